	.target	sm_90a

	.elftype	@"ET_EXEC"


//--------------------- .note.nv.tkinfo           --------------------------
	.section	.note.nv.tkinfo,"",@"SHT_NOTE"
	.sectionflags	@"SHF_NOTE_NV_TKINFO"
	.tkinfo
        /*0018*/ 	.word	0x00000002
        /*0030*/ 	.string	""
        /*0030*/ 	.string	"ptxas"
        /*0030*/ 	.string	"Cuda compilation tools, release 13.0, V13.0.88"
        /*0030*/ 	.string	"Build cuda_13.0.r13.0/compiler.36424714_0"
        /*0030*/ 	.string	"-arch sm_90a -m 64 "



//--------------------- .note.nv.cuinfo           --------------------------
	.section	.note.nv.cuinfo,"",@"SHT_NOTE"
	.sectionflags	@"SHF_NOTE_NV_CUINFO"
        /*0018*/ 	.short	0x0002
        /*001a*/ 	.short	0x005a
        /*001c*/ 	.short	0x0082
	.zero		2


//--------------------- .nv.info                  --------------------------
	.section	.nv.info,"",@"SHT_CUDA_INFO"
	.align	4


	//----- nvinfo : EIATTR_REGCOUNT
	.align		4
        /*0000*/ 	.byte	0x04, 0x2f
        /*0002*/ 	.short	(.L_20 - .L_19)
	.align		4
.L_19:
        /*0004*/ 	.word	index@(_ZN7cutlass13device_kernelIN5flash11enable_sm90INS1_16FlashAttnFwdSm90INS1_25CollectiveMainloopFwdSm90ILi2EN4cute5tupleIJNS5_1CILi1EEES8_S8_EEENS6_IJNS7_ILi64EEESA_SA_EEELi512ENS_10bfloat16_tEfNS_4arch4Sm90ELb1ELb0ELb1ELb1ELb1ELb1ELb1ELb0ELb0ELb1ELb0ELb0EEENS1_21CollectiveEpilogueFwdINS6_IJSA_NS7_ILi512EEESA_EEES9_SC_SE_Li256ELb1ELb1ELb0ELb0EEENS1_36VarlenDynamicPersistentTileSchedulerILi64ELi64ELi256ELi128ELb0ELb1ELb1ELb1ELb1ELb1EEEEEEEEEvNT_6ParamsE)
        /*0008*/ 	.word	0x000000a8


	//----- nvinfo : EIATTR_FRAME_SIZE
	.align		4
.L_20:
        /*000c*/ 	.byte	0x04, 0x11
        /*000e*/ 	.short	(.L_22 - .L_21)
	.align		4
.L_21:
        /*0010*/ 	.word	index@(_ZN7cutlass13device_kernelIN5flash11enable_sm90INS1_16FlashAttnFwdSm90INS1_25CollectiveMainloopFwdSm90ILi2EN4cute5tupleIJNS5_1CILi1EEES8_S8_EEENS6_IJNS7_ILi64EEESA_SA_EEELi512ENS_10bfloat16_tEfNS_4arch4Sm90ELb1ELb0ELb1ELb1ELb1ELb1ELb1ELb0ELb0ELb1ELb0ELb0EEENS1_21CollectiveEpilogueFwdINS6_IJSA_NS7_ILi512EEESA_EEES9_SC_SE_Li256ELb1ELb1ELb0ELb0EEENS1_36VarlenDynamicPersistentTileSchedulerILi64ELi64ELi256ELi128ELb0ELb1ELb1ELb1ELb1ELb1EEEEEEEEEvNT_6ParamsE)
        /*0014*/ 	.word	0x00000078


	//----- nvinfo : EIATTR_REGCOUNT
	.align		4
.L_22:
        /*0018*/ 	.byte	0x04, 0x2f
        /*001a*/ 	.short	(.L_24 - .L_23)
	.align		4
.L_23:
        /*001c*/ 	.word	index@(_ZN7cutlass13device_kernelIN5flash11enable_sm90INS1_16FlashAttnFwdSm90INS1_25CollectiveMainloopFwdSm90ILi2EN4cute5tupleIJNS5_1CILi1EEES8_S8_EEENS6_IJNS7_ILi64EEESA_SA_EEELi512ENS_10bfloat16_tEfNS_4arch4Sm90ELb1ELb0ELb1ELb1ELb1ELb0ELb1ELb0ELb0ELb1ELb0ELb0EEENS1_21CollectiveEpilogueFwdINS6_IJSA_NS7_ILi512EEESA_EEES9_SC_SE_Li256ELb1ELb1ELb0ELb0EEENS1_36VarlenDynamicPersistentTileSchedulerILi64ELi64ELi256ELi128ELb0ELb1ELb1ELb1ELb1ELb1EEEEEEEEEvNT_6ParamsE)
        /*0020*/ 	.word	0x000000a8


	//----- nvinfo : EIATTR_FRAME_SIZE
	.align		4
.L_24:
        /*0024*/ 	.byte	0x04, 0x11
        /*0026*/ 	.short	(.L_26 - .L_25)
	.align		4
.L_25:
        /*0028*/ 	.word	index@(_ZN7cutlass13device_kernelIN5flash11enable_sm90INS1_16FlashAttnFwdSm90INS1_25CollectiveMainloopFwdSm90ILi2EN4cute5tupleIJNS5_1CILi1EEES8_S8_EEENS6_IJNS7_ILi64EEESA_SA_EEELi512ENS_10bfloat16_tEfNS_4arch4Sm90ELb1ELb0ELb1ELb1ELb1ELb0ELb1ELb0ELb0ELb1ELb0ELb0EEENS1_21CollectiveEpilogueFwdINS6_IJSA_NS7_ILi512EEESA_EEES9_SC_SE_Li256ELb1ELb1ELb0ELb0EEENS1_36VarlenDynamicPersistentTileSchedulerILi64ELi64ELi256ELi128ELb0ELb1ELb1ELb1ELb1ELb1EEEEEEEEEvNT_6ParamsE)
        /*002c*/ 	.word	0x00000028


	//----- nvinfo : EIATTR_REGCOUNT
	.align		4
.L_26:
        /*0030*/ 	.byte	0x04, 0x2f
        /*0032*/ 	.short	(.L_28 - .L_27)
	.align		4
.L_27:
        /*0034*/ 	.word	index@(_ZN7cutlass13device_kernelIN5flash11enable_sm90INS1_16FlashAttnFwdSm90INS1_25CollectiveMainloopFwdSm90ILi2EN4cute5tupleIJNS5_1CILi1EEES8_S8_EEENS6_IJNS7_ILi64EEESA_SA_EEELi512ENS_10bfloat16_tEfNS_4arch4Sm90ELb1ELb0ELb1ELb1ELb1ELb1ELb0ELb0ELb0ELb1ELb0ELb0EEENS1_21CollectiveEpilogueFwdINS6_IJSA_NS7_ILi512EEESA_EEES9_SC_SE_Li256ELb1ELb1ELb0ELb0EEENS1_36VarlenDynamicPersistentTileSchedulerILi64ELi64ELi256ELi128ELb0ELb1ELb1ELb1ELb1ELb1EEEEEEEEEvNT_6ParamsE)
        /*0038*/ 	.word	0x000000a8


	//----- nvinfo : EIATTR_FRAME_SIZE
	.align		4
.L_28:
        /*003c*/ 	.byte	0x04, 0x11
        /*003e*/ 	.short	(.L_30 - .L_29)
	.align		4
.L_29:
        /*0040*/ 	.word	index@(_ZN7cutlass13device_kernelIN5flash11enable_sm90INS1_16FlashAttnFwdSm90INS1_25CollectiveMainloopFwdSm90ILi2EN4cute5tupleIJNS5_1CILi1EEES8_S8_EEENS6_IJNS7_ILi64EEESA_SA_EEELi512ENS_10bfloat16_tEfNS_4arch4Sm90ELb1ELb0ELb1ELb1ELb1ELb1ELb0ELb0ELb0ELb1ELb0ELb0EEENS1_21CollectiveEpilogueFwdINS6_IJSA_NS7_ILi512EEESA_EEES9_SC_SE_Li256ELb1ELb1ELb0ELb0EEENS1_36VarlenDynamicPersistentTileSchedulerILi64ELi64ELi256ELi128ELb0ELb1ELb1ELb1ELb1ELb1EEEEEEEEEvNT_6ParamsE)
        /*0044*/ 	.word	0x00000068


	//----- nvinfo : EIATTR_REGCOUNT
	.align		4
.L_30:
        /*0048*/ 	.byte	0x04, 0x2f
        /*004a*/ 	.short	(.L_32 - .L_31)
	.align		4
.L_31:
        /*004c*/ 	.word	index@(_ZN7cutlass13device_kernelIN5flash11enable_sm90INS1_16FlashAttnFwdSm90INS1_25CollectiveMainloopFwdSm90ILi2EN4cute5tupleIJNS5_1CILi1EEES8_S8_EEENS6_IJNS7_ILi64EEESA_SA_EEELi512ENS_10bfloat16_tEfNS_4arch4Sm90ELb1ELb0ELb1ELb1ELb1ELb0ELb0ELb0ELb0ELb1ELb0ELb0EEENS1_21CollectiveEpilogueFwdINS6_IJSA_NS7_ILi512EEESA_EEES9_SC_SE_Li256ELb1ELb1ELb0ELb0EEENS1_36VarlenDynamicPersistentTileSchedulerILi64ELi64ELi256ELi128ELb0ELb1ELb1ELb1ELb1ELb1EEEEEEEEEvNT_6ParamsE)
        /*0050*/ 	.word	0x000000a8


	//----- nvinfo : EIATTR_FRAME_SIZE
	.align		4
.L_32:
        /*0054*/ 	.byte	0x04, 0x11
        /*0056*/ 	.short	(.L_34 - .L_33)
	.align		4
.L_33:
        /*0058*/ 	.word	index@(_ZN7cutlass13device_kernelIN5flash11enable_sm90INS1_16FlashAttnFwdSm90INS1_25CollectiveMainloopFwdSm90ILi2EN4cute5tupleIJNS5_1CILi1EEES8_S8_EEENS6_IJNS7_ILi64EEESA_SA_EEELi512ENS_10bfloat16_tEfNS_4arch4Sm90ELb1ELb0ELb1ELb1ELb1ELb0ELb0ELb0ELb0ELb1ELb0ELb0EEENS1_21CollectiveEpilogueFwdINS6_IJSA_NS7_ILi512EEESA_EEES9_SC_SE_Li256ELb1ELb1ELb0ELb0EEENS1_36VarlenDynamicPersistentTileSchedulerILi64ELi64ELi256ELi128ELb0ELb1ELb1ELb1ELb1ELb1EEEEEEEEEvNT_6ParamsE)
        /*005c*/ 	.word	0x00000030


	//----- nvinfo : EIATTR_REGCOUNT
	.align		4
.L_34:
        /*0060*/ 	.byte	0x04, 0x2f
        /*0062*/ 	.short	(.L_36 - .L_35)
	.align		4
.L_35:
        /*0064*/ 	.word	index@(_ZN7cutlass13device_kernelIN5flash11enable_sm90INS1_16FlashAttnFwdSm90INS1_25CollectiveMainloopFwdSm90ILi2EN4cute5tupleIJNS5_1CILi1EEES8_S8_EEENS6_IJNS7_ILi64EEESA_SA_EEELi512ENS_10bfloat16_tEfNS_4arch4Sm90ELb1ELb0ELb1ELb0ELb1ELb0ELb1ELb0ELb0ELb1ELb0ELb0EEENS1_21CollectiveEpilogueFwdINS6_IJSA_NS7_ILi512EEESA_EEES9_SC_SE_Li256ELb0ELb1ELb0ELb0EEENS1_30DynamicPersistentTileSchedulerILi256ELi128ELb0ELb1ELb1EEEEEEEEEvNT_6ParamsE)
        /*0068*/ 	.word	0x000000a8


	//----- nvinfo : EIATTR_FRAME_SIZE
	.align		4
.L_36:
        /*006c*/ 	.byte	0x04, 0x11
        /*006e*/ 	.short	(.L_38 - .L_37)
	.align		4
.L_37:
        /*0070*/ 	.word	index@(_ZN7cutlass13device_kernelIN5flash11enable_sm90INS1_16FlashAttnFwdSm90INS1_25CollectiveMainloopFwdSm90ILi2EN4cute5tupleIJNS5_1CILi1EEES8_S8_EEENS6_IJNS7_ILi64EEESA_SA_EEELi512ENS_10bfloat16_tEfNS_4arch4Sm90ELb1ELb0ELb1ELb0ELb1ELb0ELb1ELb0ELb0ELb1ELb0ELb0EEENS1_21CollectiveEpilogueFwdINS6_IJSA_NS7_ILi512EEESA_EEES9_SC_SE_Li256ELb0ELb1ELb0ELb0EEENS1_30DynamicPersistentTileSchedulerILi256ELi128ELb0ELb1ELb1EEEEEEEEEvNT_6ParamsE)
        /*0074*/ 	.word	0x00000018


	//----- nvinfo : EIATTR_REGCOUNT
	.align		4
.L_38:
        /*0078*/ 	.byte	0x04, 0x2f
        /*007a*/ 	.short	(.L_40 - .L_39)
	.align		4
.L_39:
        /*007c*/ 	.word	index@(_ZN7cutlass13device_kernelIN5flash11enable_sm90INS1_16FlashAttnFwdSm90INS1_25CollectiveMainloopFwdSm90ILi2EN4cute5tupleIJNS5_1CILi1EEES8_S8_EEENS6_IJNS7_ILi64EEESA_SA_EEELi512ENS_10bfloat16_tEfNS_4arch4Sm90ELb1ELb0ELb1ELb0ELb1ELb0ELb0ELb0ELb0ELb1ELb0ELb0EEENS1_21CollectiveEpilogueFwdINS6_IJSA_NS7_ILi512EEESA_EEES9_SC_SE_Li256ELb0ELb1ELb0ELb0EEENS1_30DynamicPersistentTileSchedulerILi256ELi128ELb0ELb1ELb1EEEEEEEEEvNT_6ParamsE)
        /*0080*/ 	.word	0x000000a8


	//----- nvinfo : EIATTR_FRAME_SIZE
	.align		4
.L_40:
        /*0084*/ 	.byte	0x04, 0x11
        /*0086*/ 	.short	(.L_42 - .L_41)
	.align		4
.L_41:
        /*0088*/ 	.word	index@(_ZN7cutlass13device_kernelIN5flash11enable_sm90INS1_16FlashAttnFwdSm90INS1_25CollectiveMainloopFwdSm90ILi2EN4cute5tupleIJNS5_1CILi1EEES8_S8_EEENS6_IJNS7_ILi64EEESA_SA_EEELi512ENS_10bfloat16_tEfNS_4arch4Sm90ELb1ELb0ELb1ELb0ELb1ELb0ELb0ELb0ELb0ELb1ELb0ELb0EEENS1_21CollectiveEpilogueFwdINS6_IJSA_NS7_ILi512EEESA_EEES9_SC_SE_Li256ELb0ELb1ELb0ELb0EEENS1_30DynamicPersistentTileSchedulerILi256ELi128ELb0ELb1ELb1EEEEEEEEEvNT_6ParamsE)
        /*008c*/ 	.word	0x00000010


	//----- nvinfo : EIATTR_REGCOUNT
	.align		4
.L_42:
        /*0090*/ 	.byte	0x04, 0x2f
        /*0092*/ 	.short	(.L_44 - .L_43)
	.align		4
.L_43:
        /*0094*/ 	.word	index@(_ZN7cutlass13device_kernelIN5flash11enable_sm90INS1_16FlashAttnFwdSm90INS1_25CollectiveMainloopFwdSm90ILi2EN4cute5tupleIJNS5_1CILi1EEES8_S8_EEENS6_IJNS7_ILi64EEESA_SA_EEELi512ENS_10bfloat16_tEfNS_4arch4Sm90ELb0ELb1ELb1ELb1ELb1ELb1ELb1ELb0ELb0ELb1ELb0ELb0EEENS1_21CollectiveEpilogueFwdINS6_IJSA_NS7_ILi512EEESA_EEES9_SC_SE_Li256ELb1ELb1ELb0ELb0EEENS1_36VarlenDynamicPersistentTileSchedulerILi64ELi64ELi256ELi128ELb0ELb1ELb1ELb1ELb0ELb1EEEEEEEEEvNT_6ParamsE)
        /*0098*/ 	.word	0x000000a8


	//----- nvinfo : EIATTR_FRAME_SIZE
	.align		4
.L_44:
        /*009c*/ 	.byte	0x04, 0x11
        /*009e*/ 	.short	(.L_46 - .L_45)
	.align		4
.L_45:
        /*00a0*/ 	.word	index@($_ZN7cutlass13device_kernelIN5flash11enable_sm90INS1_16FlashAttnFwdSm90INS1_25CollectiveMainloopFwdSm90ILi2EN4cute5tupleIJNS5_1CILi1EEES8_S8_EEENS6_IJNS7_ILi64EEESA_SA_EEELi512ENS_10bfloat16_tEfNS_4arch4Sm90ELb0ELb1ELb1ELb1ELb1ELb1ELb1ELb0ELb0ELb1ELb0ELb0EEENS1_21CollectiveEpilogueFwdINS6_IJSA_NS7_ILi512EEESA_EEES9_SC_SE_Li256ELb1ELb1ELb0ELb0EEENS1_36VarlenDynamicPersistentTileSchedulerILi64ELi64ELi256ELi128ELb0ELb1ELb1ELb1ELb0ELb1EEEEEEEEEvNT_6ParamsE$_ZZN5flash25CollectiveMainloopFwdSm90ILi2EN4cute5tupleIJNS1_1CILi1EEES4_S4_EEENS2_IJNS3_ILi64EEES6_S6_EEELi512EN7cutlass10bfloat16_tEfNS8_4arch4Sm90ELb0ELb1ELb1ELb1ELb1ELb1ELb1ELb0ELb0ELb1ELb0ELb0EE3mmaINS_16FlashAttnFwdSm90ISC_NS_21CollectiveEpilogueFwdINS2_IJS6_NS3_ILi512EEES6_EEES5_S9_SB_Li256ELb1ELb1ELb0ELb0EEENS_36VarlenDynamicPersistentTileSchedulerILi64ELi64ELi256ELi128ELb0ELb1ELb1ELb1ELb0ELb1EEEE13SharedStorageENS1_6TensorINS1_11ArrayEngineIfLm128EEENS1_6LayoutINS2_IJNS2_IJNS3_ILi2EEESR_NS3_ILi32EEEEEES4_S4_EEENS2_IJNS2_IJS4_SR_NS3_ILi4EEEEEENS3_ILi0EEESX_EEEEEEENS_7SoftmaxILi2ELi0EEEEEbRKNSC_6ParamsENS8_13PipelineAsyncILi2EEES17_RNS8_13PipelineStateILj2EEERT0_RT1_iRiRKNS_16SeqlenInfoQKNewKILb1ELb1EEENS2_IJiiiiEEERT_ENKUliT_T0_T1_E_clIZSD_ISM_S10_S12_EbS15_S17_S17_S1A_S1C_S1E_iS1F_S1J_S1K_S1M_EUlRS1N_iE0_NS3_ILb1EEES1U_EEDaiS1N_S1O_S1P_)
        /*00a4*/ 	.word	0x00000460


	//----- nvinfo : EIATTR_FRAME_SIZE
	.align		4
.L_46:
        /*00a8*/ 	.byte	0x04, 0x11
        /*00aa*/ 	.short	(.L_48 - .L_47)
	.align		4
.L_47:
        /*00ac*/ 	.word	index@(_ZN7cutlass13device_kernelIN5flash11enable_sm90INS1_16FlashAttnFwdSm90INS1_25CollectiveMainloopFwdSm90ILi2EN4cute5tupleIJNS5_1CILi1EEES8_S8_EEENS6_IJNS7_ILi64EEESA_SA_EEELi512ENS_10bfloat16_tEfNS_4arch4Sm90ELb0ELb1ELb1ELb1ELb1ELb1ELb1ELb0ELb0ELb1ELb0ELb0EEENS1_21CollectiveEpilogueFwdINS6_IJSA_NS7_ILi512EEESA_EEES9_SC_SE_Li256ELb1ELb1ELb0ELb0EEENS1_36VarlenDynamicPersistentTileSchedulerILi64ELi64ELi256ELi128ELb0ELb1ELb1ELb1ELb0ELb1EEEEEEEEEvNT_6ParamsE)
        /*00b0*/ 	.word	0x00000460


	//----- nvinfo : EIATTR_REGCOUNT
	.align		4
.L_48:
        /*00b4*/ 	.byte	0x04, 0x2f
        /*00b6*/ 	.short	(.L_50 - .L_49)
	.align		4
.L_49:
        /*00b8*/ 	.word	index@(_ZN7cutlass13device_kernelIN5flash11enable_sm90INS1_16FlashAttnFwdSm90INS1_25CollectiveMainloopFwdSm90ILi2EN4cute5tupleIJNS5_1CILi1EEES8_S8_EEENS6_IJNS7_ILi64EEESA_SA_EEELi512ENS_10bfloat16_tEfNS_4arch4Sm90ELb0ELb1ELb1ELb1ELb1ELb0ELb1ELb0ELb0ELb1ELb0ELb0EEENS1_21CollectiveEpilogueFwdINS6_IJSA_NS7_ILi512EEESA_EEES9_SC_SE_Li256ELb1ELb1ELb0ELb0EEENS1_36VarlenDynamicPersistentTileSchedulerILi64ELi64ELi256ELi128ELb0ELb1ELb1ELb1ELb0ELb1EEEEEEEEEvNT_6ParamsE)
        /*00bc*/ 	.word	0x000000a8


	//----- nvinfo : EIATTR_FRAME_SIZE
	.align		4
.L_50:
        /*00c0*/ 	.byte	0x04, 0x11
        /*00c2*/ 	.short	(.L_52 - .L_51)
	.align		4
.L_51:
        /*00c4*/ 	.word	index@($_ZN7cutlass13device_kernelIN5flash11enable_sm90INS1_16FlashAttnFwdSm90INS1_25CollectiveMainloopFwdSm90ILi2EN4cute5tupleIJNS5_1CILi1EEES8_S8_EEENS6_IJNS7_ILi64EEESA_SA_EEELi512ENS_10bfloat16_tEfNS_4arch4Sm90ELb0ELb1ELb1ELb1ELb1ELb0ELb1ELb0ELb0ELb1ELb0ELb0EEENS1_21CollectiveEpilogueFwdINS6_IJSA_NS7_ILi512EEESA_EEES9_SC_SE_Li256ELb1ELb1ELb0ELb0EEENS1_36VarlenDynamicPersistentTileSchedulerILi64ELi64ELi256ELi128ELb0ELb1ELb1ELb1ELb0ELb1EEEEEEEEEvNT_6ParamsE$_ZZN5flash25CollectiveMainloopFwdSm90ILi2EN4cute5tupleIJNS1_1CILi1EEES4_S4_EEENS2_IJNS3_ILi64EEES6_S6_EEELi512EN7cutlass10bfloat16_tEfNS8_4arch4Sm90ELb0ELb1ELb1ELb1ELb1ELb0ELb1ELb0ELb0ELb1ELb0ELb0EE3mmaINS_16FlashAttnFwdSm90ISC_NS_21CollectiveEpilogueFwdINS2_IJS6_NS3_ILi512EEES6_EEES5_S9_SB_Li256ELb1ELb1ELb0ELb0EEENS_36VarlenDynamicPersistentTileSchedulerILi64ELi64ELi256ELi128ELb0ELb1ELb1ELb1ELb0ELb1EEEE13SharedStorageENS1_6TensorINS1_11ArrayEngineIfLm128EEENS1_6LayoutINS2_IJNS2_IJNS3_ILi2EEESR_NS3_ILi32EEEEEES4_S4_EEENS2_IJNS2_IJS4_SR_NS3_ILi4EEEEEENS3_ILi0EEESX_EEEEEEENS_7SoftmaxILi2ELi0EEEEEbRKNSC_6ParamsENS8_13PipelineAsyncILi2EEES17_RNS8_13PipelineStateILj2EEERT0_RT1_iRiRKNS_16SeqlenInfoQKNewKILb1ELb0EEENS2_IJiiiiEEERT_ENKUliT_T0_T1_E_clIZSD_ISM_S10_S12_EbS15_S17_S17_S1A_S1C_S1E_iS1F_S1J_S1K_S1M_EUlRS1N_iE1_NS3_ILb0EEENS3_ILb1EEEEEDaiS1N_S1O_S1P_)
        /*00c8*/ 	.word	0x00000450


	//----- nvinfo : EIATTR_FRAME_SIZE
	.align		4
.L_52:
        /*00cc*/ 	.byte	0x04, 0x11
        /*00ce*/ 	.short	(.L_54 - .L_53)
	.align		4
.L_53:
        /*00d0*/ 	.word	index@(_ZN7cutlass13device_kernelIN5flash11enable_sm90INS1_16FlashAttnFwdSm90INS1_25CollectiveMainloopFwdSm90ILi2EN4cute5tupleIJNS5_1CILi1EEES8_S8_EEENS6_IJNS7_ILi64EEESA_SA_EEELi512ENS_10bfloat16_tEfNS_4arch4Sm90ELb0ELb1ELb1ELb1ELb1ELb0ELb1ELb0ELb0ELb1ELb0ELb0EEENS1_21CollectiveEpilogueFwdINS6_IJSA_NS7_ILi512EEESA_EEES9_SC_SE_Li256ELb1ELb1ELb0ELb0EEENS1_36VarlenDynamicPersistentTileSchedulerILi64ELi64ELi256ELi128ELb0ELb1ELb1ELb1ELb0ELb1EEEEEEEEEvNT_6ParamsE)
        /*00d4*/ 	.word	0x00000450


	//----- nvinfo : EIATTR_REGCOUNT
	.align		4
.L_54:
        /*00d8*/ 	.byte	0x04, 0x2f
        /*00da*/ 	.short	(.L_56 - .L_55)
	.align		4
.L_55:
        /*00dc*/ 	.word	index@(_ZN7cutlass13device_kernelIN5flash11enable_sm90INS1_16FlashAttnFwdSm90INS1_25CollectiveMainloopFwdSm90ILi2EN4cute5tupleIJNS5_1CILi1EEES8_S8_EEENS6_IJNS7_ILi64EEESA_SA_EEELi512ENS_10bfloat16_tEfNS_4arch4Sm90ELb0ELb1ELb1ELb1ELb1ELb1ELb0ELb0ELb0ELb1ELb0ELb0EEENS1_21CollectiveEpilogueFwdINS6_IJSA_NS7_ILi512EEESA_EEES9_SC_SE_Li256ELb1ELb1ELb0ELb0EEENS1_36VarlenDynamicPersistentTileSchedulerILi64ELi64ELi256ELi128ELb0ELb1ELb1ELb1ELb0ELb1EEEEEEEEEvNT_6ParamsE)
        /*00e0*/ 	.word	0x000000a8


	//----- nvinfo : EIATTR_FRAME_SIZE
	.align		4
.L_56:
        /*00e4*/ 	.byte	0x04, 0x11
        /*00e6*/ 	.short	(.L_58 - .L_57)
	.align		4
.L_57:
        /*00e8*/ 	.word	index@(_ZN7cutlass13device_kernelIN5flash11enable_sm90INS1_16FlashAttnFwdSm90INS1_25CollectiveMainloopFwdSm90ILi2EN4cute5tupleIJNS5_1CILi1EEES8_S8_EEENS6_IJNS7_ILi64EEESA_SA_EEELi512ENS_10bfloat16_tEfNS_4arch4Sm90ELb0ELb1ELb1ELb1ELb1ELb1ELb0ELb0ELb0ELb1ELb0ELb0EEENS1_21CollectiveEpilogueFwdINS6_IJSA_NS7_ILi512EEESA_EEES9_SC_SE_Li256ELb1ELb1ELb0ELb0EEENS1_36VarlenDynamicPersistentTileSchedulerILi64ELi64ELi256ELi128ELb0ELb1ELb1ELb1ELb0ELb1EEEEEEEEEvNT_6ParamsE)
        /*00ec*/ 	.word	0x00000068


	//----- nvinfo : EIATTR_REGCOUNT
	.align		4
.L_58:
        /*00f0*/ 	.byte	0x04, 0x2f
        /*00f2*/ 	.short	(.L_60 - .L_59)
	.align		4
.L_59:
        /*00f4*/ 	.word	index@(_ZN7cutlass13device_kernelIN5flash11enable_sm90INS1_16FlashAttnFwdSm90INS1_25CollectiveMainloopFwdSm90ILi2EN4cute5tupleIJNS5_1CILi1EEES8_S8_EEENS6_IJNS7_ILi64EEESA_SA_EEELi512ENS_10bfloat16_tEfNS_4arch4Sm90ELb0ELb1ELb1ELb1ELb1ELb0ELb0ELb0ELb0ELb1ELb0ELb0EEENS1_21CollectiveEpilogueFwdINS6_IJSA_NS7_ILi512EEESA_EEES9_SC_SE_Li256ELb1ELb1ELb0ELb0EEENS1_36VarlenDynamicPersistentTileSchedulerILi64ELi64ELi256ELi128ELb0ELb1ELb1ELb1ELb0ELb1EEEEEEEEEvNT_6ParamsE)
        /*00f8*/ 	.word	0x000000a8


	//----- nvinfo : EIATTR_FRAME_SIZE
	.align		4
.L_60:
        /*00fc*/ 	.byte	0x04, 0x11
        /*00fe*/ 	.short	(.L_62 - .L_61)
	.align		4
.L_61:
        /*0100*/ 	.word	index@(_ZN7cutlass13device_kernelIN5flash11enable_sm90INS1_16FlashAttnFwdSm90INS1_25CollectiveMainloopFwdSm90ILi2EN4cute5tupleIJNS5_1CILi1EEES8_S8_EEENS6_IJNS7_ILi64EEESA_SA_EEELi512ENS_10bfloat16_tEfNS_4arch4Sm90ELb0ELb1ELb1ELb1ELb1ELb0ELb0ELb0ELb0ELb1ELb0ELb0EEENS1_21CollectiveEpilogueFwdINS6_IJSA_NS7_ILi512EEESA_EEES9_SC_SE_Li256ELb1ELb1ELb0ELb0EEENS1_36VarlenDynamicPersistentTileSchedulerILi64ELi64ELi256ELi128ELb0ELb1ELb1ELb1ELb0ELb1EEEEEEEEEvNT_6ParamsE)
        /*0104*/ 	.word	0x00000020


	//----- nvinfo : EIATTR_REGCOUNT
	.align		4
.L_62:
        /*0108*/ 	.byte	0x04, 0x2f
        /*010a*/ 	.short	(.L_64 - .L_63)
	.align		4
.L_63:
        /*010c*/ 	.word	index@(_ZN7cutlass13device_kernelIN5flash11enable_sm90INS1_16FlashAttnFwdSm90INS1_25CollectiveMainloopFwdSm90ILi2EN4cute5tupleIJNS5_1CILi1EEES8_S8_EEENS6_IJNS7_ILi64EEESA_SA_EEELi512ENS_10bfloat16_tEfNS_4arch4Sm90ELb0ELb1ELb1ELb0ELb1ELb0ELb1ELb0ELb0ELb1ELb0ELb0EEENS1_21CollectiveEpilogueFwdINS6_IJSA_NS7_ILi512EEESA_EEES9_SC_SE_Li256ELb0ELb1ELb0ELb0EEENS1_30DynamicPersistentTileSchedulerILi256ELi128ELb0ELb1ELb1EEEEEEEEEvNT_6ParamsE)
        /*0110*/ 	.word	0x000000a8


	//----- nvinfo : EIATTR_FRAME_SIZE
	.align		4
.L_64:
        /*0114*/ 	.byte	0x04, 0x11
        /*0116*/ 	.short	(.L_66 - .L_65)
	.align		4
.L_65:
        /*0118*/ 	.word	index@($_ZN7cutlass13device_kernelIN5flash11enable_sm90INS1_16FlashAttnFwdSm90INS1_25CollectiveMainloopFwdSm90ILi2EN4cute5tupleIJNS5_1CILi1EEES8_S8_EEENS6_IJNS7_ILi64EEESA_SA_EEELi512ENS_10bfloat16_tEfNS_4arch4Sm90ELb0ELb1ELb1ELb0ELb1ELb0ELb1ELb0ELb0ELb1ELb0ELb0EEENS1_21CollectiveEpilogueFwdINS6_IJSA_NS7_ILi512EEESA_EEES9_SC_SE_Li256ELb0ELb1ELb0ELb0EEENS1_30DynamicPersistentTileSchedulerILi256ELi128ELb0ELb1ELb1EEEEEEEEEvNT_6ParamsE$_ZZN5flash25CollectiveMainloopFwdSm90ILi2EN4cute5tupleIJNS1_1CILi1EEES4_S4_EEENS2_IJNS3_ILi64EEES6_S6_EEELi512EN7cutlass10bfloat16_tEfNS8_4arch4Sm90ELb0ELb1ELb1ELb0ELb1ELb0ELb1ELb0ELb0ELb1ELb0ELb0EE3mmaINS_16FlashAttnFwdSm90ISC_NS_21CollectiveEpilogueFwdINS2_IJS6_NS3_ILi512EEES6_EEES5_S9_SB_Li256ELb0ELb1ELb0ELb0EEENS_30DynamicPersistentTileSchedulerILi256ELi128ELb0ELb1ELb1EEEE13SharedStorageENS1_6TensorINS1_11ArrayEngineIfLm128EEENS1_6LayoutINS2_IJNS2_IJNS3_ILi2EEESR_NS3_ILi32EEEEEES4_S4_EEENS2_IJNS2_IJS4_SR_NS3_ILi4EEEEEENS3_ILi0EEESX_EEEEEEENS_7SoftmaxILi2ELi0EEEEEbRKNSC_6ParamsENS8_13PipelineAsyncILi2EEES17_RNS8_13PipelineStateILj2EEERT0_RT1_iRiRKNS_16SeqlenInfoQKNewKILb0ELb0EEENS2_IJiiiiEEERT_ENKUliT_T0_T1_E_clIZSD_ISM_S10_S12_EbS15_S17_S17_S1A_S1C_S1E_iS1F_S1J_S1K_S1M_EUlRS1N_iE1_NS3_ILb0EEENS3_ILb1EEEEEDaiS1N_S1O_S1P_)
        /*011c*/ 	.word	0x00000450


	//----- nvinfo : EIATTR_FRAME_SIZE
	.align		4
.L_66:
        /*0120*/ 	.byte	0x04, 0x11
        /*0122*/ 	.short	(.L_68 - .L_67)
	.align		4
.L_67:
        /*0124*/ 	.word	index@(_ZN7cutlass13device_kernelIN5flash11enable_sm90INS1_16FlashAttnFwdSm90INS1_25CollectiveMainloopFwdSm90ILi2EN4cute5tupleIJNS5_1CILi1EEES8_S8_EEENS6_IJNS7_ILi64EEESA_SA_EEELi512ENS_10bfloat16_tEfNS_4arch4Sm90ELb0ELb1ELb1ELb0ELb1ELb0ELb1ELb0ELb0ELb1ELb0ELb0EEENS1_21CollectiveEpilogueFwdINS6_IJSA_NS7_ILi512EEESA_EEES9_SC_SE_Li256ELb0ELb1ELb0ELb0EEENS1_30DynamicPersistentTileSchedulerILi256ELi128ELb0ELb1ELb1EEEEEEEEEvNT_6ParamsE)
        /*0128*/ 	.word	0x00000450


	//----- nvinfo : EIATTR_REGCOUNT
	.align		4
.L_68:
        /*012c*/ 	.byte	0x04, 0x2f
        /*012e*/ 	.short	(.L_70 - .L_69)
	.align		4
.L_69:
        /*0130*/ 	.word	index@(_ZN7cutlass13device_kernelIN5flash11enable_sm90INS1_16FlashAttnFwdSm90INS1_25CollectiveMainloopFwdSm90ILi2EN4cute5tupleIJNS5_1CILi1EEES8_S8_EEENS6_IJNS7_ILi64EEESA_SA_EEELi512ENS_10bfloat16_tEfNS_4arch4Sm90ELb0ELb1ELb1ELb0ELb1ELb0ELb0ELb0ELb0ELb1ELb0ELb0EEENS1_21CollectiveEpilogueFwdINS6_IJSA_NS7_ILi512EEESA_EEES9_SC_SE_Li256ELb0ELb1ELb0ELb0EEENS1_30DynamicPersistentTileSchedulerILi256ELi128ELb0ELb1ELb1EEEEEEEEEvNT_6ParamsE)
        /*0134*/ 	.word	0x000000a8


	//----- nvinfo : EIATTR_FRAME_SIZE
	.align		4
.L_70:
        /*0138*/ 	.byte	0x04, 0x11
        /*013a*/ 	.short	(.L_72 - .L_71)
	.align		4
.L_71:
        /*013c*/ 	.word	index@(_ZN7cutlass13device_kernelIN5flash11enable_sm90INS1_16FlashAttnFwdSm90INS1_25CollectiveMainloopFwdSm90ILi2EN4cute5tupleIJNS5_1CILi1EEES8_S8_EEENS6_IJNS7_ILi64EEESA_SA_EEELi512ENS_10bfloat16_tEfNS_4arch4Sm90ELb0ELb1ELb1ELb0ELb1ELb0ELb0ELb0ELb0ELb1ELb0ELb0EEENS1_21CollectiveEpilogueFwdINS6_IJSA_NS7_ILi512EEESA_EEES9_SC_SE_Li256ELb0ELb1ELb0ELb0EEENS1_30DynamicPersistentTileSchedulerILi256ELi128ELb0ELb1ELb1EEEEEEEEEvNT_6ParamsE)
        /*0140*/ 	.word	0x00000010


	//----- nvinfo : EIATTR_REGCOUNT
	.align		4
.L_72:
        /*0144*/ 	.byte	0x04, 0x2f
        /*0146*/ 	.short	(.L_74 - .L_73)
	.align		4
.L_73:
        /*0148*/ 	.word	index@(_ZN7cutlass13device_kernelIN5flash11enable_sm90INS1_16FlashAttnFwdSm90INS1_25CollectiveMainloopFwdSm90ILi2EN4cute5tupleIJNS5_1CILi1EEES8_S8_EEENS6_IJNS7_ILi64EEESA_SA_EEELi512ENS_10bfloat16_tEfNS_4arch4Sm90ELb0ELb0ELb1ELb1ELb1ELb1ELb1ELb0ELb0ELb1ELb0ELb0EEENS1_21CollectiveEpilogueFwdINS6_IJSA_NS7_ILi512EEESA_EEES9_SC_SE_Li256ELb1ELb1ELb0ELb0EEENS1_36VarlenDynamicPersistentTileSchedulerILi64ELi64ELi256ELi128ELb0ELb1ELb1ELb0ELb1ELb1EEEEEEEEEvNT_6ParamsE)
        /*014c*/ 	.word	0x000000a8


	//----- nvinfo : EIATTR_FRAME_SIZE
	.align		4
.L_74:
        /*0150*/ 	.byte	0x04, 0x11
        /*0152*/ 	.short	(.L_76 - .L_75)
	.align		4
.L_75:
        /*0154*/ 	.word	index@(_ZN7cutlass13device_kernelIN5flash11enable_sm90INS1_16FlashAttnFwdSm90INS1_25CollectiveMainloopFwdSm90ILi2EN4cute5tupleIJNS5_1CILi1EEES8_S8_EEENS6_IJNS7_ILi64EEESA_SA_EEELi512ENS_10bfloat16_tEfNS_4arch4Sm90ELb0ELb0ELb1ELb1ELb1ELb1ELb1ELb0ELb0ELb1ELb0ELb0EEENS1_21CollectiveEpilogueFwdINS6_IJSA_NS7_ILi512EEESA_EEES9_SC_SE_Li256ELb1ELb1ELb0ELb0EEENS1_36VarlenDynamicPersistentTileSchedulerILi64ELi64ELi256ELi128ELb0ELb1ELb1ELb0ELb1ELb1EEEEEEEEEvNT_6ParamsE)
        /*0158*/ 	.word	0x00000070


	//----- nvinfo : EIATTR_REGCOUNT
	.align		4
.L_76:
        /*015c*/ 	.byte	0x04, 0x2f
        /*015e*/ 	.short	(.L_78 - .L_77)
	.align		4
.L_77:
        /*0160*/ 	.word	index@(_ZN7cutlass13device_kernelIN5flash11enable_sm90INS1_16FlashAttnFwdSm90INS1_25CollectiveMainloopFwdSm90ILi2EN4cute5tupleIJNS5_1CILi1EEES8_S8_EEENS6_IJNS7_ILi64EEESA_SA_EEELi512ENS_10bfloat16_tEfNS_4arch4Sm90ELb0ELb0ELb1ELb1ELb1ELb0ELb1ELb0ELb0ELb1ELb0ELb0EEENS1_21CollectiveEpilogueFwdINS6_IJSA_NS7_ILi512EEESA_EEES9_SC_SE_Li256ELb1ELb1ELb0ELb0EEENS1_36VarlenDynamicPersistentTileSchedulerILi64ELi64ELi256ELi128ELb0ELb1ELb1ELb0ELb1ELb1EEEEEEEEEvNT_6ParamsE)
        /*0164*/ 	.word	0x000000a8


	//----- nvinfo : EIATTR_FRAME_SIZE
	.align		4
.L_78:
        /*0168*/ 	.byte	0x04, 0x11
        /*016a*/ 	.short	(.L_80 - .L_79)
	.align		4
.L_79:
        /*016c*/ 	.word	index@(_ZN7cutlass13device_kernelIN5flash11enable_sm90INS1_16FlashAttnFwdSm90INS1_25CollectiveMainloopFwdSm90ILi2EN4cute5tupleIJNS5_1CILi1EEES8_S8_EEENS6_IJNS7_ILi64EEESA_SA_EEELi512ENS_10bfloat16_tEfNS_4arch4Sm90ELb0ELb0ELb1ELb1ELb1ELb0ELb1ELb0ELb0ELb1ELb0ELb0EEENS1_21CollectiveEpilogueFwdINS6_IJSA_NS7_ILi512EEESA_EEES9_SC_SE_Li256ELb1ELb1ELb0ELb0EEENS1_36VarlenDynamicPersistentTileSchedulerILi64ELi64ELi256ELi128ELb0ELb1ELb1ELb0ELb1ELb1EEEEEEEEEvNT_6ParamsE)
        /*0170*/ 	.word	0x00000030


	//----- nvinfo : EIATTR_REGCOUNT
	.align		4
.L_80:
        /*0174*/ 	.byte	0x04, 0x2f
        /*0176*/ 	.short	(.L_82 - .L_81)
	.align		4
.L_81:
        /*0178*/ 	.word	index@(_ZN7cutlass13device_kernelIN5flash11enable_sm90INS1_16FlashAttnFwdSm90INS1_25CollectiveMainloopFwdSm90ILi2EN4cute5tupleIJNS5_1CILi1EEES8_S8_EEENS6_IJNS7_ILi64EEESA_SA_EEELi512ENS_10bfloat16_tEfNS_4arch4Sm90ELb0ELb0ELb1ELb1ELb1ELb1ELb0ELb0ELb0ELb1ELb0ELb0EEENS1_21CollectiveEpilogueFwdINS6_IJSA_NS7_ILi512EEESA_EEES9_SC_SE_Li256ELb1ELb1ELb0ELb0EEENS1_36VarlenDynamicPersistentTileSchedulerILi64ELi64ELi256ELi128ELb0ELb1ELb1ELb0ELb1ELb1EEEEEEEEEvNT_6ParamsE)
        /*017c*/ 	.word	0x000000a8


	//----- nvinfo : EIATTR_FRAME_SIZE
	.align		4
.L_82:
        /*0180*/ 	.byte	0x04, 0x11
        /*0182*/ 	.short	(.L_84 - .L_83)
	.align		4
.L_83:
        /*0184*/ 	.word	index@(_ZN7cutlass13device_kernelIN5flash11enable_sm90INS1_16FlashAttnFwdSm90INS1_25CollectiveMainloopFwdSm90ILi2EN4cute5tupleIJNS5_1CILi1EEES8_S8_EEENS6_IJNS7_ILi64EEESA_SA_EEELi512ENS_10bfloat16_tEfNS_4arch4Sm90ELb0ELb0ELb1ELb1ELb1ELb1ELb0ELb0ELb0ELb1ELb0ELb0EEENS1_21CollectiveEpilogueFwdINS6_IJSA_NS7_ILi512EEESA_EEES9_SC_SE_Li256ELb1ELb1ELb0ELb0EEENS1_36VarlenDynamicPersistentTileSchedulerILi64ELi64ELi256ELi128ELb0ELb1ELb1ELb0ELb1ELb1EEEEEEEEEvNT_6ParamsE)
        /*0188*/ 	.word	0x00000060


	//----- nvinfo : EIATTR_REGCOUNT
	.align		4
.L_84:
        /*018c*/ 	.byte	0x04, 0x2f
        /*018e*/ 	.short	(.L_86 - .L_85)
	.align		4
.L_85:
        /*0190*/ 	.word	index@(_ZN7cutlass13device_kernelIN5flash11enable_sm90INS1_16FlashAttnFwdSm90INS1_25CollectiveMainloopFwdSm90ILi2EN4cute5tupleIJNS5_1CILi1EEES8_S8_EEENS6_IJNS7_ILi64EEESA_SA_EEELi512ENS_10bfloat16_tEfNS_4arch4Sm90ELb0ELb0ELb1ELb1ELb1ELb0ELb0ELb0ELb0ELb1ELb0ELb0EEENS1_21CollectiveEpilogueFwdINS6_IJSA_NS7_ILi512EEESA_EEES9_SC_SE_Li256ELb1ELb1ELb0ELb0EEENS1_36VarlenDynamicPersistentTileSchedulerILi64ELi64ELi256ELi128ELb0ELb1ELb1ELb0ELb1ELb1EEEEEEEEEvNT_6ParamsE)
        /*0194*/ 	.word	0x000000a8


	//----- nvinfo : EIATTR_FRAME_SIZE
	.align		4
.L_86:
        /*0198*/ 	.byte	0x04, 0x11
        /*019a*/ 	.short	(.L_88 - .L_87)
	.align		4
.L_87:
        /*019c*/ 	.word	index@(_ZN7cutlass13device_kernelIN5flash11enable_sm90INS1_16FlashAttnFwdSm90INS1_25CollectiveMainloopFwdSm90ILi2EN4cute5tupleIJNS5_1CILi1EEES8_S8_EEENS6_IJNS7_ILi64EEESA_SA_EEELi512ENS_10bfloat16_tEfNS_4arch4Sm90ELb0ELb0ELb1ELb1ELb1ELb0ELb0ELb0ELb0ELb1ELb0ELb0EEENS1_21CollectiveEpilogueFwdINS6_IJSA_NS7_ILi512EEESA_EEES9_SC_SE_Li256ELb1ELb1ELb0ELb0EEENS1_36VarlenDynamicPersistentTileSchedulerILi64ELi64ELi256ELi128ELb0ELb1ELb1ELb0ELb1ELb1EEEEEEEEEvNT_6ParamsE)
        /*01a0*/ 	.word	0x00000038


	//----- nvinfo : EIATTR_REGCOUNT
	.align		4
.L_88:
        /*01a4*/ 	.byte	0x04, 0x2f
        /*01a6*/ 	.short	(.L_90 - .L_89)
	.align		4
.L_89:
        /*01a8*/ 	.word	index@(_ZN7cutlass13device_kernelIN5flash11enable_sm90INS1_16FlashAttnFwdSm90INS1_25CollectiveMainloopFwdSm90ILi2EN4cute5tupleIJNS5_1CILi1EEES8_S8_EEENS6_IJNS7_ILi64EEESA_SA_EEELi512ENS_10bfloat16_tEfNS_4arch4Sm90ELb0ELb0ELb1ELb0ELb1ELb0ELb1ELb0ELb0ELb1ELb0ELb0EEENS1_21CollectiveEpilogueFwdINS6_IJSA_NS7_ILi512EEESA_EEES9_SC_SE_Li256ELb0ELb1ELb0ELb0EEENS1_29StaticPersistentTileSchedulerILb0EEEEEEEEEvNT_6ParamsE)
        /*01ac*/ 	.word	0x000000a8


	//----- nvinfo : EIATTR_FRAME_SIZE
	.align		4
.L_90:
        /*01b0*/ 	.byte	0x04, 0x11
        /*01b2*/ 	.short	(.L_92 - .L_91)
	.align		4
.L_91:
        /*01b4*/ 	.word	index@(_ZN7cutlass13device_kernelIN5flash11enable_sm90INS1_16FlashAttnFwdSm90INS1_25CollectiveMainloopFwdSm90ILi2EN4cute5tupleIJNS5_1CILi1EEES8_S8_EEENS6_IJNS7_ILi64EEESA_SA_EEELi512ENS_10bfloat16_tEfNS_4arch4Sm90ELb0ELb0ELb1ELb0ELb1ELb0ELb1ELb0ELb0ELb1ELb0ELb0EEENS1_21CollectiveEpilogueFwdINS6_IJSA_NS7_ILi512EEESA_EEES9_SC_SE_Li256ELb0ELb1ELb0ELb0EEENS1_29StaticPersistentTileSchedulerILb0EEEEEEEEEvNT_6ParamsE)
        /*01b8*/ 	.word	0x00000030


	//----- nvinfo : EIATTR_REGCOUNT
	.align		4
.L_92:
        /*01bc*/ 	.byte	0x04, 0x2f
        /*01be*/ 	.short	(.L_94 - .L_93)
	.align		4
.L_93:
        /*01c0*/ 	.word	index@(_ZN7cutlass13device_kernelIN5flash11enable_sm90INS1_16FlashAttnFwdSm90INS1_25CollectiveMainloopFwdSm90ILi2EN4cute5tupleIJNS5_1CILi1EEES8_S8_EEENS6_IJNS7_ILi64EEESA_SA_EEELi512ENS_10bfloat16_tEfNS_4arch4Sm90ELb0ELb0ELb1ELb0ELb1ELb0ELb0ELb0ELb0ELb1ELb0ELb0EEENS1_21CollectiveEpilogueFwdINS6_IJSA_NS7_ILi512EEESA_EEES9_SC_SE_Li256ELb0ELb1ELb0ELb0EEENS1_29StaticPersistentTileSchedulerILb0EEEEEEEEEvNT_6ParamsE)
        /*01c4*/ 	.word	0x000000a8


	//----- nvinfo : EIATTR_FRAME_SIZE
	.align		4
.L_94:
        /*01c8*/ 	.byte	0x04, 0x11
        /*01ca*/ 	.short	(.L_96 - .L_95)
	.align		4
.L_95:
        /*01cc*/ 	.word	index@(_ZN7cutlass13device_kernelIN5flash11enable_sm90INS1_16FlashAttnFwdSm90INS1_25CollectiveMainloopFwdSm90ILi2EN4cute5tupleIJNS5_1CILi1EEES8_S8_EEENS6_IJNS7_ILi64EEESA_SA_EEELi512ENS_10bfloat16_tEfNS_4arch4Sm90ELb0ELb0ELb1ELb0ELb1ELb0ELb0ELb0ELb0ELb1ELb0ELb0EEENS1_21CollectiveEpilogueFwdINS6_IJSA_NS7_ILi512EEESA_EEES9_SC_SE_Li256ELb0ELb1ELb0ELb0EEENS1_29StaticPersistentTileSchedulerILb0EEEEEEEEEvNT_6ParamsE)
        /*01d0*/ 	.word	0x00000030


	//----- nvinfo : EIATTR_MIN_STACK_SIZE
	.align		4
.L_96:
        /*01d4*/ 	.byte	0x04, 0x12
        /*01d6*/ 	.short	(.L_98 - .L_97)
	.align		4
.L_97:
        /*01d8*/ 	.word	index@(_ZN7cutlass13device_kernelIN5flash11enable_sm90INS1_16FlashAttnFwdSm90INS1_25CollectiveMainloopFwdSm90ILi2EN4cute5tupleIJNS5_1CILi1EEES8_S8_EEENS6_IJNS7_ILi64EEESA_SA_EEELi512ENS_10bfloat16_tEfNS_4arch4Sm90ELb0ELb0ELb1ELb0ELb1ELb0ELb0ELb0ELb0ELb1ELb0ELb0EEENS1_21CollectiveEpilogueFwdINS6_IJSA_NS7_ILi512EEESA_EEES9_SC_SE_Li256ELb0ELb1ELb0ELb0EEENS1_29StaticPersistentTileSchedulerILb0EEEEEEEEEvNT_6ParamsE)
        /*01dc*/ 	.word	0x00000030


	//----- nvinfo : EIATTR_MIN_STACK_SIZE
	.align		4
.L_98:
        /*01e0*/ 	.byte	0x04, 0x12
        /*01e2*/ 	.short	(.L_100 - .L_99)
	.align		4
.L_99:
        /*01e4*/ 	.word	index@(_ZN7cutlass13device_kernelIN5flash11enable_sm90INS1_16FlashAttnFwdSm90INS1_25CollectiveMainloopFwdSm90ILi2EN4cute5tupleIJNS5_1CILi1EEES8_S8_EEENS6_IJNS7_ILi64EEESA_SA_EEELi512ENS_10bfloat16_tEfNS_4arch4Sm90ELb0ELb0ELb1ELb0ELb1ELb0ELb1ELb0ELb0ELb1ELb0ELb0EEENS1_21CollectiveEpilogueFwdINS6_IJSA_NS7_ILi512EEESA_EEES9_SC_SE_Li256ELb0ELb1ELb0ELb0EEENS1_29StaticPersistentTileSchedulerILb0EEEEEEEEEvNT_6ParamsE)
        /*01e8*/ 	.word	0x00000030


	//----- nvinfo : EIATTR_MIN_STACK_SIZE
	.align		4
.L_100:
        /*01ec*/ 	.byte	0x04, 0x12
        /*01ee*/ 	.short	(.L_102 - .L_101)
	.align		4
.L_101:
        /*01f0*/ 	.word	index@(_ZN7cutlass13device_kernelIN5flash11enable_sm90INS1_16FlashAttnFwdSm90INS1_25CollectiveMainloopFwdSm90ILi2EN4cute5tupleIJNS5_1CILi1EEES8_S8_EEENS6_IJNS7_ILi64EEESA_SA_EEELi512ENS_10bfloat16_tEfNS_4arch4Sm90ELb0ELb0ELb1ELb1ELb1ELb0ELb0ELb0ELb0ELb1ELb0ELb0EEENS1_21CollectiveEpilogueFwdINS6_IJSA_NS7_ILi512EEESA_EEES9_SC_SE_Li256ELb1ELb1ELb0ELb0EEENS1_36VarlenDynamicPersistentTileSchedulerILi64ELi64ELi256ELi128ELb0ELb1ELb1ELb0ELb1ELb1EEEEEEEEEvNT_6ParamsE)
        /*01f4*/ 	.word	0x00000038


	//----- nvinfo : EIATTR_MIN_STACK_SIZE
	.align		4
.L_102:
        /*01f8*/ 	.byte	0x04, 0x12
        /*01fa*/ 	.short	(.L_104 - .L_103)
	.align		4
.L_103:
        /*01fc*/ 	.word	index@(_ZN7cutlass13device_kernelIN5flash11enable_sm90INS1_16FlashAttnFwdSm90INS1_25CollectiveMainloopFwdSm90ILi2EN4cute5tupleIJNS5_1CILi1EEES8_S8_EEENS6_IJNS7_ILi64EEESA_SA_EEELi512ENS_10bfloat16_tEfNS_4arch4Sm90ELb0ELb0ELb1ELb1ELb1ELb1ELb0ELb0ELb0ELb1ELb0ELb0EEENS1_21CollectiveEpilogueFwdINS6_IJSA_NS7_ILi512EEESA_EEES9_SC_SE_Li256ELb1ELb1ELb0ELb0EEENS1_36VarlenDynamicPersistentTileSchedulerILi64ELi64ELi256ELi128ELb0ELb1ELb1ELb0ELb1ELb1EEEEEEEEEvNT_6ParamsE)
        /*0200*/ 	.word	0x00000060


	//----- nvinfo : EIATTR_MIN_STACK_SIZE
	.align		4
.L_104:
        /*0204*/ 	.byte	0x04, 0x12
        /*0206*/ 	.short	(.L_106 - .L_105)
	.align		4
.L_105:
        /*0208*/ 	.word	index@(_ZN7cutlass13device_kernelIN5flash11enable_sm90INS1_16FlashAttnFwdSm90INS1_25CollectiveMainloopFwdSm90ILi2EN4cute5tupleIJNS5_1CILi1EEES8_S8_EEENS6_IJNS7_ILi64EEESA_SA_EEELi512ENS_10bfloat16_tEfNS_4arch4Sm90ELb0ELb0ELb1ELb1ELb1ELb0ELb1ELb0ELb0ELb1ELb0ELb0EEENS1_21CollectiveEpilogueFwdINS6_IJSA_NS7_ILi512EEESA_EEES9_SC_SE_Li256ELb1ELb1ELb0ELb0EEENS1_36VarlenDynamicPersistentTileSchedulerILi64ELi64ELi256ELi128ELb0ELb1ELb1ELb0ELb1ELb1EEEEEEEEEvNT_6ParamsE)
        /*020c*/ 	.word	0x00000030


	//----- nvinfo : EIATTR_MIN_STACK_SIZE
	.align		4
.L_106:
        /*0210*/ 	.byte	0x04, 0x12
        /*0212*/ 	.short	(.L_108 - .L_107)
	.align		4
.L_107:
        /*0214*/ 	.word	index@(_ZN7cutlass13device_kernelIN5flash11enable_sm90INS1_16FlashAttnFwdSm90INS1_25CollectiveMainloopFwdSm90ILi2EN4cute5tupleIJNS5_1CILi1EEES8_S8_EEENS6_IJNS7_ILi64EEESA_SA_EEELi512ENS_10bfloat16_tEfNS_4arch4Sm90ELb0ELb0ELb1ELb1ELb1ELb1ELb1ELb0ELb0ELb1ELb0ELb0EEENS1_21CollectiveEpilogueFwdINS6_IJSA_NS7_ILi512EEESA_EEES9_SC_SE_Li256ELb1ELb1ELb0ELb0EEENS1_36VarlenDynamicPersistentTileSchedulerILi64ELi64ELi256ELi128ELb0ELb1ELb1ELb0ELb1ELb1EEEEEEEEEvNT_6ParamsE)
        /*0218*/ 	.word	0x00000070


	//----- nvinfo : EIATTR_MIN_STACK_SIZE
	.align		4
.L_108:
        /*021c*/ 	.byte	0x04, 0x12
        /*021e*/ 	.short	(.L_110 - .L_109)
	.align		4
.L_109:
        /*0220*/ 	.word	index@(_ZN7cutlass13device_kernelIN5flash11enable_sm90INS1_16FlashAttnFwdSm90INS1_25CollectiveMainloopFwdSm90ILi2EN4cute5tupleIJNS5_1CILi1EEES8_S8_EEENS6_IJNS7_ILi64EEESA_SA_EEELi512ENS_10bfloat16_tEfNS_4arch4Sm90ELb0ELb1ELb1ELb0ELb1ELb0ELb0ELb0ELb0ELb1ELb0ELb0EEENS1_21CollectiveEpilogueFwdINS6_IJSA_NS7_ILi512EEESA_EEES9_SC_SE_Li256ELb0ELb1ELb0ELb0EEENS1_30DynamicPersistentTileSchedulerILi256ELi128ELb0ELb1ELb1EEEEEEEEEvNT_6ParamsE)
        /*0224*/ 	.word	0x00000010


	//----- nvinfo : EIATTR_MIN_STACK_SIZE
	.align		4
.L_110:
        /*0228*/ 	.byte	0x04, 0x12
        /*022a*/ 	.short	(.L_112 - .L_111)
	.align		4
.L_111:
        /*022c*/ 	.word	index@(_ZN7cutlass13device_kernelIN5flash11enable_sm90INS1_16FlashAttnFwdSm90INS1_25CollectiveMainloopFwdSm90ILi2EN4cute5tupleIJNS5_1CILi1EEES8_S8_EEENS6_IJNS7_ILi64EEESA_SA_EEELi512ENS_10bfloat16_tEfNS_4arch4Sm90ELb0ELb1ELb1ELb0ELb1ELb0ELb1ELb0ELb0ELb1ELb0ELb0EEENS1_21CollectiveEpilogueFwdINS6_IJSA_NS7_ILi512EEESA_EEES9_SC_SE_Li256ELb0ELb1ELb0ELb0EEENS1_30DynamicPersistentTileSchedulerILi256ELi128ELb0ELb1ELb1EEEEEEEEEvNT_6ParamsE)
        /*0230*/ 	.word	0x00000450


	//----- nvinfo : EIATTR_MIN_STACK_SIZE
	.align		4
.L_112:
        /*0234*/ 	.byte	0x04, 0x12
        /*0236*/ 	.short	(.L_114 - .L_113)
	.align		4
.L_113:
        /*0238*/ 	.word	index@(_ZN7cutlass13device_kernelIN5flash11enable_sm90INS1_16FlashAttnFwdSm90INS1_25CollectiveMainloopFwdSm90ILi2EN4cute5tupleIJNS5_1CILi1EEES8_S8_EEENS6_IJNS7_ILi64EEESA_SA_EEELi512ENS_10bfloat16_tEfNS_4arch4Sm90ELb0ELb1ELb1ELb1ELb1ELb0ELb0ELb0ELb0ELb1ELb0ELb0EEENS1_21CollectiveEpilogueFwdINS6_IJSA_NS7_ILi512EEESA_EEES9_SC_SE_Li256ELb1ELb1ELb0ELb0EEENS1_36VarlenDynamicPersistentTileSchedulerILi64ELi64ELi256ELi128ELb0ELb1ELb1ELb1ELb0ELb1EEEEEEEEEvNT_6ParamsE)
        /*023c*/ 	.word	0x00000020


	//----- nvinfo : EIATTR_MIN_STACK_SIZE
	.align		4
.L_114:
        /*0240*/ 	.byte	0x04, 0x12
        /*0242*/ 	.short	(.L_116 - .L_115)
	.align		4
.L_115:
        /*0244*/ 	.word	index@(_ZN7cutlass13device_kernelIN5flash11enable_sm90INS1_16FlashAttnFwdSm90INS1_25CollectiveMainloopFwdSm90ILi2EN4cute5tupleIJNS5_1CILi1EEES8_S8_EEENS6_IJNS7_ILi64EEESA_SA_EEELi512ENS_10bfloat16_tEfNS_4arch4Sm90ELb0ELb1ELb1ELb1ELb1ELb1ELb0ELb0ELb0ELb1ELb0ELb0EEENS1_21CollectiveEpilogueFwdINS6_IJSA_NS7_ILi512EEESA_EEES9_SC_SE_Li256ELb1ELb1ELb0ELb0EEENS1_36VarlenDynamicPersistentTileSchedulerILi64ELi64ELi256ELi128ELb0ELb1ELb1ELb1ELb0ELb1EEEEEEEEEvNT_6ParamsE)
        /*0248*/ 	.word	0x00000068


	//----- nvinfo : EIATTR_MIN_STACK_SIZE
	.align		4
.L_116:
        /*024c*/ 	.byte	0x04, 0x12
        /*024e*/ 	.short	(.L_118 - .L_117)
	.align		4
.L_117:
        /*0250*/ 	.word	index@(_ZN7cutlass13device_kernelIN5flash11enable_sm90INS1_16FlashAttnFwdSm90INS1_25CollectiveMainloopFwdSm90ILi2EN4cute5tupleIJNS5_1CILi1EEES8_S8_EEENS6_IJNS7_ILi64EEESA_SA_EEELi512ENS_10bfloat16_tEfNS_4arch4Sm90ELb0ELb1ELb1ELb1ELb1ELb0ELb1ELb0ELb0ELb1ELb0ELb0EEENS1_21CollectiveEpilogueFwdINS6_IJSA_NS7_ILi512EEESA_EEES9_SC_SE_Li256ELb1ELb1ELb0ELb0EEENS1_36VarlenDynamicPersistentTileSchedulerILi64ELi64ELi256ELi128ELb0ELb1ELb1ELb1ELb0ELb1EEEEEEEEEvNT_6ParamsE)
        /*0254*/ 	.word	0x00000450


	//----- nvinfo : EIATTR_MIN_STACK_SIZE
	.align		4
.L_118:
        /*0258*/ 	.byte	0x04, 0x12
        /*025a*/ 	.short	(.L_120 - .L_119)
	.align		4
.L_119:
        /*025c*/ 	.word	index@(_ZN7cutlass13device_kernelIN5flash11enable_sm90INS1_16FlashAttnFwdSm90INS1_25CollectiveMainloopFwdSm90ILi2EN4cute5tupleIJNS5_1CILi1EEES8_S8_EEENS6_IJNS7_ILi64EEESA_SA_EEELi512ENS_10bfloat16_tEfNS_4arch4Sm90ELb0ELb1ELb1ELb1ELb1ELb1ELb1ELb0ELb0ELb1ELb0ELb0EEENS1_21CollectiveEpilogueFwdINS6_IJSA_NS7_ILi512EEESA_EEES9_SC_SE_Li256ELb1ELb1ELb0ELb0EEENS1_36VarlenDynamicPersistentTileSchedulerILi64ELi64ELi256ELi128ELb0ELb1ELb1ELb1ELb0ELb1EEEEEEEEEvNT_6ParamsE)
        /*0260*/ 	.word	0x00000460


	//----- nvinfo : EIATTR_MIN_STACK_SIZE
	.align		4
.L_120:
        /*0264*/ 	.byte	0x04, 0x12
        /*0266*/ 	.short	(.L_122 - .L_121)
	.align		4
.L_121:
        /*0268*/ 	.word	index@(_ZN7cutlass13device_kernelIN5flash11enable_sm90INS1_16FlashAttnFwdSm90INS1_25CollectiveMainloopFwdSm90ILi2EN4cute5tupleIJNS5_1CILi1EEES8_S8_EEENS6_IJNS7_ILi64EEESA_SA_EEELi512ENS_10bfloat16_tEfNS_4arch4Sm90ELb1ELb0ELb1ELb0ELb1ELb0ELb0ELb0ELb0ELb1ELb0ELb0EEENS1_21CollectiveEpilogueFwdINS6_IJSA_NS7_ILi512EEESA_EEES9_SC_SE_Li256ELb0ELb1ELb0ELb0EEENS1_30DynamicPersistentTileSchedulerILi256ELi128ELb0ELb1ELb1EEEEEEEEEvNT_6ParamsE)
        /*026c*/ 	.word	0x00000010


	//----- nvinfo : EIATTR_MIN_STACK_SIZE
	.align		4
.L_122:
        /*0270*/ 	.byte	0x04, 0x12
        /*0272*/ 	.short	(.L_124 - .L_123)
	.align		4
.L_123:
        /*0274*/ 	.word	index@(_ZN7cutlass13device_kernelIN5flash11enable_sm90INS1_16FlashAttnFwdSm90INS1_25CollectiveMainloopFwdSm90ILi2EN4cute5tupleIJNS5_1CILi1EEES8_S8_EEENS6_IJNS7_ILi64EEESA_SA_EEELi512ENS_10bfloat16_tEfNS_4arch4Sm90ELb1ELb0ELb1ELb0ELb1ELb0ELb1ELb0ELb0ELb1ELb0ELb0EEENS1_21CollectiveEpilogueFwdINS6_IJSA_NS7_ILi512EEESA_EEES9_SC_SE_Li256ELb0ELb1ELb0ELb0EEENS1_30DynamicPersistentTileSchedulerILi256ELi128ELb0ELb1ELb1EEEEEEEEEvNT_6ParamsE)
        /*0278*/ 	.word	0x00000018


	//----- nvinfo : EIATTR_MIN_STACK_SIZE
	.align		4
.L_124:
        /*027c*/ 	.byte	0x04, 0x12
        /*027e*/ 	.short	(.L_126 - .L_125)
	.align		4
.L_125:
        /*0280*/ 	.word	index@(_ZN7cutlass13device_kernelIN5flash11enable_sm90INS1_16FlashAttnFwdSm90INS1_25CollectiveMainloopFwdSm90ILi2EN4cute5tupleIJNS5_1CILi1EEES8_S8_EEENS6_IJNS7_ILi64EEESA_SA_EEELi512ENS_10bfloat16_tEfNS_4arch4Sm90ELb1ELb0ELb1ELb1ELb1ELb0ELb0ELb0ELb0ELb1ELb0ELb0EEENS1_21CollectiveEpilogueFwdINS6_IJSA_NS7_ILi512EEESA_EEES9_SC_SE_Li256ELb1ELb1ELb0ELb0EEENS1_36VarlenDynamicPersistentTileSchedulerILi64ELi64ELi256ELi128ELb0ELb1ELb1ELb1ELb1ELb1EEEEEEEEEvNT_6ParamsE)
        /*0284*/ 	.word	0x00000030


	//----- nvinfo : EIATTR_MIN_STACK_SIZE
	.align		4
.L_126:
        /*0288*/ 	.byte	0x04, 0x12
        /*028a*/ 	.short	(.L_128 - .L_127)
	.align		4
.L_127:
        /*028c*/ 	.word	index@(_ZN7cutlass13device_kernelIN5flash11enable_sm90INS1_16FlashAttnFwdSm90INS1_25CollectiveMainloopFwdSm90ILi2EN4cute5tupleIJNS5_1CILi1EEES8_S8_EEENS6_IJNS7_ILi64EEESA_SA_EEELi512ENS_10bfloat16_tEfNS_4arch4Sm90ELb1ELb0ELb1ELb1ELb1ELb1ELb0ELb0ELb0ELb1ELb0ELb0EEENS1_21CollectiveEpilogueFwdINS6_IJSA_NS7_ILi512EEESA_EEES9_SC_SE_Li256ELb1ELb1ELb0ELb0EEENS1_36VarlenDynamicPersistentTileSchedulerILi64ELi64ELi256ELi128ELb0ELb1ELb1ELb1ELb1ELb1EEEEEEEEEvNT_6ParamsE)
        /*0290*/ 	.word	0x00000068


	//----- nvinfo : EIATTR_MIN_STACK_SIZE
	.align		4
.L_128:
        /*0294*/ 	.byte	0x04, 0x12
        /*0296*/ 	.short	(.L_130 - .L_129)
	.align		4
.L_129:
        /*0298*/ 	.word	index@(_ZN7cutlass13device_kernelIN5flash11enable_sm90INS1_16FlashAttnFwdSm90INS1_25CollectiveMainloopFwdSm90ILi2EN4cute5tupleIJNS5_1CILi1EEES8_S8_EEENS6_IJNS7_ILi64EEESA_SA_EEELi512ENS_10bfloat16_tEfNS_4arch4Sm90ELb1ELb0ELb1ELb1ELb1ELb0ELb1ELb0ELb0ELb1ELb0ELb0EEENS1_21CollectiveEpilogueFwdINS6_IJSA_NS7_ILi512EEESA_EEES9_SC_SE_Li256ELb1ELb1ELb0ELb0EEENS1_36VarlenDynamicPersistentTileSchedulerILi64ELi64ELi256ELi128ELb0ELb1ELb1ELb1ELb1ELb1EEEEEEEEEvNT_6ParamsE)
        /*029c*/ 	.word	0x00000028


	//----- nvinfo : EIATTR_MIN_STACK_SIZE
	.align		4
.L_130:
        /*02a0*/ 	.byte	0x04, 0x12
        /*02a2*/ 	.short	(.L_132 - .L_131)
	.align		4
.L_131:
        /*02a4*/ 	.word	index@(_ZN7cutlass13device_kernelIN5flash11enable_sm90INS1_16FlashAttnFwdSm90INS1_25CollectiveMainloopFwdSm90ILi2EN4cute5tupleIJNS5_1CILi1EEES8_S8_EEENS6_IJNS7_ILi64EEESA_SA_EEELi512ENS_10bfloat16_tEfNS_4arch4Sm90ELb1ELb0ELb1ELb1ELb1ELb1ELb1ELb0ELb0ELb1ELb0ELb0EEENS1_21CollectiveEpilogueFwdINS6_IJSA_NS7_ILi512EEESA_EEES9_SC_SE_Li256ELb1ELb1ELb0ELb0EEENS1_36VarlenDynamicPersistentTileSchedulerILi64ELi64ELi256ELi128ELb0ELb1ELb1ELb1ELb1ELb1EEEEEEEEEvNT_6ParamsE)
        /*02a8*/ 	.word	0x00000078
.L_132:


//--------------------- .nv.compat                --------------------------
	.section	.nv.compat,"",@"SHT_CUDA_COMPAT_INFO"
	.align	4
        /*0000*/ 	.byte	0x02, 0x09, 0x01, 0x00, 0x02, 0x02, 0x04, 0x00, 0x02, 0x05, 0x05, 0x00, 0x03, 0x07, 0x01, 0x01
        /*0010*/ 	.byte	0x02, 0x03, 0x01, 0x00, 0x02, 0x06, 0x01, 0x00, 0x04, 0x0b, 0x08, 0x00, 0x00, 0x00, 0x00, 0x00
        /*0020*/ 	.byte	0x00, 0x00, 0x00, 0x00


//--------------------- .nv.info._ZN7cutlass13device_kernelIN5flash11enable_sm90INS1_16FlashAttnFwdSm90INS1_25CollectiveMainloopFwdSm90ILi2EN4cute5tupleIJNS5_1CILi1EEES8_S8_EEENS6_IJNS7_ILi64EEESA_SA_EEELi512ENS_10bfloat16_tEfNS_4arch4Sm90ELb0ELb0ELb1ELb0ELb1ELb0ELb0ELb0ELb0ELb1ELb0ELb0EEENS1_21CollectiveEpilogueFwdINS6_IJSA_NS7_ILi512EEESA_EEES9_SC_SE_Li256ELb0ELb1ELb0ELb0EEENS1_29StaticPersistentTileSchedulerILb0EEEEEEEEEvNT_6ParamsE --------------------------
	.section	.nv.info._ZN7cutlass13device_kernelIN5flash11enable_sm90INS1_16FlashAttnFwdSm90INS1_25CollectiveMainloopFwdSm90ILi2EN4cute5tupleIJNS5_1CILi1EEES8_S8_EEENS6_IJNS7_ILi64EEESA_SA_EEELi512ENS_10bfloat16_tEfNS_4arch4Sm90ELb0ELb0ELb1ELb0ELb1ELb0ELb0ELb0ELb0ELb1ELb0ELb0EEENS1_21CollectiveEpilogueFwdINS6_IJSA_NS7_ILi512EEESA_EEES9_SC_SE_Li256ELb0ELb1ELb0ELb0EEENS1_29StaticPersistentTileSchedulerILb0EEEEEEEEEvNT_6ParamsE,"",@"SHT_CUDA_INFO"
	.sectionflags	@""
	.align	4


	//----- nvinfo : EIATTR_CUDA_API_VERSION
	.align		4
        /*0000*/ 	.byte	0x04, 0x37
        /*0002*/ 	.short	(.L_134 - .L_133)
.L_133:
        /*0004*/ 	.word	0x00000082


	//----- nvinfo : EIATTR_KPARAM_INFO
	.align		4
.L_134:
        /*0008*/ 	.byte	0x04, 0x17
        /*000a*/ 	.short	(.L_136 - .L_135)
.L_135:
        /*000c*/ 	.word	0x00000000
        /*0010*/ 	.short	0x0000
        /*0012*/ 	.short	0x0070
        /*0014*/ 	.byte	0x00, 0xf0, 0x01, 0x28


	//----- nvinfo : EIATTR_SPARSE_MMA_MASK
	.align		4
.L_136:
        /*0018*/ 	.byte	0x03, 0x50
        /*001a*/ 	.short	0x0000


	//----- nvinfo : EIATTR_MAXREG_COUNT
	.align		4
        /*001c*/ 	.byte	0x03, 0x1b
        /*001e*/ 	.short	0x00a8


	//----- nvinfo : EIATTR_NUM_BARRIERS
	.align		4
        /*0020*/ 	.byte	0x02, 0x4c
        /*0022*/ 	.byte	0x10
	.zero		1


	//----- nvinfo : EIATTR_EXTERNS
	.align		4
        /*0024*/ 	.byte	0x04, 0x0f
        /*0026*/ 	.short	(.L_138 - .L_137)


	//   ....[0]....
	.align		4
.L_137:
        /*0028*/ 	.word	index@(__assertfail)


	//----- nvinfo : EIATTR_ANNOTATIONS
	.align		4
.L_138:
        /*002c*/ 	.byte	0x04, 0x55
        /*002e*/ 	.short	(.L_140 - .L_139)


	//   ....[0]....
.L_139:
        /*0030*/ 	.word	0x00000001
        /*0034*/ 	.byte	0x40, 0x90, 0x00, 0x00, 0x01, 0x00, 0x00, 0x00, 0x70, 0x90, 0x00, 0x00, 0x01, 0x00, 0x00, 0x00
        /* <DEDUP_REMOVED lines=12> */
        /*0104*/ 	.byte	0x70, 0xc7, 0x00, 0x00


	//----- nvinfo : EIATTR_MERCURY_ISA_VERSION
	.align		4
.L_140:
        /*0108*/ 	.byte	0x03, 0x5f
        /*010a*/ 	.short	0x0101


	//----- nvinfo : EIATTR_INT_WARP_WIDE_INSTR_OFFSETS
	.align		4
        /*010c*/ 	.byte	0x04, 0x31
        /*010e*/ 	.short	(.L_142 - .L_141)


	//   ....[0]....
.L_141:
        /*0110*/ 	.word	0x000000c0


	//   ....[1]....
        /*0114*/ 	.word	0x000000d0


	//   ....[2]....
        /*0118*/ 	.word	0x00000170


	//----- nvinfo : EIATTR_COOP_GROUP_MASK_REGIDS
	.align		4
.L_142:
        /*011c*/ 	.byte	0x04, 0x29
        /*011e*/ 	.short	(.L_144 - .L_143)


	//   ....[0]....
.L_143:
        /*0120*/ 	.word	0xffffffff


	//   ....[1]....
        /*0124*/ 	.word	0xffffffff


	//   ....[2]....
        /*0128*/ 	.word	0xffffffff


	//   ....[3]....
        /*012c*/ 	.word	0xffffffff


	//   ....[4]....
        /*0130*/ 	.word	0xffffffff


	//   ....[5]....
        /*0134*/ 	.word	0xffffffff


	//   ....[6]....
        /*0138*/ 	.word	0xffffffff


	//   ....[7]....
        /*013c*/ 	.word	0xffffffff


	//   ....[8]....
        /*0140*/ 	.word	0xffffffff


	//   ....[9]....
        /*0144*/ 	.word	0xffffffff


	//   ....[10]....
        /*0148*/ 	.word	0xffffffff


	//   ....[11]....
        /*014c*/ 	.word	0xffffffff


	//   ....[12]....
        /*0150*/ 	.word	0xffffffff


	//   ....[13]....
        /*0154*/ 	.word	0xffffffff


	//   ....[14]....
        /*0158*/ 	.word	0xffffffff


	//   ....[15]....
        /*015c*/ 	.word	0xffffffff


	//   ....[16]....
        /*0160*/ 	.word	0xffffffff


	//   ....[17]....
        /*0164*/ 	.word	0xffffffff


	//   ....[18]....
        /*0168*/ 	.word	0xffffffff


	//   ....[19]....
        /*016c*/ 	.word	0xffffffff


	//   ....[20]....
        /*0170*/ 	.word	0xffffffff


	//   ....[21]....
        /*0174*/ 	.word	0xffffffff


	//   ....[22]....
        /*0178*/ 	.word	0xffffffff


	//   ....[23]....
        /*017c*/ 	.word	0xffffffff


	//   ....[24]....
        /*0180*/ 	.word	0xffffffff


	//   ....[25]....
        /*0184*/ 	.word	0xffffffff


	//   ....[26]....
        /*0188*/ 	.word	0xffffffff


	//   ....[27]....
        /*018c*/ 	.word	0xffffffff


	//   ....[28]....
        /*0190*/ 	.word	0xffffffff


	//   ....[29]....
        /*0194*/ 	.word	0xffffffff


	//   ....[30]....
        /*0198*/ 	.word	0xffffffff


	//   ....[31]....
        /*019c*/ 	.word	0xffffffff


	//   ....[32]....
        /*01a0*/ 	.word	0xffffffff


	//   ....[33]....
        /*01a4*/ 	.word	0xffffffff


	//   ....[34]....
        /*01a8*/ 	.word	0xffffffff


	//   ....[35]....
        /*01ac*/ 	.word	0xffffffff


	//   ....[36]....
        /*01b0*/ 	.word	0xffffffff


	//   ....[37]....
        /*01b4*/ 	.word	0xffffffff


	//   ....[38]....
        /*01b8*/ 	.word	0xffffffff


	//   ....[39]....
        /*01bc*/ 	.word	0xffffffff


	//   ....[40]....
        /*01c0*/ 	.word	0xffffffff


	//   ....[41]....
        /*01c4*/ 	.word	0xffffffff


	//   ....[42]....
        /*01c8*/ 	.word	0xffffffff


	//   ....[43]....
        /*01cc*/ 	.word	0xffffffff


	//   ....[44]....
        /*01d0*/ 	.word	0xffffffff


	//   ....[45]....
        /*01d4*/ 	.word	0xffffffff


	//   ....[46]....
        /*01d8*/ 	.word	0xffffffff


	//   ....[47]....
        /*01dc*/ 	.word	0xffffffff


	//   ....[48]....
        /*01e0*/ 	.word	0xffffffff


	//   ....[49]....
        /*01e4*/ 	.word	0xffffffff


	//   ....[50]....
        /*01e8*/ 	.word	0xffffffff


	//   ....[51]....
        /*01ec*/ 	.word	0xffffffff


	//   ....[52]....
        /*01f0*/ 	.word	0xffffffff


	//   ....[53]....
        /*01f4*/ 	.word	0xffffffff


	//   ....[54]....
        /*01f8*/ 	.word	0xffffffff


	//   ....[55]....
        /*01fc*/ 	.word	0xffffffff


	//   ....[56]....
        /*0200*/ 	.word	0xffffffff


	//   ....[57]....
        /*0204*/ 	.word	0xffffffff


	//   ....[58]....
        /*0208*/ 	.word	0xffffffff


	//   ....[59]....
        /*020c*/ 	.word	0xffffffff


	//   ....[60]....
        /*0210*/ 	.word	0xffffffff


	//   ....[61]....
        /*0214*/ 	.word	0xffffffff


	//   ....[62]....
        /*0218*/ 	.word	0xffffffff


	//   ....[63]....
        /*021c*/ 	.word	0xffffffff


	//   ....[64]....
        /*0220*/ 	.word	0xffffffff


	//   ....[65]....
        /*0224*/ 	.word	0xffffffff


	//   ....[66]....
        /*0228*/ 	.word	0xffffffff


	//   ....[67]....
        /*022c*/ 	.word	0xffffffff


	//   ....[68]....
        /*0230*/ 	.word	0xffffffff


	//   ....[69]....
        /*0234*/ 	.word	0xffffffff


	//   ....[70]....
        /*0238*/ 	.word	0xffffffff


	//   ....[71]....
        /*023c*/ 	.word	0xffffffff


	//   ....[72]....
        /*0240*/ 	.word	0x0500000f


	//   ....[73]....
        /*0244*/ 	.word	0x0500000f


	//   ....[74]....
        /*0248*/ 	.word	0x0500000f


	//   ....[75]....
        /*024c*/ 	.word	0x0500000f


	//   ....[76]....
        /*0250*/ 	.word	0x0500000f


	//   ....[77]....
        /*0254*/ 	.word	0x0500000f


	//   ....[78]....
        /*0258*/ 	.word	0x0500000f


	//   ....[79]....
        /*025c*/ 	.word	0x0500000f


	//   ....[80]....
        /*0260*/ 	.word	0x0500000f


	//   ....[81]....
        /*0264*/ 	.word	0x0500000f


	//   ....[82]....
        /*0268*/ 	.word	0x0500000f


	//   ....[83]....
        /*026c*/ 	.word	0x0500000f


	//   ....[84]....
        /*0270*/ 	.word	0x0500000f


	//   ....[85]....
        /*0274*/ 	.word	0x0500000f


	//   ....[86]....
        /*0278*/ 	.word	0x0500000f


	//   ....[87]....
        /*027c*/ 	.word	0x0500000f


	//   ....[88]....
        /*0280*/ 	.word	0x0500000f


	//   ....[89]....
        /*0284*/ 	.word	0x0500000f


	//   ....[90]....
        /*0288*/ 	.word	0x0500000f


	//   ....[91]....
        /*028c*/ 	.word	0x0500000f


	//   ....[92]....
        /*0290*/ 	.word	0x0500000f


	//   ....[93]....
        /*0294*/ 	.word	0x0500000f


	//   ....[94]....
        /*0298*/ 	.word	0x0500000f


	//   ....[95]....
        /*029c*/ 	.word	0x0500000f


	//   ....[96]....
        /*02a0*/ 	.word	0x0500000f


	//   ....[97]....
        /*02a4*/ 	.word	0x0500000f


	//   ....[98]....
        /*02a8*/ 	.word	0x0500000f


	//   ....[99]....
        /*02ac*/ 	.word	0x0500000f


	//   ....[100]....
        /*02b0*/ 	.word	0x0500000f


	//   ....[101]....
        /*02b4*/ 	.word	0x0500000f


	//   ....[102]....
        /*02b8*/ 	.word	0x0500000f


	//   ....[103]....
        /*02bc*/ 	.word	0x0500000f


	//   ....[104]....
        /*02c0*/ 	.word	0x0500000f


	//   ....[105]....
        /*02c4*/ 	.word	0x0500000f


	//   ....[106]....
        /*02c8*/ 	.word	0x0500000f


	//   ....[107]....
        /*02cc*/ 	.word	0x0500000f


	//   ....[108]....
        /*02d0*/ 	.word	0x0500000f


	//   ....[109]....
        /*02d4*/ 	.word	0x0500000f


	//   ....[110]....
        /*02d8*/ 	.word	0x0500000f


	//   ....[111]....
        /*02dc*/ 	.word	0x0500000f


	//   ....[112]....
        /*02e0*/ 	.word	0x0500000f


	//   ....[113]....
        /*02e4*/ 	.word	0x0500000f


	//----- nvinfo : EIATTR_COOP_GROUP_INSTR_OFFSETS
	.align		4
.L_144:
        /*02e8*/ 	.byte	0x04, 0x28
        /*02ea*/ 	.short	(.L_146 - .L_145)


	//   ....[0]....
.L_145:
        /*02ec*/ 	.word	0x00000070


	//   ....[1]....
        /*02f0*/ 	.word	0x000000b0


	//   ....[2]....
        /*02f4*/ 	.word	0x00000290


	//   ....[3]....
        /*02f8*/ 	.word	0x000003f0


	//   ....[4]....
        /*02fc*/ 	.word	0x00000510


	//   ....[5]....
        /*0300*/ 	.word	0x00000670


	//   ....[6]....
        /*0304*/ 	.word	0x000010e0


	//   ....[7]....
        /*0308*/ 	.word	0x000029c0


	//   ....[8]....
        /*030c*/ 	.word	0x00003790


	//   ....[9]....
        /*0310*/ 	.word	0x00003820


	//   ....[10]....
        /*0314*/ 	.word	0x00003a20


	//   ....[11]....
        /*0318*/ 	.word	0x00003b00


	//   ....[12]....
        /*031c*/ 	.word	0x00004370


	//   ....[13]....
        /*0320*/ 	.word	0x00004ba0


	//   ....[14]....
        /*0324*/ 	.word	0x00004c40


	//   ....[15]....
        /*0328*/ 	.word	0x00004f00


	//   ....[16]....
        /*032c*/ 	.word	0x00005040


	//   ....[17]....
        /*0330*/ 	.word	0x000060c0


	//   ....[18]....
        /*0334*/ 	.word	0x00006170


	//   ....[19]....
        /*0338*/ 	.word	0x000061a0


	//   ....[20]....
        /*033c*/ 	.word	0x00006200


	//   ....[21]....
        /*0340*/ 	.word	0x00006240


	//   ....[22]....
        /*0344*/ 	.word	0x00007540


	//   ....[23]....
        /*0348*/ 	.word	0x00007fa0


	//   ....[24]....
        /*034c*/ 	.word	0x00007fd0


	//   ....[25]....
        /*0350*/ 	.word	0x00007ff0


	//   ....[26]....
        /*0354*/ 	.word	0x00008010


	//   ....[27]....
        /*0358*/ 	.word	0x00008630


	//   ....[28]....
        /*035c*/ 	.word	0x00008650


	//   ....[29]....
        /*0360*/ 	.word	0x000088a0


	//   ....[30]....
        /*0364*/ 	.word	0x000088d0


	//   ....[31]....
        /*0368*/ 	.word	0x0000a300


	//   ....[32]....
        /*036c*/ 	.word	0x0000a330


	//   ....[33]....
        /*0370*/ 	.word	0x0000a350


	//   ....[34]....
        /*0374*/ 	.word	0x0000a390


	//   ....[35]....
        /*0378*/ 	.word	0x0000a400


	//   ....[36]....
        /*037c*/ 	.word	0x0000a420


	//   ....[37]....
        /*0380*/ 	.word	0x0000a440


	//   ....[38]....
        /*0384*/ 	.word	0x0000a460


	//   ....[39]....
        /*0388*/ 	.word	0x0000aa90


	//   ....[40]....
        /*038c*/ 	.word	0x0000aab0


	//   ....[41]....
        /*0390*/ 	.word	0x0000aad0


	//   ....[42]....
        /*0394*/ 	.word	0x0000ab20


	//   ....[43]....
        /*0398*/ 	.word	0x0000ab70


	//   ....[44]....
        /*039c*/ 	.word	0x0000ab90


	//   ....[45]....
        /*03a0*/ 	.word	0x0000abc0


	//   ....[46]....
        /*03a4*/ 	.word	0x0000abe0


	//   ....[47]....
        /*03a8*/ 	.word	0x0000b0b0


	//   ....[48]....
        /*03ac*/ 	.word	0x0000b0e0


	//   ....[49]....
        /*03b0*/ 	.word	0x0000b1c0


	//   ....[50]....
        /*03b4*/ 	.word	0x0000b1f0


	//   ....[51]....
        /*03b8*/ 	.word	0x0000b2a0


	//   ....[52]....
        /*03bc*/ 	.word	0x0000b2d0


	//   ....[53]....
        /*03c0*/ 	.word	0x0000b5e0


	//   ....[54]....
        /*03c4*/ 	.word	0x0000b650


	//   ....[55]....
        /*03c8*/ 	.word	0x0000bd00


	//   ....[56]....
        /*03cc*/ 	.word	0x0000bd20


	//   ....[57]....
        /*03d0*/ 	.word	0x0000bd30


	//   ....[58]....
        /*03d4*/ 	.word	0x0000bd40


	//   ....[59]....
        /*03d8*/ 	.word	0x0000bd60


	//   ....[60]....
        /*03dc*/ 	.word	0x0000bdc0


	//   ....[61]....
        /*03e0*/ 	.word	0x0000bdd0


	//   ....[62]....
        /*03e4*/ 	.word	0x0000bde0


	//   ....[63]....
        /*03e8*/ 	.word	0x0000c140


	//   ....[64]....
        /*03ec*/ 	.word	0x0000c170


	//   ....[65]....
        /*03f0*/ 	.word	0x0000c1c0


	//   ....[66]....
        /*03f4*/ 	.word	0x0000c1e0


	//   ....[67]....
        /*03f8*/ 	.word	0x0000c270


	//   ....[68]....
        /*03fc*/ 	.word	0x0000c290


	//   ....[69]....
        /*0400*/ 	.word	0x0000c2b0


	//   ....[70]....
        /*0404*/ 	.word	0x0000c2d0


	//   ....[71]....
        /*0408*/ 	.word	0x0000c870


	//   ....[72]....
        /*040c*/ 	.word	0x0000ce00


	//   ....[73]....
        /*0410*/ 	.word	0x0000cef0


	//   ....[74]....
        /*0414*/ 	.word	0x0000cf90


	//   ....[75]....
        /*0418*/ 	.word	0x0000d000


	//   ....[76]....
        /*041c*/ 	.word	0x0000d0e0


	//   ....[77]....
        /*0420*/ 	.word	0x0000d150


	//   ....[78]....
        /*0424*/ 	.word	0x0000d220


	//   ....[79]....
        /*0428*/ 	.word	0x0000d290


	//   ....[80]....
        /*042c*/ 	.word	0x0000d350


	//   ....[81]....
        /*0430*/ 	.word	0x0000d3e0


	//   ....[82]....
        /*0434*/ 	.word	0x0000d450


	//   ....[83]....
        /*0438*/ 	.word	0x0000d4d0


	//   ....[84]....
        /*043c*/ 	.word	0x0000d570


	//   ....[85]....
        /*0440*/ 	.word	0x0000d5d0


	//   ....[86]....
        /*0444*/ 	.word	0x0000d690


	//   ....[87]....
        /*0448*/ 	.word	0x0000d6f0


	//   ....[88]....
        /*044c*/ 	.word	0x0000d790


	//   ....[89]....
        /*0450*/ 	.word	0x0000d8d0


	//   ....[90]....
        /*0454*/ 	.word	0x0000d9b0


	//   ....[91]....
        /*0458*/ 	.word	0x0000db30


	//   ....[92]....
        /*045c*/ 	.word	0x0000dc70


	//   ....[93]....
        /*0460*/ 	.word	0x0000dd80


	//   ....[94]....
        /*0464*/ 	.word	0x0000dec0


	//   ....[95]....
        /*0468*/ 	.word	0x0000dfd0


	//   ....[96]....
        /*046c*/ 	.word	0x0000e0a0


	//   ....[97]....
        /*0470*/ 	.word	0x0000e180


	//   ....[98]....
        /*0474*/ 	.word	0x0000e220


	//   ....[99]....
        /*0478*/ 	.word	0x0000e280


	//   ....[100]....
        /*047c*/ 	.word	0x0000e320


	//   ....[101]....
        /*0480*/ 	.word	0x0000e380


	//   ....[102]....
        /*0484*/ 	.word	0x0000e430


	//   ....[103]....
        /*0488*/ 	.word	0x0000e490


	//   ....[104]....
        /*048c*/ 	.word	0x0000e540


	//   ....[105]....
        /*0490*/ 	.word	0x0000e620


	//   ....[106]....
        /*0494*/ 	.word	0x0000e6e0


	//   ....[107]....
        /*0498*/ 	.word	0x0000e7c0


	//   ....[108]....
        /*049c*/ 	.word	0x0000e8d0


	//   ....[109]....
        /*04a0*/ 	.word	0x0000e9e0


	//   ....[110]....
        /*04a4*/ 	.word	0x0000eac0


	//   ....[111]....
        /*04a8*/ 	.word	0x0000ebc0


	//   ....[112]....
        /*04ac*/ 	.word	0x0000ec90


	//   ....[113]....
        /*04b0*/ 	.word	0x0000eda0


	//----- nvinfo : EIATTR_REG_RECONFIG
	.align		4
.L_146:
        /*04b4*/ 	.byte	0x01, 0x54
	.zero		2


	//----- nvinfo : EIATTR_SYSCALL_OFFSETS
	.align		4
        /*04b8*/ 	.byte	0x04, 0x46
        /*04ba*/ 	.short	(.L_148 - .L_147)


	//   ....[0]....
.L_147:
        /*04bc*/ 	.word	0x00002b80


	//   ....[1]....
        /*04c0*/ 	.word	0x00009bb0


	//   ....[2]....
        /*04c4*/ 	.word	0x00009cf0


	//   ....[3]....
        /*04c8*/ 	.word	0x00009de0


	//   ....[4]....
        /*04cc*/ 	.word	0x0000a790


	//----- nvinfo : EIATTR_MBARRIER_INSTR_OFFSETS
	.align		4
.L_148:
        /*04d0*/ 	.byte	0x04, 0x39
        /*04d2*/ 	.short	(.L_150 - .L_149)


	//   ....[0]....
.L_149:
        /*04d4*/ 	.word	0x00000180
        /*04d8*/ 	.word	0x000000ff
        /*04dc*/ 	.word	0x00028c00
        /*04e0*/ 	.short	0x0100
        /*04e2*/ 	.byte	0x08
	.zero		1


	//   ....[1]....
        /*04e4*/ 	.word	0x00000190
        /*04e8*/ 	.word	0x000000ff
        /*04ec*/ 	.word	0x00028c20
        /*04f0*/ 	.short	0x0100
        /*04f2*/ 	.byte	0x08
	.zero		1


	//   ....[2]....
        /*04f4*/ 	.word	0x00000240
        /*04f8*/ 	.word	0x000000ff
        /*04fc*/ 	.word	0x00028c30
        /*0500*/ 	.short	0x0100
        /*0502*/ 	.byte	0x06
	.zero		1


	//   ....[3]....
        /*0504*/ 	.word	0x00000250
        /*0508*/ 	.word	0x000000ff
        /*050c*/ 	.word	0x00028c40
        /*0510*/ 	.short	0x0100
        /*0512*/ 	.byte	0x06
	.zero		1


	//   ....[4]....
        /*0514*/ 	.word	0x00000260
        /*0518*/ 	.word	0x000000ff
        /*051c*/ 	.word	0x00028c38
        /*0520*/ 	.short	0x0100
        /*0522*/ 	.byte	0x06
	.zero		1


	//   ....[5]....
        /*0524*/ 	.word	0x00000270
        /*0528*/ 	.word	0x000000ff
        /*052c*/ 	.word	0x00028c48
        /*0530*/ 	.short	0x0100
        /*0532*/ 	.byte	0x06
	.zero		1


	//   ....[6]....
        /*0534*/ 	.word	0x000003a0
        /*0538*/ 	.word	0x000000ff
        /*053c*/ 	.word	0x00028c50
        /*0540*/ 	.short	0x0100
        /*0542*/ 	.byte	0x08
	.zero		1


	//   ....[7]....
        /*0544*/ 	.word	0x000003b0
        /*0548*/ 	.word	0x000000ff
        /*054c*/ 	.word	0x00028c60
        /*0550*/ 	.short	0x0100
        /*0552*/ 	.byte	0x08
	.zero		1


	//   ....[8]....
        /*0554*/ 	.word	0x000003c0
        /*0558*/ 	.word	0x000000ff
        /*055c*/ 	.word	0x00028c58
        /*0560*/ 	.short	0x0100
        /*0562*/ 	.byte	0x08
	.zero		1


	//   ....[9]....
        /*0564*/ 	.word	0x000003d0
        /*0568*/ 	.word	0x000000ff
        /*056c*/ 	.word	0x00028c68
        /*0570*/ 	.short	0x0100
        /*0572*/ 	.byte	0x08
	.zero		1


	//   ....[10]....
        /*0574*/ 	.word	0x000004c0
        /*0578*/ 	.word	0x000000ff
        /*057c*/ 	.word	0x00028c70
        /*0580*/ 	.short	0x0100
        /*0582*/ 	.byte	0x06
	.zero		1


	//   ....[11]....
        /*0584*/ 	.word	0x000004d0
        /*0588*/ 	.word	0x000000ff
        /*058c*/ 	.word	0x00028c80
        /*0590*/ 	.short	0x0100
        /*0592*/ 	.byte	0x06
	.zero		1


	//   ....[12]....
        /*0594*/ 	.word	0x000004e0
        /*0598*/ 	.word	0x000000ff
        /*059c*/ 	.word	0x00028c78
        /*05a0*/ 	.short	0x0100
        /*05a2*/ 	.byte	0x06
	.zero		1


	//   ....[13]....
        /*05a4*/ 	.word	0x000004f0
        /*05a8*/ 	.word	0x000000ff
        /*05ac*/ 	.word	0x00028c88
        /*05b0*/ 	.short	0x0100
        /*05b2*/ 	.byte	0x06
	.zero		1


	//   ....[14]....
        /*05b4*/ 	.word	0x00000620
        /*05b8*/ 	.word	0x000000ff
        /*05bc*/ 	.word	0x00028c90
        /*05c0*/ 	.short	0x0100
        /*05c2*/ 	.byte	0x08
	.zero		1


	//   ....[15]....
        /*05c4*/ 	.word	0x00000630
        /*05c8*/ 	.word	0x000000ff
        /*05cc*/ 	.word	0x00028ca0
        /*05d0*/ 	.short	0x0100
        /*05d2*/ 	.byte	0x08
	.zero		1


	//   ....[16]....
        /*05d4*/ 	.word	0x00000640
        /*05d8*/ 	.word	0x000000ff
        /*05dc*/ 	.word	0x00028c98
        /*05e0*/ 	.short	0x0100
        /*05e2*/ 	.byte	0x08
	.zero		1


	//   ....[17]....
        /*05e4*/ 	.word	0x00000650
        /*05e8*/ 	.word	0x000000ff
        /*05ec*/ 	.word	0x00028ca8
        /*05f0*/ 	.short	0x0100
        /*05f2*/ 	.byte	0x08
	.zero		1


	//   ....[18]....
        /*05f4*/ 	.word	0x00000790
        /*05f8*/ 	.word	0x000000ff
        /*05fc*/ 	.word	0x00028cb0
        /*0600*/ 	.short	0x0100
        /*0602*/ 	.byte	0x08
	.zero		1


	//   ....[19]....
        /*0604*/ 	.word	0x000007a0
        /*0608*/ 	.word	0x000000ff
        /*060c*/ 	.word	0x00028cc0
        /*0610*/ 	.short	0x0100
        /*0612*/ 	.byte	0x08
	.zero		1


	//   ....[20]....
        /*0614*/ 	.word	0x000007b0
        /*0618*/ 	.word	0x000000ff
        /*061c*/ 	.word	0x00028cb8
        /*0620*/ 	.short	0x0100
        /*0622*/ 	.byte	0x08
	.zero		1


	//   ....[21]....
        /*0624*/ 	.word	0x000007c0
        /*0628*/ 	.word	0x000000ff
        /*062c*/ 	.word	0x00028cc8
        /*0630*/ 	.short	0x0100
        /*0632*/ 	.byte	0x08
	.zero		1


	//   ....[22]....
        /*0634*/ 	.word	0x000011f0
        /*0638*/ 	.word	0x000000ff
        /*063c*/ 	.word	0x00028c50
        /*0640*/ 	.short	0x010a
        /*0642*/ 	.byte	0x10
	.zero		1


	//   ....[23]....
        /*0644*/ 	.word	0x000014d0
        /*0648*/ 	.word	0x000000ff
        /*064c*/ 	.word	0x00000000
        /*0650*/ 	.short	0x0101
        /*0652*/ 	.byte	0x06
	.zero		1


	//   ....[24]....
        /*0654*/ 	.word	0x00001e10
        /*0658*/ 	.word	0x000000ff
        /*065c*/ 	.word	0x00028c50
        /*0660*/ 	.short	0x010a
        /*0662*/ 	.byte	0x06
	.zero		1


	//   ....[25]....
        /*0664*/ 	.word	0x00001e50
        /*0668*/ 	.word	0x000000ff
        /*066c*/ 	.word	0x00028c50
        /*0670*/ 	.short	0x010a
        /*0672*/ 	.byte	0x06
	.zero		1


	//   ....[26]....
        /*0674*/ 	.word	0x000020b0
        /*0678*/ 	.word	0x000000ff
        /*067c*/ 	.word	0x00000000
        /*0680*/ 	.short	0x0101
        /*0682*/ 	.byte	0x06
	.zero		1


	//   ....[27]....
        /*0684*/ 	.word	0x00002c00
        /*0688*/ 	.word	0x000000ff
        /*068c*/ 	.word	0x00028c00
        /*0690*/ 	.short	0x010a
        /*0692*/ 	.byte	0x2a
	.zero		1


	//   ....[28]....
        /*0694*/ 	.word	0x00002c80
        /*0698*/ 	.word	0x00000007
        /*069c*/ 	.word	0x00028c30
        /*06a0*/ 	.short	0x010a
        /*06a2*/ 	.byte	0x3f
	.zero		1


	//   ....[29]....
        /*06a4*/ 	.word	0x00002cc0
        /*06a8*/ 	.word	0x00000007
        /*06ac*/ 	.word	0x00028c30
        /*06b0*/ 	.short	0x010a
        /*06b2*/ 	.byte	0x3f
	.zero		1


	//   ....[30]....
        /*06b4*/ 	.word	0x000033f0
        /*06b8*/ 	.word	0x000000ff
        /*06bc*/ 	.word	0x00000000
        /*06c0*/ 	.short	0x0101
        /*06c2*/ 	.byte	0x06
	.zero		1


	//   ....[31]....
        /*06c4*/ 	.word	0x00004120
        /*06c8*/ 	.word	0x00000007
        /*06cc*/ 	.word	0x00028c50
        /*06d0*/ 	.short	0x010a
        /*06d2*/ 	.byte	0x3f
	.zero		1


	//   ....[32]....
        /*06d4*/ 	.word	0x00004170
        /*06d8*/ 	.word	0x00000007
        /*06dc*/ 	.word	0x00028c50
        /*06e0*/ 	.short	0x010a
        /*06e2*/ 	.byte	0x3f
	.zero		1


	//   ....[33]....
        /*06e4*/ 	.word	0x00004400
        /*06e8*/ 	.word	0x000000ff
        /*06ec*/ 	.word	0x00000000
        /*06f0*/ 	.short	0x0101
        /*06f2*/ 	.byte	0x06
	.zero		1


	//   ....[34]....
        /*06f4*/ 	.word	0x00004550
        /*06f8*/ 	.word	0x000000ff
        /*06fc*/ 	.word	0x00028c30
        /*0700*/ 	.short	0x010a
        /*0702*/ 	.byte	0x15
	.zero		1


	//   ....[35]....
        /*0704*/ 	.word	0x00004590
        /*0708*/ 	.word	0x000000ff
        /*070c*/ 	.word	0x00028c30
        /*0710*/ 	.short	0x010a
        /*0712*/ 	.byte	0x15
	.zero		1


	//   ....[36]....
        /*0714*/ 	.word	0x000049a0
        /*0718*/ 	.word	0x000000ff
        /*071c*/ 	.word	0x00000000
        /*0720*/ 	.short	0x0101
        /*0722*/ 	.byte	0x06
	.zero		1


	//   ....[37]....
        /*0724*/ 	.word	0x00005e80
        /*0728*/ 	.word	0x000000ff
        /*072c*/ 	.word	0x00028c50
        /*0730*/ 	.short	0x010a
        /*0732*/ 	.byte	0x15
	.zero		1


	//   ....[38]....
        /*0734*/ 	.word	0x00005ec0
        /*0738*/ 	.word	0x000000ff
        /*073c*/ 	.word	0x00028c50
        /*0740*/ 	.short	0x010a
        /*0742*/ 	.byte	0x15
	.zero		1


	//   ....[39]....
        /*0744*/ 	.word	0x00006150
        /*0748*/ 	.word	0x000000ff
        /*074c*/ 	.word	0x00000000
        /*0750*/ 	.short	0x0101
        /*0752*/ 	.byte	0x15
	.zero		1


	//   ....[40]....
        /*0754*/ 	.word	0x00008660
        /*0758*/ 	.word	0x000000ff
        /*075c*/ 	.word	0x00000000
        /*0760*/ 	.short	0x0101
        /*0762*/ 	.byte	0x04
	.zero		1


	//   ....[41]....
        /*0764*/ 	.word	0x0000a100
        /*0768*/ 	.word	0x00000013
        /*076c*/ 	.word	0x00028c40
        /*0770*/ 	.short	0x010a
        /*0772*/ 	.byte	0x3f
	.zero		1


	//   ....[42]....
        /*0774*/ 	.word	0x0000a570
        /*0778*/ 	.word	0x00000013
        /*077c*/ 	.word	0x00028c30
        /*0780*/ 	.short	0x0107
        /*0782*/ 	.byte	0x3f
	.zero		1


	//   ....[43]....
        /*0784*/ 	.word	0x0000a630
        /*0788*/ 	.word	0x00000013
        /*078c*/ 	.word	0x00028c30
        /*0790*/ 	.short	0x0101
        /*0792*/ 	.byte	0x3f
	.zero		1


	//   ....[44]....
        /*0794*/ 	.word	0x0000aca0
        /*0798*/ 	.word	0x000000ff
        /*079c*/ 	.word	0x00028c00
        /*07a0*/ 	.short	0x0107
        /*07a2*/ 	.byte	0x27
	.zero		1


	//   ....[45]....
        /*07a4*/ 	.word	0x0000ad00
        /*07a8*/ 	.word	0x000000ff
        /*07ac*/ 	.word	0x00028c00
        /*07b0*/ 	.short	0x0101
        /*07b2*/ 	.byte	0x27
	.zero		1


	//   ....[46]....
        /*07b4*/ 	.word	0x0000ad20
        /*07b8*/ 	.word	0x000000ff
        /*07bc*/ 	.word	0x00028c20
        /*07c0*/ 	.short	0x010a
        /*07c2*/ 	.byte	0x27
	.zero		1


	//   ....[47]....
        /*07c4*/ 	.word	0x0000adb0
        /*07c8*/ 	.word	0x00000013
        /*07cc*/ 	.word	0x00028c60
        /*07d0*/ 	.short	0x010a
        /*07d2*/ 	.byte	0x3f
	.zero		1


	//   ....[48]....
        /*07d4*/ 	.word	0x0000b7e0
        /*07d8*/ 	.word	0x00000013
        /*07dc*/ 	.word	0x00028c50
        /*07e0*/ 	.short	0x0107
        /*07e2*/ 	.byte	0x3f
	.zero		1


	//   ....[49]....
        /*07e4*/ 	.word	0x0000b8c0
        /*07e8*/ 	.word	0x00000013
        /*07ec*/ 	.word	0x00028c50
        /*07f0*/ 	.short	0x0101
        /*07f2*/ 	.byte	0x3f
	.zero		1


	//   ....[50]....
        /*07f4*/ 	.word	0x0000bb60
        /*07f8*/ 	.word	0x00000009
        /*07fc*/ 	.word	0x00028c40
        /*0800*/ 	.short	0x010a
        /*0802*/ 	.byte	0x3f
	.zero		1


	//   ....[51]....
        /*0804*/ 	.word	0x0000be90
        /*0808*/ 	.word	0x00000009
        /*080c*/ 	.word	0x00028c30
        /*0810*/ 	.short	0x0107
        /*0812*/ 	.byte	0x3f
	.zero		1


	//   ....[52]....
        /*0814*/ 	.word	0x0000bf50
        /*0818*/ 	.word	0x00000009
        /*081c*/ 	.word	0x00028c30
        /*0820*/ 	.short	0x0101
        /*0822*/ 	.byte	0x3f
	.zero		1


	//   ....[53]....
        /*0824*/ 	.word	0x0000bf80
        /*0828*/ 	.word	0x00000009
        /*082c*/ 	.word	0x00028c60
        /*0830*/ 	.short	0x010a
        /*0832*/ 	.byte	0x3f
	.zero		1


	//   ....[54]....
        /*0834*/ 	.word	0x0000c590
        /*0838*/ 	.word	0x00000009
        /*083c*/ 	.word	0x00028c50
        /*0840*/ 	.short	0x0107
        /*0842*/ 	.byte	0x3f
	.zero		1


	//   ....[55]....
        /*0844*/ 	.word	0x0000c670
        /*0848*/ 	.word	0x00000009
        /*084c*/ 	.word	0x00028c50
        /*0850*/ 	.short	0x0101
        /*0852*/ 	.byte	0x3f
	.zero		1


	//   ....[56]....
        /*0854*/ 	.word	0x0000c7f0
        /*0858*/ 	.word	0x00000004
        /*085c*/ 	.word	0x00028c20
        /*0860*/ 	.short	0x010a
        /*0862*/ 	.byte	0x3f
	.zero		1


	//   ....[57]....
        /*0864*/ 	.word	0x0000c970
        /*0868*/ 	.word	0x00000005
        /*086c*/ 	.word	0x00028c40
        /*0870*/ 	.short	0x010a
        /*0872*/ 	.byte	0x3f
	.zero		1


	//   ....[58]....
        /*0874*/ 	.word	0x0000ca10
        /*0878*/ 	.word	0x00000011
        /*087c*/ 	.word	0x00028c40
        /*0880*/ 	.short	0x010a
        /*0882*/ 	.byte	0x3f
	.zero		1


	//   ....[59]....
        /*0884*/ 	.word	0x0000ca50
        /*0888*/ 	.word	0x00000005
        /*088c*/ 	.word	0x00028c60
        /*0890*/ 	.short	0x010a
        /*0892*/ 	.byte	0x3f
	.zero		1


	//   ....[60]....
        /*0894*/ 	.word	0x0000ca90
        /*0898*/ 	.word	0x00000011
        /*089c*/ 	.word	0x00028c60
        /*08a0*/ 	.short	0x010a
        /*08a2*/ 	.byte	0x3f
	.zero		1


	//   ....[61]....
        /*08a4*/ 	.word	0x0000cb00
        /*08a8*/ 	.word	0x00000003
        /*08ac*/ 	.word	0x00028c50
        /*08b0*/ 	.short	0x010a
        /*08b2*/ 	.byte	0x3f
	.zero		1


	//   ....[62]....
        /*08b4*/ 	.word	0x0000cb60
        /*08b8*/ 	.word	0x00000004
        /*08bc*/ 	.word	0x00028c50
        /*08c0*/ 	.short	0x010a
        /*08c2*/ 	.byte	0x3f
	.zero		1


	//   ....[63]....
        /*08c4*/ 	.word	0x0000cbc0
        /*08c8*/ 	.word	0x00000003
        /*08cc*/ 	.word	0x00028c00
        /*08d0*/ 	.short	0x010a
        /*08d2*/ 	.byte	0x3f
	.zero		1


	//   ....[64]....
        /*08d4*/ 	.word	0x0000cc10
        /*08d8*/ 	.word	0x00000007
        /*08dc*/ 	.word	0x00028c30
        /*08e0*/ 	.short	0x010a
        /*08e2*/ 	.byte	0x3f
	.zero		1


	//   ....[65]....
        /*08e4*/ 	.word	0x0000cc60
        /*08e8*/ 	.word	0x00000007
        /*08ec*/ 	.word	0x00028c50
        /*08f0*/ 	.short	0x010a
        /*08f2*/ 	.byte	0x3f
	.zero		1


	//   ....[66]....
        /*08f4*/ 	.word	0x0000ccc0
        /*08f8*/ 	.word	0x00000004
        /*08fc*/ 	.word	0x00028c30
        /*0900*/ 	.short	0x010a
        /*0902*/ 	.byte	0x3f
	.zero		1


	//   ....[67]....
        /*0904*/ 	.word	0x0000cd20
        /*0908*/ 	.word	0x00000008
        /*090c*/ 	.word	0x00028c50
        /*0910*/ 	.short	0x010a
        /*0912*/ 	.byte	0x3f
	.zero		1


	//   ....[68]....
        /*0914*/ 	.word	0x0000ce40
        /*0918*/ 	.word	0x00000013
        /*091c*/ 	.word	0x00028c40
        /*0920*/ 	.short	0x010a
        /*0922*/ 	.byte	0x3f
	.zero		1


	//   ....[69]....
        /*0924*/ 	.word	0x0000d7d0
        /*0928*/ 	.word	0x00000003
        /*092c*/ 	.word	0x00028c20
        /*0930*/ 	.short	0x010a
        /*0932*/ 	.byte	0x3f
	.zero		1


	//   ....[70]....
        /*0934*/ 	.word	0x0000d820
        /*0938*/ 	.word	0x00000013
        /*093c*/ 	.word	0x00028c60
        /*0940*/ 	.short	0x010a
        /*0942*/ 	.byte	0x3f
	.zero		1


	//   ....[71]....
        /*0944*/ 	.word	0x0000e0d0
        /*0948*/ 	.word	0x00000009
        /*094c*/ 	.word	0x00028c40
        /*0950*/ 	.short	0x010a
        /*0952*/ 	.byte	0x3f
	.zero		1


	//   ....[72]....
        /*0954*/ 	.word	0x0000e570
        /*0958*/ 	.word	0x00000009
        /*095c*/ 	.word	0x00028c60
        /*0960*/ 	.short	0x010a
        /*0962*/ 	.byte	0x3f
	.zero		1


	//   ....[73]....
        /*0964*/ 	.word	0x0000ecc0
        /*0968*/ 	.word	0x00000004
        /*096c*/ 	.word	0x00028c20
        /*0970*/ 	.short	0x010a
        /*0972*/ 	.byte	0x3f
	.zero		1


	//   ....[74]....
        /*0974*/ 	.word	0x0000ee60
        /*0978*/ 	.word	0x00000005
        /*097c*/ 	.word	0x00028c40
        /*0980*/ 	.short	0x010a
        /*0982*/ 	.byte	0x3f
	.zero		1


	//   ....[75]....
        /*0984*/ 	.word	0x0000eeb0
        /*0988*/ 	.word	0x00000011
        /*098c*/ 	.word	0x00028c40
        /*0990*/ 	.short	0x010a
        /*0992*/ 	.byte	0x3f
	.zero		1


	//   ....[76]....
        /*0994*/ 	.word	0x0000ef00
        /*0998*/ 	.word	0x00000005
        /*099c*/ 	.word	0x00028c60
        /*09a0*/ 	.short	0x010a
        /*09a2*/ 	.byte	0x3f
	.zero		1


	//----- nvinfo : EIATTR_NUM_MBARRIERS
	.align		4
.L_150:
        /*09a4*/ 	.byte	0x03, 0x38
        /*09a6*/ 	.short	0x0016


	//----- nvinfo : EIATTR_EXIT_INSTR_OFFSETS
	.align		4
        /*09a8*/ 	.byte	0x04, 0x1c
        /*09aa*/ 	.short	(.L_152 - .L_151)


	//   ....[0]....
.L_151:
        /*09ac*/ 	.word	0x00000920


	//   ....[1]....
        /*09b0*/ 	.word	0x00008b20


	//   ....[2]....
        /*09b4*/ 	.word	0x0000cae0


	//----- nvinfo : EIATTR_MAX_THREADS
	.align		4
.L_152:
        /*09b8*/ 	.byte	0x04, 0x05
        /*09ba*/ 	.short	(.L_154 - .L_153)
.L_153:
        /*09bc*/ 	.word	0x00000180
        /*09c0*/ 	.word	0x00000001
        /*09c4*/ 	.word	0x00000001


	//----- nvinfo : EIATTR_CRS_STACK_SIZE
	.align		4
.L_154:
        /*09c8*/ 	.byte	0x04, 0x1e
        /*09ca*/ 	.short	(.L_156 - .L_155)
.L_155:
        /*09cc*/ 	.word	0x00000000


	//----- nvinfo : EIATTR_CBANK_PARAM_SIZE
	.align		4
.L_156:
        /*09d0*/ 	.byte	0x03, 0x19
        /*09d2*/ 	.short	0x0a70


	//----- nvinfo : EIATTR_PARAM_CBANK
	.align		4
        /*09d4*/ 	.byte	0x04, 0x0a
        /*09d6*/ 	.short	(.L_158 - .L_157)
	.align		4
.L_157:
        /*09d8*/ 	.word	index@(.nv.constant0._ZN7cutlass13device_kernelIN5flash11enable_sm90INS1_16FlashAttnFwdSm90INS1_25CollectiveMainloopFwdSm90ILi2EN4cute5tupleIJNS5_1CILi1EEES8_S8_EEENS6_IJNS7_ILi64EEESA_SA_EEELi512ENS_10bfloat16_tEfNS_4arch4Sm90ELb0ELb0ELb1ELb0ELb1ELb0ELb0ELb0ELb0ELb1ELb0ELb0EEENS1_21CollectiveEpilogueFwdINS6_IJSA_NS7_ILi512EEESA_EEES9_SC_SE_Li256ELb0ELb1ELb0ELb0EEENS1_29StaticPersistentTileSchedulerILb0EEEEEEEEEvNT_6ParamsE)
        /*09dc*/ 	.short	0x0210
        /*09de*/ 	.short	0x0a70


	//----- nvinfo : EIATTR_SW_WAR
	.align		4
.L_158:
        /*09e0*/ 	.byte	0x04, 0x36
        /*09e2*/ 	.short	(.L_160 - .L_159)
.L_159:
        /*09e4*/ 	.word	0x00000008
.L_160:


//--------------------- .nv.info._ZN7cutlass13device_kernelIN5flash11enable_sm90INS1_16FlashAttnFwdSm90INS1_25CollectiveMainloopFwdSm90ILi2EN4cute5tupleIJNS5_1CILi1EEES8_S8_EEENS6_IJNS7_ILi64EEESA_SA_EEELi512ENS_10bfloat16_tEfNS_4arch4Sm90ELb0ELb0ELb1ELb0ELb1ELb0ELb1ELb0ELb0ELb1ELb0ELb0EEENS1_21CollectiveEpilogueFwdINS6_IJSA_NS7_ILi512EEESA_EEES9_SC_SE_Li256ELb0ELb1ELb0ELb0EEENS1_29StaticPersistentTileSchedulerILb0EEEEEEEEEvNT_6ParamsE --------------------------
	.section	.nv.info._ZN7cutlass13device_kernelIN5flash11enable_sm90INS1_16FlashAttnFwdSm90INS1_25CollectiveMainloopFwdSm90ILi2EN4cute5tupleIJNS5_1CILi1EEES8_S8_EEENS6_IJNS7_ILi64EEESA_SA_EEELi512ENS_10bfloat16_tEfNS_4arch4Sm90ELb0ELb0ELb1ELb0ELb1ELb0ELb1ELb0ELb0ELb1ELb0ELb0EEENS1_21CollectiveEpilogueFwdINS6_IJSA_NS7_ILi512EEESA_EEES9_SC_SE_Li256ELb0ELb1ELb0ELb0EEENS1_29StaticPersistentTileSchedulerILb0EEEEEEEEEvNT_6ParamsE,"",@"SHT_CUDA_INFO"
	.sectionflags	@""
	.align	4


	//----- nvinfo : EIATTR_CUDA_API_VERSION
	.align		4
        /*0000*/ 	.byte	0x04, 0x37
        /*0002*/ 	.short	(.L_162 - .L_161)
.L_161:
        /*0004*/ 	.word	0x00000082


	//----- nvinfo : EIATTR_KPARAM_INFO
	.align		4
.L_162:
        /*0008*/ 	.byte	0x04, 0x17
        /*000a*/ 	.short	(.L_164 - .L_163)
.L_163:
        /*000c*/ 	.word	0x00000000
        /*0010*/ 	.short	0x0000
        /*0012*/ 	.short	0x0070
        /*0014*/ 	.byte	0x00, 0xf0, 0x01, 0x2c


	//----- nvinfo : EIATTR_SPARSE_MMA_MASK
	.align		4
.L_164:
        /*0018*/ 	.byte	0x03, 0x50
        /*001a*/ 	.short	0x0000


	//----- nvinfo : EIATTR_MAXREG_COUNT
	.align		4
        /*001c*/ 	.byte	0x03, 0x1b
        /*001e*/ 	.short	0x00a8


	//----- nvinfo : EIATTR_NUM_BARRIERS
	.align		4
        /*0020*/ 	.byte	0x02, 0x4c
        /*0022*/ 	.byte	0x10
	.zero		1


	//----- nvinfo : EIATTR_EXTERNS
	.align		4
        /*0024*/ 	.byte	0x04, 0x0f
        /*0026*/ 	.short	(.L_166 - .L_165)


	//   ....[0]....
	.align		4
.L_165:
        /*0028*/ 	.word	index@(__assertfail)


	//----- nvinfo : EIATTR_ANNOTATIONS
	.align		4
.L_166:
        /*002c*/ 	.byte	0x04, 0x55
        /*002e*/ 	.short	(.L_168 - .L_167)


	//   ....[0]....
.L_167:
        /* <DEDUP_REMOVED lines=17> */


	//----- nvinfo : EIATTR_MERCURY_ISA_VERSION
	.align		4
.L_168:
        /*0128*/ 	.byte	0x03, 0x5f
        /*012a*/ 	.short	0x0101


	//----- nvinfo : EIATTR_INT_WARP_WIDE_INSTR_OFFSETS
	.align		4
        /*012c*/ 	.byte	0x04, 0x31
        /*012e*/ 	.short	(.L_170 - .L_169)


	//   ....[0]....
.L_169:
        /*0130*/ 	.word	0x000000d0


	//   ....[1]....
        /*0134*/ 	.word	0x000000e0


	//   ....[2]....
        /*0138*/ 	.word	0x000000f0


	//   ....[3]....
        /*013c*/ 	.word	0x00000190


	//----- nvinfo : EIATTR_COOP_GROUP_MASK_REGIDS
	.align		4
.L_170:
        /*0140*/ 	.byte	0x04, 0x29
        /*0142*/ 	.short	(.L_172 - .L_171)


	//   ....[0]....
.L_171:
        /*0144*/ 	.word	0xffffffff


	//   ....[1]....
        /*0148*/ 	.word	0xffffffff


	//   ....[2]....
        /*014c*/ 	.word	0xffffffff


	//   ....[3]....
        /*0150*/ 	.word	0xffffffff


	//   ....[4]....
        /*0154*/ 	.word	0xffffffff


	//   ....[5]....
        /*0158*/ 	.word	0xffffffff


	//   ....[6]....
        /*015c*/ 	.word	0xffffffff


	//   ....[7]....
        /*0160*/ 	.word	0xffffffff


	//   ....[8]....
        /*0164*/ 	.word	0xffffffff


	//   ....[9]....
        /*0168*/ 	.word	0xffffffff


	//   ....[10]....
        /*016c*/ 	.word	0xffffffff


	//   ....[11]....
        /*0170*/ 	.word	0xffffffff


	//   ....[12]....
        /*0174*/ 	.word	0xffffffff


	//   ....[13]....
        /*0178*/ 	.word	0xffffffff


	//   ....[14]....
        /*017c*/ 	.word	0xffffffff


	//   ....[15]....
        /*0180*/ 	.word	0xffffffff


	//   ....[16]....
        /*0184*/ 	.word	0xffffffff


	//   ....[17]....
        /*0188*/ 	.word	0xffffffff


	//   ....[18]....
        /*018c*/ 	.word	0xffffffff


	//   ....[19]....
        /*0190*/ 	.word	0xffffffff


	//   ....[20]....
        /*0194*/ 	.word	0xffffffff


	//   ....[21]....
        /*0198*/ 	.word	0xffffffff


	//   ....[22]....
        /*019c*/ 	.word	0xffffffff


	//   ....[23]....
        /*01a0*/ 	.word	0xffffffff


	//   ....[24]....
        /*01a4*/ 	.word	0xffffffff


	//   ....[25]....
        /*01a8*/ 	.word	0xffffffff


	//   ....[26]....
        /*01ac*/ 	.word	0xffffffff


	//   ....[27]....
        /*01b0*/ 	.word	0xffffffff


	//   ....[28]....
        /*01b4*/ 	.word	0xffffffff


	//   ....[29]....
        /*01b8*/ 	.word	0xffffffff


	//   ....[30]....
        /*01bc*/ 	.word	0xffffffff


	//   ....[31]....
        /*01c0*/ 	.word	0xffffffff


	//   ....[32]....
        /*01c4*/ 	.word	0xffffffff


	//   ....[33]....
        /*01c8*/ 	.word	0xffffffff


	//   ....[34]....
        /*01cc*/ 	.word	0xffffffff


	//   ....[35]....
        /*01d0*/ 	.word	0xffffffff


	//   ....[36]....
        /*01d4*/ 	.word	0xffffffff


	//   ....[37]....
        /*01d8*/ 	.word	0xffffffff


	//   ....[38]....
        /*01dc*/ 	.word	0xffffffff


	//   ....[39]....
        /*01e0*/ 	.word	0xffffffff


	//   ....[40]....
        /*01e4*/ 	.word	0xffffffff


	//   ....[41]....
        /*01e8*/ 	.word	0xffffffff


	//   ....[42]....
        /*01ec*/ 	.word	0xffffffff


	//   ....[43]....
        /*01f0*/ 	.word	0xffffffff


	//   ....[44]....
        /*01f4*/ 	.word	0xffffffff


	//   ....[45]....
        /*01f8*/ 	.word	0xffffffff


	//   ....[46]....
        /*01fc*/ 	.word	0xffffffff


	//   ....[47]....
        /*0200*/ 	.word	0xffffffff


	//   ....[48]....
        /*0204*/ 	.word	0xffffffff


	//   ....[49]....
        /*0208*/ 	.word	0xffffffff


	//   ....[50]....
        /*020c*/ 	.word	0xffffffff


	//   ....[51]....
        /*0210*/ 	.word	0xffffffff


	//   ....[52]....
        /*0214*/ 	.word	0xffffffff


	//   ....[53]....
        /*0218*/ 	.word	0xffffffff


	//   ....[54]....
        /*021c*/ 	.word	0xffffffff


	//   ....[55]....
        /*0220*/ 	.word	0xffffffff


	//   ....[56]....
        /*0224*/ 	.word	0xffffffff


	//   ....[57]....
        /*0228*/ 	.word	0xffffffff


	//   ....[58]....
        /*022c*/ 	.word	0xffffffff


	//   ....[59]....
        /*0230*/ 	.word	0xffffffff


	//   ....[60]....
        /*0234*/ 	.word	0xffffffff


	//   ....[61]....
        /*0238*/ 	.word	0xffffffff


	//   ....[62]....
        /*023c*/ 	.word	0xffffffff


	//   ....[63]....
        /*0240*/ 	.word	0xffffffff


	//   ....[64]....
        /*0244*/ 	.word	0xffffffff


	//   ....[65]....
        /*0248*/ 	.word	0xffffffff


	//   ....[66]....
        /*024c*/ 	.word	0xffffffff


	//   ....[67]....
        /*0250*/ 	.word	0xffffffff


	//   ....[68]....
        /*0254*/ 	.word	0xffffffff


	//   ....[69]....
        /*0258*/ 	.word	0xffffffff


	//   ....[70]....
        /*025c*/ 	.word	0xffffffff


	//   ....[71]....
        /*0260*/ 	.word	0xffffffff


	//   ....[72]....
        /*0264*/ 	.word	0xffffffff


	//   ....[73]....
        /*0268*/ 	.word	0xffffffff


	//   ....[74]....
        /*026c*/ 	.word	0xffffffff


	//   ....[75]....
        /*0270*/ 	.word	0xffffffff


	//   ....[76]....
        /*0274*/ 	.word	0xffffffff


	//   ....[77]....
        /*0278*/ 	.word	0xffffffff


	//   ....[78]....
        /*027c*/ 	.word	0xffffffff


	//   ....[79]....
        /*0280*/ 	.word	0xffffffff


	//   ....[80]....
        /*0284*/ 	.word	0xffffffff


	//   ....[81]....
        /*0288*/ 	.word	0xffffffff


	//   ....[82]....
        /*028c*/ 	.word	0x0500000f


	//   ....[83]....
        /*0290*/ 	.word	0x0500000f


	//   ....[84]....
        /*0294*/ 	.word	0x0500000f


	//   ....[85]....
        /*0298*/ 	.word	0x0500000f


	//   ....[86]....
        /*029c*/ 	.word	0x0500000f


	//   ....[87]....
        /*02a0*/ 	.word	0x0500000f


	//   ....[88]....
        /*02a4*/ 	.word	0x0500000f


	//   ....[89]....
        /*02a8*/ 	.word	0x0500000f


	//   ....[90]....
        /*02ac*/ 	.word	0x0500000f


	//   ....[91]....
        /*02b0*/ 	.word	0x0500000f


	//   ....[92]....
        /*02b4*/ 	.word	0x0500000f


	//   ....[93]....
        /*02b8*/ 	.word	0x0500000f


	//   ....[94]....
        /*02bc*/ 	.word	0x0500000f


	//   ....[95]....
        /*02c0*/ 	.word	0x0500000f


	//   ....[96]....
        /*02c4*/ 	.word	0x0500000f


	//   ....[97]....
        /*02c8*/ 	.word	0x0500000f


	//   ....[98]....
        /*02cc*/ 	.word	0x0500000f


	//   ....[99]....
        /*02d0*/ 	.word	0x0500000f


	//   ....[100]....
        /*02d4*/ 	.word	0x0500000f


	//   ....[101]....
        /*02d8*/ 	.word	0x0500000f


	//   ....[102]....
        /*02dc*/ 	.word	0x0500000f


	//   ....[103]....
        /*02e0*/ 	.word	0x0500000f


	//   ....[104]....
        /*02e4*/ 	.word	0x0500000f


	//   ....[105]....
        /*02e8*/ 	.word	0x0500000f


	//   ....[106]....
        /*02ec*/ 	.word	0x0500000f


	//   ....[107]....
        /*02f0*/ 	.word	0x0500000f


	//   ....[108]....
        /*02f4*/ 	.word	0x0500000f


	//   ....[109]....
        /*02f8*/ 	.word	0x0500000f


	//   ....[110]....
        /*02fc*/ 	.word	0x0500000f


	//   ....[111]....
        /*0300*/ 	.word	0x0500000f


	//   ....[112]....
        /*0304*/ 	.word	0x0500000f


	//   ....[113]....
        /*0308*/ 	.word	0x0500000f


	//   ....[114]....
        /*030c*/ 	.word	0x0500000f


	//   ....[115]....
        /*0310*/ 	.word	0x0500000f


	//   ....[116]....
        /*0314*/ 	.word	0x0500000f


	//   ....[117]....
        /*0318*/ 	.word	0x0500000f


	//   ....[118]....
        /*031c*/ 	.word	0x0500000f


	//   ....[119]....
        /*0320*/ 	.word	0x0500000f


	//   ....[120]....
        /*0324*/ 	.word	0x0500000f


	//   ....[121]....
        /*0328*/ 	.word	0x0500000f


	//   ....[122]....
        /*032c*/ 	.word	0x0500000f


	//   ....[123]....
        /*0330*/ 	.word	0x0500000f


	//   ....[124]....
        /*0334*/ 	.word	0x0500000f


	//   ....[125]....
        /*0338*/ 	.word	0x0500000f


	//   ....[126]....
        /*033c*/ 	.word	0x0500000f


	//   ....[127]....
        /*0340*/ 	.word	0x0500000f


	//   ....[128]....
        /*0344*/ 	.word	0x0500000f


	//   ....[129]....
        /*0348*/ 	.word	0x0500000f


	//   ....[130]....
        /*034c*/ 	.word	0x0500000f


	//   ....[131]....
        /*0350*/ 	.word	0x0500000f


	//----- nvinfo : EIATTR_COOP_GROUP_INSTR_OFFSETS
	.align		4
.L_172:
        /*0354*/ 	.byte	0x04, 0x28
        /*0356*/ 	.short	(.L_174 - .L_173)


	//   ....[0]....
.L_173:
        /*0358*/ 	.word	0x00000080


	//   ....[1]....
        /*035c*/ 	.word	0x00000090


	//   ....[2]....
        /*0360*/ 	.word	0x000002c0


	//   ....[3]....
        /*0364*/ 	.word	0x00000420


	//   ....[4]....
        /*0368*/ 	.word	0x00000540


	//   ....[5]....
        /*036c*/ 	.word	0x000006a0


	//   ....[6]....
        /*0370*/ 	.word	0x000010b0


	//   ....[7]....
        /*0374*/ 	.word	0x00002810


	//   ....[8]....
        /*0378*/ 	.word	0x00002fb0


	//   ....[9]....
        /*037c*/ 	.word	0x00004780


	//   ....[10]....
        /*0380*/ 	.word	0x00004800


	//   ....[11]....
        /*0384*/ 	.word	0x00004a70


	//   ....[12]....
        /*0388*/ 	.word	0x00004b00


	//   ....[13]....
        /*038c*/ 	.word	0x000052e0


	//   ....[14]....
        /*0390*/ 	.word	0x00005890


	//   ....[15]....
        /*0394*/ 	.word	0x00006d40


	//   ....[16]....
        /*0398*/ 	.word	0x00006df0


	//   ....[17]....
        /*039c*/ 	.word	0x000070e0


	//   ....[18]....
        /*03a0*/ 	.word	0x000072a0


	//   ....[19]....
        /*03a4*/ 	.word	0x000081a0


	//   ....[20]....
        /*03a8*/ 	.word	0x00008250


	//   ....[21]....
        /*03ac*/ 	.word	0x00008280


	//   ....[22]....
        /*03b0*/ 	.word	0x00008340


	//   ....[23]....
        /*03b4*/ 	.word	0x00008360


	//   ....[24]....
        /*03b8*/ 	.word	0x000093b0


	//   ....[25]....
        /*03bc*/ 	.word	0x0000a020


	//   ....[26]....
        /*03c0*/ 	.word	0x0000a060


	//   ....[27]....
        /*03c4*/ 	.word	0x0000a080


	//   ....[28]....
        /*03c8*/ 	.word	0x0000a0a0


	//   ....[29]....
        /*03cc*/ 	.word	0x0000a6d0


	//   ....[30]....
        /*03d0*/ 	.word	0x0000a6f0


	//   ....[31]....
        /*03d4*/ 	.word	0x0000a930


	//   ....[32]....
        /*03d8*/ 	.word	0x0000a960


	//   ....[33]....
        /*03dc*/ 	.word	0x0000c640


	//   ....[34]....
        /*03e0*/ 	.word	0x0000c670


	//   ....[35]....
        /*03e4*/ 	.word	0x0000c710


	//   ....[36]....
        /*03e8*/ 	.word	0x0000c730


	//   ....[37]....
        /*03ec*/ 	.word	0x0000c7a0


	//   ....[38]....
        /*03f0*/ 	.word	0x0000c7c0


	//   ....[39]....
        /*03f4*/ 	.word	0x0000c7d0


	//   ....[40]....
        /*03f8*/ 	.word	0x0000c7e0


	//   ....[41]....
        /*03fc*/ 	.word	0x0000ce80


	//   ....[42]....
        /*0400*/ 	.word	0x0000ceb0


	//   ....[43]....
        /*0404*/ 	.word	0x0000cf70


	//   ....[44]....
        /*0408*/ 	.word	0x0000cf80


	//   ....[45]....
        /*040c*/ 	.word	0x0000d010


	//   ....[46]....
        /*0410*/ 	.word	0x0000d020


	//   ....[47]....
        /*0414*/ 	.word	0x0000d040


	//   ....[48]....
        /*0418*/ 	.word	0x0000d080


	//   ....[49]....
        /*041c*/ 	.word	0x0000d5e0


	//   ....[50]....
        /*0420*/ 	.word	0x0000d610


	//   ....[51]....
        /*0424*/ 	.word	0x0000d620


	//   ....[52]....
        /*0428*/ 	.word	0x0000d640


	//   ....[53]....
        /*042c*/ 	.word	0x0000d7b0


	//   ....[54]....
        /*0430*/ 	.word	0x0000d7f0


	//   ....[55]....
        /*0434*/ 	.word	0x0000d810


	//   ....[56]....
        /*0438*/ 	.word	0x0000d8e0


	//   ....[57]....
        /*043c*/ 	.word	0x0000de00


	//   ....[58]....
        /*0440*/ 	.word	0x0000de30


	//   ....[59]....
        /*0444*/ 	.word	0x0000de60


	//   ....[60]....
        /*0448*/ 	.word	0x0000df20


	//   ....[61]....
        /*044c*/ 	.word	0x0000df60


	//   ....[62]....
        /*0450*/ 	.word	0x0000df80


	//   ....[63]....
        /*0454*/ 	.word	0x0000dfa0


	//   ....[64]....
        /*0458*/ 	.word	0x0000e330


	//   ....[65]....
        /*045c*/ 	.word	0x0000eb90


	//   ....[66]....
        /*0460*/ 	.word	0x0000ebb0


	//   ....[67]....
        /*0464*/ 	.word	0x0000ec00


	//   ....[68]....
        /*0468*/ 	.word	0x0000ec10


	//   ....[69]....
        /*046c*/ 	.word	0x0000ec50


	//   ....[70]....
        /*0470*/ 	.word	0x0000ec60


	//   ....[71]....
        /*0474*/ 	.word	0x0000ec70


	//   ....[72]....
        /*0478*/ 	.word	0x0000ecb0


	//   ....[73]....
        /*047c*/ 	.word	0x0000efe0


	//   ....[74]....
        /*0480*/ 	.word	0x0000f010


	//   ....[75]....
        /*0484*/ 	.word	0x0000f040


	//   ....[76]....
        /*0488*/ 	.word	0x0000f080


	//   ....[77]....
        /*048c*/ 	.word	0x0000f0a0


	//   ....[78]....
        /*0490*/ 	.word	0x0000f160


	//   ....[79]....
        /*0494*/ 	.word	0x0000f180


	//   ....[80]....
        /*0498*/ 	.word	0x0000f200


	//   ....[81]....
        /*049c*/ 	.word	0x0000f740


	//   ....[82]....
        /*04a0*/ 	.word	0x0000fc60


	//   ....[83]....
        /*04a4*/ 	.word	0x0000fd50


	//   ....[84]....
        /*04a8*/ 	.word	0x0000fdf0


	//   ....[85]....
        /*04ac*/ 	.word	0x0000fe60


	//   ....[86]....
        /*04b0*/ 	.word	0x0000ff50


	//   ....[87]....
        /*04b4*/ 	.word	0x0000ffc0


	//   ....[88]....
        /*04b8*/ 	.word	0x000100b0


	//   ....[89]....
        /*04bc*/ 	.word	0x00010120


	//   ....[90]....
        /*04c0*/ 	.word	0x000101c0


	//   ....[91]....
        /*04c4*/ 	.word	0x000102b0


	//   ....[92]....
        /*04c8*/ 	.word	0x00010330


	//   ....[93]....
        /*04cc*/ 	.word	0x00010390


	//   ....[94]....
        /*04d0*/ 	.word	0x00010480


	//   ....[95]....
        /*04d4*/ 	.word	0x00010500


	//   ....[96]....
        /*04d8*/ 	.word	0x000105e0


	//   ....[97]....
        /*04dc*/ 	.word	0x00010650


	//   ....[98]....
        /*04e0*/ 	.word	0x00010710


	//   ....[99]....
        /*04e4*/ 	.word	0x000107b0


	//   ....[100]....
        /*04e8*/ 	.word	0x00010860


	//   ....[101]....
        /*04ec*/ 	.word	0x000109a0


	//   ....[102]....
        /*04f0*/ 	.word	0x00010a90


	//   ....[103]....
        /*04f4*/ 	.word	0x00010c40


	//   ....[104]....
        /*04f8*/ 	.word	0x00010c90


	//   ....[105]....
        /*04fc*/ 	.word	0x00010da0


	//   ....[106]....
        /*0500*/ 	.word	0x00010e80


	//   ....[107]....
        /*0504*/ 	.word	0x00011000


	//   ....[108]....
        /*0508*/ 	.word	0x000110f0


	//   ....[109]....
        /*050c*/ 	.word	0x00011250


	//   ....[110]....
        /*0510*/ 	.word	0x00011390


	//   ....[111]....
        /*0514*/ 	.word	0x000114a0


	//   ....[112]....
        /*0518*/ 	.word	0x000115e0


	//   ....[113]....
        /*051c*/ 	.word	0x000116e0


	//   ....[114]....
        /*0520*/ 	.word	0x000117b0


	//   ....[115]....
        /*0524*/ 	.word	0x00011890


	//   ....[116]....
        /*0528*/ 	.word	0x00011930


	//   ....[117]....
        /*052c*/ 	.word	0x00011990


	//   ....[118]....
        /*0530*/ 	.word	0x00011a40


	//   ....[119]....
        /*0534*/ 	.word	0x00011aa0


	//   ....[120]....
        /*0538*/ 	.word	0x00011b50


	//   ....[121]....
        /*053c*/ 	.word	0x00011bb0


	//   ....[122]....
        /*0540*/ 	.word	0x00011c60


	//   ....[123]....
        /*0544*/ 	.word	0x00011d50


	//   ....[124]....
        /*0548*/ 	.word	0x00011e20


	//   ....[125]....
        /*054c*/ 	.word	0x00011ef0


	//   ....[126]....
        /*0550*/ 	.word	0x00012000


	//   ....[127]....
        /*0554*/ 	.word	0x00012120


	//   ....[128]....
        /*0558*/ 	.word	0x00012200


	//   ....[129]....
        /*055c*/ 	.word	0x00012300


	//   ....[130]....
        /*0560*/ 	.word	0x000123d0


	//   ....[131]....
        /*0564*/ 	.word	0x000124e0


	//----- nvinfo : EIATTR_REG_RECONFIG
	.align		4
.L_174:
        /*0568*/ 	.byte	0x01, 0x54
	.zero		2


	//----- nvinfo : EIATTR_SYSCALL_OFFSETS
	.align		4
        /*056c*/ 	.byte	0x04, 0x46
        /*056e*/ 	.short	(.L_176 - .L_175)


	//   ....[0]....
.L_175:
        /*0570*/ 	.word	0x00002a10


	//   ....[1]....
        /*0574*/ 	.word	0x0000bee0


	//   ....[2]....
        /*0578*/ 	.word	0x0000c020


	//   ....[3]....
        /*057c*/ 	.word	0x0000c110


	//   ....[4]....
        /*0580*/ 	.word	0x0000cb20


	//   ....[5]....
        /*0584*/ 	.word	0x0000d2c0


	//----- nvinfo : EIATTR_MBARRIER_INSTR_OFFSETS
	.align		4
.L_176:
        /*0588*/ 	.byte	0x04, 0x39
        /*058a*/ 	.short	(.L_178 - .L_177)


	//   ....[0]....
.L_177:
        /*058c*/ 	.word	0x000001a0
        /*0590*/ 	.word	0x000000ff
        /*0594*/ 	.word	0x00038800
        /*0598*/ 	.short	0x0100
        /*059a*/ 	.byte	0x08
	.zero		1


	//   ....[1]....
        /*059c*/ 	.word	0x000001b0
        /*05a0*/ 	.word	0x000000ff
        /*05a4*/ 	.word	0x00038810
        /*05a8*/ 	.short	0x0100
        /*05aa*/ 	.byte	0x08
	.zero		1


	//   ....[2]....
        /*05ac*/ 	.word	0x000001c0
        /*05b0*/ 	.word	0x000000ff
        /*05b4*/ 	.word	0x00038820
        /*05b8*/ 	.short	0x0100
        /*05ba*/ 	.byte	0x08
	.zero		1


	//   ....[3]....
        /*05bc*/ 	.word	0x00000270
        /*05c0*/ 	.word	0x000000ff
        /*05c4*/ 	.word	0x00038830
        /*05c8*/ 	.short	0x0100
        /*05ca*/ 	.byte	0x06
	.zero		1


	//   ....[4]....
        /*05cc*/ 	.word	0x00000280
        /*05d0*/ 	.word	0x000000ff
        /*05d4*/ 	.word	0x00038840
        /*05d8*/ 	.short	0x0100
        /*05da*/ 	.byte	0x06
	.zero		1


	//   ....[5]....
        /*05dc*/ 	.word	0x00000290
        /*05e0*/ 	.word	0x000000ff
        /*05e4*/ 	.word	0x00038838
        /*05e8*/ 	.short	0x0100
        /*05ea*/ 	.byte	0x06
	.zero		1


	//   ....[6]....
        /*05ec*/ 	.word	0x000002a0
        /*05f0*/ 	.word	0x000000ff
        /*05f4*/ 	.word	0x00038848
        /*05f8*/ 	.short	0x0100
        /*05fa*/ 	.byte	0x06
	.zero		1


	//   ....[7]....
        /*05fc*/ 	.word	0x000003d0
        /*0600*/ 	.word	0x000000ff
        /*0604*/ 	.word	0x00038850
        /*0608*/ 	.short	0x0100
        /*060a*/ 	.byte	0x08
	.zero		1


	//   ....[8]....
        /*060c*/ 	.word	0x000003e0
        /*0610*/ 	.word	0x000000ff
        /*0614*/ 	.word	0x00038860
        /*0618*/ 	.short	0x0100
        /*061a*/ 	.byte	0x08
	.zero		1


	//   ....[9]....
        /*061c*/ 	.word	0x000003f0
        /*0620*/ 	.word	0x000000ff
        /*0624*/ 	.word	0x00038858
        /*0628*/ 	.short	0x0100
        /*062a*/ 	.byte	0x08
	.zero		1


	//   ....[10]....
        /*062c*/ 	.word	0x00000400
        /*0630*/ 	.word	0x000000ff
        /*0634*/ 	.word	0x00038868
        /*0638*/ 	.short	0x0100
        /*063a*/ 	.byte	0x08
	.zero		1


	//   ....[11]....
        /*063c*/ 	.word	0x000004f0
        /*0640*/ 	.word	0x000000ff
        /*0644*/ 	.word	0x00038870
        /*0648*/ 	.short	0x0100
        /*064a*/ 	.byte	0x06
	.zero		1


	//   ....[12]....
        /*064c*/ 	.word	0x00000500
        /*0650*/ 	.word	0x000000ff
        /*0654*/ 	.word	0x00038880
        /*0658*/ 	.short	0x0100
        /*065a*/ 	.byte	0x06
	.zero		1


	//   ....[13]....
        /*065c*/ 	.word	0x00000510
        /*0660*/ 	.word	0x000000ff
        /*0664*/ 	.word	0x00038878
        /*0668*/ 	.short	0x0100
        /*066a*/ 	.byte	0x06
	.zero		1


	//   ....[14]....
        /*066c*/ 	.word	0x00000520
        /*0670*/ 	.word	0x000000ff
        /*0674*/ 	.word	0x00038888
        /*0678*/ 	.short	0x0100
        /*067a*/ 	.byte	0x06
	.zero		1


	//   ....[15]....
        /*067c*/ 	.word	0x00000650
        /*0680*/ 	.word	0x000000ff
        /*0684*/ 	.word	0x00038890
        /*0688*/ 	.short	0x0100
        /*068a*/ 	.byte	0x08
	.zero		1


	//   ....[16]....
        /*068c*/ 	.word	0x00000660
        /*0690*/ 	.word	0x000000ff
        /*0694*/ 	.word	0x000388a0
        /*0698*/ 	.short	0x0100
        /*069a*/ 	.byte	0x08
	.zero		1


	//   ....[17]....
        /*069c*/ 	.word	0x00000670
        /*06a0*/ 	.word	0x000000ff
        /*06a4*/ 	.word	0x00038898
        /*06a8*/ 	.short	0x0100
        /*06aa*/ 	.byte	0x08
	.zero		1


	//   ....[18]....
        /*06ac*/ 	.word	0x00000680
        /*06b0*/ 	.word	0x000000ff
        /*06b4*/ 	.word	0x000388a8
        /*06b8*/ 	.short	0x0100
        /*06ba*/ 	.byte	0x08
	.zero		1


	//   ....[19]....
        /*06bc*/ 	.word	0x000007b0
        /*06c0*/ 	.word	0x000000ff
        /*06c4*/ 	.word	0x000388b0
        /*06c8*/ 	.short	0x0100
        /*06ca*/ 	.byte	0x08
	.zero		1


	//   ....[20]....
        /*06cc*/ 	.word	0x000007c0
        /*06d0*/ 	.word	0x000000ff
        /*06d4*/ 	.word	0x000388c0
        /*06d8*/ 	.short	0x0100
        /*06da*/ 	.byte	0x08
	.zero		1


	//   ....[21]....
        /*06dc*/ 	.word	0x000007d0
        /*06e0*/ 	.word	0x000000ff
        /*06e4*/ 	.word	0x000388b8
        /*06e8*/ 	.short	0x0100
        /*06ea*/ 	.byte	0x08
	.zero		1


	//   ....[22]....
        /*06ec*/ 	.word	0x000007e0
        /*06f0*/ 	.word	0x000000ff
        /*06f4*/ 	.word	0x000388c8
        /*06f8*/ 	.short	0x0100
        /*06fa*/ 	.byte	0x08
	.zero		1


	//   ....[23]....
        /*06fc*/ 	.word	0x00001400
        /*0700*/ 	.word	0x000000ff
        /*0704*/ 	.word	0x00000000
        /*0708*/ 	.short	0x0101
        /*070a*/ 	.byte	0x06
	.zero		1


	//   ....[24]....
        /*070c*/ 	.word	0x00001f00
        /*0710*/ 	.word	0x000000ff
        /*0714*/ 	.word	0x00000000
        /*0718*/ 	.short	0x0101
        /*071a*/ 	.byte	0x06
	.zero		1


	//   ....[25]....
        /*071c*/ 	.word	0x00002a70
        /*0720*/ 	.word	0x000000ff
        /*0724*/ 	.word	0x00038800
        /*0728*/ 	.short	0x010a
        /*072a*/ 	.byte	0x26
	.zero		1


	//   ....[26]....
        /*072c*/ 	.word	0x00002ae0
        /*0730*/ 	.word	0x00000003
        /*0734*/ 	.word	0x00038830
        /*0738*/ 	.short	0x010a
        /*073a*/ 	.byte	0x3f
	.zero		1


	//   ....[27]....
        /*073c*/ 	.word	0x00002b20
        /*0740*/ 	.word	0x00000003
        /*0744*/ 	.word	0x00038830
        /*0748*/ 	.short	0x010a
        /*074a*/ 	.byte	0x3f
	.zero		1


	//   ....[28]....
        /*074c*/ 	.word	0x00002da0
        /*0750*/ 	.word	0x000000ff
        /*0754*/ 	.word	0x00038810
        /*0758*/ 	.short	0x010a
        /*075a*/ 	.byte	0x26
	.zero		1


	//   ....[29]....
        /*075c*/ 	.word	0x00002de0
        /*0760*/ 	.word	0x00000003
        /*0764*/ 	.word	0x00038850
        /*0768*/ 	.short	0x010a
        /*076a*/ 	.byte	0x3f
	.zero		1


	//   ....[30]....
        /*076c*/ 	.word	0x00002e20
        /*0770*/ 	.word	0x00000003
        /*0774*/ 	.word	0x00038850
        /*0778*/ 	.short	0x010a
        /*077a*/ 	.byte	0x3f
	.zero		1


	//   ....[31]....
        /*077c*/ 	.word	0x00004ab0
        /*0780*/ 	.word	0x000000ff
        /*0784*/ 	.word	0x00000000
        /*0788*/ 	.short	0x0101
        /*078a*/ 	.byte	0x07
	.zero		1


	//   ....[32]....
        /*078c*/ 	.word	0x00005360
        /*0790*/ 	.word	0x000000ff
        /*0794*/ 	.word	0x00000000
        /*0798*/ 	.short	0x0101
        /*079a*/ 	.byte	0x07
	.zero		1


	//   ....[33]....
        /*079c*/ 	.word	0x00005470
        /*07a0*/ 	.word	0x000000ff
        /*07a4*/ 	.word	0x00038830
        /*07a8*/ 	.short	0x010a
        /*07aa*/ 	.byte	0x07
	.zero		1


	//   ....[34]....
        /*07ac*/ 	.word	0x000054b0
        /*07b0*/ 	.word	0x000000ff
        /*07b4*/ 	.word	0x00038830
        /*07b8*/ 	.short	0x010a
        /*07ba*/ 	.byte	0x07
	.zero		1


	//   ....[35]....
        /*07bc*/ 	.word	0x000056c0
        /*07c0*/ 	.word	0x000000ff
        /*07c4*/ 	.word	0x00038850
        /*07c8*/ 	.short	0x010a
        /*07ca*/ 	.byte	0x07
	.zero		1


	//   ....[36]....
        /*07cc*/ 	.word	0x00005700
        /*07d0*/ 	.word	0x000000ff
        /*07d4*/ 	.word	0x00038850
        /*07d8*/ 	.short	0x010a
        /*07da*/ 	.byte	0x07
	.zero		1


	//   ....[37]....
        /*07dc*/ 	.word	0x00006bc0
        /*07e0*/ 	.word	0x000000ff
        /*07e4*/ 	.word	0x00000000
        /*07e8*/ 	.short	0x0101
        /*07ea*/ 	.byte	0x0b
	.zero		1


	//   ....[38]....
        /*07ec*/ 	.word	0x00008230
        /*07f0*/ 	.word	0x000000ff
        /*07f4*/ 	.word	0x00000000
        /*07f8*/ 	.short	0x0101
        /*07fa*/ 	.byte	0x07
	.zero		1


	//   ....[39]....
        /*07fc*/ 	.word	0x0000a6e0
        /*0800*/ 	.word	0x000000ff
        /*0804*/ 	.word	0x00000000
        /*0808*/ 	.short	0x0101
        /*080a*/ 	.byte	0x04
	.zero		1


	//   ....[40]....
        /*080c*/ 	.word	0x0000c430
        /*0810*/ 	.word	0x00000019
        /*0814*/ 	.word	0x00038840
        /*0818*/ 	.short	0x010a
        /*081a*/ 	.byte	0x3f
	.zero		1


	//   ....[41]....
        /*081c*/ 	.word	0x0000c8e0
        /*0820*/ 	.word	0x00000019
        /*0824*/ 	.word	0x00038830
        /*0828*/ 	.short	0x0107
        /*082a*/ 	.byte	0x3f
	.zero		1


	//   ....[42]....
        /*082c*/ 	.word	0x0000c9a0
        /*0830*/ 	.word	0x00000019
        /*0834*/ 	.word	0x00038830
        /*0838*/ 	.short	0x0101
        /*083a*/ 	.byte	0x3f
	.zero		1


	//   ....[43]....
        /*083c*/ 	.word	0x0000d140
        /*0840*/ 	.word	0x000000ff
        /*0844*/ 	.word	0x00038800
        /*0848*/ 	.short	0x0107
        /*084a*/ 	.byte	0x25
	.zero		1


	//   ....[44]....
        /*084c*/ 	.word	0x0000d190
        /*0850*/ 	.word	0x000000ff
        /*0854*/ 	.word	0x00038800
        /*0858*/ 	.short	0x0101
        /*085a*/ 	.byte	0x25
	.zero		1


	//   ....[45]....
        /*085c*/ 	.word	0x0000db00
        /*0860*/ 	.word	0x000000ff
        /*0864*/ 	.word	0x00038810
        /*0868*/ 	.short	0x0107
        /*086a*/ 	.byte	0x25
	.zero		1


	//   ....[46]....
        /*086c*/ 	.word	0x0000db60
        /*0870*/ 	.word	0x000000ff
        /*0874*/ 	.word	0x00038810
        /*0878*/ 	.short	0x0101
        /*087a*/ 	.byte	0x25
	.zero		1


	//   ....[47]....
        /*087c*/ 	.word	0x0000db80
        /*0880*/ 	.word	0x000000ff
        /*0884*/ 	.word	0x00038820
        /*0888*/ 	.short	0x010a
        /*088a*/ 	.byte	0x25
	.zero		1


	//   ....[48]....
        /*088c*/ 	.word	0x0000dc10
        /*0890*/ 	.word	0x00000019
        /*0894*/ 	.word	0x00038860
        /*0898*/ 	.short	0x010a
        /*089a*/ 	.byte	0x3f
	.zero		1


	//   ....[49]....
        /*089c*/ 	.word	0x0000e670
        /*08a0*/ 	.word	0x00000019
        /*08a4*/ 	.word	0x00038850
        /*08a8*/ 	.short	0x0107
        /*08aa*/ 	.byte	0x3f
	.zero		1


	//   ....[50]....
        /*08ac*/ 	.word	0x0000e750
        /*08b0*/ 	.word	0x00000019
        /*08b4*/ 	.word	0x00038850
        /*08b8*/ 	.short	0x0101
        /*08ba*/ 	.byte	0x3f
	.zero		1


	//   ....[51]....
        /*08bc*/ 	.word	0x0000e9f0
        /*08c0*/ 	.word	0x00000008
        /*08c4*/ 	.word	0x00038840
        /*08c8*/ 	.short	0x010a
        /*08ca*/ 	.byte	0x3f
	.zero		1


	//   ....[52]....
        /*08cc*/ 	.word	0x0000ed30
        /*08d0*/ 	.word	0x00000008
        /*08d4*/ 	.word	0x00038830
        /*08d8*/ 	.short	0x0107
        /*08da*/ 	.byte	0x3f
	.zero		1


	//   ....[53]....
        /*08dc*/ 	.word	0x0000edf0
        /*08e0*/ 	.word	0x00000008
        /*08e4*/ 	.word	0x00038830
        /*08e8*/ 	.short	0x0101
        /*08ea*/ 	.byte	0x3f
	.zero		1


	//   ....[54]....
        /*08ec*/ 	.word	0x0000ee20
        /*08f0*/ 	.word	0x00000008
        /*08f4*/ 	.word	0x00038860
        /*08f8*/ 	.short	0x010a
        /*08fa*/ 	.byte	0x3f
	.zero		1


	//   ....[55]....
        /*08fc*/ 	.word	0x0000f460
        /*0900*/ 	.word	0x00000008
        /*0904*/ 	.word	0x00038850
        /*0908*/ 	.short	0x0107
        /*090a*/ 	.byte	0x3f
	.zero		1


	//   ....[56]....
        /*090c*/ 	.word	0x0000f530
        /*0910*/ 	.word	0x00000008
        /*0914*/ 	.word	0x00038850
        /*0918*/ 	.short	0x0101
        /*091a*/ 	.byte	0x3f
	.zero		1


	//   ....[57]....
        /*091c*/ 	.word	0x0000f6c0
        /*0920*/ 	.word	0x00000005
        /*0924*/ 	.word	0x00038820
        /*0928*/ 	.short	0x010a
        /*092a*/ 	.byte	0x3f
	.zero		1


	//   ....[58]....
        /*092c*/ 	.word	0x0000f830
        /*0930*/ 	.word	0x00000003
        /*0934*/ 	.word	0x00038840
        /*0938*/ 	.short	0x010a
        /*093a*/ 	.byte	0x3f
	.zero		1


	//   ....[59]....
        /*093c*/ 	.word	0x0000f8d0
        /*0940*/ 	.word	0x00000005
        /*0944*/ 	.word	0x00038840
        /*0948*/ 	.short	0x010a
        /*094a*/ 	.byte	0x3f
	.zero		1


	//   ....[60]....
        /*094c*/ 	.word	0x0000f910
        /*0950*/ 	.word	0x00000003
        /*0954*/ 	.word	0x00038860
        /*0958*/ 	.short	0x010a
        /*095a*/ 	.byte	0x3f
	.zero		1


	//   ....[61]....
        /*095c*/ 	.word	0x0000f950
        /*0960*/ 	.word	0x00000005
        /*0964*/ 	.word	0x00038860
        /*0968*/ 	.short	0x010a
        /*096a*/ 	.byte	0x3f
	.zero		1


	//   ....[62]....
        /*096c*/ 	.word	0x0000f9c0
        /*0970*/ 	.word	0x00000003
        /*0974*/ 	.word	0x00038800
        /*0978*/ 	.short	0x010a
        /*097a*/ 	.byte	0x3f
	.zero		1


	//   ....[63]....
        /*097c*/ 	.word	0x0000fa10
        /*0980*/ 	.word	0x00000003
        /*0984*/ 	.word	0x00038830
        /*0988*/ 	.short	0x010a
        /*098a*/ 	.byte	0x3f
	.zero		1


	//   ....[64]....
        /*098c*/ 	.word	0x0000fa70
        /*0990*/ 	.word	0x00000005
        /*0994*/ 	.word	0x00038810
        /*0998*/ 	.short	0x010a
        /*099a*/ 	.byte	0x3f
	.zero		1


	//   ....[65]....
        /*099c*/ 	.word	0x0000fac0
        /*09a0*/ 	.word	0x00000003
        /*09a4*/ 	.word	0x00038850
        /*09a8*/ 	.short	0x010a
        /*09aa*/ 	.byte	0x3f
	.zero		1


	//   ....[66]....
        /*09ac*/ 	.word	0x0000fb20
        /*09b0*/ 	.word	0x00000005
        /*09b4*/ 	.word	0x00038830
        /*09b8*/ 	.short	0x010a
        /*09ba*/ 	.byte	0x3f
	.zero		1


	//   ....[67]....
        /*09bc*/ 	.word	0x0000fb80
        /*09c0*/ 	.word	0x00000005
        /*09c4*/ 	.word	0x00038850
        /*09c8*/ 	.short	0x010a
        /*09ca*/ 	.byte	0x3f
	.zero		1


	//   ....[68]....
        /*09cc*/ 	.word	0x0000fca0
        /*09d0*/ 	.word	0x00000019
        /*09d4*/ 	.word	0x00038840
        /*09d8*/ 	.short	0x010a
        /*09da*/ 	.byte	0x3f
	.zero		1


	//   ....[69]....
        /*09dc*/ 	.word	0x00010f00
        /*09e0*/ 	.word	0x00000003
        /*09e4*/ 	.word	0x00038820
        /*09e8*/ 	.short	0x010a
        /*09ea*/ 	.byte	0x3f
	.zero		1


	//   ....[70]....
        /*09ec*/ 	.word	0x00010f50
        /*09f0*/ 	.word	0x00000019
        /*09f4*/ 	.word	0x00038860
        /*09f8*/ 	.short	0x010a
        /*09fa*/ 	.byte	0x3f
	.zero		1


	//   ....[71]....
        /*09fc*/ 	.word	0x000117e0
        /*0a00*/ 	.word	0x00000008
        /*0a04*/ 	.word	0x00038840
        /*0a08*/ 	.short	0x010a
        /*0a0a*/ 	.byte	0x3f
	.zero		1


	//   ....[72]....
        /*0a0c*/ 	.word	0x00011ca0
        /*0a10*/ 	.word	0x00000008
        /*0a14*/ 	.word	0x00038860
        /*0a18*/ 	.short	0x010a
        /*0a1a*/ 	.byte	0x3f
	.zero		1


	//   ....[73]....
        /*0a1c*/ 	.word	0x00012400
        /*0a20*/ 	.word	0x00000005
        /*0a24*/ 	.word	0x00038820
        /*0a28*/ 	.short	0x010a
        /*0a2a*/ 	.byte	0x3f
	.zero		1


	//   ....[74]....
        /*0a2c*/ 	.word	0x000125a0
        /*0a30*/ 	.word	0x00000003
        /*0a34*/ 	.word	0x00038840
        /*0a38*/ 	.short	0x010a
        /*0a3a*/ 	.byte	0x3f
	.zero		1


	//   ....[75]....
        /*0a3c*/ 	.word	0x000125f0
        /*0a40*/ 	.word	0x00000005
        /*0a44*/ 	.word	0x00038840
        /*0a48*/ 	.short	0x010a
        /*0a4a*/ 	.byte	0x3f
	.zero		1


	//   ....[76]....
        /*0a4c*/ 	.word	0x00012640
        /*0a50*/ 	.word	0x00000003
        /*0a54*/ 	.word	0x00038860
        /*0a58*/ 	.short	0x010a
        /*0a5a*/ 	.byte	0x3f
	.zero		1


	//----- nvinfo : EIATTR_NUM_MBARRIERS
	.align		4
.L_178:
        /*0a5c*/ 	.byte	0x03, 0x38
        /*0a5e*/ 	.short	0x0017


	//----- nvinfo : EIATTR_EXIT_INSTR_OFFSETS
	.align		4
        /*0a60*/ 	.byte	0x04, 0x1c
        /*0a62*/ 	.short	(.L_180 - .L_179)


	//   ....[0]....
.L_179:
        /*0a64*/ 	.word	0x00000930


	//   ....[1]....
        /*0a68*/ 	.word	0x0000abb0


	//   ....[2]....
        /*0a6c*/ 	.word	0x0000f9a0


	//----- nvinfo : EIATTR_MAX_THREADS
	.align		4
.L_180:
        /*0a70*/ 	.byte	0x04, 0x05
        /*0a72*/ 	.short	(.L_182 - .L_181)
.L_181:
        /*0a74*/ 	.word	0x00000180
        /*0a78*/ 	.word	0x00000001
        /*0a7c*/ 	.word	0x00000001


	//----- nvinfo : EIATTR_CRS_STACK_SIZE
	.align		4
.L_182:
        /*0a80*/ 	.byte	0x04, 0x1e
        /*0a82*/ 	.short	(.L_184 - .L_183)
.L_183:
        /*0a84*/ 	.word	0x00000000


	//----- nvinfo : EIATTR_CBANK_PARAM_SIZE
	.align		4
.L_184:
        /*0a88*/ 	.byte	0x03, 0x19
        /*0a8a*/ 	.short	0x0b70


	//----- nvinfo : EIATTR_PARAM_CBANK
	.align		4
        /*0a8c*/ 	.byte	0x04, 0x0a
        /*0a8e*/ 	.short	(.L_186 - .L_185)
	.align		4
.L_185:
        /*0a90*/ 	.word	index@(.nv.constant0._ZN7cutlass13device_kernelIN5flash11enable_sm90INS1_16FlashAttnFwdSm90INS1_25CollectiveMainloopFwdSm90ILi2EN4cute5tupleIJNS5_1CILi1EEES8_S8_EEENS6_IJNS7_ILi64EEESA_SA_EEELi512ENS_10bfloat16_tEfNS_4arch4Sm90ELb0ELb0ELb1ELb0ELb1ELb0ELb1ELb0ELb0ELb1ELb0ELb0EEENS1_21CollectiveEpilogueFwdINS6_IJSA_NS7_ILi512EEESA_EEES9_SC_SE_Li256ELb0ELb1ELb0ELb0EEENS1_29StaticPersistentTileSchedulerILb0EEEEEEEEEvNT_6ParamsE)
        /*0a94*/ 	.short	0x0210
        /*0a96*/ 	.short	0x0b70


	//----- nvinfo : EIATTR_SW_WAR
	.align		4
.L_186:
        /*0a98*/ 	.byte	0x04, 0x36
        /*0a9a*/ 	.short	(.L_188 - .L_187)
.L_187:
        /*0a9c*/ 	.word	0x00000008
.L_188:


//--------------------- .nv.info._ZN7cutlass13device_kernelIN5flash11enable_sm90INS1_16FlashAttnFwdSm90INS1_25CollectiveMainloopFwdSm90ILi2EN4cute5tupleIJNS5_1CILi1EEES8_S8_EEENS6_IJNS7_ILi64EEESA_SA_EEELi512ENS_10bfloat16_tEfNS_4arch4Sm90ELb0ELb0ELb1ELb1ELb1ELb0ELb0ELb0ELb0ELb1ELb0ELb0EEENS1_21CollectiveEpilogueFwdINS6_IJSA_NS7_ILi512EEESA_EEES9_SC_SE_Li256ELb1ELb1ELb0ELb0EEENS1_36VarlenDynamicPersistentTileSchedulerILi64ELi64ELi256ELi128ELb0ELb1ELb1ELb0ELb1ELb1EEEEEEEEEvNT_6ParamsE --------------------------
	.section	.nv.info._ZN7cutlass13device_kernelIN5flash11enable_sm90INS1_16FlashAttnFwdSm90INS1_25CollectiveMainloopFwdSm90ILi2EN4cute5tupleIJNS5_1CILi1EEES8_S8_EEENS6_IJNS7_ILi64EEESA_SA_EEELi512ENS_10bfloat16_tEfNS_4arch4Sm90ELb0ELb0ELb1ELb1ELb1ELb0ELb0ELb0ELb0ELb1ELb0ELb0EEENS1_21CollectiveEpilogueFwdINS6_IJSA_NS7_ILi512EEESA_EEES9_SC_SE_Li256ELb1ELb1ELb0ELb0EEENS1_36VarlenDynamicPersistentTileSchedulerILi64ELi64ELi256ELi128ELb0ELb1ELb1ELb0ELb1ELb1EEEEEEEEEvNT_6ParamsE,"",@"SHT_CUDA_INFO"
	.sectionflags	@""
	.align	4


	//----- nvinfo : EIATTR_CUDA_API_VERSION
	.align		4
        /*0000*/ 	.byte	0x04, 0x37
        /*0002*/ 	.short	(.L_190 - .L_189)
.L_189:
        /*0004*/ 	.word	0x00000082


	//----- nvinfo : EIATTR_KPARAM_INFO
	.align		4
.L_190:
        /*0008*/ 	.byte	0x04, 0x17
        /*000a*/ 	.short	(.L_192 - .L_191)
.L_191:
        /*000c*/ 	.word	0x00000000
        /*0010*/ 	.short	0x0000
        /*0012*/ 	.short	0x0070
        /*0014*/ 	.byte	0x00, 0xf0, 0x01, 0x2a


	//----- nvinfo : EIATTR_SPARSE_MMA_MASK
	.align		4
.L_192:
        /*0018*/ 	.byte	0x03, 0x50
        /*001a*/ 	.short	0x0000


	//----- nvinfo : EIATTR_MAXREG_COUNT
	.align		4
        /*001c*/ 	.byte	0x03, 0x1b
        /*001e*/ 	.short	0x00a8


	//----- nvinfo : EIATTR_NUM_BARRIERS
	.align		4
        /*0020*/ 	.byte	0x02, 0x4c
        /*0022*/ 	.byte	0x10
	.zero		1


	//----- nvinfo : EIATTR_EXTERNS
	.align		4
        /*0024*/ 	.byte	0x04, 0x0f
        /*0026*/ 	.short	(.L_194 - .L_193)


	//   ....[0]....
	.align		4
.L_193:
        /*0028*/ 	.word	index@(__assertfail)


	//----- nvinfo : EIATTR_ANNOTATIONS
	.align		4
.L_194:
        /*002c*/ 	.byte	0x04, 0x55
        /*002e*/ 	.short	(.L_196 - .L_195)


	//   ....[0]....
.L_195:
        /* <DEDUP_REMOVED lines=18> */
        /*0144*/ 	.byte	0x80, 0xf3, 0x00, 0x00, 0x01, 0x00, 0x00, 0x00, 0x30, 0x06, 0x01, 0x00


	//----- nvinfo : EIATTR_MERCURY_ISA_VERSION
	.align		4
.L_196:
        /*0150*/ 	.byte	0x03, 0x5f
        /*0152*/ 	.short	0x0101


	//----- nvinfo : EIATTR_UNUSED_LOAD_BYTE_OFFSET
	.align		4
        /*0154*/ 	.byte	0x04, 0x44
        /*0156*/ 	.short	(.L_198 - .L_197)


	//   ....[0]....
.L_197:
        /*0158*/ 	.word	0x00000950
        /*015c*/ 	.word	0x0000fff0


	//   ....[1]....
        /*0160*/ 	.word	0x00007380
        /*0164*/ 	.word	0x0000fff0


	//----- nvinfo : EIATTR_INT_WARP_WIDE_INSTR_OFFSETS
	.align		4
.L_198:
        /*0168*/ 	.byte	0x04, 0x31
        /*016a*/ 	.short	(.L_200 - .L_199)


	//   ....[0]....
.L_199:
        /*016c*/ 	.word	0x000000c0


	//   ....[1]....
        /*0170*/ 	.word	0x000000d0


	//   ....[2]....
        /*0174*/ 	.word	0x00000170


	//   ....[3]....
        /*0178*/ 	.word	0x0000b390


	//   ....[4]....
        /*017c*/ 	.word	0x0000b420


	//   ....[5]....
        /*0180*/ 	.word	0x0000e8b0


	//   ....[6]....
        /*0184*/ 	.word	0x0000e940


	//----- nvinfo : EIATTR_COOP_GROUP_MASK_REGIDS
	.align		4
.L_200:
        /*0188*/ 	.byte	0x04, 0x29
        /*018a*/ 	.short	(.L_202 - .L_201)


	//   ....[0]....
.L_201:
        /*018c*/ 	.word	0xffffffff


	//   ....[1]....
        /*0190*/ 	.word	0xffffffff


	//   ....[2]....
        /*0194*/ 	.word	0xffffffff


	//   ....[3]....
        /*0198*/ 	.word	0xffffffff


	//   ....[4]....
        /*019c*/ 	.word	0xffffffff


	//   ....[5]....
        /*01a0*/ 	.word	0xffffffff


	//   ....[6]....
        /*01a4*/ 	.word	0xffffffff


	//   ....[7]....
        /*01a8*/ 	.word	0xffffffff


	//   ....[8]....
        /*01ac*/ 	.word	0xffffffff


	//   ....[9]....
        /*01b0*/ 	.word	0xffffffff


	//   ....[10]....
        /*01b4*/ 	.word	0xffffffff


	//   ....[11]....
        /*01b8*/ 	.word	0xffffffff


	//   ....[12]....
        /*01bc*/ 	.word	0xffffffff


	//   ....[13]....
        /*01c0*/ 	.word	0xffffffff


	//   ....[14]....
        /*01c4*/ 	.word	0xffffffff


	//   ....[15]....
        /*01c8*/ 	.word	0xffffffff


	//   ....[16]....
        /*01cc*/ 	.word	0xffffffff


	//   ....[17]....
        /*01d0*/ 	.word	0xffffffff


	//   ....[18]....
        /*01d4*/ 	.word	0xffffffff


	//   ....[19]....
        /*01d8*/ 	.word	0xffffffff


	//   ....[20]....
        /*01dc*/ 	.word	0xffffffff


	//   ....[21]....
        /*01e0*/ 	.word	0xffffffff


	//   ....[22]....
        /*01e4*/ 	.word	0xffffffff


	//   ....[23]....
        /*01e8*/ 	.word	0xffffffff


	//   ....[24]....
        /*01ec*/ 	.word	0xffffffff


	//   ....[25]....
        /*01f0*/ 	.word	0xffffffff


	//   ....[26]....
        /*01f4*/ 	.word	0xffffffff


	//   ....[27]....
        /*01f8*/ 	.word	0xffffffff


	//   ....[28]....
        /*01fc*/ 	.word	0xffffffff


	//   ....[29]....
        /*0200*/ 	.word	0xffffffff


	//   ....[30]....
        /*0204*/ 	.word	0xffffffff


	//   ....[31]....
        /*0208*/ 	.word	0xffffffff


	//   ....[32]....
        /*020c*/ 	.word	0xffffffff


	//   ....[33]....
        /*0210*/ 	.word	0xffffffff


	//   ....[34]....
        /*0214*/ 	.word	0xffffffff


	//   ....[35]....
        /*0218*/ 	.word	0xffffffff


	//   ....[36]....
        /*021c*/ 	.word	0xffffffff


	//   ....[37]....
        /*0220*/ 	.word	0xffffffff


	//   ....[38]....
        /*0224*/ 	.word	0xffffffff


	//   ....[39]....
        /*0228*/ 	.word	0xffffffff


	//   ....[40]....
        /*022c*/ 	.word	0xffffffff


	//   ....[41]....
        /*0230*/ 	.word	0xffffffff


	//   ....[42]....
        /*0234*/ 	.word	0xffffffff


	//   ....[43]....
        /*0238*/ 	.word	0xffffffff


	//   ....[44]....
        /*023c*/ 	.word	0xffffffff


	//   ....[45]....
        /*0240*/ 	.word	0xffffffff


	//   ....[46]....
        /*0244*/ 	.word	0xffffffff


	//   ....[47]....
        /*0248*/ 	.word	0xffffffff


	//   ....[48]....
        /*024c*/ 	.word	0xffffffff


	//   ....[49]....
        /*0250*/ 	.word	0xffffffff


	//   ....[50]....
        /*0254*/ 	.word	0xffffffff


	//   ....[51]....
        /*0258*/ 	.word	0xffffffff


	//   ....[52]....
        /*025c*/ 	.word	0xffffffff


	//   ....[53]....
        /*0260*/ 	.word	0xffffffff


	//   ....[54]....
        /*0264*/ 	.word	0xffffffff


	//   ....[55]....
        /*0268*/ 	.word	0xffffffff


	//   ....[56]....
        /*026c*/ 	.word	0xffffffff


	//   ....[57]....
        /*0270*/ 	.word	0xffffffff


	//   ....[58]....
        /*0274*/ 	.word	0xffffffff


	//   ....[59]....
        /*0278*/ 	.word	0xffffffff


	//   ....[60]....
        /*027c*/ 	.word	0xffffffff


	//   ....[61]....
        /*0280*/ 	.word	0xffffffff


	//   ....[62]....
        /*0284*/ 	.word	0xffffffff


	//   ....[63]....
        /*0288*/ 	.word	0xffffffff


	//   ....[64]....
        /*028c*/ 	.word	0xffffffff


	//   ....[65]....
        /*0290*/ 	.word	0xffffffff


	//   ....[66]....
        /*0294*/ 	.word	0xffffffff


	//   ....[67]....
        /*0298*/ 	.word	0xffffffff


	//   ....[68]....
        /*029c*/ 	.word	0xffffffff


	//   ....[69]....
        /*02a0*/ 	.word	0xffffffff


	//   ....[70]....
        /*02a4*/ 	.word	0xffffffff


	//   ....[71]....
        /*02a8*/ 	.word	0xffffffff


	//   ....[72]....
        /*02ac*/ 	.word	0xffffffff


	//   ....[73]....
        /*02b0*/ 	.word	0xffffffff


	//   ....[74]....
        /*02b4*/ 	.word	0xffffffff


	//   ....[75]....
        /*02b8*/ 	.word	0xffffffff


	//   ....[76]....
        /*02bc*/ 	.word	0xffffffff


	//   ....[77]....
        /*02c0*/ 	.word	0xffffffff


	//   ....[78]....
        /*02c4*/ 	.word	0xffffffff


	//   ....[79]....
        /*02c8*/ 	.word	0xffffffff


	//   ....[80]....
        /*02cc*/ 	.word	0xffffffff


	//   ....[81]....
        /*02d0*/ 	.word	0xffffffff


	//   ....[82]....
        /*02d4*/ 	.word	0xffffffff


	//   ....[83]....
        /*02d8*/ 	.word	0xffffffff


	//   ....[84]....
        /*02dc*/ 	.word	0xffffffff


	//   ....[85]....
        /*02e0*/ 	.word	0xffffffff


	//   ....[86]....
        /*02e4*/ 	.word	0xffffffff


	//   ....[87]....
        /*02e8*/ 	.word	0xffffffff


	//   ....[88]....
        /*02ec*/ 	.word	0xffffffff


	//   ....[89]....
        /*02f0*/ 	.word	0xffffffff


	//   ....[90]....
        /*02f4*/ 	.word	0xffffffff


	//   ....[91]....
        /*02f8*/ 	.word	0xffffffff


	//   ....[92]....
        /*02fc*/ 	.word	0xffffffff


	//   ....[93]....
        /*0300*/ 	.word	0xffffffff


	//   ....[94]....
        /*0304*/ 	.word	0xffffffff


	//   ....[95]....
        /*0308*/ 	.word	0xffffffff


	//   ....[96]....
        /*030c*/ 	.word	0xffffffff


	//   ....[97]....
        /*0310*/ 	.word	0xffffffff


	//   ....[98]....
        /*0314*/ 	.word	0xffffffff


	//   ....[99]....
        /*0318*/ 	.word	0xffffffff


	//   ....[100]....
        /*031c*/ 	.word	0xffffffff


	//   ....[101]....
        /*0320*/ 	.word	0xffffffff


	//   ....[102]....
        /*0324*/ 	.word	0xffffffff


	//   ....[103]....
        /*0328*/ 	.word	0xffffffff


	//   ....[104]....
        /*032c*/ 	.word	0xffffffff


	//   ....[105]....
        /*0330*/ 	.word	0xffffffff


	//   ....[106]....
        /*0334*/ 	.word	0xffffffff


	//   ....[107]....
        /*0338*/ 	.word	0xffffffff


	//   ....[108]....
        /*033c*/ 	.word	0xffffffff


	//   ....[109]....
        /*0340*/ 	.word	0x0500000f


	//   ....[110]....
        /*0344*/ 	.word	0x0500000f


	//   ....[111]....
        /*0348*/ 	.word	0x0500000f


	//   ....[112]....
        /*034c*/ 	.word	0x0500000f


	//   ....[113]....
        /*0350*/ 	.word	0x0500000f


	//   ....[114]....
        /*0354*/ 	.word	0x0500000f


	//   ....[115]....
        /*0358*/ 	.word	0x0500000f


	//   ....[116]....
        /*035c*/ 	.word	0x0500000f


	//   ....[117]....
        /*0360*/ 	.word	0x0500000f


	//   ....[118]....
        /*0364*/ 	.word	0x0500000f


	//   ....[119]....
        /*0368*/ 	.word	0x0500000f


	//   ....[120]....
        /*036c*/ 	.word	0x0500000f


	//   ....[121]....
        /*0370*/ 	.word	0x0500000f


	//   ....[122]....
        /*0374*/ 	.word	0x0500000f


	//   ....[123]....
        /*0378*/ 	.word	0x0500000f


	//   ....[124]....
        /*037c*/ 	.word	0x0500000f


	//   ....[125]....
        /*0380*/ 	.word	0x0500000f


	//   ....[126]....
        /*0384*/ 	.word	0x0500000f


	//   ....[127]....
        /*0388*/ 	.word	0x0500000f


	//   ....[128]....
        /*038c*/ 	.word	0x0500000f


	//   ....[129]....
        /*0390*/ 	.word	0x0500000f


	//   ....[130]....
        /*0394*/ 	.word	0x0500000f


	//   ....[131]....
        /*0398*/ 	.word	0x0500000f


	//   ....[132]....
        /*039c*/ 	.word	0x0500000f


	//   ....[133]....
        /*03a0*/ 	.word	0x0500000f


	//   ....[134]....
        /*03a4*/ 	.word	0x0500000f


	//   ....[135]....
        /*03a8*/ 	.word	0x0500000f


	//   ....[136]....
        /*03ac*/ 	.word	0x0500000f


	//   ....[137]....
        /*03b0*/ 	.word	0x0500000f


	//   ....[138]....
        /*03b4*/ 	.word	0x0500000f


	//   ....[139]....
        /*03b8*/ 	.word	0x0500000f


	//   ....[140]....
        /*03bc*/ 	.word	0x0500000f


	//   ....[141]....
        /*03c0*/ 	.word	0x0500000f


	//   ....[142]....
        /*03c4*/ 	.word	0x0500000f


	//   ....[143]....
        /*03c8*/ 	.word	0x0500000f


	//   ....[144]....
        /*03cc*/ 	.word	0x0500000f


	//   ....[145]....
        /*03d0*/ 	.word	0x0500000f


	//   ....[146]....
        /*03d4*/ 	.word	0x0500000f


	//   ....[147]....
        /*03d8*/ 	.word	0x0500000f


	//   ....[148]....
        /*03dc*/ 	.word	0x0500000f


	//   ....[149]....
        /*03e0*/ 	.word	0x0500000f


	//   ....[150]....
        /*03e4*/ 	.word	0x0500000f


	//   ....[151]....
        /*03e8*/ 	.word	0x0500000f


	//   ....[152]....
        /*03ec*/ 	.word	0x0500000f


	//   ....[153]....
        /*03f0*/ 	.word	0x0500000f


	//   ....[154]....
        /*03f4*/ 	.word	0x0500000f


	//   ....[155]....
        /*03f8*/ 	.word	0x0500000f


	//   ....[156]....
        /*03fc*/ 	.word	0x0500000f


	//   ....[157]....
        /*0400*/ 	.word	0x0500000f


	//   ....[158]....
        /*0404*/ 	.word	0x0500000f


	//   ....[159]....
        /*0408*/ 	.word	0x0500000f


	//   ....[160]....
        /*040c*/ 	.word	0x0500000f


	//   ....[161]....
        /*0410*/ 	.word	0x0500000f


	//   ....[162]....
        /*0414*/ 	.word	0x0500000f


	//   ....[163]....
        /*0418*/ 	.word	0x0500000f


	//   ....[164]....
        /*041c*/ 	.word	0x0500000f


	//   ....[165]....
        /*0420*/ 	.word	0x0500000f


	//   ....[166]....
        /*0424*/ 	.word	0x0500000f


	//   ....[167]....
        /*0428*/ 	.word	0x0500000f


	//----- nvinfo : EIATTR_COOP_GROUP_INSTR_OFFSETS
	.align		4
.L_202:
        /*042c*/ 	.byte	0x04, 0x28
        /*042e*/ 	.short	(.L_204 - .L_203)


	//   ....[0]....
.L_203:
        /*0430*/ 	.word	0x00000070


	//   ....[1]....
        /*0434*/ 	.word	0x000000b0


	//   ....[2]....
        /*0438*/ 	.word	0x00000290


	//   ....[3]....
        /*043c*/ 	.word	0x000003f0


	//   ....[4]....
        /*0440*/ 	.word	0x00000510


	//   ....[5]....
        /*0444*/ 	.word	0x00000670


	//   ....[6]....
        /*0448*/ 	.word	0x000017c0


	//   ....[7]....
        /*044c*/ 	.word	0x000030d0


	//   ....[8]....
        /*0450*/ 	.word	0x00003ea0


	//   ....[9]....
        /*0454*/ 	.word	0x00003f30


	//   ....[10]....
        /*0458*/ 	.word	0x00004130


	//   ....[11]....
        /*045c*/ 	.word	0x00004210


	//   ....[12]....
        /*0460*/ 	.word	0x00004a80


	//   ....[13]....
        /*0464*/ 	.word	0x000052b0


	//   ....[14]....
        /*0468*/ 	.word	0x00005330


	//   ....[15]....
        /*046c*/ 	.word	0x00005630


	//   ....[16]....
        /*0470*/ 	.word	0x000057f0


	//   ....[17]....
        /*0474*/ 	.word	0x000067d0


	//   ....[18]....
        /*0478*/ 	.word	0x00006880


	//   ....[19]....
        /*047c*/ 	.word	0x000068c0


	//   ....[20]....
        /*0480*/ 	.word	0x00006940


	//   ....[21]....
        /*0484*/ 	.word	0x00006970


	//   ....[22]....
        /*0488*/ 	.word	0x000082c0


	//   ....[23]....
        /*048c*/ 	.word	0x00008900


	//   ....[24]....
        /*0490*/ 	.word	0x00008940


	//   ....[25]....
        /*0494*/ 	.word	0x00008960


	//   ....[26]....
        /*0498*/ 	.word	0x00008980


	//   ....[27]....
        /*049c*/ 	.word	0x00009030


	//   ....[28]....
        /*04a0*/ 	.word	0x00009040


	//   ....[29]....
        /*04a4*/ 	.word	0x00009270


	//   ....[30]....
        /*04a8*/ 	.word	0x00009290


	//   ....[31]....
        /*04ac*/ 	.word	0x00009e60


	//   ....[32]....
        /*04b0*/ 	.word	0x00009e80


	//   ....[33]....
        /*04b4*/ 	.word	0x0000a0c0


	//   ....[34]....
        /*04b8*/ 	.word	0x0000a0e0


	//   ....[35]....
        /*04bc*/ 	.word	0x0000a390


	//   ....[36]....
        /*04c0*/ 	.word	0x0000a560


	//   ....[37]....
        /*04c4*/ 	.word	0x0000a590


	//   ....[38]....
        /*04c8*/ 	.word	0x0000a5c0


	//   ....[39]....
        /*04cc*/ 	.word	0x0000a5f0


	//   ....[40]....
        /*04d0*/ 	.word	0x0000a620


	//   ....[41]....
        /*04d4*/ 	.word	0x0000a650


	//   ....[42]....
        /*04d8*/ 	.word	0x0000a7a0


	//   ....[43]....
        /*04dc*/ 	.word	0x0000a7d0


	//   ....[44]....
        /*04e0*/ 	.word	0x0000a800


	//   ....[45]....
        /*04e4*/ 	.word	0x0000a830


	//   ....[46]....
        /*04e8*/ 	.word	0x0000a860


	//   ....[47]....
        /*04ec*/ 	.word	0x0000a890


	//   ....[48]....
        /*04f0*/ 	.word	0x0000a920


	//   ....[49]....
        /*04f4*/ 	.word	0x0000a950


	//   ....[50]....
        /*04f8*/ 	.word	0x0000a9d0


	//   ....[51]....
        /*04fc*/ 	.word	0x0000c120


	//   ....[52]....
        /*0500*/ 	.word	0x0000c140


	//   ....[53]....
        /*0504*/ 	.word	0x0000c1d0


	//   ....[54]....
        /*0508*/ 	.word	0x0000c1f0


	//   ....[55]....
        /*050c*/ 	.word	0x0000c270


	//   ....[56]....
        /*0510*/ 	.word	0x0000c290


	//   ....[57]....
        /*0514*/ 	.word	0x0000c2a0


	//   ....[58]....
        /*0518*/ 	.word	0x0000c2b0


	//   ....[59]....
        /*051c*/ 	.word	0x0000ca50


	//   ....[60]....
        /*0520*/ 	.word	0x0000ca80


	//   ....[61]....
        /*0524*/ 	.word	0x0000cb20


	//   ....[62]....
        /*0528*/ 	.word	0x0000cb40


	//   ....[63]....
        /*052c*/ 	.word	0x0000cbc0


	//   ....[64]....
        /*0530*/ 	.word	0x0000cbe0


	//   ....[65]....
        /*0534*/ 	.word	0x0000cbf0


	//   ....[66]....
        /*0538*/ 	.word	0x0000cc00


	//   ....[67]....
        /*053c*/ 	.word	0x0000d0a0


	//   ....[68]....
        /*0540*/ 	.word	0x0000d160


	//   ....[69]....
        /*0544*/ 	.word	0x0000d2b0


	//   ....[70]....
        /*0548*/ 	.word	0x0000d2f0


	//   ....[71]....
        /*054c*/ 	.word	0x0000d300


	//   ....[72]....
        /*0550*/ 	.word	0x0000d310


	//   ....[73]....
        /*0554*/ 	.word	0x0000d460


	//   ....[74]....
        /*0558*/ 	.word	0x0000d5b0


	//   ....[75]....
        /*055c*/ 	.word	0x0000ddc0


	//   ....[76]....
        /*0560*/ 	.word	0x0000dde0


	//   ....[77]....
        /*0564*/ 	.word	0x0000de30


	//   ....[78]....
        /*0568*/ 	.word	0x0000de40


	//   ....[79]....
        /*056c*/ 	.word	0x0000de80


	//   ....[80]....
        /*0570*/ 	.word	0x0000de90


	//   ....[81]....
        /*0574*/ 	.word	0x0000dea0


	//   ....[82]....
        /*0578*/ 	.word	0x0000dee0


	//   ....[83]....
        /*057c*/ 	.word	0x0000e200


	//   ....[84]....
        /*0580*/ 	.word	0x0000e240


	//   ....[85]....
        /*0584*/ 	.word	0x0000e260


	//   ....[86]....
        /*0588*/ 	.word	0x0000e280


	//   ....[87]....
        /*058c*/ 	.word	0x0000e2b0


	//   ....[88]....
        /*0590*/ 	.word	0x0000e2d0


	//   ....[89]....
        /*0594*/ 	.word	0x0000e3d0


	//   ....[90]....
        /*0598*/ 	.word	0x0000e520


	//   ....[91]....
        /*059c*/ 	.word	0x0000eb20


	//   ....[92]....
        /*05a0*/ 	.word	0x0000eb50


	//   ....[93]....
        /*05a4*/ 	.word	0x0000eb80


	//   ....[94]....
        /*05a8*/ 	.word	0x0000ebb0


	//   ....[95]....
        /*05ac*/ 	.word	0x0000ebe0


	//   ....[96]....
        /*05b0*/ 	.word	0x0000ec10


	//   ....[97]....
        /*05b4*/ 	.word	0x0000ec40


	//   ....[98]....
        /*05b8*/ 	.word	0x0000ec70


	//   ....[99]....
        /*05bc*/ 	.word	0x0000edf0


	//   ....[100]....
        /*05c0*/ 	.word	0x0000ee20


	//   ....[101]....
        /*05c4*/ 	.word	0x0000ee50


	//   ....[102]....
        /*05c8*/ 	.word	0x0000ee80


	//   ....[103]....
        /*05cc*/ 	.word	0x0000eeb0


	//   ....[104]....
        /*05d0*/ 	.word	0x0000eee0


	//   ....[105]....
        /*05d4*/ 	.word	0x0000efa0


	//   ....[106]....
        /*05d8*/ 	.word	0x0000efc0


	//   ....[107]....
        /*05dc*/ 	.word	0x0000f030


	//   ....[108]....
        /*05e0*/ 	.word	0x0000f4a0


	//   ....[109]....
        /*05e4*/ 	.word	0x0000fa20


	//   ....[110]....
        /*05e8*/ 	.word	0x0000fb10


	//   ....[111]....
        /*05ec*/ 	.word	0x0000fbb0


	//   ....[112]....
        /*05f0*/ 	.word	0x0000fc10


	//   ....[113]....
        /*05f4*/ 	.word	0x0000fd00


	//   ....[114]....
        /*05f8*/ 	.word	0x0000fd70


	//   ....[115]....
        /*05fc*/ 	.word	0x0000fe60


	//   ....[116]....
        /*0600*/ 	.word	0x0000fed0


	//   ....[117]....
        /*0604*/ 	.word	0x0000ff70


	//   ....[118]....
        /*0608*/ 	.word	0x00010060


	//   ....[119]....
        /*060c*/ 	.word	0x000100d0


	//   ....[120]....
        /*0610*/ 	.word	0x00010130


	//   ....[121]....
        /*0614*/ 	.word	0x00010220


	//   ....[122]....
        /*0618*/ 	.word	0x00010280


	//   ....[123]....
        /*061c*/ 	.word	0x00010380


	//   ....[124]....
        /*0620*/ 	.word	0x000103e0


	//   ....[125]....
        /*0624*/ 	.word	0x00010480


	//   ....[126]....
        /*0628*/ 	.word	0x00010600


	//   ....[127]....
        /*062c*/ 	.word	0x000106f0


	//   ....[128]....
        /*0630*/ 	.word	0x00010980


	//   ....[129]....
        /*0634*/ 	.word	0x000109d0


	//   ....[130]....
        /*0638*/ 	.word	0x00010ba0


	//   ....[131]....
        /*063c*/ 	.word	0x00010bf0


	//   ....[132]....
        /*0640*/ 	.word	0x00010dc0


	//   ....[133]....
        /*0644*/ 	.word	0x00010e10


	//   ....[134]....
        /*0648*/ 	.word	0x00010f00


	//   ....[135]....
        /*064c*/ 	.word	0x00010fa0


	//   ....[136]....
        /*0650*/ 	.word	0x00011000


	//   ....[137]....
        /*0654*/ 	.word	0x000110b0


	//   ....[138]....
        /*0658*/ 	.word	0x00011110


	//   ....[139]....
        /*065c*/ 	.word	0x000111c0


	//   ....[140]....
        /*0660*/ 	.word	0x00011220


	//   ....[141]....
        /*0664*/ 	.word	0x000112d0


	//   ....[142]....
        /*0668*/ 	.word	0x000113c0


	//   ....[143]....
        /*066c*/ 	.word	0x00011490


	//   ....[144]....
        /*0670*/ 	.word	0x000115b0


	//   ....[145]....
        /*0674*/ 	.word	0x000116b0


	//   ....[146]....
        /*0678*/ 	.word	0x000117e0


	//   ....[147]....
        /*067c*/ 	.word	0x000118c0


	//   ....[148]....
        /*0680*/ 	.word	0x000119c0


	//   ....[149]....
        /*0684*/ 	.word	0x00011aa0


	//   ....[150]....
        /*0688*/ 	.word	0x00011b30


	//   ....[151]....
        /*068c*/ 	.word	0x00011bd0


	//   ....[152]....
        /*0690*/ 	.word	0x00011cf0


	//   ....[153]....
        /*0694*/ 	.word	0x00011d60


	//   ....[154]....
        /*0698*/ 	.word	0x00011dd0


	//   ....[155]....
        /*069c*/ 	.word	0x00011e40


	//   ....[156]....
        /*06a0*/ 	.word	0x00011eb0


	//   ....[157]....
        /*06a4*/ 	.word	0x00011f30


	//   ....[158]....
        /*06a8*/ 	.word	0x00011fc0


	//   ....[159]....
        /*06ac*/ 	.word	0x00012050


	//   ....[160]....
        /*06b0*/ 	.word	0x000120c0


	//   ....[161]....
        /*06b4*/ 	.word	0x00012130


	//   ....[162]....
        /*06b8*/ 	.word	0x000121a0


	//   ....[163]....
        /*06bc*/ 	.word	0x00012220


	//   ....[164]....
        /*06c0*/ 	.word	0x00012290


	//   ....[165]....
        /*06c4*/ 	.word	0x00012330


	//   ....[166]....
        /*06c8*/ 	.word	0x000123c0


	//   ....[167]....
        /*06cc*/ 	.word	0x000124e0


	//----- nvinfo : EIATTR_REG_RECONFIG
	.align		4
.L_204:
        /*06d0*/ 	.byte	0x01, 0x54
	.zero		2


	//----- nvinfo : EIATTR_SYSCALL_OFFSETS
	.align		4
        /*06d4*/ 	.byte	0x04, 0x46
        /*06d6*/ 	.short	(.L_206 - .L_205)


	//   ....[0]....
.L_205:
        /*06d8*/ 	.word	0x00003290


	//   ....[1]....
        /*06dc*/ 	.word	0x0000b580


	//   ....[2]....
        /*06e0*/ 	.word	0x0000b6d0


	//   ....[3]....
        /*06e4*/ 	.word	0x0000b7c0


	//   ....[4]....
        /*06e8*/ 	.word	0x0000c6f0


	//----- nvinfo : EIATTR_MBARRIER_INSTR_OFFSETS
	.align		4
.L_206:
        /*06ec*/ 	.byte	0x04, 0x39
        /*06ee*/ 	.short	(.L_208 - .L_207)


	//   ....[0]....
.L_207:
        /*06f0*/ 	.word	0x00000180
        /*06f4*/ 	.word	0x000000ff
        /*06f8*/ 	.word	0x00028c00
        /*06fc*/ 	.short	0x0100
        /*06fe*/ 	.byte	0x08
	.zero		1


	//   ....[1]....
        /*0700*/ 	.word	0x00000190
        /*0704*/ 	.word	0x000000ff
        /*0708*/ 	.word	0x00028c20
        /*070c*/ 	.short	0x0100
        /*070e*/ 	.byte	0x08
	.zero		1


	//   ....[2]....
        /*0710*/ 	.word	0x00000240
        /*0714*/ 	.word	0x000000ff
        /*0718*/ 	.word	0x00028c30
        /*071c*/ 	.short	0x0100
        /*071e*/ 	.byte	0x06
	.zero		1


	//   ....[3]....
        /*0720*/ 	.word	0x00000250
        /*0724*/ 	.word	0x000000ff
        /*0728*/ 	.word	0x00028c40
        /*072c*/ 	.short	0x0100
        /*072e*/ 	.byte	0x06
	.zero		1


	//   ....[4]....
        /*0730*/ 	.word	0x00000260
        /*0734*/ 	.word	0x000000ff
        /*0738*/ 	.word	0x00028c38
        /*073c*/ 	.short	0x0100
        /*073e*/ 	.byte	0x06
	.zero		1


	//   ....[5]....
        /*0740*/ 	.word	0x00000270
        /*0744*/ 	.word	0x000000ff
        /*0748*/ 	.word	0x00028c48
        /*074c*/ 	.short	0x0100
        /*074e*/ 	.byte	0x06
	.zero		1


	//   ....[6]....
        /*0750*/ 	.word	0x000003a0
        /*0754*/ 	.word	0x000000ff
        /*0758*/ 	.word	0x00028c50
        /*075c*/ 	.short	0x0100
        /*075e*/ 	.byte	0x08
	.zero		1


	//   ....[7]....
        /*0760*/ 	.word	0x000003b0
        /*0764*/ 	.word	0x000000ff
        /*0768*/ 	.word	0x00028c60
        /*076c*/ 	.short	0x0100
        /*076e*/ 	.byte	0x08
	.zero		1


	//   ....[8]....
        /*0770*/ 	.word	0x000003c0
        /*0774*/ 	.word	0x000000ff
        /*0778*/ 	.word	0x00028c58
        /*077c*/ 	.short	0x0100
        /*077e*/ 	.byte	0x08
	.zero		1


	//   ....[9]....
        /*0780*/ 	.word	0x000003d0
        /*0784*/ 	.word	0x000000ff
        /*0788*/ 	.word	0x00028c68
        /*078c*/ 	.short	0x0100
        /*078e*/ 	.byte	0x08
	.zero		1


	//   ....[10]....
        /*0790*/ 	.word	0x000004c0
        /*0794*/ 	.word	0x000000ff
        /*0798*/ 	.word	0x00028c70
        /*079c*/ 	.short	0x0100
        /*079e*/ 	.byte	0x06
	.zero		1


	//   ....[11]....
        /*07a0*/ 	.word	0x000004d0
        /*07a4*/ 	.word	0x000000ff
        /*07a8*/ 	.word	0x00028c80
        /*07ac*/ 	.short	0x0100
        /*07ae*/ 	.byte	0x06
	.zero		1


	//   ....[12]....
        /*07b0*/ 	.word	0x000004e0
        /*07b4*/ 	.word	0x000000ff
        /*07b8*/ 	.word	0x00028c78
        /*07bc*/ 	.short	0x0100
        /*07be*/ 	.byte	0x06
	.zero		1


	//   ....[13]....
        /*07c0*/ 	.word	0x000004f0
        /*07c4*/ 	.word	0x000000ff
        /*07c8*/ 	.word	0x00028c88
        /*07cc*/ 	.short	0x0100
        /*07ce*/ 	.byte	0x06
	.zero		1


	//   ....[14]....
        /*07d0*/ 	.word	0x00000620
        /*07d4*/ 	.word	0x000000ff
        /*07d8*/ 	.word	0x00028c90
        /*07dc*/ 	.short	0x0100
        /*07de*/ 	.byte	0x08
	.zero		1


	//   ....[15]....
        /*07e0*/ 	.word	0x00000630
        /*07e4*/ 	.word	0x000000ff
        /*07e8*/ 	.word	0x00028ca0
        /*07ec*/ 	.short	0x0100
        /*07ee*/ 	.byte	0x08
	.zero		1


	//   ....[16]....
        /*07f0*/ 	.word	0x00000640
        /*07f4*/ 	.word	0x000000ff
        /*07f8*/ 	.word	0x00028c98
        /*07fc*/ 	.short	0x0100
        /*07fe*/ 	.byte	0x08
	.zero		1


	//   ....[17]....
        /*0800*/ 	.word	0x00000650
        /*0804*/ 	.word	0x000000ff
        /*0808*/ 	.word	0x00028ca8
        /*080c*/ 	.short	0x0100
        /*080e*/ 	.byte	0x08
	.zero		1


	//   ....[18]....
        /*0810*/ 	.word	0x00000790
        /*0814*/ 	.word	0x000000ff
        /*0818*/ 	.word	0x00028cb0
        /*081c*/ 	.short	0x0100
        /*081e*/ 	.byte	0x08
	.zero		1


	//   ....[19]....
        /*0820*/ 	.word	0x000007a0
        /*0824*/ 	.word	0x000000ff
        /*0828*/ 	.word	0x00028cc0
        /*082c*/ 	.short	0x0100
        /*082e*/ 	.byte	0x08
	.zero		1


	//   ....[20]....
        /*0830*/ 	.word	0x000007b0
        /*0834*/ 	.word	0x000000ff
        /*0838*/ 	.word	0x00028cb8
        /*083c*/ 	.short	0x0100
        /*083e*/ 	.byte	0x08
	.zero		1


	//   ....[21]....
        /*0840*/ 	.word	0x000007c0
        /*0844*/ 	.word	0x000000ff
        /*0848*/ 	.word	0x00028cc8
        /*084c*/ 	.short	0x0100
        /*084e*/ 	.byte	0x08
	.zero		1


	//   ....[22]....
        /*0850*/ 	.word	0x000018d0
        /*0854*/ 	.word	0x000000ff
        /*0858*/ 	.word	0x00028c50
        /*085c*/ 	.short	0x010a
        /*085e*/ 	.byte	0x10
	.zero		1


	//   ....[23]....
        /*0860*/ 	.word	0x00001bb0
        /*0864*/ 	.word	0x000000ff
        /*0868*/ 	.word	0x00000000
        /*086c*/ 	.short	0x0101
        /*086e*/ 	.byte	0x06
	.zero		1


	//   ....[24]....
        /*0870*/ 	.word	0x00002510
        /*0874*/ 	.word	0x000000ff
        /*0878*/ 	.word	0x00028c50
        /*087c*/ 	.short	0x010a
        /*087e*/ 	.byte	0x15
	.zero		1


	//   ....[25]....
        /*0880*/ 	.word	0x00002550
        /*0884*/ 	.word	0x000000ff
        /*0888*/ 	.word	0x00028c50
        /*088c*/ 	.short	0x010a
        /*088e*/ 	.byte	0x15
	.zero		1


	//   ....[26]....
        /*0890*/ 	.word	0x00002780
        /*0894*/ 	.word	0x000000ff
        /*0898*/ 	.word	0x00000000
        /*089c*/ 	.short	0x0101
        /*089e*/ 	.byte	0x06
	.zero		1


	//   ....[27]....
        /*08a0*/ 	.word	0x00003310
        /*08a4*/ 	.word	0x000000ff
        /*08a8*/ 	.word	0x00028c00
        /*08ac*/ 	.short	0x010a
        /*08ae*/ 	.byte	0x29
	.zero		1


	//   ....[28]....
        /*08b0*/ 	.word	0x00003390
        /*08b4*/ 	.word	0x00000007
        /*08b8*/ 	.word	0x00028c30
        /*08bc*/ 	.short	0x010a
        /*08be*/ 	.byte	0x3f
	.zero		1


	//   ....[29]....
        /*08c0*/ 	.word	0x000033d0
        /*08c4*/ 	.word	0x00000007
        /*08c8*/ 	.word	0x00028c30
        /*08cc*/ 	.short	0x010a
        /*08ce*/ 	.byte	0x3f
	.zero		1


	//   ....[30]....
        /*08d0*/ 	.word	0x00003b00
        /*08d4*/ 	.word	0x000000ff
        /*08d8*/ 	.word	0x00000000
        /*08dc*/ 	.short	0x0101
        /*08de*/ 	.byte	0x06
	.zero		1


	//   ....[31]....
        /*08e0*/ 	.word	0x00004830
        /*08e4*/ 	.word	0x00000007
        /*08e8*/ 	.word	0x00028c50
        /*08ec*/ 	.short	0x010a
        /*08ee*/ 	.byte	0x3f
	.zero		1


	//   ....[32]....
        /*08f0*/ 	.word	0x00004880
        /*08f4*/ 	.word	0x00000007
        /*08f8*/ 	.word	0x00028c50
        /*08fc*/ 	.short	0x010a
        /*08fe*/ 	.byte	0x3f
	.zero		1


	//   ....[33]....
        /*0900*/ 	.word	0x00004b10
        /*0904*/ 	.word	0x000000ff
        /*0908*/ 	.word	0x00000000
        /*090c*/ 	.short	0x0101
        /*090e*/ 	.byte	0x06
	.zero		1


	//   ....[34]....
        /*0910*/ 	.word	0x00004c60
        /*0914*/ 	.word	0x000000ff
        /*0918*/ 	.word	0x00028c30
        /*091c*/ 	.short	0x010a
        /*091e*/ 	.byte	0x15
	.zero		1


	//   ....[35]....
        /*0920*/ 	.word	0x00004ca0
        /*0924*/ 	.word	0x000000ff
        /*0928*/ 	.word	0x00028c30
        /*092c*/ 	.short	0x010a
        /*092e*/ 	.byte	0x15
	.zero		1


	//   ....[36]....
        /*0930*/ 	.word	0x00005100
        /*0934*/ 	.word	0x000000ff
        /*0938*/ 	.word	0x00000000
        /*093c*/ 	.short	0x0101
        /*093e*/ 	.byte	0x06
	.zero		1


	//   ....[37]....
        /*0940*/ 	.word	0x00006590
        /*0944*/ 	.word	0x000000ff
        /*0948*/ 	.word	0x00028c50
        /*094c*/ 	.short	0x010a
        /*094e*/ 	.byte	0x15
	.zero		1


	//   ....[38]....
        /*0950*/ 	.word	0x000065d0
        /*0954*/ 	.word	0x000000ff
        /*0958*/ 	.word	0x00028c50
        /*095c*/ 	.short	0x010a
        /*095e*/ 	.byte	0x15
	.zero		1


	//   ....[39]....
        /*0960*/ 	.word	0x00006860
        /*0964*/ 	.word	0x000000ff
        /*0968*/ 	.word	0x00000000
        /*096c*/ 	.short	0x0101
        /*096e*/ 	.byte	0x15
	.zero		1


	//   ....[40]....
        /*0970*/ 	.word	0x00009000
        /*0974*/ 	.word	0x000000ff
        /*0978*/ 	.word	0x00000000
        /*097c*/ 	.short	0x0101
        /*097e*/ 	.byte	0x04
	.zero		1


	//   ....[41]....
        /*0980*/ 	.word	0x0000bed0
        /*0984*/ 	.word	0x0000001b
        /*0988*/ 	.word	0x00028c40
        /*098c*/ 	.short	0x010a
        /*098e*/ 	.byte	0x3f
	.zero		1


	//   ....[42]....
        /*0990*/ 	.word	0x0000c3b0
        /*0994*/ 	.word	0x0000001b
        /*0998*/ 	.word	0x00028c30
        /*099c*/ 	.short	0x0107
        /*099e*/ 	.byte	0x3f
	.zero		1


	//   ....[43]....
        /*09a0*/ 	.word	0x0000c490
        /*09a4*/ 	.word	0x0000001b
        /*09a8*/ 	.word	0x00028c30
        /*09ac*/ 	.short	0x0101
        /*09ae*/ 	.byte	0x3f
	.zero		1


	//   ....[44]....
        /*09b0*/ 	.word	0x0000cd00
        /*09b4*/ 	.word	0x00000017
        /*09b8*/ 	.word	0x00028c00
        /*09bc*/ 	.short	0x0107
        /*09be*/ 	.byte	0x3f
	.zero		1


	//   ....[45]....
        /*09c0*/ 	.word	0x0000cdf0
        /*09c4*/ 	.word	0x00000017
        /*09c8*/ 	.word	0x00028c00
        /*09cc*/ 	.short	0x0101
        /*09ce*/ 	.byte	0x3f
	.zero		1


	//   ....[46]....
        /*09d0*/ 	.word	0x0000ce10
        /*09d4*/ 	.word	0x00000017
        /*09d8*/ 	.word	0x00028c20
        /*09dc*/ 	.short	0x010a
        /*09de*/ 	.byte	0x3f
	.zero		1


	//   ....[47]....
        /*09e0*/ 	.word	0x0000cea0
        /*09e4*/ 	.word	0x0000001b
        /*09e8*/ 	.word	0x00028c60
        /*09ec*/ 	.short	0x010a
        /*09ee*/ 	.byte	0x3f
	.zero		1


	//   ....[48]....
        /*09f0*/ 	.word	0x0000d7d0
        /*09f4*/ 	.word	0x0000001b
        /*09f8*/ 	.word	0x00028c50
        /*09fc*/ 	.short	0x0107
        /*09fe*/ 	.byte	0x3f
	.zero		1


	//   ....[49]....
        /*0a00*/ 	.word	0x0000d8a0
        /*0a04*/ 	.word	0x0000001b
        /*0a08*/ 	.word	0x00028c50
        /*0a0c*/ 	.short	0x0101
        /*0a0e*/ 	.byte	0x3f
	.zero		1


	//   ....[50]....
        /*0a10*/ 	.word	0x0000dc20
        /*0a14*/ 	.word	0x00000006
        /*0a18*/ 	.word	0x00028c40
        /*0a1c*/ 	.short	0x010a
        /*0a1e*/ 	.byte	0x3f
	.zero		1


	//   ....[51]....
        /*0a20*/ 	.word	0x0000df60
        /*0a24*/ 	.word	0x00000006
        /*0a28*/ 	.word	0x00028c30
        /*0a2c*/ 	.short	0x0107
        /*0a2e*/ 	.byte	0x3f
	.zero		1


	//   ....[52]....
        /*0a30*/ 	.word	0x0000e020
        /*0a34*/ 	.word	0x00000006
        /*0a38*/ 	.word	0x00028c30
        /*0a3c*/ 	.short	0x0101
        /*0a3e*/ 	.byte	0x3f
	.zero		1


	//   ....[53]....
        /*0a40*/ 	.word	0x0000e050
        /*0a44*/ 	.word	0x00000006
        /*0a48*/ 	.word	0x00028c60
        /*0a4c*/ 	.short	0x010a
        /*0a4e*/ 	.byte	0x3f
	.zero		1


	//   ....[54]....
        /*0a50*/ 	.word	0x0000e720
        /*0a54*/ 	.word	0x00000006
        /*0a58*/ 	.word	0x00028c50
        /*0a5c*/ 	.short	0x0107
        /*0a5e*/ 	.byte	0x3f
	.zero		1


	//   ....[55]....
        /*0a60*/ 	.word	0x0000e7e0
        /*0a64*/ 	.word	0x00000006
        /*0a68*/ 	.word	0x00028c50
        /*0a6c*/ 	.short	0x0101
        /*0a6e*/ 	.byte	0x3f
	.zero		1


	//   ....[56]....
        /*0a70*/ 	.word	0x0000f420
        /*0a74*/ 	.word	0x00000005
        /*0a78*/ 	.word	0x00028c20
        /*0a7c*/ 	.short	0x010a
        /*0a7e*/ 	.byte	0x3f
	.zero		1


	//   ....[57]....
        /*0a80*/ 	.word	0x0000f5a0
        /*0a84*/ 	.word	0x00000003
        /*0a88*/ 	.word	0x00028c40
        /*0a8c*/ 	.short	0x010a
        /*0a8e*/ 	.byte	0x3f
	.zero		1


	//   ....[58]....
        /*0a90*/ 	.word	0x0000f640
        /*0a94*/ 	.word	0x00000005
        /*0a98*/ 	.word	0x00028c40
        /*0a9c*/ 	.short	0x010a
        /*0a9e*/ 	.byte	0x3f
	.zero		1


	//   ....[59]....
        /*0aa0*/ 	.word	0x0000f680
        /*0aa4*/ 	.word	0x00000003
        /*0aa8*/ 	.word	0x00028c60
        /*0aac*/ 	.short	0x010a
        /*0aae*/ 	.byte	0x3f
	.zero		1


	//   ....[60]....
        /*0ab0*/ 	.word	0x0000f6c0
        /*0ab4*/ 	.word	0x00000005
        /*0ab8*/ 	.word	0x00028c60
        /*0abc*/ 	.short	0x010a
        /*0abe*/ 	.byte	0x3f
	.zero		1


	//   ....[61]....
        /*0ac0*/ 	.word	0x0000f730
        /*0ac4*/ 	.word	0x00000003
        /*0ac8*/ 	.word	0x00028c50
        /*0acc*/ 	.short	0x010a
        /*0ace*/ 	.byte	0x3f
	.zero		1


	//   ....[62]....
        /*0ad0*/ 	.word	0x0000f790
        /*0ad4*/ 	.word	0x00000004
        /*0ad8*/ 	.word	0x00028c50
        /*0adc*/ 	.short	0x010a
        /*0ade*/ 	.byte	0x3f
	.zero		1


	//   ....[63]....
        /*0ae0*/ 	.word	0x0000f7f0
        /*0ae4*/ 	.word	0x00000003
        /*0ae8*/ 	.word	0x00028c00
        /*0aec*/ 	.short	0x010a
        /*0aee*/ 	.byte	0x3f
	.zero		1


	//   ....[64]....
        /*0af0*/ 	.word	0x0000f840
        /*0af4*/ 	.word	0x00000007
        /*0af8*/ 	.word	0x00028c30
        /*0afc*/ 	.short	0x010a
        /*0afe*/ 	.byte	0x3f
	.zero		1


	//   ....[65]....
        /*0b00*/ 	.word	0x0000f890
        /*0b04*/ 	.word	0x00000007
        /*0b08*/ 	.word	0x00028c50
        /*0b0c*/ 	.short	0x010a
        /*0b0e*/ 	.byte	0x3f
	.zero		1


	//   ....[66]....
        /*0b10*/ 	.word	0x0000f8f0
        /*0b14*/ 	.word	0x00000004
        /*0b18*/ 	.word	0x00028c30
        /*0b1c*/ 	.short	0x010a
        /*0b1e*/ 	.byte	0x3f
	.zero		1


	//   ....[67]....
        /*0b20*/ 	.word	0x0000f950
        /*0b24*/ 	.word	0x00000008
        /*0b28*/ 	.word	0x00028c50
        /*0b2c*/ 	.short	0x010a
        /*0b2e*/ 	.byte	0x3f
	.zero		1


	//   ....[68]....
        /*0b30*/ 	.word	0x0000fa60
        /*0b34*/ 	.word	0x0000001b
        /*0b38*/ 	.word	0x00028c40
        /*0b3c*/ 	.short	0x010a
        /*0b3e*/ 	.byte	0x3f
	.zero		1


	//   ....[69]....
        /*0b40*/ 	.word	0x00010500
        /*0b44*/ 	.word	0x00000017
        /*0b48*/ 	.word	0x00028c20
        /*0b4c*/ 	.short	0x010a
        /*0b4e*/ 	.byte	0x3f
	.zero		1


	//   ....[70]....
        /*0b50*/ 	.word	0x00010550
        /*0b54*/ 	.word	0x0000001b
        /*0b58*/ 	.word	0x00028c60
        /*0b5c*/ 	.short	0x010a
        /*0b5e*/ 	.byte	0x3f
	.zero		1


	//   ....[71]....
        /*0b60*/ 	.word	0x00010e50
        /*0b64*/ 	.word	0x00000006
        /*0b68*/ 	.word	0x00028c40
        /*0b6c*/ 	.short	0x010a
        /*0b6e*/ 	.byte	0x3f
	.zero		1


	//   ....[72]....
        /*0b70*/ 	.word	0x00011310
        /*0b74*/ 	.word	0x00000006
        /*0b78*/ 	.word	0x00028c60
        /*0b7c*/ 	.short	0x010a
        /*0b7e*/ 	.byte	0x3f
	.zero		1


	//   ....[73]....
        /*0b80*/ 	.word	0x00012400
        /*0b84*/ 	.word	0x00000005
        /*0b88*/ 	.word	0x00028c20
        /*0b8c*/ 	.short	0x010a
        /*0b8e*/ 	.byte	0x3f
	.zero		1


	//   ....[74]....
        /*0b90*/ 	.word	0x000125a0
        /*0b94*/ 	.word	0x00000003
        /*0b98*/ 	.word	0x00028c40
        /*0b9c*/ 	.short	0x010a
        /*0b9e*/ 	.byte	0x3f
	.zero		1


	//   ....[75]....
        /*0ba0*/ 	.word	0x000125f0
        /*0ba4*/ 	.word	0x00000005
        /*0ba8*/ 	.word	0x00028c40
        /*0bac*/ 	.short	0x010a
        /*0bae*/ 	.byte	0x3f
	.zero		1


	//   ....[76]....
        /*0bb0*/ 	.word	0x00012640
        /*0bb4*/ 	.word	0x00000003
        /*0bb8*/ 	.word	0x00028c60
        /*0bbc*/ 	.short	0x010a
        /*0bbe*/ 	.byte	0x3f
	.zero		1


	//----- nvinfo : EIATTR_NUM_MBARRIERS
	.align		4
.L_208:
        /*0bc0*/ 	.byte	0x03, 0x38
        /*0bc2*/ 	.short	0x0016


	//----- nvinfo : EIATTR_EXIT_INSTR_OFFSETS
	.align		4
        /*0bc4*/ 	.byte	0x04, 0x1c
        /*0bc6*/ 	.short	(.L_210 - .L_209)


	//   ....[0]....
.L_209:
        /*0bc8*/ 	.word	0x00000980


	//   ....[1]....
        /*0bcc*/ 	.word	0x0000a340


	//   ....[2]....
        /*0bd0*/ 	.word	0x0000f710


	//----- nvinfo : EIATTR_MAX_THREADS
	.align		4
.L_210:
        /*0bd4*/ 	.byte	0x04, 0x05
        /*0bd6*/ 	.short	(.L_212 - .L_211)
.L_211:
        /*0bd8*/ 	.word	0x00000180
        /*0bdc*/ 	.word	0x00000001
        /*0be0*/ 	.word	0x00000001


	//----- nvinfo : EIATTR_CRS_STACK_SIZE
	.align		4
.L_212:
        /*0be4*/ 	.byte	0x04, 0x1e
        /*0be6*/ 	.short	(.L_214 - .L_213)
.L_213:
        /*0be8*/ 	.word	0x00000000


	//----- nvinfo : EIATTR_CBANK_PARAM_SIZE
	.align		4
.L_214:
        /*0bec*/ 	.byte	0x03, 0x19
        /*0bee*/ 	.short	0x0af0


	//----- nvinfo : EIATTR_PARAM_CBANK
	.align		4
        /*0bf0*/ 	.byte	0x04, 0x0a
        /*0bf2*/ 	.short	(.L_216 - .L_215)
	.align		4
.L_215:
        /*0bf4*/ 	.word	index@(.nv.constant0._ZN7cutlass13device_kernelIN5flash11enable_sm90INS1_16FlashAttnFwdSm90INS1_25CollectiveMainloopFwdSm90ILi2EN4cute5tupleIJNS5_1CILi1EEES8_S8_EEENS6_IJNS7_ILi64EEESA_SA_EEELi512ENS_10bfloat16_tEfNS_4arch4Sm90ELb0ELb0ELb1ELb1ELb1ELb0ELb0ELb0ELb0ELb1ELb0ELb0EEENS1_21CollectiveEpilogueFwdINS6_IJSA_NS7_ILi512EEESA_EEES9_SC_SE_Li256ELb1ELb1ELb0ELb0EEENS1_36VarlenDynamicPersistentTileSchedulerILi64ELi64ELi256ELi128ELb0ELb1ELb1ELb0ELb1ELb1EEEEEEEEEvNT_6ParamsE)
        /*0bf8*/ 	.short	0x0210
        /*0bfa*/ 	.short	0x0af0


	//----- nvinfo : EIATTR_SW_WAR
	.align		4
.L_216:
        /*0bfc*/ 	.byte	0x04, 0x36
        /*0bfe*/ 	.short	(.L_218 - .L_217)
.L_217:
        /*0c00*/ 	.word	0x00000008
.L_218:


//--------------------- .nv.info._ZN7cutlass13device_kernelIN5flash11enable_sm90INS1_16FlashAttnFwdSm90INS1_25CollectiveMainloopFwdSm90ILi2EN4cute5tupleIJNS5_1CILi1EEES8_S8_EEENS6_IJNS7_ILi64EEESA_SA_EEELi512ENS_10bfloat16_tEfNS_4arch4Sm90ELb0ELb0ELb1ELb1ELb1ELb1ELb0ELb0ELb0ELb1ELb0ELb0EEENS1_21CollectiveEpilogueFwdINS6_IJSA_NS7_ILi512EEESA_EEES9_SC_SE_Li256ELb1ELb1ELb0ELb0EEENS1_36VarlenDynamicPersistentTileSchedulerILi64ELi64ELi256ELi128ELb0ELb1ELb1ELb0ELb1ELb1EEEEEEEEEvNT_6ParamsE --------------------------
	.section	.nv.info._ZN7cutlass13device_kernelIN5flash11enable_sm90INS1_16FlashAttnFwdSm90INS1_25CollectiveMainloopFwdSm90ILi2EN4cute5tupleIJNS5_1CILi1EEES8_S8_EEENS6_IJNS7_ILi64EEESA_SA_EEELi512ENS_10bfloat16_tEfNS_4arch4Sm90ELb0ELb0ELb1ELb1ELb1ELb1ELb0ELb0ELb0ELb1ELb0ELb0EEENS1_21CollectiveEpilogueFwdINS6_IJSA_NS7_ILi512EEESA_EEES9_SC_SE_Li256ELb1ELb1ELb0ELb0EEENS1_36VarlenDynamicPersistentTileSchedulerILi64ELi64ELi256ELi128ELb0ELb1ELb1ELb0ELb1ELb1EEEEEEEEEvNT_6ParamsE,"",@"SHT_CUDA_INFO"
	.sectionflags	@""
	.align	4


	//----- nvinfo : EIATTR_CUDA_API_VERSION
	.align		4
        /*0000*/ 	.byte	0x04, 0x37
        /*0002*/ 	.short	(.L_220 - .L_219)
.L_219:
        /*0004*/ 	.word	0x00000082


	//----- nvinfo : EIATTR_KPARAM_INFO
	.align		4
.L_220:
        /*0008*/ 	.byte	0x04, 0x17
        /*000a*/ 	.short	(.L_222 - .L_221)
.L_221:
        /*000c*/ 	.word	0x00000000
        /*0010*/ 	.short	0x0000
        /*0012*/ 	.short	0x0070
        /*0014*/ 	.byte	0x00, 0xf0, 0x01, 0x2a


	//----- nvinfo : EIATTR_SPARSE_MMA_MASK
	.align		4
.L_222:
        /*0018*/ 	.byte	0x03, 0x50
        /*001a*/ 	.short	0x0000


	//----- nvinfo : EIATTR_MAXREG_COUNT
	.align		4
        /*001c*/ 	.byte	0x03, 0x1b
        /*001e*/ 	.short	0x00a8


	//----- nvinfo : EIATTR_NUM_BARRIERS
	.align		4
        /*0020*/ 	.byte	0x02, 0x4c
        /*0022*/ 	.byte	0x10
	.zero		1


	//----- nvinfo : EIATTR_EXTERNS
	.align		4
        /*0024*/ 	.byte	0x04, 0x0f
        /*0026*/ 	.short	(.L_224 - .L_223)


	//   ....[0]....
	.align		4
.L_223:
        /*0028*/ 	.word	index@(__assertfail)


	//----- nvinfo : EIATTR_ANNOTATIONS
	.align		4
.L_224:
        /*002c*/ 	.byte	0x04, 0x55
        /*002e*/ 	.short	(.L_226 - .L_225)


	//   ....[0]....
.L_225:
        /* <DEDUP_REMOVED lines=47> */


	//----- nvinfo : EIATTR_MERCURY_ISA_VERSION
	.align		4
.L_226:
        /*0310*/ 	.byte	0x03, 0x5f
        /*0312*/ 	.short	0x0101


	//----- nvinfo : EIATTR_UNUSED_LOAD_BYTE_OFFSET
	.align		4
        /*0314*/ 	.byte	0x04, 0x44
        /*0316*/ 	.short	(.L_228 - .L_227)


	//   ....[0]....
.L_227:
        /*0318*/ 	.word	0x00000a20
        /*031c*/ 	.word	0x0000fff0


	//   ....[1]....
        /*0320*/ 	.word	0x0000d360
        /*0324*/ 	.word	0x0000fff0


	//----- nvinfo : EIATTR_INT_WARP_WIDE_INSTR_OFFSETS
	.align		4
.L_228:
        /*0328*/ 	.byte	0x04, 0x31
        /*032a*/ 	.short	(.L_230 - .L_229)


	//   ....[0]....
.L_229:
        /*032c*/ 	.word	0x00000130


	//   ....[1]....
        /*0330*/ 	.word	0x00000170


	//   ....[2]....
        /*0334*/ 	.word	0x00000240


	//   ....[3]....
        /*0338*/ 	.word	0x00013190


	//   ....[4]....
        /*033c*/ 	.word	0x00013220


	//   ....[5]....
        /*0340*/ 	.word	0x000167c0


	//   ....[6]....
        /*0344*/ 	.word	0x00016850


	//----- nvinfo : EIATTR_COOP_GROUP_MASK_REGIDS
	.align		4
.L_230:
        /*0348*/ 	.byte	0x04, 0x29
        /*034a*/ 	.short	(.L_232 - .L_231)


	//   ....[0]....
.L_231:
        /*034c*/ 	.word	0xffffffff


	//   ....[1]....
        /*0350*/ 	.word	0xffffffff


	//   ....[2]....
        /*0354*/ 	.word	0xffffffff


	//   ....[3]....
        /*0358*/ 	.word	0xffffffff


	//   ....[4]....
        /*035c*/ 	.word	0xffffffff


	//   ....[5]....
        /*0360*/ 	.word	0xffffffff


	//   ....[6]....
        /*0364*/ 	.word	0xffffffff


	//   ....[7]....
        /*0368*/ 	.word	0xffffffff


	//   ....[8]....
        /*036c*/ 	.word	0xffffffff


	//   ....[9]....
        /*0370*/ 	.word	0xffffffff


	//   ....[10]....
        /*0374*/ 	.word	0xffffffff


	//   ....[11]....
        /*0378*/ 	.word	0xffffffff


	//   ....[12]....
        /*037c*/ 	.word	0xffffffff


	//   ....[13]....
        /*0380*/ 	.word	0xffffffff


	//   ....[14]....
        /*0384*/ 	.word	0xffffffff


	//   ....[15]....
        /*0388*/ 	.word	0xffffffff


	//   ....[16]....
        /*038c*/ 	.word	0xffffffff


	//   ....[17]....
        /*0390*/ 	.word	0xffffffff


	//   ....[18]....
        /*0394*/ 	.word	0xffffffff


	//   ....[19]....
        /*0398*/ 	.word	0xffffffff


	//   ....[20]....
        /*039c*/ 	.word	0xffffffff


	//   ....[21]....
        /*03a0*/ 	.word	0xffffffff


	//   ....[22]....
        /*03a4*/ 	.word	0xffffffff


	//   ....[23]....
        /*03a8*/ 	.word	0xffffffff


	//   ....[24]....
        /*03ac*/ 	.word	0xffffffff


	//   ....[25]....
        /*03b0*/ 	.word	0xffffffff


	//   ....[26]....
        /*03b4*/ 	.word	0xffffffff


	//   ....[27]....
        /*03b8*/ 	.word	0xffffffff


	//   ....[28]....
        /*03bc*/ 	.word	0xffffffff


	//   ....[29]....
        /*03c0*/ 	.word	0xffffffff


	//   ....[30]....
        /*03c4*/ 	.word	0xffffffff


	//   ....[31]....
        /*03c8*/ 	.word	0xffffffff


	//   ....[32]....
        /*03cc*/ 	.word	0xffffffff


	//   ....[33]....
        /*03d0*/ 	.word	0xffffffff


	//   ....[34]....
        /*03d4*/ 	.word	0xffffffff


	//   ....[35]....
        /*03d8*/ 	.word	0xffffffff


	//   ....[36]....
        /*03dc*/ 	.word	0xffffffff


	//   ....[37]....
        /*03e0*/ 	.word	0xffffffff


	//   ....[38]....
        /*03e4*/ 	.word	0xffffffff


	//   ....[39]....
        /*03e8*/ 	.word	0xffffffff


	//   ....[40]....
        /*03ec*/ 	.word	0xffffffff


	//   ....[41]....
        /*03f0*/ 	.word	0xffffffff


	//   ....[42]....
        /*03f4*/ 	.word	0xffffffff


	//   ....[43]....
        /*03f8*/ 	.word	0xffffffff


	//   ....[44]....
        /*03fc*/ 	.word	0xffffffff


	//   ....[45]....
        /*0400*/ 	.word	0xffffffff


	//   ....[46]....
        /*0404*/ 	.word	0xffffffff


	//   ....[47]....
        /*0408*/ 	.word	0xffffffff


	//   ....[48]....
        /*040c*/ 	.word	0xffffffff


	//   ....[49]....
        /*0410*/ 	.word	0xffffffff


	//   ....[50]....
        /*0414*/ 	.word	0xffffffff


	//   ....[51]....
        /*0418*/ 	.word	0xffffffff


	//   ....[52]....
        /*041c*/ 	.word	0xffffffff


	//   ....[53]....
        /*0420*/ 	.word	0xffffffff


	//   ....[54]....
        /*0424*/ 	.word	0xffffffff


	//   ....[55]....
        /*0428*/ 	.word	0xffffffff


	//   ....[56]....
        /*042c*/ 	.word	0xffffffff


	//   ....[57]....
        /*0430*/ 	.word	0xffffffff


	//   ....[58]....
        /*0434*/ 	.word	0xffffffff


	//   ....[59]....
        /*0438*/ 	.word	0xffffffff


	//   ....[60]....
        /*043c*/ 	.word	0xffffffff


	//   ....[61]....
        /*0440*/ 	.word	0xffffffff


	//   ....[62]....
        /*0444*/ 	.word	0xffffffff


	//   ....[63]....
        /*0448*/ 	.word	0xffffffff


	//   ....[64]....
        /*044c*/ 	.word	0xffffffff


	//   ....[65]....
        /*0450*/ 	.word	0xffffffff


	//   ....[66]....
        /*0454*/ 	.word	0xffffffff


	//   ....[67]....
        /*0458*/ 	.word	0xffffffff


	//   ....[68]....
        /*045c*/ 	.word	0xffffffff


	//   ....[69]....
        /*0460*/ 	.word	0xffffffff


	//   ....[70]....
        /*0464*/ 	.word	0xffffffff


	//   ....[71]....
        /*0468*/ 	.word	0xffffffff


	//   ....[72]....
        /*046c*/ 	.word	0xffffffff


	//   ....[73]....
        /*0470*/ 	.word	0xffffffff


	//   ....[74]....
        /*0474*/ 	.word	0xffffffff


	//   ....[75]....
        /*0478*/ 	.word	0xffffffff


	//   ....[76]....
        /*047c*/ 	.word	0xffffffff


	//   ....[77]....
        /*0480*/ 	.word	0xffffffff


	//   ....[78]....
        /*0484*/ 	.word	0xffffffff


	//   ....[79]....
        /*0488*/ 	.word	0xffffffff


	//   ....[80]....
        /*048c*/ 	.word	0xffffffff


	//   ....[81]....
        /*0490*/ 	.word	0xffffffff


	//   ....[82]....
        /*0494*/ 	.word	0xffffffff


	//   ....[83]....
        /*0498*/ 	.word	0xffffffff


	//   ....[84]....
        /*049c*/ 	.word	0xffffffff


	//   ....[85]....
        /*04a0*/ 	.word	0xffffffff


	//   ....[86]....
        /*04a4*/ 	.word	0xffffffff


	//   ....[87]....
        /*04a8*/ 	.word	0xffffffff


	//   ....[88]....
        /*04ac*/ 	.word	0xffffffff


	//   ....[89]....
        /*04b0*/ 	.word	0xffffffff


	//   ....[90]....
        /*04b4*/ 	.word	0xffffffff


	//   ....[91]....
        /*04b8*/ 	.word	0xffffffff


	//   ....[92]....
        /*04bc*/ 	.word	0xffffffff


	//   ....[93]....
        /*04c0*/ 	.word	0xffffffff


	//   ....[94]....
        /*04c4*/ 	.word	0xffffffff


	//   ....[95]....
        /*04c8*/ 	.word	0xffffffff


	//   ....[96]....
        /*04cc*/ 	.word	0xffffffff


	//   ....[97]....
        /*04d0*/ 	.word	0xffffffff


	//   ....[98]....
        /*04d4*/ 	.word	0xffffffff


	//   ....[99]....
        /*04d8*/ 	.word	0xffffffff


	//   ....[100]....
        /*04dc*/ 	.word	0xffffffff


	//   ....[101]....
        /*04e0*/ 	.word	0xffffffff


	//   ....[102]....
        /*04e4*/ 	.word	0xffffffff


	//   ....[103]....
        /*04e8*/ 	.word	0xffffffff


	//   ....[104]....
        /*04ec*/ 	.word	0xffffffff


	//   ....[105]....
        /*04f0*/ 	.word	0xffffffff


	//   ....[106]....
        /*04f4*/ 	.word	0xffffffff


	//   ....[107]....
        /*04f8*/ 	.word	0xffffffff


	//   ....[108]....
        /*04fc*/ 	.word	0xffffffff


	//   ....[109]....
        /*0500*/ 	.word	0xffffffff


	//   ....[110]....
        /*0504*/ 	.word	0xffffffff


	//   ....[111]....
        /*0508*/ 	.word	0xffffffff


	//   ....[112]....
        /*050c*/ 	.word	0xffffffff


	//   ....[113]....
        /*0510*/ 	.word	0xffffffff


	//   ....[114]....
        /*0514*/ 	.word	0xffffffff


	//   ....[115]....
        /*0518*/ 	.word	0xffffffff


	//   ....[116]....
        /*051c*/ 	.word	0xffffffff


	//   ....[117]....
        /*0520*/ 	.word	0xffffffff


	//   ....[118]....
        /*0524*/ 	.word	0xffffffff


	//   ....[119]....
        /*0528*/ 	.word	0xffffffff


	//   ....[120]....
        /*052c*/ 	.word	0xffffffff


	//   ....[121]....
        /*0530*/ 	.word	0xffffffff


	//   ....[122]....
        /*0534*/ 	.word	0xffffffff


	//   ....[123]....
        /*0538*/ 	.word	0xffffffff


	//   ....[124]....
        /*053c*/ 	.word	0xffffffff


	//   ....[125]....
        /*0540*/ 	.word	0xffffffff


	//   ....[126]....
        /*0544*/ 	.word	0xffffffff


	//   ....[127]....
        /*0548*/ 	.word	0x0500000f


	//   ....[128]....
        /*054c*/ 	.word	0x0500000f


	//   ....[129]....
        /*0550*/ 	.word	0x0500000f


	//   ....[130]....
        /*0554*/ 	.word	0x0500000f


	//   ....[131]....
        /*0558*/ 	.word	0x0500000f


	//   ....[132]....
        /*055c*/ 	.word	0x0500000f


	//   ....[133]....
        /*0560*/ 	.word	0x0500000f


	//   ....[134]....
        /*0564*/ 	.word	0x0500000f


	//   ....[135]....
        /*0568*/ 	.word	0x0500000f


	//   ....[136]....
        /*056c*/ 	.word	0x0500000f


	//   ....[137]....
        /*0570*/ 	.word	0x0500000f


	//   ....[138]....
        /*0574*/ 	.word	0x0500000f


	//   ....[139]....
        /*0578*/ 	.word	0x0500000f


	//   ....[140]....
        /*057c*/ 	.word	0x0500000f


	//   ....[141]....
        /*0580*/ 	.word	0x0500000f


	//   ....[142]....
        /*0584*/ 	.word	0x0500000f


	//   ....[143]....
        /*0588*/ 	.word	0x0500000f


	//   ....[144]....
        /*058c*/ 	.word	0x0500000f


	//   ....[145]....
        /*0590*/ 	.word	0x0500000f


	//   ....[146]....
        /*0594*/ 	.word	0x0500000f


	//   ....[147]....
        /*0598*/ 	.word	0x0500000f


	//   ....[148]....
        /*059c*/ 	.word	0x0500000f


	//   ....[149]....
        /*05a0*/ 	.word	0x0500000f


	//   ....[150]....
        /*05a4*/ 	.word	0x0500000f


	//   ....[151]....
        /*05a8*/ 	.word	0x0500000f


	//   ....[152]....
        /*05ac*/ 	.word	0x0500000f


	//   ....[153]....
        /*05b0*/ 	.word	0x0500000f


	//   ....[154]....
        /*05b4*/ 	.word	0x0500000f


	//   ....[155]....
        /*05b8*/ 	.word	0x0500000f


	//   ....[156]....
        /*05bc*/ 	.word	0x0500000f


	//   ....[157]....
        /*05c0*/ 	.word	0x0500000f


	//   ....[158]....
        /*05c4*/ 	.word	0x0500000f


	//   ....[159]....
        /*05c8*/ 	.word	0x0500000f


	//   ....[160]....
        /*05cc*/ 	.word	0x0500000f


	//   ....[161]....
        /*05d0*/ 	.word	0x0500000f


	//   ....[162]....
        /*05d4*/ 	.word	0x0500000f


	//   ....[163]....
        /*05d8*/ 	.word	0x0500000f


	//   ....[164]....
        /*05dc*/ 	.word	0x0500000f


	//   ....[165]....
        /*05e0*/ 	.word	0x0500000f


	//   ....[166]....
        /*05e4*/ 	.word	0x0500000f


	//   ....[167]....
        /*05e8*/ 	.word	0x0500000f


	//   ....[168]....
        /*05ec*/ 	.word	0x0500000f


	//   ....[169]....
        /*05f0*/ 	.word	0x0500000f


	//   ....[170]....
        /*05f4*/ 	.word	0x0500000f


	//   ....[171]....
        /*05f8*/ 	.word	0x0500000f


	//   ....[172]....
        /*05fc*/ 	.word	0x0500000f


	//   ....[173]....
        /*0600*/ 	.word	0x0500000f


	//   ....[174]....
        /*0604*/ 	.word	0x0500000f


	//   ....[175]....
        /*0608*/ 	.word	0x0500000f


	//   ....[176]....
        /*060c*/ 	.word	0x0500000f


	//   ....[177]....
        /*0610*/ 	.word	0x0500000f


	//   ....[178]....
        /*0614*/ 	.word	0x0500000f


	//   ....[179]....
        /*0618*/ 	.word	0x0500000f


	//   ....[180]....
        /*061c*/ 	.word	0x0500000f


	//   ....[181]....
        /*0620*/ 	.word	0x0500000f


	//   ....[182]....
        /*0624*/ 	.word	0x0500000f


	//   ....[183]....
        /*0628*/ 	.word	0x0500000f


	//   ....[184]....
        /*062c*/ 	.word	0x0500000f


	//   ....[185]....
        /*0630*/ 	.word	0x0500000f


	//   ....[186]....
        /*0634*/ 	.word	0x0500000f


	//   ....[187]....
        /*0638*/ 	.word	0x0500000f


	//   ....[188]....
        /*063c*/ 	.word	0x0500000f


	//   ....[189]....
        /*0640*/ 	.word	0x0500000f


	//   ....[190]....
        /*0644*/ 	.word	0x0500000f


	//   ....[191]....
        /*0648*/ 	.word	0x0500000f


	//   ....[192]....
        /*064c*/ 	.word	0x0500000f


	//   ....[193]....
        /*0650*/ 	.word	0x0500000f


	//   ....[194]....
        /*0654*/ 	.word	0x0500000f


	//   ....[195]....
        /*0658*/ 	.word	0x0500000f


	//   ....[196]....
        /*065c*/ 	.word	0x0500000f


	//   ....[197]....
        /*0660*/ 	.word	0x0500000f


	//   ....[198]....
        /*0664*/ 	.word	0x0500000f


	//   ....[199]....
        /*0668*/ 	.word	0x0500000f


	//   ....[200]....
        /*066c*/ 	.word	0x0500000f


	//----- nvinfo : EIATTR_COOP_GROUP_INSTR_OFFSETS
	.align		4
.L_232:
        /*0670*/ 	.byte	0x04, 0x28
        /*0672*/ 	.short	(.L_234 - .L_233)


	//   ....[0]....
.L_233:
        /*0674*/ 	.word	0x00000060


	//   ....[1]....
        /*0678*/ 	.word	0x00000140


	//   ....[2]....
        /*067c*/ 	.word	0x00000180


	//   ....[3]....
        /*0680*/ 	.word	0x00000370


	//   ....[4]....
        /*0684*/ 	.word	0x000004d0


	//   ....[5]....
        /*0688*/ 	.word	0x000005f0


	//   ....[6]....
        /*068c*/ 	.word	0x00000750


	//   ....[7]....
        /*0690*/ 	.word	0x00002a20


	//   ....[8]....
        /*0694*/ 	.word	0x00002a30


	//   ....[9]....
        /*0698*/ 	.word	0x000034a0


	//   ....[10]....
        /*069c*/ 	.word	0x000034b0


	//   ....[11]....
        /*06a0*/ 	.word	0x00003ea0


	//   ....[12]....
        /*06a4*/ 	.word	0x00003eb0


	//   ....[13]....
        /*06a8*/ 	.word	0x00004290


	//   ....[14]....
        /*06ac*/ 	.word	0x000042a0


	//   ....[15]....
        /*06b0*/ 	.word	0x00004f90


	//   ....[16]....
        /*06b4*/ 	.word	0x00006a70


	//   ....[17]....
        /*06b8*/ 	.word	0x00007030


	//   ....[18]....
        /*06bc*/ 	.word	0x00007040


	//   ....[19]....
        /*06c0*/ 	.word	0x00007050


	//   ....[20]....
        /*06c4*/ 	.word	0x00007060


	//   ....[21]....
        /*06c8*/ 	.word	0x00008050


	//   ....[22]....
        /*06cc*/ 	.word	0x00008060


	//   ....[23]....
        /*06d0*/ 	.word	0x00008070


	//   ....[24]....
        /*06d4*/ 	.word	0x00008080


	//   ....[25]....
        /*06d8*/ 	.word	0x00009c80


	//   ....[26]....
        /*06dc*/ 	.word	0x00009d30


	//   ....[27]....
        /*06e0*/ 	.word	0x00009ef0


	//   ....[28]....
        /*06e4*/ 	.word	0x00009f90


	//   ....[29]....
        /*06e8*/ 	.word	0x0000a900


	//   ....[30]....
        /*06ec*/ 	.word	0x0000b140


	//   ....[31]....
        /*06f0*/ 	.word	0x0000b190


	//   ....[32]....
        /*06f4*/ 	.word	0x0000ba90


	//   ....[33]....
        /*06f8*/ 	.word	0x0000bb00


	//   ....[34]....
        /*06fc*/ 	.word	0x0000c7a0


	//   ....[35]....
        /*0700*/ 	.word	0x0000c870


	//   ....[36]....
        /*0704*/ 	.word	0x0000c880


	//   ....[37]....
        /*0708*/ 	.word	0x0000c8c0


	//   ....[38]....
        /*070c*/ 	.word	0x0000c8d0


	//   ....[39]....
        /*0710*/ 	.word	0x0000e450


	//   ....[40]....
        /*0714*/ 	.word	0x0000e930


	//   ....[41]....
        /*0718*/ 	.word	0x0000e950


	//   ....[42]....
        /*071c*/ 	.word	0x0000e980


	//   ....[43]....
        /*0720*/ 	.word	0x0000e990


	//   ....[44]....
        /*0724*/ 	.word	0x0000f0d0


	//   ....[45]....
        /*0728*/ 	.word	0x0000f140


	//   ....[46]....
        /*072c*/ 	.word	0x0000f3c0


	//   ....[47]....
        /*0730*/ 	.word	0x0000f3e0


	//   ....[48]....
        /*0734*/ 	.word	0x00010090


	//   ....[49]....
        /*0738*/ 	.word	0x000100d0


	//   ....[50]....
        /*073c*/ 	.word	0x00010370


	//   ....[51]....
        /*0740*/ 	.word	0x00010390


	//   ....[52]....
        /*0744*/ 	.word	0x00010640


	//   ....[53]....
        /*0748*/ 	.word	0x000107f0


	//   ....[54]....
        /*074c*/ 	.word	0x00010820


	//   ....[55]....
        /*0750*/ 	.word	0x00010850


	//   ....[56]....
        /*0754*/ 	.word	0x00010880


	//   ....[57]....
        /*0758*/ 	.word	0x000108b0


	//   ....[58]....
        /*075c*/ 	.word	0x000108e0


	//   ....[59]....
        /*0760*/ 	.word	0x00010a50


	//   ....[60]....
        /*0764*/ 	.word	0x00010a80


	//   ....[61]....
        /*0768*/ 	.word	0x00010ab0


	//   ....[62]....
        /*076c*/ 	.word	0x00010ae0


	//   ....[63]....
        /*0770*/ 	.word	0x00010b10


	//   ....[64]....
        /*0774*/ 	.word	0x00010b40


	//   ....[65]....
        /*0778*/ 	.word	0x00010bd0


	//   ....[66]....
        /*077c*/ 	.word	0x00010c00


	//   ....[67]....
        /*0780*/ 	.word	0x00010c80


	//   ....[68]....
        /*0784*/ 	.word	0x000117b0


	//   ....[69]....
        /*0788*/ 	.word	0x00013f80


	//   ....[70]....
        /*078c*/ 	.word	0x00013fa0


	//   ....[71]....
        /*0790*/ 	.word	0x00014030


	//   ....[72]....
        /*0794*/ 	.word	0x00014050


	//   ....[73]....
        /*0798*/ 	.word	0x000140d0


	//   ....[74]....
        /*079c*/ 	.word	0x000140f0


	//   ....[75]....
        /*07a0*/ 	.word	0x00014100


	//   ....[76]....
        /*07a4*/ 	.word	0x00014110


	//   ....[77]....
        /*07a8*/ 	.word	0x00014930


	//   ....[78]....
        /*07ac*/ 	.word	0x00014960


	//   ....[79]....
        /*07b0*/ 	.word	0x00014a00


	//   ....[80]....
        /*07b4*/ 	.word	0x00014a20


	//   ....[81]....
        /*07b8*/ 	.word	0x00014aa0


	//   ....[82]....
        /*07bc*/ 	.word	0x00014ac0


	//   ....[83]....
        /*07c0*/ 	.word	0x00014ad0


	//   ....[84]....
        /*07c4*/ 	.word	0x00014b40


	//   ....[85]....
        /*07c8*/ 	.word	0x00014f90


	//   ....[86]....
        /*07cc*/ 	.word	0x00015050


	//   ....[87]....
        /*07d0*/ 	.word	0x000151a0


	//   ....[88]....
        /*07d4*/ 	.word	0x000151e0


	//   ....[89]....
        /*07d8*/ 	.word	0x000151f0


	//   ....[90]....
        /*07dc*/ 	.word	0x00015200


	//   ....[91]....
        /*07e0*/ 	.word	0x00015350


	//   ....[92]....
        /*07e4*/ 	.word	0x000154a0


	//   ....[93]....
        /*07e8*/ 	.word	0x00015cd0


	//   ....[94]....
        /*07ec*/ 	.word	0x00015cf0


	//   ....[95]....
        /*07f0*/ 	.word	0x00015d40


	//   ....[96]....
        /*07f4*/ 	.word	0x00015d50


	//   ....[97]....
        /*07f8*/ 	.word	0x00015d90


	//   ....[98]....
        /*07fc*/ 	.word	0x00015da0


	//   ....[99]....
        /*0800*/ 	.word	0x00015db0


	//   ....[100]....
        /*0804*/ 	.word	0x00015df0


	//   ....[101]....
        /*0808*/ 	.word	0x00016110


	//   ....[102]....
        /*080c*/ 	.word	0x00016150


	//   ....[103]....
        /*0810*/ 	.word	0x00016170


	//   ....[104]....
        /*0814*/ 	.word	0x00016190


	//   ....[105]....
        /*0818*/ 	.word	0x000161c0


	//   ....[106]....
        /*081c*/ 	.word	0x000161e0


	//   ....[107]....
        /*0820*/ 	.word	0x000162e0


	//   ....[108]....
        /*0824*/ 	.word	0x00016430


	//   ....[109]....
        /*0828*/ 	.word	0x00016a20


	//   ....[110]....
        /*082c*/ 	.word	0x00016a50


	//   ....[111]....
        /*0830*/ 	.word	0x00016a90


	//   ....[112]....
        /*0834*/ 	.word	0x00016ac0


	//   ....[113]....
        /*0838*/ 	.word	0x00016af0


	//   ....[114]....
        /*083c*/ 	.word	0x00016b20


	//   ....[115]....
        /*0840*/ 	.word	0x00016b50


	//   ....[116]....
        /*0844*/ 	.word	0x00016b80


	//   ....[117]....
        /*0848*/ 	.word	0x00016d00


	//   ....[118]....
        /*084c*/ 	.word	0x00016d30


	//   ....[119]....
        /*0850*/ 	.word	0x00016d60


	//   ....[120]....
        /*0854*/ 	.word	0x00016d90


	//   ....[121]....
        /*0858*/ 	.word	0x00016dc0


	//   ....[122]....
        /*085c*/ 	.word	0x00016df0


	//   ....[123]....
        /*0860*/ 	.word	0x00016eb0


	//   ....[124]....
        /*0864*/ 	.word	0x00016ed0


	//   ....[125]....
        /*0868*/ 	.word	0x00016f40


	//   ....[126]....
        /*086c*/ 	.word	0x000173b0


	//   ....[127]....
        /*0870*/ 	.word	0x000176c0


	//   ....[128]....
        /*0874*/ 	.word	0x00017750


	//   ....[129]....
        /*0878*/ 	.word	0x00017830


	//   ....[130]....
        /*087c*/ 	.word	0x000178c0


	//   ....[131]....
        /*0880*/ 	.word	0x000179a0


	//   ....[132]....
        /*0884*/ 	.word	0x00017a30


	//   ....[133]....
        /*0888*/ 	.word	0x00017bb0


	//   ....[134]....
        /*088c*/ 	.word	0x00017c40


	//   ....[135]....
        /*0890*/ 	.word	0x00017c90


	//   ....[136]....
        /*0894*/ 	.word	0x00017ce0


	//   ....[137]....
        /*0898*/ 	.word	0x00017dc0


	//   ....[138]....
        /*089c*/ 	.word	0x00017e50


	//   ....[139]....
        /*08a0*/ 	.word	0x00017ea0


	//   ....[140]....
        /*08a4*/ 	.word	0x00017ef0


	//   ....[141]....
        /*08a8*/ 	.word	0x00018140


	//   ....[142]....
        /*08ac*/ 	.word	0x00018420


	//   ....[143]....
        /*08b0*/ 	.word	0x00018510


	//   ....[144]....
        /*08b4*/ 	.word	0x000185b0


	//   ....[145]....
        /*08b8*/ 	.word	0x00018610


	//   ....[146]....
        /*08bc*/ 	.word	0x00018700


	//   ....[147]....
        /*08c0*/ 	.word	0x00018770


	//   ....[148]....
        /*08c4*/ 	.word	0x00018860


	//   ....[149]....
        /*08c8*/ 	.word	0x000188d0


	//   ....[150]....
        /*08cc*/ 	.word	0x00018970


	//   ....[151]....
        /*08d0*/ 	.word	0x00018a60


	//   ....[152]....
        /*08d4*/ 	.word	0x00018ad0


	//   ....[153]....
        /*08d8*/ 	.word	0x00018b30


	//   ....[154]....
        /*08dc*/ 	.word	0x00018c20


	//   ....[155]....
        /*08e0*/ 	.word	0x00018c80


	//   ....[156]....
        /*08e4*/ 	.word	0x00018d80


	//   ....[157]....
        /*08e8*/ 	.word	0x00018de0


	//   ....[158]....
        /*08ec*/ 	.word	0x00018ec0


	//   ....[159]....
        /*08f0*/ 	.word	0x00019000


	//   ....[160]....
        /*08f4*/ 	.word	0x00019100


	//   ....[161]....
        /*08f8*/ 	.word	0x00019380


	//   ....[162]....
        /*08fc*/ 	.word	0x000193d0


	//   ....[163]....
        /*0900*/ 	.word	0x000195a0


	//   ....[164]....
        /*0904*/ 	.word	0x000195f0


	//   ....[165]....
        /*0908*/ 	.word	0x000197c0


	//   ....[166]....
        /*090c*/ 	.word	0x00019810


	//   ....[167]....
        /*0910*/ 	.word	0x00019900


	//   ....[168]....
        /*0914*/ 	.word	0x000199a0


	//   ....[169]....
        /*0918*/ 	.word	0x00019a00


	//   ....[170]....
        /*091c*/ 	.word	0x00019ab0


	//   ....[171]....
        /*0920*/ 	.word	0x00019b10


	//   ....[172]....
        /*0924*/ 	.word	0x00019bc0


	//   ....[173]....
        /*0928*/ 	.word	0x00019c20


	//   ....[174]....
        /*092c*/ 	.word	0x00019cd0


	//   ....[175]....
        /*0930*/ 	.word	0x00019dc0


	//   ....[176]....
        /*0934*/ 	.word	0x00019e90


	//   ....[177]....
        /*0938*/ 	.word	0x00019fb0


	//   ....[178]....
        /*093c*/ 	.word	0x0001a0b0


	//   ....[179]....
        /*0940*/ 	.word	0x0001a1e0


	//   ....[180]....
        /*0944*/ 	.word	0x0001a2c0


	//   ....[181]....
        /*0948*/ 	.word	0x0001a3c0


	//   ....[182]....
        /*094c*/ 	.word	0x0001a4a0


	//   ....[183]....
        /*0950*/ 	.word	0x0001a530


	//   ....[184]....
        /*0954*/ 	.word	0x0001a5d0


	//   ....[185]....
        /*0958*/ 	.word	0x0001a6f0


	//   ....[186]....
        /*095c*/ 	.word	0x0001a760


	//   ....[187]....
        /*0960*/ 	.word	0x0001a7d0


	//   ....[188]....
        /*0964*/ 	.word	0x0001a840


	//   ....[189]....
        /*0968*/ 	.word	0x0001a8b0


	//   ....[190]....
        /*096c*/ 	.word	0x0001a930


	//   ....[191]....
        /*0970*/ 	.word	0x0001a9c0


	//   ....[192]....
        /*0974*/ 	.word	0x0001aa50


	//   ....[193]....
        /*0978*/ 	.word	0x0001aac0


	//   ....[194]....
        /*097c*/ 	.word	0x0001ab30


	//   ....[195]....
        /*0980*/ 	.word	0x0001aba0


	//   ....[196]....
        /*0984*/ 	.word	0x0001ac20


	//   ....[197]....
        /*0988*/ 	.word	0x0001ac90


	//   ....[198]....
        /*098c*/ 	.word	0x0001ad30


	//   ....[199]....
        /*0990*/ 	.word	0x0001adc0


	//   ....[200]....
        /*0994*/ 	.word	0x0001aee0


	//----- nvinfo : EIATTR_REG_RECONFIG
	.align		4
.L_234:
        /*0998*/ 	.byte	0x01, 0x54
	.zero		2


	//----- nvinfo : EIATTR_SYSCALL_OFFSETS
	.align		4
        /*099c*/ 	.byte	0x04, 0x46
        /*099e*/ 	.short	(.L_236 - .L_235)


	//   ....[0]....
.L_235:
        /*09a0*/ 	.word	0x00001ca0


	//   ....[1]....
        /*09a4*/ 	.word	0x00001df0


	//   ....[2]....
        /*09a8*/ 	.word	0x00006c10


	//   ....[3]....
        /*09ac*/ 	.word	0x00006fa0


	//   ....[4]....
        /*09b0*/ 	.word	0x00013380


	//   ....[5]....
        /*09b4*/ 	.word	0x000134d0


	//   ....[6]....
        /*09b8*/ 	.word	0x000135c0


	//   ....[7]....
        /*09bc*/ 	.word	0x00014570


	//----- nvinfo : EIATTR_MBARRIER_INSTR_OFFSETS
	.align		4
.L_236:
        /*09c0*/ 	.byte	0x04, 0x39
        /*09c2*/ 	.short	(.L_238 - .L_237)


	//   ....[0]....
.L_237:
        /*09c4*/ 	.word	0x00000260
        /*09c8*/ 	.word	0x000000ff
        /*09cc*/ 	.word	0x00028c00
        /*09d0*/ 	.short	0x0100
        /*09d2*/ 	.byte	0x08
	.zero		1


	//   ....[1]....
        /*09d4*/ 	.word	0x00000270
        /*09d8*/ 	.word	0x000000ff
        /*09dc*/ 	.word	0x00028c20
        /*09e0*/ 	.short	0x0100
        /*09e2*/ 	.byte	0x08
	.zero		1


	//   ....[2]....
        /*09e4*/ 	.word	0x00000320
        /*09e8*/ 	.word	0x000000ff
        /*09ec*/ 	.word	0x00028c30
        /*09f0*/ 	.short	0x0100
        /*09f2*/ 	.byte	0x06
	.zero		1


	//   ....[3]....
        /*09f4*/ 	.word	0x00000330
        /*09f8*/ 	.word	0x000000ff
        /*09fc*/ 	.word	0x00028c40
        /*0a00*/ 	.short	0x0100
        /*0a02*/ 	.byte	0x06
	.zero		1


	//   ....[4]....
        /*0a04*/ 	.word	0x00000340
        /*0a08*/ 	.word	0x000000ff
        /*0a0c*/ 	.word	0x00028c38
        /*0a10*/ 	.short	0x0100
        /*0a12*/ 	.byte	0x06
	.zero		1


	//   ....[5]....
        /*0a14*/ 	.word	0x00000350
        /*0a18*/ 	.word	0x000000ff
        /*0a1c*/ 	.word	0x00028c48
        /*0a20*/ 	.short	0x0100
        /*0a22*/ 	.byte	0x06
	.zero		1


	//   ....[6]....
        /*0a24*/ 	.word	0x00000480
        /*0a28*/ 	.word	0x000000ff
        /*0a2c*/ 	.word	0x00028c50
        /*0a30*/ 	.short	0x0100
        /*0a32*/ 	.byte	0x08
	.zero		1


	//   ....[7]....
        /*0a34*/ 	.word	0x00000490
        /*0a38*/ 	.word	0x000000ff
        /*0a3c*/ 	.word	0x00028c60
        /*0a40*/ 	.short	0x0100
        /*0a42*/ 	.byte	0x08
	.zero		1


	//   ....[8]....
        /*0a44*/ 	.word	0x000004a0
        /*0a48*/ 	.word	0x000000ff
        /*0a4c*/ 	.word	0x00028c58
        /*0a50*/ 	.short	0x0100
        /*0a52*/ 	.byte	0x08
	.zero		1


	//   ....[9]....
        /*0a54*/ 	.word	0x000004b0
        /*0a58*/ 	.word	0x000000ff
        /*0a5c*/ 	.word	0x00028c68
        /*0a60*/ 	.short	0x0100
        /*0a62*/ 	.byte	0x08
	.zero		1


	//   ....[10]....
        /*0a64*/ 	.word	0x000005a0
        /*0a68*/ 	.word	0x000000ff
        /*0a6c*/ 	.word	0x00028c70
        /*0a70*/ 	.short	0x0100
        /*0a72*/ 	.byte	0x06
	.zero		1


	//   ....[11]....
        /*0a74*/ 	.word	0x000005b0
        /*0a78*/ 	.word	0x000000ff
        /*0a7c*/ 	.word	0x00028c80
        /*0a80*/ 	.short	0x0100
        /*0a82*/ 	.byte	0x06
	.zero		1


	//   ....[12]....
        /*0a84*/ 	.word	0x000005c0
        /*0a88*/ 	.word	0x000000ff
        /*0a8c*/ 	.word	0x00028c78
        /*0a90*/ 	.short	0x0100
        /*0a92*/ 	.byte	0x06
	.zero		1


	//   ....[13]....
        /*0a94*/ 	.word	0x000005d0
        /*0a98*/ 	.word	0x000000ff
        /*0a9c*/ 	.word	0x00028c88
        /*0aa0*/ 	.short	0x0100
        /*0aa2*/ 	.byte	0x06
	.zero		1


	//   ....[14]....
        /*0aa4*/ 	.word	0x00000700
        /*0aa8*/ 	.word	0x000000ff
        /*0aac*/ 	.word	0x00028c90
        /*0ab0*/ 	.short	0x0100
        /*0ab2*/ 	.byte	0x08
	.zero		1


	//   ....[15]....
        /*0ab4*/ 	.word	0x00000710
        /*0ab8*/ 	.word	0x000000ff
        /*0abc*/ 	.word	0x00028ca0
        /*0ac0*/ 	.short	0x0100
        /*0ac2*/ 	.byte	0x08
	.zero		1


	//   ....[16]....
        /*0ac4*/ 	.word	0x00000720
        /*0ac8*/ 	.word	0x000000ff
        /*0acc*/ 	.word	0x00028c98
        /*0ad0*/ 	.short	0x0100
        /*0ad2*/ 	.byte	0x08
	.zero		1


	//   ....[17]....
        /*0ad4*/ 	.word	0x00000730
        /*0ad8*/ 	.word	0x000000ff
        /*0adc*/ 	.word	0x00028ca8
        /*0ae0*/ 	.short	0x0100
        /*0ae2*/ 	.byte	0x08
	.zero		1


	//   ....[18]....
        /*0ae4*/ 	.word	0x00000860
        /*0ae8*/ 	.word	0x000000ff
        /*0aec*/ 	.word	0x00028cb0
        /*0af0*/ 	.short	0x0100
        /*0af2*/ 	.byte	0x08
	.zero		1


	//   ....[19]....
        /*0af4*/ 	.word	0x00000870
        /*0af8*/ 	.word	0x000000ff
        /*0afc*/ 	.word	0x00028cc0
        /*0b00*/ 	.short	0x0100
        /*0b02*/ 	.byte	0x08
	.zero		1


	//   ....[20]....
        /*0b04*/ 	.word	0x00000880
        /*0b08*/ 	.word	0x000000ff
        /*0b0c*/ 	.word	0x00028cb8
        /*0b10*/ 	.short	0x0100
        /*0b12*/ 	.byte	0x08
	.zero		1


	//   ....[21]....
        /*0b14*/ 	.word	0x00000890
        /*0b18*/ 	.word	0x000000ff
        /*0b1c*/ 	.word	0x00028cc8
        /*0b20*/ 	.short	0x0100
        /*0b22*/ 	.byte	0x08
	.zero		1


	//   ....[22]....
        /*0b24*/ 	.word	0x000029d0
        /*0b28*/ 	.word	0x0000003f
        /*0b2c*/ 	.word	0x00028c90
        /*0b30*/ 	.short	0x010a
        /*0b32*/ 	.byte	0x3f
	.zero		1


	//   ....[23]....
        /*0b34*/ 	.word	0x00003450
        /*0b38*/ 	.word	0x0000003f
        /*0b3c*/ 	.word	0x00028c90
        /*0b40*/ 	.short	0x010a
        /*0b42*/ 	.byte	0x3f
	.zero		1


	//   ....[24]....
        /*0b44*/ 	.word	0x00003cf0
        /*0b48*/ 	.word	0x0000003f
        /*0b4c*/ 	.word	0x00028c90
        /*0b50*/ 	.short	0x010a
        /*0b52*/ 	.byte	0x3f
	.zero		1


	//   ....[25]....
        /*0b54*/ 	.word	0x000040d0
        /*0b58*/ 	.word	0x00000004
        /*0b5c*/ 	.word	0x00000000
        /*0b60*/ 	.short	0x0101
        /*0b62*/ 	.byte	0x3f
	.zero		1


	//   ....[26]....
        /*0b64*/ 	.word	0x00004110
        /*0b68*/ 	.word	0x0000003f
        /*0b6c*/ 	.word	0x00028cb0
        /*0b70*/ 	.short	0x010a
        /*0b72*/ 	.byte	0x3f
	.zero		1


	//   ....[27]....
        /*0b74*/ 	.word	0x00004970
        /*0b78*/ 	.word	0x0000003f
        /*0b7c*/ 	.word	0x00000000
        /*0b80*/ 	.short	0x0101
        /*0b82*/ 	.byte	0x3f
	.zero		1


	//   ....[28]....
        /*0b84*/ 	.word	0x00005080
        /*0b88*/ 	.word	0x00000003
        /*0b8c*/ 	.word	0x00028c50
        /*0b90*/ 	.short	0x010a
        /*0b92*/ 	.byte	0x3f
	.zero		1


	//   ....[29]....
        /*0b94*/ 	.word	0x00005430
        /*0b98*/ 	.word	0x0000000a
        /*0b9c*/ 	.word	0x00000000
        /*0ba0*/ 	.short	0x0101
        /*0ba2*/ 	.byte	0x3f
	.zero		1


	//   ....[30]....
        /*0ba4*/ 	.word	0x00005d60
        /*0ba8*/ 	.word	0x00000003
        /*0bac*/ 	.word	0x00028c50
        /*0bb0*/ 	.short	0x010a
        /*0bb2*/ 	.byte	0x3f
	.zero		1


	//   ....[31]....
        /*0bb4*/ 	.word	0x00005db0
        /*0bb8*/ 	.word	0x00000003
        /*0bbc*/ 	.word	0x00028c50
        /*0bc0*/ 	.short	0x010a
        /*0bc2*/ 	.byte	0x3f
	.zero		1


	//   ....[32]....
        /*0bc4*/ 	.word	0x000060c0
        /*0bc8*/ 	.word	0x0000000a
        /*0bcc*/ 	.word	0x00000000
        /*0bd0*/ 	.short	0x0101
        /*0bd2*/ 	.byte	0x3f
	.zero		1


	//   ....[33]....
        /*0bd4*/ 	.word	0x00006cb0
        /*0bd8*/ 	.word	0x00000002
        /*0bdc*/ 	.word	0x00028c00
        /*0be0*/ 	.short	0x010a
        /*0be2*/ 	.byte	0x3f
	.zero		1


	//   ....[34]....
        /*0be4*/ 	.word	0x00006d00
        /*0be8*/ 	.word	0x00000002
        /*0bec*/ 	.word	0x00028c00
        /*0bf0*/ 	.short	0x010a
        /*0bf2*/ 	.byte	0x3f
	.zero		1


	//   ....[35]....
        /*0bf4*/ 	.word	0x000072e0
        /*0bf8*/ 	.word	0x00000002
        /*0bfc*/ 	.word	0x00028c00
        /*0c00*/ 	.short	0x010a
        /*0c02*/ 	.byte	0x3f
	.zero		1


	//   ....[36]....
        /*0c04*/ 	.word	0x00008250
        /*0c08*/ 	.word	0x00000002
        /*0c0c*/ 	.word	0x00028c00
        /*0c10*/ 	.short	0x010a
        /*0c12*/ 	.byte	0x3f
	.zero		1


	//   ....[37]....
        /*0c14*/ 	.word	0x000090b0
        /*0c18*/ 	.word	0x0000000c
        /*0c1c*/ 	.word	0x00028c30
        /*0c20*/ 	.short	0x010a
        /*0c22*/ 	.byte	0x3f
	.zero		1


	//   ....[38]....
        /*0c24*/ 	.word	0x00009160
        /*0c28*/ 	.word	0x0000000c
        /*0c2c*/ 	.word	0x00028c30
        /*0c30*/ 	.short	0x010a
        /*0c32*/ 	.byte	0x3f
	.zero		1


	//   ....[39]....
        /*0c34*/ 	.word	0x0000a1f0
        /*0c38*/ 	.word	0x00000000
        /*0c3c*/ 	.word	0x00000000
        /*0c40*/ 	.short	0x0101
        /*0c42*/ 	.byte	0x3f
	.zero		1


	//   ....[40]....
        /*0c44*/ 	.word	0x0000a600
        /*0c48*/ 	.word	0x0000000c
        /*0c4c*/ 	.word	0x00028c50
        /*0c50*/ 	.short	0x010a
        /*0c52*/ 	.byte	0x3f
	.zero		1


	//   ....[41]....
        /*0c54*/ 	.word	0x0000a6a0
        /*0c58*/ 	.word	0x0000000c
        /*0c5c*/ 	.word	0x00028c50
        /*0c60*/ 	.short	0x010a
        /*0c62*/ 	.byte	0x3f
	.zero		1


	//   ....[42]....
        /*0c64*/ 	.word	0x0000a980
        /*0c68*/ 	.word	0x0000000c
        /*0c6c*/ 	.word	0x00000000
        /*0c70*/ 	.short	0x0101
        /*0c72*/ 	.byte	0x3f
	.zero		1


	//   ....[43]....
        /*0c74*/ 	.word	0x0000aaa0
        /*0c78*/ 	.word	0x0000000c
        /*0c7c*/ 	.word	0x00028c30
        /*0c80*/ 	.short	0x010a
        /*0c82*/ 	.byte	0x3f
	.zero		1


	//   ....[44]....
        /*0c84*/ 	.word	0x0000ab50
        /*0c88*/ 	.word	0x0000000c
        /*0c8c*/ 	.word	0x00028c30
        /*0c90*/ 	.short	0x010a
        /*0c92*/ 	.byte	0x3f
	.zero		1


	//   ....[45]....
        /*0c94*/ 	.word	0x0000b720
        /*0c98*/ 	.word	0x000000a6
        /*0c9c*/ 	.word	0x00000000
        /*0ca0*/ 	.short	0x0101
        /*0ca2*/ 	.byte	0x3f
	.zero		1


	//   ....[46]....
        /*0ca4*/ 	.word	0x0000c4d0
        /*0ca8*/ 	.word	0x0000000c
        /*0cac*/ 	.word	0x00028c50
        /*0cb0*/ 	.short	0x010a
        /*0cb2*/ 	.byte	0x3f
	.zero		1


	//   ....[47]....
        /*0cb4*/ 	.word	0x0000c520
        /*0cb8*/ 	.word	0x0000000c
        /*0cbc*/ 	.word	0x00028c50
        /*0cc0*/ 	.short	0x010a
        /*0cc2*/ 	.byte	0x3f
	.zero		1


	//   ....[48]....
        /*0cc4*/ 	.word	0x0000c830
        /*0cc8*/ 	.word	0x0000000c
        /*0ccc*/ 	.word	0x00000000
        /*0cd0*/ 	.short	0x0101
        /*0cd2*/ 	.byte	0x3f
	.zero		1


	//   ....[49]....
        /*0cd4*/ 	.word	0x0000f0b0
        /*0cd8*/ 	.word	0x00000000
        /*0cdc*/ 	.word	0x00000000
        /*0ce0*/ 	.short	0x0101
        /*0ce2*/ 	.byte	0x3f
	.zero		1


	//   ....[50]....
        /*0ce4*/ 	.word	0x00011890
        /*0ce8*/ 	.word	0x00000017
        /*0cec*/ 	.word	0x00028c20
        /*0cf0*/ 	.short	0x010a
        /*0cf2*/ 	.byte	0x3f
	.zero		1


	//   ....[51]....
        /*0cf4*/ 	.word	0x00011920
        /*0cf8*/ 	.word	0x00000003
        /*0cfc*/ 	.word	0x00028ca0
        /*0d00*/ 	.short	0x010a
        /*0d02*/ 	.byte	0x3f
	.zero		1


	//   ....[52]....
        /*0d04*/ 	.word	0x00011b70
        /*0d08*/ 	.word	0x00000003
        /*0d0c*/ 	.word	0x00028cc0
        /*0d10*/ 	.short	0x010a
        /*0d12*/ 	.byte	0x3f
	.zero		1


	//   ....[53]....
        /*0d14*/ 	.word	0x00012540
        /*0d18*/ 	.word	0x00000006
        /*0d1c*/ 	.word	0x00028ca0
        /*0d20*/ 	.short	0x010a
        /*0d22*/ 	.byte	0x3f
	.zero		1


	//   ....[54]....
        /*0d24*/ 	.word	0x00012780
        /*0d28*/ 	.word	0x00000006
        /*0d2c*/ 	.word	0x00028cc0
        /*0d30*/ 	.short	0x010a
        /*0d32*/ 	.byte	0x3f
	.zero		1


	//   ....[55]....
        /*0d34*/ 	.word	0x00013ce0
        /*0d38*/ 	.word	0x0000001b
        /*0d3c*/ 	.word	0x00028c40
        /*0d40*/ 	.short	0x010a
        /*0d42*/ 	.byte	0x3f
	.zero		1


	//   ....[56]....
        /*0d44*/ 	.word	0x00014210
        /*0d48*/ 	.word	0x0000001b
        /*0d4c*/ 	.word	0x00028c30
        /*0d50*/ 	.short	0x0107
        /*0d52*/ 	.byte	0x3f
	.zero		1


	//   ....[57]....
        /*0d54*/ 	.word	0x000142e0
        /*0d58*/ 	.word	0x0000001b
        /*0d5c*/ 	.word	0x00028c30
        /*0d60*/ 	.short	0x0101
        /*0d62*/ 	.byte	0x3f
	.zero		1


	//   ....[58]....
        /*0d64*/ 	.word	0x00014be0
        /*0d68*/ 	.word	0x00000017
        /*0d6c*/ 	.word	0x00028c00
        /*0d70*/ 	.short	0x0107
        /*0d72*/ 	.byte	0x3f
	.zero		1


	//   ....[59]....
        /*0d74*/ 	.word	0x00014cd0
        /*0d78*/ 	.word	0x00000017
        /*0d7c*/ 	.word	0x00028c00
        /*0d80*/ 	.short	0x0101
        /*0d82*/ 	.byte	0x3f
	.zero		1


	//   ....[60]....
        /*0d84*/ 	.word	0x00014cf0
        /*0d88*/ 	.word	0x00000017
        /*0d8c*/ 	.word	0x00028c20
        /*0d90*/ 	.short	0x010a
        /*0d92*/ 	.byte	0x3f
	.zero		1


	//   ....[61]....
        /*0d94*/ 	.word	0x00014d80
        /*0d98*/ 	.word	0x0000001b
        /*0d9c*/ 	.word	0x00028c60
        /*0da0*/ 	.short	0x010a
        /*0da2*/ 	.byte	0x3f
	.zero		1


	//   ....[62]....
        /*0da4*/ 	.word	0x000156c0
        /*0da8*/ 	.word	0x0000001b
        /*0dac*/ 	.word	0x00028c50
        /*0db0*/ 	.short	0x0107
        /*0db2*/ 	.byte	0x3f
	.zero		1


	//   ....[63]....
        /*0db4*/ 	.word	0x00015790
        /*0db8*/ 	.word	0x0000001b
        /*0dbc*/ 	.word	0x00028c50
        /*0dc0*/ 	.short	0x0101
        /*0dc2*/ 	.byte	0x3f
	.zero		1


	//   ....[64]....
        /*0dc4*/ 	.word	0x00015b30
        /*0dc8*/ 	.word	0x00000006
        /*0dcc*/ 	.word	0x00028c40
        /*0dd0*/ 	.short	0x010a
        /*0dd2*/ 	.byte	0x3f
	.zero		1


	//   ....[65]....
        /*0dd4*/ 	.word	0x00015e70
        /*0dd8*/ 	.word	0x00000006
        /*0ddc*/ 	.word	0x00028c30
        /*0de0*/ 	.short	0x0107
        /*0de2*/ 	.byte	0x3f
	.zero		1


	//   ....[66]....
        /*0de4*/ 	.word	0x00015f30
        /*0de8*/ 	.word	0x00000006
        /*0dec*/ 	.word	0x00028c30
        /*0df0*/ 	.short	0x0101
        /*0df2*/ 	.byte	0x3f
	.zero		1


	//   ....[67]....
        /*0df4*/ 	.word	0x00015f60
        /*0df8*/ 	.word	0x00000006
        /*0dfc*/ 	.word	0x00028c60
        /*0e00*/ 	.short	0x010a
        /*0e02*/ 	.byte	0x3f
	.zero		1


	//   ....[68]....
        /*0e04*/ 	.word	0x00016630
        /*0e08*/ 	.word	0x00000006
        /*0e0c*/ 	.word	0x00028c50
        /*0e10*/ 	.short	0x0107
        /*0e12*/ 	.byte	0x3f
	.zero		1


	//   ....[69]....
        /*0e14*/ 	.word	0x000166f0
        /*0e18*/ 	.word	0x00000006
        /*0e1c*/ 	.word	0x00028c50
        /*0e20*/ 	.short	0x0101
        /*0e22*/ 	.byte	0x3f
	.zero		1


	//   ....[70]....
        /*0e24*/ 	.word	0x00017330
        /*0e28*/ 	.word	0x00000004
        /*0e2c*/ 	.word	0x00028c20
        /*0e30*/ 	.short	0x010a
        /*0e32*/ 	.byte	0x3f
	.zero		1


	//   ....[71]....
        /*0e34*/ 	.word	0x00017490
        /*0e38*/ 	.word	0x00000005
        /*0e3c*/ 	.word	0x00028c40
        /*0e40*/ 	.short	0x010a
        /*0e42*/ 	.byte	0x3f
	.zero		1


	//   ....[72]....
        /*0e44*/ 	.word	0x00017530
        /*0e48*/ 	.word	0x00000019
        /*0e4c*/ 	.word	0x00028c40
        /*0e50*/ 	.short	0x010a
        /*0e52*/ 	.byte	0x3f
	.zero		1


	//   ....[73]....
        /*0e54*/ 	.word	0x00017570
        /*0e58*/ 	.word	0x00000005
        /*0e5c*/ 	.word	0x00028c60
        /*0e60*/ 	.short	0x010a
        /*0e62*/ 	.byte	0x3f
	.zero		1


	//   ....[74]....
        /*0e64*/ 	.word	0x000175b0
        /*0e68*/ 	.word	0x00000019
        /*0e6c*/ 	.word	0x00028c60
        /*0e70*/ 	.short	0x010a
        /*0e72*/ 	.byte	0x3f
	.zero		1


	//   ....[75]....
        /*0e74*/ 	.word	0x00017610
        /*0e78*/ 	.word	0x0000003f
        /*0e7c*/ 	.word	0x00028c90
        /*0e80*/ 	.short	0x010a
        /*0e82*/ 	.byte	0x3f
	.zero		1


	//   ....[76]....
        /*0e84*/ 	.word	0x00017780
        /*0e88*/ 	.word	0x0000003f
        /*0e8c*/ 	.word	0x00028c90
        /*0e90*/ 	.short	0x010a
        /*0e92*/ 	.byte	0x3f
	.zero		1


	//   ....[77]....
        /*0e94*/ 	.word	0x00017900
        /*0e98*/ 	.word	0x0000003f
        /*0e9c*/ 	.word	0x00028c90
        /*0ea0*/ 	.short	0x010a
        /*0ea2*/ 	.byte	0x3f
	.zero		1


	//   ....[78]....
        /*0ea4*/ 	.word	0x00017a60
        /*0ea8*/ 	.word	0x0000003f
        /*0eac*/ 	.word	0x00028cb0
        /*0eb0*/ 	.short	0x010a
        /*0eb2*/ 	.byte	0x3f
	.zero		1


	//   ....[79]....
        /*0eb4*/ 	.word	0x00017ab0
        /*0eb8*/ 	.word	0x00000003
        /*0ebc*/ 	.word	0x00028c50
        /*0ec0*/ 	.short	0x010a
        /*0ec2*/ 	.byte	0x3f
	.zero		1


	//   ....[80]....
        /*0ec4*/ 	.word	0x00017b00
        /*0ec8*/ 	.word	0x00000003
        /*0ecc*/ 	.word	0x00028c50
        /*0ed0*/ 	.short	0x010a
        /*0ed2*/ 	.byte	0x3f
	.zero		1


	//   ....[81]....
        /*0ed4*/ 	.word	0x00017d10
        /*0ed8*/ 	.word	0x00000002
        /*0edc*/ 	.word	0x00028c00
        /*0ee0*/ 	.short	0x010a
        /*0ee2*/ 	.byte	0x3f
	.zero		1


	//   ....[82]....
        /*0ee4*/ 	.word	0x00017f20
        /*0ee8*/ 	.word	0x00000002
        /*0eec*/ 	.word	0x00028c00
        /*0ef0*/ 	.short	0x010a
        /*0ef2*/ 	.byte	0x3f
	.zero		1


	//   ....[83]....
        /*0ef4*/ 	.word	0x00017f70
        /*0ef8*/ 	.word	0x0000000c
        /*0efc*/ 	.word	0x00028c30
        /*0f00*/ 	.short	0x010a
        /*0f02*/ 	.byte	0x3f
	.zero		1


	//   ....[84]....
        /*0f04*/ 	.word	0x00017fc0
        /*0f08*/ 	.word	0x0000000c
        /*0f0c*/ 	.word	0x00028c50
        /*0f10*/ 	.short	0x010a
        /*0f12*/ 	.byte	0x3f
	.zero		1


	//   ....[85]....
        /*0f14*/ 	.word	0x00018010
        /*0f18*/ 	.word	0x0000000c
        /*0f1c*/ 	.word	0x00028c30
        /*0f20*/ 	.short	0x010a
        /*0f22*/ 	.byte	0x3f
	.zero		1


	//   ....[86]....
        /*0f24*/ 	.word	0x00018060
        /*0f28*/ 	.word	0x0000000c
        /*0f2c*/ 	.word	0x00028c50
        /*0f30*/ 	.short	0x010a
        /*0f32*/ 	.byte	0x3f
	.zero		1


	//   ....[87]....
        /*0f34*/ 	.word	0x00018200
        /*0f38*/ 	.word	0x00000017
        /*0f3c*/ 	.word	0x00028c20
        /*0f40*/ 	.short	0x010a
        /*0f42*/ 	.byte	0x3f
	.zero		1


	//   ....[88]....
        /*0f44*/ 	.word	0x00018250
        /*0f48*/ 	.word	0x00000003
        /*0f4c*/ 	.word	0x00028ca0
        /*0f50*/ 	.short	0x010a
        /*0f52*/ 	.byte	0x3f
	.zero		1


	//   ....[89]....
        /*0f54*/ 	.word	0x000182a0
        /*0f58*/ 	.word	0x00000003
        /*0f5c*/ 	.word	0x00028cc0
        /*0f60*/ 	.short	0x010a
        /*0f62*/ 	.byte	0x3f
	.zero		1


	//   ....[90]....
        /*0f64*/ 	.word	0x000182f0
        /*0f68*/ 	.word	0x00000006
        /*0f6c*/ 	.word	0x00028ca0
        /*0f70*/ 	.short	0x010a
        /*0f72*/ 	.byte	0x3f
	.zero		1


	//   ....[91]....
        /*0f74*/ 	.word	0x00018340
        /*0f78*/ 	.word	0x00000006
        /*0f7c*/ 	.word	0x00028cc0
        /*0f80*/ 	.short	0x010a
        /*0f82*/ 	.byte	0x3f
	.zero		1


	//   ....[92]....
        /*0f84*/ 	.word	0x00018460
        /*0f88*/ 	.word	0x0000001b
        /*0f8c*/ 	.word	0x00028c40
        /*0f90*/ 	.short	0x010a
        /*0f92*/ 	.byte	0x3f
	.zero		1


	//   ....[93]....
        /*0f94*/ 	.word	0x00018f00
        /*0f98*/ 	.word	0x00000017
        /*0f9c*/ 	.word	0x00028c20
        /*0fa0*/ 	.short	0x010a
        /*0fa2*/ 	.byte	0x3f
	.zero		1


	//   ....[94]....
        /*0fa4*/ 	.word	0x00018f50
        /*0fa8*/ 	.word	0x0000001b
        /*0fac*/ 	.word	0x00028c60
        /*0fb0*/ 	.short	0x010a
        /*0fb2*/ 	.byte	0x3f
	.zero		1


	//   ....[95]....
        /*0fb4*/ 	.word	0x00019850
        /*0fb8*/ 	.word	0x00000006
        /*0fbc*/ 	.word	0x00028c40
        /*0fc0*/ 	.short	0x010a
        /*0fc2*/ 	.byte	0x3f
	.zero		1


	//   ....[96]....
        /*0fc4*/ 	.word	0x00019d10
        /*0fc8*/ 	.word	0x00000006
        /*0fcc*/ 	.word	0x00028c60
        /*0fd0*/ 	.short	0x010a
        /*0fd2*/ 	.byte	0x3f
	.zero		1


	//   ....[97]....
        /*0fd4*/ 	.word	0x0001ae00
        /*0fd8*/ 	.word	0x00000004
        /*0fdc*/ 	.word	0x00028c20
        /*0fe0*/ 	.short	0x010a
        /*0fe2*/ 	.byte	0x3f
	.zero		1


	//   ....[98]....
        /*0fe4*/ 	.word	0x0001afa0
        /*0fe8*/ 	.word	0x00000005
        /*0fec*/ 	.word	0x00028c40
        /*0ff0*/ 	.short	0x010a
        /*0ff2*/ 	.byte	0x3f
	.zero		1


	//   ....[99]....
        /*0ff4*/ 	.word	0x0001aff0
        /*0ff8*/ 	.word	0x00000019
        /*0ffc*/ 	.word	0x00028c40
        /*1000*/ 	.short	0x010a
        /*1002*/ 	.byte	0x3f
	.zero		1


	//   ....[100]....
        /*1004*/ 	.word	0x0001b040
        /*1008*/ 	.word	0x00000005
        /*100c*/ 	.word	0x00028c60
        /*1010*/ 	.short	0x010a
        /*1012*/ 	.byte	0x3f
	.zero		1


	//----- nvinfo : EIATTR_NUM_MBARRIERS
	.align		4
.L_238:
        /*1014*/ 	.byte	0x03, 0x38
        /*1016*/ 	.short	0x0016


	//----- nvinfo : EIATTR_EXIT_INSTR_OFFSETS
	.align		4
        /*1018*/ 	.byte	0x04, 0x1c
        /*101a*/ 	.short	(.L_240 - .L_239)


	//   ....[0]....
.L_239:
        /*101c*/ 	.word	0x00017600


	//----- nvinfo : EIATTR_MAX_THREADS
	.align		4
.L_240:
        /*1020*/ 	.byte	0x04, 0x05
        /*1022*/ 	.short	(.L_242 - .L_241)
.L_241:
        /*1024*/ 	.word	0x00000180
        /*1028*/ 	.word	0x00000001
        /*102c*/ 	.word	0x00000001


	//----- nvinfo : EIATTR_CRS_STACK_SIZE
	.align		4
.L_242:
        /*1030*/ 	.byte	0x04, 0x1e
        /*1032*/ 	.short	(.L_244 - .L_243)
.L_243:
        /*1034*/ 	.word	0x00000000


	//----- nvinfo : EIATTR_CBANK_PARAM_SIZE
	.align		4
.L_244:
        /*1038*/ 	.byte	0x03, 0x19
        /*103a*/ 	.short	0x0af0


	//----- nvinfo : EIATTR_PARAM_CBANK
	.align		4
        /*103c*/ 	.byte	0x04, 0x0a
        /*103e*/ 	.short	(.L_246 - .L_245)
	.align		4
.L_245:
        /*1040*/ 	.word	index@(.nv.constant0._ZN7cutlass13device_kernelIN5flash11enable_sm90INS1_16FlashAttnFwdSm90INS1_25CollectiveMainloopFwdSm90ILi2EN4cute5tupleIJNS5_1CILi1EEES8_S8_EEENS6_IJNS7_ILi64EEESA_SA_EEELi512ENS_10bfloat16_tEfNS_4arch4Sm90ELb0ELb0ELb1ELb1ELb1ELb1ELb0ELb0ELb0ELb1ELb0ELb0EEENS1_21CollectiveEpilogueFwdINS6_IJSA_NS7_ILi512EEESA_EEES9_SC_SE_Li256ELb1ELb1ELb0ELb0EEENS1_36VarlenDynamicPersistentTileSchedulerILi64ELi64ELi256ELi128ELb0ELb1ELb1ELb0ELb1ELb1EEEEEEEEEvNT_6ParamsE)
        /*1044*/ 	.short	0x0210
        /*1046*/ 	.short	0x0af0


	//----- nvinfo : EIATTR_SW_WAR
	.align		4
.L_246:
        /*1048*/ 	.byte	0x04, 0x36
        /*104a*/ 	.short	(.L_248 - .L_247)
.L_247:
        /*104c*/ 	.word	0x00000008
.L_248:


//--------------------- .nv.info._ZN7cutlass13device_kernelIN5flash11enable_sm90INS1_16FlashAttnFwdSm90INS1_25CollectiveMainloopFwdSm90ILi2EN4cute5tupleIJNS5_1CILi1EEES8_S8_EEENS6_IJNS7_ILi64EEESA_SA_EEELi512ENS_10bfloat16_tEfNS_4arch4Sm90ELb0ELb0ELb1ELb1ELb1ELb0ELb1ELb0ELb0ELb1ELb0ELb0EEENS1_21CollectiveEpilogueFwdINS6_IJSA_NS7_ILi512EEESA_EEES9_SC_SE_Li256ELb1ELb1ELb0ELb0EEENS1_36VarlenDynamicPersistentTileSchedulerILi64ELi64ELi256ELi128ELb0ELb1ELb1ELb0ELb1ELb1EEEEEEEEEvNT_6ParamsE --------------------------
	.section	.nv.info._ZN7cutlass13device_kernelIN5flash11enable_sm90INS1_16FlashAttnFwdSm90INS1_25CollectiveMainloopFwdSm90ILi2EN4cute5tupleIJNS5_1CILi1EEES8_S8_EEENS6_IJNS7_ILi64EEESA_SA_EEELi512ENS_10bfloat16_tEfNS_4arch4Sm90ELb0ELb0ELb1ELb1ELb1ELb0ELb1ELb0ELb0ELb1ELb0ELb0EEENS1_21CollectiveEpilogueFwdINS6_IJSA_NS7_ILi512EEESA_EEES9_SC_SE_Li256ELb1ELb1ELb0ELb0EEENS1_36VarlenDynamicPersistentTileSchedulerILi64ELi64ELi256ELi128ELb0ELb1ELb1ELb0ELb1ELb1EEEEEEEEEvNT_6ParamsE,"",@"SHT_CUDA_INFO"
	.sectionflags	@""
	.align	4


	//----- nvinfo : EIATTR_CUDA_API_VERSION
	.align		4
        /*0000*/ 	.byte	0x04, 0x37
        /*0002*/ 	.short	(.L_250 - .L_249)
.L_249:
        /*0004*/ 	.word	0x00000082


	//----- nvinfo : EIATTR_KPARAM_INFO
	.align		4
.L_250:
        /*0008*/ 	.byte	0x04, 0x17
        /*000a*/ 	.short	(.L_252 - .L_251)
.L_251:
        /*000c*/ 	.word	0x00000000
        /*0010*/ 	.short	0x0000
        /*0012*/ 	.short	0x0070
        /*0014*/ 	.byte	0x00, 0xf0, 0x01, 0x2e


	//----- nvinfo : EIATTR_SPARSE_MMA_MASK
	.align		4
.L_252:
        /*0018*/ 	.byte	0x03, 0x50
        /*001a*/ 	.short	0x0000


	//----- nvinfo : EIATTR_MAXREG_COUNT
	.align		4
        /*001c*/ 	.byte	0x03, 0x1b
        /*001e*/ 	.short	0x00a8


	//----- nvinfo : EIATTR_NUM_BARRIERS
	.align		4
        /*0020*/ 	.byte	0x02, 0x4c
        /*0022*/ 	.byte	0x10
	.zero		1


	//----- nvinfo : EIATTR_EXTERNS
	.align		4
        /*0024*/ 	.byte	0x04, 0x0f
        /*0026*/ 	.short	(.L_254 - .L_253)


	//   ....[0]....
	.align		4
.L_253:
        /*0028*/ 	.word	index@(__assertfail)


	//----- nvinfo : EIATTR_ANNOTATIONS
	.align		4
.L_254:
        /*002c*/ 	.byte	0x04, 0x55
        /*002e*/ 	.short	(.L_256 - .L_255)


	//   ....[0]....
.L_255:
        /* <DEDUP_REMOVED lines=18> */


	//----- nvinfo : EIATTR_MERCURY_ISA_VERSION
	.align		4
.L_256:
        /*0140*/ 	.byte	0x03, 0x5f
        /*0142*/ 	.short	0x0101


	//----- nvinfo : EIATTR_UNUSED_LOAD_BYTE_OFFSET
	.align		4
        /*0144*/ 	.byte	0x04, 0x44
        /*0146*/ 	.short	(.L_258 - .L_257)


	//   ....[0]....
.L_257:
        /*0148*/ 	.word	0x00000970
        /*014c*/ 	.word	0x0000fff0


	//   ....[1]....
        /*0150*/ 	.word	0x000092f0
        /*0154*/ 	.word	0x0000fff0


	//----- nvinfo : EIATTR_INT_WARP_WIDE_INSTR_OFFSETS
	.align		4
.L_258:
        /*0158*/ 	.byte	0x04, 0x31
        /*015a*/ 	.short	(.L_260 - .L_259)


	//   ....[0]....
.L_259:
        /*015c*/ 	.word	0x000000c0


	//   ....[1]....
        /*0160*/ 	.word	0x000000d0


	//   ....[2]....
        /*0164*/ 	.word	0x000000e0


	//   ....[3]....
        /*0168*/ 	.word	0x00000180


	//   ....[4]....
        /*016c*/ 	.word	0x0000d160


	//   ....[5]....
        /*0170*/ 	.word	0x0000d1f0


	//   ....[6]....
        /*0174*/ 	.word	0x00011550


	//   ....[7]....
        /*0178*/ 	.word	0x000115e0


	//----- nvinfo : EIATTR_COOP_GROUP_MASK_REGIDS
	.align		4
.L_260:
        /*017c*/ 	.byte	0x04, 0x29
        /*017e*/ 	.short	(.L_262 - .L_261)


	//   ....[0]....
.L_261:
        /*0180*/ 	.word	0xffffffff


	//   ....[1]....
        /*0184*/ 	.word	0xffffffff


	//   ....[2]....
        /*0188*/ 	.word	0xffffffff


	//   ....[3]....
        /*018c*/ 	.word	0xffffffff


	//   ....[4]....
        /*0190*/ 	.word	0xffffffff


	//   ....[5]....
        /*0194*/ 	.word	0xffffffff


	//   ....[6]....
        /*0198*/ 	.word	0xffffffff


	//   ....[7]....
        /*019c*/ 	.word	0xffffffff


	//   ....[8]....
        /*01a0*/ 	.word	0xffffffff


	//   ....[9]....
        /*01a4*/ 	.word	0xffffffff


	//   ....[10]....
        /*01a8*/ 	.word	0xffffffff


	//   ....[11]....
        /*01ac*/ 	.word	0xffffffff


	//   ....[12]....
        /*01b0*/ 	.word	0xffffffff


	//   ....[13]....
        /*01b4*/ 	.word	0xffffffff


	//   ....[14]....
        /*01b8*/ 	.word	0xffffffff


	//   ....[15]....
        /*01bc*/ 	.word	0xffffffff


	//   ....[16]....
        /*01c0*/ 	.word	0xffffffff


	//   ....[17]....
        /*01c4*/ 	.word	0xffffffff


	//   ....[18]....
        /*01c8*/ 	.word	0xffffffff


	//   ....[19]....
        /*01cc*/ 	.word	0xffffffff


	//   ....[20]....
        /*01d0*/ 	.word	0xffffffff


	//   ....[21]....
        /*01d4*/ 	.word	0xffffffff


	//   ....[22]....
        /*01d8*/ 	.word	0xffffffff


	//   ....[23]....
        /*01dc*/ 	.word	0xffffffff


	//   ....[24]....
        /*01e0*/ 	.word	0xffffffff


	//   ....[25]....
        /*01e4*/ 	.word	0xffffffff


	//   ....[26]....
        /*01e8*/ 	.word	0xffffffff


	//   ....[27]....
        /*01ec*/ 	.word	0xffffffff


	//   ....[28]....
        /*01f0*/ 	.word	0xffffffff


	//   ....[29]....
        /*01f4*/ 	.word	0xffffffff


	//   ....[30]....
        /*01f8*/ 	.word	0xffffffff


	//   ....[31]....
        /*01fc*/ 	.word	0xffffffff


	//   ....[32]....
        /*0200*/ 	.word	0xffffffff


	//   ....[33]....
        /*0204*/ 	.word	0xffffffff


	//   ....[34]....
        /*0208*/ 	.word	0xffffffff


	//   ....[35]....
        /*020c*/ 	.word	0xffffffff


	//   ....[36]....
        /*0210*/ 	.word	0xffffffff


	//   ....[37]....
        /*0214*/ 	.word	0xffffffff


	//   ....[38]....
        /*0218*/ 	.word	0xffffffff


	//   ....[39]....
        /*021c*/ 	.word	0xffffffff


	//   ....[40]....
        /*0220*/ 	.word	0xffffffff


	//   ....[41]....
        /*0224*/ 	.word	0xffffffff


	//   ....[42]....
        /*0228*/ 	.word	0xffffffff


	//   ....[43]....
        /*022c*/ 	.word	0xffffffff


	//   ....[44]....
        /*0230*/ 	.word	0xffffffff


	//   ....[45]....
        /*0234*/ 	.word	0xffffffff


	//   ....[46]....
        /*0238*/ 	.word	0xffffffff


	//   ....[47]....
        /*023c*/ 	.word	0xffffffff


	//   ....[48]....
        /*0240*/ 	.word	0xffffffff


	//   ....[49]....
        /*0244*/ 	.word	0xffffffff


	//   ....[50]....
        /*0248*/ 	.word	0xffffffff


	//   ....[51]....
        /*024c*/ 	.word	0xffffffff


	//   ....[52]....
        /*0250*/ 	.word	0xffffffff


	//   ....[53]....
        /*0254*/ 	.word	0xffffffff


	//   ....[54]....
        /*0258*/ 	.word	0xffffffff


	//   ....[55]....
        /*025c*/ 	.word	0xffffffff


	//   ....[56]....
        /*0260*/ 	.word	0xffffffff


	//   ....[57]....
        /*0264*/ 	.word	0xffffffff


	//   ....[58]....
        /*0268*/ 	.word	0xffffffff


	//   ....[59]....
        /*026c*/ 	.word	0xffffffff


	//   ....[60]....
        /*0270*/ 	.word	0xffffffff


	//   ....[61]....
        /*0274*/ 	.word	0xffffffff


	//   ....[62]....
        /*0278*/ 	.word	0xffffffff


	//   ....[63]....
        /*027c*/ 	.word	0xffffffff


	//   ....[64]....
        /*0280*/ 	.word	0xffffffff


	//   ....[65]....
        /*0284*/ 	.word	0xffffffff


	//   ....[66]....
        /*0288*/ 	.word	0xffffffff


	//   ....[67]....
        /*028c*/ 	.word	0xffffffff


	//   ....[68]....
        /*0290*/ 	.word	0xffffffff


	//   ....[69]....
        /*0294*/ 	.word	0xffffffff


	//   ....[70]....
        /*0298*/ 	.word	0xffffffff


	//   ....[71]....
        /*029c*/ 	.word	0xffffffff


	//   ....[72]....
        /*02a0*/ 	.word	0xffffffff


	//   ....[73]....
        /*02a4*/ 	.word	0xffffffff


	//   ....[74]....
        /*02a8*/ 	.word	0xffffffff


	//   ....[75]....
        /*02ac*/ 	.word	0xffffffff


	//   ....[76]....
        /*02b0*/ 	.word	0xffffffff


	//   ....[77]....
        /*02b4*/ 	.word	0xffffffff


	//   ....[78]....
        /*02b8*/ 	.word	0xffffffff


	//   ....[79]....
        /*02bc*/ 	.word	0xffffffff


	//   ....[80]....
        /*02c0*/ 	.word	0xffffffff


	//   ....[81]....
        /*02c4*/ 	.word	0xffffffff


	//   ....[82]....
        /*02c8*/ 	.word	0xffffffff


	//   ....[83]....
        /*02cc*/ 	.word	0xffffffff


	//   ....[84]....
        /*02d0*/ 	.word	0xffffffff


	//   ....[85]....
        /*02d4*/ 	.word	0xffffffff


	//   ....[86]....
        /*02d8*/ 	.word	0xffffffff


	//   ....[87]....
        /*02dc*/ 	.word	0xffffffff


	//   ....[88]....
        /*02e0*/ 	.word	0xffffffff


	//   ....[89]....
        /*02e4*/ 	.word	0xffffffff


	//   ....[90]....
        /*02e8*/ 	.word	0xffffffff


	//   ....[91]....
        /*02ec*/ 	.word	0xffffffff


	//   ....[92]....
        /*02f0*/ 	.word	0xffffffff


	//   ....[93]....
        /*02f4*/ 	.word	0xffffffff


	//   ....[94]....
        /*02f8*/ 	.word	0xffffffff


	//   ....[95]....
        /*02fc*/ 	.word	0xffffffff


	//   ....[96]....
        /*0300*/ 	.word	0xffffffff


	//   ....[97]....
        /*0304*/ 	.word	0xffffffff


	//   ....[98]....
        /*0308*/ 	.word	0xffffffff


	//   ....[99]....
        /*030c*/ 	.word	0xffffffff


	//   ....[100]....
        /*0310*/ 	.word	0xffffffff


	//   ....[101]....
        /*0314*/ 	.word	0xffffffff


	//   ....[102]....
        /*0318*/ 	.word	0xffffffff


	//   ....[103]....
        /*031c*/ 	.word	0xffffffff


	//   ....[104]....
        /*0320*/ 	.word	0xffffffff


	//   ....[105]....
        /*0324*/ 	.word	0xffffffff


	//   ....[106]....
        /*0328*/ 	.word	0xffffffff


	//   ....[107]....
        /*032c*/ 	.word	0xffffffff


	//   ....[108]....
        /*0330*/ 	.word	0xffffffff


	//   ....[109]....
        /*0334*/ 	.word	0xffffffff


	//   ....[110]....
        /*0338*/ 	.word	0xffffffff


	//   ....[111]....
        /*033c*/ 	.word	0xffffffff


	//   ....[112]....
        /*0340*/ 	.word	0xffffffff


	//   ....[113]....
        /*0344*/ 	.word	0xffffffff


	//   ....[114]....
        /*0348*/ 	.word	0xffffffff


	//   ....[115]....
        /*034c*/ 	.word	0xffffffff


	//   ....[116]....
        /*0350*/ 	.word	0xffffffff


	//   ....[117]....
        /*0354*/ 	.word	0xffffffff


	//   ....[118]....
        /*0358*/ 	.word	0xffffffff


	//   ....[119]....
        /*035c*/ 	.word	0x0500000f


	//   ....[120]....
        /*0360*/ 	.word	0x0500000f


	//   ....[121]....
        /*0364*/ 	.word	0x0500000f


	//   ....[122]....
        /*0368*/ 	.word	0x0500000f


	//   ....[123]....
        /*036c*/ 	.word	0x0500000f


	//   ....[124]....
        /*0370*/ 	.word	0x0500000f


	//   ....[125]....
        /*0374*/ 	.word	0x0500000f


	//   ....[126]....
        /*0378*/ 	.word	0x0500000f


	//   ....[127]....
        /*037c*/ 	.word	0x0500000f


	//   ....[128]....
        /*0380*/ 	.word	0x0500000f


	//   ....[129]....
        /*0384*/ 	.word	0x0500000f


	//   ....[130]....
        /*0388*/ 	.word	0x0500000f


	//   ....[131]....
        /*038c*/ 	.word	0x0500000f


	//   ....[132]....
        /*0390*/ 	.word	0x0500000f


	//   ....[133]....
        /*0394*/ 	.word	0x0500000f


	//   ....[134]....
        /*0398*/ 	.word	0x0500000f


	//   ....[135]....
        /*039c*/ 	.word	0x0500000f


	//   ....[136]....
        /*03a0*/ 	.word	0x0500000f


	//   ....[137]....
        /*03a4*/ 	.word	0x0500000f


	//   ....[138]....
        /*03a8*/ 	.word	0x0500000f


	//   ....[139]....
        /*03ac*/ 	.word	0x0500000f


	//   ....[140]....
        /*03b0*/ 	.word	0x0500000f


	//   ....[141]....
        /*03b4*/ 	.word	0x0500000f


	//   ....[142]....
        /*03b8*/ 	.word	0x0500000f


	//   ....[143]....
        /*03bc*/ 	.word	0x0500000f


	//   ....[144]....
        /*03c0*/ 	.word	0x0500000f


	//   ....[145]....
        /*03c4*/ 	.word	0x0500000f


	//   ....[146]....
        /*03c8*/ 	.word	0x0500000f


	//   ....[147]....
        /*03cc*/ 	.word	0x0500000f


	//   ....[148]....
        /*03d0*/ 	.word	0x0500000f


	//   ....[149]....
        /*03d4*/ 	.word	0x0500000f


	//   ....[150]....
        /*03d8*/ 	.word	0x0500000f


	//   ....[151]....
        /*03dc*/ 	.word	0x0500000f


	//   ....[152]....
        /*03e0*/ 	.word	0x0500000f


	//   ....[153]....
        /*03e4*/ 	.word	0x0500000f


	//   ....[154]....
        /*03e8*/ 	.word	0x0500000f


	//   ....[155]....
        /*03ec*/ 	.word	0x0500000f


	//   ....[156]....
        /*03f0*/ 	.word	0x0500000f


	//   ....[157]....
        /*03f4*/ 	.word	0x0500000f


	//   ....[158]....
        /*03f8*/ 	.word	0x0500000f


	//   ....[159]....
        /*03fc*/ 	.word	0x0500000f


	//   ....[160]....
        /*0400*/ 	.word	0x0500000f


	//   ....[161]....
        /*0404*/ 	.word	0x0500000f


	//   ....[162]....
        /*0408*/ 	.word	0x0500000f


	//   ....[163]....
        /*040c*/ 	.word	0x0500000f


	//   ....[164]....
        /*0410*/ 	.word	0x0500000f


	//   ....[165]....
        /*0414*/ 	.word	0x0500000f


	//   ....[166]....
        /*0418*/ 	.word	0x0500000f


	//   ....[167]....
        /*041c*/ 	.word	0x0500000f


	//   ....[168]....
        /*0420*/ 	.word	0x0500000f


	//   ....[169]....
        /*0424*/ 	.word	0x0500000f


	//   ....[170]....
        /*0428*/ 	.word	0x0500000f


	//   ....[171]....
        /*042c*/ 	.word	0x0500000f


	//   ....[172]....
        /*0430*/ 	.word	0x0500000f


	//   ....[173]....
        /*0434*/ 	.word	0x0500000f


	//   ....[174]....
        /*0438*/ 	.word	0x0500000f


	//   ....[175]....
        /*043c*/ 	.word	0x0500000f


	//   ....[176]....
        /*0440*/ 	.word	0x0500000f


	//   ....[177]....
        /*0444*/ 	.word	0x0500000f


	//   ....[178]....
        /*0448*/ 	.word	0x0500000f


	//   ....[179]....
        /*044c*/ 	.word	0x0500000f


	//   ....[180]....
        /*0450*/ 	.word	0x0500000f


	//   ....[181]....
        /*0454*/ 	.word	0x0500000f


	//   ....[182]....
        /*0458*/ 	.word	0x0500000f


	//   ....[183]....
        /*045c*/ 	.word	0x0500000f


	//   ....[184]....
        /*0460*/ 	.word	0x0500000f


	//   ....[185]....
        /*0464*/ 	.word	0x0500000f


	//----- nvinfo : EIATTR_COOP_GROUP_INSTR_OFFSETS
	.align		4
.L_262:
        /*0468*/ 	.byte	0x04, 0x28
        /*046a*/ 	.short	(.L_264 - .L_263)


	//   ....[0]....
.L_263:
        /*046c*/ 	.word	0x00000080


	//   ....[1]....
        /*0470*/ 	.word	0x00000090


	//   ....[2]....
        /*0474*/ 	.word	0x000002b0


	//   ....[3]....
        /*0478*/ 	.word	0x00000410


	//   ....[4]....
        /*047c*/ 	.word	0x00000530


	//   ....[5]....
        /*0480*/ 	.word	0x00000690


	//   ....[6]....
        /*0484*/ 	.word	0x000016e0


	//   ....[7]....
        /*0488*/ 	.word	0x00002e40


	//   ....[8]....
        /*048c*/ 	.word	0x000035b0


	//   ....[9]....
        /*0490*/ 	.word	0x00004dd0


	//   ....[10]....
        /*0494*/ 	.word	0x00004e60


	//   ....[11]....
        /*0498*/ 	.word	0x000050c0


	//   ....[12]....
        /*049c*/ 	.word	0x00005140


	//   ....[13]....
        /*04a0*/ 	.word	0x000058d0


	//   ....[14]....
        /*04a4*/ 	.word	0x00005e10


	//   ....[15]....
        /*04a8*/ 	.word	0x00007310


	//   ....[16]....
        /*04ac*/ 	.word	0x00007380


	//   ....[17]....
        /*04b0*/ 	.word	0x00007660


	//   ....[18]....
        /*04b4*/ 	.word	0x00007820


	//   ....[19]....
        /*04b8*/ 	.word	0x00008740


	//   ....[20]....
        /*04bc*/ 	.word	0x000087f0


	//   ....[21]....
        /*04c0*/ 	.word	0x00008830


	//   ....[22]....
        /*04c4*/ 	.word	0x000088d0


	//   ....[23]....
        /*04c8*/ 	.word	0x000088e0


	//   ....[24]....
        /*04cc*/ 	.word	0x0000a2e0


	//   ....[25]....
        /*04d0*/ 	.word	0x0000a7f0


	//   ....[26]....
        /*04d4*/ 	.word	0x0000a810


	//   ....[27]....
        /*04d8*/ 	.word	0x0000a840


	//   ....[28]....
        /*04dc*/ 	.word	0x0000a850


	//   ....[29]....
        /*04e0*/ 	.word	0x0000aed0


	//   ....[30]....
        /*04e4*/ 	.word	0x0000aee0


	//   ....[31]....
        /*04e8*/ 	.word	0x0000b110


	//   ....[32]....
        /*04ec*/ 	.word	0x0000b130


	//   ....[33]....
        /*04f0*/ 	.word	0x0000bc40


	//   ....[34]....
        /*04f4*/ 	.word	0x0000bc70


	//   ....[35]....
        /*04f8*/ 	.word	0x0000beb0


	//   ....[36]....
        /*04fc*/ 	.word	0x0000bed0


	//   ....[37]....
        /*0500*/ 	.word	0x0000c170


	//   ....[38]....
        /*0504*/ 	.word	0x0000c340


	//   ....[39]....
        /*0508*/ 	.word	0x0000c370


	//   ....[40]....
        /*050c*/ 	.word	0x0000c3a0


	//   ....[41]....
        /*0510*/ 	.word	0x0000c3d0


	//   ....[42]....
        /*0514*/ 	.word	0x0000c400


	//   ....[43]....
        /*0518*/ 	.word	0x0000c430


	//   ....[44]....
        /*051c*/ 	.word	0x0000c580


	//   ....[45]....
        /*0520*/ 	.word	0x0000c5b0


	//   ....[46]....
        /*0524*/ 	.word	0x0000c5e0


	//   ....[47]....
        /*0528*/ 	.word	0x0000c610


	//   ....[48]....
        /*052c*/ 	.word	0x0000c640


	//   ....[49]....
        /*0530*/ 	.word	0x0000c670


	//   ....[50]....
        /*0534*/ 	.word	0x0000c700


	//   ....[51]....
        /*0538*/ 	.word	0x0000c730


	//   ....[52]....
        /*053c*/ 	.word	0x0000c7b0


	//   ....[53]....
        /*0540*/ 	.word	0x0000df80


	//   ....[54]....
        /*0544*/ 	.word	0x0000dfa0


	//   ....[55]....
        /*0548*/ 	.word	0x0000e030


	//   ....[56]....
        /*054c*/ 	.word	0x0000e050


	//   ....[57]....
        /*0550*/ 	.word	0x0000e0d0


	//   ....[58]....
        /*0554*/ 	.word	0x0000e0f0


	//   ....[59]....
        /*0558*/ 	.word	0x0000e100


	//   ....[60]....
        /*055c*/ 	.word	0x0000e110


	//   ....[61]....
        /*0560*/ 	.word	0x0000e8a0


	//   ....[62]....
        /*0564*/ 	.word	0x0000e8e0


	//   ....[63]....
        /*0568*/ 	.word	0x0000e9a0


	//   ....[64]....
        /*056c*/ 	.word	0x0000e9c0


	//   ....[65]....
        /*0570*/ 	.word	0x0000ea60


	//   ....[66]....
        /*0574*/ 	.word	0x0000ea80


	//   ....[67]....
        /*0578*/ 	.word	0x0000ea90


	//   ....[68]....
        /*057c*/ 	.word	0x0000eb10


	//   ....[69]....
        /*0580*/ 	.word	0x0000f380


	//   ....[70]....
        /*0584*/ 	.word	0x0000f3a0


	//   ....[71]....
        /*0588*/ 	.word	0x0000f540


	//   ....[72]....
        /*058c*/ 	.word	0x0000f570


	//   ....[73]....
        /*0590*/ 	.word	0x0000f680


	//   ....[74]....
        /*0594*/ 	.word	0x0000f690


	//   ....[75]....
        /*0598*/ 	.word	0x0000f6c0


	//   ....[76]....
        /*059c*/ 	.word	0x0000f6d0


	//   ....[77]....
        /*05a0*/ 	.word	0x0000fd00


	//   ....[78]....
        /*05a4*/ 	.word	0x0000fd60


	//   ....[79]....
        /*05a8*/ 	.word	0x0000ff20


	//   ....[80]....
        /*05ac*/ 	.word	0x0000ff60


	//   ....[81]....
        /*05b0*/ 	.word	0x0000ff70


	//   ....[82]....
        /*05b4*/ 	.word	0x0000ff80


	//   ....[83]....
        /*05b8*/ 	.word	0x000100d0


	//   ....[84]....
        /*05bc*/ 	.word	0x00010220


	//   ....[85]....
        /*05c0*/ 	.word	0x00010a60


	//   ....[86]....
        /*05c4*/ 	.word	0x00010a80


	//   ....[87]....
        /*05c8*/ 	.word	0x00010ad0


	//   ....[88]....
        /*05cc*/ 	.word	0x00010ae0


	//   ....[89]....
        /*05d0*/ 	.word	0x00010b20


	//   ....[90]....
        /*05d4*/ 	.word	0x00010b30


	//   ....[91]....
        /*05d8*/ 	.word	0x00010b40


	//   ....[92]....
        /*05dc*/ 	.word	0x00010b80


	//   ....[93]....
        /*05e0*/ 	.word	0x00010ea0


	//   ....[94]....
        /*05e4*/ 	.word	0x00010ee0


	//   ....[95]....
        /*05e8*/ 	.word	0x00010f00


	//   ....[96]....
        /*05ec*/ 	.word	0x00010f20


	//   ....[97]....
        /*05f0*/ 	.word	0x00010f50


	//   ....[98]....
        /*05f4*/ 	.word	0x00010f70


	//   ....[99]....
        /*05f8*/ 	.word	0x00011070


	//   ....[100]....
        /*05fc*/ 	.word	0x000111c0


	//   ....[101]....
        /*0600*/ 	.word	0x000117c0


	//   ....[102]....
        /*0604*/ 	.word	0x000117f0


	//   ....[103]....
        /*0608*/ 	.word	0x00011820


	//   ....[104]....
        /*060c*/ 	.word	0x00011850


	//   ....[105]....
        /*0610*/ 	.word	0x00011880


	//   ....[106]....
        /*0614*/ 	.word	0x000118b0


	//   ....[107]....
        /*0618*/ 	.word	0x000118e0


	//   ....[108]....
        /*061c*/ 	.word	0x00011910


	//   ....[109]....
        /*0620*/ 	.word	0x00011a90


	//   ....[110]....
        /*0624*/ 	.word	0x00011ac0


	//   ....[111]....
        /*0628*/ 	.word	0x00011af0


	//   ....[112]....
        /*062c*/ 	.word	0x00011b20


	//   ....[113]....
        /*0630*/ 	.word	0x00011b50


	//   ....[114]....
        /*0634*/ 	.word	0x00011b80


	//   ....[115]....
        /*0638*/ 	.word	0x00011c40


	//   ....[116]....
        /*063c*/ 	.word	0x00011c60


	//   ....[117]....
        /*0640*/ 	.word	0x00011cd0


	//   ....[118]....
        /*0644*/ 	.word	0x00012140


	//   ....[119]....
        /*0648*/ 	.word	0x00012660


	//   ....[120]....
        /*064c*/ 	.word	0x00012750


	//   ....[121]....
        /*0650*/ 	.word	0x000127f0


	//   ....[122]....
        /*0654*/ 	.word	0x00012850


	//   ....[123]....
        /*0658*/ 	.word	0x00012940


	//   ....[124]....
        /*065c*/ 	.word	0x000129b0


	//   ....[125]....
        /*0660*/ 	.word	0x00012aa0


	//   ....[126]....
        /*0664*/ 	.word	0x00012b10


	//   ....[127]....
        /*0668*/ 	.word	0x00012bb0


	//   ....[128]....
        /*066c*/ 	.word	0x00012cb0


	//   ....[129]....
        /*0670*/ 	.word	0x00012d40


	//   ....[130]....
        /*0674*/ 	.word	0x00012da0


	//   ....[131]....
        /*0678*/ 	.word	0x00012e90


	//   ....[132]....
        /*067c*/ 	.word	0x00012f10


	//   ....[133]....
        /*0680*/ 	.word	0x00013010


	//   ....[134]....
        /*0684*/ 	.word	0x00013080


	//   ....[135]....
        /*0688*/ 	.word	0x00013160


	//   ....[136]....
        /*068c*/ 	.word	0x00013470


	//   ....[137]....
        /*0690*/ 	.word	0x00013530


	//   ....[138]....
        /*0694*/ 	.word	0x000137a0


	//   ....[139]....
        /*0698*/ 	.word	0x000137f0


	//   ....[140]....
        /*069c*/ 	.word	0x00013a00


	//   ....[141]....
        /*06a0*/ 	.word	0x00013a50


	//   ....[142]....
        /*06a4*/ 	.word	0x00013c00


	//   ....[143]....
        /*06a8*/ 	.word	0x00013c50


	//   ....[144]....
        /*06ac*/ 	.word	0x00013d90


	//   ....[145]....
        /*06b0*/ 	.word	0x00013e90


	//   ....[146]....
        /*06b4*/ 	.word	0x00014100


	//   ....[147]....
        /*06b8*/ 	.word	0x00014150


	//   ....[148]....
        /*06bc*/ 	.word	0x00014320


	//   ....[149]....
        /*06c0*/ 	.word	0x00014370


	//   ....[150]....
        /*06c4*/ 	.word	0x00014540


	//   ....[151]....
        /*06c8*/ 	.word	0x00014590


	//   ....[152]....
        /*06cc*/ 	.word	0x00014680


	//   ....[153]....
        /*06d0*/ 	.word	0x00014720


	//   ....[154]....
        /*06d4*/ 	.word	0x00014780


	//   ....[155]....
        /*06d8*/ 	.word	0x00014830


	//   ....[156]....
        /*06dc*/ 	.word	0x00014890


	//   ....[157]....
        /*06e0*/ 	.word	0x00014940


	//   ....[158]....
        /*06e4*/ 	.word	0x000149a0


	//   ....[159]....
        /*06e8*/ 	.word	0x00014a50


	//   ....[160]....
        /*06ec*/ 	.word	0x00014b40


	//   ....[161]....
        /*06f0*/ 	.word	0x00014c20


	//   ....[162]....
        /*06f4*/ 	.word	0x00014d30


	//   ....[163]....
        /*06f8*/ 	.word	0x00014e30


	//   ....[164]....
        /*06fc*/ 	.word	0x00014f60


	//   ....[165]....
        /*0700*/ 	.word	0x00015040


	//   ....[166]....
        /*0704*/ 	.word	0x00015140


	//   ....[167]....
        /*0708*/ 	.word	0x00015220


	//   ....[168]....
        /*070c*/ 	.word	0x000152b0


	//   ....[169]....
        /*0710*/ 	.word	0x00015350


	//   ....[170]....
        /*0714*/ 	.word	0x00015470


	//   ....[171]....
        /*0718*/ 	.word	0x000154e0


	//   ....[172]....
        /*071c*/ 	.word	0x00015550


	//   ....[173]....
        /*0720*/ 	.word	0x000155c0


	//   ....[174]....
        /*0724*/ 	.word	0x00015630


	//   ....[175]....
        /*0728*/ 	.word	0x000156b0


	//   ....[176]....
        /*072c*/ 	.word	0x00015740


	//   ....[177]....
        /*0730*/ 	.word	0x000157d0


	//   ....[178]....
        /*0734*/ 	.word	0x00015840


	//   ....[179]....
        /*0738*/ 	.word	0x000158b0


	//   ....[180]....
        /*073c*/ 	.word	0x00015920


	//   ....[181]....
        /*0740*/ 	.word	0x000159a0


	//   ....[182]....
        /*0744*/ 	.word	0x00015a10


	//   ....[183]....
        /*0748*/ 	.word	0x00015ab0


	//   ....[184]....
        /*074c*/ 	.word	0x00015b40


	//   ....[185]....
        /*0750*/ 	.word	0x00015c60


	//----- nvinfo : EIATTR_REG_RECONFIG
	.align		4
.L_264:
        /*0754*/ 	.byte	0x01, 0x54
	.zero		2


	//----- nvinfo : EIATTR_SYSCALL_OFFSETS
	.align		4
        /*0758*/ 	.byte	0x04, 0x46
        /*075a*/ 	.short	(.L_266 - .L_265)


	//   ....[0]....
.L_265:
        /*075c*/ 	.word	0x00003000


	//   ....[1]....
        /*0760*/ 	.word	0x0000d350


	//   ....[2]....
        /*0764*/ 	.word	0x0000d4a0


	//   ....[3]....
        /*0768*/ 	.word	0x0000d590


	//   ....[4]....
        /*076c*/ 	.word	0x0000e4b0


	//   ....[5]....
        /*0770*/ 	.word	0x0000ed90


	//----- nvinfo : EIATTR_MBARRIER_INSTR_OFFSETS
	.align		4
.L_266:
        /*0774*/ 	.byte	0x04, 0x39
        /*0776*/ 	.short	(.L_268 - .L_267)


	//   ....[0]....
.L_267:
        /*0778*/ 	.word	0x00000190
        /*077c*/ 	.word	0x000000ff
        /*0780*/ 	.word	0x00038800
        /*0784*/ 	.short	0x0100
        /*0786*/ 	.byte	0x08
	.zero		1


	//   ....[1]....
        /*0788*/ 	.word	0x000001a0
        /*078c*/ 	.word	0x000000ff
        /*0790*/ 	.word	0x00038810
        /*0794*/ 	.short	0x0100
        /*0796*/ 	.byte	0x08
	.zero		1


	//   ....[2]....
        /*0798*/ 	.word	0x000001b0
        /*079c*/ 	.word	0x000000ff
        /*07a0*/ 	.word	0x00038820
        /*07a4*/ 	.short	0x0100
        /*07a6*/ 	.byte	0x08
	.zero		1


	//   ....[3]....
        /*07a8*/ 	.word	0x00000260
        /*07ac*/ 	.word	0x000000ff
        /*07b0*/ 	.word	0x00038830
        /*07b4*/ 	.short	0x0100
        /*07b6*/ 	.byte	0x06
	.zero		1


	//   ....[4]....
        /*07b8*/ 	.word	0x00000270
        /*07bc*/ 	.word	0x000000ff
        /*07c0*/ 	.word	0x00038840
        /*07c4*/ 	.short	0x0100
        /*07c6*/ 	.byte	0x06
	.zero		1


	//   ....[5]....
        /*07c8*/ 	.word	0x00000280
        /*07cc*/ 	.word	0x000000ff
        /*07d0*/ 	.word	0x00038838
        /*07d4*/ 	.short	0x0100
        /*07d6*/ 	.byte	0x06
	.zero		1


	//   ....[6]....
        /*07d8*/ 	.word	0x00000290
        /*07dc*/ 	.word	0x000000ff
        /*07e0*/ 	.word	0x00038848
        /*07e4*/ 	.short	0x0100
        /*07e6*/ 	.byte	0x06
	.zero		1


	//   ....[7]....
        /*07e8*/ 	.word	0x000003c0
        /*07ec*/ 	.word	0x000000ff
        /*07f0*/ 	.word	0x00038850
        /*07f4*/ 	.short	0x0100
        /*07f6*/ 	.byte	0x08
	.zero		1


	//   ....[8]....
        /*07f8*/ 	.word	0x000003d0
        /*07fc*/ 	.word	0x000000ff
        /*0800*/ 	.word	0x00038860
        /*0804*/ 	.short	0x0100
        /*0806*/ 	.byte	0x08
	.zero		1


	//   ....[9]....
        /*0808*/ 	.word	0x000003e0
        /*080c*/ 	.word	0x000000ff
        /*0810*/ 	.word	0x00038858
        /*0814*/ 	.short	0x0100
        /*0816*/ 	.byte	0x08
	.zero		1


	//   ....[10]....
        /*0818*/ 	.word	0x000003f0
        /*081c*/ 	.word	0x000000ff
        /*0820*/ 	.word	0x00038868
        /*0824*/ 	.short	0x0100
        /*0826*/ 	.byte	0x08
	.zero		1


	//   ....[11]....
        /*0828*/ 	.word	0x000004e0
        /*082c*/ 	.word	0x000000ff
        /*0830*/ 	.word	0x00038870
        /*0834*/ 	.short	0x0100
        /*0836*/ 	.byte	0x06
	.zero		1


	//   ....[12]....
        /*0838*/ 	.word	0x000004f0
        /*083c*/ 	.word	0x000000ff
        /*0840*/ 	.word	0x00038880
        /*0844*/ 	.short	0x0100
        /*0846*/ 	.byte	0x06
	.zero		1


	//   ....[13]....
        /*0848*/ 	.word	0x00000500
        /*084c*/ 	.word	0x000000ff
        /*0850*/ 	.word	0x00038878
        /*0854*/ 	.short	0x0100
        /*0856*/ 	.byte	0x06
	.zero		1


	//   ....[14]....
        /*0858*/ 	.word	0x00000510
        /*085c*/ 	.word	0x000000ff
        /*0860*/ 	.word	0x00038888
        /*0864*/ 	.short	0x0100
        /*0866*/ 	.byte	0x06
	.zero		1


	//   ....[15]....
        /*0868*/ 	.word	0x00000640
        /*086c*/ 	.word	0x000000ff
        /*0870*/ 	.word	0x00038890
        /*0874*/ 	.short	0x0100
        /*0876*/ 	.byte	0x08
	.zero		1


	//   ....[16]....
        /*0878*/ 	.word	0x00000650
        /*087c*/ 	.word	0x000000ff
        /*0880*/ 	.word	0x000388a0
        /*0884*/ 	.short	0x0100
        /*0886*/ 	.byte	0x08
	.zero		1


	//   ....[17]....
        /*0888*/ 	.word	0x00000660
        /*088c*/ 	.word	0x000000ff
        /*0890*/ 	.word	0x00038898
        /*0894*/ 	.short	0x0100
        /*0896*/ 	.byte	0x08
	.zero		1


	//   ....[18]....
        /*0898*/ 	.word	0x00000670
        /*089c*/ 	.word	0x000000ff
        /*08a0*/ 	.word	0x000388a8
        /*08a4*/ 	.short	0x0100
        /*08a6*/ 	.byte	0x08
	.zero		1


	//   ....[19]....
        /*08a8*/ 	.word	0x000007b0
        /*08ac*/ 	.word	0x000000ff
        /*08b0*/ 	.word	0x000388b0
        /*08b4*/ 	.short	0x0100
        /*08b6*/ 	.byte	0x08
	.zero		1


	//   ....[20]....
        /*08b8*/ 	.word	0x000007c0
        /*08bc*/ 	.word	0x000000ff
        /*08c0*/ 	.word	0x000388c0
        /*08c4*/ 	.short	0x0100
        /*08c6*/ 	.byte	0x08
	.zero		1


	//   ....[21]....
        /*08c8*/ 	.word	0x000007d0
        /*08cc*/ 	.word	0x000000ff
        /*08d0*/ 	.word	0x000388b8
        /*08d4*/ 	.short	0x0100
        /*08d6*/ 	.byte	0x08
	.zero		1


	//   ....[22]....
        /*08d8*/ 	.word	0x000007e0
        /*08dc*/ 	.word	0x000000ff
        /*08e0*/ 	.word	0x000388c8
        /*08e4*/ 	.short	0x0100
        /*08e6*/ 	.byte	0x08
	.zero		1


	//   ....[23]....
        /*08e8*/ 	.word	0x00001a40
        /*08ec*/ 	.word	0x000000ff
        /*08f0*/ 	.word	0x00000000
        /*08f4*/ 	.short	0x0101
        /*08f6*/ 	.byte	0x06
	.zero		1


	//   ....[24]....
        /*08f8*/ 	.word	0x00002510
        /*08fc*/ 	.word	0x000000ff
        /*0900*/ 	.word	0x00000000
        /*0904*/ 	.short	0x0101
        /*0906*/ 	.byte	0x06
	.zero		1


	//   ....[25]....
        /*0908*/ 	.word	0x00003070
        /*090c*/ 	.word	0x000000ff
        /*0910*/ 	.word	0x00038800
        /*0914*/ 	.short	0x010a
        /*0916*/ 	.byte	0x28
	.zero		1


	//   ....[26]....
        /*0918*/ 	.word	0x000030e0
        /*091c*/ 	.word	0x00000005
        /*0920*/ 	.word	0x00038830
        /*0924*/ 	.short	0x010a
        /*0926*/ 	.byte	0x3f
	.zero		1


	//   ....[27]....
        /*0928*/ 	.word	0x00003120
        /*092c*/ 	.word	0x00000005
        /*0930*/ 	.word	0x00038830
        /*0934*/ 	.short	0x010a
        /*0936*/ 	.byte	0x3f
	.zero		1


	//   ....[28]....
        /*0938*/ 	.word	0x000033a0
        /*093c*/ 	.word	0x000000ff
        /*0940*/ 	.word	0x00038810
        /*0944*/ 	.short	0x010a
        /*0946*/ 	.byte	0x28
	.zero		1


	//   ....[29]....
        /*0948*/ 	.word	0x000033e0
        /*094c*/ 	.word	0x00000005
        /*0950*/ 	.word	0x00038850
        /*0954*/ 	.short	0x010a
        /*0956*/ 	.byte	0x3f
	.zero		1


	//   ....[30]....
        /*0958*/ 	.word	0x00003420
        /*095c*/ 	.word	0x00000005
        /*0960*/ 	.word	0x00038850
        /*0964*/ 	.short	0x010a
        /*0966*/ 	.byte	0x3f
	.zero		1


	//   ....[31]....
        /*0968*/ 	.word	0x00004a30
        /*096c*/ 	.word	0x000000ff
        /*0970*/ 	.word	0x00000000
        /*0974*/ 	.short	0x0101
        /*0976*/ 	.byte	0x06
	.zero		1


	//   ....[32]....
        /*0978*/ 	.word	0x00005950
        /*097c*/ 	.word	0x000000ff
        /*0980*/ 	.word	0x00000000
        /*0984*/ 	.short	0x0101
        /*0986*/ 	.byte	0x06
	.zero		1


	//   ....[33]....
        /*0988*/ 	.word	0x00005a60
        /*098c*/ 	.word	0x000000ff
        /*0990*/ 	.word	0x00038830
        /*0994*/ 	.short	0x010a
        /*0996*/ 	.byte	0x06
	.zero		1


	//   ....[34]....
        /*0998*/ 	.word	0x00005aa0
        /*099c*/ 	.word	0x000000ff
        /*09a0*/ 	.word	0x00038830
        /*09a4*/ 	.short	0x010a
        /*09a6*/ 	.byte	0x06
	.zero		1


	//   ....[35]....
        /*09a8*/ 	.word	0x00005c80
        /*09ac*/ 	.word	0x000000ff
        /*09b0*/ 	.word	0x00038850
        /*09b4*/ 	.short	0x010a
        /*09b6*/ 	.byte	0x06
	.zero		1


	//   ....[36]....
        /*09b8*/ 	.word	0x00005cc0
        /*09bc*/ 	.word	0x000000ff
        /*09c0*/ 	.word	0x00038850
        /*09c4*/ 	.short	0x010a
        /*09c6*/ 	.byte	0x06
	.zero		1


	//   ....[37]....
        /*09c8*/ 	.word	0x00007170
        /*09cc*/ 	.word	0x000000ff
        /*09d0*/ 	.word	0x00000000
        /*09d4*/ 	.short	0x0101
        /*09d6*/ 	.byte	0x0a
	.zero		1


	//   ....[38]....
        /*09d8*/ 	.word	0x000087d0
        /*09dc*/ 	.word	0x000000ff
        /*09e0*/ 	.word	0x00000000
        /*09e4*/ 	.short	0x0101
        /*09e6*/ 	.byte	0x06
	.zero		1


	//   ....[39]....
        /*09e8*/ 	.word	0x0000ae90
        /*09ec*/ 	.word	0x000000ff
        /*09f0*/ 	.word	0x00000000
        /*09f4*/ 	.short	0x0101
        /*09f6*/ 	.byte	0x05
	.zero		1


	//   ....[40]....
        /*09f8*/ 	.word	0x0000dce0
        /*09fc*/ 	.word	0x0000001e
        /*0a00*/ 	.word	0x00038840
        /*0a04*/ 	.short	0x010a
        /*0a06*/ 	.byte	0x3f
	.zero		1


	//   ....[41]....
        /*0a08*/ 	.word	0x0000e210
        /*0a0c*/ 	.word	0x0000001e
        /*0a10*/ 	.word	0x00038830
        /*0a14*/ 	.short	0x0107
        /*0a16*/ 	.byte	0x3f
	.zero		1


	//   ....[42]....
        /*0a18*/ 	.word	0x0000e2f0
        /*0a1c*/ 	.word	0x0000001e
        /*0a20*/ 	.word	0x00038830
        /*0a24*/ 	.short	0x0101
        /*0a26*/ 	.byte	0x3f
	.zero		1


	//   ....[43]....
        /*0a28*/ 	.word	0x0000ebd0
        /*0a2c*/ 	.word	0x00000017
        /*0a30*/ 	.word	0x00038800
        /*0a34*/ 	.short	0x0107
        /*0a36*/ 	.byte	0x3f
	.zero		1


	//   ....[44]....
        /*0a38*/ 	.word	0x0000ec60
        /*0a3c*/ 	.word	0x00000017
        /*0a40*/ 	.word	0x00038800
        /*0a44*/ 	.short	0x0101
        /*0a46*/ 	.byte	0x3f
	.zero		1


	//   ....[45]....
        /*0a48*/ 	.word	0x0000f970
        /*0a4c*/ 	.word	0x00000017
        /*0a50*/ 	.word	0x00038810
        /*0a54*/ 	.short	0x0107
        /*0a56*/ 	.byte	0x3f
	.zero		1


	//   ....[46]....
        /*0a58*/ 	.word	0x0000fa70
        /*0a5c*/ 	.word	0x00000017
        /*0a60*/ 	.word	0x00038810
        /*0a64*/ 	.short	0x0101
        /*0a66*/ 	.byte	0x3f
	.zero		1


	//   ....[47]....
        /*0a68*/ 	.word	0x0000fa90
        /*0a6c*/ 	.word	0x00000017
        /*0a70*/ 	.word	0x00038820
        /*0a74*/ 	.short	0x010a
        /*0a76*/ 	.byte	0x3f
	.zero		1


	//   ....[48]....
        /*0a78*/ 	.word	0x0000fb20
        /*0a7c*/ 	.word	0x0000001e
        /*0a80*/ 	.word	0x00038860
        /*0a84*/ 	.short	0x010a
        /*0a86*/ 	.byte	0x3f
	.zero		1


	//   ....[49]....
        /*0a88*/ 	.word	0x00010440
        /*0a8c*/ 	.word	0x0000001e
        /*0a90*/ 	.word	0x00038850
        /*0a94*/ 	.short	0x0107
        /*0a96*/ 	.byte	0x3f
	.zero		1


	//   ....[50]....
        /*0a98*/ 	.word	0x00010510
        /*0a9c*/ 	.word	0x0000001e
        /*0aa0*/ 	.word	0x00038850
        /*0aa4*/ 	.short	0x0101
        /*0aa6*/ 	.byte	0x3f
	.zero		1


	//   ....[51]....
        /*0aa8*/ 	.word	0x000108c0
        /*0aac*/ 	.word	0x00000006
        /*0ab0*/ 	.word	0x00038840
        /*0ab4*/ 	.short	0x010a
        /*0ab6*/ 	.byte	0x3f
	.zero		1


	//   ....[52]....
        /*0ab8*/ 	.word	0x00010c00
        /*0abc*/ 	.word	0x00000006
        /*0ac0*/ 	.word	0x00038830
        /*0ac4*/ 	.short	0x0107
        /*0ac6*/ 	.byte	0x3f
	.zero		1


	//   ....[53]....
        /*0ac8*/ 	.word	0x00010cc0
        /*0acc*/ 	.word	0x00000006
        /*0ad0*/ 	.word	0x00038830
        /*0ad4*/ 	.short	0x0101
        /*0ad6*/ 	.byte	0x3f
	.zero		1


	//   ....[54]....
        /*0ad8*/ 	.word	0x00010cf0
        /*0adc*/ 	.word	0x00000006
        /*0ae0*/ 	.word	0x00038860
        /*0ae4*/ 	.short	0x010a
        /*0ae6*/ 	.byte	0x3f
	.zero		1


	//   ....[55]....
        /*0ae8*/ 	.word	0x000113c0
        /*0aec*/ 	.word	0x00000006
        /*0af0*/ 	.word	0x00038850
        /*0af4*/ 	.short	0x0107
        /*0af6*/ 	.byte	0x3f
	.zero		1


	//   ....[56]....
        /*0af8*/ 	.word	0x00011480
        /*0afc*/ 	.word	0x00000006
        /*0b00*/ 	.word	0x00038850
        /*0b04*/ 	.short	0x0101
        /*0b06*/ 	.byte	0x3f
	.zero		1


	//   ....[57]....
        /*0b08*/ 	.word	0x000120c0
        /*0b0c*/ 	.word	0x00000007
        /*0b10*/ 	.word	0x00038820
        /*0b14*/ 	.short	0x010a
        /*0b16*/ 	.byte	0x3f
	.zero		1


	//   ....[58]....
        /*0b18*/ 	.word	0x00012240
        /*0b1c*/ 	.word	0x00000005
        /*0b20*/ 	.word	0x00038840
        /*0b24*/ 	.short	0x010a
        /*0b26*/ 	.byte	0x3f
	.zero		1


	//   ....[59]....
        /*0b28*/ 	.word	0x000122e0
        /*0b2c*/ 	.word	0x00000003
        /*0b30*/ 	.word	0x00038840
        /*0b34*/ 	.short	0x010a
        /*0b36*/ 	.byte	0x3f
	.zero		1


	//   ....[60]....
        /*0b38*/ 	.word	0x00012320
        /*0b3c*/ 	.word	0x00000005
        /*0b40*/ 	.word	0x00038860
        /*0b44*/ 	.short	0x010a
        /*0b46*/ 	.byte	0x3f
	.zero		1


	//   ....[61]....
        /*0b48*/ 	.word	0x00012360
        /*0b4c*/ 	.word	0x00000003
        /*0b50*/ 	.word	0x00038860
        /*0b54*/ 	.short	0x010a
        /*0b56*/ 	.byte	0x3f
	.zero		1


	//   ....[62]....
        /*0b58*/ 	.word	0x000123d0
        /*0b5c*/ 	.word	0x00000000
        /*0b60*/ 	.word	0x00038800
        /*0b64*/ 	.short	0x010a
        /*0b66*/ 	.byte	0x3f
	.zero		1


	//   ....[63]....
        /*0b68*/ 	.word	0x00012420
        /*0b6c*/ 	.word	0x00000005
        /*0b70*/ 	.word	0x00038830
        /*0b74*/ 	.short	0x010a
        /*0b76*/ 	.byte	0x3f
	.zero		1


	//   ....[64]....
        /*0b78*/ 	.word	0x00012480
        /*0b7c*/ 	.word	0x00000006
        /*0b80*/ 	.word	0x00038810
        /*0b84*/ 	.short	0x010a
        /*0b86*/ 	.byte	0x3f
	.zero		1


	//   ....[65]....
        /*0b88*/ 	.word	0x000124d0
        /*0b8c*/ 	.word	0x00000005
        /*0b90*/ 	.word	0x00038850
        /*0b94*/ 	.short	0x010a
        /*0b96*/ 	.byte	0x3f
	.zero		1


	//   ....[66]....
        /*0b98*/ 	.word	0x00012530
        /*0b9c*/ 	.word	0x00000004
        /*0ba0*/ 	.word	0x00038830
        /*0ba4*/ 	.short	0x010a
        /*0ba6*/ 	.byte	0x3f
	.zero		1


	//   ....[67]....
        /*0ba8*/ 	.word	0x00012590
        /*0bac*/ 	.word	0x00000004
        /*0bb0*/ 	.word	0x00038850
        /*0bb4*/ 	.short	0x010a
        /*0bb6*/ 	.byte	0x3f
	.zero		1


	//   ....[68]....
        /*0bb8*/ 	.word	0x000126a0
        /*0bbc*/ 	.word	0x0000001e
        /*0bc0*/ 	.word	0x00038840
        /*0bc4*/ 	.short	0x010a
        /*0bc6*/ 	.byte	0x3f
	.zero		1


	//   ....[69]....
        /*0bc8*/ 	.word	0x00013c90
        /*0bcc*/ 	.word	0x00000017
        /*0bd0*/ 	.word	0x00038820
        /*0bd4*/ 	.short	0x010a
        /*0bd6*/ 	.byte	0x3f
	.zero		1


	//   ....[70]....
        /*0bd8*/ 	.word	0x00013ce0
        /*0bdc*/ 	.word	0x0000001e
        /*0be0*/ 	.word	0x00038860
        /*0be4*/ 	.short	0x010a
        /*0be6*/ 	.byte	0x3f
	.zero		1


	//   ....[71]....
        /*0be8*/ 	.word	0x000145d0
        /*0bec*/ 	.word	0x00000006
        /*0bf0*/ 	.word	0x00038840
        /*0bf4*/ 	.short	0x010a
        /*0bf6*/ 	.byte	0x3f
	.zero		1


	//   ....[72]....
        /*0bf8*/ 	.word	0x00014a90
        /*0bfc*/ 	.word	0x00000006
        /*0c00*/ 	.word	0x00038860
        /*0c04*/ 	.short	0x010a
        /*0c06*/ 	.byte	0x3f
	.zero		1


	//   ....[73]....
        /*0c08*/ 	.word	0x00015b80
        /*0c0c*/ 	.word	0x00000007
        /*0c10*/ 	.word	0x00038820
        /*0c14*/ 	.short	0x010a
        /*0c16*/ 	.byte	0x3f
	.zero		1


	//   ....[74]....
        /*0c18*/ 	.word	0x00015d20
        /*0c1c*/ 	.word	0x00000005
        /*0c20*/ 	.word	0x00038840
        /*0c24*/ 	.short	0x010a
        /*0c26*/ 	.byte	0x3f
	.zero		1


	//   ....[75]....
        /*0c28*/ 	.word	0x00015d70
        /*0c2c*/ 	.word	0x00000003
        /*0c30*/ 	.word	0x00038840
        /*0c34*/ 	.short	0x010a
        /*0c36*/ 	.byte	0x3f
	.zero		1


	//   ....[76]....
        /*0c38*/ 	.word	0x00015dc0
        /*0c3c*/ 	.word	0x00000005
        /*0c40*/ 	.word	0x00038860
        /*0c44*/ 	.short	0x010a
        /*0c46*/ 	.byte	0x3f
	.zero		1


	//----- nvinfo : EIATTR_NUM_MBARRIERS
	.align		4
.L_268:
        /*0c48*/ 	.byte	0x03, 0x38
        /*0c4a*/ 	.short	0x0017


	//----- nvinfo : EIATTR_EXIT_INSTR_OFFSETS
	.align		4
        /*0c4c*/ 	.byte	0x04, 0x1c
        /*0c4e*/ 	.short	(.L_270 - .L_269)


	//   ....[0]....
.L_269:
        /*0c50*/ 	.word	0x000009a0


	//   ....[1]....
        /*0c54*/ 	.word	0x0000c120


	//   ....[2]....
        /*0c58*/ 	.word	0x000123b0


	//----- nvinfo : EIATTR_MAX_THREADS
	.align		4
.L_270:
        /*0c5c*/ 	.byte	0x04, 0x05
        /*0c5e*/ 	.short	(.L_272 - .L_271)
.L_271:
        /*0c60*/ 	.word	0x00000180
        /*0c64*/ 	.word	0x00000001
        /*0c68*/ 	.word	0x00000001


	//----- nvinfo : EIATTR_CRS_STACK_SIZE
	.align		4
.L_272:
        /*0c6c*/ 	.byte	0x04, 0x1e
        /*0c6e*/ 	.short	(.L_274 - .L_273)
.L_273:
        /*0c70*/ 	.word	0x00000000


	//----- nvinfo : EIATTR_CBANK_PARAM_SIZE
	.align		4
.L_274:
        /*0c74*/ 	.byte	0x03, 0x19
        /*0c76*/ 	.short	0x0bf0


	//----- nvinfo : EIATTR_PARAM_CBANK
	.align		4
        /*0c78*/ 	.byte	0x04, 0x0a
        /*0c7a*/ 	.short	(.L_276 - .L_275)
	.align		4
.L_275:
        /*0c7c*/ 	.word	index@(.nv.constant0._ZN7cutlass13device_kernelIN5flash11enable_sm90INS1_16FlashAttnFwdSm90INS1_25CollectiveMainloopFwdSm90ILi2EN4cute5tupleIJNS5_1CILi1EEES8_S8_EEENS6_IJNS7_ILi64EEESA_SA_EEELi512ENS_10bfloat16_tEfNS_4arch4Sm90ELb0ELb0ELb1ELb1ELb1ELb0ELb1ELb0ELb0ELb1ELb0ELb0EEENS1_21CollectiveEpilogueFwdINS6_IJSA_NS7_ILi512EEESA_EEES9_SC_SE_Li256ELb1ELb1ELb0ELb0EEENS1_36VarlenDynamicPersistentTileSchedulerILi64ELi64ELi256ELi128ELb0ELb1ELb1ELb0ELb1ELb1EEEEEEEEEvNT_6ParamsE)
        /*0c80*/ 	.short	0x0210
        /*0c82*/ 	.short	0x0bf0


	//----- nvinfo : EIATTR_SW_WAR
	.align		4
.L_276:
        /*0c84*/ 	.byte	0x04, 0x36
        /*0c86*/ 	.short	(.L_278 - .L_277)
.L_277:
        /*0c88*/ 	.word	0x00000008
.L_278:


//--------------------- .nv.info._ZN7cutlass13device_kernelIN5flash11enable_sm90INS1_16FlashAttnFwdSm90INS1_25CollectiveMainloopFwdSm90ILi2EN4cute5tupleIJNS5_1CILi1EEES8_S8_EEENS6_IJNS7_ILi64EEESA_SA_EEELi512ENS_10bfloat16_tEfNS_4arch4Sm90ELb0ELb0ELb1ELb1ELb1ELb1ELb1ELb0ELb0ELb1ELb0ELb0EEENS1_21CollectiveEpilogueFwdINS6_IJSA_NS7_ILi512EEESA_EEES9_SC_SE_Li256ELb1ELb1ELb0ELb0EEENS1_36VarlenDynamicPersistentTileSchedulerILi64ELi64ELi256ELi128ELb0ELb1ELb1ELb0ELb1ELb1EEEEEEEEEvNT_6ParamsE --------------------------
	.section	.nv.info._ZN7cutlass13device_kernelIN5flash11enable_sm90INS1_16FlashAttnFwdSm90INS1_25CollectiveMainloopFwdSm90ILi2EN4cute5tupleIJNS5_1CILi1EEES8_S8_EEENS6_IJNS7_ILi64EEESA_SA_EEELi512ENS_10bfloat16_tEfNS_4arch4Sm90ELb0ELb0ELb1ELb1ELb1ELb1ELb1ELb0ELb0ELb1ELb0ELb0EEENS1_21CollectiveEpilogueFwdINS6_IJSA_NS7_ILi512EEESA_EEES9_SC_SE_Li256ELb1ELb1ELb0ELb0EEENS1_36VarlenDynamicPersistentTileSchedulerILi64ELi64ELi256ELi128ELb0ELb1ELb1ELb0ELb1ELb1EEEEEEEEEvNT_6ParamsE,"",@"SHT_CUDA_INFO"
	.sectionflags	@""
	.align	4


	//----- nvinfo : EIATTR_CUDA_API_VERSION
	.align		4
        /*0000*/ 	.byte	0x04, 0x37
        /*0002*/ 	.short	(.L_280 - .L_279)
.L_279:
        /*0004*/ 	.word	0x00000082


	//----- nvinfo : EIATTR_KPARAM_INFO
	.align		4
.L_280:
        /*0008*/ 	.byte	0x04, 0x17
        /*000a*/ 	.short	(.L_282 - .L_281)
.L_281:
        /*000c*/ 	.word	0x00000000
        /*0010*/ 	.short	0x0000
        /*0012*/ 	.short	0x0070
        /*0014*/ 	.byte	0x00, 0xf0, 0x01, 0x2e


	//----- nvinfo : EIATTR_SPARSE_MMA_MASK
	.align		4
.L_282:
        /*0018*/ 	.byte	0x03, 0x50
        /*001a*/ 	.short	0x0000


	//----- nvinfo : EIATTR_MAXREG_COUNT
	.align		4
        /*001c*/ 	.byte	0x03, 0x1b
        /*001e*/ 	.short	0x00a8


	//----- nvinfo : EIATTR_NUM_BARRIERS
	.align		4
        /*0020*/ 	.byte	0x02, 0x4c
        /*0022*/ 	.byte	0x10
	.zero		1


	//----- nvinfo : EIATTR_EXTERNS
	.align		4
        /*0024*/ 	.byte	0x04, 0x0f
        /*0026*/ 	.short	(.L_284 - .L_283)


	//   ....[0]....
	.align		4
.L_283:
        /*0028*/ 	.word	index@(__assertfail)


	//----- nvinfo : EIATTR_ANNOTATIONS
	.align		4
.L_284:
        /*002c*/ 	.byte	0x04, 0x55
        /*002e*/ 	.short	(.L_286 - .L_285)


	//   ....[0]....
.L_285:
        /* <DEDUP_REMOVED lines=64> */


	//----- nvinfo : EIATTR_MERCURY_ISA_VERSION
	.align		4
.L_286:
        /*0420*/ 	.byte	0x03, 0x5f
        /*0422*/ 	.short	0x0101


	//----- nvinfo : EIATTR_UNUSED_LOAD_BYTE_OFFSET
	.align		4
        /*0424*/ 	.byte	0x04, 0x44
        /*0426*/ 	.short	(.L_288 - .L_287)


	//   ....[0]....
.L_287:
        /*0428*/ 	.word	0x00000a50
        /*042c*/ 	.word	0x0000fff0


	//   ....[1]....
        /*0430*/ 	.word	0x00010510
        /*0434*/ 	.word	0x0000fff0


	//----- nvinfo : EIATTR_INT_WARP_WIDE_INSTR_OFFSETS
	.align		4
.L_288:
        /*0438*/ 	.byte	0x04, 0x31
        /*043a*/ 	.short	(.L_290 - .L_289)


	//   ....[0]....
.L_289:
        /*043c*/ 	.word	0x00000130


	//   ....[1]....
        /*0440*/ 	.word	0x00000170


	//   ....[2]....
        /*0444*/ 	.word	0x000001e0


	//   ....[3]....
        /*0448*/ 	.word	0x00000250


	//   ....[4]....
        /*044c*/ 	.word	0x00016350


	//   ....[5]....
        /*0450*/ 	.word	0x000163e0


	//   ....[6]....
        /*0454*/ 	.word	0x0001a8c0


	//   ....[7]....
        /*0458*/ 	.word	0x0001a950


	//----- nvinfo : EIATTR_COOP_GROUP_MASK_REGIDS
	.align		4
.L_290:
        /*045c*/ 	.byte	0x04, 0x29
        /*045e*/ 	.short	(.L_292 - .L_291)


	//   ....[0]....
.L_291:
        /*0460*/ 	.word	0xffffffff


	//   ....[1]....
        /*0464*/ 	.word	0xffffffff


	//   ....[2]....
        /*0468*/ 	.word	0xffffffff


	//   ....[3]....
        /*046c*/ 	.word	0xffffffff


	//   ....[4]....
        /*0470*/ 	.word	0xffffffff


	//   ....[5]....
        /*0474*/ 	.word	0xffffffff


	//   ....[6]....
        /*0478*/ 	.word	0xffffffff


	//   ....[7]....
        /*047c*/ 	.word	0xffffffff


	//   ....[8]....
        /*0480*/ 	.word	0xffffffff


	//   ....[9]....
        /*0484*/ 	.word	0xffffffff


	//   ....[10]....
        /*0488*/ 	.word	0xffffffff


	//   ....[11]....
        /*048c*/ 	.word	0xffffffff


	//   ....[12]....
        /*0490*/ 	.word	0xffffffff


	//   ....[13]....
        /*0494*/ 	.word	0xffffffff


	//   ....[14]....
        /*0498*/ 	.word	0xffffffff


	//   ....[15]....
        /*049c*/ 	.word	0xffffffff


	//   ....[16]....
        /*04a0*/ 	.word	0xffffffff


	//   ....[17]....
        /*04a4*/ 	.word	0xffffffff


	//   ....[18]....
        /*04a8*/ 	.word	0xffffffff


	//   ....[19]....
        /*04ac*/ 	.word	0xffffffff


	//   ....[20]....
        /*04b0*/ 	.word	0xffffffff


	//   ....[21]....
        /*04b4*/ 	.word	0xffffffff


	//   ....[22]....
        /*04b8*/ 	.word	0xffffffff


	//   ....[23]....
        /*04bc*/ 	.word	0xffffffff


	//   ....[24]....
        /*04c0*/ 	.word	0xffffffff


	//   ....[25]....
        /*04c4*/ 	.word	0xffffffff


	//   ....[26]....
        /*04c8*/ 	.word	0xffffffff


	//   ....[27]....
        /*04cc*/ 	.word	0xffffffff


	//   ....[28]....
        /*04d0*/ 	.word	0xffffffff


	//   ....[29]....
        /*04d4*/ 	.word	0xffffffff


	//   ....[30]....
        /*04d8*/ 	.word	0xffffffff


	//   ....[31]....
        /*04dc*/ 	.word	0xffffffff


	//   ....[32]....
        /*04e0*/ 	.word	0xffffffff


	//   ....[33]....
        /*04e4*/ 	.word	0xffffffff


	//   ....[34]....
        /*04e8*/ 	.word	0xffffffff


	//   ....[35]....
        /*04ec*/ 	.word	0xffffffff


	//   ....[36]....
        /*04f0*/ 	.word	0xffffffff


	//   ....[37]....
        /*04f4*/ 	.word	0xffffffff


	//   ....[38]....
        /*04f8*/ 	.word	0xffffffff


	//   ....[39]....
        /*04fc*/ 	.word	0xffffffff


	//   ....[40]....
        /*0500*/ 	.word	0xffffffff


	//   ....[41]....
        /*0504*/ 	.word	0xffffffff


	//   ....[42]....
        /*0508*/ 	.word	0xffffffff


	//   ....[43]....
        /*050c*/ 	.word	0xffffffff


	//   ....[44]....
        /*0510*/ 	.word	0xffffffff


	//   ....[45]....
        /*0514*/ 	.word	0xffffffff


	//   ....[46]....
        /*0518*/ 	.word	0xffffffff


	//   ....[47]....
        /*051c*/ 	.word	0xffffffff


	//   ....[48]....
        /*0520*/ 	.word	0xffffffff


	//   ....[49]....
        /*0524*/ 	.word	0xffffffff


	//   ....[50]....
        /*0528*/ 	.word	0xffffffff


	//   ....[51]....
        /*052c*/ 	.word	0xffffffff


	//   ....[52]....
        /*0530*/ 	.word	0xffffffff


	//   ....[53]....
        /*0534*/ 	.word	0xffffffff


	//   ....[54]....
        /*0538*/ 	.word	0xffffffff


	//   ....[55]....
        /*053c*/ 	.word	0xffffffff


	//   ....[56]....
        /*0540*/ 	.word	0xffffffff


	//   ....[57]....
        /*0544*/ 	.word	0xffffffff


	//   ....[58]....
        /*0548*/ 	.word	0xffffffff


	//   ....[59]....
        /*054c*/ 	.word	0xffffffff


	//   ....[60]....
        /*0550*/ 	.word	0xffffffff


	//   ....[61]....
        /*0554*/ 	.word	0xffffffff


	//   ....[62]....
        /*0558*/ 	.word	0xffffffff


	//   ....[63]....
        /*055c*/ 	.word	0xffffffff


	//   ....[64]....
        /*0560*/ 	.word	0xffffffff


	//   ....[65]....
        /*0564*/ 	.word	0xffffffff


	//   ....[66]....
        /*0568*/ 	.word	0xffffffff


	//   ....[67]....
        /*056c*/ 	.word	0xffffffff


	//   ....[68]....
        /*0570*/ 	.word	0xffffffff


	//   ....[69]....
        /*0574*/ 	.word	0xffffffff


	//   ....[70]....
        /*0578*/ 	.word	0xffffffff


	//   ....[71]....
        /*057c*/ 	.word	0xffffffff


	//   ....[72]....
        /*0580*/ 	.word	0xffffffff


	//   ....[73]....
        /*0584*/ 	.word	0xffffffff


	//   ....[74]....
        /*0588*/ 	.word	0xffffffff


	//   ....[75]....
        /*058c*/ 	.word	0xffffffff


	//   ....[76]....
        /*0590*/ 	.word	0xffffffff


	//   ....[77]....
        /*0594*/ 	.word	0xffffffff


	//   ....[78]....
        /*0598*/ 	.word	0xffffffff


	//   ....[79]....
        /*059c*/ 	.word	0xffffffff


	//   ....[80]....
        /*05a0*/ 	.word	0xffffffff


	//   ....[81]....
        /*05a4*/ 	.word	0xffffffff


	//   ....[82]....
        /*05a8*/ 	.word	0xffffffff


	//   ....[83]....
        /*05ac*/ 	.word	0xffffffff


	//   ....[84]....
        /*05b0*/ 	.word	0xffffffff


	//   ....[85]....
        /*05b4*/ 	.word	0xffffffff


	//   ....[86]....
        /*05b8*/ 	.word	0xffffffff


	//   ....[87]....
        /*05bc*/ 	.word	0xffffffff


	//   ....[88]....
        /*05c0*/ 	.word	0xffffffff


	//   ....[89]....
        /*05c4*/ 	.word	0xffffffff


	//   ....[90]....
        /*05c8*/ 	.word	0xffffffff


	//   ....[91]....
        /*05cc*/ 	.word	0xffffffff


	//   ....[92]....
        /*05d0*/ 	.word	0xffffffff


	//   ....[93]....
        /*05d4*/ 	.word	0xffffffff


	//   ....[94]....
        /*05d8*/ 	.word	0xffffffff


	//   ....[95]....
        /*05dc*/ 	.word	0xffffffff


	//   ....[96]....
        /*05e0*/ 	.word	0xffffffff


	//   ....[97]....
        /*05e4*/ 	.word	0xffffffff


	//   ....[98]....
        /*05e8*/ 	.word	0xffffffff


	//   ....[99]....
        /*05ec*/ 	.word	0xffffffff


	//   ....[100]....
        /*05f0*/ 	.word	0xffffffff


	//   ....[101]....
        /*05f4*/ 	.word	0xffffffff


	//   ....[102]....
        /*05f8*/ 	.word	0xffffffff


	//   ....[103]....
        /*05fc*/ 	.word	0xffffffff


	//   ....[104]....
        /*0600*/ 	.word	0xffffffff


	//   ....[105]....
        /*0604*/ 	.word	0xffffffff


	//   ....[106]....
        /*0608*/ 	.word	0xffffffff


	//   ....[107]....
        /*060c*/ 	.word	0xffffffff


	//   ....[108]....
        /*0610*/ 	.word	0xffffffff


	//   ....[109]....
        /*0614*/ 	.word	0xffffffff


	//   ....[110]....
        /*0618*/ 	.word	0xffffffff


	//   ....[111]....
        /*061c*/ 	.word	0xffffffff


	//   ....[112]....
        /*0620*/ 	.word	0xffffffff


	//   ....[113]....
        /*0624*/ 	.word	0xffffffff


	//   ....[114]....
        /*0628*/ 	.word	0xffffffff


	//   ....[115]....
        /*062c*/ 	.word	0xffffffff


	//   ....[116]....
        /*0630*/ 	.word	0xffffffff


	//   ....[117]....
        /*0634*/ 	.word	0xffffffff


	//   ....[118]....
        /*0638*/ 	.word	0xffffffff


	//   ....[119]....
        /*063c*/ 	.word	0xffffffff


	//   ....[120]....
        /*0640*/ 	.word	0xffffffff


	//   ....[121]....
        /*0644*/ 	.word	0xffffffff


	//   ....[122]....
        /*0648*/ 	.word	0xffffffff


	//   ....[123]....
        /*064c*/ 	.word	0xffffffff


	//   ....[124]....
        /*0650*/ 	.word	0xffffffff


	//   ....[125]....
        /*0654*/ 	.word	0xffffffff


	//   ....[126]....
        /*0658*/ 	.word	0xffffffff


	//   ....[127]....
        /*065c*/ 	.word	0xffffffff


	//   ....[128]....
        /*0660*/ 	.word	0xffffffff


	//   ....[129]....
        /*0664*/ 	.word	0xffffffff


	//   ....[130]....
        /*0668*/ 	.word	0xffffffff


	//   ....[131]....
        /*066c*/ 	.word	0xffffffff


	//   ....[132]....
        /*0670*/ 	.word	0xffffffff


	//   ....[133]....
        /*0674*/ 	.word	0xffffffff


	//   ....[134]....
        /*0678*/ 	.word	0xffffffff


	//   ....[135]....
        /*067c*/ 	.word	0xffffffff


	//   ....[136]....
        /*0680*/ 	.word	0xffffffff


	//   ....[137]....
        /*0684*/ 	.word	0x0500000f


	//   ....[138]....
        /*0688*/ 	.word	0x0500000f


	//   ....[139]....
        /*068c*/ 	.word	0x0500000f


	//   ....[140]....
        /*0690*/ 	.word	0x0500000f


	//   ....[141]....
        /*0694*/ 	.word	0x0500000f


	//   ....[142]....
        /*0698*/ 	.word	0x0500000f


	//   ....[143]....
        /*069c*/ 	.word	0x0500000f


	//   ....[144]....
        /*06a0*/ 	.word	0x0500000f


	//   ....[145]....
        /*06a4*/ 	.word	0x0500000f


	//   ....[146]....
        /*06a8*/ 	.word	0x0500000f


	//   ....[147]....
        /*06ac*/ 	.word	0x0500000f


	//   ....[148]....
        /*06b0*/ 	.word	0x0500000f


	//   ....[149]....
        /*06b4*/ 	.word	0x0500000f


	//   ....[150]....
        /*06b8*/ 	.word	0x0500000f


	//   ....[151]....
        /*06bc*/ 	.word	0x0500000f


	//   ....[152]....
        /*06c0*/ 	.word	0x0500000f


	//   ....[153]....
        /*06c4*/ 	.word	0x0500000f


	//   ....[154]....
        /*06c8*/ 	.word	0x0500000f


	//   ....[155]....
        /*06cc*/ 	.word	0x0500000f


	//   ....[156]....
        /*06d0*/ 	.word	0x0500000f


	//   ....[157]....
        /*06d4*/ 	.word	0x0500000f


	//   ....[158]....
        /*06d8*/ 	.word	0x0500000f


	//   ....[159]....
        /*06dc*/ 	.word	0x0500000f


	//   ....[160]....
        /*06e0*/ 	.word	0x0500000f


	//   ....[161]....
        /*06e4*/ 	.word	0x0500000f


	//   ....[162]....
        /*06e8*/ 	.word	0x0500000f


	//   ....[163]....
        /*06ec*/ 	.word	0x0500000f


	//   ....[164]....
        /*06f0*/ 	.word	0x0500000f


	//   ....[165]....
        /*06f4*/ 	.word	0x0500000f


	//   ....[166]....
        /*06f8*/ 	.word	0x0500000f


	//   ....[167]....
        /*06fc*/ 	.word	0x0500000f


	//   ....[168]....
        /*0700*/ 	.word	0x0500000f


	//   ....[169]....
        /*0704*/ 	.word	0x0500000f


	//   ....[170]....
        /*0708*/ 	.word	0x0500000f


	//   ....[171]....
        /*070c*/ 	.word	0x0500000f


	//   ....[172]....
        /*0710*/ 	.word	0x0500000f


	//   ....[173]....
        /*0714*/ 	.word	0x0500000f


	//   ....[174]....
        /*0718*/ 	.word	0x0500000f


	//   ....[175]....
        /*071c*/ 	.word	0x0500000f


	//   ....[176]....
        /*0720*/ 	.word	0x0500000f


	//   ....[177]....
        /*0724*/ 	.word	0x0500000f


	//   ....[178]....
        /*0728*/ 	.word	0x0500000f


	//   ....[179]....
        /*072c*/ 	.word	0x0500000f


	//   ....[180]....
        /*0730*/ 	.word	0x0500000f


	//   ....[181]....
        /*0734*/ 	.word	0x0500000f


	//   ....[182]....
        /*0738*/ 	.word	0x0500000f


	//   ....[183]....
        /*073c*/ 	.word	0x0500000f


	//   ....[184]....
        /*0740*/ 	.word	0x0500000f


	//   ....[185]....
        /*0744*/ 	.word	0x0500000f


	//   ....[186]....
        /*0748*/ 	.word	0x0500000f


	//   ....[187]....
        /*074c*/ 	.word	0x0500000f


	//   ....[188]....
        /*0750*/ 	.word	0x0500000f


	//   ....[189]....
        /*0754*/ 	.word	0x0500000f


	//   ....[190]....
        /*0758*/ 	.word	0x0500000f


	//   ....[191]....
        /*075c*/ 	.word	0x0500000f


	//   ....[192]....
        /*0760*/ 	.word	0x0500000f


	//   ....[193]....
        /*0764*/ 	.word	0x0500000f


	//   ....[194]....
        /*0768*/ 	.word	0x0500000f


	//   ....[195]....
        /*076c*/ 	.word	0x0500000f


	//   ....[196]....
        /*0770*/ 	.word	0x0500000f


	//   ....[197]....
        /*0774*/ 	.word	0x0500000f


	//   ....[198]....
        /*0778*/ 	.word	0x0500000f


	//   ....[199]....
        /*077c*/ 	.word	0x0500000f


	//   ....[200]....
        /*0780*/ 	.word	0x0500000f


	//   ....[201]....
        /*0784*/ 	.word	0x0500000f


	//   ....[202]....
        /*0788*/ 	.word	0x0500000f


	//   ....[203]....
        /*078c*/ 	.word	0x0500000f


	//   ....[204]....
        /*0790*/ 	.word	0x0500000f


	//   ....[205]....
        /*0794*/ 	.word	0x0500000f


	//   ....[206]....
        /*0798*/ 	.word	0x0500000f


	//   ....[207]....
        /*079c*/ 	.word	0x0500000f


	//   ....[208]....
        /*07a0*/ 	.word	0x0500000f


	//   ....[209]....
        /*07a4*/ 	.word	0x0500000f


	//   ....[210]....
        /*07a8*/ 	.word	0x0500000f


	//   ....[211]....
        /*07ac*/ 	.word	0x0500000f


	//   ....[212]....
        /*07b0*/ 	.word	0x0500000f


	//   ....[213]....
        /*07b4*/ 	.word	0x0500000f


	//   ....[214]....
        /*07b8*/ 	.word	0x0500000f


	//   ....[215]....
        /*07bc*/ 	.word	0x0500000f


	//   ....[216]....
        /*07c0*/ 	.word	0x0500000f


	//   ....[217]....
        /*07c4*/ 	.word	0x0500000f


	//   ....[218]....
        /*07c8*/ 	.word	0x0500000f


	//----- nvinfo : EIATTR_COOP_GROUP_INSTR_OFFSETS
	.align		4
.L_292:
        /*07cc*/ 	.byte	0x04, 0x28
        /*07ce*/ 	.short	(.L_294 - .L_293)


	//   ....[0]....
.L_293:
        /*07d0*/ 	.word	0x00000060


	//   ....[1]....
        /*07d4*/ 	.word	0x00000140


	//   ....[2]....
        /*07d8*/ 	.word	0x00000180


	//   ....[3]....
        /*07dc*/ 	.word	0x00000390


	//   ....[4]....
        /*07e0*/ 	.word	0x000004f0


	//   ....[5]....
        /*07e4*/ 	.word	0x00000610


	//   ....[6]....
        /*07e8*/ 	.word	0x00000770


	//   ....[7]....
        /*07ec*/ 	.word	0x00002ac0


	//   ....[8]....
        /*07f0*/ 	.word	0x00002ad0


	//   ....[9]....
        /*07f4*/ 	.word	0x00003540


	//   ....[10]....
        /*07f8*/ 	.word	0x00003550


	//   ....[11]....
        /*07fc*/ 	.word	0x00003f40


	//   ....[12]....
        /*0800*/ 	.word	0x00003f50


	//   ....[13]....
        /*0804*/ 	.word	0x00004330


	//   ....[14]....
        /*0808*/ 	.word	0x00004340


	//   ....[15]....
        /*080c*/ 	.word	0x00005170


	//   ....[16]....
        /*0810*/ 	.word	0x00006a20


	//   ....[17]....
        /*0814*/ 	.word	0x00006fe0


	//   ....[18]....
        /*0818*/ 	.word	0x00006ff0


	//   ....[19]....
        /*081c*/ 	.word	0x00007000


	//   ....[20]....
        /*0820*/ 	.word	0x00007010


	//   ....[21]....
        /*0824*/ 	.word	0x00008000


	//   ....[22]....
        /*0828*/ 	.word	0x00008010


	//   ....[23]....
        /*082c*/ 	.word	0x00008020


	//   ....[24]....
        /*0830*/ 	.word	0x00008030


	//   ....[25]....
        /*0834*/ 	.word	0x00009700


	//   ....[26]....
        /*0838*/ 	.word	0x0000b620


	//   ....[27]....
        /*083c*/ 	.word	0x0000b710


	//   ....[28]....
        /*0840*/ 	.word	0x0000b7d0


	//   ....[29]....
        /*0844*/ 	.word	0x0000b910


	//   ....[30]....
        /*0848*/ 	.word	0x0000c1d0


	//   ....[31]....
        /*084c*/ 	.word	0x0000c920


	//   ....[32]....
        /*0850*/ 	.word	0x0000e380


	//   ....[33]....
        /*0854*/ 	.word	0x0000e3d0


	//   ....[34]....
        /*0858*/ 	.word	0x0000ecb0


	//   ....[35]....
        /*085c*/ 	.word	0x0000ed50


	//   ....[36]....
        /*0860*/ 	.word	0x0000f940


	//   ....[37]....
        /*0864*/ 	.word	0x0000fa30


	//   ....[38]....
        /*0868*/ 	.word	0x0000fa40


	//   ....[39]....
        /*086c*/ 	.word	0x0000fa70


	//   ....[40]....
        /*0870*/ 	.word	0x0000fa80


	//   ....[41]....
        /*0874*/ 	.word	0x00011600


	//   ....[42]....
        /*0878*/ 	.word	0x00011ad0


	//   ....[43]....
        /*087c*/ 	.word	0x00011b00


	//   ....[44]....
        /*0880*/ 	.word	0x00011b30


	//   ....[45]....
        /*0884*/ 	.word	0x00011b40


	//   ....[46]....
        /*0888*/ 	.word	0x000122b0


	//   ....[47]....
        /*088c*/ 	.word	0x000122e0


	//   ....[48]....
        /*0890*/ 	.word	0x00012570


	//   ....[49]....
        /*0894*/ 	.word	0x00012590


	//   ....[50]....
        /*0898*/ 	.word	0x00013240


	//   ....[51]....
        /*089c*/ 	.word	0x00013280


	//   ....[52]....
        /*08a0*/ 	.word	0x00013520


	//   ....[53]....
        /*08a4*/ 	.word	0x00013540


	//   ....[54]....
        /*08a8*/ 	.word	0x000137f0


	//   ....[55]....
        /*08ac*/ 	.word	0x000139a0


	//   ....[56]....
        /*08b0*/ 	.word	0x000139d0


	//   ....[57]....
        /*08b4*/ 	.word	0x00013a00


	//   ....[58]....
        /*08b8*/ 	.word	0x00013a30


	//   ....[59]....
        /*08bc*/ 	.word	0x00013a60


	//   ....[60]....
        /*08c0*/ 	.word	0x00013a90


	//   ....[61]....
        /*08c4*/ 	.word	0x00013c00


	//   ....[62]....
        /*08c8*/ 	.word	0x00013c30


	//   ....[63]....
        /*08cc*/ 	.word	0x00013c60


	//   ....[64]....
        /*08d0*/ 	.word	0x00013c90


	//   ....[65]....
        /*08d4*/ 	.word	0x00013cc0


	//   ....[66]....
        /*08d8*/ 	.word	0x00013cf0


	//   ....[67]....
        /*08dc*/ 	.word	0x00013d80


	//   ....[68]....
        /*08e0*/ 	.word	0x00013db0


	//   ....[69]....
        /*08e4*/ 	.word	0x00013e30


	//   ....[70]....
        /*08e8*/ 	.word	0x00014970


	//   ....[71]....
        /*08ec*/ 	.word	0x00017140


	//   ....[72]....
        /*08f0*/ 	.word	0x00017160


	//   ....[73]....
        /*08f4*/ 	.word	0x000171f0


	//   ....[74]....
        /*08f8*/ 	.word	0x00017210


	//   ....[75]....
        /*08fc*/ 	.word	0x00017290


	//   ....[76]....
        /*0900*/ 	.word	0x000172b0


	//   ....[77]....
        /*0904*/ 	.word	0x000172c0


	//   ....[78]....
        /*0908*/ 	.word	0x000172d0


	//   ....[79]....
        /*090c*/ 	.word	0x00017aa0


	//   ....[80]....
        /*0910*/ 	.word	0x00017ad0


	//   ....[81]....
        /*0914*/ 	.word	0x00017b80


	//   ....[82]....
        /*0918*/ 	.word	0x00017b90


	//   ....[83]....
        /*091c*/ 	.word	0x00017ba0


	//   ....[84]....
        /*0920*/ 	.word	0x00017bb0


	//   ....[85]....
        /*0924*/ 	.word	0x00017c30


	//   ....[86]....
        /*0928*/ 	.word	0x00017c40


	//   ....[87]....
        /*092c*/ 	.word	0x000185b0


	//   ....[88]....
        /*0930*/ 	.word	0x00018640


	//   ....[89]....
        /*0934*/ 	.word	0x000186c0


	//   ....[90]....
        /*0938*/ 	.word	0x00018810


	//   ....[91]....
        /*093c*/ 	.word	0x00018870


	//   ....[92]....
        /*0940*/ 	.word	0x00018890


	//   ....[93]....
        /*0944*/ 	.word	0x000188a0


	//   ....[94]....
        /*0948*/ 	.word	0x00018b30


	//   ....[95]....
        /*094c*/ 	.word	0x00019090


	//   ....[96]....
        /*0950*/ 	.word	0x000190c0


	//   ....[97]....
        /*0954*/ 	.word	0x000192b0


	//   ....[98]....
        /*0958*/ 	.word	0x000192f0


	//   ....[99]....
        /*095c*/ 	.word	0x00019300


	//   ....[100]....
        /*0960*/ 	.word	0x00019310


	//   ....[101]....
        /*0964*/ 	.word	0x00019460


	//   ....[102]....
        /*0968*/ 	.word	0x000195b0


	//   ....[103]....
        /*096c*/ 	.word	0x00019dd0


	//   ....[104]....
        /*0970*/ 	.word	0x00019df0


	//   ....[105]....
        /*0974*/ 	.word	0x00019e40


	//   ....[106]....
        /*0978*/ 	.word	0x00019e50


	//   ....[107]....
        /*097c*/ 	.word	0x00019e90


	//   ....[108]....
        /*0980*/ 	.word	0x00019ea0


	//   ....[109]....
        /*0984*/ 	.word	0x00019eb0


	//   ....[110]....
        /*0988*/ 	.word	0x00019ef0


	//   ....[111]....
        /*098c*/ 	.word	0x0001a210


	//   ....[112]....
        /*0990*/ 	.word	0x0001a250


	//   ....[113]....
        /*0994*/ 	.word	0x0001a270


	//   ....[114]....
        /*0998*/ 	.word	0x0001a290


	//   ....[115]....
        /*099c*/ 	.word	0x0001a2c0


	//   ....[116]....
        /*09a0*/ 	.word	0x0001a2e0


	//   ....[117]....
        /*09a4*/ 	.word	0x0001a3e0


	//   ....[118]....
        /*09a8*/ 	.word	0x0001a530


	//   ....[119]....
        /*09ac*/ 	.word	0x0001ab20


	//   ....[120]....
        /*09b0*/ 	.word	0x0001ab50


	//   ....[121]....
        /*09b4*/ 	.word	0x0001ab90


	//   ....[122]....
        /*09b8*/ 	.word	0x0001abc0


	//   ....[123]....
        /*09bc*/ 	.word	0x0001abf0


	//   ....[124]....
        /*09c0*/ 	.word	0x0001ac20


	//   ....[125]....
        /*09c4*/ 	.word	0x0001ac50


	//   ....[126]....
        /*09c8*/ 	.word	0x0001ac80


	//   ....[127]....
        /*09cc*/ 	.word	0x0001ae00


	//   ....[128]....
        /*09d0*/ 	.word	0x0001ae30


	//   ....[129]....
        /*09d4*/ 	.word	0x0001ae60


	//   ....[130]....
        /*09d8*/ 	.word	0x0001ae90


	//   ....[131]....
        /*09dc*/ 	.word	0x0001aec0


	//   ....[132]....
        /*09e0*/ 	.word	0x0001aef0


	//   ....[133]....
        /*09e4*/ 	.word	0x0001afb0


	//   ....[134]....
        /*09e8*/ 	.word	0x0001afd0


	//   ....[135]....
        /*09ec*/ 	.word	0x0001b040


	//   ....[136]....
        /*09f0*/ 	.word	0x0001b4b0


	//   ....[137]....
        /*09f4*/ 	.word	0x0001b7d0


	//   ....[138]....
        /*09f8*/ 	.word	0x0001b860


	//   ....[139]....
        /*09fc*/ 	.word	0x0001b940


	//   ....[140]....
        /*0a00*/ 	.word	0x0001b9d0


	//   ....[141]....
        /*0a04*/ 	.word	0x0001bab0


	//   ....[142]....
        /*0a08*/ 	.word	0x0001bb40


	//   ....[143]....
        /*0a0c*/ 	.word	0x0001bc20


	//   ....[144]....
        /*0a10*/ 	.word	0x0001bcb0


	//   ....[145]....
        /*0a14*/ 	.word	0x0001bd00


	//   ....[146]....
        /*0a18*/ 	.word	0x0001bd50


	//   ....[147]....
        /*0a1c*/ 	.word	0x0001be30


	//   ....[148]....
        /*0a20*/ 	.word	0x0001bec0


	//   ....[149]....
        /*0a24*/ 	.word	0x0001bf10


	//   ....[150]....
        /*0a28*/ 	.word	0x0001bf60


	//   ....[151]....
        /*0a2c*/ 	.word	0x0001c200


	//   ....[152]....
        /*0a30*/ 	.word	0x0001c4e0


	//   ....[153]....
        /*0a34*/ 	.word	0x0001c5d0


	//   ....[154]....
        /*0a38*/ 	.word	0x0001c670


	//   ....[155]....
        /*0a3c*/ 	.word	0x0001c6d0


	//   ....[156]....
        /*0a40*/ 	.word	0x0001c7c0


	//   ....[157]....
        /*0a44*/ 	.word	0x0001c830


	//   ....[158]....
        /*0a48*/ 	.word	0x0001c920


	//   ....[159]....
        /*0a4c*/ 	.word	0x0001c990


	//   ....[160]....
        /*0a50*/ 	.word	0x0001ca30


	//   ....[161]....
        /*0a54*/ 	.word	0x0001cb20


	//   ....[162]....
        /*0a58*/ 	.word	0x0001cbc0


	//   ....[163]....
        /*0a5c*/ 	.word	0x0001cc20


	//   ....[164]....
        /*0a60*/ 	.word	0x0001cce0


	//   ....[165]....
        /*0a64*/ 	.word	0x0001cd40


	//   ....[166]....
        /*0a68*/ 	.word	0x0001cde0


	//   ....[167]....
        /*0a6c*/ 	.word	0x0001ce90


	//   ....[168]....
        /*0a70*/ 	.word	0x0001cf30


	//   ....[169]....
        /*0a74*/ 	.word	0x0001d260


	//   ....[170]....
        /*0a78*/ 	.word	0x0001d320


	//   ....[171]....
        /*0a7c*/ 	.word	0x0001d590


	//   ....[172]....
        /*0a80*/ 	.word	0x0001d610


	//   ....[173]....
        /*0a84*/ 	.word	0x0001d820


	//   ....[174]....
        /*0a88*/ 	.word	0x0001d870


	//   ....[175]....
        /*0a8c*/ 	.word	0x0001d9e0


	//   ....[176]....
        /*0a90*/ 	.word	0x0001da70


	//   ....[177]....
        /*0a94*/ 	.word	0x0001dbb0


	//   ....[178]....
        /*0a98*/ 	.word	0x0001dcb0


	//   ....[179]....
        /*0a9c*/ 	.word	0x0001df20


	//   ....[180]....
        /*0aa0*/ 	.word	0x0001df70


	//   ....[181]....
        /*0aa4*/ 	.word	0x0001e140


	//   ....[182]....
        /*0aa8*/ 	.word	0x0001e190


	//   ....[183]....
        /*0aac*/ 	.word	0x0001e360


	//   ....[184]....
        /*0ab0*/ 	.word	0x0001e3b0


	//   ....[185]....
        /*0ab4*/ 	.word	0x0001e4a0


	//   ....[186]....
        /*0ab8*/ 	.word	0x0001e540


	//   ....[187]....
        /*0abc*/ 	.word	0x0001e5a0


	//   ....[188]....
        /*0ac0*/ 	.word	0x0001e650


	//   ....[189]....
        /*0ac4*/ 	.word	0x0001e6b0


	//   ....[190]....
        /*0ac8*/ 	.word	0x0001e760


	//   ....[191]....
        /*0acc*/ 	.word	0x0001e7c0


	//   ....[192]....
        /*0ad0*/ 	.word	0x0001e870


	//   ....[193]....
        /*0ad4*/ 	.word	0x0001e960


	//   ....[194]....
        /*0ad8*/ 	.word	0x0001ea40


	//   ....[195]....
        /*0adc*/ 	.word	0x0001eb50


	//   ....[196]....
        /*0ae0*/ 	.word	0x0001ec50


	//   ....[197]....
        /*0ae4*/ 	.word	0x0001ed80


	//   ....[198]....
        /*0ae8*/ 	.word	0x0001ee60


	//   ....[199]....
        /*0aec*/ 	.word	0x0001ef60


	//   ....[200]....
        /*0af0*/ 	.word	0x0001f040


	//   ....[201]....
        /*0af4*/ 	.word	0x0001f0d0


	//   ....[202]....
        /*0af8*/ 	.word	0x0001f170


	//   ....[203]....
        /*0afc*/ 	.word	0x0001f290


	//   ....[204]....
        /*0b00*/ 	.word	0x0001f300


	//   ....[205]....
        /*0b04*/ 	.word	0x0001f370


	//   ....[206]....
        /*0b08*/ 	.word	0x0001f3e0


	//   ....[207]....
        /*0b0c*/ 	.word	0x0001f450


	//   ....[208]....
        /*0b10*/ 	.word	0x0001f4d0


	//   ....[209]....
        /*0b14*/ 	.word	0x0001f560


	//   ....[210]....
        /*0b18*/ 	.word	0x0001f5f0


	//   ....[211]....
        /*0b1c*/ 	.word	0x0001f660


	//   ....[212]....
        /*0b20*/ 	.word	0x0001f6d0


	//   ....[213]....
        /*0b24*/ 	.word	0x0001f740


	//   ....[214]....
        /*0b28*/ 	.word	0x0001f7c0


	//   ....[215]....
        /*0b2c*/ 	.word	0x0001f830


	//   ....[216]....
        /*0b30*/ 	.word	0x0001f8d0


	//   ....[217]....
        /*0b34*/ 	.word	0x0001f960


	//   ....[218]....
        /*0b38*/ 	.word	0x0001fa80


	//----- nvinfo : EIATTR_REG_RECONFIG
	.align		4
.L_294:
        /*0b3c*/ 	.byte	0x01, 0x54
	.zero		2


	//----- nvinfo : EIATTR_SYSCALL_OFFSETS
	.align		4
        /*0b40*/ 	.byte	0x04, 0x46
        /*0b42*/ 	.short	(.L_296 - .L_295)


	//   ....[0]....
.L_295:
        /*0b44*/ 	.word	0x00001d40


	//   ....[1]....
        /*0b48*/ 	.word	0x00001e90


	//   ....[2]....
        /*0b4c*/ 	.word	0x00006bc0


	//   ....[3]....
        /*0b50*/ 	.word	0x00006f50


	//   ....[4]....
        /*0b54*/ 	.word	0x00016540


	//   ....[5]....
        /*0b58*/ 	.word	0x00016690


	//   ....[6]....
        /*0b5c*/ 	.word	0x00016780


	//   ....[7]....
        /*0b60*/ 	.word	0x000176a0


	//   ....[8]....
        /*0b64*/ 	.word	0x00017f10


	//----- nvinfo : EIATTR_MBARRIER_INSTR_OFFSETS
	.align		4
.L_296:
        /*0b68*/ 	.byte	0x04, 0x39
        /*0b6a*/ 	.short	(.L_298 - .L_297)


	//   ....[0]....
.L_297:
        /*0b6c*/ 	.word	0x00000270
        /*0b70*/ 	.word	0x000000ff
        /*0b74*/ 	.word	0x00038800
        /*0b78*/ 	.short	0x0100
        /*0b7a*/ 	.byte	0x08
	.zero		1


	//   ....[1]....
        /*0b7c*/ 	.word	0x00000280
        /*0b80*/ 	.word	0x000000ff
        /*0b84*/ 	.word	0x00038810
        /*0b88*/ 	.short	0x0100
        /*0b8a*/ 	.byte	0x08
	.zero		1


	//   ....[2]....
        /*0b8c*/ 	.word	0x00000290
        /*0b90*/ 	.word	0x000000ff
        /*0b94*/ 	.word	0x00038820
        /*0b98*/ 	.short	0x0100
        /*0b9a*/ 	.byte	0x08
	.zero		1


	//   ....[3]....
        /*0b9c*/ 	.word	0x00000340
        /*0ba0*/ 	.word	0x000000ff
        /*0ba4*/ 	.word	0x00038830
        /*0ba8*/ 	.short	0x0100
        /*0baa*/ 	.byte	0x06
	.zero		1


	//   ....[4]....
        /*0bac*/ 	.word	0x00000350
        /*0bb0*/ 	.word	0x000000ff
        /*0bb4*/ 	.word	0x00038840
        /*0bb8*/ 	.short	0x0100
        /*0bba*/ 	.byte	0x06
	.zero		1


	//   ....[5]....
        /*0bbc*/ 	.word	0x00000360
        /*0bc0*/ 	.word	0x000000ff
        /*0bc4*/ 	.word	0x00038838
        /*0bc8*/ 	.short	0x0100
        /*0bca*/ 	.byte	0x06
	.zero		1


	//   ....[6]....
        /*0bcc*/ 	.word	0x00000370
        /*0bd0*/ 	.word	0x000000ff
        /*0bd4*/ 	.word	0x00038848
        /*0bd8*/ 	.short	0x0100
        /*0bda*/ 	.byte	0x06
	.zero		1


	//   ....[7]....
        /*0bdc*/ 	.word	0x000004a0
        /*0be0*/ 	.word	0x000000ff
        /*0be4*/ 	.word	0x00038850
        /*0be8*/ 	.short	0x0100
        /*0bea*/ 	.byte	0x08
	.zero		1


	//   ....[8]....
        /*0bec*/ 	.word	0x000004b0
        /*0bf0*/ 	.word	0x000000ff
        /*0bf4*/ 	.word	0x00038860
        /*0bf8*/ 	.short	0x0100
        /*0bfa*/ 	.byte	0x08
	.zero		1


	//   ....[9]....
        /*0bfc*/ 	.word	0x000004c0
        /*0c00*/ 	.word	0x000000ff
        /*0c04*/ 	.word	0x00038858
        /*0c08*/ 	.short	0x0100
        /*0c0a*/ 	.byte	0x08
	.zero		1


	//   ....[10]....
        /*0c0c*/ 	.word	0x000004d0
        /*0c10*/ 	.word	0x000000ff
        /*0c14*/ 	.word	0x00038868
        /*0c18*/ 	.short	0x0100
        /*0c1a*/ 	.byte	0x08
	.zero		1


	//   ....[11]....
        /*0c1c*/ 	.word	0x000005c0
        /*0c20*/ 	.word	0x000000ff
        /*0c24*/ 	.word	0x00038870
        /*0c28*/ 	.short	0x0100
        /*0c2a*/ 	.byte	0x06
	.zero		1


	//   ....[12]....
        /*0c2c*/ 	.word	0x000005d0
        /*0c30*/ 	.word	0x000000ff
        /*0c34*/ 	.word	0x00038880
        /*0c38*/ 	.short	0x0100
        /*0c3a*/ 	.byte	0x06
	.zero		1


	//   ....[13]....
        /*0c3c*/ 	.word	0x000005e0
        /*0c40*/ 	.word	0x000000ff
        /*0c44*/ 	.word	0x00038878
        /*0c48*/ 	.short	0x0100
        /*0c4a*/ 	.byte	0x06
	.zero		1


	//   ....[14]....
        /*0c4c*/ 	.word	0x000005f0
        /*0c50*/ 	.word	0x000000ff
        /*0c54*/ 	.word	0x00038888
        /*0c58*/ 	.short	0x0100
        /*0c5a*/ 	.byte	0x06
	.zero		1


	//   ....[15]....
        /*0c5c*/ 	.word	0x00000720
        /*0c60*/ 	.word	0x000000ff
        /*0c64*/ 	.word	0x00038890
        /*0c68*/ 	.short	0x0100
        /*0c6a*/ 	.byte	0x08
	.zero		1


	//   ....[16]....
        /*0c6c*/ 	.word	0x00000730
        /*0c70*/ 	.word	0x000000ff
        /*0c74*/ 	.word	0x000388a0
        /*0c78*/ 	.short	0x0100
        /*0c7a*/ 	.byte	0x08
	.zero		1


	//   ....[17]....
        /*0c7c*/ 	.word	0x00000740
        /*0c80*/ 	.word	0x000000ff
        /*0c84*/ 	.word	0x00038898
        /*0c88*/ 	.short	0x0100
        /*0c8a*/ 	.byte	0x08
	.zero		1


	//   ....[18]....
        /*0c8c*/ 	.word	0x00000750
        /*0c90*/ 	.word	0x000000ff
        /*0c94*/ 	.word	0x000388a8
        /*0c98*/ 	.short	0x0100
        /*0c9a*/ 	.byte	0x08
	.zero		1


	//   ....[19]....
        /*0c9c*/ 	.word	0x00000880
        /*0ca0*/ 	.word	0x000000ff
        /*0ca4*/ 	.word	0x000388b0
        /*0ca8*/ 	.short	0x0100
        /*0caa*/ 	.byte	0x08
	.zero		1


	//   ....[20]....
        /*0cac*/ 	.word	0x00000890
        /*0cb0*/ 	.word	0x000000ff
        /*0cb4*/ 	.word	0x000388c0
        /*0cb8*/ 	.short	0x0100
        /*0cba*/ 	.byte	0x08
	.zero		1


	//   ....[21]....
        /*0cbc*/ 	.word	0x000008a0
        /*0cc0*/ 	.word	0x000000ff
        /*0cc4*/ 	.word	0x000388b8
        /*0cc8*/ 	.short	0x0100
        /*0cca*/ 	.byte	0x08
	.zero		1


	//   ....[22]....
        /*0ccc*/ 	.word	0x000008b0
        /*0cd0*/ 	.word	0x000000ff
        /*0cd4*/ 	.word	0x000388c8
        /*0cd8*/ 	.short	0x0100
        /*0cda*/ 	.byte	0x08
	.zero		1


	//   ....[23]....
        /*0cdc*/ 	.word	0x00002a70
        /*0ce0*/ 	.word	0x0000003f
        /*0ce4*/ 	.word	0x00038890
        /*0ce8*/ 	.short	0x010a
        /*0cea*/ 	.byte	0x3f
	.zero		1


	//   ....[24]....
        /*0cec*/ 	.word	0x000034f0
        /*0cf0*/ 	.word	0x0000003f
        /*0cf4*/ 	.word	0x00038890
        /*0cf8*/ 	.short	0x010a
        /*0cfa*/ 	.byte	0x3f
	.zero		1


	//   ....[25]....
        /*0cfc*/ 	.word	0x00003d90
        /*0d00*/ 	.word	0x0000003f
        /*0d04*/ 	.word	0x00038890
        /*0d08*/ 	.short	0x010a
        /*0d0a*/ 	.byte	0x3f
	.zero		1


	//   ....[26]....
        /*0d0c*/ 	.word	0x00004170
        /*0d10*/ 	.word	0x00000004
        /*0d14*/ 	.word	0x00000000
        /*0d18*/ 	.short	0x0101
        /*0d1a*/ 	.byte	0x3f
	.zero		1


	//   ....[27]....
        /*0d1c*/ 	.word	0x000041b0
        /*0d20*/ 	.word	0x0000003f
        /*0d24*/ 	.word	0x000388b0
        /*0d28*/ 	.short	0x010a
        /*0d2a*/ 	.byte	0x3f
	.zero		1


	//   ....[28]....
        /*0d2c*/ 	.word	0x00004a70
        /*0d30*/ 	.word	0x0000003f
        /*0d34*/ 	.word	0x00000000
        /*0d38*/ 	.short	0x0101
        /*0d3a*/ 	.byte	0x3f
	.zero		1


	//   ....[29]....
        /*0d3c*/ 	.word	0x000054c0
        /*0d40*/ 	.word	0x00000003
        /*0d44*/ 	.word	0x00000000
        /*0d48*/ 	.short	0x0101
        /*0d4a*/ 	.byte	0x3f
	.zero		1


	//   ....[30]....
        /*0d4c*/ 	.word	0x00006090
        /*0d50*/ 	.word	0x00000003
        /*0d54*/ 	.word	0x00000000
        /*0d58*/ 	.short	0x0101
        /*0d5a*/ 	.byte	0x3f
	.zero		1


	//   ....[31]....
        /*0d5c*/ 	.word	0x00006c60
        /*0d60*/ 	.word	0x00000002
        /*0d64*/ 	.word	0x00038800
        /*0d68*/ 	.short	0x010a
        /*0d6a*/ 	.byte	0x3f
	.zero		1


	//   ....[32]....
        /*0d6c*/ 	.word	0x00006cb0
        /*0d70*/ 	.word	0x00000002
        /*0d74*/ 	.word	0x00038800
        /*0d78*/ 	.short	0x010a
        /*0d7a*/ 	.byte	0x3f
	.zero		1


	//   ....[33]....
        /*0d7c*/ 	.word	0x00007290
        /*0d80*/ 	.word	0x00000002
        /*0d84*/ 	.word	0x00038800
        /*0d88*/ 	.short	0x010a
        /*0d8a*/ 	.byte	0x3f
	.zero		1


	//   ....[34]....
        /*0d8c*/ 	.word	0x00008200
        /*0d90*/ 	.word	0x00000002
        /*0d94*/ 	.word	0x00038800
        /*0d98*/ 	.short	0x010a
        /*0d9a*/ 	.byte	0x3f
	.zero		1


	//   ....[35]....
        /*0d9c*/ 	.word	0x00009060
        /*0da0*/ 	.word	0x0000000b
        /*0da4*/ 	.word	0x00038830
        /*0da8*/ 	.short	0x010a
        /*0daa*/ 	.byte	0x3f
	.zero		1


	//   ....[36]....
        /*0dac*/ 	.word	0x00009110
        /*0db0*/ 	.word	0x0000000b
        /*0db4*/ 	.word	0x00038830
        /*0db8*/ 	.short	0x010a
        /*0dba*/ 	.byte	0x3f
	.zero		1


	//   ....[37]....
        /*0dbc*/ 	.word	0x00009420
        /*0dc0*/ 	.word	0x00000002
        /*0dc4*/ 	.word	0x00038810
        /*0dc8*/ 	.short	0x010a
        /*0dca*/ 	.byte	0x3f
	.zero		1


	//   ....[38]....
        /*0dcc*/ 	.word	0x00009470
        /*0dd0*/ 	.word	0x0000000b
        /*0dd4*/ 	.word	0x00038850
        /*0dd8*/ 	.short	0x010a
        /*0dda*/ 	.byte	0x3f
	.zero		1


	//   ....[39]....
        /*0ddc*/ 	.word	0x00009520
        /*0de0*/ 	.word	0x0000000b
        /*0de4*/ 	.word	0x00038850
        /*0de8*/ 	.short	0x010a
        /*0dea*/ 	.byte	0x3f
	.zero		1


	//   ....[40]....
        /*0dec*/ 	.word	0x0000bbb0
        /*0df0*/ 	.word	0x0000000a
        /*0df4*/ 	.word	0x00000000
        /*0df8*/ 	.short	0x0101
        /*0dfa*/ 	.byte	0x3f
	.zero		1


	//   ....[41]....
        /*0dfc*/ 	.word	0x0000c270
        /*0e00*/ 	.word	0x0000000b
        /*0e04*/ 	.word	0x00000000
        /*0e08*/ 	.short	0x0101
        /*0e0a*/ 	.byte	0x3f
	.zero		1


	//   ....[42]....
        /*0e0c*/ 	.word	0x0000c390
        /*0e10*/ 	.word	0x0000000c
        /*0e14*/ 	.word	0x00038830
        /*0e18*/ 	.short	0x010a
        /*0e1a*/ 	.byte	0x3f
	.zero		1


	//   ....[43]....
        /*0e1c*/ 	.word	0x0000c440
        /*0e20*/ 	.word	0x0000000c
        /*0e24*/ 	.word	0x00038830
        /*0e28*/ 	.short	0x010a
        /*0e2a*/ 	.byte	0x3f
	.zero		1


	//   ....[44]....
        /*0e2c*/ 	.word	0x0000c6b0
        /*0e30*/ 	.word	0x0000000c
        /*0e34*/ 	.word	0x00038850
        /*0e38*/ 	.short	0x010a
        /*0e3a*/ 	.byte	0x3f
	.zero		1


	//   ....[45]....
        /*0e3c*/ 	.word	0x0000c720
        /*0e40*/ 	.word	0x0000000c
        /*0e44*/ 	.word	0x00038850
        /*0e48*/ 	.short	0x010a
        /*0e4a*/ 	.byte	0x3f
	.zero		1


	//   ....[46]....
        /*0e4c*/ 	.word	0x0000e770
        /*0e50*/ 	.word	0x000000a9
        /*0e54*/ 	.word	0x00000000
        /*0e58*/ 	.short	0x0101
        /*0e5a*/ 	.byte	0x3f
	.zero		1


	//   ....[47]....
        /*0e5c*/ 	.word	0x0000f9d0
        /*0e60*/ 	.word	0x0000000c
        /*0e64*/ 	.word	0x00000000
        /*0e68*/ 	.short	0x0101
        /*0e6a*/ 	.byte	0x3f
	.zero		1


	//   ....[48]....
        /*0e6c*/ 	.word	0x00012290
        /*0e70*/ 	.word	0x00000000
        /*0e74*/ 	.word	0x00000000
        /*0e78*/ 	.short	0x0101
        /*0e7a*/ 	.byte	0x3f
	.zero		1


	//   ....[49]....
        /*0e7c*/ 	.word	0x00014a50
        /*0e80*/ 	.word	0x00000017
        /*0e84*/ 	.word	0x00038820
        /*0e88*/ 	.short	0x010a
        /*0e8a*/ 	.byte	0x3f
	.zero		1


	//   ....[50]....
        /*0e8c*/ 	.word	0x00014ae0
        /*0e90*/ 	.word	0x00000003
        /*0e94*/ 	.word	0x000388a0
        /*0e98*/ 	.short	0x010a
        /*0e9a*/ 	.byte	0x3f
	.zero		1


	//   ....[51]....
        /*0e9c*/ 	.word	0x00014d30
        /*0ea0*/ 	.word	0x00000003
        /*0ea4*/ 	.word	0x000388c0
        /*0ea8*/ 	.short	0x010a
        /*0eaa*/ 	.byte	0x3f
	.zero		1


	//   ....[52]....
        /*0eac*/ 	.word	0x00015700
        /*0eb0*/ 	.word	0x00000006
        /*0eb4*/ 	.word	0x000388a0
        /*0eb8*/ 	.short	0x010a
        /*0eba*/ 	.byte	0x3f
	.zero		1


	//   ....[53]....
        /*0ebc*/ 	.word	0x00015940
        /*0ec0*/ 	.word	0x00000006
        /*0ec4*/ 	.word	0x000388c0
        /*0ec8*/ 	.short	0x010a
        /*0eca*/ 	.byte	0x3f
	.zero		1


	//   ....[54]....
        /*0ecc*/ 	.word	0x00016e90
        /*0ed0*/ 	.word	0x0000001b
        /*0ed4*/ 	.word	0x00038840
        /*0ed8*/ 	.short	0x010a
        /*0eda*/ 	.byte	0x3f
	.zero		1


	//   ....[55]....
        /*0edc*/ 	.word	0x000173d0
        /*0ee0*/ 	.word	0x0000001b
        /*0ee4*/ 	.word	0x00038830
        /*0ee8*/ 	.short	0x0107
        /*0eea*/ 	.byte	0x3f
	.zero		1


	//   ....[56]....
        /*0eec*/ 	.word	0x000174a0
        /*0ef0*/ 	.word	0x0000001b
        /*0ef4*/ 	.word	0x00038830
        /*0ef8*/ 	.short	0x0101
        /*0efa*/ 	.byte	0x3f
	.zero		1


	//   ....[57]....
        /*0efc*/ 	.word	0x00017d50
        /*0f00*/ 	.word	0x00000017
        /*0f04*/ 	.word	0x00038800
        /*0f08*/ 	.short	0x0107
        /*0f0a*/ 	.byte	0x3f
	.zero		1


	//   ....[58]....
        /*0f0c*/ 	.word	0x00017de0
        /*0f10*/ 	.word	0x00000017
        /*0f14*/ 	.word	0x00038800
        /*0f18*/ 	.short	0x0101
        /*0f1a*/ 	.byte	0x3f
	.zero		1


	//   ....[59]....
        /*0f1c*/ 	.word	0x00018cf0
        /*0f20*/ 	.word	0x00000017
        /*0f24*/ 	.word	0x00038810
        /*0f28*/ 	.short	0x0107
        /*0f2a*/ 	.byte	0x3f
	.zero		1


	//   ....[60]....
        /*0f2c*/ 	.word	0x00018df0
        /*0f30*/ 	.word	0x00000017
        /*0f34*/ 	.word	0x00038810
        /*0f38*/ 	.short	0x0101
        /*0f3a*/ 	.byte	0x3f
	.zero		1


	//   ....[61]....
        /*0f3c*/ 	.word	0x00018e10
        /*0f40*/ 	.word	0x00000017
        /*0f44*/ 	.word	0x00038820
        /*0f48*/ 	.short	0x010a
        /*0f4a*/ 	.byte	0x3f
	.zero		1


	//   ....[62]....
        /*0f4c*/ 	.word	0x00018ea0
        /*0f50*/ 	.word	0x0000001b
        /*0f54*/ 	.word	0x00038860
        /*0f58*/ 	.short	0x010a
        /*0f5a*/ 	.byte	0x3f
	.zero		1


	//   ....[63]....
        /*0f5c*/ 	.word	0x000197d0
        /*0f60*/ 	.word	0x0000001b
        /*0f64*/ 	.word	0x00038850
        /*0f68*/ 	.short	0x0107
        /*0f6a*/ 	.byte	0x3f
	.zero		1


	//   ....[64]....
        /*0f6c*/ 	.word	0x000198a0
        /*0f70*/ 	.word	0x0000001b
        /*0f74*/ 	.word	0x00038850
        /*0f78*/ 	.short	0x0101
        /*0f7a*/ 	.byte	0x3f
	.zero		1


	//   ....[65]....
        /*0f7c*/ 	.word	0x00019c30
        /*0f80*/ 	.word	0x00000006
        /*0f84*/ 	.word	0x00038840
        /*0f88*/ 	.short	0x010a
        /*0f8a*/ 	.byte	0x3f
	.zero		1


	//   ....[66]....
        /*0f8c*/ 	.word	0x00019f70
        /*0f90*/ 	.word	0x00000006
        /*0f94*/ 	.word	0x00038830
        /*0f98*/ 	.short	0x0107
        /*0f9a*/ 	.byte	0x3f
	.zero		1


	//   ....[67]....
        /*0f9c*/ 	.word	0x0001a030
        /*0fa0*/ 	.word	0x00000006
        /*0fa4*/ 	.word	0x00038830
        /*0fa8*/ 	.short	0x0101
        /*0faa*/ 	.byte	0x3f
	.zero		1


	//   ....[68]....
        /*0fac*/ 	.word	0x0001a060
        /*0fb0*/ 	.word	0x00000006
        /*0fb4*/ 	.word	0x00038860
        /*0fb8*/ 	.short	0x010a
        /*0fba*/ 	.byte	0x3f
	.zero		1


	//   ....[69]....
        /*0fbc*/ 	.word	0x0001a730
        /*0fc0*/ 	.word	0x00000006
        /*0fc4*/ 	.word	0x00038850
        /*0fc8*/ 	.short	0x0107
        /*0fca*/ 	.byte	0x3f
	.zero		1


	//   ....[70]....
        /*0fcc*/ 	.word	0x0001a7f0
        /*0fd0*/ 	.word	0x00000006
        /*0fd4*/ 	.word	0x00038850
        /*0fd8*/ 	.short	0x0101
        /*0fda*/ 	.byte	0x3f
	.zero		1


	//   ....[71]....
        /*0fdc*/ 	.word	0x0001b430
        /*0fe0*/ 	.word	0x00000004
        /*0fe4*/ 	.word	0x00038820
        /*0fe8*/ 	.short	0x010a
        /*0fea*/ 	.byte	0x3f
	.zero		1


	//   ....[72]....
        /*0fec*/ 	.word	0x0001b5a0
        /*0ff0*/ 	.word	0x00000005
        /*0ff4*/ 	.word	0x00038840
        /*0ff8*/ 	.short	0x010a
        /*0ffa*/ 	.byte	0x3f
	.zero		1


	//   ....[73]....
        /*0ffc*/ 	.word	0x0001b640
        /*1000*/ 	.word	0x00000019
        /*1004*/ 	.word	0x00038840
        /*1008*/ 	.short	0x010a
        /*100a*/ 	.byte	0x3f
	.zero		1


	//   ....[74]....
        /*100c*/ 	.word	0x0001b680
        /*1010*/ 	.word	0x00000005
        /*1014*/ 	.word	0x00038860
        /*1018*/ 	.short	0x010a
        /*101a*/ 	.byte	0x3f
	.zero		1


	//   ....[75]....
        /*101c*/ 	.word	0x0001b6c0
        /*1020*/ 	.word	0x00000019
        /*1024*/ 	.word	0x00038860
        /*1028*/ 	.short	0x010a
        /*102a*/ 	.byte	0x3f
	.zero		1


	//   ....[76]....
        /*102c*/ 	.word	0x0001b720
        /*1030*/ 	.word	0x0000003f
        /*1034*/ 	.word	0x00038890
        /*1038*/ 	.short	0x010a
        /*103a*/ 	.byte	0x3f
	.zero		1


	//   ....[77]....
        /*103c*/ 	.word	0x0001b890
        /*1040*/ 	.word	0x0000003f
        /*1044*/ 	.word	0x00038890
        /*1048*/ 	.short	0x010a
        /*104a*/ 	.byte	0x3f
	.zero		1


	//   ....[78]....
        /*104c*/ 	.word	0x0001ba10
        /*1050*/ 	.word	0x0000003f
        /*1054*/ 	.word	0x00038890
        /*1058*/ 	.short	0x010a
        /*105a*/ 	.byte	0x3f
	.zero		1


	//   ....[79]....
        /*105c*/ 	.word	0x0001bb70
        /*1060*/ 	.word	0x0000003f
        /*1064*/ 	.word	0x000388b0
        /*1068*/ 	.short	0x010a
        /*106a*/ 	.byte	0x3f
	.zero		1


	//   ....[80]....
        /*106c*/ 	.word	0x0001bd80
        /*1070*/ 	.word	0x00000002
        /*1074*/ 	.word	0x00038800
        /*1078*/ 	.short	0x010a
        /*107a*/ 	.byte	0x3f
	.zero		1


	//   ....[81]....
        /*107c*/ 	.word	0x0001bf90
        /*1080*/ 	.word	0x00000002
        /*1084*/ 	.word	0x00038800
        /*1088*/ 	.short	0x010a
        /*108a*/ 	.byte	0x3f
	.zero		1


	//   ....[82]....
        /*108c*/ 	.word	0x0001bfe0
        /*1090*/ 	.word	0x0000000b
        /*1094*/ 	.word	0x00038830
        /*1098*/ 	.short	0x010a
        /*109a*/ 	.byte	0x3f
	.zero		1


	//   ....[83]....
        /*109c*/ 	.word	0x0001c030
        /*10a0*/ 	.word	0x00000002
        /*10a4*/ 	.word	0x00038810
        /*10a8*/ 	.short	0x010a
        /*10aa*/ 	.byte	0x3f
	.zero		1


	//   ....[84]....
        /*10ac*/ 	.word	0x0001c080
        /*10b0*/ 	.word	0x0000000b
        /*10b4*/ 	.word	0x00038850
        /*10b8*/ 	.short	0x010a
        /*10ba*/ 	.byte	0x3f
	.zero		1


	//   ....[85]....
        /*10bc*/ 	.word	0x0001c0d0
        /*10c0*/ 	.word	0x0000000c
        /*10c4*/ 	.word	0x00038830
        /*10c8*/ 	.short	0x010a
        /*10ca*/ 	.byte	0x3f
	.zero		1


	//   ....[86]....
        /*10cc*/ 	.word	0x0001c120
        /*10d0*/ 	.word	0x0000000c
        /*10d4*/ 	.word	0x00038850
        /*10d8*/ 	.short	0x010a
        /*10da*/ 	.byte	0x3f
	.zero		1


	//   ....[87]....
        /*10dc*/ 	.word	0x0001c2c0
        /*10e0*/ 	.word	0x00000017
        /*10e4*/ 	.word	0x00038820
        /*10e8*/ 	.short	0x010a
        /*10ea*/ 	.byte	0x3f
	.zero		1


	//   ....[88]....
        /*10ec*/ 	.word	0x0001c310
        /*10f0*/ 	.word	0x00000003
        /*10f4*/ 	.word	0x000388a0
        /*10f8*/ 	.short	0x010a
        /*10fa*/ 	.byte	0x3f
	.zero		1


	//   ....[89]....
        /*10fc*/ 	.word	0x0001c360
        /*1100*/ 	.word	0x00000003
        /*1104*/ 	.word	0x000388c0
        /*1108*/ 	.short	0x010a
        /*110a*/ 	.byte	0x3f
	.zero		1


	//   ....[90]....
        /*110c*/ 	.word	0x0001c3b0
        /*1110*/ 	.word	0x00000006
        /*1114*/ 	.word	0x000388a0
        /*1118*/ 	.short	0x010a
        /*111a*/ 	.byte	0x3f
	.zero		1


	//   ....[91]....
        /*111c*/ 	.word	0x0001c400
        /*1120*/ 	.word	0x00000006
        /*1124*/ 	.word	0x000388c0
        /*1128*/ 	.short	0x010a
        /*112a*/ 	.byte	0x3f
	.zero		1


	//   ....[92]....
        /*112c*/ 	.word	0x0001c520
        /*1130*/ 	.word	0x0000001b
        /*1134*/ 	.word	0x00038840
        /*1138*/ 	.short	0x010a
        /*113a*/ 	.byte	0x3f
	.zero		1


	//   ....[93]....
        /*113c*/ 	.word	0x0001dab0
        /*1140*/ 	.word	0x00000017
        /*1144*/ 	.word	0x00038820
        /*1148*/ 	.short	0x010a
        /*114a*/ 	.byte	0x3f
	.zero		1


	//   ....[94]....
        /*114c*/ 	.word	0x0001db00
        /*1150*/ 	.word	0x0000001b
        /*1154*/ 	.word	0x00038860
        /*1158*/ 	.short	0x010a
        /*115a*/ 	.byte	0x3f
	.zero		1


	//   ....[95]....
        /*115c*/ 	.word	0x0001e3f0
        /*1160*/ 	.word	0x00000006
        /*1164*/ 	.word	0x00038840
        /*1168*/ 	.short	0x010a
        /*116a*/ 	.byte	0x3f
	.zero		1


	//   ....[96]....
        /*116c*/ 	.word	0x0001e8b0
        /*1170*/ 	.word	0x00000006
        /*1174*/ 	.word	0x00038860
        /*1178*/ 	.short	0x010a
        /*117a*/ 	.byte	0x3f
	.zero		1


	//   ....[97]....
        /*117c*/ 	.word	0x0001f9a0
        /*1180*/ 	.word	0x00000004
        /*1184*/ 	.word	0x00038820
        /*1188*/ 	.short	0x010a
        /*118a*/ 	.byte	0x3f
	.zero		1


	//   ....[98]....
        /*118c*/ 	.word	0x0001fb40
        /*1190*/ 	.word	0x00000005
        /*1194*/ 	.word	0x00038840
        /*1198*/ 	.short	0x010a
        /*119a*/ 	.byte	0x3f
	.zero		1


	//   ....[99]....
        /*119c*/ 	.word	0x0001fb90
        /*11a0*/ 	.word	0x00000019
        /*11a4*/ 	.word	0x00038840
        /*11a8*/ 	.short	0x010a
        /*11aa*/ 	.byte	0x3f
	.zero		1


	//   ....[100]....
        /*11ac*/ 	.word	0x0001fbe0
        /*11b0*/ 	.word	0x00000005
        /*11b4*/ 	.word	0x00038860
        /*11b8*/ 	.short	0x010a
        /*11ba*/ 	.byte	0x3f
	.zero		1


	//----- nvinfo : EIATTR_NUM_MBARRIERS
	.align		4
.L_298:
        /*11bc*/ 	.byte	0x03, 0x38
        /*11be*/ 	.short	0x0017


	//----- nvinfo : EIATTR_EXIT_INSTR_OFFSETS
	.align		4
        /*11c0*/ 	.byte	0x04, 0x1c
        /*11c2*/ 	.short	(.L_300 - .L_299)


	//   ....[0]....
.L_299:
        /*11c4*/ 	.word	0x0001b710


	//----- nvinfo : EIATTR_MAX_THREADS
	.align		4
.L_300:
        /*11c8*/ 	.byte	0x04, 0x05
        /*11ca*/ 	.short	(.L_302 - .L_301)
.L_301:
        /*11cc*/ 	.word	0x00000180
        /*11d0*/ 	.word	0x00000001
        /*11d4*/ 	.word	0x00000001


	//----- nvinfo : EIATTR_CRS_STACK_SIZE
	.align		4
.L_302:
        /*11d8*/ 	.byte	0x04, 0x1e
        /*11da*/ 	.short	(.L_304 - .L_303)
.L_303:
        /*11dc*/ 	.word	0x00000000


	//----- nvinfo : EIATTR_CBANK_PARAM_SIZE
	.align		4
.L_304:
        /*11e0*/ 	.byte	0x03, 0x19
        /*11e2*/ 	.short	0x0bf0


	//----- nvinfo : EIATTR_PARAM_CBANK
	.align		4
        /*11e4*/ 	.byte	0x04, 0x0a
        /*11e6*/ 	.short	(.L_306 - .L_305)
	.align		4
.L_305:
        /*11e8*/ 	.word	index@(.nv.constant0._ZN7cutlass13device_kernelIN5flash11enable_sm90INS1_16FlashAttnFwdSm90INS1_25CollectiveMainloopFwdSm90ILi2EN4cute5tupleIJNS5_1CILi1EEES8_S8_EEENS6_IJNS7_ILi64EEESA_SA_EEELi512ENS_10bfloat16_tEfNS_4arch4Sm90ELb0ELb0ELb1ELb1ELb1ELb1ELb1ELb0ELb0ELb1ELb0ELb0EEENS1_21CollectiveEpilogueFwdINS6_IJSA_NS7_ILi512EEESA_EEES9_SC_SE_Li256ELb1ELb1ELb0ELb0EEENS1_36VarlenDynamicPersistentTileSchedulerILi64ELi64ELi256ELi128ELb0ELb1ELb1ELb0ELb1ELb1EEEEEEEEEvNT_6ParamsE)
        /*11ec*/ 	.short	0x0210
        /*11ee*/ 	.short	0x0bf0


	//----- nvinfo : EIATTR_SW_WAR
	.align		4
.L_306:
        /*11f0*/ 	.byte	0x04, 0x36
        /*11f2*/ 	.short	(.L_308 - .L_307)
.L_307:
        /*11f4*/ 	.word	0x00000008
.L_308:


//--------------------- .nv.info._ZN7cutlass13device_kernelIN5flash11enable_sm90INS1_16FlashAttnFwdSm90INS1_25CollectiveMainloopFwdSm90ILi2EN4cute5tupleIJNS5_1CILi1EEES8_S8_EEENS6_IJNS7_ILi64EEESA_SA_EEELi512ENS_10bfloat16_tEfNS_4arch4Sm90ELb0ELb1ELb1ELb0ELb1ELb0ELb0ELb0ELb0ELb1ELb0ELb0EEENS1_21CollectiveEpilogueFwdINS6_IJSA_NS7_ILi512EEESA_EEES9_SC_SE_Li256ELb0ELb1ELb0ELb0EEENS1_30DynamicPersistentTileSchedulerILi256ELi128ELb0ELb1ELb1EEEEEEEEEvNT_6ParamsE --------------------------
	.section	.nv.info._ZN7cutlass13device_kernelIN5flash11enable_sm90INS1_16FlashAttnFwdSm90INS1_25CollectiveMainloopFwdSm90ILi2EN4cute5tupleIJNS5_1CILi1EEES8_S8_EEENS6_IJNS7_ILi64EEESA_SA_EEELi512ENS_10bfloat16_tEfNS_4arch4Sm90ELb0ELb1ELb1ELb0ELb1ELb0ELb0ELb0ELb0ELb1ELb0ELb0EEENS1_21CollectiveEpilogueFwdINS6_IJSA_NS7_ILi512EEESA_EEES9_SC_SE_Li256ELb0ELb1ELb0ELb0EEENS1_30DynamicPersistentTileSchedulerILi256ELi128ELb0ELb1ELb1EEEEEEEEEvNT_6ParamsE,"",@"SHT_CUDA_INFO"
	.sectionflags	@""
	.align	4


	//----- nvinfo : EIATTR_CUDA_API_VERSION
	.align		4
        /*0000*/ 	.byte	0x04, 0x37
        /*0002*/ 	.short	(.L_310 - .L_309)
.L_309:
        /*0004*/ 	.word	0x00000082


	//----- nvinfo : EIATTR_KPARAM_INFO
	.align		4
.L_310:
        /*0008*/ 	.byte	0x04, 0x17
        /*000a*/ 	.short	(.L_312 - .L_311)
.L_311:
        /*000c*/ 	.word	0x00000000
        /*0010*/ 	.short	0x0000
        /*0012*/ 	.short	0x0070
        /*0014*/ 	.byte	0x00, 0xf0, 0x01, 0x2a


	//----- nvinfo : EIATTR_SPARSE_MMA_MASK
	.align		4
.L_312:
        /*0018*/ 	.byte	0x03, 0x50
        /*001a*/ 	.short	0x0000


	//----- nvinfo : EIATTR_MAXREG_COUNT
	.align		4
        /*001c*/ 	.byte	0x03, 0x1b
        /*001e*/ 	.short	0x00a8


	//----- nvinfo : EIATTR_NUM_BARRIERS
	.align		4
        /*0020*/ 	.byte	0x02, 0x4c
        /*0022*/ 	.byte	0x10
	.zero		1


	//----- nvinfo : EIATTR_EXTERNS
	.align		4
        /*0024*/ 	.byte	0x04, 0x0f
        /*0026*/ 	.short	(.L_314 - .L_313)


	//   ....[0]....
	.align		4
.L_313:
        /*0028*/ 	.word	index@(__assertfail)


	//----- nvinfo : EIATTR_ANNOTATIONS
	.align		4
.L_314:
        /*002c*/ 	.byte	0x04, 0x55
        /*002e*/ 	.short	(.L_316 - .L_315)


	//   ....[0]....
.L_315:
        /*0030*/ 	.word	0x00000001
        /*0034*/ 	.byte	0x20, 0x0a, 0x01, 0x00, 0x01, 0x00, 0x00, 0x00, 0x30, 0x0b, 0x01, 0x00, 0x01, 0x00, 0x00, 0x00
        /*0044*/ 	.byte	0x20, 0x0f, 0x01, 0x00, 0x01, 0x00, 0x00, 0x00, 0x80, 0x21, 0x01, 0x00, 0x01, 0x00, 0x00, 0x00
        /*0054*/ 	.byte	0x40, 0x27, 0x01, 0x00, 0x01, 0x00, 0x00, 0x00, 0x20, 0x2d, 0x01, 0x00, 0x01, 0x00, 0x00, 0x00
        /*0064*/ 	.byte	0x40, 0x2d, 0x01, 0x00, 0x01, 0x00, 0x00, 0x00, 0x80, 0x2e, 0x01, 0x00, 0x01, 0x00, 0x00, 0x00
        /*0074*/ 	.byte	0x30, 0x49, 0x01, 0x00


	//----- nvinfo : EIATTR_MERCURY_ISA_VERSION
	.align		4
.L_316:
        /*0078*/ 	.byte	0x03, 0x5f
        /*007a*/ 	.short	0x0101


	//----- nvinfo : EIATTR_INT_WARP_WIDE_INSTR_OFFSETS
	.align		4
        /*007c*/ 	.byte	0x04, 0x31
        /*007e*/ 	.short	(.L_318 - .L_317)


	//   ....[0]....
.L_317:
        /*0080*/ 	.word	0x000000c0


	//   ....[1]....
        /*0084*/ 	.word	0x000000d0


	//   ....[2]....
        /*0088*/ 	.word	0x00000170


	//   ....[3]....
        /*008c*/ 	.word	0x000118a0


	//   ....[4]....
        /*0090*/ 	.word	0x00011930


	//   ....[5]....
        /*0094*/ 	.word	0x000146c0


	//   ....[6]....
        /*0098*/ 	.word	0x00014750


	//----- nvinfo : EIATTR_COOP_GROUP_MASK_REGIDS
	.align		4
.L_318:
        /*009c*/ 	.byte	0x04, 0x29
        /*009e*/ 	.short	(.L_320 - .L_319)


	//   ....[0]....
.L_319:
        /*00a0*/ 	.word	0xffffffff


	//   ....[1]....
        /*00a4*/ 	.word	0xffffffff


	//   ....[2]....
        /*00a8*/ 	.word	0xffffffff


	//   ....[3]....
        /*00ac*/ 	.word	0xffffffff


	//   ....[4]....
        /*00b0*/ 	.word	0xffffffff


	//   ....[5]....
        /*00b4*/ 	.word	0xffffffff


	//   ....[6]....
        /*00b8*/ 	.word	0xffffffff


	//   ....[7]....
        /*00bc*/ 	.word	0xffffffff


	//   ....[8]....
        /*00c0*/ 	.word	0xffffffff


	//   ....[9]....
        /*00c4*/ 	.word	0xffffffff


	//   ....[10]....
        /*00c8*/ 	.word	0xffffffff


	//   ....[11]....
        /*00cc*/ 	.word	0xffffffff


	//   ....[12]....
        /*00d0*/ 	.word	0xffffffff


	//   ....[13]....
        /*00d4*/ 	.word	0xffffffff


	//   ....[14]....
        /*00d8*/ 	.word	0xffffffff


	//   ....[15]....
        /*00dc*/ 	.word	0xffffffff


	//   ....[16]....
        /*00e0*/ 	.word	0xffffffff


	//   ....[17]....
        /*00e4*/ 	.word	0xffffffff


	//   ....[18]....
        /*00e8*/ 	.word	0xffffffff


	//   ....[19]....
        /*00ec*/ 	.word	0xffffffff


	//   ....[20]....
        /*00f0*/ 	.word	0xffffffff


	//   ....[21]....
        /*00f4*/ 	.word	0xffffffff


	//   ....[22]....
        /*00f8*/ 	.word	0xffffffff


	//   ....[23]....
        /*00fc*/ 	.word	0xffffffff


	//   ....[24]....
        /*0100*/ 	.word	0xffffffff


	//   ....[25]....
        /*0104*/ 	.word	0xffffffff


	//   ....[26]....
        /*0108*/ 	.word	0xffffffff


	//   ....[27]....
        /*010c*/ 	.word	0xffffffff


	//   ....[28]....
        /*0110*/ 	.word	0xffffffff


	//   ....[29]....
        /*0114*/ 	.word	0xffffffff


	//   ....[30]....
        /*0118*/ 	.word	0xffffffff


	//   ....[31]....
        /*011c*/ 	.word	0xffffffff


	//   ....[32]....
        /*0120*/ 	.word	0xffffffff


	//   ....[33]....
        /*0124*/ 	.word	0xffffffff


	//   ....[34]....
        /*0128*/ 	.word	0xffffffff


	//   ....[35]....
        /*012c*/ 	.word	0xffffffff


	//   ....[36]....
        /*0130*/ 	.word	0xffffffff


	//   ....[37]....
        /*0134*/ 	.word	0xffffffff


	//   ....[38]....
        /*0138*/ 	.word	0xffffffff


	//   ....[39]....
        /*013c*/ 	.word	0xffffffff


	//   ....[40]....
        /*0140*/ 	.word	0xffffffff


	//   ....[41]....
        /*0144*/ 	.word	0xffffffff


	//   ....[42]....
        /*0148*/ 	.word	0xffffffff


	//   ....[43]....
        /*014c*/ 	.word	0xffffffff


	//   ....[44]....
        /*0150*/ 	.word	0xffffffff


	//   ....[45]....
        /*0154*/ 	.word	0xffffffff


	//   ....[46]....
        /*0158*/ 	.word	0xffffffff


	//   ....[47]....
        /*015c*/ 	.word	0xffffffff


	//   ....[48]....
        /*0160*/ 	.word	0xffffffff


	//   ....[49]....
        /*0164*/ 	.word	0xffffffff


	//   ....[50]....
        /*0168*/ 	.word	0xffffffff


	//   ....[51]....
        /*016c*/ 	.word	0xffffffff


	//   ....[52]....
        /*0170*/ 	.word	0xffffffff


	//   ....[53]....
        /*0174*/ 	.word	0xffffffff


	//   ....[54]....
        /*0178*/ 	.word	0xffffffff


	//   ....[55]....
        /*017c*/ 	.word	0xffffffff


	//   ....[56]....
        /*0180*/ 	.word	0xffffffff


	//   ....[57]....
        /*0184*/ 	.word	0xffffffff


	//   ....[58]....
        /*0188*/ 	.word	0xffffffff


	//   ....[59]....
        /*018c*/ 	.word	0xffffffff


	//   ....[60]....
        /*0190*/ 	.word	0xffffffff


	//   ....[61]....
        /*0194*/ 	.word	0xffffffff


	//   ....[62]....
        /*0198*/ 	.word	0xffffffff


	//   ....[63]....
        /*019c*/ 	.word	0xffffffff


	//   ....[64]....
        /*01a0*/ 	.word	0xffffffff


	//   ....[65]....
        /*01a4*/ 	.word	0xffffffff


	//   ....[66]....
        /*01a8*/ 	.word	0xffffffff


	//   ....[67]....
        /*01ac*/ 	.word	0xffffffff


	//   ....[68]....
        /*01b0*/ 	.word	0xffffffff


	//   ....[69]....
        /*01b4*/ 	.word	0xffffffff


	//   ....[70]....
        /*01b8*/ 	.word	0xffffffff


	//   ....[71]....
        /*01bc*/ 	.word	0xffffffff


	//   ....[72]....
        /*01c0*/ 	.word	0xffffffff


	//   ....[73]....
        /*01c4*/ 	.word	0xffffffff


	//   ....[74]....
        /*01c8*/ 	.word	0xffffffff


	//   ....[75]....
        /*01cc*/ 	.word	0xffffffff


	//   ....[76]....
        /*01d0*/ 	.word	0xffffffff


	//   ....[77]....
        /*01d4*/ 	.word	0xffffffff


	//   ....[78]....
        /*01d8*/ 	.word	0xffffffff


	//   ....[79]....
        /*01dc*/ 	.word	0xffffffff


	//   ....[80]....
        /*01e0*/ 	.word	0xffffffff


	//   ....[81]....
        /*01e4*/ 	.word	0xffffffff


	//   ....[82]....
        /*01e8*/ 	.word	0xffffffff


	//   ....[83]....
        /*01ec*/ 	.word	0xffffffff


	//   ....[84]....
        /*01f0*/ 	.word	0xffffffff


	//   ....[85]....
        /*01f4*/ 	.word	0xffffffff


	//   ....[86]....
        /*01f8*/ 	.word	0xffffffff


	//   ....[87]....
        /*01fc*/ 	.word	0xffffffff


	//   ....[88]....
        /*0200*/ 	.word	0xffffffff


	//   ....[89]....
        /*0204*/ 	.word	0xffffffff


	//   ....[90]....
        /*0208*/ 	.word	0xffffffff


	//   ....[91]....
        /*020c*/ 	.word	0xffffffff


	//   ....[92]....
        /*0210*/ 	.word	0xffffffff


	//   ....[93]....
        /*0214*/ 	.word	0xffffffff


	//   ....[94]....
        /*0218*/ 	.word	0x0500000f


	//   ....[95]....
        /*021c*/ 	.word	0x0500000f


	//   ....[96]....
        /*0220*/ 	.word	0x0500000f


	//   ....[97]....
        /*0224*/ 	.word	0x0500000f


	//   ....[98]....
        /*0228*/ 	.word	0x0500000f


	//   ....[99]....
        /*022c*/ 	.word	0x0500000f


	//   ....[100]....
        /*0230*/ 	.word	0x0500000f


	//   ....[101]....
        /*0234*/ 	.word	0x0500000f


	//   ....[102]....
        /*0238*/ 	.word	0x0500000f


	//   ....[103]....
        /*023c*/ 	.word	0x0500000f


	//   ....[104]....
        /*0240*/ 	.word	0x0500000f


	//   ....[105]....
        /*0244*/ 	.word	0x0500000f


	//   ....[106]....
        /*0248*/ 	.word	0x0500000f


	//   ....[107]....
        /*024c*/ 	.word	0x0500000f


	//   ....[108]....
        /*0250*/ 	.word	0x0500000f


	//   ....[109]....
        /*0254*/ 	.word	0x0500000f


	//   ....[110]....
        /*0258*/ 	.word	0x0500000f


	//   ....[111]....
        /*025c*/ 	.word	0x0500000f


	//   ....[112]....
        /*0260*/ 	.word	0x0500000f


	//   ....[113]....
        /*0264*/ 	.word	0x0500000f


	//   ....[114]....
        /*0268*/ 	.word	0x0500000f


	//   ....[115]....
        /*026c*/ 	.word	0x0500000f


	//   ....[116]....
        /*0270*/ 	.word	0x0500000f


	//   ....[117]....
        /*0274*/ 	.word	0x0500000f


	//   ....[118]....
        /*0278*/ 	.word	0x0500000f


	//   ....[119]....
        /*027c*/ 	.word	0x0500000f


	//   ....[120]....
        /*0280*/ 	.word	0x0500000f


	//   ....[121]....
        /*0284*/ 	.word	0x0500000f


	//   ....[122]....
        /*0288*/ 	.word	0x0500000f


	//   ....[123]....
        /*028c*/ 	.word	0x0500000f


	//   ....[124]....
        /*0290*/ 	.word	0x0500000f


	//   ....[125]....
        /*0294*/ 	.word	0x0500000f


	//   ....[126]....
        /*0298*/ 	.word	0x0500000f


	//   ....[127]....
        /*029c*/ 	.word	0x0500000f


	//   ....[128]....
        /*02a0*/ 	.word	0x0500000f


	//   ....[129]....
        /*02a4*/ 	.word	0x0500000f


	//   ....[130]....
        /*02a8*/ 	.word	0x0500000f


	//   ....[131]....
        /*02ac*/ 	.word	0x0500000f


	//   ....[132]....
        /*02b0*/ 	.word	0x0500000f


	//   ....[133]....
        /*02b4*/ 	.word	0x0500000f


	//   ....[134]....
        /*02b8*/ 	.word	0x0500000f


	//   ....[135]....
        /*02bc*/ 	.word	0x0500000f


	//   ....[136]....
        /*02c0*/ 	.word	0x0500000f


	//----- nvinfo : EIATTR_COOP_GROUP_INSTR_OFFSETS
	.align		4
.L_320:
        /*02c4*/ 	.byte	0x04, 0x28
        /*02c6*/ 	.short	(.L_322 - .L_321)


	//   ....[0]....
.L_321:
        /*02c8*/ 	.word	0x00000070


	//   ....[1]....
        /*02cc*/ 	.word	0x000000b0


	//   ....[2]....
        /*02d0*/ 	.word	0x00000290


	//   ....[3]....
        /*02d4*/ 	.word	0x000003f0


	//   ....[4]....
        /*02d8*/ 	.word	0x00000510


	//   ....[5]....
        /*02dc*/ 	.word	0x00000670


	//   ....[6]....
        /*02e0*/ 	.word	0x00001b50


	//   ....[7]....
        /*02e4*/ 	.word	0x00003cc0


	//   ....[8]....
        /*02e8*/ 	.word	0x00004430


	//   ....[9]....
        /*02ec*/ 	.word	0x00004a40


	//   ....[10]....
        /*02f0*/ 	.word	0x00005360


	//   ....[11]....
        /*02f4*/ 	.word	0x00005480


	//   ....[12]....
        /*02f8*/ 	.word	0x000057f0


	//   ....[13]....
        /*02fc*/ 	.word	0x00005870


	//   ....[14]....
        /*0300*/ 	.word	0x000060e0


	//   ....[15]....
        /*0304*/ 	.word	0x000068c0


	//   ....[16]....
        /*0308*/ 	.word	0x00006e10


	//   ....[17]....
        /*030c*/ 	.word	0x00007510


	//   ....[18]....
        /*0310*/ 	.word	0x00007610


	//   ....[19]....
        /*0314*/ 	.word	0x00007990


	//   ....[20]....
        /*0318*/ 	.word	0x00007a60


	//   ....[21]....
        /*031c*/ 	.word	0x00008b70


	//   ....[22]....
        /*0320*/ 	.word	0x000095c0


	//   ....[23]....
        /*0324*/ 	.word	0x00009650


	//   ....[24]....
        /*0328*/ 	.word	0x00009910


	//   ....[25]....
        /*032c*/ 	.word	0x00009ad0


	//   ....[26]....
        /*0330*/ 	.word	0x0000aae0


	//   ....[27]....
        /*0334*/ 	.word	0x0000b090


	//   ....[28]....
        /*0338*/ 	.word	0x0000b5d0


	//   ....[29]....
        /*033c*/ 	.word	0x0000bcc0


	//   ....[30]....
        /*0340*/ 	.word	0x0000bdc0


	//   ....[31]....
        /*0344*/ 	.word	0x0000c180


	//   ....[32]....
        /*0348*/ 	.word	0x0000c2a0


	//   ....[33]....
        /*034c*/ 	.word	0x0000d330


	//   ....[34]....
        /*0350*/ 	.word	0x0000d400


	//   ....[35]....
        /*0354*/ 	.word	0x0000d440


	//   ....[36]....
        /*0358*/ 	.word	0x0000d4d0


	//   ....[37]....
        /*035c*/ 	.word	0x0000d510


	//   ....[38]....
        /*0360*/ 	.word	0x0000e7b0


	//   ....[39]....
        /*0364*/ 	.word	0x0000f220


	//   ....[40]....
        /*0368*/ 	.word	0x0000f250


	//   ....[41]....
        /*036c*/ 	.word	0x0000f280


	//   ....[42]....
        /*0370*/ 	.word	0x0000f2a0


	//   ....[43]....
        /*0374*/ 	.word	0x0000f8f0


	//   ....[44]....
        /*0378*/ 	.word	0x0000f900


	//   ....[45]....
        /*037c*/ 	.word	0x0000fb30


	//   ....[46]....
        /*0380*/ 	.word	0x0000fb50


	//   ....[47]....
        /*0384*/ 	.word	0x000104d0


	//   ....[48]....
        /*0388*/ 	.word	0x00010500


	//   ....[49]....
        /*038c*/ 	.word	0x00010740


	//   ....[50]....
        /*0390*/ 	.word	0x00010760


	//   ....[51]....
        /*0394*/ 	.word	0x00010a50


	//   ....[52]....
        /*0398*/ 	.word	0x000122e0


	//   ....[53]....
        /*039c*/ 	.word	0x00012300


	//   ....[54]....
        /*03a0*/ 	.word	0x00012340


	//   ....[55]....
        /*03a4*/ 	.word	0x00012370


	//   ....[56]....
        /*03a8*/ 	.word	0x000123c0


	//   ....[57]....
        /*03ac*/ 	.word	0x000123f0


	//   ....[58]....
        /*03b0*/ 	.word	0x00012410


	//   ....[59]....
        /*03b4*/ 	.word	0x00012450


	//   ....[60]....
        /*03b8*/ 	.word	0x00012a80


	//   ....[61]....
        /*03bc*/ 	.word	0x00012aa0


	//   ....[62]....
        /*03c0*/ 	.word	0x00012b00


	//   ....[63]....
        /*03c4*/ 	.word	0x00012b40


	//   ....[64]....
        /*03c8*/ 	.word	0x00012b80


	//   ....[65]....
        /*03cc*/ 	.word	0x00012bb0


	//   ....[66]....
        /*03d0*/ 	.word	0x00012bc0


	//   ....[67]....
        /*03d4*/ 	.word	0x00012c00


	//   ....[68]....
        /*03d8*/ 	.word	0x00013060


	//   ....[69]....
        /*03dc*/ 	.word	0x00013090


	//   ....[70]....
        /*03e0*/ 	.word	0x000130c0


	//   ....[71]....
        /*03e4*/ 	.word	0x00013120


	//   ....[72]....
        /*03e8*/ 	.word	0x00013270


	//   ....[73]....
        /*03ec*/ 	.word	0x00013290


	//   ....[74]....
        /*03f0*/ 	.word	0x000132a0


	//   ....[75]....
        /*03f4*/ 	.word	0x000133f0


	//   ....[76]....
        /*03f8*/ 	.word	0x00013c50


	//   ....[77]....
        /*03fc*/ 	.word	0x00013c70


	//   ....[78]....
        /*0400*/ 	.word	0x00013c90


	//   ....[79]....
        /*0404*/ 	.word	0x00013cc0


	//   ....[80]....
        /*0408*/ 	.word	0x00013ce0


	//   ....[81]....
        /*040c*/ 	.word	0x00013d10


	//   ....[82]....
        /*0410*/ 	.word	0x00013d30


	//   ....[83]....
        /*0414*/ 	.word	0x00013d40


	//   ....[84]....
        /*0418*/ 	.word	0x00014080


	//   ....[85]....
        /*041c*/ 	.word	0x000140c0


	//   ....[86]....
        /*0420*/ 	.word	0x000140f0


	//   ....[87]....
        /*0424*/ 	.word	0x00014130


	//   ....[88]....
        /*0428*/ 	.word	0x00014150


	//   ....[89]....
        /*042c*/ 	.word	0x00014200


	//   ....[90]....
        /*0430*/ 	.word	0x00014220


	//   ....[91]....
        /*0434*/ 	.word	0x00014230


	//   ....[92]....
        /*0438*/ 	.word	0x00014870


	//   ....[93]....
        /*043c*/ 	.word	0x00014a50


	//   ....[94]....
        /*0440*/ 	.word	0x00015150


	//   ....[95]....
        /*0444*/ 	.word	0x00015230


	//   ....[96]....
        /*0448*/ 	.word	0x000152d0


	//   ....[97]....
        /*044c*/ 	.word	0x00015350


	//   ....[98]....
        /*0450*/ 	.word	0x00015400


	//   ....[99]....
        /*0454*/ 	.word	0x00015480


	//   ....[100]....
        /*0458*/ 	.word	0x00015530


	//   ....[101]....
        /*045c*/ 	.word	0x000155b0


	//   ....[102]....
        /*0460*/ 	.word	0x00015640


	//   ....[103]....
        /*0464*/ 	.word	0x000156d0


	//   ....[104]....
        /*0468*/ 	.word	0x00015740


	//   ....[105]....
        /*046c*/ 	.word	0x000157c0


	//   ....[106]....
        /*0470*/ 	.word	0x00015870


	//   ....[107]....
        /*0474*/ 	.word	0x000158f0


	//   ....[108]....
        /*0478*/ 	.word	0x00015990


	//   ....[109]....
        /*047c*/ 	.word	0x00015a10


	//   ....[110]....
        /*0480*/ 	.word	0x00015aa0


	//   ....[111]....
        /*0484*/ 	.word	0x00015bd0


	//   ....[112]....
        /*0488*/ 	.word	0x00015cd0


	//   ....[113]....
        /*048c*/ 	.word	0x00015ef0


	//   ....[114]....
        /*0490*/ 	.word	0x00015f40


	//   ....[115]....
        /*0494*/ 	.word	0x00016100


	//   ....[116]....
        /*0498*/ 	.word	0x00016150


	//   ....[117]....
        /*049c*/ 	.word	0x00016310


	//   ....[118]....
        /*04a0*/ 	.word	0x00016360


	//   ....[119]....
        /*04a4*/ 	.word	0x00016440


	//   ....[120]....
        /*04a8*/ 	.word	0x000164e0


	//   ....[121]....
        /*04ac*/ 	.word	0x00016540


	//   ....[122]....
        /*04b0*/ 	.word	0x000165e0


	//   ....[123]....
        /*04b4*/ 	.word	0x00016640


	//   ....[124]....
        /*04b8*/ 	.word	0x000166e0


	//   ....[125]....
        /*04bc*/ 	.word	0x00016740


	//   ....[126]....
        /*04c0*/ 	.word	0x000167e0


	//   ....[127]....
        /*04c4*/ 	.word	0x000168c0


	//   ....[128]....
        /*04c8*/ 	.word	0x00016990


	//   ....[129]....
        /*04cc*/ 	.word	0x00016a80


	//   ....[130]....
        /*04d0*/ 	.word	0x00016b90


	//   ....[131]....
        /*04d4*/ 	.word	0x00016ca0


	//   ....[132]....
        /*04d8*/ 	.word	0x00016d80


	//   ....[133]....
        /*04dc*/ 	.word	0x00016e90


	//   ....[134]....
        /*04e0*/ 	.word	0x00016f70


	//   ....[135]....
        /*04e4*/ 	.word	0x00017000


	//   ....[136]....
        /*04e8*/ 	.word	0x00017120


	//----- nvinfo : EIATTR_REG_RECONFIG
	.align		4
.L_322:
        /*04ec*/ 	.byte	0x01, 0x54
	.zero		2


	//----- nvinfo : EIATTR_SYSCALL_OFFSETS
	.align		4
        /*04f0*/ 	.byte	0x04, 0x46
        /*04f2*/ 	.short	(.L_324 - .L_323)


	//   ....[0]....
.L_323:
        /*04f4*/ 	.word	0x00003e90


	//   ....[1]....
        /*04f8*/ 	.word	0x00011a90


	//   ....[2]....
        /*04fc*/ 	.word	0x00011be0


	//   ....[3]....
        /*0500*/ 	.word	0x00011cd0


	//   ....[4]....
        /*0504*/ 	.word	0x00012720


	//----- nvinfo : EIATTR_MBARRIER_INSTR_OFFSETS
	.align		4
.L_324:
        /*0508*/ 	.byte	0x04, 0x39
        /*050a*/ 	.short	(.L_326 - .L_325)


	//   ....[0]....
.L_325:
        /*050c*/ 	.word	0x00000180
        /*0510*/ 	.word	0x000000ff
        /*0514*/ 	.word	0x00028c00
        /*0518*/ 	.short	0x0100
        /*051a*/ 	.byte	0x08
	.zero		1


	//   ....[1]....
        /*051c*/ 	.word	0x00000190
        /*0520*/ 	.word	0x000000ff
        /*0524*/ 	.word	0x00028c20
        /*0528*/ 	.short	0x0100
        /*052a*/ 	.byte	0x08
	.zero		1


	//   ....[2]....
        /*052c*/ 	.word	0x00000240
        /*0530*/ 	.word	0x000000ff
        /*0534*/ 	.word	0x00028c30
        /*0538*/ 	.short	0x0100
        /*053a*/ 	.byte	0x06
	.zero		1


	//   ....[3]....
        /*053c*/ 	.word	0x00000250
        /*0540*/ 	.word	0x000000ff
        /*0544*/ 	.word	0x00028c40
        /*0548*/ 	.short	0x0100
        /*054a*/ 	.byte	0x06
	.zero		1


	//   ....[4]....
        /*054c*/ 	.word	0x00000260
        /*0550*/ 	.word	0x000000ff
        /*0554*/ 	.word	0x00028c38
        /*0558*/ 	.short	0x0100
        /*055a*/ 	.byte	0x06
	.zero		1


	//   ....[5]....
        /*055c*/ 	.word	0x00000270
        /*0560*/ 	.word	0x000000ff
        /*0564*/ 	.word	0x00028c48
        /*0568*/ 	.short	0x0100
        /*056a*/ 	.byte	0x06
	.zero		1


	//   ....[6]....
        /*056c*/ 	.word	0x000003a0
        /*0570*/ 	.word	0x000000ff
        /*0574*/ 	.word	0x00028c50
        /*0578*/ 	.short	0x0100
        /*057a*/ 	.byte	0x08
	.zero		1


	//   ....[7]....
        /*057c*/ 	.word	0x000003b0
        /*0580*/ 	.word	0x000000ff
        /*0584*/ 	.word	0x00028c60
        /*0588*/ 	.short	0x0100
        /*058a*/ 	.byte	0x08
	.zero		1


	//   ....[8]....
        /*058c*/ 	.word	0x000003c0
        /*0590*/ 	.word	0x000000ff
        /*0594*/ 	.word	0x00028c58
        /*0598*/ 	.short	0x0100
        /*059a*/ 	.byte	0x08
	.zero		1


	//   ....[9]....
        /*059c*/ 	.word	0x000003d0
        /*05a0*/ 	.word	0x000000ff
        /*05a4*/ 	.word	0x00028c68
        /*05a8*/ 	.short	0x0100
        /*05aa*/ 	.byte	0x08
	.zero		1


	//   ....[10]....
        /*05ac*/ 	.word	0x000004c0
        /*05b0*/ 	.word	0x000000ff
        /*05b4*/ 	.word	0x00028c70
        /*05b8*/ 	.short	0x0100
        /*05ba*/ 	.byte	0x06
	.zero		1


	//   ....[11]....
        /*05bc*/ 	.word	0x000004d0
        /*05c0*/ 	.word	0x000000ff
        /*05c4*/ 	.word	0x00028c80
        /*05c8*/ 	.short	0x0100
        /*05ca*/ 	.byte	0x06
	.zero		1


	//   ....[12]....
        /*05cc*/ 	.word	0x000004e0
        /*05d0*/ 	.word	0x000000ff
        /*05d4*/ 	.word	0x00028c78
        /*05d8*/ 	.short	0x0100
        /*05da*/ 	.byte	0x06
	.zero		1


	//   ....[13]....
        /*05dc*/ 	.word	0x000004f0
        /*05e0*/ 	.word	0x000000ff
        /*05e4*/ 	.word	0x00028c88
        /*05e8*/ 	.short	0x0100
        /*05ea*/ 	.byte	0x06
	.zero		1


	//   ....[14]....
        /*05ec*/ 	.word	0x00000620
        /*05f0*/ 	.word	0x000000ff
        /*05f4*/ 	.word	0x00028c90
        /*05f8*/ 	.short	0x0100
        /*05fa*/ 	.byte	0x08
	.zero		1


	//   ....[15]....
        /*05fc*/ 	.word	0x00000630
        /*0600*/ 	.word	0x000000ff
        /*0604*/ 	.word	0x00028ca0
        /*0608*/ 	.short	0x0100
        /*060a*/ 	.byte	0x08
	.zero		1


	//   ....[16]....
        /*060c*/ 	.word	0x00000640
        /*0610*/ 	.word	0x000000ff
        /*0614*/ 	.word	0x00028c98
        /*0618*/ 	.short	0x0100
        /*061a*/ 	.byte	0x08
	.zero		1


	//   ....[17]....
        /*061c*/ 	.word	0x00000650
        /*0620*/ 	.word	0x000000ff
        /*0624*/ 	.word	0x00028ca8
        /*0628*/ 	.short	0x0100
        /*062a*/ 	.byte	0x08
	.zero		1


	//   ....[18]....
        /*062c*/ 	.word	0x00000790
        /*0630*/ 	.word	0x000000ff
        /*0634*/ 	.word	0x00028cb0
        /*0638*/ 	.short	0x0100
        /*063a*/ 	.byte	0x08
	.zero		1


	//   ....[19]....
        /*063c*/ 	.word	0x000007a0
        /*0640*/ 	.word	0x000000ff
        /*0644*/ 	.word	0x00028cc0
        /*0648*/ 	.short	0x0100
        /*064a*/ 	.byte	0x08
	.zero		1


	//   ....[20]....
        /*064c*/ 	.word	0x000007b0
        /*0650*/ 	.word	0x000000ff
        /*0654*/ 	.word	0x00028cb8
        /*0658*/ 	.short	0x0100
        /*065a*/ 	.byte	0x08
	.zero		1


	//   ....[21]....
        /*065c*/ 	.word	0x000007c0
        /*0660*/ 	.word	0x000000ff
        /*0664*/ 	.word	0x00028cc8
        /*0668*/ 	.short	0x0100
        /*066a*/ 	.byte	0x08
	.zero		1


	//   ....[22]....
        /*066c*/ 	.word	0x00001c60
        /*0670*/ 	.word	0x000000ff
        /*0674*/ 	.word	0x00028c50
        /*0678*/ 	.short	0x010a
        /*067a*/ 	.byte	0x15
	.zero		1


	//   ....[23]....
        /*067c*/ 	.word	0x00001f20
        /*0680*/ 	.word	0x000000ff
        /*0684*/ 	.word	0x00000000
        /*0688*/ 	.short	0x0101
        /*068a*/ 	.byte	0x06
	.zero		1


	//   ....[24]....
        /*068c*/ 	.word	0x00002860
        /*0690*/ 	.word	0x000000ff
        /*0694*/ 	.word	0x00028c50
        /*0698*/ 	.short	0x010a
        /*069a*/ 	.byte	0x15
	.zero		1


	//   ....[25]....
        /*069c*/ 	.word	0x000028a0
        /*06a0*/ 	.word	0x000000ff
        /*06a4*/ 	.word	0x00028c50
        /*06a8*/ 	.short	0x010a
        /*06aa*/ 	.byte	0x15
	.zero		1


	//   ....[26]....
        /*06ac*/ 	.word	0x00002a80
        /*06b0*/ 	.word	0x000000ff
        /*06b4*/ 	.word	0x00000000
        /*06b8*/ 	.short	0x0101
        /*06ba*/ 	.byte	0x06
	.zero		1


	//   ....[27]....
        /*06bc*/ 	.word	0x00003f10
        /*06c0*/ 	.word	0x000000ff
        /*06c4*/ 	.word	0x00028c00
        /*06c8*/ 	.short	0x010a
        /*06ca*/ 	.byte	0x2a
	.zero		1


	//   ....[28]....
        /*06cc*/ 	.word	0x00003f90
        /*06d0*/ 	.word	0x00000007
        /*06d4*/ 	.word	0x00028c30
        /*06d8*/ 	.short	0x010a
        /*06da*/ 	.byte	0x3f
	.zero		1


	//   ....[29]....
        /*06dc*/ 	.word	0x00003fd0
        /*06e0*/ 	.word	0x00000007
        /*06e4*/ 	.word	0x00028c30
        /*06e8*/ 	.short	0x010a
        /*06ea*/ 	.byte	0x3f
	.zero		1


	//   ....[30]....
        /*06ec*/ 	.word	0x000045a0
        /*06f0*/ 	.word	0x000000ff
        /*06f4*/ 	.word	0x00000000
        /*06f8*/ 	.short	0x0101
        /*06fa*/ 	.byte	0x06
	.zero		1


	//   ....[31]....
        /*06fc*/ 	.word	0x00005ea0
        /*0700*/ 	.word	0x00000007
        /*0704*/ 	.word	0x00028c50
        /*0708*/ 	.short	0x010a
        /*070a*/ 	.byte	0x3f
	.zero		1


	//   ....[32]....
        /*070c*/ 	.word	0x00005ee0
        /*0710*/ 	.word	0x00000007
        /*0714*/ 	.word	0x00028c50
        /*0718*/ 	.short	0x010a
        /*071a*/ 	.byte	0x3f
	.zero		1


	//   ....[33]....
        /*071c*/ 	.word	0x00006200
        /*0720*/ 	.word	0x000000ff
        /*0724*/ 	.word	0x00000000
        /*0728*/ 	.short	0x0101
        /*072a*/ 	.byte	0x0b
	.zero		1


	//   ....[34]....
        /*072c*/ 	.word	0x00006520
        /*0730*/ 	.word	0x000000ff
        /*0734*/ 	.word	0x00028c30
        /*0738*/ 	.short	0x010a
        /*073a*/ 	.byte	0x15
	.zero		1


	//   ....[35]....
        /*073c*/ 	.word	0x00006560
        /*0740*/ 	.word	0x000000ff
        /*0744*/ 	.word	0x00028c30
        /*0748*/ 	.short	0x010a
        /*074a*/ 	.byte	0x15
	.zero		1


	//   ....[36]....
        /*074c*/ 	.word	0x00006a20
        /*0750*/ 	.word	0x000000ff
        /*0754*/ 	.word	0x00000000
        /*0758*/ 	.short	0x0101
        /*075a*/ 	.byte	0x06
	.zero		1


	//   ....[37]....
        /*075c*/ 	.word	0x00008930
        /*0760*/ 	.word	0x000000ff
        /*0764*/ 	.word	0x00028c50
        /*0768*/ 	.short	0x010a
        /*076a*/ 	.byte	0x15
	.zero		1


	//   ....[38]....
        /*076c*/ 	.word	0x00008970
        /*0770*/ 	.word	0x000000ff
        /*0774*/ 	.word	0x00028c50
        /*0778*/ 	.short	0x010a
        /*077a*/ 	.byte	0x15
	.zero		1


	//   ....[39]....
        /*077c*/ 	.word	0x00008c20
        /*0780*/ 	.word	0x000000ff
        /*0784*/ 	.word	0x00000000
        /*0788*/ 	.short	0x0101
        /*078a*/ 	.byte	0x15
	.zero		1


	//   ....[40]....
        /*078c*/ 	.word	0x00008fb0
        /*0790*/ 	.word	0x000000ff
        /*0794*/ 	.word	0x00028c30
        /*0798*/ 	.short	0x010a
        /*079a*/ 	.byte	0x15
	.zero		1


	//   ....[41]....
        /*079c*/ 	.word	0x00008ff0
        /*07a0*/ 	.word	0x000000ff
        /*07a4*/ 	.word	0x00028c30
        /*07a8*/ 	.short	0x010a
        /*07aa*/ 	.byte	0x15
	.zero		1


	//   ....[42]....
        /*07ac*/ 	.word	0x00009410
        /*07b0*/ 	.word	0x000000ff
        /*07b4*/ 	.word	0x00000000
        /*07b8*/ 	.short	0x0101
        /*07ba*/ 	.byte	0x06
	.zero		1


	//   ....[43]....
        /*07bc*/ 	.word	0x0000a8a0
        /*07c0*/ 	.word	0x000000ff
        /*07c4*/ 	.word	0x00028c50
        /*07c8*/ 	.short	0x010a
        /*07ca*/ 	.byte	0x15
	.zero		1


	//   ....[44]....
        /*07cc*/ 	.word	0x0000a8e0
        /*07d0*/ 	.word	0x000000ff
        /*07d4*/ 	.word	0x00028c50
        /*07d8*/ 	.short	0x010a
        /*07da*/ 	.byte	0x15
	.zero		1


	//   ....[45]....
        /*07dc*/ 	.word	0x0000ab70
        /*07e0*/ 	.word	0x000000ff
        /*07e4*/ 	.word	0x00000000
        /*07e8*/ 	.short	0x0101
        /*07ea*/ 	.byte	0x15
	.zero		1


	//   ....[46]....
        /*07ec*/ 	.word	0x0000acf0
        /*07f0*/ 	.word	0x000000ff
        /*07f4*/ 	.word	0x00028c30
        /*07f8*/ 	.short	0x010a
        /*07fa*/ 	.byte	0x14
	.zero		1


	//   ....[47]....
        /*07fc*/ 	.word	0x0000ad30
        /*0800*/ 	.word	0x000000ff
        /*0804*/ 	.word	0x00028c30
        /*0808*/ 	.short	0x010a
        /*080a*/ 	.byte	0x14
	.zero		1


	//   ....[48]....
        /*080c*/ 	.word	0x0000b1d0
        /*0810*/ 	.word	0x000000ff
        /*0814*/ 	.word	0x00000000
        /*0818*/ 	.short	0x0101
        /*081a*/ 	.byte	0x06
	.zero		1


	//   ....[49]....
        /*081c*/ 	.word	0x0000d0f0
        /*0820*/ 	.word	0x000000ff
        /*0824*/ 	.word	0x00028c50
        /*0828*/ 	.short	0x010a
        /*082a*/ 	.byte	0x14
	.zero		1


	//   ....[50]....
        /*082c*/ 	.word	0x0000d130
        /*0830*/ 	.word	0x000000ff
        /*0834*/ 	.word	0x00028c50
        /*0838*/ 	.short	0x010a
        /*083a*/ 	.byte	0x14
	.zero		1


	//   ....[51]....
        /*083c*/ 	.word	0x0000d3e0
        /*0840*/ 	.word	0x000000ff
        /*0844*/ 	.word	0x00000000
        /*0848*/ 	.short	0x0101
        /*084a*/ 	.byte	0x14
	.zero		1


	//   ....[52]....
        /*084c*/ 	.word	0x0000f8c0
        /*0850*/ 	.word	0x000000ff
        /*0854*/ 	.word	0x00000000
        /*0858*/ 	.short	0x0101
        /*085a*/ 	.byte	0x05
	.zero		1


	//   ....[53]....
        /*085c*/ 	.word	0x000120d0
        /*0860*/ 	.word	0x00000019
        /*0864*/ 	.word	0x00028c40
        /*0868*/ 	.short	0x010a
        /*086a*/ 	.byte	0x3f
	.zero		1


	//   ....[54]....
        /*086c*/ 	.word	0x00012500
        /*0870*/ 	.word	0x00000019
        /*0874*/ 	.word	0x00028c30
        /*0878*/ 	.short	0x0107
        /*087a*/ 	.byte	0x3f
	.zero		1


	//   ....[55]....
        /*087c*/ 	.word	0x000125d0
        /*0880*/ 	.word	0x00000019
        /*0884*/ 	.word	0x00028c30
        /*0888*/ 	.short	0x0101
        /*088a*/ 	.byte	0x3f
	.zero		1


	//   ....[56]....
        /*088c*/ 	.word	0x00012cb0
        /*0890*/ 	.word	0x00000011
        /*0894*/ 	.word	0x00028c00
        /*0898*/ 	.short	0x0107
        /*089a*/ 	.byte	0x3f
	.zero		1


	//   ....[57]....
        /*089c*/ 	.word	0x00012da0
        /*08a0*/ 	.word	0x00000011
        /*08a4*/ 	.word	0x00028c00
        /*08a8*/ 	.short	0x0101
        /*08aa*/ 	.byte	0x3f
	.zero		1


	//   ....[58]....
        /*08ac*/ 	.word	0x00012dc0
        /*08b0*/ 	.word	0x00000011
        /*08b4*/ 	.word	0x00028c20
        /*08b8*/ 	.short	0x010a
        /*08ba*/ 	.byte	0x3f
	.zero		1


	//   ....[59]....
        /*08bc*/ 	.word	0x00012e50
        /*08c0*/ 	.word	0x00000019
        /*08c4*/ 	.word	0x00028c60
        /*08c8*/ 	.short	0x010a
        /*08ca*/ 	.byte	0x3f
	.zero		1


	//   ....[60]....
        /*08cc*/ 	.word	0x000136b0
        /*08d0*/ 	.word	0x00000019
        /*08d4*/ 	.word	0x00028c50
        /*08d8*/ 	.short	0x0107
        /*08da*/ 	.byte	0x3f
	.zero		1


	//   ....[61]....
        /*08dc*/ 	.word	0x00013780
        /*08e0*/ 	.word	0x00000019
        /*08e4*/ 	.word	0x00028c50
        /*08e8*/ 	.short	0x0101
        /*08ea*/ 	.byte	0x3f
	.zero		1


	//   ....[62]....
        /*08ec*/ 	.word	0x00013ab0
        /*08f0*/ 	.word	0x00000008
        /*08f4*/ 	.word	0x00028c40
        /*08f8*/ 	.short	0x010a
        /*08fa*/ 	.byte	0x3f
	.zero		1


	//   ....[63]....
        /*08fc*/ 	.word	0x00013de0
        /*0900*/ 	.word	0x00000008
        /*0904*/ 	.word	0x00028c30
        /*0908*/ 	.short	0x0107
        /*090a*/ 	.byte	0x3f
	.zero		1


	//   ....[64]....
        /*090c*/ 	.word	0x00013ea0
        /*0910*/ 	.word	0x00000008
        /*0914*/ 	.word	0x00028c30
        /*0918*/ 	.short	0x0101
        /*091a*/ 	.byte	0x3f
	.zero		1


	//   ....[65]....
        /*091c*/ 	.word	0x00013ed0
        /*0920*/ 	.word	0x00000008
        /*0924*/ 	.word	0x00028c60
        /*0928*/ 	.short	0x010a
        /*092a*/ 	.byte	0x3f
	.zero		1


	//   ....[66]....
        /*092c*/ 	.word	0x00014530
        /*0930*/ 	.word	0x00000008
        /*0934*/ 	.word	0x00028c50
        /*0938*/ 	.short	0x0107
        /*093a*/ 	.byte	0x3f
	.zero		1


	//   ....[67]....
        /*093c*/ 	.word	0x000145f0
        /*0940*/ 	.word	0x00000008
        /*0944*/ 	.word	0x00028c50
        /*0948*/ 	.short	0x0101
        /*094a*/ 	.byte	0x3f
	.zero		1


	//   ....[68]....
        /*094c*/ 	.word	0x000149d0
        /*0950*/ 	.word	0x00000007
        /*0954*/ 	.word	0x00028c20
        /*0958*/ 	.short	0x010a
        /*095a*/ 	.byte	0x3f
	.zero		1


	//   ....[69]....
        /*095c*/ 	.word	0x00014b50
        /*0960*/ 	.word	0x00000005
        /*0964*/ 	.word	0x00028c40
        /*0968*/ 	.short	0x010a
        /*096a*/ 	.byte	0x3f
	.zero		1


	//   ....[70]....
        /*096c*/ 	.word	0x00014bf0
        /*0970*/ 	.word	0x00000003
        /*0974*/ 	.word	0x00028c40
        /*0978*/ 	.short	0x010a
        /*097a*/ 	.byte	0x3f
	.zero		1


	//   ....[71]....
        /*097c*/ 	.word	0x00014c30
        /*0980*/ 	.word	0x00000005
        /*0984*/ 	.word	0x00028c60
        /*0988*/ 	.short	0x010a
        /*098a*/ 	.byte	0x3f
	.zero		1


	//   ....[72]....
        /*098c*/ 	.word	0x00014c70
        /*0990*/ 	.word	0x00000003
        /*0994*/ 	.word	0x00028c60
        /*0998*/ 	.short	0x010a
        /*099a*/ 	.byte	0x3f
	.zero		1


	//   ....[73]....
        /*099c*/ 	.word	0x00014ce0
        /*09a0*/ 	.word	0x00000003
        /*09a4*/ 	.word	0x00028c50
        /*09a8*/ 	.short	0x010a
        /*09aa*/ 	.byte	0x3f
	.zero		1


	//   ....[74]....
        /*09ac*/ 	.word	0x00014d40
        /*09b0*/ 	.word	0x00000003
        /*09b4*/ 	.word	0x00028c50
        /*09b8*/ 	.short	0x010a
        /*09ba*/ 	.byte	0x3f
	.zero		1


	//   ....[75]....
        /*09bc*/ 	.word	0x00014da0
        /*09c0*/ 	.word	0x00000003
        /*09c4*/ 	.word	0x00028c00
        /*09c8*/ 	.short	0x010a
        /*09ca*/ 	.byte	0x3f
	.zero		1


	//   ....[76]....
        /*09cc*/ 	.word	0x00014df0
        /*09d0*/ 	.word	0x00000007
        /*09d4*/ 	.word	0x00028c30
        /*09d8*/ 	.short	0x010a
        /*09da*/ 	.byte	0x3f
	.zero		1


	//   ....[77]....
        /*09dc*/ 	.word	0x00014e40
        /*09e0*/ 	.word	0x00000007
        /*09e4*/ 	.word	0x00028c50
        /*09e8*/ 	.short	0x010a
        /*09ea*/ 	.byte	0x3f
	.zero		1


	//   ....[78]....
        /*09ec*/ 	.word	0x00014ea0
        /*09f0*/ 	.word	0x00000006
        /*09f4*/ 	.word	0x00028c30
        /*09f8*/ 	.short	0x010a
        /*09fa*/ 	.byte	0x3f
	.zero		1


	//   ....[79]....
        /*09fc*/ 	.word	0x00014f00
        /*0a00*/ 	.word	0x0000000a
        /*0a04*/ 	.word	0x00028c50
        /*0a08*/ 	.short	0x010a
        /*0a0a*/ 	.byte	0x3f
	.zero		1


	//   ....[80]....
        /*0a0c*/ 	.word	0x00014f60
        /*0a10*/ 	.word	0x00000005
        /*0a14*/ 	.word	0x00028c30
        /*0a18*/ 	.short	0x010a
        /*0a1a*/ 	.byte	0x3f
	.zero		1


	//   ....[81]....
        /*0a1c*/ 	.word	0x00014fc0
        /*0a20*/ 	.word	0x0000000b
        /*0a24*/ 	.word	0x00028c50
        /*0a28*/ 	.short	0x010a
        /*0a2a*/ 	.byte	0x3f
	.zero		1


	//   ....[82]....
        /*0a2c*/ 	.word	0x00015020
        /*0a30*/ 	.word	0x00000006
        /*0a34*/ 	.word	0x00028c30
        /*0a38*/ 	.short	0x010a
        /*0a3a*/ 	.byte	0x3f
	.zero		1


	//   ....[83]....
        /*0a3c*/ 	.word	0x00015080
        /*0a40*/ 	.word	0x0000000a
        /*0a44*/ 	.word	0x00028c50
        /*0a48*/ 	.short	0x010a
        /*0a4a*/ 	.byte	0x3f
	.zero		1


	//   ....[84]....
        /*0a4c*/ 	.word	0x00015180
        /*0a50*/ 	.word	0x00000019
        /*0a54*/ 	.word	0x00028c40
        /*0a58*/ 	.short	0x010a
        /*0a5a*/ 	.byte	0x3f
	.zero		1


	//   ....[85]....
        /*0a5c*/ 	.word	0x00015ad0
        /*0a60*/ 	.word	0x00000011
        /*0a64*/ 	.word	0x00028c20
        /*0a68*/ 	.short	0x010a
        /*0a6a*/ 	.byte	0x3f
	.zero		1


	//   ....[86]....
        /*0a6c*/ 	.word	0x00015b20
        /*0a70*/ 	.word	0x00000019
        /*0a74*/ 	.word	0x00028c60
        /*0a78*/ 	.short	0x010a
        /*0a7a*/ 	.byte	0x3f
	.zero		1


	//   ....[87]....
        /*0a7c*/ 	.word	0x00016390
        /*0a80*/ 	.word	0x00000008
        /*0a84*/ 	.word	0x00028c40
        /*0a88*/ 	.short	0x010a
        /*0a8a*/ 	.byte	0x3f
	.zero		1


	//   ....[88]....
        /*0a8c*/ 	.word	0x00016810
        /*0a90*/ 	.word	0x00000008
        /*0a94*/ 	.word	0x00028c60
        /*0a98*/ 	.short	0x010a
        /*0a9a*/ 	.byte	0x3f
	.zero		1


	//   ....[89]....
        /*0a9c*/ 	.word	0x00017040
        /*0aa0*/ 	.word	0x00000007
        /*0aa4*/ 	.word	0x00028c20
        /*0aa8*/ 	.short	0x010a
        /*0aaa*/ 	.byte	0x3f
	.zero		1


	//   ....[90]....
        /*0aac*/ 	.word	0x000171e0
        /*0ab0*/ 	.word	0x00000005
        /*0ab4*/ 	.word	0x00028c40
        /*0ab8*/ 	.short	0x010a
        /*0aba*/ 	.byte	0x3f
	.zero		1


	//   ....[91]....
        /*0abc*/ 	.word	0x00017230
        /*0ac0*/ 	.word	0x00000003
        /*0ac4*/ 	.word	0x00028c40
        /*0ac8*/ 	.short	0x010a
        /*0aca*/ 	.byte	0x3f
	.zero		1


	//   ....[92]....
        /*0acc*/ 	.word	0x00017280
        /*0ad0*/ 	.word	0x00000005
        /*0ad4*/ 	.word	0x00028c60
        /*0ad8*/ 	.short	0x010a
        /*0ada*/ 	.byte	0x3f
	.zero		1


	//----- nvinfo : EIATTR_NUM_MBARRIERS
	.align		4
.L_326:
        /*0adc*/ 	.byte	0x03, 0x38
        /*0ade*/ 	.short	0x0016


	//----- nvinfo : EIATTR_EXIT_INSTR_OFFSETS
	.align		4
        /*0ae0*/ 	.byte	0x04, 0x1c
        /*0ae2*/ 	.short	(.L_328 - .L_327)


	//   ....[0]....
.L_327:
        /*0ae4*/ 	.word	0x00000930


	//   ....[1]....
        /*0ae8*/ 	.word	0x000109c0


	//   ....[2]....
        /*0aec*/ 	.word	0x00014cc0


	//----- nvinfo : EIATTR_MAX_THREADS
	.align		4
.L_328:
        /*0af0*/ 	.byte	0x04, 0x05
        /*0af2*/ 	.short	(.L_330 - .L_329)
.L_329:
        /*0af4*/ 	.word	0x00000180
        /*0af8*/ 	.word	0x00000001
        /*0afc*/ 	.word	0x00000001


	//----- nvinfo : EIATTR_CRS_STACK_SIZE
	.align		4
.L_330:
        /*0b00*/ 	.byte	0x04, 0x1e
        /*0b02*/ 	.short	(.L_332 - .L_331)
.L_331:
        /*0b04*/ 	.word	0x00000000


	//----- nvinfo : EIATTR_CBANK_PARAM_SIZE
	.align		4
.L_332:
        /*0b08*/ 	.byte	0x03, 0x19
        /*0b0a*/ 	.short	0x0af0


	//----- nvinfo : EIATTR_PARAM_CBANK
	.align		4
        /*0b0c*/ 	.byte	0x04, 0x0a
        /*0b0e*/ 	.short	(.L_334 - .L_333)
	.align		4
.L_333:
        /*0b10*/ 	.word	index@(.nv.constant0._ZN7cutlass13device_kernelIN5flash11enable_sm90INS1_16FlashAttnFwdSm90INS1_25CollectiveMainloopFwdSm90ILi2EN4cute5tupleIJNS5_1CILi1EEES8_S8_EEENS6_IJNS7_ILi64EEESA_SA_EEELi512ENS_10bfloat16_tEfNS_4arch4Sm90ELb0ELb1ELb1ELb0ELb1ELb0ELb0ELb0ELb0ELb1ELb0ELb0EEENS1_21CollectiveEpilogueFwdINS6_IJSA_NS7_ILi512EEESA_EEES9_SC_SE_Li256ELb0ELb1ELb0ELb0EEENS1_30DynamicPersistentTileSchedulerILi256ELi128ELb0ELb1ELb1EEEEEEEEEvNT_6ParamsE)
        /*0b14*/ 	.short	0x0210
        /*0b16*/ 	.short	0x0af0


	//----- nvinfo : EIATTR_SW_WAR
	.align		4
.L_334:
        /*0b18*/ 	.byte	0x04, 0x36
        /*0b1a*/ 	.short	(.L_336 - .L_335)
.L_335:
        /*0b1c*/ 	.word	0x00000008
.L_336:


//--------------------- .nv.info._ZN7cutlass13device_kernelIN5flash11enable_sm90INS1_16FlashAttnFwdSm90INS1_25CollectiveMainloopFwdSm90ILi2EN4cute5tupleIJNS5_1CILi1EEES8_S8_EEENS6_IJNS7_ILi64EEESA_SA_EEELi512ENS_10bfloat16_tEfNS_4arch4Sm90ELb0ELb1ELb1ELb0ELb1ELb0ELb1ELb0ELb0ELb1ELb0ELb0EEENS1_21CollectiveEpilogueFwdINS6_IJSA_NS7_ILi512EEESA_EEES9_SC_SE_Li256ELb0ELb1ELb0ELb0EEENS1_30DynamicPersistentTileSchedulerILi256ELi128ELb0ELb1ELb1EEEEEEEEEvNT_6ParamsE --------------------------
	.section	.nv.info._ZN7cutlass13device_kernelIN5flash11enable_sm90INS1_16FlashAttnFwdSm90INS1_25CollectiveMainloopFwdSm90ILi2EN4cute5tupleIJNS5_1CILi1EEES8_S8_EEENS6_IJNS7_ILi64EEESA_SA_EEELi512ENS_10bfloat16_tEfNS_4arch4Sm90ELb0ELb1ELb1ELb0ELb1ELb0ELb1ELb0ELb0ELb1ELb0ELb0EEENS1_21CollectiveEpilogueFwdINS6_IJSA_NS7_ILi512EEESA_EEES9_SC_SE_Li256ELb0ELb1ELb0ELb0EEENS1_30DynamicPersistentTileSchedulerILi256ELi128ELb0ELb1ELb1EEEEEEEEEvNT_6ParamsE,"",@"SHT_CUDA_INFO"
	.sectionflags	@""
	.align	4


	//----- nvinfo : EIATTR_CUDA_API_VERSION
	.align		4
        /*0000*/ 	.byte	0x04, 0x37
        /*0002*/ 	.short	(.L_338 - .L_337)
.L_337:
        /*0004*/ 	.word	0x00000082


	//----- nvinfo : EIATTR_KPARAM_INFO
	.align		4
.L_338:
        /*0008*/ 	.byte	0x04, 0x17
        /*000a*/ 	.short	(.L_340 - .L_339)
.L_339:
        /*000c*/ 	.word	0x00000000
        /*0010*/ 	.short	0x0000
        /*0012*/ 	.short	0x0070
        /*0014*/ 	.byte	0x00, 0xf0, 0x01, 0x2e


	//----- nvinfo : EIATTR_SPARSE_MMA_MASK
	.align		4
.L_340:
        /*0018*/ 	.byte	0x03, 0x50
        /*001a*/ 	.short	0x0000


	//----- nvinfo : EIATTR_MAXREG_COUNT
	.align		4
        /*001c*/ 	.byte	0x03, 0x1b
        /*001e*/ 	.short	0x00a8


	//----- nvinfo : EIATTR_NUM_BARRIERS
	.align		4
        /*0020*/ 	.byte	0x02, 0x4c
        /*0022*/ 	.byte	0x10
	.zero		1


	//----- nvinfo : EIATTR_EXTERNS
	.align		4
        /*0024*/ 	.byte	0x04, 0x0f
        /*0026*/ 	.short	(.L_342 - .L_341)


	//   ....[0]....
	.align		4
.L_341:
        /*0028*/ 	.word	index@(__assertfail)


	//----- nvinfo : EIATTR_ANNOTATIONS
	.align		4
.L_342:
        /*002c*/ 	.byte	0x04, 0x55
        /*002e*/ 	.short	(.L_344 - .L_343)


	//   ....[0]....
.L_343:
        /* <DEDUP_REMOVED lines=12> */


	//----- nvinfo : EIATTR_MERCURY_ISA_VERSION
	.align		4
.L_344:
        /*00d8*/ 	.byte	0x03, 0x5f
        /*00da*/ 	.short	0x0101


	//----- nvinfo : EIATTR_INT_WARP_WIDE_INSTR_OFFSETS
	.align		4
        /*00dc*/ 	.byte	0x04, 0x31
        /*00de*/ 	.short	(.L_346 - .L_345)


	//   ....[0]....
.L_345:
        /*00e0*/ 	.word	0x000000c0


	//   ....[1]....
        /*00e4*/ 	.word	0x000000d0


	//   ....[2]....
        /*00e8*/ 	.word	0x000000e0


	//   ....[3]....
        /*00ec*/ 	.word	0x00000180


	//   ....[4]....
        /*00f0*/ 	.word	0x00026020


	//   ....[5]....
        /*00f4*/ 	.word	0x000260b0


	//   ....[6]....
        /*00f8*/ 	.word	0x000299c0


	//   ....[7]....
        /*00fc*/ 	.word	0x00029a50


	//----- nvinfo : EIATTR_COOP_GROUP_MASK_REGIDS
	.align		4
.L_346:
        /*0100*/ 	.byte	0x04, 0x29
        /*0102*/ 	.short	(.L_348 - .L_347)


	//   ....[0]....
.L_347:
        /*0104*/ 	.word	0xffffffff


	//   ....[1]....
        /*0108*/ 	.word	0xffffffff


	//   ....[2]....
        /*010c*/ 	.word	0xffffffff


	//   ....[3]....
        /*0110*/ 	.word	0xffffffff


	//   ....[4]....
        /*0114*/ 	.word	0xffffffff


	//   ....[5]....
        /*0118*/ 	.word	0xffffffff


	//   ....[6]....
        /*011c*/ 	.word	0xffffffff


	//   ....[7]....
        /*0120*/ 	.word	0xffffffff


	//   ....[8]....
        /*0124*/ 	.word	0xffffffff


	//   ....[9]....
        /*0128*/ 	.word	0xffffffff


	//   ....[10]....
        /*012c*/ 	.word	0xffffffff


	//   ....[11]....
        /*0130*/ 	.word	0xffffffff


	//   ....[12]....
        /*0134*/ 	.word	0xffffffff


	//   ....[13]....
        /*0138*/ 	.word	0xffffffff


	//   ....[14]....
        /*013c*/ 	.word	0xffffffff


	//   ....[15]....
        /*0140*/ 	.word	0xffffffff


	//   ....[16]....
        /*0144*/ 	.word	0xffffffff


	//   ....[17]....
        /*0148*/ 	.word	0xffffffff


	//   ....[18]....
        /*014c*/ 	.word	0xffffffff


	//   ....[19]....
        /*0150*/ 	.word	0xffffffff


	//   ....[20]....
        /*0154*/ 	.word	0xffffffff


	//   ....[21]....
        /*0158*/ 	.word	0xffffffff


	//   ....[22]....
        /*015c*/ 	.word	0xffffffff


	//   ....[23]....
        /*0160*/ 	.word	0xffffffff


	//   ....[24]....
        /*0164*/ 	.word	0xffffffff


	//   ....[25]....
        /*0168*/ 	.word	0xffffffff


	//   ....[26]....
        /*016c*/ 	.word	0xffffffff


	//   ....[27]....
        /*0170*/ 	.word	0xffffffff


	//   ....[28]....
        /*0174*/ 	.word	0xffffffff


	//   ....[29]....
        /*0178*/ 	.word	0xffffffff


	//   ....[30]....
        /*017c*/ 	.word	0xffffffff


	//   ....[31]....
        /*0180*/ 	.word	0xffffffff


	//   ....[32]....
        /*0184*/ 	.word	0xffffffff


	//   ....[33]....
        /*0188*/ 	.word	0xffffffff


	//   ....[34]....
        /*018c*/ 	.word	0xffffffff


	//   ....[35]....
        /*0190*/ 	.word	0xffffffff


	//   ....[36]....
        /*0194*/ 	.word	0xffffffff


	//   ....[37]....
        /*0198*/ 	.word	0xffffffff


	//   ....[38]....
        /*019c*/ 	.word	0xffffffff


	//   ....[39]....
        /*01a0*/ 	.word	0xffffffff


	//   ....[40]....
        /*01a4*/ 	.word	0xffffffff


	//   ....[41]....
        /*01a8*/ 	.word	0xffffffff


	//   ....[42]....
        /*01ac*/ 	.word	0xffffffff


	//   ....[43]....
        /*01b0*/ 	.word	0xffffffff


	//   ....[44]....
        /*01b4*/ 	.word	0xffffffff


	//   ....[45]....
        /*01b8*/ 	.word	0xffffffff


	//   ....[46]....
        /*01bc*/ 	.word	0xffffffff


	//   ....[47]....
        /*01c0*/ 	.word	0xffffffff


	//   ....[48]....
        /*01c4*/ 	.word	0xffffffff


	//   ....[49]....
        /*01c8*/ 	.word	0xffffffff


	//   ....[50]....
        /*01cc*/ 	.word	0xffffffff


	//   ....[51]....
        /*01d0*/ 	.word	0xffffffff


	//   ....[52]....
        /*01d4*/ 	.word	0xffffffff


	//   ....[53]....
        /*01d8*/ 	.word	0xffffffff


	//   ....[54]....
        /*01dc*/ 	.word	0xffffffff


	//   ....[55]....
        /*01e0*/ 	.word	0xffffffff


	//   ....[56]....
        /*01e4*/ 	.word	0xffffffff


	//   ....[57]....
        /*01e8*/ 	.word	0xffffffff


	//   ....[58]....
        /*01ec*/ 	.word	0xffffffff


	//   ....[59]....
        /*01f0*/ 	.word	0xffffffff


	//   ....[60]....
        /*01f4*/ 	.word	0xffffffff


	//   ....[61]....
        /*01f8*/ 	.word	0xffffffff


	//   ....[62]....
        /*01fc*/ 	.word	0xffffffff


	//   ....[63]....
        /*0200*/ 	.word	0xffffffff


	//   ....[64]....
        /*0204*/ 	.word	0xffffffff


	//   ....[65]....
        /*0208*/ 	.word	0xffffffff


	//   ....[66]....
        /*020c*/ 	.word	0xffffffff


	//   ....[67]....
        /*0210*/ 	.word	0xffffffff


	//   ....[68]....
        /*0214*/ 	.word	0xffffffff


	//   ....[69]....
        /*0218*/ 	.word	0xffffffff


	//   ....[70]....
        /*021c*/ 	.word	0xffffffff


	//   ....[71]....
        /*0220*/ 	.word	0xffffffff


	//   ....[72]....
        /*0224*/ 	.word	0xffffffff


	//   ....[73]....
        /*0228*/ 	.word	0xffffffff


	//   ....[74]....
        /*022c*/ 	.word	0xffffffff


	//   ....[75]....
        /*0230*/ 	.word	0xffffffff


	//   ....[76]....
        /*0234*/ 	.word	0xffffffff


	//   ....[77]....
        /*0238*/ 	.word	0xffffffff


	//   ....[78]....
        /*023c*/ 	.word	0xffffffff


	//   ....[79]....
        /*0240*/ 	.word	0xffffffff


	//   ....[80]....
        /*0244*/ 	.word	0xffffffff


	//   ....[81]....
        /*0248*/ 	.word	0xffffffff


	//   ....[82]....
        /*024c*/ 	.word	0xffffffff


	//   ....[83]....
        /*0250*/ 	.word	0xffffffff


	//   ....[84]....
        /*0254*/ 	.word	0xffffffff


	//   ....[85]....
        /*0258*/ 	.word	0xffffffff


	//   ....[86]....
        /*025c*/ 	.word	0xffffffff


	//   ....[87]....
        /*0260*/ 	.word	0xffffffff


	//   ....[88]....
        /*0264*/ 	.word	0xffffffff


	//   ....[89]....
        /*0268*/ 	.word	0xffffffff


	//   ....[90]....
        /*026c*/ 	.word	0xffffffff


	//   ....[91]....
        /*0270*/ 	.word	0xffffffff


	//   ....[92]....
        /*0274*/ 	.word	0xffffffff


	//   ....[93]....
        /*0278*/ 	.word	0xffffffff


	//   ....[94]....
        /*027c*/ 	.word	0xffffffff


	//   ....[95]....
        /*0280*/ 	.word	0xffffffff


	//   ....[96]....
        /*0284*/ 	.word	0xffffffff


	//   ....[97]....
        /*0288*/ 	.word	0xffffffff


	//   ....[98]....
        /*028c*/ 	.word	0x0500000f


	//   ....[99]....
        /*0290*/ 	.word	0x0500000f


	//   ....[100]....
        /*0294*/ 	.word	0x0500000f


	//   ....[101]....
        /*0298*/ 	.word	0x0500000f


	//   ....[102]....
        /*029c*/ 	.word	0x0500000f


	//   ....[103]....
        /*02a0*/ 	.word	0x0500000f


	//   ....[104]....
        /*02a4*/ 	.word	0x0500000f


	//   ....[105]....
        /*02a8*/ 	.word	0x0500000f


	//   ....[106]....
        /*02ac*/ 	.word	0x0500000f


	//   ....[107]....
        /*02b0*/ 	.word	0x0500000f


	//   ....[108]....
        /*02b4*/ 	.word	0x0500000f


	//   ....[109]....
        /*02b8*/ 	.word	0x0500000f


	//   ....[110]....
        /*02bc*/ 	.word	0x0500000f


	//   ....[111]....
        /*02c0*/ 	.word	0x0500000f


	//   ....[112]....
        /*02c4*/ 	.word	0x0500000f


	//   ....[113]....
        /*02c8*/ 	.word	0x0500000f


	//   ....[114]....
        /*02cc*/ 	.word	0x0500000f


	//   ....[115]....
        /*02d0*/ 	.word	0x0500000f


	//   ....[116]....
        /*02d4*/ 	.word	0x0500000f


	//   ....[117]....
        /*02d8*/ 	.word	0x0500000f


	//   ....[118]....
        /*02dc*/ 	.word	0x0500000f


	//   ....[119]....
        /*02e0*/ 	.word	0x0500000f


	//   ....[120]....
        /*02e4*/ 	.word	0x0500000f


	//   ....[121]....
        /*02e8*/ 	.word	0x0500000f


	//   ....[122]....
        /*02ec*/ 	.word	0x0500000f


	//   ....[123]....
        /*02f0*/ 	.word	0x0500000f


	//   ....[124]....
        /*02f4*/ 	.word	0x0500000f


	//   ....[125]....
        /*02f8*/ 	.word	0x0500000f


	//   ....[126]....
        /*02fc*/ 	.word	0x0500000f


	//   ....[127]....
        /*0300*/ 	.word	0x0500000f


	//   ....[128]....
        /*0304*/ 	.word	0x0500000f


	//   ....[129]....
        /*0308*/ 	.word	0x0500000f


	//   ....[130]....
        /*030c*/ 	.word	0x0500000f


	//   ....[131]....
        /*0310*/ 	.word	0x0500000f


	//   ....[132]....
        /*0314*/ 	.word	0x0500000f


	//   ....[133]....
        /*0318*/ 	.word	0x0500000f


	//   ....[134]....
        /*031c*/ 	.word	0x0500000f


	//   ....[135]....
        /*0320*/ 	.word	0x0500000f


	//   ....[136]....
        /*0324*/ 	.word	0x0500000f


	//   ....[137]....
        /*0328*/ 	.word	0x0500000f


	//   ....[138]....
        /*032c*/ 	.word	0x0500000f


	//   ....[139]....
        /*0330*/ 	.word	0x0500000f


	//   ....[140]....
        /*0334*/ 	.word	0x0500000f


	//   ....[141]....
        /*0338*/ 	.word	0x0500000f


	//   ....[142]....
        /*033c*/ 	.word	0x0500000f


	//   ....[143]....
        /*0340*/ 	.word	0x0500000f


	//   ....[144]....
        /*0344*/ 	.word	0x0500000f


	//   ....[145]....
        /*0348*/ 	.word	0x0500000f


	//   ....[146]....
        /*034c*/ 	.word	0x0500000f


	//   ....[147]....
        /*0350*/ 	.word	0x0500000f


	//   ....[148]....
        /*0354*/ 	.word	0x0500000f


	//   ....[149]....
        /*0358*/ 	.word	0xffffffff


	//   ....[150]....
        /*035c*/ 	.word	0xffffffff


	//   ....[151]....
        /*0360*/ 	.word	0xffffffff


	//   ....[152]....
        /*0364*/ 	.word	0xffffffff


	//   ....[153]....
        /*0368*/ 	.word	0xffffffff


	//   ....[154]....
        /*036c*/ 	.word	0xffffffff


	//   ....[155]....
        /*0370*/ 	.word	0xffffffff


	//   ....[156]....
        /*0374*/ 	.word	0xffffffff


	//----- nvinfo : EIATTR_COOP_GROUP_INSTR_OFFSETS
	.align		4
.L_348:
        /*0378*/ 	.byte	0x04, 0x28
        /*037a*/ 	.short	(.L_350 - .L_349)


	//   ....[0]....
.L_349:
        /*037c*/ 	.word	0x00000080


	//   ....[1]....
        /*0380*/ 	.word	0x00000090


	//   ....[2]....
        /*0384*/ 	.word	0x000002b0


	//   ....[3]....
        /*0388*/ 	.word	0x00000410


	//   ....[4]....
        /*038c*/ 	.word	0x00000530


	//   ....[5]....
        /*0390*/ 	.word	0x00000690


	//   ....[6]....
        /*0394*/ 	.word	0x000021c0


	//   ....[7]....
        /*0398*/ 	.word	0x00009c50


	//   ....[8]....
        /*039c*/ 	.word	0x0000bd40


	//   ....[9]....
        /*03a0*/ 	.word	0x0000d020


	//   ....[10]....
        /*03a4*/ 	.word	0x0000d5a0


	//   ....[11]....
        /*03a8*/ 	.word	0x0000e2e0


	//   ....[12]....
        /*03ac*/ 	.word	0x0000e3d0


	//   ....[13]....
        /*03b0*/ 	.word	0x0000e820


	//   ....[14]....
        /*03b4*/ 	.word	0x0000e8f0


	//   ....[15]....
        /*03b8*/ 	.word	0x00011450


	//   ....[16]....
        /*03bc*/ 	.word	0x00012db0


	//   ....[17]....
        /*03c0*/ 	.word	0x00014450


	//   ....[18]....
        /*03c4*/ 	.word	0x00014490


	//   ....[19]....
        /*03c8*/ 	.word	0x000144d0


	//   ....[20]....
        /*03cc*/ 	.word	0x000144f0


	//   ....[21]....
        /*03d0*/ 	.word	0x00018b70


	//   ....[22]....
        /*03d4*/ 	.word	0x00019f30


	//   ....[23]....
        /*03d8*/ 	.word	0x0001b250


	//   ....[24]....
        /*03dc*/ 	.word	0x0001b7c0


	//   ....[25]....
        /*03e0*/ 	.word	0x0001c3b0


	//   ....[26]....
        /*03e4*/ 	.word	0x0001c400


	//   ....[27]....
        /*03e8*/ 	.word	0x0001c440


	//   ....[28]....
        /*03ec*/ 	.word	0x0001c460


	//   ....[29]....
        /*03f0*/ 	.word	0x00020b60


	//   ....[30]....
        /*03f4*/ 	.word	0x00020cf0


	//   ....[31]....
        /*03f8*/ 	.word	0x00020d10


	//   ....[32]....
        /*03fc*/ 	.word	0x00020d50


	//   ....[33]....
        /*0400*/ 	.word	0x00020d70


	//   ....[34]....
        /*0404*/ 	.word	0x00022710


	//   ....[35]....
        /*0408*/ 	.word	0x000236e0


	//   ....[36]....
        /*040c*/ 	.word	0x00023710


	//   ....[37]....
        /*0410*/ 	.word	0x00023750


	//   ....[38]....
        /*0414*/ 	.word	0x00023760


	//   ....[39]....
        /*0418*/ 	.word	0x00023dc0


	//   ....[40]....
        /*041c*/ 	.word	0x00023dd0


	//   ....[41]....
        /*0420*/ 	.word	0x00024000


	//   ....[42]....
        /*0424*/ 	.word	0x00024020


	//   ....[43]....
        /*0428*/ 	.word	0x000249d0


	//   ....[44]....
        /*042c*/ 	.word	0x000249f0


	//   ....[45]....
        /*0430*/ 	.word	0x00024c30


	//   ....[46]....
        /*0434*/ 	.word	0x00024c50


	//   ....[47]....
        /*0438*/ 	.word	0x00024f40


	//   ....[48]....
        /*043c*/ 	.word	0x00026ac0


	//   ....[49]....
        /*0440*/ 	.word	0x00026ae0


	//   ....[50]....
        /*0444*/ 	.word	0x00026b00


	//   ....[51]....
        /*0448*/ 	.word	0x00026b50


	//   ....[52]....
        /*044c*/ 	.word	0x00026b80


	//   ....[53]....
        /*0450*/ 	.word	0x00026bd0


	//   ....[54]....
        /*0454*/ 	.word	0x00026c00


	//   ....[55]....
        /*0458*/ 	.word	0x00026c10


	//   ....[56]....
        /*045c*/ 	.word	0x000272b0


	//   ....[57]....
        /*0460*/ 	.word	0x000272e0


	//   ....[58]....
        /*0464*/ 	.word	0x00027330


	//   ....[59]....
        /*0468*/ 	.word	0x00027390


	//   ....[60]....
        /*046c*/ 	.word	0x000273b0


	//   ....[61]....
        /*0470*/ 	.word	0x00027430


	//   ....[62]....
        /*0474*/ 	.word	0x00027450


	//   ....[63]....
        /*0478*/ 	.word	0x00027470


	//   ....[64]....
        /*047c*/ 	.word	0x00027ac0


	//   ....[65]....
        /*0480*/ 	.word	0x00027af0


	//   ....[66]....
        /*0484*/ 	.word	0x00027b00


	//   ....[67]....
        /*0488*/ 	.word	0x00027ba0


	//   ....[68]....
        /*048c*/ 	.word	0x00027cb0


	//   ....[69]....
        /*0490*/ 	.word	0x00027cc0


	//   ....[70]....
        /*0494*/ 	.word	0x00027cd0


	//   ....[71]....
        /*0498*/ 	.word	0x00027de0


	//   ....[72]....
        /*049c*/ 	.word	0x00028370


	//   ....[73]....
        /*04a0*/ 	.word	0x000283a0


	//   ....[74]....
        /*04a4*/ 	.word	0x000283d0


	//   ....[75]....
        /*04a8*/ 	.word	0x00028430


	//   ....[76]....
        /*04ac*/ 	.word	0x00028580


	//   ....[77]....
        /*04b0*/ 	.word	0x000285a0


	//   ....[78]....
        /*04b4*/ 	.word	0x000285b0


	//   ....[79]....
        /*04b8*/ 	.word	0x00028700


	//   ....[80]....
        /*04bc*/ 	.word	0x00028f50


	//   ....[81]....
        /*04c0*/ 	.word	0x00028f70


	//   ....[82]....
        /*04c4*/ 	.word	0x00028f90


	//   ....[83]....
        /*04c8*/ 	.word	0x00028fc0


	//   ....[84]....
        /*04cc*/ 	.word	0x00028fd0


	//   ....[85]....
        /*04d0*/ 	.word	0x00029010


	//   ....[86]....
        /*04d4*/ 	.word	0x00029020


	//   ....[87]....
        /*04d8*/ 	.word	0x00029030


	//   ....[88]....
        /*04dc*/ 	.word	0x00029370


	//   ....[89]....
        /*04e0*/ 	.word	0x000293b0


	//   ....[90]....
        /*04e4*/ 	.word	0x000293d0


	//   ....[91]....
        /*04e8*/ 	.word	0x00029430


	//   ....[92]....
        /*04ec*/ 	.word	0x00029460


	//   ....[93]....
        /*04f0*/ 	.word	0x00029510


	//   ....[94]....
        /*04f4*/ 	.word	0x00029530


	//   ....[95]....
        /*04f8*/ 	.word	0x00029540


	//   ....[96]....
        /*04fc*/ 	.word	0x00029b70


	//   ....[97]....
        /*0500*/ 	.word	0x00029d50


	//   ....[98]....
        /*0504*/ 	.word	0x0002a2f0


	//   ....[99]....
        /*0508*/ 	.word	0x0002a3d0


	//   ....[100]....
        /*050c*/ 	.word	0x0002a470


	//   ....[101]....
        /*0510*/ 	.word	0x0002a4d0


	//   ....[102]....
        /*0514*/ 	.word	0x0002a590


	//   ....[103]....
        /*0518*/ 	.word	0x0002a600


	//   ....[104]....
        /*051c*/ 	.word	0x0002a6c0


	//   ....[105]....
        /*0520*/ 	.word	0x0002a730


	//   ....[106]....
        /*0524*/ 	.word	0x0002a7e0


	//   ....[107]....
        /*0528*/ 	.word	0x0002a880


	//   ....[108]....
        /*052c*/ 	.word	0x0002a900


	//   ....[109]....
        /*0530*/ 	.word	0x0002a960


	//   ....[110]....
        /*0534*/ 	.word	0x0002aa40


	//   ....[111]....
        /*0538*/ 	.word	0x0002aab0


	//   ....[112]....
        /*053c*/ 	.word	0x0002ab90


	//   ....[113]....
        /*0540*/ 	.word	0x0002abf0


	//   ....[114]....
        /*0544*/ 	.word	0x0002aca0


	//   ....[115]....
        /*0548*/ 	.word	0x0002ad30


	//   ....[116]....
        /*054c*/ 	.word	0x0002add0


	//   ....[117]....
        /*0550*/ 	.word	0x0002aef0


	//   ....[118]....
        /*0554*/ 	.word	0x0002afe0


	//   ....[119]....
        /*0558*/ 	.word	0x0002b190


	//   ....[120]....
        /*055c*/ 	.word	0x0002b1e0


	//   ....[121]....
        /*0560*/ 	.word	0x0002b2f0


	//   ....[122]....
        /*0564*/ 	.word	0x0002b3d0


	//   ....[123]....
        /*0568*/ 	.word	0x0002b540


	//   ....[124]....
        /*056c*/ 	.word	0x0002b640


	//   ....[125]....
        /*0570*/ 	.word	0x0002b860


	//   ....[126]....
        /*0574*/ 	.word	0x0002b8b0


	//   ....[127]....
        /*0578*/ 	.word	0x0002ba70


	//   ....[128]....
        /*057c*/ 	.word	0x0002bac0


	//   ....[129]....
        /*0580*/ 	.word	0x0002bc80


	//   ....[130]....
        /*0584*/ 	.word	0x0002bcd0


	//   ....[131]....
        /*0588*/ 	.word	0x0002bdb0


	//   ....[132]....
        /*058c*/ 	.word	0x0002be50


	//   ....[133]....
        /*0590*/ 	.word	0x0002beb0


	//   ....[134]....
        /*0594*/ 	.word	0x0002bf50


	//   ....[135]....
        /*0598*/ 	.word	0x0002bfb0


	//   ....[136]....
        /*059c*/ 	.word	0x0002c060


	//   ....[137]....
        /*05a0*/ 	.word	0x0002c0c0


	//   ....[138]....
        /*05a4*/ 	.word	0x0002c170


	//   ....[139]....
        /*05a8*/ 	.word	0x0002c250


	//   ....[140]....
        /*05ac*/ 	.word	0x0002c330


	//   ....[141]....
        /*05b0*/ 	.word	0x0002c410


	//   ....[142]....
        /*05b4*/ 	.word	0x0002c520


	//   ....[143]....
        /*05b8*/ 	.word	0x0002c630


	//   ....[144]....
        /*05bc*/ 	.word	0x0002c710


	//   ....[145]....
        /*05c0*/ 	.word	0x0002c820


	//   ....[146]....
        /*05c4*/ 	.word	0x0002c900


	//   ....[147]....
        /*05c8*/ 	.word	0x0002c990


	//   ....[148]....
        /*05cc*/ 	.word	0x0002cab0


	//   ....[149]....
        /*05d0*/ 	.word	0x0002eab0


	//   ....[150]....
        /*05d4*/ 	.word	0x00030280


	//   ....[151]....
        /*05d8*/ 	.word	0x00030890


	//   ....[152]....
        /*05dc*/ 	.word	0x000315d0


	//   ....[153]....
        /*05e0*/ 	.word	0x00031620


	//   ....[154]....
        /*05e4*/ 	.word	0x00031680


	//   ....[155]....
        /*05e8*/ 	.word	0x000316a0


	//   ....[156]....
        /*05ec*/ 	.word	0x0003e7c0


	//----- nvinfo : EIATTR_REG_RECONFIG
	.align		4
.L_350:
        /*05f0*/ 	.byte	0x01, 0x54
	.zero		2


	//----- nvinfo : EIATTR_SYSCALL_OFFSETS
	.align		4
        /*05f4*/ 	.byte	0x04, 0x46
        /*05f6*/ 	.short	(.L_352 - .L_351)


	//   ....[0]....
.L_351:
        /*05f8*/ 	.word	0x0000a200


	//   ....[1]....
        /*05fc*/ 	.word	0x00026210


	//   ....[2]....
        /*0600*/ 	.word	0x00026360


	//   ....[3]....
        /*0604*/ 	.word	0x00026450


	//   ....[4]....
        /*0608*/ 	.word	0x00026f00


	//   ....[5]....
        /*060c*/ 	.word	0x00027790


	//----- nvinfo : EIATTR_MBARRIER_INSTR_OFFSETS
	.align		4
.L_352:
        /*0610*/ 	.byte	0x04, 0x39
        /*0612*/ 	.short	(.L_354 - .L_353)


	//   ....[0]....
.L_353:
        /*0614*/ 	.word	0x00000190
        /*0618*/ 	.word	0x000000ff
        /*061c*/ 	.word	0x00038800
        /*0620*/ 	.short	0x0100
        /*0622*/ 	.byte	0x08
	.zero		1


	//   ....[1]....
        /*0624*/ 	.word	0x000001a0
        /*0628*/ 	.word	0x000000ff
        /*062c*/ 	.word	0x00038810
        /*0630*/ 	.short	0x0100
        /*0632*/ 	.byte	0x08
	.zero		1


	//   ....[2]....
        /*0634*/ 	.word	0x000001b0
        /*0638*/ 	.word	0x000000ff
        /*063c*/ 	.word	0x00038820
        /*0640*/ 	.short	0x0100
        /*0642*/ 	.byte	0x08
	.zero		1


	//   ....[3]....
        /*0644*/ 	.word	0x00000260
        /*0648*/ 	.word	0x000000ff
        /*064c*/ 	.word	0x00038830
        /*0650*/ 	.short	0x0100
        /*0652*/ 	.byte	0x06
	.zero		1


	//   ....[4]....
        /*0654*/ 	.word	0x00000270
        /*0658*/ 	.word	0x000000ff
        /*065c*/ 	.word	0x00038840
        /*0660*/ 	.short	0x0100
        /*0662*/ 	.byte	0x06
	.zero		1


	//   ....[5]....
        /*0664*/ 	.word	0x00000280
        /*0668*/ 	.word	0x000000ff
        /*066c*/ 	.word	0x00038838
        /*0670*/ 	.short	0x0100
        /*0672*/ 	.byte	0x06
	.zero		1


	//   ....[6]....
        /*0674*/ 	.word	0x00000290
        /*0678*/ 	.word	0x000000ff
        /*067c*/ 	.word	0x00038848
        /*0680*/ 	.short	0x0100
        /*0682*/ 	.byte	0x06
	.zero		1


	//   ....[7]....
        /*0684*/ 	.word	0x000003c0
        /*0688*/ 	.word	0x000000ff
        /*068c*/ 	.word	0x00038850
        /*0690*/ 	.short	0x0100
        /*0692*/ 	.byte	0x08
	.zero		1


	//   ....[8]....
        /*0694*/ 	.word	0x000003d0
        /*0698*/ 	.word	0x000000ff
        /*069c*/ 	.word	0x00038860
        /*06a0*/ 	.short	0x0100
        /*06a2*/ 	.byte	0x08
	.zero		1


	//   ....[9]....
        /*06a4*/ 	.word	0x000003e0
        /*06a8*/ 	.word	0x000000ff
        /*06ac*/ 	.word	0x00038858
        /*06b0*/ 	.short	0x0100
        /*06b2*/ 	.byte	0x08
	.zero		1


	//   ....[10]....
        /*06b4*/ 	.word	0x000003f0
        /*06b8*/ 	.word	0x000000ff
        /*06bc*/ 	.word	0x00038868
        /*06c0*/ 	.short	0x0100
        /*06c2*/ 	.byte	0x08
	.zero		1


	//   ....[11]....
        /*06c4*/ 	.word	0x000004e0
        /*06c8*/ 	.word	0x000000ff
        /*06cc*/ 	.word	0x00038870
        /*06d0*/ 	.short	0x0100
        /*06d2*/ 	.byte	0x06
	.zero		1


	//   ....[12]....
        /*06d4*/ 	.word	0x000004f0
        /*06d8*/ 	.word	0x000000ff
        /*06dc*/ 	.word	0x00038880
        /*06e0*/ 	.short	0x0100
        /*06e2*/ 	.byte	0x06
	.zero		1


	//   ....[13]....
        /*06e4*/ 	.word	0x00000500
        /*06e8*/ 	.word	0x000000ff
        /*06ec*/ 	.word	0x00038878
        /*06f0*/ 	.short	0x0100
        /*06f2*/ 	.byte	0x06
	.zero		1


	//   ....[14]....
        /*06f4*/ 	.word	0x00000510
        /*06f8*/ 	.word	0x000000ff
        /*06fc*/ 	.word	0x00038888
        /*0700*/ 	.short	0x0100
        /*0702*/ 	.byte	0x06
	.zero		1


	//   ....[15]....
        /*0704*/ 	.word	0x00000640
        /*0708*/ 	.word	0x000000ff
        /*070c*/ 	.word	0x00038890
        /*0710*/ 	.short	0x0100
        /*0712*/ 	.byte	0x08
	.zero		1


	//   ....[16]....
        /*0714*/ 	.word	0x00000650
        /*0718*/ 	.word	0x000000ff
        /*071c*/ 	.word	0x000388a0
        /*0720*/ 	.short	0x0100
        /*0722*/ 	.byte	0x08
	.zero		1


	//   ....[17]....
        /*0724*/ 	.word	0x00000660
        /*0728*/ 	.word	0x000000ff
        /*072c*/ 	.word	0x00038898
        /*0730*/ 	.short	0x0100
        /*0732*/ 	.byte	0x08
	.zero		1


	//   ....[18]....
        /*0734*/ 	.word	0x00000670
        /*0738*/ 	.word	0x000000ff
        /*073c*/ 	.word	0x000388a8
        /*0740*/ 	.short	0x0100
        /*0742*/ 	.byte	0x08
	.zero		1


	//   ....[19]....
        /*0744*/ 	.word	0x000007d0
        /*0748*/ 	.word	0x000000ff
        /*074c*/ 	.word	0x000388b0
        /*0750*/ 	.short	0x0100
        /*0752*/ 	.byte	0x08
	.zero		1


	//   ....[20]....
        /*0754*/ 	.word	0x000007e0
        /*0758*/ 	.word	0x000000ff
        /*075c*/ 	.word	0x000388c0
        /*0760*/ 	.short	0x0100
        /*0762*/ 	.byte	0x08
	.zero		1


	//   ....[21]....
        /*0764*/ 	.word	0x000007f0
        /*0768*/ 	.word	0x000000ff
        /*076c*/ 	.word	0x000388b8
        /*0770*/ 	.short	0x0100
        /*0772*/ 	.byte	0x08
	.zero		1


	//   ....[22]....
        /*0774*/ 	.word	0x00000800
        /*0778*/ 	.word	0x000000ff
        /*077c*/ 	.word	0x000388c8
        /*0780*/ 	.short	0x0100
        /*0782*/ 	.byte	0x08
	.zero		1


	//   ....[23]....
        /*0784*/ 	.word	0x00004570
        /*0788*/ 	.word	0x00000004
        /*078c*/ 	.word	0x00000000
        /*0790*/ 	.short	0x0101
        /*0792*/ 	.byte	0x3f
	.zero		1


	//   ....[24]....
        /*0794*/ 	.word	0x00008300
        /*0798*/ 	.word	0x00000006
        /*079c*/ 	.word	0x00000000
        /*07a0*/ 	.short	0x0101
        /*07a2*/ 	.byte	0x3f
	.zero		1


	//   ....[25]....
        /*07a4*/ 	.word	0x0000a720
        /*07a8*/ 	.word	0x000000ff
        /*07ac*/ 	.word	0x00038800
        /*07b0*/ 	.short	0x010a
        /*07b2*/ 	.byte	0x2c
	.zero		1


	//   ....[26]....
        /*07b4*/ 	.word	0x0000aba0
        /*07b8*/ 	.word	0x00000014
        /*07bc*/ 	.word	0x00000000
        /*07c0*/ 	.short	0x010a
        /*07c2*/ 	.byte	0x3f
	.zero		1


	//   ....[27]....
        /*07c4*/ 	.word	0x0000ac00
        /*07c8*/ 	.word	0x00000014
        /*07cc*/ 	.word	0x00000000
        /*07d0*/ 	.short	0x010a
        /*07d2*/ 	.byte	0x3f
	.zero		1


	//   ....[28]....
        /*07d4*/ 	.word	0x0000afb0
        /*07d8*/ 	.word	0x000000ff
        /*07dc*/ 	.word	0x00038810
        /*07e0*/ 	.short	0x010a
        /*07e2*/ 	.byte	0x2c
	.zero		1


	//   ....[29]....
        /*07e4*/ 	.word	0x0000b0b0
        /*07e8*/ 	.word	0x0000000c
        /*07ec*/ 	.word	0x00000000
        /*07f0*/ 	.short	0x010a
        /*07f2*/ 	.byte	0x3f
	.zero		1


	//   ....[30]....
        /*07f4*/ 	.word	0x0000b110
        /*07f8*/ 	.word	0x0000000c
        /*07fc*/ 	.word	0x00000000
        /*0800*/ 	.short	0x010a
        /*0802*/ 	.byte	0x3f
	.zero		1


	//   ....[31]....
        /*0804*/ 	.word	0x0000cd00
        /*0808*/ 	.word	0x00000003
        /*080c*/ 	.word	0x00000000
        /*0810*/ 	.short	0x0101
        /*0812*/ 	.byte	0x3f
	.zero		1


	//   ....[32]....
        /*0814*/ 	.word	0x00011560
        /*0818*/ 	.word	0x00000000
        /*081c*/ 	.word	0x00000000
        /*0820*/ 	.short	0x0101
        /*0822*/ 	.byte	0x3f
	.zero		1


	//   ....[33]....
        /*0824*/ 	.word	0x00011cd0
        /*0828*/ 	.word	0x00000006
        /*082c*/ 	.word	0x00000000
        /*0830*/ 	.short	0x010a
        /*0832*/ 	.byte	0x3f
	.zero		1


	//   ....[34]....
        /*0834*/ 	.word	0x00011d70
        /*0838*/ 	.word	0x00000008
        /*083c*/ 	.word	0x00000000
        /*0840*/ 	.short	0x010a
        /*0842*/ 	.byte	0x3f
	.zero		1


	//   ....[35]....
        /*0844*/ 	.word	0x00012190
        /*0848*/ 	.word	0x0000000e
        /*084c*/ 	.word	0x00000000
        /*0850*/ 	.short	0x010a
        /*0852*/ 	.byte	0x3f
	.zero		1


	//   ....[36]....
        /*0854*/ 	.word	0x000121f0
        /*0858*/ 	.word	0x0000000e
        /*085c*/ 	.word	0x00000000
        /*0860*/ 	.short	0x010a
        /*0862*/ 	.byte	0x3f
	.zero		1


	//   ....[37]....
        /*0864*/ 	.word	0x00013de0
        /*0868*/ 	.word	0x00000003
        /*086c*/ 	.word	0x00000000
        /*0870*/ 	.short	0x0101
        /*0872*/ 	.byte	0x3f
	.zero		1


	//   ....[38]....
        /*0874*/ 	.word	0x00018c80
        /*0878*/ 	.word	0x00000003
        /*087c*/ 	.word	0x00000000
        /*0880*/ 	.short	0x0101
        /*0882*/ 	.byte	0x3f
	.zero		1


	//   ....[39]....
        /*0884*/ 	.word	0x00018e50
        /*0888*/ 	.word	0x00000006
        /*088c*/ 	.word	0x00000000
        /*0890*/ 	.short	0x010a
        /*0892*/ 	.byte	0x3f
	.zero		1


	//   ....[40]....
        /*0894*/ 	.word	0x00018ef0
        /*0898*/ 	.word	0x00000008
        /*089c*/ 	.word	0x00000000
        /*08a0*/ 	.short	0x010a
        /*08a2*/ 	.byte	0x3f
	.zero		1


	//   ....[41]....
        /*08a4*/ 	.word	0x00019310
        /*08a8*/ 	.word	0x0000000e
        /*08ac*/ 	.word	0x00000000
        /*08b0*/ 	.short	0x010a
        /*08b2*/ 	.byte	0x3f
	.zero		1


	//   ....[42]....
        /*08b4*/ 	.word	0x00019370
        /*08b8*/ 	.word	0x0000000e
        /*08bc*/ 	.word	0x00000000
        /*08c0*/ 	.short	0x010a
        /*08c2*/ 	.byte	0x3f
	.zero		1


	//   ....[43]....
        /*08c4*/ 	.word	0x0001af60
        /*08c8*/ 	.word	0x00000003
        /*08cc*/ 	.word	0x00000000
        /*08d0*/ 	.short	0x0101
        /*08d2*/ 	.byte	0x3f
	.zero		1


	//   ....[44]....
        /*08d4*/ 	.word	0x00020c70
        /*08d8*/ 	.word	0x00000003
        /*08dc*/ 	.word	0x00000000
        /*08e0*/ 	.short	0x0101
        /*08e2*/ 	.byte	0x3f
	.zero		1


	//   ....[45]....
        /*08e4*/ 	.word	0x00023da0
        /*08e8*/ 	.word	0x000000ff
        /*08ec*/ 	.word	0x00000000
        /*08f0*/ 	.short	0x0101
        /*08f2*/ 	.byte	0x05
	.zero		1


	//   ....[46]....
        /*08f4*/ 	.word	0x00026870
        /*08f8*/ 	.word	0x0000001b
        /*08fc*/ 	.word	0x00038840
        /*0900*/ 	.short	0x010a
        /*0902*/ 	.byte	0x3f
	.zero		1


	//   ....[47]....
        /*0904*/ 	.word	0x00026ce0
        /*0908*/ 	.word	0x0000001b
        /*090c*/ 	.word	0x00038830
        /*0910*/ 	.short	0x0107
        /*0912*/ 	.byte	0x3f
	.zero		1


	//   ....[48]....
        /*0914*/ 	.word	0x00026d90
        /*0918*/ 	.word	0x0000001b
        /*091c*/ 	.word	0x00038830
        /*0920*/ 	.short	0x0101
        /*0922*/ 	.byte	0x3f
	.zero		1


	//   ....[49]....
        /*0924*/ 	.word	0x00027560
        /*0928*/ 	.word	0x00000011
        /*092c*/ 	.word	0x00038800
        /*0930*/ 	.short	0x0107
        /*0932*/ 	.byte	0x3f
	.zero		1


	//   ....[50]....
        /*0934*/ 	.word	0x00027600
        /*0938*/ 	.word	0x00000011
        /*093c*/ 	.word	0x00038800
        /*0940*/ 	.short	0x0101
        /*0942*/ 	.byte	0x3f
	.zero		1


	//   ....[51]....
        /*0944*/ 	.word	0x00027fc0
        /*0948*/ 	.word	0x00000011
        /*094c*/ 	.word	0x00038810
        /*0950*/ 	.short	0x0107
        /*0952*/ 	.byte	0x3f
	.zero		1


	//   ....[52]....
        /*0954*/ 	.word	0x000280b0
        /*0958*/ 	.word	0x00000011
        /*095c*/ 	.word	0x00038810
        /*0960*/ 	.short	0x0101
        /*0962*/ 	.byte	0x3f
	.zero		1


	//   ....[53]....
        /*0964*/ 	.word	0x000280d0
        /*0968*/ 	.word	0x00000011
        /*096c*/ 	.word	0x00038820
        /*0970*/ 	.short	0x010a
        /*0972*/ 	.byte	0x3f
	.zero		1


	//   ....[54]....
        /*0974*/ 	.word	0x00028150
        /*0978*/ 	.word	0x0000001b
        /*097c*/ 	.word	0x00038860
        /*0980*/ 	.short	0x010a
        /*0982*/ 	.byte	0x3f
	.zero		1


	//   ....[55]....
        /*0984*/ 	.word	0x000289c0
        /*0988*/ 	.word	0x0000001b
        /*098c*/ 	.word	0x00038850
        /*0990*/ 	.short	0x0107
        /*0992*/ 	.byte	0x3f
	.zero		1


	//   ....[56]....
        /*0994*/ 	.word	0x00028a80
        /*0998*/ 	.word	0x0000001b
        /*099c*/ 	.word	0x00038850
        /*09a0*/ 	.short	0x0101
        /*09a2*/ 	.byte	0x3f
	.zero		1


	//   ....[57]....
        /*09a4*/ 	.word	0x00028db0
        /*09a8*/ 	.word	0x00000008
        /*09ac*/ 	.word	0x00038840
        /*09b0*/ 	.short	0x010a
        /*09b2*/ 	.byte	0x3f
	.zero		1


	//   ....[58]....
        /*09b4*/ 	.word	0x000290e0
        /*09b8*/ 	.word	0x00000008
        /*09bc*/ 	.word	0x00038830
        /*09c0*/ 	.short	0x0107
        /*09c2*/ 	.byte	0x3f
	.zero		1


	//   ....[59]....
        /*09c4*/ 	.word	0x00029190
        /*09c8*/ 	.word	0x00000008
        /*09cc*/ 	.word	0x00038830
        /*09d0*/ 	.short	0x0101
        /*09d2*/ 	.byte	0x3f
	.zero		1


	//   ....[60]....
        /*09d4*/ 	.word	0x000291c0
        /*09d8*/ 	.word	0x00000008
        /*09dc*/ 	.word	0x00038860
        /*09e0*/ 	.short	0x010a
        /*09e2*/ 	.byte	0x3f
	.zero		1


	//   ....[61]....
        /*09e4*/ 	.word	0x00029840
        /*09e8*/ 	.word	0x00000008
        /*09ec*/ 	.word	0x00038850
        /*09f0*/ 	.short	0x0107
        /*09f2*/ 	.byte	0x3f
	.zero		1


	//   ....[62]....
        /*09f4*/ 	.word	0x000298f0
        /*09f8*/ 	.word	0x00000008
        /*09fc*/ 	.word	0x00038850
        /*0a00*/ 	.short	0x0101
        /*0a02*/ 	.byte	0x3f
	.zero		1


	//   ....[63]....
        /*0a04*/ 	.word	0x00029cd0
        /*0a08*/ 	.word	0x00000005
        /*0a0c*/ 	.word	0x00038820
        /*0a10*/ 	.short	0x010a
        /*0a12*/ 	.byte	0x3f
	.zero		1


	//   ....[64]....
        /*0a14*/ 	.word	0x00029e50
        /*0a18*/ 	.word	0x00000003
        /*0a1c*/ 	.word	0x00038840
        /*0a20*/ 	.short	0x010a
        /*0a22*/ 	.byte	0x3f
	.zero		1


	//   ....[65]....
        /*0a24*/ 	.word	0x00029ef0
        /*0a28*/ 	.word	0x00000005
        /*0a2c*/ 	.word	0x00038840
        /*0a30*/ 	.short	0x010a
        /*0a32*/ 	.byte	0x3f
	.zero		1


	//   ....[66]....
        /*0a34*/ 	.word	0x00029f30
        /*0a38*/ 	.word	0x00000003
        /*0a3c*/ 	.word	0x00038860
        /*0a40*/ 	.short	0x010a
        /*0a42*/ 	.byte	0x3f
	.zero		1


	//   ....[67]....
        /*0a44*/ 	.word	0x00029f70
        /*0a48*/ 	.word	0x00000005
        /*0a4c*/ 	.word	0x00038860
        /*0a50*/ 	.short	0x010a
        /*0a52*/ 	.byte	0x3f
	.zero		1


	//   ....[68]....
        /*0a54*/ 	.word	0x00029fe0
        /*0a58*/ 	.word	0x00000003
        /*0a5c*/ 	.word	0x00038800
        /*0a60*/ 	.short	0x010a
        /*0a62*/ 	.byte	0x3f
	.zero		1


	//   ....[69]....
        /*0a64*/ 	.word	0x0002a030
        /*0a68*/ 	.word	0x00000014
        /*0a6c*/ 	.word	0x00000000
        /*0a70*/ 	.short	0x010a
        /*0a72*/ 	.byte	0x3f
	.zero		1


	//   ....[70]....
        /*0a74*/ 	.word	0x0002a090
        /*0a78*/ 	.word	0x00000004
        /*0a7c*/ 	.word	0x00038810
        /*0a80*/ 	.short	0x010a
        /*0a82*/ 	.byte	0x3f
	.zero		1


	//   ....[71]....
        /*0a84*/ 	.word	0x0002a0e0
        /*0a88*/ 	.word	0x0000000c
        /*0a8c*/ 	.word	0x00000000
        /*0a90*/ 	.short	0x010a
        /*0a92*/ 	.byte	0x3f
	.zero		1


	//   ....[72]....
        /*0a94*/ 	.word	0x0002a130
        /*0a98*/ 	.word	0x00000008
        /*0a9c*/ 	.word	0x00000000
        /*0aa0*/ 	.short	0x010a
        /*0aa2*/ 	.byte	0x3f
	.zero		1


	//   ....[73]....
        /*0aa4*/ 	.word	0x0002a180
        /*0aa8*/ 	.word	0x0000000e
        /*0aac*/ 	.word	0x00000000
        /*0ab0*/ 	.short	0x010a
        /*0ab2*/ 	.byte	0x3f
	.zero		1


	//   ....[74]....
        /*0ab4*/ 	.word	0x0002a1d0
        /*0ab8*/ 	.word	0x00000008
        /*0abc*/ 	.word	0x00000000
        /*0ac0*/ 	.short	0x010a
        /*0ac2*/ 	.byte	0x3f
	.zero		1


	//   ....[75]....
        /*0ac4*/ 	.word	0x0002a220
        /*0ac8*/ 	.word	0x0000000e
        /*0acc*/ 	.word	0x00000000
        /*0ad0*/ 	.short	0x010a
        /*0ad2*/ 	.byte	0x3f
	.zero		1


	//   ....[76]....
        /*0ad4*/ 	.word	0x0002a320
        /*0ad8*/ 	.word	0x0000001b
        /*0adc*/ 	.word	0x00038840
        /*0ae0*/ 	.short	0x010a
        /*0ae2*/ 	.byte	0x3f
	.zero		1


	//   ....[77]....
        /*0ae4*/ 	.word	0x0002b440
        /*0ae8*/ 	.word	0x00000011
        /*0aec*/ 	.word	0x00038820
        /*0af0*/ 	.short	0x010a
        /*0af2*/ 	.byte	0x3f
	.zero		1


	//   ....[78]....
        /*0af4*/ 	.word	0x0002b490
        /*0af8*/ 	.word	0x0000001b
        /*0afc*/ 	.word	0x00038860
        /*0b00*/ 	.short	0x010a
        /*0b02*/ 	.byte	0x3f
	.zero		1


	//   ....[79]....
        /*0b04*/ 	.word	0x0002bd00
        /*0b08*/ 	.word	0x00000008
        /*0b0c*/ 	.word	0x00038840
        /*0b10*/ 	.short	0x010a
        /*0b12*/ 	.byte	0x3f
	.zero		1


	//   ....[80]....
        /*0b14*/ 	.word	0x0002c1a0
        /*0b18*/ 	.word	0x00000008
        /*0b1c*/ 	.word	0x00038860
        /*0b20*/ 	.short	0x010a
        /*0b22*/ 	.byte	0x3f
	.zero		1


	//   ....[81]....
        /*0b24*/ 	.word	0x0002c9d0
        /*0b28*/ 	.word	0x00000005
        /*0b2c*/ 	.word	0x00038820
        /*0b30*/ 	.short	0x010a
        /*0b32*/ 	.byte	0x3f
	.zero		1


	//   ....[82]....
        /*0b34*/ 	.word	0x0002cb70
        /*0b38*/ 	.word	0x00000003
        /*0b3c*/ 	.word	0x00038840
        /*0b40*/ 	.short	0x010a
        /*0b42*/ 	.byte	0x3f
	.zero		1


	//   ....[83]....
        /*0b44*/ 	.word	0x0002cbc0
        /*0b48*/ 	.word	0x00000005
        /*0b4c*/ 	.word	0x00038840
        /*0b50*/ 	.short	0x010a
        /*0b52*/ 	.byte	0x3f
	.zero		1


	//   ....[84]....
        /*0b54*/ 	.word	0x0002cc10
        /*0b58*/ 	.word	0x00000003
        /*0b5c*/ 	.word	0x00038860
        /*0b60*/ 	.short	0x010a
        /*0b62*/ 	.byte	0x3f
	.zero		1


	//   ....[85]....
        /*0b64*/ 	.word	0x0002cfd0
        /*0b68*/ 	.word	0x0000001a
        /*0b6c*/ 	.word	0x00000000
        /*0b70*/ 	.short	0x010a
        /*0b72*/ 	.byte	0x3f
	.zero		1


	//   ....[86]....
        /*0b74*/ 	.word	0x0002d110
        /*0b78*/ 	.word	0x0000000b
        /*0b7c*/ 	.word	0x00000000
        /*0b80*/ 	.short	0x010a
        /*0b82*/ 	.byte	0x3f
	.zero		1


	//   ....[87]....
        /*0b84*/ 	.word	0x0002d770
        /*0b88*/ 	.word	0x0000003a
        /*0b8c*/ 	.word	0x00000000
        /*0b90*/ 	.short	0x010a
        /*0b92*/ 	.byte	0x3f
	.zero		1


	//   ....[88]....
        /*0b94*/ 	.word	0x0002d8b0
        /*0b98*/ 	.word	0x00000038
        /*0b9c*/ 	.word	0x00000000
        /*0ba0*/ 	.short	0x010a
        /*0ba2*/ 	.byte	0x3f
	.zero		1


	//   ....[89]....
        /*0ba4*/ 	.word	0x0002fdd0
        /*0ba8*/ 	.word	0x0000000b
        /*0bac*/ 	.word	0x00000000
        /*0bb0*/ 	.short	0x0101
        /*0bb2*/ 	.byte	0x3f
	.zero		1


	//   ....[90]....
        /*0bb4*/ 	.word	0x0003e970
        /*0bb8*/ 	.word	0x00000007
        /*0bbc*/ 	.word	0x00000000
        /*0bc0*/ 	.short	0x0101
        /*0bc2*/ 	.byte	0x3f
	.zero		1


	//   ....[91]....
        /*0bc4*/ 	.word	0x0003e990
        /*0bc8*/ 	.word	0x0000000b
        /*0bcc*/ 	.word	0x00000000
        /*0bd0*/ 	.short	0x010a
        /*0bd2*/ 	.byte	0x3f
	.zero		1


	//   ....[92]....
        /*0bd4*/ 	.word	0x0003e9e0
        /*0bd8*/ 	.word	0x00000038
        /*0bdc*/ 	.word	0x00000000
        /*0be0*/ 	.short	0x010a
        /*0be2*/ 	.byte	0x3f
	.zero		1


	//----- nvinfo : EIATTR_NUM_MBARRIERS
	.align		4
.L_354:
        /*0be4*/ 	.byte	0x03, 0x38
        /*0be6*/ 	.short	0x0017


	//----- nvinfo : EIATTR_EXIT_INSTR_OFFSETS
	.align		4
        /*0be8*/ 	.byte	0x04, 0x1c
        /*0bea*/ 	.short	(.L_356 - .L_355)


	//   ....[0]....
.L_355:
        /*0bec*/ 	.word	0x00000a40


	//   ....[1]....
        /*0bf0*/ 	.word	0x00024eb0


	//   ....[2]....
        /*0bf4*/ 	.word	0x00029fc0


	//----- nvinfo : EIATTR_MAX_THREADS
	.align		4
.L_356:
        /*0bf8*/ 	.byte	0x04, 0x05
        /*0bfa*/ 	.short	(.L_358 - .L_357)
.L_357:
        /*0bfc*/ 	.word	0x00000180
        /*0c00*/ 	.word	0x00000001
        /*0c04*/ 	.word	0x00000001


	//----- nvinfo : EIATTR_CRS_STACK_SIZE
	.align		4
.L_358:
        /*0c08*/ 	.byte	0x04, 0x1e
        /*0c0a*/ 	.short	(.L_360 - .L_359)
.L_359:
        /*0c0c*/ 	.word	0x00000000


	//----- nvinfo : EIATTR_CBANK_PARAM_SIZE
	.align		4
.L_360:
        /*0c10*/ 	.byte	0x03, 0x19
        /*0c12*/ 	.short	0x0bf0


	//----- nvinfo : EIATTR_PARAM_CBANK
	.align		4
        /*0c14*/ 	.byte	0x04, 0x0a
        /*0c16*/ 	.short	(.L_362 - .L_361)
	.align		4
.L_361:
        /*0c18*/ 	.word	index@(.nv.constant0._ZN7cutlass13device_kernelIN5flash11enable_sm90INS1_16FlashAttnFwdSm90INS1_25CollectiveMainloopFwdSm90ILi2EN4cute5tupleIJNS5_1CILi1EEES8_S8_EEENS6_IJNS7_ILi64EEESA_SA_EEELi512ENS_10bfloat16_tEfNS_4arch4Sm90ELb0ELb1ELb1ELb0ELb1ELb0ELb1ELb0ELb0ELb1ELb0ELb0EEENS1_21CollectiveEpilogueFwdINS6_IJSA_NS7_ILi512EEESA_EEES9_SC_SE_Li256ELb0ELb1ELb0ELb0EEENS1_30DynamicPersistentTileSchedulerILi256ELi128ELb0ELb1ELb1EEEEEEEEEvNT_6ParamsE)
        /*0c1c*/ 	.short	0x0210
        /*0c1e*/ 	.short	0x0bf0


	//----- nvinfo : EIATTR_SW_WAR
	.align		4
.L_362:
        /*0c20*/ 	.byte	0x04, 0x36
        /*0c22*/ 	.short	(.L_364 - .L_363)
.L_363:
        /*0c24*/ 	.word	0x00000008
.L_364:


//--------------------- .nv.info._ZN7cutlass13device_kernelIN5flash11enable_sm90INS1_16FlashAttnFwdSm90INS1_25CollectiveMainloopFwdSm90ILi2EN4cute5tupleIJNS5_1CILi1EEES8_S8_EEENS6_IJNS7_ILi64EEESA_SA_EEELi512ENS_10bfloat16_tEfNS_4arch4Sm90ELb0ELb1ELb1ELb1ELb1ELb0ELb0ELb0ELb0ELb1ELb0ELb0EEENS1_21CollectiveEpilogueFwdINS6_IJSA_NS7_ILi512EEESA_EEES9_SC_SE_Li256ELb1ELb1ELb0ELb0EEENS1_36VarlenDynamicPersistentTileSchedulerILi64ELi64ELi256ELi128ELb0ELb1ELb1ELb1ELb0ELb1EEEEEEEEEvNT_6ParamsE --------------------------
	.section	.nv.info._ZN7cutlass13device_kernelIN5flash11enable_sm90INS1_16FlashAttnFwdSm90INS1_25CollectiveMainloopFwdSm90ILi2EN4cute5tupleIJNS5_1CILi1EEES8_S8_EEENS6_IJNS7_ILi64EEESA_SA_EEELi512ENS_10bfloat16_tEfNS_4arch4Sm90ELb0ELb1ELb1ELb1ELb1ELb0ELb0ELb0ELb0ELb1ELb0ELb0EEENS1_21CollectiveEpilogueFwdINS6_IJSA_NS7_ILi512EEESA_EEES9_SC_SE_Li256ELb1ELb1ELb0ELb0EEENS1_36VarlenDynamicPersistentTileSchedulerILi64ELi64ELi256ELi128ELb0ELb1ELb1ELb1ELb0ELb1EEEEEEEEEvNT_6ParamsE,"",@"SHT_CUDA_INFO"
	.sectionflags	@""
	.align	4


	//----- nvinfo : EIATTR_CUDA_API_VERSION
	.align		4
        /*0000*/ 	.byte	0x04, 0x37
        /*0002*/ 	.short	(.L_366 - .L_365)
.L_365:
        /*0004*/ 	.word	0x00000082


	//----- nvinfo : EIATTR_KPARAM_INFO
	.align		4
.L_366:
        /*0008*/ 	.byte	0x04, 0x17
        /*000a*/ 	.short	(.L_368 - .L_367)
.L_367:
        /*000c*/ 	.word	0x00000000
        /*0010*/ 	.short	0x0000
        /*0012*/ 	.short	0x0070
        /*0014*/ 	.byte	0x00, 0xf0, 0x01, 0x2a


	//----- nvinfo : EIATTR_SPARSE_MMA_MASK
	.align		4
.L_368:
        /*0018*/ 	.byte	0x03, 0x50
        /*001a*/ 	.short	0x0000


	//----- nvinfo : EIATTR_MAXREG_COUNT
	.align		4
        /*001c*/ 	.byte	0x03, 0x1b
        /*001e*/ 	.short	0x00a8


	//----- nvinfo : EIATTR_NUM_BARRIERS
	.align		4
        /*0020*/ 	.byte	0x02, 0x4c
        /*0022*/ 	.byte	0x10
	.zero		1


	//----- nvinfo : EIATTR_EXTERNS
	.align		4
        /*0024*/ 	.byte	0x04, 0x0f
        /*0026*/ 	.short	(.L_370 - .L_369)


	//   ....[0]....
	.align		4
.L_369:
        /*0028*/ 	.word	index@(__assertfail)


	//----- nvinfo : EIATTR_ANNOTATIONS
	.align		4
.L_370:
        /*002c*/ 	.byte	0x04, 0x55
        /*002e*/ 	.short	(.L_372 - .L_371)


	//   ....[0]....
.L_371:
        /* <DEDUP_REMOVED lines=10> */


	//----- nvinfo : EIATTR_MERCURY_ISA_VERSION
	.align		4
.L_372:
        /*00b8*/ 	.byte	0x03, 0x5f
        /*00ba*/ 	.short	0x0101


	//----- nvinfo : EIATTR_UNUSED_LOAD_BYTE_OFFSET
	.align		4
        /*00bc*/ 	.byte	0x04, 0x44
        /*00be*/ 	.short	(.L_374 - .L_373)


	//   ....[0]....
.L_373:
        /*00c0*/ 	.word	0x00000940
        /*00c4*/ 	.word	0x0000fff0


	//   ....[1]....
        /*00c8*/ 	.word	0x0000df70
        /*00cc*/ 	.word	0x0000fff0


	//----- nvinfo : EIATTR_INT_WARP_WIDE_INSTR_OFFSETS
	.align		4
.L_374:
        /*00d0*/ 	.byte	0x04, 0x31
        /*00d2*/ 	.short	(.L_376 - .L_375)


	//   ....[0]....
.L_375:
        /*00d4*/ 	.word	0x000000c0


	//   ....[1]....
        /*00d8*/ 	.word	0x000000d0


	//   ....[2]....
        /*00dc*/ 	.word	0x00000170


	//   ....[3]....
        /*00e0*/ 	.word	0x000124c0


	//   ....[4]....
        /*00e4*/ 	.word	0x00012550


	//   ....[5]....
        /*00e8*/ 	.word	0x00015a10


	//   ....[6]....
        /*00ec*/ 	.word	0x00015aa0


	//----- nvinfo : EIATTR_COOP_GROUP_MASK_REGIDS
	.align		4
.L_376:
        /*00f0*/ 	.byte	0x04, 0x29
        /*00f2*/ 	.short	(.L_378 - .L_377)


	//   ....[0]....
.L_377:
        /*00f4*/ 	.word	0xffffffff


	//   ....[1]....
        /*00f8*/ 	.word	0xffffffff


	//   ....[2]....
        /*00fc*/ 	.word	0xffffffff


	//   ....[3]....
        /*0100*/ 	.word	0xffffffff


	//   ....[4]....
        /*0104*/ 	.word	0xffffffff


	//   ....[5]....
        /*0108*/ 	.word	0xffffffff


	//   ....[6]....
        /*010c*/ 	.word	0xffffffff


	//   ....[7]....
        /*0110*/ 	.word	0xffffffff


	//   ....[8]....
        /*0114*/ 	.word	0xffffffff


	//   ....[9]....
        /*0118*/ 	.word	0xffffffff


	//   ....[10]....
        /*011c*/ 	.word	0xffffffff


	//   ....[11]....
        /*0120*/ 	.word	0xffffffff


	//   ....[12]....
        /*0124*/ 	.word	0xffffffff


	//   ....[13]....
        /*0128*/ 	.word	0xffffffff


	//   ....[14]....
        /*012c*/ 	.word	0xffffffff


	//   ....[15]....
        /*0130*/ 	.word	0xffffffff


	//   ....[16]....
        /*0134*/ 	.word	0xffffffff


	//   ....[17]....
        /*0138*/ 	.word	0xffffffff


	//   ....[18]....
        /*013c*/ 	.word	0xffffffff


	//   ....[19]....
        /*0140*/ 	.word	0xffffffff


	//   ....[20]....
        /*0144*/ 	.word	0xffffffff


	//   ....[21]....
        /*0148*/ 	.word	0xffffffff


	//   ....[22]....
        /*014c*/ 	.word	0xffffffff


	//   ....[23]....
        /*0150*/ 	.word	0xffffffff


	//   ....[24]....
        /*0154*/ 	.word	0xffffffff


	//   ....[25]....
        /*0158*/ 	.word	0xffffffff


	//   ....[26]....
        /*015c*/ 	.word	0xffffffff


	//   ....[27]....
        /*0160*/ 	.word	0xffffffff


	//   ....[28]....
        /*0164*/ 	.word	0xffffffff


	//   ....[29]....
        /*0168*/ 	.word	0xffffffff


	//   ....[30]....
        /*016c*/ 	.word	0xffffffff


	//   ....[31]....
        /*0170*/ 	.word	0xffffffff


	//   ....[32]....
        /*0174*/ 	.word	0xffffffff


	//   ....[33]....
        /*0178*/ 	.word	0xffffffff


	//   ....[34]....
        /*017c*/ 	.word	0xffffffff


	//   ....[35]....
        /*0180*/ 	.word	0xffffffff


	//   ....[36]....
        /*0184*/ 	.word	0xffffffff


	//   ....[37]....
        /*0188*/ 	.word	0xffffffff


	//   ....[38]....
        /*018c*/ 	.word	0xffffffff


	//   ....[39]....
        /*0190*/ 	.word	0xffffffff


	//   ....[40]....
        /*0194*/ 	.word	0xffffffff


	//   ....[41]....
        /*0198*/ 	.word	0xffffffff


	//   ....[42]....
        /*019c*/ 	.word	0xffffffff


	//   ....[43]....
        /*01a0*/ 	.word	0xffffffff


	//   ....[44]....
        /*01a4*/ 	.word	0xffffffff


	//   ....[45]....
        /*01a8*/ 	.word	0xffffffff


	//   ....[46]....
        /*01ac*/ 	.word	0xffffffff


	//   ....[47]....
        /*01b0*/ 	.word	0xffffffff


	//   ....[48]....
        /*01b4*/ 	.word	0xffffffff


	//   ....[49]....
        /*01b8*/ 	.word	0xffffffff


	//   ....[50]....
        /*01bc*/ 	.word	0xffffffff


	//   ....[51]....
        /*01c0*/ 	.word	0xffffffff


	//   ....[52]....
        /*01c4*/ 	.word	0xffffffff


	//   ....[53]....
        /*01c8*/ 	.word	0xffffffff


	//   ....[54]....
        /*01cc*/ 	.word	0xffffffff


	//   ....[55]....
        /*01d0*/ 	.word	0xffffffff


	//   ....[56]....
        /*01d4*/ 	.word	0xffffffff


	//   ....[57]....
        /*01d8*/ 	.word	0xffffffff


	//   ....[58]....
        /*01dc*/ 	.word	0xffffffff


	//   ....[59]....
        /*01e0*/ 	.word	0xffffffff


	//   ....[60]....
        /*01e4*/ 	.word	0xffffffff


	//   ....[61]....
        /*01e8*/ 	.word	0xffffffff


	//   ....[62]....
        /*01ec*/ 	.word	0xffffffff


	//   ....[63]....
        /*01f0*/ 	.word	0xffffffff


	//   ....[64]....
        /*01f4*/ 	.word	0xffffffff


	//   ....[65]....
        /*01f8*/ 	.word	0xffffffff


	//   ....[66]....
        /*01fc*/ 	.word	0xffffffff


	//   ....[67]....
        /*0200*/ 	.word	0xffffffff


	//   ....[68]....
        /*0204*/ 	.word	0xffffffff


	//   ....[69]....
        /*0208*/ 	.word	0xffffffff


	//   ....[70]....
        /*020c*/ 	.word	0xffffffff


	//   ....[71]....
        /*0210*/ 	.word	0xffffffff


	//   ....[72]....
        /*0214*/ 	.word	0xffffffff


	//   ....[73]....
        /*0218*/ 	.word	0xffffffff


	//   ....[74]....
        /*021c*/ 	.word	0xffffffff


	//   ....[75]....
        /*0220*/ 	.word	0xffffffff


	//   ....[76]....
        /*0224*/ 	.word	0xffffffff


	//   ....[77]....
        /*0228*/ 	.word	0xffffffff


	//   ....[78]....
        /*022c*/ 	.word	0xffffffff


	//   ....[79]....
        /*0230*/ 	.word	0xffffffff


	//   ....[80]....
        /*0234*/ 	.word	0xffffffff


	//   ....[81]....
        /*0238*/ 	.word	0xffffffff


	//   ....[82]....
        /*023c*/ 	.word	0xffffffff


	//   ....[83]....
        /*0240*/ 	.word	0xffffffff


	//   ....[84]....
        /*0244*/ 	.word	0xffffffff


	//   ....[85]....
        /*0248*/ 	.word	0xffffffff


	//   ....[86]....
        /*024c*/ 	.word	0xffffffff


	//   ....[87]....
        /*0250*/ 	.word	0xffffffff


	//   ....[88]....
        /*0254*/ 	.word	0xffffffff


	//   ....[89]....
        /*0258*/ 	.word	0xffffffff


	//   ....[90]....
        /*025c*/ 	.word	0xffffffff


	//   ....[91]....
        /*0260*/ 	.word	0xffffffff


	//   ....[92]....
        /*0264*/ 	.word	0xffffffff


	//   ....[93]....
        /*0268*/ 	.word	0xffffffff


	//   ....[94]....
        /*026c*/ 	.word	0xffffffff


	//   ....[95]....
        /*0270*/ 	.word	0xffffffff


	//   ....[96]....
        /*0274*/ 	.word	0xffffffff


	//   ....[97]....
        /*0278*/ 	.word	0xffffffff


	//   ....[98]....
        /*027c*/ 	.word	0xffffffff


	//   ....[99]....
        /*0280*/ 	.word	0xffffffff


	//   ....[100]....
        /*0284*/ 	.word	0xffffffff


	//   ....[101]....
        /*0288*/ 	.word	0xffffffff


	//   ....[102]....
        /*028c*/ 	.word	0xffffffff


	//   ....[103]....
        /*0290*/ 	.word	0xffffffff


	//   ....[104]....
        /*0294*/ 	.word	0xffffffff


	//   ....[105]....
        /*0298*/ 	.word	0xffffffff


	//   ....[106]....
        /*029c*/ 	.word	0xffffffff


	//   ....[107]....
        /*02a0*/ 	.word	0xffffffff


	//   ....[108]....
        /*02a4*/ 	.word	0xffffffff


	//   ....[109]....
        /*02a8*/ 	.word	0xffffffff


	//   ....[110]....
        /*02ac*/ 	.word	0xffffffff


	//   ....[111]....
        /*02b0*/ 	.word	0xffffffff


	//   ....[112]....
        /*02b4*/ 	.word	0xffffffff


	//   ....[113]....
        /*02b8*/ 	.word	0xffffffff


	//   ....[114]....
        /*02bc*/ 	.word	0xffffffff


	//   ....[115]....
        /*02c0*/ 	.word	0xffffffff


	//   ....[116]....
        /*02c4*/ 	.word	0xffffffff


	//   ....[117]....
        /*02c8*/ 	.word	0xffffffff


	//   ....[118]....
        /*02cc*/ 	.word	0xffffffff


	//   ....[119]....
        /*02d0*/ 	.word	0xffffffff


	//   ....[120]....
        /*02d4*/ 	.word	0xffffffff


	//   ....[121]....
        /*02d8*/ 	.word	0xffffffff


	//   ....[122]....
        /*02dc*/ 	.word	0xffffffff


	//   ....[123]....
        /*02e0*/ 	.word	0xffffffff


	//   ....[124]....
        /*02e4*/ 	.word	0xffffffff


	//   ....[125]....
        /*02e8*/ 	.word	0x0500000f


	//   ....[126]....
        /*02ec*/ 	.word	0x0500000f


	//   ....[127]....
        /*02f0*/ 	.word	0x0500000f


	//   ....[128]....
        /*02f4*/ 	.word	0x0500000f


	//   ....[129]....
        /*02f8*/ 	.word	0x0500000f


	//   ....[130]....
        /*02fc*/ 	.word	0x0500000f


	//   ....[131]....
        /*0300*/ 	.word	0x0500000f


	//   ....[132]....
        /*0304*/ 	.word	0x0500000f


	//   ....[133]....
        /*0308*/ 	.word	0x0500000f


	//   ....[134]....
        /*030c*/ 	.word	0x0500000f


	//   ....[135]....
        /*0310*/ 	.word	0x0500000f


	//   ....[136]....
        /*0314*/ 	.word	0x0500000f


	//   ....[137]....
        /*0318*/ 	.word	0x0500000f


	//   ....[138]....
        /*031c*/ 	.word	0x0500000f


	//   ....[139]....
        /*0320*/ 	.word	0x0500000f


	//   ....[140]....
        /*0324*/ 	.word	0x0500000f


	//   ....[141]....
        /*0328*/ 	.word	0x0500000f


	//   ....[142]....
        /*032c*/ 	.word	0x0500000f


	//   ....[143]....
        /*0330*/ 	.word	0x0500000f


	//   ....[144]....
        /*0334*/ 	.word	0x0500000f


	//   ....[145]....
        /*0338*/ 	.word	0x0500000f


	//   ....[146]....
        /*033c*/ 	.word	0x0500000f


	//   ....[147]....
        /*0340*/ 	.word	0x0500000f


	//   ....[148]....
        /*0344*/ 	.word	0x0500000f


	//   ....[149]....
        /*0348*/ 	.word	0x0500000f


	//   ....[150]....
        /*034c*/ 	.word	0x0500000f


	//   ....[151]....
        /*0350*/ 	.word	0x0500000f


	//   ....[152]....
        /*0354*/ 	.word	0x0500000f


	//   ....[153]....
        /*0358*/ 	.word	0x0500000f


	//   ....[154]....
        /*035c*/ 	.word	0x0500000f


	//   ....[155]....
        /*0360*/ 	.word	0x0500000f


	//   ....[156]....
        /*0364*/ 	.word	0x0500000f


	//   ....[157]....
        /*0368*/ 	.word	0x0500000f


	//   ....[158]....
        /*036c*/ 	.word	0x0500000f


	//   ....[159]....
        /*0370*/ 	.word	0x0500000f


	//   ....[160]....
        /*0374*/ 	.word	0x0500000f


	//   ....[161]....
        /*0378*/ 	.word	0x0500000f


	//   ....[162]....
        /*037c*/ 	.word	0x0500000f


	//   ....[163]....
        /*0380*/ 	.word	0x0500000f


	//   ....[164]....
        /*0384*/ 	.word	0x0500000f


	//   ....[165]....
        /*0388*/ 	.word	0x0500000f


	//   ....[166]....
        /*038c*/ 	.word	0x0500000f


	//   ....[167]....
        /*0390*/ 	.word	0x0500000f


	//   ....[168]....
        /*0394*/ 	.word	0x0500000f


	//   ....[169]....
        /*0398*/ 	.word	0x0500000f


	//   ....[170]....
        /*039c*/ 	.word	0x0500000f


	//   ....[171]....
        /*03a0*/ 	.word	0x0500000f


	//   ....[172]....
        /*03a4*/ 	.word	0x0500000f


	//   ....[173]....
        /*03a8*/ 	.word	0x0500000f


	//   ....[174]....
        /*03ac*/ 	.word	0x0500000f


	//   ....[175]....
        /*03b0*/ 	.word	0x0500000f


	//   ....[176]....
        /*03b4*/ 	.word	0x0500000f


	//   ....[177]....
        /*03b8*/ 	.word	0x0500000f


	//   ....[178]....
        /*03bc*/ 	.word	0x0500000f


	//   ....[179]....
        /*03c0*/ 	.word	0x0500000f


	//   ....[180]....
        /*03c4*/ 	.word	0x0500000f


	//   ....[181]....
        /*03c8*/ 	.word	0x0500000f


	//   ....[182]....
        /*03cc*/ 	.word	0x0500000f


	//   ....[183]....
        /*03d0*/ 	.word	0x0500000f


	//----- nvinfo : EIATTR_COOP_GROUP_INSTR_OFFSETS
	.align		4
.L_378:
        /*03d4*/ 	.byte	0x04, 0x28
        /*03d6*/ 	.short	(.L_380 - .L_379)


	//   ....[0]....
.L_379:
        /*03d8*/ 	.word	0x00000070


	//   ....[1]....
        /*03dc*/ 	.word	0x000000b0


	//   ....[2]....
        /*03e0*/ 	.word	0x00000290


	//   ....[3]....
        /*03e4*/ 	.word	0x000003f0


	//   ....[4]....
        /*03e8*/ 	.word	0x00000510


	//   ....[5]....
        /*03ec*/ 	.word	0x00000670


	//   ....[6]....
        /*03f0*/ 	.word	0x00001cc0


	//   ....[7]....
        /*03f4*/ 	.word	0x00003df0


	//   ....[8]....
        /*03f8*/ 	.word	0x00004560


	//   ....[9]....
        /*03fc*/ 	.word	0x00004fa0


	//   ....[10]....
        /*0400*/ 	.word	0x000055a0


	//   ....[11]....
        /*0404*/ 	.word	0x00005650


	//   ....[12]....
        /*0408*/ 	.word	0x000058c0


	//   ....[13]....
        /*040c*/ 	.word	0x00005930


	//   ....[14]....
        /*0410*/ 	.word	0x000061d0


	//   ....[15]....
        /*0414*/ 	.word	0x00006970


	//   ....[16]....
        /*0418*/ 	.word	0x00006ea0


	//   ....[17]....
        /*041c*/ 	.word	0x000075a0


	//   ....[18]....
        /*0420*/ 	.word	0x000076a0


	//   ....[19]....
        /*0424*/ 	.word	0x00007a50


	//   ....[20]....
        /*0428*/ 	.word	0x00007b70


	//   ....[21]....
        /*042c*/ 	.word	0x00008c00


	//   ....[22]....
        /*0430*/ 	.word	0x00009660


	//   ....[23]....
        /*0434*/ 	.word	0x00009710


	//   ....[24]....
        /*0438*/ 	.word	0x000099a0


	//   ....[25]....
        /*043c*/ 	.word	0x00009b60


	//   ....[26]....
        /*0440*/ 	.word	0x0000ab80


	//   ....[27]....
        /*0444*/ 	.word	0x0000b110


	//   ....[28]....
        /*0448*/ 	.word	0x0000b640


	//   ....[29]....
        /*044c*/ 	.word	0x0000bd30


	//   ....[30]....
        /*0450*/ 	.word	0x0000be30


	//   ....[31]....
        /*0454*/ 	.word	0x0000c1f0


	//   ....[32]....
        /*0458*/ 	.word	0x0000c310


	//   ....[33]....
        /*045c*/ 	.word	0x0000d3a0


	//   ....[34]....
        /*0460*/ 	.word	0x0000d470


	//   ....[35]....
        /*0464*/ 	.word	0x0000d4b0


	//   ....[36]....
        /*0468*/ 	.word	0x0000d550


	//   ....[37]....
        /*046c*/ 	.word	0x0000d580


	//   ....[38]....
        /*0470*/ 	.word	0x0000ee90


	//   ....[39]....
        /*0474*/ 	.word	0x0000f4d0


	//   ....[40]....
        /*0478*/ 	.word	0x0000f500


	//   ....[41]....
        /*047c*/ 	.word	0x0000f520


	//   ....[42]....
        /*0480*/ 	.word	0x0000f540


	//   ....[43]....
        /*0484*/ 	.word	0x0000fbc0


	//   ....[44]....
        /*0488*/ 	.word	0x0000fbe0


	//   ....[45]....
        /*048c*/ 	.word	0x0000fe10


	//   ....[46]....
        /*0490*/ 	.word	0x0000fe30


	//   ....[47]....
        /*0494*/ 	.word	0x000109d0


	//   ....[48]....
        /*0498*/ 	.word	0x00010a00


	//   ....[49]....
        /*049c*/ 	.word	0x00010c40


	//   ....[50]....
        /*04a0*/ 	.word	0x00010c60


	//   ....[51]....
        /*04a4*/ 	.word	0x00010f20


	//   ....[52]....
        /*04a8*/ 	.word	0x000110d0


	//   ....[53]....
        /*04ac*/ 	.word	0x00011100


	//   ....[54]....
        /*04b0*/ 	.word	0x00011130


	//   ....[55]....
        /*04b4*/ 	.word	0x00011160


	//   ....[56]....
        /*04b8*/ 	.word	0x00011190


	//   ....[57]....
        /*04bc*/ 	.word	0x000111c0


	//   ....[58]....
        /*04c0*/ 	.word	0x00011310


	//   ....[59]....
        /*04c4*/ 	.word	0x00011340


	//   ....[60]....
        /*04c8*/ 	.word	0x00011370


	//   ....[61]....
        /*04cc*/ 	.word	0x000113a0


	//   ....[62]....
        /*04d0*/ 	.word	0x000113d0


	//   ....[63]....
        /*04d4*/ 	.word	0x00011400


	//   ....[64]....
        /*04d8*/ 	.word	0x00011490


	//   ....[65]....
        /*04dc*/ 	.word	0x000114f0


	//   ....[66]....
        /*04e0*/ 	.word	0x00011580


	//   ....[67]....
        /*04e4*/ 	.word	0x000132e0


	//   ....[68]....
        /*04e8*/ 	.word	0x00013300


	//   ....[69]....
        /*04ec*/ 	.word	0x00013390


	//   ....[70]....
        /*04f0*/ 	.word	0x000133b0


	//   ....[71]....
        /*04f4*/ 	.word	0x00013430


	//   ....[72]....
        /*04f8*/ 	.word	0x00013450


	//   ....[73]....
        /*04fc*/ 	.word	0x00013460


	//   ....[74]....
        /*0500*/ 	.word	0x00013470


	//   ....[75]....
        /*0504*/ 	.word	0x00013bb0


	//   ....[76]....
        /*0508*/ 	.word	0x00013be0


	//   ....[77]....
        /*050c*/ 	.word	0x00013c80


	//   ....[78]....
        /*0510*/ 	.word	0x00013ca0


	//   ....[79]....
        /*0514*/ 	.word	0x00013d20


	//   ....[80]....
        /*0518*/ 	.word	0x00013d40


	//   ....[81]....
        /*051c*/ 	.word	0x00013d50


	//   ....[82]....
        /*0520*/ 	.word	0x00013d60


	//   ....[83]....
        /*0524*/ 	.word	0x000141d0


	//   ....[84]....
        /*0528*/ 	.word	0x00014200


	//   ....[85]....
        /*052c*/ 	.word	0x000143f0


	//   ....[86]....
        /*0530*/ 	.word	0x00014430


	//   ....[87]....
        /*0534*/ 	.word	0x00014440


	//   ....[88]....
        /*0538*/ 	.word	0x00014450


	//   ....[89]....
        /*053c*/ 	.word	0x000145a0


	//   ....[90]....
        /*0540*/ 	.word	0x000146f0


	//   ....[91]....
        /*0544*/ 	.word	0x00014f20


	//   ....[92]....
        /*0548*/ 	.word	0x00014f40


	//   ....[93]....
        /*054c*/ 	.word	0x00014f90


	//   ....[94]....
        /*0550*/ 	.word	0x00014fa0


	//   ....[95]....
        /*0554*/ 	.word	0x00014fe0


	//   ....[96]....
        /*0558*/ 	.word	0x00014ff0


	//   ....[97]....
        /*055c*/ 	.word	0x00015000


	//   ....[98]....
        /*0560*/ 	.word	0x00015040


	//   ....[99]....
        /*0564*/ 	.word	0x00015360


	//   ....[100]....
        /*0568*/ 	.word	0x000153a0


	//   ....[101]....
        /*056c*/ 	.word	0x000153c0


	//   ....[102]....
        /*0570*/ 	.word	0x000153e0


	//   ....[103]....
        /*0574*/ 	.word	0x00015410


	//   ....[104]....
        /*0578*/ 	.word	0x00015430


	//   ....[105]....
        /*057c*/ 	.word	0x00015530


	//   ....[106]....
        /*0580*/ 	.word	0x00015680


	//   ....[107]....
        /*0584*/ 	.word	0x00015c80


	//   ....[108]....
        /*0588*/ 	.word	0x00015cd0


	//   ....[109]....
        /*058c*/ 	.word	0x00015d00


	//   ....[110]....
        /*0590*/ 	.word	0x00015d30


	//   ....[111]....
        /*0594*/ 	.word	0x00015d40


	//   ....[112]....
        /*0598*/ 	.word	0x00015d70


	//   ....[113]....
        /*059c*/ 	.word	0x00015da0


	//   ....[114]....
        /*05a0*/ 	.word	0x00015dd0


	//   ....[115]....
        /*05a4*/ 	.word	0x00015f50


	//   ....[116]....
        /*05a8*/ 	.word	0x00015f80


	//   ....[117]....
        /*05ac*/ 	.word	0x00015fb0


	//   ....[118]....
        /*05b0*/ 	.word	0x00015fe0


	//   ....[119]....
        /*05b4*/ 	.word	0x00016010


	//   ....[120]....
        /*05b8*/ 	.word	0x00016040


	//   ....[121]....
        /*05bc*/ 	.word	0x00016100


	//   ....[122]....
        /*05c0*/ 	.word	0x00016120


	//   ....[123]....
        /*05c4*/ 	.word	0x00016190


	//   ....[124]....
        /*05c8*/ 	.word	0x00016830


	//   ....[125]....
        /*05cc*/ 	.word	0x00016f40


	//   ....[126]....
        /*05d0*/ 	.word	0x00017030


	//   ....[127]....
        /*05d4*/ 	.word	0x000170d0


	//   ....[128]....
        /*05d8*/ 	.word	0x00017130


	//   ....[129]....
        /*05dc*/ 	.word	0x00017220


	//   ....[130]....
        /*05e0*/ 	.word	0x00017290


	//   ....[131]....
        /*05e4*/ 	.word	0x00017380


	//   ....[132]....
        /*05e8*/ 	.word	0x000173f0


	//   ....[133]....
        /*05ec*/ 	.word	0x00017490


	//   ....[134]....
        /*05f0*/ 	.word	0x00017580


	//   ....[135]....
        /*05f4*/ 	.word	0x000175f0


	//   ....[136]....
        /*05f8*/ 	.word	0x00017650


	//   ....[137]....
        /*05fc*/ 	.word	0x00017740


	//   ....[138]....
        /*0600*/ 	.word	0x000177a0


	//   ....[139]....
        /*0604*/ 	.word	0x000178a0


	//   ....[140]....
        /*0608*/ 	.word	0x00017900


	//   ....[141]....
        /*060c*/ 	.word	0x000179e0


	//   ....[142]....
        /*0610*/ 	.word	0x00017b20


	//   ....[143]....
        /*0614*/ 	.word	0x00017c20


	//   ....[144]....
        /*0618*/ 	.word	0x00017e90


	//   ....[145]....
        /*061c*/ 	.word	0x00017ee0


	//   ....[146]....
        /*0620*/ 	.word	0x000180b0


	//   ....[147]....
        /*0624*/ 	.word	0x00018100


	//   ....[148]....
        /*0628*/ 	.word	0x000182d0


	//   ....[149]....
        /*062c*/ 	.word	0x00018320


	//   ....[150]....
        /*0630*/ 	.word	0x00018410


	//   ....[151]....
        /*0634*/ 	.word	0x000184b0


	//   ....[152]....
        /*0638*/ 	.word	0x00018510


	//   ....[153]....
        /*063c*/ 	.word	0x000185c0


	//   ....[154]....
        /*0640*/ 	.word	0x00018620


	//   ....[155]....
        /*0644*/ 	.word	0x000186d0


	//   ....[156]....
        /*0648*/ 	.word	0x00018730


	//   ....[157]....
        /*064c*/ 	.word	0x000187e0


	//   ....[158]....
        /*0650*/ 	.word	0x000188d0


	//   ....[159]....
        /*0654*/ 	.word	0x000189a0


	//   ....[160]....
        /*0658*/ 	.word	0x00018ac0


	//   ....[161]....
        /*065c*/ 	.word	0x00018bc0


	//   ....[162]....
        /*0660*/ 	.word	0x00018cf0


	//   ....[163]....
        /*0664*/ 	.word	0x00018dd0


	//   ....[164]....
        /*0668*/ 	.word	0x00018ed0


	//   ....[165]....
        /*066c*/ 	.word	0x00018fb0


	//   ....[166]....
        /*0670*/ 	.word	0x00019040


	//   ....[167]....
        /*0674*/ 	.word	0x000190e0


	//   ....[168]....
        /*0678*/ 	.word	0x00019200


	//   ....[169]....
        /*067c*/ 	.word	0x00019270


	//   ....[170]....
        /*0680*/ 	.word	0x000192e0


	//   ....[171]....
        /*0684*/ 	.word	0x00019350


	//   ....[172]....
        /*0688*/ 	.word	0x000193c0


	//   ....[173]....
        /*068c*/ 	.word	0x00019440


	//   ....[174]....
        /*0690*/ 	.word	0x000194d0


	//   ....[175]....
        /*0694*/ 	.word	0x00019560


	//   ....[176]....
        /*0698*/ 	.word	0x000195d0


	//   ....[177]....
        /*069c*/ 	.word	0x00019640


	//   ....[178]....
        /*06a0*/ 	.word	0x000196b0


	//   ....[179]....
        /*06a4*/ 	.word	0x00019730


	//   ....[180]....
        /*06a8*/ 	.word	0x000197a0


	//   ....[181]....
        /*06ac*/ 	.word	0x00019840


	//   ....[182]....
        /*06b0*/ 	.word	0x000198d0


	//   ....[183]....
        /*06b4*/ 	.word	0x000199f0


	//----- nvinfo : EIATTR_REG_RECONFIG
	.align		4
.L_380:
        /*06b8*/ 	.byte	0x01, 0x54
	.zero		2


	//----- nvinfo : EIATTR_SYSCALL_OFFSETS
	.align		4
        /*06bc*/ 	.byte	0x04, 0x46
        /*06be*/ 	.short	(.L_382 - .L_381)


	//   ....[0]....
.L_381:
        /*06c0*/ 	.word	0x00003fc0


	//   ....[1]....
        /*06c4*/ 	.word	0x000126b0


	//   ....[2]....
        /*06c8*/ 	.word	0x00012800


	//   ....[3]....
        /*06cc*/ 	.word	0x000128f0


	//   ....[4]....
        /*06d0*/ 	.word	0x00013790


	//----- nvinfo : EIATTR_MBARRIER_INSTR_OFFSETS
	.align		4
.L_382:
        /*06d4*/ 	.byte	0x04, 0x39
        /*06d6*/ 	.short	(.L_384 - .L_383)


	//   ....[0]....
.L_383:
        /*06d8*/ 	.word	0x00000180
        /*06dc*/ 	.word	0x000000ff
        /*06e0*/ 	.word	0x00028c00
        /*06e4*/ 	.short	0x0100
        /*06e6*/ 	.byte	0x08
	.zero		1


	//   ....[1]....
        /*06e8*/ 	.word	0x00000190
        /*06ec*/ 	.word	0x000000ff
        /*06f0*/ 	.word	0x00028c20
        /*06f4*/ 	.short	0x0100
        /*06f6*/ 	.byte	0x08
	.zero		1


	//   ....[2]....
        /*06f8*/ 	.word	0x00000240
        /*06fc*/ 	.word	0x000000ff
        /*0700*/ 	.word	0x00028c30
        /*0704*/ 	.short	0x0100
        /*0706*/ 	.byte	0x06
	.zero		1


	//   ....[3]....
        /*0708*/ 	.word	0x00000250
        /*070c*/ 	.word	0x000000ff
        /*0710*/ 	.word	0x00028c40
        /*0714*/ 	.short	0x0100
        /*0716*/ 	.byte	0x06
	.zero		1


	//   ....[4]....
        /*0718*/ 	.word	0x00000260
        /*071c*/ 	.word	0x000000ff
        /*0720*/ 	.word	0x00028c38
        /*0724*/ 	.short	0x0100
        /*0726*/ 	.byte	0x06
	.zero		1


	//   ....[5]....
        /*0728*/ 	.word	0x00000270
        /*072c*/ 	.word	0x000000ff
        /*0730*/ 	.word	0x00028c48
        /*0734*/ 	.short	0x0100
        /*0736*/ 	.byte	0x06
	.zero		1


	//   ....[6]....
        /*0738*/ 	.word	0x000003a0
        /*073c*/ 	.word	0x000000ff
        /*0740*/ 	.word	0x00028c50
        /*0744*/ 	.short	0x0100
        /*0746*/ 	.byte	0x08
	.zero		1


	//   ....[7]....
        /*0748*/ 	.word	0x000003b0
        /*074c*/ 	.word	0x000000ff
        /*0750*/ 	.word	0x00028c60
        /*0754*/ 	.short	0x0100
        /*0756*/ 	.byte	0x08
	.zero		1


	//   ....[8]....
        /*0758*/ 	.word	0x000003c0
        /*075c*/ 	.word	0x000000ff
        /*0760*/ 	.word	0x00028c58
        /*0764*/ 	.short	0x0100
        /*0766*/ 	.byte	0x08
	.zero		1


	//   ....[9]....
        /*0768*/ 	.word	0x000003d0
        /*076c*/ 	.word	0x000000ff
        /*0770*/ 	.word	0x00028c68
        /*0774*/ 	.short	0x0100
        /*0776*/ 	.byte	0x08
	.zero		1


	//   ....[10]....
        /*0778*/ 	.word	0x000004c0
        /*077c*/ 	.word	0x000000ff
        /*0780*/ 	.word	0x00028c70
        /*0784*/ 	.short	0x0100
        /*0786*/ 	.byte	0x06
	.zero		1


	//   ....[11]....
        /*0788*/ 	.word	0x000004d0
        /*078c*/ 	.word	0x000000ff
        /*0790*/ 	.word	0x00028c80
        /*0794*/ 	.short	0x0100
        /*0796*/ 	.byte	0x06
	.zero		1


	//   ....[12]....
        /*0798*/ 	.word	0x000004e0
        /*079c*/ 	.word	0x000000ff
        /*07a0*/ 	.word	0x00028c78
        /*07a4*/ 	.short	0x0100
        /*07a6*/ 	.byte	0x06
	.zero		1


	//   ....[13]....
        /*07a8*/ 	.word	0x000004f0
        /*07ac*/ 	.word	0x000000ff
        /*07b0*/ 	.word	0x00028c88
        /*07b4*/ 	.short	0x0100
        /*07b6*/ 	.byte	0x06
	.zero		1


	//   ....[14]....
        /*07b8*/ 	.word	0x00000620
        /*07bc*/ 	.word	0x000000ff
        /*07c0*/ 	.word	0x00028c90
        /*07c4*/ 	.short	0x0100
        /*07c6*/ 	.byte	0x08
	.zero		1


	//   ....[15]....
        /*07c8*/ 	.word	0x00000630
        /*07cc*/ 	.word	0x000000ff
        /*07d0*/ 	.word	0x00028ca0
        /*07d4*/ 	.short	0x0100
        /*07d6*/ 	.byte	0x08
	.zero		1


	//   ....[16]....
        /*07d8*/ 	.word	0x00000640
        /*07dc*/ 	.word	0x000000ff
        /*07e0*/ 	.word	0x00028c98
        /*07e4*/ 	.short	0x0100
        /*07e6*/ 	.byte	0x08
	.zero		1


	//   ....[17]....
        /*07e8*/ 	.word	0x00000650
        /*07ec*/ 	.word	0x000000ff
        /*07f0*/ 	.word	0x00028ca8
        /*07f4*/ 	.short	0x0100
        /*07f6*/ 	.byte	0x08
	.zero		1


	//   ....[18]....
        /*07f8*/ 	.word	0x00000790
        /*07fc*/ 	.word	0x000000ff
        /*0800*/ 	.word	0x00028cb0
        /*0804*/ 	.short	0x0100
        /*0806*/ 	.byte	0x08
	.zero		1


	//   ....[19]....
        /*0808*/ 	.word	0x000007a0
        /*080c*/ 	.word	0x000000ff
        /*0810*/ 	.word	0x00028cc0
        /*0814*/ 	.short	0x0100
        /*0816*/ 	.byte	0x08
	.zero		1


	//   ....[20]....
        /*0818*/ 	.word	0x000007b0
        /*081c*/ 	.word	0x000000ff
        /*0820*/ 	.word	0x00028cb8
        /*0824*/ 	.short	0x0100
        /*0826*/ 	.byte	0x08
	.zero		1


	//   ....[21]....
        /*0828*/ 	.word	0x000007c0
        /*082c*/ 	.word	0x000000ff
        /*0830*/ 	.word	0x00028cc8
        /*0834*/ 	.short	0x0100
        /*0836*/ 	.byte	0x08
	.zero		1


	//   ....[22]....
        /*0838*/ 	.word	0x00001dd0
        /*083c*/ 	.word	0x000000ff
        /*0840*/ 	.word	0x00028c50
        /*0844*/ 	.short	0x010a
        /*0846*/ 	.byte	0x15
	.zero		1


	//   ....[23]....
        /*0848*/ 	.word	0x00002090
        /*084c*/ 	.word	0x000000ff
        /*0850*/ 	.word	0x00000000
        /*0854*/ 	.short	0x0101
        /*0856*/ 	.byte	0x06
	.zero		1


	//   ....[24]....
        /*0858*/ 	.word	0x000029d0
        /*085c*/ 	.word	0x000000ff
        /*0860*/ 	.word	0x00028c50
        /*0864*/ 	.short	0x010a
        /*0866*/ 	.byte	0x15
	.zero		1


	//   ....[25]....
        /*0868*/ 	.word	0x00002a10
        /*086c*/ 	.word	0x000000ff
        /*0870*/ 	.word	0x00028c50
        /*0874*/ 	.short	0x010a
        /*0876*/ 	.byte	0x15
	.zero		1


	//   ....[26]....
        /*0878*/ 	.word	0x00002bf0
        /*087c*/ 	.word	0x000000ff
        /*0880*/ 	.word	0x00000000
        /*0884*/ 	.short	0x0101
        /*0886*/ 	.byte	0x06
	.zero		1


	//   ....[27]....
        /*0888*/ 	.word	0x00004040
        /*088c*/ 	.word	0x000000ff
        /*0890*/ 	.word	0x00028c00
        /*0894*/ 	.short	0x010a
        /*0896*/ 	.byte	0x29
	.zero		1


	//   ....[28]....
        /*0898*/ 	.word	0x000040c0
        /*089c*/ 	.word	0x00000007
        /*08a0*/ 	.word	0x00028c30
        /*08a4*/ 	.short	0x010a
        /*08a6*/ 	.byte	0x3f
	.zero		1


	//   ....[29]....
        /*08a8*/ 	.word	0x00004100
        /*08ac*/ 	.word	0x00000007
        /*08b0*/ 	.word	0x00028c30
        /*08b4*/ 	.short	0x010a
        /*08b6*/ 	.byte	0x3f
	.zero		1


	//   ....[30]....
        /*08b8*/ 	.word	0x000046b0
        /*08bc*/ 	.word	0x000000ff
        /*08c0*/ 	.word	0x00000000
        /*08c4*/ 	.short	0x0101
        /*08c6*/ 	.byte	0x06
	.zero		1


	//   ....[31]....
        /*08c8*/ 	.word	0x00005f90
        /*08cc*/ 	.word	0x00000007
        /*08d0*/ 	.word	0x00028c50
        /*08d4*/ 	.short	0x010a
        /*08d6*/ 	.byte	0x3f
	.zero		1


	//   ....[32]....
        /*08d8*/ 	.word	0x00005fd0
        /*08dc*/ 	.word	0x00000007
        /*08e0*/ 	.word	0x00028c50
        /*08e4*/ 	.short	0x010a
        /*08e6*/ 	.byte	0x3f
	.zero		1


	//   ....[33]....
        /*08e8*/ 	.word	0x000062b0
        /*08ec*/ 	.word	0x000000ff
        /*08f0*/ 	.word	0x00000000
        /*08f4*/ 	.short	0x0101
        /*08f6*/ 	.byte	0x0b
	.zero		1


	//   ....[34]....
        /*08f8*/ 	.word	0x000065d0
        /*08fc*/ 	.word	0x000000ff
        /*0900*/ 	.word	0x00028c30
        /*0904*/ 	.short	0x010a
        /*0906*/ 	.byte	0x16
	.zero		1


	//   ....[35]....
        /*0908*/ 	.word	0x00006610
        /*090c*/ 	.word	0x000000ff
        /*0910*/ 	.word	0x00028c30
        /*0914*/ 	.short	0x010a
        /*0916*/ 	.byte	0x16
	.zero		1


	//   ....[36]....
        /*0918*/ 	.word	0x00006ab0
        /*091c*/ 	.word	0x000000ff
        /*0920*/ 	.word	0x00000000
        /*0924*/ 	.short	0x0101
        /*0926*/ 	.byte	0x06
	.zero		1


	//   ....[37]....
        /*0928*/ 	.word	0x000089c0
        /*092c*/ 	.word	0x000000ff
        /*0930*/ 	.word	0x00028c50
        /*0934*/ 	.short	0x010a
        /*0936*/ 	.byte	0x16
	.zero		1


	//   ....[38]....
        /*0938*/ 	.word	0x00008a00
        /*093c*/ 	.word	0x000000ff
        /*0940*/ 	.word	0x00028c50
        /*0944*/ 	.short	0x010a
        /*0946*/ 	.byte	0x16
	.zero		1


	//   ....[39]....
        /*0948*/ 	.word	0x00008cb0
        /*094c*/ 	.word	0x000000ff
        /*0950*/ 	.word	0x00000000
        /*0954*/ 	.short	0x0101
        /*0956*/ 	.byte	0x16
	.zero		1


	//   ....[40]....
        /*0958*/ 	.word	0x00009050
        /*095c*/ 	.word	0x000000ff
        /*0960*/ 	.word	0x00028c30
        /*0964*/ 	.short	0x010a
        /*0966*/ 	.byte	0x16
	.zero		1


	//   ....[41]....
        /*0968*/ 	.word	0x00009090
        /*096c*/ 	.word	0x000000ff
        /*0970*/ 	.word	0x00028c30
        /*0974*/ 	.short	0x010a
        /*0976*/ 	.byte	0x16
	.zero		1


	//   ....[42]....
        /*0978*/ 	.word	0x000094b0
        /*097c*/ 	.word	0x000000ff
        /*0980*/ 	.word	0x00000000
        /*0984*/ 	.short	0x0101
        /*0986*/ 	.byte	0x06
	.zero		1


	//   ....[43]....
        /*0988*/ 	.word	0x0000a940
        /*098c*/ 	.word	0x000000ff
        /*0990*/ 	.word	0x00028c50
        /*0994*/ 	.short	0x010a
        /*0996*/ 	.byte	0x16
	.zero		1


	//   ....[44]....
        /*0998*/ 	.word	0x0000a980
        /*099c*/ 	.word	0x000000ff
        /*09a0*/ 	.word	0x00028c50
        /*09a4*/ 	.short	0x010a
        /*09a6*/ 	.byte	0x16
	.zero		1


	//   ....[45]....
        /*09a8*/ 	.word	0x0000ac10
        /*09ac*/ 	.word	0x000000ff
        /*09b0*/ 	.word	0x00000000
        /*09b4*/ 	.short	0x0101
        /*09b6*/ 	.byte	0x16
	.zero		1


	//   ....[46]....
        /*09b8*/ 	.word	0x0000ad70
        /*09bc*/ 	.word	0x000000ff
        /*09c0*/ 	.word	0x00028c30
        /*09c4*/ 	.short	0x010a
        /*09c6*/ 	.byte	0x14
	.zero		1


	//   ....[47]....
        /*09c8*/ 	.word	0x0000adb0
        /*09cc*/ 	.word	0x000000ff
        /*09d0*/ 	.word	0x00028c30
        /*09d4*/ 	.short	0x010a
        /*09d6*/ 	.byte	0x14
	.zero		1


	//   ....[48]....
        /*09d8*/ 	.word	0x0000b250
        /*09dc*/ 	.word	0x000000ff
        /*09e0*/ 	.word	0x00000000
        /*09e4*/ 	.short	0x0101
        /*09e6*/ 	.byte	0x06
	.zero		1


	//   ....[49]....
        /*09e8*/ 	.word	0x0000d160
        /*09ec*/ 	.word	0x000000ff
        /*09f0*/ 	.word	0x00028c50
        /*09f4*/ 	.short	0x010a
        /*09f6*/ 	.byte	0x14
	.zero		1


	//   ....[50]....
        /*09f8*/ 	.word	0x0000d1a0
        /*09fc*/ 	.word	0x000000ff
        /*0a00*/ 	.word	0x00028c50
        /*0a04*/ 	.short	0x010a
        /*0a06*/ 	.byte	0x14
	.zero		1


	//   ....[51]....
        /*0a08*/ 	.word	0x0000d450
        /*0a0c*/ 	.word	0x000000ff
        /*0a10*/ 	.word	0x00000000
        /*0a14*/ 	.short	0x0101
        /*0a16*/ 	.byte	0x14
	.zero		1


	//   ....[52]....
        /*0a18*/ 	.word	0x0000fbd0
        /*0a1c*/ 	.word	0x000000ff
        /*0a20*/ 	.word	0x00000000
        /*0a24*/ 	.short	0x0101
        /*0a26*/ 	.byte	0x04
	.zero		1


	//   ....[53]....
        /*0a28*/ 	.word	0x000130a0
        /*0a2c*/ 	.word	0x0000001b
        /*0a30*/ 	.word	0x00028c40
        /*0a34*/ 	.short	0x010a
        /*0a36*/ 	.byte	0x3f
	.zero		1


	//   ....[54]....
        /*0a38*/ 	.word	0x00013570
        /*0a3c*/ 	.word	0x0000001b
        /*0a40*/ 	.word	0x00028c30
        /*0a44*/ 	.short	0x0107
        /*0a46*/ 	.byte	0x3f
	.zero		1


	//   ....[55]....
        /*0a48*/ 	.word	0x00013640
        /*0a4c*/ 	.word	0x0000001b
        /*0a50*/ 	.word	0x00028c30
        /*0a54*/ 	.short	0x0101
        /*0a56*/ 	.byte	0x3f
	.zero		1


	//   ....[56]....
        /*0a58*/ 	.word	0x00013e60
        /*0a5c*/ 	.word	0x00000017
        /*0a60*/ 	.word	0x00028c00
        /*0a64*/ 	.short	0x0107
        /*0a66*/ 	.byte	0x3f
	.zero		1


	//   ....[57]....
        /*0a68*/ 	.word	0x00013f50
        /*0a6c*/ 	.word	0x00000017
        /*0a70*/ 	.word	0x00028c00
        /*0a74*/ 	.short	0x0101
        /*0a76*/ 	.byte	0x3f
	.zero		1


	//   ....[58]....
        /*0a78*/ 	.word	0x00013f70
        /*0a7c*/ 	.word	0x00000017
        /*0a80*/ 	.word	0x00028c20
        /*0a84*/ 	.short	0x010a
        /*0a86*/ 	.byte	0x3f
	.zero		1


	//   ....[59]....
        /*0a88*/ 	.word	0x00014000
        /*0a8c*/ 	.word	0x0000001b
        /*0a90*/ 	.word	0x00028c60
        /*0a94*/ 	.short	0x010a
        /*0a96*/ 	.byte	0x3f
	.zero		1


	//   ....[60]....
        /*0a98*/ 	.word	0x00014910
        /*0a9c*/ 	.word	0x0000001b
        /*0aa0*/ 	.word	0x00028c50
        /*0aa4*/ 	.short	0x0107
        /*0aa6*/ 	.byte	0x3f
	.zero		1


	//   ....[61]....
        /*0aa8*/ 	.word	0x000149e0
        /*0aac*/ 	.word	0x0000001b
        /*0ab0*/ 	.word	0x00028c50
        /*0ab4*/ 	.short	0x0101
        /*0ab6*/ 	.byte	0x3f
	.zero		1


	//   ....[62]....
        /*0ab8*/ 	.word	0x00014d80
        /*0abc*/ 	.word	0x00000006
        /*0ac0*/ 	.word	0x00028c40
        /*0ac4*/ 	.short	0x010a
        /*0ac6*/ 	.byte	0x3f
	.zero		1


	//   ....[63]....
        /*0ac8*/ 	.word	0x000150c0
        /*0acc*/ 	.word	0x00000006
        /*0ad0*/ 	.word	0x00028c30
        /*0ad4*/ 	.short	0x0107
        /*0ad6*/ 	.byte	0x3f
	.zero		1


	//   ....[64]....
        /*0ad8*/ 	.word	0x00015180
        /*0adc*/ 	.word	0x00000006
        /*0ae0*/ 	.word	0x00028c30
        /*0ae4*/ 	.short	0x0101
        /*0ae6*/ 	.byte	0x3f
	.zero		1


	//   ....[65]....
        /*0ae8*/ 	.word	0x000151b0
        /*0aec*/ 	.word	0x00000006
        /*0af0*/ 	.word	0x00028c60
        /*0af4*/ 	.short	0x010a
        /*0af6*/ 	.byte	0x3f
	.zero		1


	//   ....[66]....
        /*0af8*/ 	.word	0x00015880
        /*0afc*/ 	.word	0x00000006
        /*0b00*/ 	.word	0x00028c50
        /*0b04*/ 	.short	0x0107
        /*0b06*/ 	.byte	0x3f
	.zero		1


	//   ....[67]....
        /*0b08*/ 	.word	0x00015940
        /*0b0c*/ 	.word	0x00000006
        /*0b10*/ 	.word	0x00028c50
        /*0b14*/ 	.short	0x0101
        /*0b16*/ 	.byte	0x3f
	.zero		1


	//   ....[68]....
        /*0b18*/ 	.word	0x000167b0
        /*0b1c*/ 	.word	0x00000005
        /*0b20*/ 	.word	0x00028c20
        /*0b24*/ 	.short	0x010a
        /*0b26*/ 	.byte	0x3f
	.zero		1


	//   ....[69]....
        /*0b28*/ 	.word	0x00016930
        /*0b2c*/ 	.word	0x00000003
        /*0b30*/ 	.word	0x00028c40
        /*0b34*/ 	.short	0x010a
        /*0b36*/ 	.byte	0x3f
	.zero		1


	//   ....[70]....
        /*0b38*/ 	.word	0x000169d0
        /*0b3c*/ 	.word	0x00000005
        /*0b40*/ 	.word	0x00028c40
        /*0b44*/ 	.short	0x010a
        /*0b46*/ 	.byte	0x3f
	.zero		1


	//   ....[71]....
        /*0b48*/ 	.word	0x00016a10
        /*0b4c*/ 	.word	0x00000003
        /*0b50*/ 	.word	0x00028c60
        /*0b54*/ 	.short	0x010a
        /*0b56*/ 	.byte	0x3f
	.zero		1


	//   ....[72]....
        /*0b58*/ 	.word	0x00016a50
        /*0b5c*/ 	.word	0x00000005
        /*0b60*/ 	.word	0x00028c60
        /*0b64*/ 	.short	0x010a
        /*0b66*/ 	.byte	0x3f
	.zero		1


	//   ....[73]....
        /*0b68*/ 	.word	0x00016ac0
        /*0b6c*/ 	.word	0x00000006
        /*0b70*/ 	.word	0x00028c50
        /*0b74*/ 	.short	0x010a
        /*0b76*/ 	.byte	0x3f
	.zero		1


	//   ....[74]....
        /*0b78*/ 	.word	0x00016b20
        /*0b7c*/ 	.word	0x00000005
        /*0b80*/ 	.word	0x00028c50
        /*0b84*/ 	.short	0x010a
        /*0b86*/ 	.byte	0x3f
	.zero		1


	//   ....[75]....
        /*0b88*/ 	.word	0x00016b80
        /*0b8c*/ 	.word	0x00000003
        /*0b90*/ 	.word	0x00028c00
        /*0b94*/ 	.short	0x010a
        /*0b96*/ 	.byte	0x3f
	.zero		1


	//   ....[76]....
        /*0b98*/ 	.word	0x00016bd0
        /*0b9c*/ 	.word	0x00000007
        /*0ba0*/ 	.word	0x00028c30
        /*0ba4*/ 	.short	0x010a
        /*0ba6*/ 	.byte	0x3f
	.zero		1


	//   ....[77]....
        /*0ba8*/ 	.word	0x00016c20
        /*0bac*/ 	.word	0x00000007
        /*0bb0*/ 	.word	0x00028c50
        /*0bb4*/ 	.short	0x010a
        /*0bb6*/ 	.byte	0x3f
	.zero		1


	//   ....[78]....
        /*0bb8*/ 	.word	0x00016c80
        /*0bbc*/ 	.word	0x00000006
        /*0bc0*/ 	.word	0x00028c30
        /*0bc4*/ 	.short	0x010a
        /*0bc6*/ 	.byte	0x3f
	.zero		1


	//   ....[79]....
        /*0bc8*/ 	.word	0x00016ce0
        /*0bcc*/ 	.word	0x0000000a
        /*0bd0*/ 	.word	0x00028c50
        /*0bd4*/ 	.short	0x010a
        /*0bd6*/ 	.byte	0x3f
	.zero		1


	//   ....[80]....
        /*0bd8*/ 	.word	0x00016d40
        /*0bdc*/ 	.word	0x00000006
        /*0be0*/ 	.word	0x00028c30
        /*0be4*/ 	.short	0x010a
        /*0be6*/ 	.byte	0x3f
	.zero		1


	//   ....[81]....
        /*0be8*/ 	.word	0x00016da0
        /*0bec*/ 	.word	0x0000000a
        /*0bf0*/ 	.word	0x00028c50
        /*0bf4*/ 	.short	0x010a
        /*0bf6*/ 	.byte	0x3f
	.zero		1


	//   ....[82]....
        /*0bf8*/ 	.word	0x00016e00
        /*0bfc*/ 	.word	0x00000006
        /*0c00*/ 	.word	0x00028c30
        /*0c04*/ 	.short	0x010a
        /*0c06*/ 	.byte	0x3f
	.zero		1


	//   ....[83]....
        /*0c08*/ 	.word	0x00016e60
        /*0c0c*/ 	.word	0x0000000a
        /*0c10*/ 	.word	0x00028c50
        /*0c14*/ 	.short	0x010a
        /*0c16*/ 	.byte	0x3f
	.zero		1


	//   ....[84]....
        /*0c18*/ 	.word	0x00016f80
        /*0c1c*/ 	.word	0x0000001b
        /*0c20*/ 	.word	0x00028c40
        /*0c24*/ 	.short	0x010a
        /*0c26*/ 	.byte	0x3f
	.zero		1


	//   ....[85]....
        /*0c28*/ 	.word	0x00017a20
        /*0c2c*/ 	.word	0x00000017
        /*0c30*/ 	.word	0x00028c20
        /*0c34*/ 	.short	0x010a
        /*0c36*/ 	.byte	0x3f
	.zero		1


	//   ....[86]....
        /*0c38*/ 	.word	0x00017a70
        /*0c3c*/ 	.word	0x0000001b
        /*0c40*/ 	.word	0x00028c60
        /*0c44*/ 	.short	0x010a
        /*0c46*/ 	.byte	0x3f
	.zero		1


	//   ....[87]....
        /*0c48*/ 	.word	0x00018360
        /*0c4c*/ 	.word	0x00000006
        /*0c50*/ 	.word	0x00028c40
        /*0c54*/ 	.short	0x010a
        /*0c56*/ 	.byte	0x3f
	.zero		1


	//   ....[88]....
        /*0c58*/ 	.word	0x00018820
        /*0c5c*/ 	.word	0x00000006
        /*0c60*/ 	.word	0x00028c60
        /*0c64*/ 	.short	0x010a
        /*0c66*/ 	.byte	0x3f
	.zero		1


	//   ....[89]....
        /*0c68*/ 	.word	0x00019910
        /*0c6c*/ 	.word	0x00000005
        /*0c70*/ 	.word	0x00028c20
        /*0c74*/ 	.short	0x010a
        /*0c76*/ 	.byte	0x3f
	.zero		1


	//   ....[90]....
        /*0c78*/ 	.word	0x00019ab0
        /*0c7c*/ 	.word	0x00000003
        /*0c80*/ 	.word	0x00028c40
        /*0c84*/ 	.short	0x010a
        /*0c86*/ 	.byte	0x3f
	.zero		1


	//   ....[91]....
        /*0c88*/ 	.word	0x00019b00
        /*0c8c*/ 	.word	0x00000005
        /*0c90*/ 	.word	0x00028c40
        /*0c94*/ 	.short	0x010a
        /*0c96*/ 	.byte	0x3f
	.zero		1


	//   ....[92]....
        /*0c98*/ 	.word	0x00019b50
        /*0c9c*/ 	.word	0x00000003
        /*0ca0*/ 	.word	0x00028c60
        /*0ca4*/ 	.short	0x010a
        /*0ca6*/ 	.byte	0x3f
	.zero		1


	//----- nvinfo : EIATTR_NUM_MBARRIERS
	.align		4
.L_384:
        /*0ca8*/ 	.byte	0x03, 0x38
        /*0caa*/ 	.short	0x0016


	//----- nvinfo : EIATTR_EXIT_INSTR_OFFSETS
	.align		4
        /*0cac*/ 	.byte	0x04, 0x1c
        /*0cae*/ 	.short	(.L_386 - .L_385)


	//   ....[0]....
.L_385:
        /*0cb0*/ 	.word	0x00000970


	//   ....[1]....
        /*0cb4*/ 	.word	0x00010ec0


	//   ....[2]....
        /*0cb8*/ 	.word	0x00016aa0


	//----- nvinfo : EIATTR_MAX_THREADS
	.align		4
.L_386:
        /*0cbc*/ 	.byte	0x04, 0x05
        /*0cbe*/ 	.short	(.L_388 - .L_387)
.L_387:
        /*0cc0*/ 	.word	0x00000180
        /*0cc4*/ 	.word	0x00000001
        /*0cc8*/ 	.word	0x00000001


	//----- nvinfo : EIATTR_CRS_STACK_SIZE
	.align		4
.L_388:
        /*0ccc*/ 	.byte	0x04, 0x1e
        /*0cce*/ 	.short	(.L_390 - .L_389)
.L_389:
        /*0cd0*/ 	.word	0x00000000


	//----- nvinfo : EIATTR_CBANK_PARAM_SIZE
	.align		4
.L_390:
        /*0cd4*/ 	.byte	0x03, 0x19
        /*0cd6*/ 	.short	0x0af0


	//----- nvinfo : EIATTR_PARAM_CBANK
	.align		4
        /*0cd8*/ 	.byte	0x04, 0x0a
        /*0cda*/ 	.short	(.L_392 - .L_391)
	.align		4
.L_391:
        /*0cdc*/ 	.word	index@(.nv.constant0._ZN7cutlass13device_kernelIN5flash11enable_sm90INS1_16FlashAttnFwdSm90INS1_25CollectiveMainloopFwdSm90ILi2EN4cute5tupleIJNS5_1CILi1EEES8_S8_EEENS6_IJNS7_ILi64EEESA_SA_EEELi512ENS_10bfloat16_tEfNS_4arch4Sm90ELb0ELb1ELb1ELb1ELb1ELb0ELb0ELb0ELb0ELb1ELb0ELb0EEENS1_21CollectiveEpilogueFwdINS6_IJSA_NS7_ILi512EEESA_EEES9_SC_SE_Li256ELb1ELb1ELb0ELb0EEENS1_36VarlenDynamicPersistentTileSchedulerILi64ELi64ELi256ELi128ELb0ELb1ELb1ELb1ELb0ELb1EEEEEEEEEvNT_6ParamsE)
        /*0ce0*/ 	.short	0x0210
        /*0ce2*/ 	.short	0x0af0


	//----- nvinfo : EIATTR_SW_WAR
	.align		4
.L_392:
        /*0ce4*/ 	.byte	0x04, 0x36
        /*0ce6*/ 	.short	(.L_394 - .L_393)
.L_393:
        /*0ce8*/ 	.word	0x00000008
.L_394:


//--------------------- .nv.info._ZN7cutlass13device_kernelIN5flash11enable_sm90INS1_16FlashAttnFwdSm90INS1_25CollectiveMainloopFwdSm90ILi2EN4cute5tupleIJNS5_1CILi1EEES8_S8_EEENS6_IJNS7_ILi64EEESA_SA_EEELi512ENS_10bfloat16_tEfNS_4arch4Sm90ELb0ELb1ELb1ELb1ELb1ELb1ELb0ELb0ELb0ELb1ELb0ELb0EEENS1_21CollectiveEpilogueFwdINS6_IJSA_NS7_ILi512EEESA_EEES9_SC_SE_Li256ELb1ELb1ELb0ELb0EEENS1_36VarlenDynamicPersistentTileSchedulerILi64ELi64ELi256ELi128ELb0ELb1ELb1ELb1ELb0ELb1EEEEEEEEEvNT_6ParamsE --------------------------
	.section	.nv.info._ZN7cutlass13device_kernelIN5flash11enable_sm90INS1_16FlashAttnFwdSm90INS1_25CollectiveMainloopFwdSm90ILi2EN4cute5tupleIJNS5_1CILi1EEES8_S8_EEENS6_IJNS7_ILi64EEESA_SA_EEELi512ENS_10bfloat16_tEfNS_4arch4Sm90ELb0ELb1ELb1ELb1ELb1ELb1ELb0ELb0ELb0ELb1ELb0ELb0EEENS1_21CollectiveEpilogueFwdINS6_IJSA_NS7_ILi512EEESA_EEES9_SC_SE_Li256ELb1ELb1ELb0ELb0EEENS1_36VarlenDynamicPersistentTileSchedulerILi64ELi64ELi256ELi128ELb0ELb1ELb1ELb1ELb0ELb1EEEEEEEEEvNT_6ParamsE,"",@"SHT_CUDA_INFO"
	.sectionflags	@""
	.align	4


	//----- nvinfo : EIATTR_CUDA_API_VERSION
	.align		4
        /*0000*/ 	.byte	0x04, 0x37
        /*0002*/ 	.short	(.L_396 - .L_395)
.L_395:
        /*0004*/ 	.word	0x00000082


	//----- nvinfo : EIATTR_KPARAM_INFO
	.align		4
.L_396:
        /*0008*/ 	.byte	0x04, 0x17
        /*000a*/ 	.short	(.L_398 - .L_397)
.L_397:
        /*000c*/ 	.word	0x00000000
        /*0010*/ 	.short	0x0000
        /*0012*/ 	.short	0x0070
        /*0014*/ 	.byte	0x00, 0xf0, 0x01, 0x2a


	//----- nvinfo : EIATTR_SPARSE_MMA_MASK
	.align		4
.L_398:
        /*0018*/ 	.byte	0x03, 0x50
        /*001a*/ 	.short	0x0000


	//----- nvinfo : EIATTR_MAXREG_COUNT
	.align		4
        /*001c*/ 	.byte	0x03, 0x1b
        /*001e*/ 	.short	0x00a8


	//----- nvinfo : EIATTR_NUM_BARRIERS
	.align		4
        /*0020*/ 	.byte	0x02, 0x4c
        /*0022*/ 	.byte	0x10
	.zero		1


	//----- nvinfo : EIATTR_EXTERNS
	.align		4
        /*0024*/ 	.byte	0x04, 0x0f
        /*0026*/ 	.short	(.L_400 - .L_399)


	//   ....[0]....
	.align		4
.L_399:
        /*0028*/ 	.word	index@(__assertfail)


	//----- nvinfo : EIATTR_ANNOTATIONS
	.align		4
.L_400:
        /*002c*/ 	.byte	0x04, 0x55
        /*002e*/ 	.short	(.L_402 - .L_401)


	//   ....[0]....
.L_401:
        /* <DEDUP_REMOVED lines=48> */


	//----- nvinfo : EIATTR_MERCURY_ISA_VERSION
	.align		4
.L_402:
        /*0318*/ 	.byte	0x03, 0x5f
        /*031a*/ 	.short	0x0101


	//----- nvinfo : EIATTR_UNUSED_LOAD_BYTE_OFFSET
	.align		4
        /*031c*/ 	.byte	0x04, 0x44
        /*031e*/ 	.short	(.L_404 - .L_403)


	//   ....[0]....
.L_403:
        /*0320*/ 	.word	0x00000a20
        /*0324*/ 	.word	0x0000fff0


	//   ....[1]....
        /*0328*/ 	.word	0x00015670
        /*032c*/ 	.word	0x0000fff0


	//----- nvinfo : EIATTR_INT_WARP_WIDE_INSTR_OFFSETS
	.align		4
.L_404:
        /*0330*/ 	.byte	0x04, 0x31
        /*0332*/ 	.short	(.L_406 - .L_405)


	//   ....[0]....
.L_405:
        /*0334*/ 	.word	0x00000130


	//   ....[1]....
        /*0338*/ 	.word	0x00000170


	//   ....[2]....
        /*033c*/ 	.word	0x000001e0


	//   ....[3]....
        /*0340*/ 	.word	0x0001bdf0


	//   ....[4]....
        /*0344*/ 	.word	0x0001be80


	//   ....[5]....
        /*0348*/ 	.word	0x0001f3f0


	//   ....[6]....
        /*034c*/ 	.word	0x0001f480


	//----- nvinfo : EIATTR_COOP_GROUP_MASK_REGIDS
	.align		4
.L_406:
        /*0350*/ 	.byte	0x04, 0x29
        /*0352*/ 	.short	(.L_408 - .L_407)


	//   ....[0]....
.L_407:
        /*0354*/ 	.word	0xffffffff


	//   ....[1]....
        /*0358*/ 	.word	0xffffffff


	//   ....[2]....
        /*035c*/ 	.word	0xffffffff


	//   ....[3]....
        /*0360*/ 	.word	0xffffffff


	//   ....[4]....
        /*0364*/ 	.word	0xffffffff


	//   ....[5]....
        /*0368*/ 	.word	0xffffffff


	//   ....[6]....
        /*036c*/ 	.word	0xffffffff


	//   ....[7]....
        /*0370*/ 	.word	0xffffffff


	//   ....[8]....
        /*0374*/ 	.word	0xffffffff


	//   ....[9]....
        /*0378*/ 	.word	0xffffffff


	//   ....[10]....
        /*037c*/ 	.word	0xffffffff


	//   ....[11]....
        /*0380*/ 	.word	0xffffffff


	//   ....[12]....
        /*0384*/ 	.word	0xffffffff


	//   ....[13]....
        /*0388*/ 	.word	0xffffffff


	//   ....[14]....
        /*038c*/ 	.word	0xffffffff


	//   ....[15]....
        /*0390*/ 	.word	0xffffffff


	//   ....[16]....
        /*0394*/ 	.word	0xffffffff


	//   ....[17]....
        /*0398*/ 	.word	0xffffffff


	//   ....[18]....
        /*039c*/ 	.word	0xffffffff


	//   ....[19]....
        /*03a0*/ 	.word	0xffffffff


	//   ....[20]....
        /*03a4*/ 	.word	0xffffffff


	//   ....[21]....
        /*03a8*/ 	.word	0xffffffff


	//   ....[22]....
        /*03ac*/ 	.word	0xffffffff


	//   ....[23]....
        /*03b0*/ 	.word	0xffffffff


	//   ....[24]....
        /*03b4*/ 	.word	0xffffffff


	//   ....[25]....
        /*03b8*/ 	.word	0xffffffff


	//   ....[26]....
        /*03bc*/ 	.word	0xffffffff


	//   ....[27]....
        /*03c0*/ 	.word	0xffffffff


	//   ....[28]....
        /*03c4*/ 	.word	0xffffffff


	//   ....[29]....
        /*03c8*/ 	.word	0xffffffff


	//   ....[30]....
        /*03cc*/ 	.word	0xffffffff


	//   ....[31]....
        /*03d0*/ 	.word	0xffffffff


	//   ....[32]....
        /*03d4*/ 	.word	0xffffffff


	//   ....[33]....
        /*03d8*/ 	.word	0xffffffff


	//   ....[34]....
        /*03dc*/ 	.word	0xffffffff


	//   ....[35]....
        /*03e0*/ 	.word	0xffffffff


	//   ....[36]....
        /*03e4*/ 	.word	0xffffffff


	//   ....[37]....
        /*03e8*/ 	.word	0xffffffff


	//   ....[38]....
        /*03ec*/ 	.word	0xffffffff


	//   ....[39]....
        /*03f0*/ 	.word	0xffffffff


	//   ....[40]....
        /*03f4*/ 	.word	0xffffffff


	//   ....[41]....
        /*03f8*/ 	.word	0xffffffff


	//   ....[42]....
        /*03fc*/ 	.word	0xffffffff


	//   ....[43]....
        /*0400*/ 	.word	0xffffffff


	//   ....[44]....
        /*0404*/ 	.word	0xffffffff


	//   ....[45]....
        /*0408*/ 	.word	0xffffffff


	//   ....[46]....
        /*040c*/ 	.word	0xffffffff


	//   ....[47]....
        /*0410*/ 	.word	0xffffffff


	//   ....[48]....
        /*0414*/ 	.word	0xffffffff


	//   ....[49]....
        /*0418*/ 	.word	0xffffffff


	//   ....[50]....
        /*041c*/ 	.word	0xffffffff


	//   ....[51]....
        /*0420*/ 	.word	0xffffffff


	//   ....[52]....
        /*0424*/ 	.word	0xffffffff


	//   ....[53]....
        /*0428*/ 	.word	0xffffffff


	//   ....[54]....
        /*042c*/ 	.word	0xffffffff


	//   ....[55]....
        /*0430*/ 	.word	0xffffffff


	//   ....[56]....
        /*0434*/ 	.word	0xffffffff


	//   ....[57]....
        /*0438*/ 	.word	0xffffffff


	//   ....[58]....
        /*043c*/ 	.word	0xffffffff


	//   ....[59]....
        /*0440*/ 	.word	0xffffffff


	//   ....[60]....
        /*0444*/ 	.word	0xffffffff


	//   ....[61]....
        /*0448*/ 	.word	0xffffffff


	//   ....[62]....
        /*044c*/ 	.word	0xffffffff


	//   ....[63]....
        /*0450*/ 	.word	0xffffffff


	//   ....[64]....
        /*0454*/ 	.word	0xffffffff


	//   ....[65]....
        /*0458*/ 	.word	0xffffffff


	//   ....[66]....
        /*045c*/ 	.word	0xffffffff


	//   ....[67]....
        /*0460*/ 	.word	0xffffffff


	//   ....[68]....
        /*0464*/ 	.word	0xffffffff


	//   ....[69]....
        /*0468*/ 	.word	0xffffffff


	//   ....[70]....
        /*046c*/ 	.word	0xffffffff


	//   ....[71]....
        /*0470*/ 	.word	0xffffffff


	//   ....[72]....
        /*0474*/ 	.word	0xffffffff


	//   ....[73]....
        /*0478*/ 	.word	0xffffffff


	//   ....[74]....
        /*047c*/ 	.word	0xffffffff


	//   ....[75]....
        /*0480*/ 	.word	0xffffffff


	//   ....[76]....
        /*0484*/ 	.word	0xffffffff


	//   ....[77]....
        /*0488*/ 	.word	0xffffffff


	//   ....[78]....
        /*048c*/ 	.word	0xffffffff


	//   ....[79]....
        /*0490*/ 	.word	0xffffffff


	//   ....[80]....
        /*0494*/ 	.word	0xffffffff


	//   ....[81]....
        /*0498*/ 	.word	0xffffffff


	//   ....[82]....
        /*049c*/ 	.word	0xffffffff


	//   ....[83]....
        /*04a0*/ 	.word	0xffffffff


	//   ....[84]....
        /*04a4*/ 	.word	0xffffffff


	//   ....[85]....
        /*04a8*/ 	.word	0xffffffff


	//   ....[86]....
        /*04ac*/ 	.word	0xffffffff


	//   ....[87]....
        /*04b0*/ 	.word	0xffffffff


	//   ....[88]....
        /*04b4*/ 	.word	0xffffffff


	//   ....[89]....
        /*04b8*/ 	.word	0xffffffff


	//   ....[90]....
        /*04bc*/ 	.word	0xffffffff


	//   ....[91]....
        /*04c0*/ 	.word	0xffffffff


	//   ....[92]....
        /*04c4*/ 	.word	0xffffffff


	//   ....[93]....
        /*04c8*/ 	.word	0xffffffff


	//   ....[94]....
        /*04cc*/ 	.word	0xffffffff


	//   ....[95]....
        /*04d0*/ 	.word	0xffffffff


	//   ....[96]....
        /*04d4*/ 	.word	0xffffffff


	//   ....[97]....
        /*04d8*/ 	.word	0xffffffff


	//   ....[98]....
        /*04dc*/ 	.word	0xffffffff


	//   ....[99]....
        /*04e0*/ 	.word	0xffffffff


	//   ....[100]....
        /*04e4*/ 	.word	0xffffffff


	//   ....[101]....
        /*04e8*/ 	.word	0xffffffff


	//   ....[102]....
        /*04ec*/ 	.word	0xffffffff


	//   ....[103]....
        /*04f0*/ 	.word	0xffffffff


	//   ....[104]....
        /*04f4*/ 	.word	0xffffffff


	//   ....[105]....
        /*04f8*/ 	.word	0xffffffff


	//   ....[106]....
        /*04fc*/ 	.word	0xffffffff


	//   ....[107]....
        /*0500*/ 	.word	0xffffffff


	//   ....[108]....
        /*0504*/ 	.word	0xffffffff


	//   ....[109]....
        /*0508*/ 	.word	0xffffffff


	//   ....[110]....
        /*050c*/ 	.word	0xffffffff


	//   ....[111]....
        /*0510*/ 	.word	0xffffffff


	//   ....[112]....
        /*0514*/ 	.word	0xffffffff


	//   ....[113]....
        /*0518*/ 	.word	0xffffffff


	//   ....[114]....
        /*051c*/ 	.word	0xffffffff


	//   ....[115]....
        /*0520*/ 	.word	0xffffffff


	//   ....[116]....
        /*0524*/ 	.word	0xffffffff


	//   ....[117]....
        /*0528*/ 	.word	0xffffffff


	//   ....[118]....
        /*052c*/ 	.word	0xffffffff


	//   ....[119]....
        /*0530*/ 	.word	0xffffffff


	//   ....[120]....
        /*0534*/ 	.word	0xffffffff


	//   ....[121]....
        /*0538*/ 	.word	0xffffffff


	//   ....[122]....
        /*053c*/ 	.word	0xffffffff


	//   ....[123]....
        /*0540*/ 	.word	0xffffffff


	//   ....[124]....
        /*0544*/ 	.word	0xffffffff


	//   ....[125]....
        /*0548*/ 	.word	0xffffffff


	//   ....[126]....
        /*054c*/ 	.word	0xffffffff


	//   ....[127]....
        /*0550*/ 	.word	0xffffffff


	//   ....[128]....
        /*0554*/ 	.word	0xffffffff


	//   ....[129]....
        /*0558*/ 	.word	0xffffffff


	//   ....[130]....
        /*055c*/ 	.word	0xffffffff


	//   ....[131]....
        /*0560*/ 	.word	0xffffffff


	//   ....[132]....
        /*0564*/ 	.word	0xffffffff


	//   ....[133]....
        /*0568*/ 	.word	0xffffffff


	//   ....[134]....
        /*056c*/ 	.word	0xffffffff


	//   ....[135]....
        /*0570*/ 	.word	0xffffffff


	//   ....[136]....
        /*0574*/ 	.word	0xffffffff


	//   ....[137]....
        /*0578*/ 	.word	0xffffffff


	//   ....[138]....
        /*057c*/ 	.word	0xffffffff


	//   ....[139]....
        /*0580*/ 	.word	0xffffffff


	//   ....[140]....
        /*0584*/ 	.word	0xffffffff


	//   ....[141]....
        /*0588*/ 	.word	0xffffffff


	//   ....[142]....
        /*058c*/ 	.word	0xffffffff


	//   ....[143]....
        /*0590*/ 	.word	0xffffffff


	//   ....[144]....
        /*0594*/ 	.word	0xffffffff


	//   ....[145]....
        /*0598*/ 	.word	0xffffffff


	//   ....[146]....
        /*059c*/ 	.word	0xffffffff


	//   ....[147]....
        /*05a0*/ 	.word	0xffffffff


	//   ....[148]....
        /*05a4*/ 	.word	0xffffffff


	//   ....[149]....
        /*05a8*/ 	.word	0xffffffff


	//   ....[150]....
        /*05ac*/ 	.word	0xffffffff


	//   ....[151]....
        /*05b0*/ 	.word	0x0500000f


	//   ....[152]....
        /*05b4*/ 	.word	0x0500000f


	//   ....[153]....
        /*05b8*/ 	.word	0x0500000f


	//   ....[154]....
        /*05bc*/ 	.word	0x0500000f


	//   ....[155]....
        /*05c0*/ 	.word	0x0500000f


	//   ....[156]....
        /*05c4*/ 	.word	0x0500000f


	//   ....[157]....
        /*05c8*/ 	.word	0x0500000f


	//   ....[158]....
        /*05cc*/ 	.word	0x0500000f


	//   ....[159]....
        /*05d0*/ 	.word	0x0500000f


	//   ....[160]....
        /*05d4*/ 	.word	0x0500000f


	//   ....[161]....
        /*05d8*/ 	.word	0x0500000f


	//   ....[162]....
        /*05dc*/ 	.word	0x0500000f


	//   ....[163]....
        /*05e0*/ 	.word	0x0500000f


	//   ....[164]....
        /*05e4*/ 	.word	0x0500000f


	//   ....[165]....
        /*05e8*/ 	.word	0x0500000f


	//   ....[166]....
        /*05ec*/ 	.word	0x0500000f


	//   ....[167]....
        /*05f0*/ 	.word	0x0500000f


	//   ....[168]....
        /*05f4*/ 	.word	0x0500000f


	//   ....[169]....
        /*05f8*/ 	.word	0x0500000f


	//   ....[170]....
        /*05fc*/ 	.word	0x0500000f


	//   ....[171]....
        /*0600*/ 	.word	0x0500000f


	//   ....[172]....
        /*0604*/ 	.word	0x0500000f


	//   ....[173]....
        /*0608*/ 	.word	0x0500000f


	//   ....[174]....
        /*060c*/ 	.word	0x0500000f


	//   ....[175]....
        /*0610*/ 	.word	0x0500000f


	//   ....[176]....
        /*0614*/ 	.word	0x0500000f


	//   ....[177]....
        /*0618*/ 	.word	0x0500000f


	//   ....[178]....
        /*061c*/ 	.word	0x0500000f


	//   ....[179]....
        /*0620*/ 	.word	0x0500000f


	//   ....[180]....
        /*0624*/ 	.word	0x0500000f


	//   ....[181]....
        /*0628*/ 	.word	0x0500000f


	//   ....[182]....
        /*062c*/ 	.word	0x0500000f


	//   ....[183]....
        /*0630*/ 	.word	0x0500000f


	//   ....[184]....
        /*0634*/ 	.word	0x0500000f


	//   ....[185]....
        /*0638*/ 	.word	0x0500000f


	//   ....[186]....
        /*063c*/ 	.word	0x0500000f


	//   ....[187]....
        /*0640*/ 	.word	0x0500000f


	//   ....[188]....
        /*0644*/ 	.word	0x0500000f


	//   ....[189]....
        /*0648*/ 	.word	0x0500000f


	//   ....[190]....
        /*064c*/ 	.word	0x0500000f


	//   ....[191]....
        /*0650*/ 	.word	0x0500000f


	//   ....[192]....
        /*0654*/ 	.word	0x0500000f


	//   ....[193]....
        /*0658*/ 	.word	0x0500000f


	//   ....[194]....
        /*065c*/ 	.word	0x0500000f


	//   ....[195]....
        /*0660*/ 	.word	0x0500000f


	//   ....[196]....
        /*0664*/ 	.word	0x0500000f


	//   ....[197]....
        /*0668*/ 	.word	0x0500000f


	//   ....[198]....
        /*066c*/ 	.word	0x0500000f


	//   ....[199]....
        /*0670*/ 	.word	0x0500000f


	//   ....[200]....
        /*0674*/ 	.word	0x0500000f


	//   ....[201]....
        /*0678*/ 	.word	0x0500000f


	//   ....[202]....
        /*067c*/ 	.word	0x0500000f


	//   ....[203]....
        /*0680*/ 	.word	0x0500000f


	//   ....[204]....
        /*0684*/ 	.word	0x0500000f


	//   ....[205]....
        /*0688*/ 	.word	0x0500000f


	//   ....[206]....
        /*068c*/ 	.word	0x0500000f


	//   ....[207]....
        /*0690*/ 	.word	0x0500000f


	//   ....[208]....
        /*0694*/ 	.word	0x0500000f


	//   ....[209]....
        /*0698*/ 	.word	0x0500000f


	//   ....[210]....
        /*069c*/ 	.word	0x0500000f


	//   ....[211]....
        /*06a0*/ 	.word	0x0500000f


	//   ....[212]....
        /*06a4*/ 	.word	0x0500000f


	//   ....[213]....
        /*06a8*/ 	.word	0x0500000f


	//   ....[214]....
        /*06ac*/ 	.word	0x0500000f


	//   ....[215]....
        /*06b0*/ 	.word	0x0500000f


	//   ....[216]....
        /*06b4*/ 	.word	0x0500000f


	//   ....[217]....
        /*06b8*/ 	.word	0x0500000f


	//   ....[218]....
        /*06bc*/ 	.word	0x0500000f


	//   ....[219]....
        /*06c0*/ 	.word	0x0500000f


	//   ....[220]....
        /*06c4*/ 	.word	0x0500000f


	//   ....[221]....
        /*06c8*/ 	.word	0x0500000f


	//   ....[222]....
        /*06cc*/ 	.word	0x0500000f


	//   ....[223]....
        /*06d0*/ 	.word	0x0500000f


	//   ....[224]....
        /*06d4*/ 	.word	0x0500000f


	//   ....[225]....
        /*06d8*/ 	.word	0x0500000f


	//   ....[226]....
        /*06dc*/ 	.word	0x0500000f


	//   ....[227]....
        /*06e0*/ 	.word	0x0500000f


	//   ....[228]....
        /*06e4*/ 	.word	0x0500000f


	//   ....[229]....
        /*06e8*/ 	.word	0x0500000f


	//   ....[230]....
        /*06ec*/ 	.word	0x0500000f


	//   ....[231]....
        /*06f0*/ 	.word	0x0500000f


	//   ....[232]....
        /*06f4*/ 	.word	0x0500000f


	//----- nvinfo : EIATTR_COOP_GROUP_INSTR_OFFSETS
	.align		4
.L_408:
        /*06f8*/ 	.byte	0x04, 0x28
        /*06fa*/ 	.short	(.L_410 - .L_409)


	//   ....[0]....
.L_409:
        /*06fc*/ 	.word	0x00000060


	//   ....[1]....
        /*0700*/ 	.word	0x00000140


	//   ....[2]....
        /*0704*/ 	.word	0x00000190


	//   ....[3]....
        /*0708*/ 	.word	0x00000380


	//   ....[4]....
        /*070c*/ 	.word	0x000004e0


	//   ....[5]....
        /*0710*/ 	.word	0x00000600


	//   ....[6]....
        /*0714*/ 	.word	0x00000760


	//   ....[7]....
        /*0718*/ 	.word	0x00002e90


	//   ....[8]....
        /*071c*/ 	.word	0x00002ea0


	//   ....[9]....
        /*0720*/ 	.word	0x00003920


	//   ....[10]....
        /*0724*/ 	.word	0x00003930


	//   ....[11]....
        /*0728*/ 	.word	0x00004390


	//   ....[12]....
        /*072c*/ 	.word	0x000043a0


	//   ....[13]....
        /*0730*/ 	.word	0x00004770


	//   ....[14]....
        /*0734*/ 	.word	0x00004790


	//   ....[15]....
        /*0738*/ 	.word	0x00005900


	//   ....[16]....
        /*073c*/ 	.word	0x00007cc0


	//   ....[17]....
        /*0740*/ 	.word	0x00008450


	//   ....[18]....
        /*0744*/ 	.word	0x00008460


	//   ....[19]....
        /*0748*/ 	.word	0x00008470


	//   ....[20]....
        /*074c*/ 	.word	0x00008480


	//   ....[21]....
        /*0750*/ 	.word	0x00008780


	//   ....[22]....
        /*0754*/ 	.word	0x00008790


	//   ....[23]....
        /*0758*/ 	.word	0x000087a0


	//   ....[24]....
        /*075c*/ 	.word	0x000087b0


	//   ....[25]....
        /*0760*/ 	.word	0x00009b60


	//   ....[26]....
        /*0764*/ 	.word	0x00009b80


	//   ....[27]....
        /*0768*/ 	.word	0x00009b90


	//   ....[28]....
        /*076c*/ 	.word	0x00009ba0


	//   ....[29]....
        /*0770*/ 	.word	0x00009c90


	//   ....[30]....
        /*0774*/ 	.word	0x00009cb0


	//   ....[31]....
        /*0778*/ 	.word	0x00009d40


	//   ....[32]....
        /*077c*/ 	.word	0x00009d70


	//   ....[33]....
        /*0780*/ 	.word	0x0000b770


	//   ....[34]....
        /*0784*/ 	.word	0x0000bfd0


	//   ....[35]....
        /*0788*/ 	.word	0x0000c4e0


	//   ....[36]....
        /*078c*/ 	.word	0x0000c5e0


	//   ....[37]....
        /*0790*/ 	.word	0x0000c8f0


	//   ....[38]....
        /*0794*/ 	.word	0x0000c9a0


	//   ....[39]....
        /*0798*/ 	.word	0x0000d2b0


	//   ....[40]....
        /*079c*/ 	.word	0x0000dc10


	//   ....[41]....
        /*07a0*/ 	.word	0x0000e000


	//   ....[42]....
        /*07a4*/ 	.word	0x0000e830


	//   ....[43]....
        /*07a8*/ 	.word	0x0000e930


	//   ....[44]....
        /*07ac*/ 	.word	0x0000eda0


	//   ....[45]....
        /*07b0*/ 	.word	0x0000edf0


	//   ....[46]....
        /*07b4*/ 	.word	0x0000ffa0


	//   ....[47]....
        /*07b8*/ 	.word	0x00010ad0


	//   ....[48]....
        /*07bc*/ 	.word	0x00010b20


	//   ....[49]....
        /*07c0*/ 	.word	0x00011490


	//   ....[50]....
        /*07c4*/ 	.word	0x000114e0


	//   ....[51]....
        /*07c8*/ 	.word	0x00012130


	//   ....[52]....
        /*07cc*/ 	.word	0x00012880


	//   ....[53]....
        /*07d0*/ 	.word	0x00012cb0


	//   ....[54]....
        /*07d4*/ 	.word	0x00013380


	//   ....[55]....
        /*07d8*/ 	.word	0x00013430


	//   ....[56]....
        /*07dc*/ 	.word	0x00013a60


	//   ....[57]....
        /*07e0*/ 	.word	0x00013c30


	//   ....[58]....
        /*07e4*/ 	.word	0x00014a80


	//   ....[59]....
        /*07e8*/ 	.word	0x00014b80


	//   ....[60]....
        /*07ec*/ 	.word	0x00014b90


	//   ....[61]....
        /*07f0*/ 	.word	0x00014bd0


	//   ....[62]....
        /*07f4*/ 	.word	0x00014be0


	//   ....[63]....
        /*07f8*/ 	.word	0x000166f0


	//   ....[64]....
        /*07fc*/ 	.word	0x00016bd0


	//   ....[65]....
        /*0800*/ 	.word	0x00016c00


	//   ....[66]....
        /*0804*/ 	.word	0x00016c30


	//   ....[67]....
        /*0808*/ 	.word	0x00016c40


	//   ....[68]....
        /*080c*/ 	.word	0x00017390


	//   ....[69]....
        /*0810*/ 	.word	0x000173d0


	//   ....[70]....
        /*0814*/ 	.word	0x00017670


	//   ....[71]....
        /*0818*/ 	.word	0x00017690


	//   ....[72]....
        /*081c*/ 	.word	0x00018300


	//   ....[73]....
        /*0820*/ 	.word	0x00018340


	//   ....[74]....
        /*0824*/ 	.word	0x000185e0


	//   ....[75]....
        /*0828*/ 	.word	0x00018600


	//   ....[76]....
        /*082c*/ 	.word	0x000188b0


	//   ....[77]....
        /*0830*/ 	.word	0x00018a60


	//   ....[78]....
        /*0834*/ 	.word	0x00018a90


	//   ....[79]....
        /*0838*/ 	.word	0x00018ac0


	//   ....[80]....
        /*083c*/ 	.word	0x00018af0


	//   ....[81]....
        /*0840*/ 	.word	0x00018b20


	//   ....[82]....
        /*0844*/ 	.word	0x00018b50


	//   ....[83]....
        /*0848*/ 	.word	0x00018cc0


	//   ....[84]....
        /*084c*/ 	.word	0x00018cf0


	//   ....[85]....
        /*0850*/ 	.word	0x00018d20


	//   ....[86]....
        /*0854*/ 	.word	0x00018d50


	//   ....[87]....
        /*0858*/ 	.word	0x00018d80


	//   ....[88]....
        /*085c*/ 	.word	0x00018db0


	//   ....[89]....
        /*0860*/ 	.word	0x00018e40


	//   ....[90]....
        /*0864*/ 	.word	0x00018ea0


	//   ....[91]....
        /*0868*/ 	.word	0x00018f30


	//   ....[92]....
        /*086c*/ 	.word	0x0001a000


	//   ....[93]....
        /*0870*/ 	.word	0x0001cbd0


	//   ....[94]....
        /*0874*/ 	.word	0x0001cbf0


	//   ....[95]....
        /*0878*/ 	.word	0x0001cc80


	//   ....[96]....
        /*087c*/ 	.word	0x0001cca0


	//   ....[97]....
        /*0880*/ 	.word	0x0001cd20


	//   ....[98]....
        /*0884*/ 	.word	0x0001cd40


	//   ....[99]....
        /*0888*/ 	.word	0x0001cd50


	//   ....[100]....
        /*088c*/ 	.word	0x0001cd60


	//   ....[101]....
        /*0890*/ 	.word	0x0001d570


	//   ....[102]....
        /*0894*/ 	.word	0x0001d5a0


	//   ....[103]....
        /*0898*/ 	.word	0x0001d640


	//   ....[104]....
        /*089c*/ 	.word	0x0001d660


	//   ....[105]....
        /*08a0*/ 	.word	0x0001d6e0


	//   ....[106]....
        /*08a4*/ 	.word	0x0001d700


	//   ....[107]....
        /*08a8*/ 	.word	0x0001d710


	//   ....[108]....
        /*08ac*/ 	.word	0x0001d780


	//   ....[109]....
        /*08b0*/ 	.word	0x0001dbd0


	//   ....[110]....
        /*08b4*/ 	.word	0x0001dc90


	//   ....[111]....
        /*08b8*/ 	.word	0x0001dde0


	//   ....[112]....
        /*08bc*/ 	.word	0x0001de20


	//   ....[113]....
        /*08c0*/ 	.word	0x0001de30


	//   ....[114]....
        /*08c4*/ 	.word	0x0001de40


	//   ....[115]....
        /*08c8*/ 	.word	0x0001df90


	//   ....[116]....
        /*08cc*/ 	.word	0x0001e0e0


	//   ....[117]....
        /*08d0*/ 	.word	0x0001e900


	//   ....[118]....
        /*08d4*/ 	.word	0x0001e920


	//   ....[119]....
        /*08d8*/ 	.word	0x0001e970


	//   ....[120]....
        /*08dc*/ 	.word	0x0001e980


	//   ....[121]....
        /*08e0*/ 	.word	0x0001e9c0


	//   ....[122]....
        /*08e4*/ 	.word	0x0001e9d0


	//   ....[123]....
        /*08e8*/ 	.word	0x0001e9e0


	//   ....[124]....
        /*08ec*/ 	.word	0x0001ea20


	//   ....[125]....
        /*08f0*/ 	.word	0x0001ed40


	//   ....[126]....
        /*08f4*/ 	.word	0x0001ed80


	//   ....[127]....
        /*08f8*/ 	.word	0x0001eda0


	//   ....[128]....
        /*08fc*/ 	.word	0x0001edc0


	//   ....[129]....
        /*0900*/ 	.word	0x0001edf0


	//   ....[130]....
        /*0904*/ 	.word	0x0001ee10


	//   ....[131]....
        /*0908*/ 	.word	0x0001ef10


	//   ....[132]....
        /*090c*/ 	.word	0x0001f060


	//   ....[133]....
        /*0910*/ 	.word	0x0001f660


	//   ....[134]....
        /*0914*/ 	.word	0x0001f6b0


	//   ....[135]....
        /*0918*/ 	.word	0x0001f6e0


	//   ....[136]....
        /*091c*/ 	.word	0x0001f710


	//   ....[137]....
        /*0920*/ 	.word	0x0001f720


	//   ....[138]....
        /*0924*/ 	.word	0x0001f750


	//   ....[139]....
        /*0928*/ 	.word	0x0001f780


	//   ....[140]....
        /*092c*/ 	.word	0x0001f7b0


	//   ....[141]....
        /*0930*/ 	.word	0x0001f930


	//   ....[142]....
        /*0934*/ 	.word	0x0001f960


	//   ....[143]....
        /*0938*/ 	.word	0x0001f990


	//   ....[144]....
        /*093c*/ 	.word	0x0001f9c0


	//   ....[145]....
        /*0940*/ 	.word	0x0001f9f0


	//   ....[146]....
        /*0944*/ 	.word	0x0001fa20


	//   ....[147]....
        /*0948*/ 	.word	0x0001fae0


	//   ....[148]....
        /*094c*/ 	.word	0x0001fb00


	//   ....[149]....
        /*0950*/ 	.word	0x0001fb70


	//   ....[150]....
        /*0954*/ 	.word	0x00020210


	//   ....[151]....
        /*0958*/ 	.word	0x00020530


	//   ....[152]....
        /*095c*/ 	.word	0x000205c0


	//   ....[153]....
        /*0960*/ 	.word	0x000206a0


	//   ....[154]....
        /*0964*/ 	.word	0x00020730


	//   ....[155]....
        /*0968*/ 	.word	0x00020810


	//   ....[156]....
        /*096c*/ 	.word	0x000208a0


	//   ....[157]....
        /*0970*/ 	.word	0x00020a20


	//   ....[158]....
        /*0974*/ 	.word	0x00020ab0


	//   ....[159]....
        /*0978*/ 	.word	0x00020b00


	//   ....[160]....
        /*097c*/ 	.word	0x00020b50


	//   ....[161]....
        /*0980*/ 	.word	0x00020be0


	//   ....[162]....
        /*0984*/ 	.word	0x00020c70


	//   ....[163]....
        /*0988*/ 	.word	0x00020cc0


	//   ....[164]....
        /*098c*/ 	.word	0x00020d10


	//   ....[165]....
        /*0990*/ 	.word	0x00020e00


	//   ....[166]....
        /*0994*/ 	.word	0x00020eb0


	//   ....[167]....
        /*0998*/ 	.word	0x00020f30


	//   ....[168]....
        /*099c*/ 	.word	0x00020fa0


	//   ....[169]....
        /*09a0*/ 	.word	0x000210d0


	//   ....[170]....
        /*09a4*/ 	.word	0x000211f0


	//   ....[171]....
        /*09a8*/ 	.word	0x000212c0


	//   ....[172]....
        /*09ac*/ 	.word	0x00021310


	//   ....[173]....
        /*09b0*/ 	.word	0x000216a0


	//   ....[174]....
        /*09b4*/ 	.word	0x00021980


	//   ....[175]....
        /*09b8*/ 	.word	0x00021a70


	//   ....[176]....
        /*09bc*/ 	.word	0x00021b10


	//   ....[177]....
        /*09c0*/ 	.word	0x00021b70


	//   ....[178]....
        /*09c4*/ 	.word	0x00021c60


	//   ....[179]....
        /*09c8*/ 	.word	0x00021cd0


	//   ....[180]....
        /*09cc*/ 	.word	0x00021dc0


	//   ....[181]....
        /*09d0*/ 	.word	0x00021e30


	//   ....[182]....
        /*09d4*/ 	.word	0x00021ed0


	//   ....[183]....
        /*09d8*/ 	.word	0x00021fc0


	//   ....[184]....
        /*09dc*/ 	.word	0x00022030


	//   ....[185]....
        /*09e0*/ 	.word	0x00022090


	//   ....[186]....
        /*09e4*/ 	.word	0x00022180


	//   ....[187]....
        /*09e8*/ 	.word	0x000221e0


	//   ....[188]....
        /*09ec*/ 	.word	0x000222e0


	//   ....[189]....
        /*09f0*/ 	.word	0x00022340


	//   ....[190]....
        /*09f4*/ 	.word	0x00022420


	//   ....[191]....
        /*09f8*/ 	.word	0x00022560


	//   ....[192]....
        /*09fc*/ 	.word	0x00022640


	//   ....[193]....
        /*0a00*/ 	.word	0x000228e0


	//   ....[194]....
        /*0a04*/ 	.word	0x00022930


	//   ....[195]....
        /*0a08*/ 	.word	0x00022b00


	//   ....[196]....
        /*0a0c*/ 	.word	0x00022b50


	//   ....[197]....
        /*0a10*/ 	.word	0x00022d20


	//   ....[198]....
        /*0a14*/ 	.word	0x00022d70


	//   ....[199]....
        /*0a18*/ 	.word	0x00022e60


	//   ....[200]....
        /*0a1c*/ 	.word	0x00022f00


	//   ....[201]....
        /*0a20*/ 	.word	0x00022f60


	//   ....[202]....
        /*0a24*/ 	.word	0x00023010


	//   ....[203]....
        /*0a28*/ 	.word	0x00023070


	//   ....[204]....
        /*0a2c*/ 	.word	0x00023120


	//   ....[205]....
        /*0a30*/ 	.word	0x00023180


	//   ....[206]....
        /*0a34*/ 	.word	0x00023230


	//   ....[207]....
        /*0a38*/ 	.word	0x00023320


	//   ....[208]....
        /*0a3c*/ 	.word	0x00023400


	//   ....[209]....
        /*0a40*/ 	.word	0x00023510


	//   ....[210]....
        /*0a44*/ 	.word	0x00023610


	//   ....[211]....
        /*0a48*/ 	.word	0x00023740


	//   ....[212]....
        /*0a4c*/ 	.word	0x00023820


	//   ....[213]....
        /*0a50*/ 	.word	0x00023920


	//   ....[214]....
        /*0a54*/ 	.word	0x00023a00


	//   ....[215]....
        /*0a58*/ 	.word	0x00023a90


	//   ....[216]....
        /*0a5c*/ 	.word	0x00023b30


	//   ....[217]....
        /*0a60*/ 	.word	0x00023c50


	//   ....[218]....
        /*0a64*/ 	.word	0x00023cc0


	//   ....[219]....
        /*0a68*/ 	.word	0x00023d30


	//   ....[220]....
        /*0a6c*/ 	.word	0x00023da0


	//   ....[221]....
        /*0a70*/ 	.word	0x00023e10


	//   ....[222]....
        /*0a74*/ 	.word	0x00023e90


	//   ....[223]....
        /*0a78*/ 	.word	0x00023f20


	//   ....[224]....
        /*0a7c*/ 	.word	0x00023fb0


	//   ....[225]....
        /*0a80*/ 	.word	0x00024020


	//   ....[226]....
        /*0a84*/ 	.word	0x00024090


	//   ....[227]....
        /*0a88*/ 	.word	0x00024100


	//   ....[228]....
        /*0a8c*/ 	.word	0x00024180


	//   ....[229]....
        /*0a90*/ 	.word	0x000241f0


	//   ....[230]....
        /*0a94*/ 	.word	0x00024290


	//   ....[231]....
        /*0a98*/ 	.word	0x00024320


	//   ....[232]....
        /*0a9c*/ 	.word	0x00024440


	//----- nvinfo : EIATTR_REG_RECONFIG
	.align		4
.L_410:
        /*0aa0*/ 	.byte	0x01, 0x54
	.zero		2


	//----- nvinfo : EIATTR_SYSCALL_OFFSETS
	.align		4
        /*0aa4*/ 	.byte	0x04, 0x46
        /*0aa6*/ 	.short	(.L_412 - .L_411)


	//   ....[0]....
.L_411:
        /*0aa8*/ 	.word	0x000020b0


	//   ....[1]....
        /*0aac*/ 	.word	0x00002200


	//   ....[2]....
        /*0ab0*/ 	.word	0x00007e70


	//   ....[3]....
        /*0ab4*/ 	.word	0x000081a0


	//   ....[4]....
        /*0ab8*/ 	.word	0x0001bfe0


	//   ....[5]....
        /*0abc*/ 	.word	0x0001c130


	//   ....[6]....
        /*0ac0*/ 	.word	0x0001c220


	//   ....[7]....
        /*0ac4*/ 	.word	0x0001d1b0


	//----- nvinfo : EIATTR_MBARRIER_INSTR_OFFSETS
	.align		4
.L_412:
        /*0ac8*/ 	.byte	0x04, 0x39
        /*0aca*/ 	.short	(.L_414 - .L_413)


	//   ....[0]....
.L_413:
        /*0acc*/ 	.word	0x00000270
        /*0ad0*/ 	.word	0x000000ff
        /*0ad4*/ 	.word	0x00028c00
        /*0ad8*/ 	.short	0x0100
        /*0ada*/ 	.byte	0x08
	.zero		1


	//   ....[1]....
        /*0adc*/ 	.word	0x00000280
        /*0ae0*/ 	.word	0x000000ff
        /*0ae4*/ 	.word	0x00028c20
        /*0ae8*/ 	.short	0x0100
        /*0aea*/ 	.byte	0x08
	.zero		1


	//   ....[2]....
        /*0aec*/ 	.word	0x00000330
        /*0af0*/ 	.word	0x000000ff
        /*0af4*/ 	.word	0x00028c30
        /*0af8*/ 	.short	0x0100
        /*0afa*/ 	.byte	0x06
	.zero		1


	//   ....[3]....
        /*0afc*/ 	.word	0x00000340
        /*0b00*/ 	.word	0x000000ff
        /*0b04*/ 	.word	0x00028c40
        /*0b08*/ 	.short	0x0100
        /*0b0a*/ 	.byte	0x06
	.zero		1


	//   ....[4]....
        /*0b0c*/ 	.word	0x00000350
        /*0b10*/ 	.word	0x000000ff
        /*0b14*/ 	.word	0x00028c38
        /*0b18*/ 	.short	0x0100
        /*0b1a*/ 	.byte	0x06
	.zero		1


	//   ....[5]....
        /*0b1c*/ 	.word	0x00000360
        /*0b20*/ 	.word	0x000000ff
        /*0b24*/ 	.word	0x00028c48
        /*0b28*/ 	.short	0x0100
        /*0b2a*/ 	.byte	0x06
	.zero		1


	//   ....[6]....
        /*0b2c*/ 	.word	0x00000490
        /*0b30*/ 	.word	0x000000ff
        /*0b34*/ 	.word	0x00028c50
        /*0b38*/ 	.short	0x0100
        /*0b3a*/ 	.byte	0x08
	.zero		1


	//   ....[7]....
        /*0b3c*/ 	.word	0x000004a0
        /*0b40*/ 	.word	0x000000ff
        /*0b44*/ 	.word	0x00028c60
        /*0b48*/ 	.short	0x0100
        /*0b4a*/ 	.byte	0x08
	.zero		1


	//   ....[8]....
        /*0b4c*/ 	.word	0x000004b0
        /*0b50*/ 	.word	0x000000ff
        /*0b54*/ 	.word	0x00028c58
        /*0b58*/ 	.short	0x0100
        /*0b5a*/ 	.byte	0x08
	.zero		1


	//   ....[9]....
        /*0b5c*/ 	.word	0x000004c0
        /*0b60*/ 	.word	0x000000ff
        /*0b64*/ 	.word	0x00028c68
        /*0b68*/ 	.short	0x0100
        /*0b6a*/ 	.byte	0x08
	.zero		1


	//   ....[10]....
        /*0b6c*/ 	.word	0x000005b0
        /*0b70*/ 	.word	0x000000ff
        /*0b74*/ 	.word	0x00028c70
        /*0b78*/ 	.short	0x0100
        /*0b7a*/ 	.byte	0x06
	.zero		1


	//   ....[11]....
        /*0b7c*/ 	.word	0x000005c0
        /*0b80*/ 	.word	0x000000ff
        /*0b84*/ 	.word	0x00028c80
        /*0b88*/ 	.short	0x0100
        /*0b8a*/ 	.byte	0x06
	.zero		1


	//   ....[12]....
        /*0b8c*/ 	.word	0x000005d0
        /*0b90*/ 	.word	0x000000ff
        /*0b94*/ 	.word	0x00028c78
        /*0b98*/ 	.short	0x0100
        /*0b9a*/ 	.byte	0x06
	.zero		1


	//   ....[13]....
        /*0b9c*/ 	.word	0x000005e0
        /*0ba0*/ 	.word	0x000000ff
        /*0ba4*/ 	.word	0x00028c88
        /*0ba8*/ 	.short	0x0100
        /*0baa*/ 	.byte	0x06
	.zero		1


	//   ....[14]....
        /*0bac*/ 	.word	0x00000710
        /*0bb0*/ 	.word	0x000000ff
        /*0bb4*/ 	.word	0x00028c90
        /*0bb8*/ 	.short	0x0100
        /*0bba*/ 	.byte	0x08
	.zero		1


	//   ....[15]....
        /*0bbc*/ 	.word	0x00000720
        /*0bc0*/ 	.word	0x000000ff
        /*0bc4*/ 	.word	0x00028ca0
        /*0bc8*/ 	.short	0x0100
        /*0bca*/ 	.byte	0x08
	.zero		1


	//   ....[16]....
        /*0bcc*/ 	.word	0x00000730
        /*0bd0*/ 	.word	0x000000ff
        /*0bd4*/ 	.word	0x00028c98
        /*0bd8*/ 	.short	0x0100
        /*0bda*/ 	.byte	0x08
	.zero		1


	//   ....[17]....
        /*0bdc*/ 	.word	0x00000740
        /*0be0*/ 	.word	0x000000ff
        /*0be4*/ 	.word	0x00028ca8
        /*0be8*/ 	.short	0x0100
        /*0bea*/ 	.byte	0x08
	.zero		1


	//   ....[18]....
        /*0bec*/ 	.word	0x00000870
        /*0bf0*/ 	.word	0x000000ff
        /*0bf4*/ 	.word	0x00028cb0
        /*0bf8*/ 	.short	0x0100
        /*0bfa*/ 	.byte	0x08
	.zero		1


	//   ....[19]....
        /*0bfc*/ 	.word	0x00000880
        /*0c00*/ 	.word	0x000000ff
        /*0c04*/ 	.word	0x00028cc0
        /*0c08*/ 	.short	0x0100
        /*0c0a*/ 	.byte	0x08
	.zero		1


	//   ....[20]....
        /*0c0c*/ 	.word	0x00000890
        /*0c10*/ 	.word	0x000000ff
        /*0c14*/ 	.word	0x00028cb8
        /*0c18*/ 	.short	0x0100
        /*0c1a*/ 	.byte	0x08
	.zero		1


	//   ....[21]....
        /*0c1c*/ 	.word	0x000008a0
        /*0c20*/ 	.word	0x000000ff
        /*0c24*/ 	.word	0x00028cc8
        /*0c28*/ 	.short	0x0100
        /*0c2a*/ 	.byte	0x08
	.zero		1


	//   ....[22]....
        /*0c2c*/ 	.word	0x00002e40
        /*0c30*/ 	.word	0x0000003e
        /*0c34*/ 	.word	0x00028c90
        /*0c38*/ 	.short	0x010a
        /*0c3a*/ 	.byte	0x3f
	.zero		1


	//   ....[23]....
        /*0c3c*/ 	.word	0x000038d0
        /*0c40*/ 	.word	0x0000003e
        /*0c44*/ 	.word	0x00028c90
        /*0c48*/ 	.short	0x010a
        /*0c4a*/ 	.byte	0x3f
	.zero		1


	//   ....[24]....
        /*0c4c*/ 	.word	0x000041e0
        /*0c50*/ 	.word	0x0000003e
        /*0c54*/ 	.word	0x00028c90
        /*0c58*/ 	.short	0x010a
        /*0c5a*/ 	.byte	0x3f
	.zero		1


	//   ....[25]....
        /*0c5c*/ 	.word	0x000045c0
        /*0c60*/ 	.word	0x00000004
        /*0c64*/ 	.word	0x00000000
        /*0c68*/ 	.short	0x0101
        /*0c6a*/ 	.byte	0x3f
	.zero		1


	//   ....[26]....
        /*0c6c*/ 	.word	0x00004600
        /*0c70*/ 	.word	0x0000003e
        /*0c74*/ 	.word	0x00028cb0
        /*0c78*/ 	.short	0x010a
        /*0c7a*/ 	.byte	0x3f
	.zero		1


	//   ....[27]....
        /*0c7c*/ 	.word	0x00004f10
        /*0c80*/ 	.word	0x0000003e
        /*0c84*/ 	.word	0x00000000
        /*0c88*/ 	.short	0x0101
        /*0c8a*/ 	.byte	0x3f
	.zero		1


	//   ....[28]....
        /*0c8c*/ 	.word	0x00005a20
        /*0c90*/ 	.word	0x00000003
        /*0c94*/ 	.word	0x00028c50
        /*0c98*/ 	.short	0x010a
        /*0c9a*/ 	.byte	0x3f
	.zero		1


	//   ....[29]....
        /*0c9c*/ 	.word	0x00005df0
        /*0ca0*/ 	.word	0x0000000e
        /*0ca4*/ 	.word	0x00000000
        /*0ca8*/ 	.short	0x0101
        /*0caa*/ 	.byte	0x3f
	.zero		1


	//   ....[30]....
        /*0cac*/ 	.word	0x00006710
        /*0cb0*/ 	.word	0x00000005
        /*0cb4*/ 	.word	0x00028c50
        /*0cb8*/ 	.short	0x010a
        /*0cba*/ 	.byte	0x3f
	.zero		1


	//   ....[31]....
        /*0cbc*/ 	.word	0x00006760
        /*0cc0*/ 	.word	0x00000005
        /*0cc4*/ 	.word	0x00028c50
        /*0cc8*/ 	.short	0x010a
        /*0cca*/ 	.byte	0x3f
	.zero		1


	//   ....[32]....
        /*0ccc*/ 	.word	0x00006a50
        /*0cd0*/ 	.word	0x0000000e
        /*0cd4*/ 	.word	0x00000000
        /*0cd8*/ 	.short	0x0101
        /*0cda*/ 	.byte	0x3f
	.zero		1


	//   ....[33]....
        /*0cdc*/ 	.word	0x00007f10
        /*0ce0*/ 	.word	0x00000002
        /*0ce4*/ 	.word	0x00028c00
        /*0ce8*/ 	.short	0x010a
        /*0cea*/ 	.byte	0x3f
	.zero		1


	//   ....[34]....
        /*0cec*/ 	.word	0x00007f60
        /*0cf0*/ 	.word	0x00000002
        /*0cf4*/ 	.word	0x00028c00
        /*0cf8*/ 	.short	0x010a
        /*0cfa*/ 	.byte	0x3f
	.zero		1


	//   ....[35]....
        /*0cfc*/ 	.word	0x00008a20
        /*0d00*/ 	.word	0x00000002
        /*0d04*/ 	.word	0x00028c00
        /*0d08*/ 	.short	0x010a
        /*0d0a*/ 	.byte	0x3f
	.zero		1


	//   ....[36]....
        /*0d0c*/ 	.word	0x00009ff0
        /*0d10*/ 	.word	0x00000002
        /*0d14*/ 	.word	0x00028c00
        /*0d18*/ 	.short	0x010a
        /*0d1a*/ 	.byte	0x3f
	.zero		1


	//   ....[37]....
        /*0d1c*/ 	.word	0x0000b000
        /*0d20*/ 	.word	0x0000000c
        /*0d24*/ 	.word	0x00028c30
        /*0d28*/ 	.short	0x010a
        /*0d2a*/ 	.byte	0x3f
	.zero		1


	//   ....[38]....
        /*0d2c*/ 	.word	0x0000b0b0
        /*0d30*/ 	.word	0x0000000c
        /*0d34*/ 	.word	0x00028c30
        /*0d38*/ 	.short	0x010a
        /*0d3a*/ 	.byte	0x3f
	.zero		1


	//   ....[39]....
        /*0d3c*/ 	.word	0x0000b7b0
        /*0d40*/ 	.word	0x0000001e
        /*0d44*/ 	.word	0x00000000
        /*0d48*/ 	.short	0x0101
        /*0d4a*/ 	.byte	0x3f
	.zero		1


	//   ....[40]....
        /*0d4c*/ 	.word	0x0000cfa0
        /*0d50*/ 	.word	0x0000000c
        /*0d54*/ 	.word	0x00028c50
        /*0d58*/ 	.short	0x010a
        /*0d5a*/ 	.byte	0x3f
	.zero		1


	//   ....[41]....
        /*0d5c*/ 	.word	0x0000d050
        /*0d60*/ 	.word	0x0000000c
        /*0d64*/ 	.word	0x00028c50
        /*0d68*/ 	.short	0x010a
        /*0d6a*/ 	.byte	0x3f
	.zero		1


	//   ....[42]....
        /*0d6c*/ 	.word	0x0000d340
        /*0d70*/ 	.word	0x0000000c
        /*0d74*/ 	.word	0x00000000
        /*0d78*/ 	.short	0x0101
        /*0d7a*/ 	.byte	0x3f
	.zero		1


	//   ....[43]....
        /*0d7c*/ 	.word	0x0000d660
        /*0d80*/ 	.word	0x00000015
        /*0d84*/ 	.word	0x00028c30
        /*0d88*/ 	.short	0x010a
        /*0d8a*/ 	.byte	0x3f
	.zero		1


	//   ....[44]....
        /*0d8c*/ 	.word	0x0000d6d0
        /*0d90*/ 	.word	0x00000015
        /*0d94*/ 	.word	0x00028c30
        /*0d98*/ 	.short	0x010a
        /*0d9a*/ 	.byte	0x3f
	.zero		1


	//   ....[45]....
        /*0d9c*/ 	.word	0x0000dcc0
        /*0da0*/ 	.word	0x00000098
        /*0da4*/ 	.word	0x00000000
        /*0da8*/ 	.short	0x0101
        /*0daa*/ 	.byte	0x3f
	.zero		1


	//   ....[46]....
        /*0dac*/ 	.word	0x0000fce0
        /*0db0*/ 	.word	0x00000015
        /*0db4*/ 	.word	0x00028c50
        /*0db8*/ 	.short	0x010a
        /*0dba*/ 	.byte	0x3f
	.zero		1


	//   ....[47]....
        /*0dbc*/ 	.word	0x0000fd30
        /*0dc0*/ 	.word	0x00000015
        /*0dc4*/ 	.word	0x00028c50
        /*0dc8*/ 	.short	0x010a
        /*0dca*/ 	.byte	0x3f
	.zero		1


	//   ....[48]....
        /*0dcc*/ 	.word	0x00010050
        /*0dd0*/ 	.word	0x00000015
        /*0dd4*/ 	.word	0x00000000
        /*0dd8*/ 	.short	0x0101
        /*0dda*/ 	.byte	0x3f
	.zero		1


	//   ....[49]....
        /*0ddc*/ 	.word	0x00010460
        /*0de0*/ 	.word	0x0000000c
        /*0de4*/ 	.word	0x00028c30
        /*0de8*/ 	.short	0x010a
        /*0dea*/ 	.byte	0x3f
	.zero		1


	//   ....[50]....
        /*0dec*/ 	.word	0x000104d0
        /*0df0*/ 	.word	0x0000000c
        /*0df4*/ 	.word	0x00028c30
        /*0df8*/ 	.short	0x010a
        /*0dfa*/ 	.byte	0x3f
	.zero		1


	//   ....[51]....
        /*0dfc*/ 	.word	0x000111a0
        /*0e00*/ 	.word	0x000000a0
        /*0e04*/ 	.word	0x00000000
        /*0e08*/ 	.short	0x0101
        /*0e0a*/ 	.byte	0x3f
	.zero		1


	//   ....[52]....
        /*0e0c*/ 	.word	0x00011e70
        /*0e10*/ 	.word	0x0000000c
        /*0e14*/ 	.word	0x00028c50
        /*0e18*/ 	.short	0x010a
        /*0e1a*/ 	.byte	0x3f
	.zero		1


	//   ....[53]....
        /*0e1c*/ 	.word	0x00011ec0
        /*0e20*/ 	.word	0x0000000c
        /*0e24*/ 	.word	0x00028c50
        /*0e28*/ 	.short	0x010a
        /*0e2a*/ 	.byte	0x3f
	.zero		1


	//   ....[54]....
        /*0e2c*/ 	.word	0x000121c0
        /*0e30*/ 	.word	0x0000000c
        /*0e34*/ 	.word	0x00000000
        /*0e38*/ 	.short	0x0101
        /*0e3a*/ 	.byte	0x3f
	.zero		1


	//   ....[55]....
        /*0e3c*/ 	.word	0x00012310
        /*0e40*/ 	.word	0x00000015
        /*0e44*/ 	.word	0x00028c30
        /*0e48*/ 	.short	0x010a
        /*0e4a*/ 	.byte	0x3f
	.zero		1


	//   ....[56]....
        /*0e4c*/ 	.word	0x00012380
        /*0e50*/ 	.word	0x00000015
        /*0e54*/ 	.word	0x00028c30
        /*0e58*/ 	.short	0x010a
        /*0e5a*/ 	.byte	0x3f
	.zero		1


	//   ....[57]....
        /*0e5c*/ 	.word	0x00012910
        /*0e60*/ 	.word	0x00000098
        /*0e64*/ 	.word	0x00000000
        /*0e68*/ 	.short	0x0101
        /*0e6a*/ 	.byte	0x3f
	.zero		1


	//   ....[58]....
        /*0e6c*/ 	.word	0x000147c0
        /*0e70*/ 	.word	0x00000015
        /*0e74*/ 	.word	0x00028c50
        /*0e78*/ 	.short	0x010a
        /*0e7a*/ 	.byte	0x3f
	.zero		1


	//   ....[59]....
        /*0e7c*/ 	.word	0x00014810
        /*0e80*/ 	.word	0x00000015
        /*0e84*/ 	.word	0x00028c50
        /*0e88*/ 	.short	0x010a
        /*0e8a*/ 	.byte	0x3f
	.zero		1


	//   ....[60]....
        /*0e8c*/ 	.word	0x00014b20
        /*0e90*/ 	.word	0x00000015
        /*0e94*/ 	.word	0x00000000
        /*0e98*/ 	.short	0x0101
        /*0e9a*/ 	.byte	0x3f
	.zero		1


	//   ....[61]....
        /*0e9c*/ 	.word	0x00017370
        /*0ea0*/ 	.word	0x00000000
        /*0ea4*/ 	.word	0x00000000
        /*0ea8*/ 	.short	0x0101
        /*0eaa*/ 	.byte	0x3f
	.zero		1


	//   ....[62]....
        /*0eac*/ 	.word	0x0001a0e0
        /*0eb0*/ 	.word	0x00000017
        /*0eb4*/ 	.word	0x00028c20
        /*0eb8*/ 	.short	0x010a
        /*0eba*/ 	.byte	0x3f
	.zero		1


	//   ....[63]....
        /*0ebc*/ 	.word	0x0001a170
        /*0ec0*/ 	.word	0x0000000c
        /*0ec4*/ 	.word	0x00028ca0
        /*0ec8*/ 	.short	0x010a
        /*0eca*/ 	.byte	0x3f
	.zero		1


	//   ....[64]....
        /*0ecc*/ 	.word	0x0001a3c0
        /*0ed0*/ 	.word	0x0000000c
        /*0ed4*/ 	.word	0x00028cc0
        /*0ed8*/ 	.short	0x010a
        /*0eda*/ 	.byte	0x3f
	.zero		1


	//   ....[65]....
        /*0edc*/ 	.word	0x0001ad90
        /*0ee0*/ 	.word	0x0000000a
        /*0ee4*/ 	.word	0x00028ca0
        /*0ee8*/ 	.short	0x010a
        /*0eea*/ 	.byte	0x3f
	.zero		1


	//   ....[66]....
        /*0eec*/ 	.word	0x0001afd0
        /*0ef0*/ 	.word	0x0000000a
        /*0ef4*/ 	.word	0x00028cc0
        /*0ef8*/ 	.short	0x010a
        /*0efa*/ 	.byte	0x3f
	.zero		1


	//   ....[67]....
        /*0efc*/ 	.word	0x0001c980
        /*0f00*/ 	.word	0x0000001b
        /*0f04*/ 	.word	0x00028c40
        /*0f08*/ 	.short	0x010a
        /*0f0a*/ 	.byte	0x3f
	.zero		1


	//   ....[68]....
        /*0f0c*/ 	.word	0x0001ce60
        /*0f10*/ 	.word	0x0000001b
        /*0f14*/ 	.word	0x00028c30
        /*0f18*/ 	.short	0x0107
        /*0f1a*/ 	.byte	0x3f
	.zero		1


	//   ....[69]....
        /*0f1c*/ 	.word	0x0001cf30
        /*0f20*/ 	.word	0x0000001b
        /*0f24*/ 	.word	0x00028c30
        /*0f28*/ 	.short	0x0101
        /*0f2a*/ 	.byte	0x3f
	.zero		1


	//   ....[70]....
        /*0f2c*/ 	.word	0x0001d820
        /*0f30*/ 	.word	0x00000017
        /*0f34*/ 	.word	0x00028c00
        /*0f38*/ 	.short	0x0107
        /*0f3a*/ 	.byte	0x3f
	.zero		1


	//   ....[71]....
        /*0f3c*/ 	.word	0x0001d910
        /*0f40*/ 	.word	0x00000017
        /*0f44*/ 	.word	0x00028c00
        /*0f48*/ 	.short	0x0101
        /*0f4a*/ 	.byte	0x3f
	.zero		1


	//   ....[72]....
        /*0f4c*/ 	.word	0x0001d930
        /*0f50*/ 	.word	0x00000017
        /*0f54*/ 	.word	0x00028c20
        /*0f58*/ 	.short	0x010a
        /*0f5a*/ 	.byte	0x3f
	.zero		1


	//   ....[73]....
        /*0f5c*/ 	.word	0x0001d9c0
        /*0f60*/ 	.word	0x0000001b
        /*0f64*/ 	.word	0x00028c60
        /*0f68*/ 	.short	0x010a
        /*0f6a*/ 	.byte	0x3f
	.zero		1


	//   ....[74]....
        /*0f6c*/ 	.word	0x0001e300
        /*0f70*/ 	.word	0x0000001b
        /*0f74*/ 	.word	0x00028c50
        /*0f78*/ 	.short	0x0107
        /*0f7a*/ 	.byte	0x3f
	.zero		1


	//   ....[75]....
        /*0f7c*/ 	.word	0x0001e3d0
        /*0f80*/ 	.word	0x0000001b
        /*0f84*/ 	.word	0x00028c50
        /*0f88*/ 	.short	0x0101
        /*0f8a*/ 	.byte	0x3f
	.zero		1


	//   ....[76]....
        /*0f8c*/ 	.word	0x0001e760
        /*0f90*/ 	.word	0x00000006
        /*0f94*/ 	.word	0x00028c40
        /*0f98*/ 	.short	0x010a
        /*0f9a*/ 	.byte	0x3f
	.zero		1


	//   ....[77]....
        /*0f9c*/ 	.word	0x0001eaa0
        /*0fa0*/ 	.word	0x00000006
        /*0fa4*/ 	.word	0x00028c30
        /*0fa8*/ 	.short	0x0107
        /*0faa*/ 	.byte	0x3f
	.zero		1


	//   ....[78]....
        /*0fac*/ 	.word	0x0001eb60
        /*0fb0*/ 	.word	0x00000006
        /*0fb4*/ 	.word	0x00028c30
        /*0fb8*/ 	.short	0x0101
        /*0fba*/ 	.byte	0x3f
	.zero		1


	//   ....[79]....
        /*0fbc*/ 	.word	0x0001eb90
        /*0fc0*/ 	.word	0x00000006
        /*0fc4*/ 	.word	0x00028c60
        /*0fc8*/ 	.short	0x010a
        /*0fca*/ 	.byte	0x3f
	.zero		1


	//   ....[80]....
        /*0fcc*/ 	.word	0x0001f260
        /*0fd0*/ 	.word	0x00000006
        /*0fd4*/ 	.word	0x00028c50
        /*0fd8*/ 	.short	0x0107
        /*0fda*/ 	.byte	0x3f
	.zero		1


	//   ....[81]....
        /*0fdc*/ 	.word	0x0001f320
        /*0fe0*/ 	.word	0x00000006
        /*0fe4*/ 	.word	0x00028c50
        /*0fe8*/ 	.short	0x0101
        /*0fea*/ 	.byte	0x3f
	.zero		1


	//   ....[82]....
        /*0fec*/ 	.word	0x00020190
        /*0ff0*/ 	.word	0x00000004
        /*0ff4*/ 	.word	0x00028c20
        /*0ff8*/ 	.short	0x010a
        /*0ffa*/ 	.byte	0x3f
	.zero		1


	//   ....[83]....
        /*0ffc*/ 	.word	0x00020300
        /*1000*/ 	.word	0x00000005
        /*1004*/ 	.word	0x00028c40
        /*1008*/ 	.short	0x010a
        /*100a*/ 	.byte	0x3f
	.zero		1


	//   ....[84]....
        /*100c*/ 	.word	0x000203a0
        /*1010*/ 	.word	0x00000019
        /*1014*/ 	.word	0x00028c40
        /*1018*/ 	.short	0x010a
        /*101a*/ 	.byte	0x3f
	.zero		1


	//   ....[85]....
        /*101c*/ 	.word	0x000203e0
        /*1020*/ 	.word	0x00000005
        /*1024*/ 	.word	0x00028c60
        /*1028*/ 	.short	0x010a
        /*102a*/ 	.byte	0x3f
	.zero		1


	//   ....[86]....
        /*102c*/ 	.word	0x00020420
        /*1030*/ 	.word	0x00000019
        /*1034*/ 	.word	0x00028c60
        /*1038*/ 	.short	0x010a
        /*103a*/ 	.byte	0x3f
	.zero		1


	//   ....[87]....
        /*103c*/ 	.word	0x00020480
        /*1040*/ 	.word	0x0000003e
        /*1044*/ 	.word	0x00028c90
        /*1048*/ 	.short	0x010a
        /*104a*/ 	.byte	0x3f
	.zero		1


	//   ....[88]....
        /*104c*/ 	.word	0x000205f0
        /*1050*/ 	.word	0x0000003e
        /*1054*/ 	.word	0x00028c90
        /*1058*/ 	.short	0x010a
        /*105a*/ 	.byte	0x3f
	.zero		1


	//   ....[89]....
        /*105c*/ 	.word	0x00020770
        /*1060*/ 	.word	0x0000003e
        /*1064*/ 	.word	0x00028c90
        /*1068*/ 	.short	0x010a
        /*106a*/ 	.byte	0x3f
	.zero		1


	//   ....[90]....
        /*106c*/ 	.word	0x000208d0
        /*1070*/ 	.word	0x0000003e
        /*1074*/ 	.word	0x00028cb0
        /*1078*/ 	.short	0x010a
        /*107a*/ 	.byte	0x3f
	.zero		1


	//   ....[91]....
        /*107c*/ 	.word	0x00020920
        /*1080*/ 	.word	0x00000003
        /*1084*/ 	.word	0x00028c50
        /*1088*/ 	.short	0x010a
        /*108a*/ 	.byte	0x3f
	.zero		1


	//   ....[92]....
        /*108c*/ 	.word	0x00020970
        /*1090*/ 	.word	0x00000005
        /*1094*/ 	.word	0x00028c50
        /*1098*/ 	.short	0x010a
        /*109a*/ 	.byte	0x3f
	.zero		1


	//   ....[93]....
        /*109c*/ 	.word	0x00020d40
        /*10a0*/ 	.word	0x00000002
        /*10a4*/ 	.word	0x00028c00
        /*10a8*/ 	.short	0x010a
        /*10aa*/ 	.byte	0x3f
	.zero		1


	//   ....[94]....
        /*10ac*/ 	.word	0x00021340
        /*10b0*/ 	.word	0x00000002
        /*10b4*/ 	.word	0x00028c00
        /*10b8*/ 	.short	0x010a
        /*10ba*/ 	.byte	0x3f
	.zero		1


	//   ....[95]....
        /*10bc*/ 	.word	0x00021390
        /*10c0*/ 	.word	0x0000000c
        /*10c4*/ 	.word	0x00028c30
        /*10c8*/ 	.short	0x010a
        /*10ca*/ 	.byte	0x3f
	.zero		1


	//   ....[96]....
        /*10cc*/ 	.word	0x000213e0
        /*10d0*/ 	.word	0x0000000c
        /*10d4*/ 	.word	0x00028c50
        /*10d8*/ 	.short	0x010a
        /*10da*/ 	.byte	0x3f
	.zero		1


	//   ....[97]....
        /*10dc*/ 	.word	0x00021430
        /*10e0*/ 	.word	0x00000015
        /*10e4*/ 	.word	0x00028c30
        /*10e8*/ 	.short	0x010a
        /*10ea*/ 	.byte	0x3f
	.zero		1


	//   ....[98]....
        /*10ec*/ 	.word	0x00021480
        /*10f0*/ 	.word	0x00000015
        /*10f4*/ 	.word	0x00028c50
        /*10f8*/ 	.short	0x010a
        /*10fa*/ 	.byte	0x3f
	.zero		1


	//   ....[99]....
        /*10fc*/ 	.word	0x000214d0
        /*1100*/ 	.word	0x0000000c
        /*1104*/ 	.word	0x00028c30
        /*1108*/ 	.short	0x010a
        /*110a*/ 	.byte	0x3f
	.zero		1


	//   ....[100]....
        /*110c*/ 	.word	0x00021520
        /*1110*/ 	.word	0x0000000c
        /*1114*/ 	.word	0x00028c50
        /*1118*/ 	.short	0x010a
        /*111a*/ 	.byte	0x3f
	.zero		1


	//   ....[101]....
        /*111c*/ 	.word	0x00021570
        /*1120*/ 	.word	0x00000015
        /*1124*/ 	.word	0x00028c30
        /*1128*/ 	.short	0x010a
        /*112a*/ 	.byte	0x3f
	.zero		1


	//   ....[102]....
        /*112c*/ 	.word	0x000215c0
        /*1130*/ 	.word	0x00000015
        /*1134*/ 	.word	0x00028c50
        /*1138*/ 	.short	0x010a
        /*113a*/ 	.byte	0x3f
	.zero		1


	//   ....[103]....
        /*113c*/ 	.word	0x00021760
        /*1140*/ 	.word	0x00000017
        /*1144*/ 	.word	0x00028c20
        /*1148*/ 	.short	0x010a
        /*114a*/ 	.byte	0x3f
	.zero		1


	//   ....[104]....
        /*114c*/ 	.word	0x000217b0
        /*1150*/ 	.word	0x0000000c
        /*1154*/ 	.word	0x00028ca0
        /*1158*/ 	.short	0x010a
        /*115a*/ 	.byte	0x3f
	.zero		1


	//   ....[105]....
        /*115c*/ 	.word	0x00021800
        /*1160*/ 	.word	0x0000000c
        /*1164*/ 	.word	0x00028cc0
        /*1168*/ 	.short	0x010a
        /*116a*/ 	.byte	0x3f
	.zero		1


	//   ....[106]....
        /*116c*/ 	.word	0x00021850
        /*1170*/ 	.word	0x0000000a
        /*1174*/ 	.word	0x00028ca0
        /*1178*/ 	.short	0x010a
        /*117a*/ 	.byte	0x3f
	.zero		1


	//   ....[107]....
        /*117c*/ 	.word	0x000218a0
        /*1180*/ 	.word	0x0000000a
        /*1184*/ 	.word	0x00028cc0
        /*1188*/ 	.short	0x010a
        /*118a*/ 	.byte	0x3f
	.zero		1


	//   ....[108]....
        /*118c*/ 	.word	0x000219c0
        /*1190*/ 	.word	0x0000001b
        /*1194*/ 	.word	0x00028c40
        /*1198*/ 	.short	0x010a
        /*119a*/ 	.byte	0x3f
	.zero		1


	//   ....[109]....
        /*119c*/ 	.word	0x00022460
        /*11a0*/ 	.word	0x00000017
        /*11a4*/ 	.word	0x00028c20
        /*11a8*/ 	.short	0x010a
        /*11aa*/ 	.byte	0x3f
	.zero		1


	//   ....[110]....
        /*11ac*/ 	.word	0x000224b0
        /*11b0*/ 	.word	0x0000001b
        /*11b4*/ 	.word	0x00028c60
        /*11b8*/ 	.short	0x010a
        /*11ba*/ 	.byte	0x3f
	.zero		1


	//   ....[111]....
        /*11bc*/ 	.word	0x00022db0
        /*11c0*/ 	.word	0x00000006
        /*11c4*/ 	.word	0x00028c40
        /*11c8*/ 	.short	0x010a
        /*11ca*/ 	.byte	0x3f
	.zero		1


	//   ....[112]....
        /*11cc*/ 	.word	0x00023270
        /*11d0*/ 	.word	0x00000006
        /*11d4*/ 	.word	0x00028c60
        /*11d8*/ 	.short	0x010a
        /*11da*/ 	.byte	0x3f
	.zero		1


	//   ....[113]....
        /*11dc*/ 	.word	0x00024360
        /*11e0*/ 	.word	0x00000004
        /*11e4*/ 	.word	0x00028c20
        /*11e8*/ 	.short	0x010a
        /*11ea*/ 	.byte	0x3f
	.zero		1


	//   ....[114]....
        /*11ec*/ 	.word	0x00024500
        /*11f0*/ 	.word	0x00000005
        /*11f4*/ 	.word	0x00028c40
        /*11f8*/ 	.short	0x010a
        /*11fa*/ 	.byte	0x3f
	.zero		1


	//   ....[115]....
        /*11fc*/ 	.word	0x00024550
        /*1200*/ 	.word	0x00000019
        /*1204*/ 	.word	0x00028c40
        /*1208*/ 	.short	0x010a
        /*120a*/ 	.byte	0x3f
	.zero		1


	//   ....[116]....
        /*120c*/ 	.word	0x000245a0
        /*1210*/ 	.word	0x00000005
        /*1214*/ 	.word	0x00028c60
        /*1218*/ 	.short	0x010a
        /*121a*/ 	.byte	0x3f
	.zero		1


	//----- nvinfo : EIATTR_NUM_MBARRIERS
	.align		4
.L_414:
        /*121c*/ 	.byte	0x03, 0x38
        /*121e*/ 	.short	0x0016


	//----- nvinfo : EIATTR_EXIT_INSTR_OFFSETS
	.align		4
        /*1220*/ 	.byte	0x04, 0x1c
        /*1222*/ 	.short	(.L_416 - .L_415)


	//   ....[0]....
.L_415:
        /*1224*/ 	.word	0x00020470


	//----- nvinfo : EIATTR_MAX_THREADS
	.align		4
.L_416:
        /*1228*/ 	.byte	0x04, 0x05
        /*122a*/ 	.short	(.L_418 - .L_417)
.L_417:
        /*122c*/ 	.word	0x00000180
        /*1230*/ 	.word	0x00000001
        /*1234*/ 	.word	0x00000001


	//----- nvinfo : EIATTR_CRS_STACK_SIZE
	.align		4
.L_418:
        /*1238*/ 	.byte	0x04, 0x1e
        /*123a*/ 	.short	(.L_420 - .L_419)
.L_419:
        /*123c*/ 	.word	0x00000000


	//----- nvinfo : EIATTR_CBANK_PARAM_SIZE
	.align		4
.L_420:
        /*1240*/ 	.byte	0x03, 0x19
        /*1242*/ 	.short	0x0af0


	//----- nvinfo : EIATTR_PARAM_CBANK
	.align		4
        /*1244*/ 	.byte	0x04, 0x0a
        /*1246*/ 	.short	(.L_422 - .L_421)
	.align		4
.L_421:
        /*1248*/ 	.word	index@(.nv.constant0._ZN7cutlass13device_kernelIN5flash11enable_sm90INS1_16FlashAttnFwdSm90INS1_25CollectiveMainloopFwdSm90ILi2EN4cute5tupleIJNS5_1CILi1EEES8_S8_EEENS6_IJNS7_ILi64EEESA_SA_EEELi512ENS_10bfloat16_tEfNS_4arch4Sm90ELb0ELb1ELb1ELb1ELb1ELb1ELb0ELb0ELb0ELb1ELb0ELb0EEENS1_21CollectiveEpilogueFwdINS6_IJSA_NS7_ILi512EEESA_EEES9_SC_SE_Li256ELb1ELb1ELb0ELb0EEENS1_36VarlenDynamicPersistentTileSchedulerILi64ELi64ELi256ELi128ELb0ELb1ELb1ELb1ELb0ELb1EEEEEEEEEvNT_6ParamsE)
        /*124c*/ 	.short	0x0210
        /*124e*/ 	.short	0x0af0


	//----- nvinfo : EIATTR_SW_WAR
	.align		4
.L_422:
        /*1250*/ 	.byte	0x04, 0x36
        /*1252*/ 	.short	(.L_424 - .L_423)
.L_423:
        /*1254*/ 	.word	0x00000008
.L_424:


//--------------------- .nv.info._ZN7cutlass13device_kernelIN5flash11enable_sm90INS1_16FlashAttnFwdSm90INS1_25CollectiveMainloopFwdSm90ILi2EN4cute5tupleIJNS5_1CILi1EEES8_S8_EEENS6_IJNS7_ILi64EEESA_SA_EEELi512ENS_10bfloat16_tEfNS_4arch4Sm90ELb0ELb1ELb1ELb1ELb1ELb0ELb1ELb0ELb0ELb1ELb0ELb0EEENS1_21CollectiveEpilogueFwdINS6_IJSA_NS7_ILi512EEESA_EEES9_SC_SE_Li256ELb1ELb1ELb0ELb0EEENS1_36VarlenDynamicPersistentTileSchedulerILi64ELi64ELi256ELi128ELb0ELb1ELb1ELb1ELb0ELb1EEEEEEEEEvNT_6ParamsE --------------------------
	.section	.nv.info._ZN7cutlass13device_kernelIN5flash11enable_sm90INS1_16FlashAttnFwdSm90INS1_25CollectiveMainloopFwdSm90ILi2EN4cute5tupleIJNS5_1CILi1EEES8_S8_EEENS6_IJNS7_ILi64EEESA_SA_EEELi512ENS_10bfloat16_tEfNS_4arch4Sm90ELb0ELb1ELb1ELb1ELb1ELb0ELb1ELb0ELb0ELb1ELb0ELb0EEENS1_21CollectiveEpilogueFwdINS6_IJSA_NS7_ILi512EEESA_EEES9_SC_SE_Li256ELb1ELb1ELb0ELb0EEENS1_36VarlenDynamicPersistentTileSchedulerILi64ELi64ELi256ELi128ELb0ELb1ELb1ELb1ELb0ELb1EEEEEEEEEvNT_6ParamsE,"",@"SHT_CUDA_INFO"
	.sectionflags	@""
	.align	4


	//----- nvinfo : EIATTR_CUDA_API_VERSION
	.align		4
        /*0000*/ 	.byte	0x04, 0x37
        /*0002*/ 	.short	(.L_426 - .L_425)
.L_425:
        /*0004*/ 	.word	0x00000082


	//----- nvinfo : EIATTR_KPARAM_INFO
	.align		4
.L_426:
        /*0008*/ 	.byte	0x04, 0x17
        /*000a*/ 	.short	(.L_428 - .L_427)
.L_427:
        /*000c*/ 	.word	0x00000000
        /*0010*/ 	.short	0x0000
        /*0012*/ 	.short	0x0070
        /*0014*/ 	.byte	0x00, 0xf0, 0x01, 0x2e


	//----- nvinfo : EIATTR_SPARSE_MMA_MASK
	.align		4
.L_428:
        /*0018*/ 	.byte	0x03, 0x50
        /*001a*/ 	.short	0x0000


	//----- nvinfo : EIATTR_MAXREG_COUNT
	.align		4
        /*001c*/ 	.byte	0x03, 0x1b
        /*001e*/ 	.short	0x00a8


	//----- nvinfo : EIATTR_NUM_BARRIERS
	.align		4
        /*0020*/ 	.byte	0x02, 0x4c
        /*0022*/ 	.byte	0x10
	.zero		1


	//----- nvinfo : EIATTR_EXTERNS
	.align		4
        /*0024*/ 	.byte	0x04, 0x0f
        /*0026*/ 	.short	(.L_430 - .L_429)


	//   ....[0]....
	.align		4
.L_429:
        /*0028*/ 	.word	index@(__assertfail)


	//----- nvinfo : EIATTR_ANNOTATIONS
	.align		4
.L_430:
        /*002c*/ 	.byte	0x04, 0x55
        /*002e*/ 	.short	(.L_432 - .L_431)


	//   ....[0]....
.L_431:
        /* <DEDUP_REMOVED lines=19> */


	//----- nvinfo : EIATTR_MERCURY_ISA_VERSION
	.align		4
.L_432:
        /*0148*/ 	.byte	0x03, 0x5f
        /*014a*/ 	.short	0x0101


	//----- nvinfo : EIATTR_UNUSED_LOAD_BYTE_OFFSET
	.align		4
        /*014c*/ 	.byte	0x04, 0x44
        /*014e*/ 	.short	(.L_434 - .L_433)


	//   ....[0]....
.L_433:
        /*0150*/ 	.word	0x00000a70
        /*0154*/ 	.word	0x0000fff0


	//   ....[1]....
        /*0158*/ 	.word	0x000222e0
        /*015c*/ 	.word	0x0000fff0


	//----- nvinfo : EIATTR_INT_WARP_WIDE_INSTR_OFFSETS
	.align		4
.L_434:
        /*0160*/ 	.byte	0x04, 0x31
        /*0162*/ 	.short	(.L_436 - .L_435)


	//   ....[0]....
.L_435:
        /*0164*/ 	.word	0x000000c0


	//   ....[1]....
        /*0168*/ 	.word	0x000000d0


	//   ....[2]....
        /*016c*/ 	.word	0x000000e0


	//   ....[3]....
        /*0170*/ 	.word	0x00000180


	//   ....[4]....
        /*0174*/ 	.word	0x00026ad0


	//   ....[5]....
        /*0178*/ 	.word	0x00026b60


	//   ....[6]....
        /*017c*/ 	.word	0x0002ae30


	//   ....[7]....
        /*0180*/ 	.word	0x0002aec0


	//----- nvinfo : EIATTR_COOP_GROUP_MASK_REGIDS
	.align		4
.L_436:
        /*0184*/ 	.byte	0x04, 0x29
        /*0186*/ 	.short	(.L_438 - .L_437)


	//   ....[0]....
.L_437:
        /*0188*/ 	.word	0xffffffff


	//   ....[1]....
        /*018c*/ 	.word	0xffffffff


	//   ....[2]....
        /*0190*/ 	.word	0xffffffff


	//   ....[3]....
        /*0194*/ 	.word	0xffffffff


	//   ....[4]....
        /*0198*/ 	.word	0xffffffff


	//   ....[5]....
        /*019c*/ 	.word	0xffffffff


	//   ....[6]....
        /*01a0*/ 	.word	0xffffffff


	//   ....[7]....
        /*01a4*/ 	.word	0xffffffff


	//   ....[8]....
        /*01a8*/ 	.word	0xffffffff


	//   ....[9]....
        /*01ac*/ 	.word	0xffffffff


	//   ....[10]....
        /*01b0*/ 	.word	0xffffffff


	//   ....[11]....
        /*01b4*/ 	.word	0xffffffff


	//   ....[12]....
        /*01b8*/ 	.word	0xffffffff


	//   ....[13]....
        /*01bc*/ 	.word	0xffffffff


	//   ....[14]....
        /*01c0*/ 	.word	0xffffffff


	//   ....[15]....
        /*01c4*/ 	.word	0xffffffff


	//   ....[16]....
        /*01c8*/ 	.word	0xffffffff


	//   ....[17]....
        /*01cc*/ 	.word	0xffffffff


	//   ....[18]....
        /*01d0*/ 	.word	0xffffffff


	//   ....[19]....
        /*01d4*/ 	.word	0xffffffff


	//   ....[20]....
        /*01d8*/ 	.word	0xffffffff


	//   ....[21]....
        /*01dc*/ 	.word	0xffffffff


	//   ....[22]....
        /*01e0*/ 	.word	0xffffffff


	//   ....[23]....
        /*01e4*/ 	.word	0xffffffff


	//   ....[24]....
        /*01e8*/ 	.word	0xffffffff


	//   ....[25]....
        /*01ec*/ 	.word	0xffffffff


	//   ....[26]....
        /*01f0*/ 	.word	0xffffffff


	//   ....[27]....
        /*01f4*/ 	.word	0xffffffff


	//   ....[28]....
        /*01f8*/ 	.word	0xffffffff


	//   ....[29]....
        /*01fc*/ 	.word	0xffffffff


	//   ....[30]....
        /*0200*/ 	.word	0xffffffff


	//   ....[31]....
        /*0204*/ 	.word	0xffffffff


	//   ....[32]....
        /*0208*/ 	.word	0xffffffff


	//   ....[33]....
        /*020c*/ 	.word	0xffffffff


	//   ....[34]....
        /*0210*/ 	.word	0xffffffff


	//   ....[35]....
        /*0214*/ 	.word	0xffffffff


	//   ....[36]....
        /*0218*/ 	.word	0xffffffff


	//   ....[37]....
        /*021c*/ 	.word	0xffffffff


	//   ....[38]....
        /*0220*/ 	.word	0xffffffff


	//   ....[39]....
        /*0224*/ 	.word	0xffffffff


	//   ....[40]....
        /*0228*/ 	.word	0xffffffff


	//   ....[41]....
        /*022c*/ 	.word	0xffffffff


	//   ....[42]....
        /*0230*/ 	.word	0xffffffff


	//   ....[43]....
        /*0234*/ 	.word	0xffffffff


	//   ....[44]....
        /*0238*/ 	.word	0xffffffff


	//   ....[45]....
        /*023c*/ 	.word	0xffffffff


	//   ....[46]....
        /*0240*/ 	.word	0xffffffff


	//   ....[47]....
        /*0244*/ 	.word	0xffffffff


	//   ....[48]....
        /*0248*/ 	.word	0xffffffff


	//   ....[49]....
        /*024c*/ 	.word	0xffffffff


	//   ....[50]....
        /*0250*/ 	.word	0xffffffff


	//   ....[51]....
        /*0254*/ 	.word	0xffffffff


	//   ....[52]....
        /*0258*/ 	.word	0xffffffff


	//   ....[53]....
        /*025c*/ 	.word	0xffffffff


	//   ....[54]....
        /*0260*/ 	.word	0xffffffff


	//   ....[55]....
        /*0264*/ 	.word	0xffffffff


	//   ....[56]....
        /*0268*/ 	.word	0xffffffff


	//   ....[57]....
        /*026c*/ 	.word	0xffffffff


	//   ....[58]....
        /*0270*/ 	.word	0xffffffff


	//   ....[59]....
        /*0274*/ 	.word	0xffffffff


	//   ....[60]....
        /*0278*/ 	.word	0xffffffff


	//   ....[61]....
        /*027c*/ 	.word	0xffffffff


	//   ....[62]....
        /*0280*/ 	.word	0xffffffff


	//   ....[63]....
        /*0284*/ 	.word	0xffffffff


	//   ....[64]....
        /*0288*/ 	.word	0xffffffff


	//   ....[65]....
        /*028c*/ 	.word	0xffffffff


	//   ....[66]....
        /*0290*/ 	.word	0xffffffff


	//   ....[67]....
        /*0294*/ 	.word	0xffffffff


	//   ....[68]....
        /*0298*/ 	.word	0xffffffff


	//   ....[69]....
        /*029c*/ 	.word	0xffffffff


	//   ....[70]....
        /*02a0*/ 	.word	0xffffffff


	//   ....[71]....
        /*02a4*/ 	.word	0xffffffff


	//   ....[72]....
        /*02a8*/ 	.word	0xffffffff


	//   ....[73]....
        /*02ac*/ 	.word	0xffffffff


	//   ....[74]....
        /*02b0*/ 	.word	0xffffffff


	//   ....[75]....
        /*02b4*/ 	.word	0xffffffff


	//   ....[76]....
        /*02b8*/ 	.word	0xffffffff


	//   ....[77]....
        /*02bc*/ 	.word	0xffffffff


	//   ....[78]....
        /*02c0*/ 	.word	0xffffffff


	//   ....[79]....
        /*02c4*/ 	.word	0xffffffff


	//   ....[80]....
        /*02c8*/ 	.word	0xffffffff


	//   ....[81]....
        /*02cc*/ 	.word	0xffffffff


	//   ....[82]....
        /*02d0*/ 	.word	0xffffffff


	//   ....[83]....
        /*02d4*/ 	.word	0xffffffff


	//   ....[84]....
        /*02d8*/ 	.word	0xffffffff


	//   ....[85]....
        /*02dc*/ 	.word	0xffffffff


	//   ....[86]....
        /*02e0*/ 	.word	0xffffffff


	//   ....[87]....
        /*02e4*/ 	.word	0xffffffff


	//   ....[88]....
        /*02e8*/ 	.word	0xffffffff


	//   ....[89]....
        /*02ec*/ 	.word	0xffffffff


	//   ....[90]....
        /*02f0*/ 	.word	0xffffffff


	//   ....[91]....
        /*02f4*/ 	.word	0xffffffff


	//   ....[92]....
        /*02f8*/ 	.word	0xffffffff


	//   ....[93]....
        /*02fc*/ 	.word	0xffffffff


	//   ....[94]....
        /*0300*/ 	.word	0xffffffff


	//   ....[95]....
        /*0304*/ 	.word	0xffffffff


	//   ....[96]....
        /*0308*/ 	.word	0xffffffff


	//   ....[97]....
        /*030c*/ 	.word	0xffffffff


	//   ....[98]....
        /*0310*/ 	.word	0xffffffff


	//   ....[99]....
        /*0314*/ 	.word	0xffffffff


	//   ....[100]....
        /*0318*/ 	.word	0xffffffff


	//   ....[101]....
        /*031c*/ 	.word	0xffffffff


	//   ....[102]....
        /*0320*/ 	.word	0xffffffff


	//   ....[103]....
        /*0324*/ 	.word	0xffffffff


	//   ....[104]....
        /*0328*/ 	.word	0xffffffff


	//   ....[105]....
        /*032c*/ 	.word	0xffffffff


	//   ....[106]....
        /*0330*/ 	.word	0xffffffff


	//   ....[107]....
        /*0334*/ 	.word	0xffffffff


	//   ....[108]....
        /*0338*/ 	.word	0xffffffff


	//   ....[109]....
        /*033c*/ 	.word	0xffffffff


	//   ....[110]....
        /*0340*/ 	.word	0xffffffff


	//   ....[111]....
        /*0344*/ 	.word	0xffffffff


	//   ....[112]....
        /*0348*/ 	.word	0xffffffff


	//   ....[113]....
        /*034c*/ 	.word	0xffffffff


	//   ....[114]....
        /*0350*/ 	.word	0xffffffff


	//   ....[115]....
        /*0354*/ 	.word	0xffffffff


	//   ....[116]....
        /*0358*/ 	.word	0xffffffff


	//   ....[117]....
        /*035c*/ 	.word	0xffffffff


	//   ....[118]....
        /*0360*/ 	.word	0xffffffff


	//   ....[119]....
        /*0364*/ 	.word	0xffffffff


	//   ....[120]....
        /*0368*/ 	.word	0xffffffff


	//   ....[121]....
        /*036c*/ 	.word	0xffffffff


	//   ....[122]....
        /*0370*/ 	.word	0xffffffff


	//   ....[123]....
        /*0374*/ 	.word	0xffffffff


	//   ....[124]....
        /*0378*/ 	.word	0xffffffff


	//   ....[125]....
        /*037c*/ 	.word	0xffffffff


	//   ....[126]....
        /*0380*/ 	.word	0xffffffff


	//   ....[127]....
        /*0384*/ 	.word	0xffffffff


	//   ....[128]....
        /*0388*/ 	.word	0xffffffff


	//   ....[129]....
        /*038c*/ 	.word	0x0500000f


	//   ....[130]....
        /*0390*/ 	.word	0x0500000f


	//   ....[131]....
        /*0394*/ 	.word	0x0500000f


	//   ....[132]....
        /*0398*/ 	.word	0x0500000f


	//   ....[133]....
        /*039c*/ 	.word	0x0500000f


	//   ....[134]....
        /*03a0*/ 	.word	0x0500000f


	//   ....[135]....
        /*03a4*/ 	.word	0x0500000f


	//   ....[136]....
        /*03a8*/ 	.word	0x0500000f


	//   ....[137]....
        /*03ac*/ 	.word	0x0500000f


	//   ....[138]....
        /*03b0*/ 	.word	0x0500000f


	//   ....[139]....
        /*03b4*/ 	.word	0x0500000f


	//   ....[140]....
        /*03b8*/ 	.word	0x0500000f


	//   ....[141]....
        /*03bc*/ 	.word	0x0500000f


	//   ....[142]....
        /*03c0*/ 	.word	0x0500000f


	//   ....[143]....
        /*03c4*/ 	.word	0x0500000f


	//   ....[144]....
        /*03c8*/ 	.word	0x0500000f


	//   ....[145]....
        /*03cc*/ 	.word	0x0500000f


	//   ....[146]....
        /*03d0*/ 	.word	0x0500000f


	//   ....[147]....
        /*03d4*/ 	.word	0x0500000f


	//   ....[148]....
        /*03d8*/ 	.word	0x0500000f


	//   ....[149]....
        /*03dc*/ 	.word	0x0500000f


	//   ....[150]....
        /*03e0*/ 	.word	0x0500000f


	//   ....[151]....
        /*03e4*/ 	.word	0x0500000f


	//   ....[152]....
        /*03e8*/ 	.word	0x0500000f


	//   ....[153]....
        /*03ec*/ 	.word	0x0500000f


	//   ....[154]....
        /*03f0*/ 	.word	0x0500000f


	//   ....[155]....
        /*03f4*/ 	.word	0x0500000f


	//   ....[156]....
        /*03f8*/ 	.word	0x0500000f


	//   ....[157]....
        /*03fc*/ 	.word	0x0500000f


	//   ....[158]....
        /*0400*/ 	.word	0x0500000f


	//   ....[159]....
        /*0404*/ 	.word	0x0500000f


	//   ....[160]....
        /*0408*/ 	.word	0x0500000f


	//   ....[161]....
        /*040c*/ 	.word	0x0500000f


	//   ....[162]....
        /*0410*/ 	.word	0x0500000f


	//   ....[163]....
        /*0414*/ 	.word	0x0500000f


	//   ....[164]....
        /*0418*/ 	.word	0x0500000f


	//   ....[165]....
        /*041c*/ 	.word	0x0500000f


	//   ....[166]....
        /*0420*/ 	.word	0x0500000f


	//   ....[167]....
        /*0424*/ 	.word	0x0500000f


	//   ....[168]....
        /*0428*/ 	.word	0x0500000f


	//   ....[169]....
        /*042c*/ 	.word	0x0500000f


	//   ....[170]....
        /*0430*/ 	.word	0x0500000f


	//   ....[171]....
        /*0434*/ 	.word	0x0500000f


	//   ....[172]....
        /*0438*/ 	.word	0x0500000f


	//   ....[173]....
        /*043c*/ 	.word	0x0500000f


	//   ....[174]....
        /*0440*/ 	.word	0x0500000f


	//   ....[175]....
        /*0444*/ 	.word	0x0500000f


	//   ....[176]....
        /*0448*/ 	.word	0x0500000f


	//   ....[177]....
        /*044c*/ 	.word	0x0500000f


	//   ....[178]....
        /*0450*/ 	.word	0x0500000f


	//   ....[179]....
        /*0454*/ 	.word	0x0500000f


	//   ....[180]....
        /*0458*/ 	.word	0x0500000f


	//   ....[181]....
        /*045c*/ 	.word	0x0500000f


	//   ....[182]....
        /*0460*/ 	.word	0x0500000f


	//   ....[183]....
        /*0464*/ 	.word	0x0500000f


	//   ....[184]....
        /*0468*/ 	.word	0x0500000f


	//   ....[185]....
        /*046c*/ 	.word	0x0500000f


	//   ....[186]....
        /*0470*/ 	.word	0x0500000f


	//   ....[187]....
        /*0474*/ 	.word	0x0500000f


	//   ....[188]....
        /*0478*/ 	.word	0x0500000f


	//   ....[189]....
        /*047c*/ 	.word	0x0500000f


	//   ....[190]....
        /*0480*/ 	.word	0x0500000f


	//   ....[191]....
        /*0484*/ 	.word	0x0500000f


	//   ....[192]....
        /*0488*/ 	.word	0x0500000f


	//   ....[193]....
        /*048c*/ 	.word	0x0500000f


	//   ....[194]....
        /*0490*/ 	.word	0x0500000f


	//   ....[195]....
        /*0494*/ 	.word	0x0500000f


	//   ....[196]....
        /*0498*/ 	.word	0xffffffff


	//   ....[197]....
        /*049c*/ 	.word	0xffffffff


	//   ....[198]....
        /*04a0*/ 	.word	0xffffffff


	//   ....[199]....
        /*04a4*/ 	.word	0xffffffff


	//   ....[200]....
        /*04a8*/ 	.word	0xffffffff


	//   ....[201]....
        /*04ac*/ 	.word	0xffffffff


	//   ....[202]....
        /*04b0*/ 	.word	0xffffffff


	//   ....[203]....
        /*04b4*/ 	.word	0xffffffff


	//----- nvinfo : EIATTR_COOP_GROUP_INSTR_OFFSETS
	.align		4
.L_438:
        /*04b8*/ 	.byte	0x04, 0x28
        /*04ba*/ 	.short	(.L_440 - .L_439)


	//   ....[0]....
.L_439:
        /*04bc*/ 	.word	0x00000080


	//   ....[1]....
        /*04c0*/ 	.word	0x00000090


	//   ....[2]....
        /*04c4*/ 	.word	0x000002b0


	//   ....[3]....
        /*04c8*/ 	.word	0x00000410


	//   ....[4]....
        /*04cc*/ 	.word	0x00000530


	//   ....[5]....
        /*04d0*/ 	.word	0x00000690


	//   ....[6]....
        /*04d4*/ 	.word	0x00002320


	//   ....[7]....
        /*04d8*/ 	.word	0x00009d50


	//   ....[8]....
        /*04dc*/ 	.word	0x0000be40


	//   ....[9]....
        /*04e0*/ 	.word	0x0000d120


	//   ....[10]....
        /*04e4*/ 	.word	0x0000d6a0


	//   ....[11]....
        /*04e8*/ 	.word	0x0000e3e0


	//   ....[12]....
        /*04ec*/ 	.word	0x0000e4d0


	//   ....[13]....
        /*04f0*/ 	.word	0x0000e920


	//   ....[14]....
        /*04f4*/ 	.word	0x0000e9f0


	//   ....[15]....
        /*04f8*/ 	.word	0x00011540


	//   ....[16]....
        /*04fc*/ 	.word	0x00012ea0


	//   ....[17]....
        /*0500*/ 	.word	0x00014540


	//   ....[18]....
        /*0504*/ 	.word	0x00014580


	//   ....[19]....
        /*0508*/ 	.word	0x000145c0


	//   ....[20]....
        /*050c*/ 	.word	0x000145e0


	//   ....[21]....
        /*0510*/ 	.word	0x00018c60


	//   ....[22]....
        /*0514*/ 	.word	0x0001a040


	//   ....[23]....
        /*0518*/ 	.word	0x0001b360


	//   ....[24]....
        /*051c*/ 	.word	0x0001b8d0


	//   ....[25]....
        /*0520*/ 	.word	0x0001c4c0


	//   ....[26]....
        /*0524*/ 	.word	0x0001c510


	//   ....[27]....
        /*0528*/ 	.word	0x0001c550


	//   ....[28]....
        /*052c*/ 	.word	0x0001c570


	//   ....[29]....
        /*0530*/ 	.word	0x00020c70


	//   ....[30]....
        /*0534*/ 	.word	0x00020e20


	//   ....[31]....
        /*0538*/ 	.word	0x00020e40


	//   ....[32]....
        /*053c*/ 	.word	0x00020e80


	//   ....[33]....
        /*0540*/ 	.word	0x00020ea0


	//   ....[34]....
        /*0544*/ 	.word	0x00023400


	//   ....[35]....
        /*0548*/ 	.word	0x00023a60


	//   ....[36]....
        /*054c*/ 	.word	0x00023a80


	//   ....[37]....
        /*0550*/ 	.word	0x00023ab0


	//   ....[38]....
        /*0554*/ 	.word	0x00023ac0


	//   ....[39]....
        /*0558*/ 	.word	0x00024160


	//   ....[40]....
        /*055c*/ 	.word	0x00024170


	//   ....[41]....
        /*0560*/ 	.word	0x000243a0


	//   ....[42]....
        /*0564*/ 	.word	0x000243c0


	//   ....[43]....
        /*0568*/ 	.word	0x00024f80


	//   ....[44]....
        /*056c*/ 	.word	0x00024fc0


	//   ....[45]....
        /*0570*/ 	.word	0x00025200


	//   ....[46]....
        /*0574*/ 	.word	0x00025220


	//   ....[47]....
        /*0578*/ 	.word	0x000254d0


	//   ....[48]....
        /*057c*/ 	.word	0x000256a0


	//   ....[49]....
        /*0580*/ 	.word	0x000256d0


	//   ....[50]....
        /*0584*/ 	.word	0x00025700


	//   ....[51]....
        /*0588*/ 	.word	0x00025730


	//   ....[52]....
        /*058c*/ 	.word	0x00025760


	//   ....[53]....
        /*0590*/ 	.word	0x00025790


	//   ....[54]....
        /*0594*/ 	.word	0x000258e0


	//   ....[55]....
        /*0598*/ 	.word	0x00025910


	//   ....[56]....
        /*059c*/ 	.word	0x00025940


	//   ....[57]....
        /*05a0*/ 	.word	0x00025970


	//   ....[58]....
        /*05a4*/ 	.word	0x000259a0


	//   ....[59]....
        /*05a8*/ 	.word	0x000259d0


	//   ....[60]....
        /*05ac*/ 	.word	0x00025a60


	//   ....[61]....
        /*05b0*/ 	.word	0x00025ac0


	//   ....[62]....
        /*05b4*/ 	.word	0x00025b50


	//   ....[63]....
        /*05b8*/ 	.word	0x000278c0


	//   ....[64]....
        /*05bc*/ 	.word	0x000278e0


	//   ....[65]....
        /*05c0*/ 	.word	0x00027970


	//   ....[66]....
        /*05c4*/ 	.word	0x00027990


	//   ....[67]....
        /*05c8*/ 	.word	0x00027a10


	//   ....[68]....
        /*05cc*/ 	.word	0x00027a30


	//   ....[69]....
        /*05d0*/ 	.word	0x00027a40


	//   ....[70]....
        /*05d4*/ 	.word	0x00027a50


	//   ....[71]....
        /*05d8*/ 	.word	0x000281f0


	//   ....[72]....
        /*05dc*/ 	.word	0x00028230


	//   ....[73]....
        /*05e0*/ 	.word	0x000282e0


	//   ....[74]....
        /*05e4*/ 	.word	0x000282f0


	//   ....[75]....
        /*05e8*/ 	.word	0x00028380


	//   ....[76]....
        /*05ec*/ 	.word	0x00028390


	//   ....[77]....
        /*05f0*/ 	.word	0x000283b0


	//   ....[78]....
        /*05f4*/ 	.word	0x000283f0


	//   ....[79]....
        /*05f8*/ 	.word	0x00028c70


	//   ....[80]....
        /*05fc*/ 	.word	0x00028c90


	//   ....[81]....
        /*0600*/ 	.word	0x00028e30


	//   ....[82]....
        /*0604*/ 	.word	0x00028e60


	//   ....[83]....
        /*0608*/ 	.word	0x00028f70


	//   ....[84]....
        /*060c*/ 	.word	0x00028f80


	//   ....[85]....
        /*0610*/ 	.word	0x00028fb0


	//   ....[86]....
        /*0614*/ 	.word	0x00028fc0


	//   ....[87]....
        /*0618*/ 	.word	0x000295f0


	//   ....[88]....
        /*061c*/ 	.word	0x00029650


	//   ....[89]....
        /*0620*/ 	.word	0x00029810


	//   ....[90]....
        /*0624*/ 	.word	0x00029850


	//   ....[91]....
        /*0628*/ 	.word	0x00029860


	//   ....[92]....
        /*062c*/ 	.word	0x00029870


	//   ....[93]....
        /*0630*/ 	.word	0x000299c0


	//   ....[94]....
        /*0634*/ 	.word	0x00029b10


	//   ....[95]....
        /*0638*/ 	.word	0x0002a340


	//   ....[96]....
        /*063c*/ 	.word	0x0002a360


	//   ....[97]....
        /*0640*/ 	.word	0x0002a3b0


	//   ....[98]....
        /*0644*/ 	.word	0x0002a3c0


	//   ....[99]....
        /*0648*/ 	.word	0x0002a400


	//   ....[100]....
        /*064c*/ 	.word	0x0002a410


	//   ....[101]....
        /*0650*/ 	.word	0x0002a420


	//   ....[102]....
        /*0654*/ 	.word	0x0002a460


	//   ....[103]....
        /*0658*/ 	.word	0x0002a780


	//   ....[104]....
        /*065c*/ 	.word	0x0002a7c0


	//   ....[105]....
        /*0660*/ 	.word	0x0002a7e0


	//   ....[106]....
        /*0664*/ 	.word	0x0002a800


	//   ....[107]....
        /*0668*/ 	.word	0x0002a830


	//   ....[108]....
        /*066c*/ 	.word	0x0002a850


	//   ....[109]....
        /*0670*/ 	.word	0x0002a950


	//   ....[110]....
        /*0674*/ 	.word	0x0002aaa0


	//   ....[111]....
        /*0678*/ 	.word	0x0002b0a0


	//   ....[112]....
        /*067c*/ 	.word	0x0002b0f0


	//   ....[113]....
        /*0680*/ 	.word	0x0002b120


	//   ....[114]....
        /*0684*/ 	.word	0x0002b150


	//   ....[115]....
        /*0688*/ 	.word	0x0002b160


	//   ....[116]....
        /*068c*/ 	.word	0x0002b190


	//   ....[117]....
        /*0690*/ 	.word	0x0002b1c0


	//   ....[118]....
        /*0694*/ 	.word	0x0002b1f0


	//   ....[119]....
        /*0698*/ 	.word	0x0002b370


	//   ....[120]....
        /*069c*/ 	.word	0x0002b3a0


	//   ....[121]....
        /*06a0*/ 	.word	0x0002b3d0


	//   ....[122]....
        /*06a4*/ 	.word	0x0002b400


	//   ....[123]....
        /*06a8*/ 	.word	0x0002b430


	//   ....[124]....
        /*06ac*/ 	.word	0x0002b460


	//   ....[125]....
        /*06b0*/ 	.word	0x0002b520


	//   ....[126]....
        /*06b4*/ 	.word	0x0002b540


	//   ....[127]....
        /*06b8*/ 	.word	0x0002b5b0


	//   ....[128]....
        /*06bc*/ 	.word	0x0002bc50


	//   ....[129]....
        /*06c0*/ 	.word	0x0002c1f0


	//   ....[130]....
        /*06c4*/ 	.word	0x0002c2e0


	//   ....[131]....
        /*06c8*/ 	.word	0x0002c380


	//   ....[132]....
        /*06cc*/ 	.word	0x0002c3e0


	//   ....[133]....
        /*06d0*/ 	.word	0x0002c4d0


	//   ....[134]....
        /*06d4*/ 	.word	0x0002c540


	//   ....[135]....
        /*06d8*/ 	.word	0x0002c630


	//   ....[136]....
        /*06dc*/ 	.word	0x0002c6a0


	//   ....[137]....
        /*06e0*/ 	.word	0x0002c740


	//   ....[138]....
        /*06e4*/ 	.word	0x0002c840


	//   ....[139]....
        /*06e8*/ 	.word	0x0002c8d0


	//   ....[140]....
        /*06ec*/ 	.word	0x0002c930


	//   ....[141]....
        /*06f0*/ 	.word	0x0002ca00


	//   ....[142]....
        /*06f4*/ 	.word	0x0002ca80


	//   ....[143]....
        /*06f8*/ 	.word	0x0002cb60


	//   ....[144]....
        /*06fc*/ 	.word	0x0002cbd0


	//   ....[145]....
        /*0700*/ 	.word	0x0002cc90


	//   ....[146]....
        /*0704*/ 	.word	0x0002cfa0


	//   ....[147]....
        /*0708*/ 	.word	0x0002d060


	//   ....[148]....
        /*070c*/ 	.word	0x0002d2d0


	//   ....[149]....
        /*0710*/ 	.word	0x0002d320


	//   ....[150]....
        /*0714*/ 	.word	0x0002d530


	//   ....[151]....
        /*0718*/ 	.word	0x0002d580


	//   ....[152]....
        /*071c*/ 	.word	0x0002d730


	//   ....[153]....
        /*0720*/ 	.word	0x0002d780


	//   ....[154]....
        /*0724*/ 	.word	0x0002d8c0


	//   ....[155]....
        /*0728*/ 	.word	0x0002d9c0


	//   ....[156]....
        /*072c*/ 	.word	0x0002dc30


	//   ....[157]....
        /*0730*/ 	.word	0x0002dc80


	//   ....[158]....
        /*0734*/ 	.word	0x0002de50


	//   ....[159]....
        /*0738*/ 	.word	0x0002dea0


	//   ....[160]....
        /*073c*/ 	.word	0x0002e070


	//   ....[161]....
        /*0740*/ 	.word	0x0002e0c0


	//   ....[162]....
        /*0744*/ 	.word	0x0002e1b0


	//   ....[163]....
        /*0748*/ 	.word	0x0002e250


	//   ....[164]....
        /*074c*/ 	.word	0x0002e2b0


	//   ....[165]....
        /*0750*/ 	.word	0x0002e360


	//   ....[166]....
        /*0754*/ 	.word	0x0002e3c0


	//   ....[167]....
        /*0758*/ 	.word	0x0002e470


	//   ....[168]....
        /*075c*/ 	.word	0x0002e4d0


	//   ....[169]....
        /*0760*/ 	.word	0x0002e580


	//   ....[170]....
        /*0764*/ 	.word	0x0002e670


	//   ....[171]....
        /*0768*/ 	.word	0x0002e750


	//   ....[172]....
        /*076c*/ 	.word	0x0002e860


	//   ....[173]....
        /*0770*/ 	.word	0x0002e960


	//   ....[174]....
        /*0774*/ 	.word	0x0002ea90


	//   ....[175]....
        /*0778*/ 	.word	0x0002eb70


	//   ....[176]....
        /*077c*/ 	.word	0x0002ec70


	//   ....[177]....
        /*0780*/ 	.word	0x0002ed50


	//   ....[178]....
        /*0784*/ 	.word	0x0002ede0


	//   ....[179]....
        /*0788*/ 	.word	0x0002ee80


	//   ....[180]....
        /*078c*/ 	.word	0x0002efa0


	//   ....[181]....
        /*0790*/ 	.word	0x0002f010


	//   ....[182]....
        /*0794*/ 	.word	0x0002f080


	//   ....[183]....
        /*0798*/ 	.word	0x0002f0f0


	//   ....[184]....
        /*079c*/ 	.word	0x0002f160


	//   ....[185]....
        /*07a0*/ 	.word	0x0002f1e0


	//   ....[186]....
        /*07a4*/ 	.word	0x0002f270


	//   ....[187]....
        /*07a8*/ 	.word	0x0002f300


	//   ....[188]....
        /*07ac*/ 	.word	0x0002f370


	//   ....[189]....
        /*07b0*/ 	.word	0x0002f3e0


	//   ....[190]....
        /*07b4*/ 	.word	0x0002f450


	//   ....[191]....
        /*07b8*/ 	.word	0x0002f4d0


	//   ....[192]....
        /*07bc*/ 	.word	0x0002f540


	//   ....[193]....
        /*07c0*/ 	.word	0x0002f5e0


	//   ....[194]....
        /*07c4*/ 	.word	0x0002f670


	//   ....[195]....
        /*07c8*/ 	.word	0x0002f790


	//   ....[196]....
        /*07cc*/ 	.word	0x00031790


	//   ....[197]....
        /*07d0*/ 	.word	0x00032f50


	//   ....[198]....
        /*07d4*/ 	.word	0x00033570


	//   ....[199]....
        /*07d8*/ 	.word	0x000342b0


	//   ....[200]....
        /*07dc*/ 	.word	0x000342f0


	//   ....[201]....
        /*07e0*/ 	.word	0x00034360


	//   ....[202]....
        /*07e4*/ 	.word	0x00034380


	//   ....[203]....
        /*07e8*/ 	.word	0x00041480


	//----- nvinfo : EIATTR_REG_RECONFIG
	.align		4
.L_440:
        /*07ec*/ 	.byte	0x01, 0x54
	.zero		2


	//----- nvinfo : EIATTR_SYSCALL_OFFSETS
	.align		4
        /*07f0*/ 	.byte	0x04, 0x46
        /*07f2*/ 	.short	(.L_442 - .L_441)


	//   ....[0]....
.L_441:
        /*07f4*/ 	.word	0x0000a300


	//   ....[1]....
        /*07f8*/ 	.word	0x00026cc0


	//   ....[2]....
        /*07fc*/ 	.word	0x00026e10


	//   ....[3]....
        /*0800*/ 	.word	0x00026f00


	//   ....[4]....
        /*0804*/ 	.word	0x00027df0


	//   ....[5]....
        /*0808*/ 	.word	0x00028680


	//----- nvinfo : EIATTR_MBARRIER_INSTR_OFFSETS
	.align		4
.L_442:
        /*080c*/ 	.byte	0x04, 0x39
        /*080e*/ 	.short	(.L_444 - .L_443)


	//   ....[0]....
.L_443:
        /*0810*/ 	.word	0x00000190
        /*0814*/ 	.word	0x000000ff
        /*0818*/ 	.word	0x00038800
        /*081c*/ 	.short	0x0100
        /*081e*/ 	.byte	0x08
	.zero		1


	//   ....[1]....
        /*0820*/ 	.word	0x000001a0
        /*0824*/ 	.word	0x000000ff
        /*0828*/ 	.word	0x00038810
        /*082c*/ 	.short	0x0100
        /*082e*/ 	.byte	0x08
	.zero		1


	//   ....[2]....
        /*0830*/ 	.word	0x000001b0
        /*0834*/ 	.word	0x000000ff
        /*0838*/ 	.word	0x00038820
        /*083c*/ 	.short	0x0100
        /*083e*/ 	.byte	0x08
	.zero		1


	//   ....[3]....
        /*0840*/ 	.word	0x00000260
        /*0844*/ 	.word	0x000000ff
        /*0848*/ 	.word	0x00038830
        /*084c*/ 	.short	0x0100
        /*084e*/ 	.byte	0x06
	.zero		1


	//   ....[4]....
        /*0850*/ 	.word	0x00000270
        /*0854*/ 	.word	0x000000ff
        /*0858*/ 	.word	0x00038840
        /*085c*/ 	.short	0x0100
        /*085e*/ 	.byte	0x06
	.zero		1


	//   ....[5]....
        /*0860*/ 	.word	0x00000280
        /*0864*/ 	.word	0x000000ff
        /*0868*/ 	.word	0x00038838
        /*086c*/ 	.short	0x0100
        /*086e*/ 	.byte	0x06
	.zero		1


	//   ....[6]....
        /*0870*/ 	.word	0x00000290
        /*0874*/ 	.word	0x000000ff
        /*0878*/ 	.word	0x00038848
        /*087c*/ 	.short	0x0100
        /*087e*/ 	.byte	0x06
	.zero		1


	//   ....[7]....
        /*0880*/ 	.word	0x000003c0
        /*0884*/ 	.word	0x000000ff
        /*0888*/ 	.word	0x00038850
        /*088c*/ 	.short	0x0100
        /*088e*/ 	.byte	0x08
	.zero		1


	//   ....[8]....
        /*0890*/ 	.word	0x000003d0
        /*0894*/ 	.word	0x000000ff
        /*0898*/ 	.word	0x00038860
        /*089c*/ 	.short	0x0100
        /*089e*/ 	.byte	0x08
	.zero		1


	//   ....[9]....
        /*08a0*/ 	.word	0x000003e0
        /*08a4*/ 	.word	0x000000ff
        /*08a8*/ 	.word	0x00038858
        /*08ac*/ 	.short	0x0100
        /*08ae*/ 	.byte	0x08
	.zero		1


	//   ....[10]....
        /*08b0*/ 	.word	0x000003f0
        /*08b4*/ 	.word	0x000000ff
        /*08b8*/ 	.word	0x00038868
        /*08bc*/ 	.short	0x0100
        /*08be*/ 	.byte	0x08
	.zero		1


	//   ....[11]....
        /*08c0*/ 	.word	0x000004e0
        /*08c4*/ 	.word	0x000000ff
        /*08c8*/ 	.word	0x00038870
        /*08cc*/ 	.short	0x0100
        /*08ce*/ 	.byte	0x06
	.zero		1


	//   ....[12]....
        /*08d0*/ 	.word	0x000004f0
        /*08d4*/ 	.word	0x000000ff
        /*08d8*/ 	.word	0x00038880
        /*08dc*/ 	.short	0x0100
        /*08de*/ 	.byte	0x06
	.zero		1


	//   ....[13]....
        /*08e0*/ 	.word	0x00000500
        /*08e4*/ 	.word	0x000000ff
        /*08e8*/ 	.word	0x00038878
        /*08ec*/ 	.short	0x0100
        /*08ee*/ 	.byte	0x06
	.zero		1


	//   ....[14]....
        /*08f0*/ 	.word	0x00000510
        /*08f4*/ 	.word	0x000000ff
        /*08f8*/ 	.word	0x00038888
        /*08fc*/ 	.short	0x0100
        /*08fe*/ 	.byte	0x06
	.zero		1


	//   ....[15]....
        /*0900*/ 	.word	0x00000640
        /*0904*/ 	.word	0x000000ff
        /*0908*/ 	.word	0x00038890
        /*090c*/ 	.short	0x0100
        /*090e*/ 	.byte	0x08
	.zero		1


	//   ....[16]....
        /*0910*/ 	.word	0x00000650
        /*0914*/ 	.word	0x000000ff
        /*0918*/ 	.word	0x000388a0
        /*091c*/ 	.short	0x0100
        /*091e*/ 	.byte	0x08
	.zero		1


	//   ....[17]....
        /*0920*/ 	.word	0x00000660
        /*0924*/ 	.word	0x000000ff
        /*0928*/ 	.word	0x00038898
        /*092c*/ 	.short	0x0100
        /*092e*/ 	.byte	0x08
	.zero		1


	//   ....[18]....
        /*0930*/ 	.word	0x00000670
        /*0934*/ 	.word	0x000000ff
        /*0938*/ 	.word	0x000388a8
        /*093c*/ 	.short	0x0100
        /*093e*/ 	.byte	0x08
	.zero		1


	//   ....[19]....
        /*0940*/ 	.word	0x000007b0
        /*0944*/ 	.word	0x000000ff
        /*0948*/ 	.word	0x000388b0
        /*094c*/ 	.short	0x0100
        /*094e*/ 	.byte	0x08
	.zero		1


	//   ....[20]....
        /*0950*/ 	.word	0x000007c0
        /*0954*/ 	.word	0x000000ff
        /*0958*/ 	.word	0x000388c0
        /*095c*/ 	.short	0x0100
        /*095e*/ 	.byte	0x08
	.zero		1


	//   ....[21]....
        /*0960*/ 	.word	0x000007d0
        /*0964*/ 	.word	0x000000ff
        /*0968*/ 	.word	0x000388b8
        /*096c*/ 	.short	0x0100
        /*096e*/ 	.byte	0x08
	.zero		1


	//   ....[22]....
        /*0970*/ 	.word	0x000007e0
        /*0974*/ 	.word	0x000000ff
        /*0978*/ 	.word	0x000388c8
        /*097c*/ 	.short	0x0100
        /*097e*/ 	.byte	0x08
	.zero		1


	//   ....[23]....
        /*0980*/ 	.word	0x000046d0
        /*0984*/ 	.word	0x00000004
        /*0988*/ 	.word	0x00000000
        /*098c*/ 	.short	0x0101
        /*098e*/ 	.byte	0x3f
	.zero		1


	//   ....[24]....
        /*0990*/ 	.word	0x00008460
        /*0994*/ 	.word	0x00000006
        /*0998*/ 	.word	0x00000000
        /*099c*/ 	.short	0x0101
        /*099e*/ 	.byte	0x3f
	.zero		1


	//   ....[25]....
        /*09a0*/ 	.word	0x0000a820
        /*09a4*/ 	.word	0x000000ff
        /*09a8*/ 	.word	0x00038800
        /*09ac*/ 	.short	0x010a
        /*09ae*/ 	.byte	0x2e
	.zero		1


	//   ....[26]....
        /*09b0*/ 	.word	0x0000aca0
        /*09b4*/ 	.word	0x00000014
        /*09b8*/ 	.word	0x00000000
        /*09bc*/ 	.short	0x010a
        /*09be*/ 	.byte	0x3f
	.zero		1


	//   ....[27]....
        /*09c0*/ 	.word	0x0000ad00
        /*09c4*/ 	.word	0x00000014
        /*09c8*/ 	.word	0x00000000
        /*09cc*/ 	.short	0x010a
        /*09ce*/ 	.byte	0x3f
	.zero		1


	//   ....[28]....
        /*09d0*/ 	.word	0x0000b0b0
        /*09d4*/ 	.word	0x000000ff
        /*09d8*/ 	.word	0x00038810
        /*09dc*/ 	.short	0x010a
        /*09de*/ 	.byte	0x2e
	.zero		1


	//   ....[29]....
        /*09e0*/ 	.word	0x0000b1b0
        /*09e4*/ 	.word	0x0000000c
        /*09e8*/ 	.word	0x00000000
        /*09ec*/ 	.short	0x010a
        /*09ee*/ 	.byte	0x3f
	.zero		1


	//   ....[30]....
        /*09f0*/ 	.word	0x0000b210
        /*09f4*/ 	.word	0x0000000c
        /*09f8*/ 	.word	0x00000000
        /*09fc*/ 	.short	0x010a
        /*09fe*/ 	.byte	0x3f
	.zero		1


	//   ....[31]....
        /*0a00*/ 	.word	0x0000ce00
        /*0a04*/ 	.word	0x00000003
        /*0a08*/ 	.word	0x00000000
        /*0a0c*/ 	.short	0x0101
        /*0a0e*/ 	.byte	0x3f
	.zero		1


	//   ....[32]....
        /*0a10*/ 	.word	0x00011650
        /*0a14*/ 	.word	0x00000000
        /*0a18*/ 	.word	0x00000000
        /*0a1c*/ 	.short	0x0101
        /*0a1e*/ 	.byte	0x3f
	.zero		1


	//   ....[33]....
        /*0a20*/ 	.word	0x00011dc0
        /*0a24*/ 	.word	0x00000006
        /*0a28*/ 	.word	0x00000000
        /*0a2c*/ 	.short	0x010a
        /*0a2e*/ 	.byte	0x3f
	.zero		1


	//   ....[34]....
        /*0a30*/ 	.word	0x00011e60
        /*0a34*/ 	.word	0x00000008
        /*0a38*/ 	.word	0x00000000
        /*0a3c*/ 	.short	0x010a
        /*0a3e*/ 	.byte	0x3f
	.zero		1


	//   ....[35]....
        /*0a40*/ 	.word	0x00012280
        /*0a44*/ 	.word	0x0000000e
        /*0a48*/ 	.word	0x00000000
        /*0a4c*/ 	.short	0x010a
        /*0a4e*/ 	.byte	0x3f
	.zero		1


	//   ....[36]....
        /*0a50*/ 	.word	0x000122e0
        /*0a54*/ 	.word	0x0000000e
        /*0a58*/ 	.word	0x00000000
        /*0a5c*/ 	.short	0x010a
        /*0a5e*/ 	.byte	0x3f
	.zero		1


	//   ....[37]....
        /*0a60*/ 	.word	0x00013ed0
        /*0a64*/ 	.word	0x00000003
        /*0a68*/ 	.word	0x00000000
        /*0a6c*/ 	.short	0x0101
        /*0a6e*/ 	.byte	0x3f
	.zero		1


	//   ....[38]....
        /*0a70*/ 	.word	0x00018d70
        /*0a74*/ 	.word	0x00000003
        /*0a78*/ 	.word	0x00000000
        /*0a7c*/ 	.short	0x0101
        /*0a7e*/ 	.byte	0x3f
	.zero		1


	//   ....[39]....
        /*0a80*/ 	.word	0x00018f60
        /*0a84*/ 	.word	0x00000006
        /*0a88*/ 	.word	0x00000000
        /*0a8c*/ 	.short	0x010a
        /*0a8e*/ 	.byte	0x3f
	.zero		1


	//   ....[40]....
        /*0a90*/ 	.word	0x00019000
        /*0a94*/ 	.word	0x00000008
        /*0a98*/ 	.word	0x00000000
        /*0a9c*/ 	.short	0x010a
        /*0a9e*/ 	.byte	0x3f
	.zero		1


	//   ....[41]....
        /*0aa0*/ 	.word	0x00019420
        /*0aa4*/ 	.word	0x0000000e
        /*0aa8*/ 	.word	0x00000000
        /*0aac*/ 	.short	0x010a
        /*0aae*/ 	.byte	0x3f
	.zero		1


	//   ....[42]....
        /*0ab0*/ 	.word	0x00019480
        /*0ab4*/ 	.word	0x0000000e
        /*0ab8*/ 	.word	0x00000000
        /*0abc*/ 	.short	0x010a
        /*0abe*/ 	.byte	0x3f
	.zero		1


	//   ....[43]....
        /*0ac0*/ 	.word	0x0001b070
        /*0ac4*/ 	.word	0x00000003
        /*0ac8*/ 	.word	0x00000000
        /*0acc*/ 	.short	0x0101
        /*0ace*/ 	.byte	0x3f
	.zero		1


	//   ....[44]....
        /*0ad0*/ 	.word	0x00020da0
        /*0ad4*/ 	.word	0x00000003
        /*0ad8*/ 	.word	0x00000000
        /*0adc*/ 	.short	0x0101
        /*0ade*/ 	.byte	0x3f
	.zero		1


	//   ....[45]....
        /*0ae0*/ 	.word	0x00024110
        /*0ae4*/ 	.word	0x000000ff
        /*0ae8*/ 	.word	0x00000000
        /*0aec*/ 	.short	0x0101
        /*0aee*/ 	.byte	0x04
	.zero		1


	//   ....[46]....
        /*0af0*/ 	.word	0x00027670
        /*0af4*/ 	.word	0x00000011
        /*0af8*/ 	.word	0x00038840
        /*0afc*/ 	.short	0x010a
        /*0afe*/ 	.byte	0x3f
	.zero		1


	//   ....[47]....
        /*0b00*/ 	.word	0x00027b50
        /*0b04*/ 	.word	0x00000011
        /*0b08*/ 	.word	0x00038830
        /*0b0c*/ 	.short	0x0107
        /*0b0e*/ 	.byte	0x3f
	.zero		1


	//   ....[48]....
        /*0b10*/ 	.word	0x00027c30
        /*0b14*/ 	.word	0x00000011
        /*0b18*/ 	.word	0x00038830
        /*0b1c*/ 	.short	0x0101
        /*0b1e*/ 	.byte	0x3f
	.zero		1


	//   ....[49]....
        /*0b20*/ 	.word	0x000284c0
        /*0b24*/ 	.word	0x00000017
        /*0b28*/ 	.word	0x00038800
        /*0b2c*/ 	.short	0x0107
        /*0b2e*/ 	.byte	0x3f
	.zero		1


	//   ....[50]....
        /*0b30*/ 	.word	0x00028550
        /*0b34*/ 	.word	0x00000017
        /*0b38*/ 	.word	0x00038800
        /*0b3c*/ 	.short	0x0101
        /*0b3e*/ 	.byte	0x3f
	.zero		1


	//   ....[51]....
        /*0b40*/ 	.word	0x00029260
        /*0b44*/ 	.word	0x00000017
        /*0b48*/ 	.word	0x00038810
        /*0b4c*/ 	.short	0x0107
        /*0b4e*/ 	.byte	0x3f
	.zero		1


	//   ....[52]....
        /*0b50*/ 	.word	0x00029360
        /*0b54*/ 	.word	0x00000017
        /*0b58*/ 	.word	0x00038810
        /*0b5c*/ 	.short	0x0101
        /*0b5e*/ 	.byte	0x3f
	.zero		1


	//   ....[53]....
        /*0b60*/ 	.word	0x00029380
        /*0b64*/ 	.word	0x00000017
        /*0b68*/ 	.word	0x00038820
        /*0b6c*/ 	.short	0x010a
        /*0b6e*/ 	.byte	0x3f
	.zero		1


	//   ....[54]....
        /*0b70*/ 	.word	0x00029410
        /*0b74*/ 	.word	0x00000011
        /*0b78*/ 	.word	0x00038860
        /*0b7c*/ 	.short	0x010a
        /*0b7e*/ 	.byte	0x3f
	.zero		1


	//   ....[55]....
        /*0b80*/ 	.word	0x00029d30
        /*0b84*/ 	.word	0x00000011
        /*0b88*/ 	.word	0x00038850
        /*0b8c*/ 	.short	0x0107
        /*0b8e*/ 	.byte	0x3f
	.zero		1


	//   ....[56]....
        /*0b90*/ 	.word	0x00029e00
        /*0b94*/ 	.word	0x00000011
        /*0b98*/ 	.word	0x00038850
        /*0b9c*/ 	.short	0x0101
        /*0b9e*/ 	.byte	0x3f
	.zero		1


	//   ....[57]....
        /*0ba0*/ 	.word	0x0002a1a0
        /*0ba4*/ 	.word	0x00000006
        /*0ba8*/ 	.word	0x00038840
        /*0bac*/ 	.short	0x010a
        /*0bae*/ 	.byte	0x3f
	.zero		1


	//   ....[58]....
        /*0bb0*/ 	.word	0x0002a4e0
        /*0bb4*/ 	.word	0x00000006
        /*0bb8*/ 	.word	0x00038830
        /*0bbc*/ 	.short	0x0107
        /*0bbe*/ 	.byte	0x3f
	.zero		1


	//   ....[59]....
        /*0bc0*/ 	.word	0x0002a5a0
        /*0bc4*/ 	.word	0x00000006
        /*0bc8*/ 	.word	0x00038830
        /*0bcc*/ 	.short	0x0101
        /*0bce*/ 	.byte	0x3f
	.zero		1


	//   ....[60]....
        /*0bd0*/ 	.word	0x0002a5d0
        /*0bd4*/ 	.word	0x00000006
        /*0bd8*/ 	.word	0x00038860
        /*0bdc*/ 	.short	0x010a
        /*0bde*/ 	.byte	0x3f
	.zero		1


	//   ....[61]....
        /*0be0*/ 	.word	0x0002aca0
        /*0be4*/ 	.word	0x00000006
        /*0be8*/ 	.word	0x00038850
        /*0bec*/ 	.short	0x0107
        /*0bee*/ 	.byte	0x3f
	.zero		1


	//   ....[62]....
        /*0bf0*/ 	.word	0x0002ad60
        /*0bf4*/ 	.word	0x00000006
        /*0bf8*/ 	.word	0x00038850
        /*0bfc*/ 	.short	0x0101
        /*0bfe*/ 	.byte	0x3f
	.zero		1


	//   ....[63]....
        /*0c00*/ 	.word	0x0002bbd0
        /*0c04*/ 	.word	0x00000007
        /*0c08*/ 	.word	0x00038820
        /*0c0c*/ 	.short	0x010a
        /*0c0e*/ 	.byte	0x3f
	.zero		1


	//   ....[64]....
        /*0c10*/ 	.word	0x0002bd50
        /*0c14*/ 	.word	0x00000005
        /*0c18*/ 	.word	0x00038840
        /*0c1c*/ 	.short	0x010a
        /*0c1e*/ 	.byte	0x3f
	.zero		1


	//   ....[65]....
        /*0c20*/ 	.word	0x0002bdf0
        /*0c24*/ 	.word	0x00000003
        /*0c28*/ 	.word	0x00038840
        /*0c2c*/ 	.short	0x010a
        /*0c2e*/ 	.byte	0x3f
	.zero		1


	//   ....[66]....
        /*0c30*/ 	.word	0x0002be30
        /*0c34*/ 	.word	0x00000005
        /*0c38*/ 	.word	0x00038860
        /*0c3c*/ 	.short	0x010a
        /*0c3e*/ 	.byte	0x3f
	.zero		1


	//   ....[67]....
        /*0c40*/ 	.word	0x0002be70
        /*0c44*/ 	.word	0x00000003
        /*0c48*/ 	.word	0x00038860
        /*0c4c*/ 	.short	0x010a
        /*0c4e*/ 	.byte	0x3f
	.zero		1


	//   ....[68]....
        /*0c50*/ 	.word	0x0002bee0
        /*0c54*/ 	.word	0x00000003
        /*0c58*/ 	.word	0x00038800
        /*0c5c*/ 	.short	0x010a
        /*0c5e*/ 	.byte	0x3f
	.zero		1


	//   ....[69]....
        /*0c60*/ 	.word	0x0002bf30
        /*0c64*/ 	.word	0x00000014
        /*0c68*/ 	.word	0x00000000
        /*0c6c*/ 	.short	0x010a
        /*0c6e*/ 	.byte	0x3f
	.zero		1


	//   ....[70]....
        /*0c70*/ 	.word	0x0002bf90
        /*0c74*/ 	.word	0x00000004
        /*0c78*/ 	.word	0x00038810
        /*0c7c*/ 	.short	0x010a
        /*0c7e*/ 	.byte	0x3f
	.zero		1


	//   ....[71]....
        /*0c80*/ 	.word	0x0002bfe0
        /*0c84*/ 	.word	0x0000000c
        /*0c88*/ 	.word	0x00000000
        /*0c8c*/ 	.short	0x010a
        /*0c8e*/ 	.byte	0x3f
	.zero		1


	//   ....[72]....
        /*0c90*/ 	.word	0x0002c030
        /*0c94*/ 	.word	0x00000008
        /*0c98*/ 	.word	0x00000000
        /*0c9c*/ 	.short	0x010a
        /*0c9e*/ 	.byte	0x3f
	.zero		1


	//   ....[73]....
        /*0ca0*/ 	.word	0x0002c080
        /*0ca4*/ 	.word	0x0000000e
        /*0ca8*/ 	.word	0x00000000
        /*0cac*/ 	.short	0x010a
        /*0cae*/ 	.byte	0x3f
	.zero		1


	//   ....[74]....
        /*0cb0*/ 	.word	0x0002c0d0
        /*0cb4*/ 	.word	0x00000008
        /*0cb8*/ 	.word	0x00000000
        /*0cbc*/ 	.short	0x010a
        /*0cbe*/ 	.byte	0x3f
	.zero		1


	//   ....[75]....
        /*0cc0*/ 	.word	0x0002c120
        /*0cc4*/ 	.word	0x0000000e
        /*0cc8*/ 	.word	0x00000000
        /*0ccc*/ 	.short	0x010a
        /*0cce*/ 	.byte	0x3f
	.zero		1


	//   ....[76]....
        /*0cd0*/ 	.word	0x0002c230
        /*0cd4*/ 	.word	0x00000011
        /*0cd8*/ 	.word	0x00038840
        /*0cdc*/ 	.short	0x010a
        /*0cde*/ 	.byte	0x3f
	.zero		1


	//   ....[77]....
        /*0ce0*/ 	.word	0x0002d7c0
        /*0ce4*/ 	.word	0x00000017
        /*0ce8*/ 	.word	0x00038820
        /*0cec*/ 	.short	0x010a
        /*0cee*/ 	.byte	0x3f
	.zero		1


	//   ....[78]....
        /*0cf0*/ 	.word	0x0002d810
        /*0cf4*/ 	.word	0x00000011
        /*0cf8*/ 	.word	0x00038860
        /*0cfc*/ 	.short	0x010a
        /*0cfe*/ 	.byte	0x3f
	.zero		1


	//   ....[79]....
        /*0d00*/ 	.word	0x0002e100
        /*0d04*/ 	.word	0x00000006
        /*0d08*/ 	.word	0x00038840
        /*0d0c*/ 	.short	0x010a
        /*0d0e*/ 	.byte	0x3f
	.zero		1


	//   ....[80]....
        /*0d10*/ 	.word	0x0002e5c0
        /*0d14*/ 	.word	0x00000006
        /*0d18*/ 	.word	0x00038860
        /*0d1c*/ 	.short	0x010a
        /*0d1e*/ 	.byte	0x3f
	.zero		1


	//   ....[81]....
        /*0d20*/ 	.word	0x0002f6b0
        /*0d24*/ 	.word	0x00000007
        /*0d28*/ 	.word	0x00038820
        /*0d2c*/ 	.short	0x010a
        /*0d2e*/ 	.byte	0x3f
	.zero		1


	//   ....[82]....
        /*0d30*/ 	.word	0x0002f850
        /*0d34*/ 	.word	0x00000005
        /*0d38*/ 	.word	0x00038840
        /*0d3c*/ 	.short	0x010a
        /*0d3e*/ 	.byte	0x3f
	.zero		1


	//   ....[83]....
        /*0d40*/ 	.word	0x0002f8a0
        /*0d44*/ 	.word	0x00000003
        /*0d48*/ 	.word	0x00038840
        /*0d4c*/ 	.short	0x010a
        /*0d4e*/ 	.byte	0x3f
	.zero		1


	//   ....[84]....
        /*0d50*/ 	.word	0x0002f8f0
        /*0d54*/ 	.word	0x00000005
        /*0d58*/ 	.word	0x00038860
        /*0d5c*/ 	.short	0x010a
        /*0d5e*/ 	.byte	0x3f
	.zero		1


	//   ....[85]....
        /*0d60*/ 	.word	0x0002fcb0
        /*0d64*/ 	.word	0x0000001a
        /*0d68*/ 	.word	0x00000000
        /*0d6c*/ 	.short	0x010a
        /*0d6e*/ 	.byte	0x3f
	.zero		1


	//   ....[86]....
        /*0d70*/ 	.word	0x0002fdf0
        /*0d74*/ 	.word	0x0000000b
        /*0d78*/ 	.word	0x00000000
        /*0d7c*/ 	.short	0x010a
        /*0d7e*/ 	.byte	0x3f
	.zero		1


	//   ....[87]....
        /*0d80*/ 	.word	0x00030450
        /*0d84*/ 	.word	0x0000003a
        /*0d88*/ 	.word	0x00000000
        /*0d8c*/ 	.short	0x010a
        /*0d8e*/ 	.byte	0x3f
	.zero		1


	//   ....[88]....
        /*0d90*/ 	.word	0x00030590
        /*0d94*/ 	.word	0x00000038
        /*0d98*/ 	.word	0x00000000
        /*0d9c*/ 	.short	0x010a
        /*0d9e*/ 	.byte	0x3f
	.zero		1


	//   ....[89]....
        /*0da0*/ 	.word	0x00032ab0
        /*0da4*/ 	.word	0x0000000b
        /*0da8*/ 	.word	0x00000000
        /*0dac*/ 	.short	0x0101
        /*0dae*/ 	.byte	0x3f
	.zero		1


	//   ....[90]....
        /*0db0*/ 	.word	0x00041630
        /*0db4*/ 	.word	0x00000007
        /*0db8*/ 	.word	0x00000000
        /*0dbc*/ 	.short	0x0101
        /*0dbe*/ 	.byte	0x3f
	.zero		1


	//   ....[91]....
        /*0dc0*/ 	.word	0x00041650
        /*0dc4*/ 	.word	0x0000000b
        /*0dc8*/ 	.word	0x00000000
        /*0dcc*/ 	.short	0x010a
        /*0dce*/ 	.byte	0x3f
	.zero		1


	//   ....[92]....
        /*0dd0*/ 	.word	0x000416a0
        /*0dd4*/ 	.word	0x00000038
        /*0dd8*/ 	.word	0x00000000
        /*0ddc*/ 	.short	0x010a
        /*0dde*/ 	.byte	0x3f
	.zero		1


	//----- nvinfo : EIATTR_NUM_MBARRIERS
	.align		4
.L_444:
        /*0de0*/ 	.byte	0x03, 0x38
        /*0de2*/ 	.short	0x0017


	//----- nvinfo : EIATTR_EXIT_INSTR_OFFSETS
	.align		4
        /*0de4*/ 	.byte	0x04, 0x1c
        /*0de6*/ 	.short	(.L_446 - .L_445)


	//   ....[0]....
.L_445:
        /*0de8*/ 	.word	0x00000aa0


	//   ....[1]....
        /*0dec*/ 	.word	0x00025480


	//   ....[2]....
        /*0df0*/ 	.word	0x0002bec0


	//----- nvinfo : EIATTR_MAX_THREADS
	.align		4
.L_446:
        /*0df4*/ 	.byte	0x04, 0x05
        /*0df6*/ 	.short	(.L_448 - .L_447)
.L_447:
        /*0df8*/ 	.word	0x00000180
        /*0dfc*/ 	.word	0x00000001
        /*0e00*/ 	.word	0x00000001


	//----- nvinfo : EIATTR_CRS_STACK_SIZE
	.align		4
.L_448:
        /*0e04*/ 	.byte	0x04, 0x1e
        /*0e06*/ 	.short	(.L_450 - .L_449)
.L_449:
        /*0e08*/ 	.word	0x00000000


	//----- nvinfo : EIATTR_CBANK_PARAM_SIZE
	.align		4
.L_450:
        /*0e0c*/ 	.byte	0x03, 0x19
        /*0e0e*/ 	.short	0x0bf0


	//----- nvinfo : EIATTR_PARAM_CBANK
	.align		4
        /*0e10*/ 	.byte	0x04, 0x0a
        /*0e12*/ 	.short	(.L_452 - .L_451)
	.align		4
.L_451:
        /*0e14*/ 	.word	index@(.nv.constant0._ZN7cutlass13device_kernelIN5flash11enable_sm90INS1_16FlashAttnFwdSm90INS1_25CollectiveMainloopFwdSm90ILi2EN4cute5tupleIJNS5_1CILi1EEES8_S8_EEENS6_IJNS7_ILi64EEESA_SA_EEELi512ENS_10bfloat16_tEfNS_4arch4Sm90ELb0ELb1ELb1ELb1ELb1ELb0ELb1ELb0ELb0ELb1ELb0ELb0EEENS1_21CollectiveEpilogueFwdINS6_IJSA_NS7_ILi512EEESA_EEES9_SC_SE_Li256ELb1ELb1ELb0ELb0EEENS1_36VarlenDynamicPersistentTileSchedulerILi64ELi64ELi256ELi128ELb0ELb1ELb1ELb1ELb0ELb1EEEEEEEEEvNT_6ParamsE)
        /*0e18*/ 	.short	0x0210
        /*0e1a*/ 	.short	0x0bf0


	//----- nvinfo : EIATTR_SW_WAR
	.align		4
.L_452:
        /*0e1c*/ 	.byte	0x04, 0x36
        /*0e1e*/ 	.short	(.L_454 - .L_453)
.L_453:
        /*0e20*/ 	.word	0x00000008
.L_454:


//--------------------- .nv.info._ZN7cutlass13device_kernelIN5flash11enable_sm90INS1_16FlashAttnFwdSm90INS1_25CollectiveMainloopFwdSm90ILi2EN4cute5tupleIJNS5_1CILi1EEES8_S8_EEENS6_IJNS7_ILi64EEESA_SA_EEELi512ENS_10bfloat16_tEfNS_4arch4Sm90ELb0ELb1ELb1ELb1ELb1ELb1ELb1ELb0ELb0ELb1ELb0ELb0EEENS1_21CollectiveEpilogueFwdINS6_IJSA_NS7_ILi512EEESA_EEES9_SC_SE_Li256ELb1ELb1ELb0ELb0EEENS1_36VarlenDynamicPersistentTileSchedulerILi64ELi64ELi256ELi128ELb0ELb1ELb1ELb1ELb0ELb1EEEEEEEEEvNT_6ParamsE --------------------------
	.section	.nv.info._ZN7cutlass13device_kernelIN5flash11enable_sm90INS1_16FlashAttnFwdSm90INS1_25CollectiveMainloopFwdSm90ILi2EN4cute5tupleIJNS5_1CILi1EEES8_S8_EEENS6_IJNS7_ILi64EEESA_SA_EEELi512ENS_10bfloat16_tEfNS_4arch4Sm90ELb0ELb1ELb1ELb1ELb1ELb1ELb1ELb0ELb0ELb1ELb0ELb0EEENS1_21CollectiveEpilogueFwdINS6_IJSA_NS7_ILi512EEESA_EEES9_SC_SE_Li256ELb1ELb1ELb0ELb0EEENS1_36VarlenDynamicPersistentTileSchedulerILi64ELi64ELi256ELi128ELb0ELb1ELb1ELb1ELb0ELb1EEEEEEEEEvNT_6ParamsE,"",@"SHT_CUDA_INFO"
	.sectionflags	@""
	.align	4


	//----- nvinfo : EIATTR_CUDA_API_VERSION
	.align		4
        /*0000*/ 	.byte	0x04, 0x37
        /*0002*/ 	.short	(.L_456 - .L_455)
.L_455:
        /*0004*/ 	.word	0x00000082


	//----- nvinfo : EIATTR_KPARAM_INFO
	.align		4
.L_456:
        /*0008*/ 	.byte	0x04, 0x17
        /*000a*/ 	.short	(.L_458 - .L_457)
.L_457:
        /*000c*/ 	.word	0x00000000
        /*0010*/ 	.short	0x0000
        /*0012*/ 	.short	0x0070
        /*0014*/ 	.byte	0x00, 0xf0, 0x01, 0x2e


	//----- nvinfo : EIATTR_SPARSE_MMA_MASK
	.align		4
.L_458:
        /*0018*/ 	.byte	0x03, 0x50
        /*001a*/ 	.short	0x0000


	//----- nvinfo : EIATTR_MAXREG_COUNT
	.align		4
        /*001c*/ 	.byte	0x03, 0x1b
        /*001e*/ 	.short	0x00a8


	//----- nvinfo : EIATTR_NUM_BARRIERS
	.align		4
        /*0020*/ 	.byte	0x02, 0x4c
        /*0022*/ 	.byte	0x10
	.zero		1


	//----- nvinfo : EIATTR_EXTERNS
	.align		4
        /*0024*/ 	.byte	0x04, 0x0f
        /*0026*/ 	.short	(.L_460 - .L_459)


	//   ....[0]....
	.align		4
.L_459:
        /*0028*/ 	.word	index@(__assertfail)


	//----- nvinfo : EIATTR_ANNOTATIONS
	.align		4
.L_460:
        /*002c*/ 	.byte	0x04, 0x55
        /*002e*/ 	.short	(.L_462 - .L_461)


	//   ....[0]....
.L_461:
        /* <DEDUP_REMOVED lines=44> */


	//----- nvinfo : EIATTR_MERCURY_ISA_VERSION
	.align		4
.L_462:
        /*02d8*/ 	.byte	0x03, 0x5f
        /*02da*/ 	.short	0x0101


	//----- nvinfo : EIATTR_UNUSED_LOAD_BYTE_OFFSET
	.align		4
        /*02dc*/ 	.byte	0x04, 0x44
        /*02de*/ 	.short	(.L_464 - .L_463)


	//   ....[0]....
.L_463:
        /*02e0*/ 	.word	0x00000ae0
        /*02e4*/ 	.word	0x0000fff0


	//   ....[1]....
        /*02e8*/ 	.word	0x0002a130
        /*02ec*/ 	.word	0x0000fff0


	//----- nvinfo : EIATTR_INT_WARP_WIDE_INSTR_OFFSETS
	.align		4
.L_464:
        /*02f0*/ 	.byte	0x04, 0x31
        /*02f2*/ 	.short	(.L_466 - .L_465)


	//   ....[0]....
.L_465:
        /*02f4*/ 	.word	0x00000180


	//   ....[1]....
        /*02f8*/ 	.word	0x000001c0


	//   ....[2]....
        /*02fc*/ 	.word	0x00000230


	//   ....[3]....
        /*0300*/ 	.word	0x000002a0


	//   ....[4]....
        /*0304*/ 	.word	0x00030700


	//   ....[5]....
        /*0308*/ 	.word	0x00030790


	//   ....[6]....
        /*030c*/ 	.word	0x00034c50


	//   ....[7]....
        /*0310*/ 	.word	0x00034ce0


	//----- nvinfo : EIATTR_COOP_GROUP_MASK_REGIDS
	.align		4
.L_466:
        /*0314*/ 	.byte	0x04, 0x29
        /*0316*/ 	.short	(.L_468 - .L_467)


	//   ....[0]....
.L_467:
        /*0318*/ 	.word	0xffffffff


	//   ....[1]....
        /*031c*/ 	.word	0xffffffff


	//   ....[2]....
        /*0320*/ 	.word	0xffffffff


	//   ....[3]....
        /*0324*/ 	.word	0xffffffff


	//   ....[4]....
        /*0328*/ 	.word	0xffffffff


	//   ....[5]....
        /*032c*/ 	.word	0xffffffff


	//   ....[6]....
        /*0330*/ 	.word	0xffffffff


	//   ....[7]....
        /*0334*/ 	.word	0xffffffff


	//   ....[8]....
        /*0338*/ 	.word	0xffffffff


	//   ....[9]....
        /*033c*/ 	.word	0xffffffff


	//   ....[10]....
        /*0340*/ 	.word	0xffffffff


	//   ....[11]....
        /*0344*/ 	.word	0xffffffff


	//   ....[12]....
        /*0348*/ 	.word	0xffffffff


	//   ....[13]....
        /*034c*/ 	.word	0xffffffff


	//   ....[14]....
        /*0350*/ 	.word	0xffffffff


	//   ....[15]....
        /*0354*/ 	.word	0xffffffff


	//   ....[16]....
        /*0358*/ 	.word	0xffffffff


	//   ....[17]....
        /*035c*/ 	.word	0xffffffff


	//   ....[18]....
        /*0360*/ 	.word	0xffffffff


	//   ....[19]....
        /*0364*/ 	.word	0xffffffff


	//   ....[20]....
        /*0368*/ 	.word	0xffffffff


	//   ....[21]....
        /*036c*/ 	.word	0xffffffff


	//   ....[22]....
        /*0370*/ 	.word	0xffffffff


	//   ....[23]....
        /*0374*/ 	.word	0xffffffff


	//   ....[24]....
        /*0378*/ 	.word	0xffffffff


	//   ....[25]....
        /*037c*/ 	.word	0xffffffff


	//   ....[26]....
        /*0380*/ 	.word	0xffffffff


	//   ....[27]....
        /*0384*/ 	.word	0xffffffff


	//   ....[28]....
        /*0388*/ 	.word	0xffffffff


	//   ....[29]....
        /*038c*/ 	.word	0xffffffff


	//   ....[30]....
        /*0390*/ 	.word	0xffffffff


	//   ....[31]....
        /*0394*/ 	.word	0xffffffff


	//   ....[32]....
        /*0398*/ 	.word	0xffffffff


	//   ....[33]....
        /*039c*/ 	.word	0xffffffff


	//   ....[34]....
        /*03a0*/ 	.word	0xffffffff


	//   ....[35]....
        /*03a4*/ 	.word	0xffffffff


	//   ....[36]....
        /*03a8*/ 	.word	0xffffffff


	//   ....[37]....
        /*03ac*/ 	.word	0xffffffff


	//   ....[38]....
        /*03b0*/ 	.word	0xffffffff


	//   ....[39]....
        /*03b4*/ 	.word	0xffffffff


	//   ....[40]....
        /*03b8*/ 	.word	0xffffffff


	//   ....[41]....
        /*03bc*/ 	.word	0xffffffff


	//   ....[42]....
        /*03c0*/ 	.word	0xffffffff


	//   ....[43]....
        /*03c4*/ 	.word	0xffffffff


	//   ....[44]....
        /*03c8*/ 	.word	0xffffffff


	//   ....[45]....
        /*03cc*/ 	.word	0xffffffff


	//   ....[46]....
        /*03d0*/ 	.word	0xffffffff


	//   ....[47]....
        /*03d4*/ 	.word	0xffffffff


	//   ....[48]....
        /*03d8*/ 	.word	0xffffffff


	//   ....[49]....
        /*03dc*/ 	.word	0xffffffff


	//   ....[50]....
        /*03e0*/ 	.word	0xffffffff


	//   ....[51]....
        /*03e4*/ 	.word	0xffffffff


	//   ....[52]....
        /*03e8*/ 	.word	0xffffffff


	//   ....[53]....
        /*03ec*/ 	.word	0xffffffff


	//   ....[54]....
        /*03f0*/ 	.word	0xffffffff


	//   ....[55]....
        /*03f4*/ 	.word	0xffffffff


	//   ....[56]....
        /*03f8*/ 	.word	0xffffffff


	//   ....[57]....
        /*03fc*/ 	.word	0xffffffff


	//   ....[58]....
        /*0400*/ 	.word	0xffffffff


	//   ....[59]....
        /*0404*/ 	.word	0xffffffff


	//   ....[60]....
        /*0408*/ 	.word	0xffffffff


	//   ....[61]....
        /*040c*/ 	.word	0xffffffff


	//   ....[62]....
        /*0410*/ 	.word	0xffffffff


	//   ....[63]....
        /*0414*/ 	.word	0xffffffff


	//   ....[64]....
        /*0418*/ 	.word	0xffffffff


	//   ....[65]....
        /*041c*/ 	.word	0xffffffff


	//   ....[66]....
        /*0420*/ 	.word	0xffffffff


	//   ....[67]....
        /*0424*/ 	.word	0xffffffff


	//   ....[68]....
        /*0428*/ 	.word	0xffffffff


	//   ....[69]....
        /*042c*/ 	.word	0xffffffff


	//   ....[70]....
        /*0430*/ 	.word	0xffffffff


	//   ....[71]....
        /*0434*/ 	.word	0xffffffff


	//   ....[72]....
        /*0438*/ 	.word	0xffffffff


	//   ....[73]....
        /*043c*/ 	.word	0xffffffff


	//   ....[74]....
        /*0440*/ 	.word	0xffffffff


	//   ....[75]....
        /*0444*/ 	.word	0xffffffff


	//   ....[76]....
        /*0448*/ 	.word	0xffffffff


	//   ....[77]....
        /*044c*/ 	.word	0xffffffff


	//   ....[78]....
        /*0450*/ 	.word	0xffffffff


	//   ....[79]....
        /*0454*/ 	.word	0xffffffff


	//   ....[80]....
        /*0458*/ 	.word	0xffffffff


	//   ....[81]....
        /*045c*/ 	.word	0xffffffff


	//   ....[82]....
        /*0460*/ 	.word	0xffffffff


	//   ....[83]....
        /*0464*/ 	.word	0xffffffff


	//   ....[84]....
        /*0468*/ 	.word	0xffffffff


	//   ....[85]....
        /*046c*/ 	.word	0xffffffff


	//   ....[86]....
        /*0470*/ 	.word	0xffffffff


	//   ....[87]....
        /*0474*/ 	.word	0xffffffff


	//   ....[88]....
        /*0478*/ 	.word	0xffffffff


	//   ....[89]....
        /*047c*/ 	.word	0xffffffff


	//   ....[90]....
        /*0480*/ 	.word	0xffffffff


	//   ....[91]....
        /*0484*/ 	.word	0xffffffff


	//   ....[92]....
        /*0488*/ 	.word	0xffffffff


	//   ....[93]....
        /*048c*/ 	.word	0xffffffff


	//   ....[94]....
        /*0490*/ 	.word	0xffffffff


	//   ....[95]....
        /*0494*/ 	.word	0xffffffff


	//   ....[96]....
        /*0498*/ 	.word	0xffffffff


	//   ....[97]....
        /*049c*/ 	.word	0xffffffff


	//   ....[98]....
        /*04a0*/ 	.word	0xffffffff


	//   ....[99]....
        /*04a4*/ 	.word	0xffffffff


	//   ....[100]....
        /*04a8*/ 	.word	0xffffffff


	//   ....[101]....
        /*04ac*/ 	.word	0xffffffff


	//   ....[102]....
        /*04b0*/ 	.word	0xffffffff


	//   ....[103]....
        /*04b4*/ 	.word	0xffffffff


	//   ....[104]....
        /*04b8*/ 	.word	0xffffffff


	//   ....[105]....
        /*04bc*/ 	.word	0xffffffff


	//   ....[106]....
        /*04c0*/ 	.word	0xffffffff


	//   ....[107]....
        /*04c4*/ 	.word	0xffffffff


	//   ....[108]....
        /*04c8*/ 	.word	0xffffffff


	//   ....[109]....
        /*04cc*/ 	.word	0xffffffff


	//   ....[110]....
        /*04d0*/ 	.word	0xffffffff


	//   ....[111]....
        /*04d4*/ 	.word	0xffffffff


	//   ....[112]....
        /*04d8*/ 	.word	0xffffffff


	//   ....[113]....
        /*04dc*/ 	.word	0xffffffff


	//   ....[114]....
        /*04e0*/ 	.word	0xffffffff


	//   ....[115]....
        /*04e4*/ 	.word	0xffffffff


	//   ....[116]....
        /*04e8*/ 	.word	0xffffffff


	//   ....[117]....
        /*04ec*/ 	.word	0xffffffff


	//   ....[118]....
        /*04f0*/ 	.word	0xffffffff


	//   ....[119]....
        /*04f4*/ 	.word	0xffffffff


	//   ....[120]....
        /*04f8*/ 	.word	0xffffffff


	//   ....[121]....
        /*04fc*/ 	.word	0xffffffff


	//   ....[122]....
        /*0500*/ 	.word	0xffffffff


	//   ....[123]....
        /*0504*/ 	.word	0xffffffff


	//   ....[124]....
        /*0508*/ 	.word	0xffffffff


	//   ....[125]....
        /*050c*/ 	.word	0xffffffff


	//   ....[126]....
        /*0510*/ 	.word	0xffffffff


	//   ....[127]....
        /*0514*/ 	.word	0xffffffff


	//   ....[128]....
        /*0518*/ 	.word	0xffffffff


	//   ....[129]....
        /*051c*/ 	.word	0xffffffff


	//   ....[130]....
        /*0520*/ 	.word	0xffffffff


	//   ....[131]....
        /*0524*/ 	.word	0xffffffff


	//   ....[132]....
        /*0528*/ 	.word	0xffffffff


	//   ....[133]....
        /*052c*/ 	.word	0xffffffff


	//   ....[134]....
        /*0530*/ 	.word	0xffffffff


	//   ....[135]....
        /*0534*/ 	.word	0xffffffff


	//   ....[136]....
        /*0538*/ 	.word	0xffffffff


	//   ....[137]....
        /*053c*/ 	.word	0xffffffff


	//   ....[138]....
        /*0540*/ 	.word	0xffffffff


	//   ....[139]....
        /*0544*/ 	.word	0xffffffff


	//   ....[140]....
        /*0548*/ 	.word	0xffffffff


	//   ....[141]....
        /*054c*/ 	.word	0xffffffff


	//   ....[142]....
        /*0550*/ 	.word	0xffffffff


	//   ....[143]....
        /*0554*/ 	.word	0xffffffff


	//   ....[144]....
        /*0558*/ 	.word	0xffffffff


	//   ....[145]....
        /*055c*/ 	.word	0xffffffff


	//   ....[146]....
        /*0560*/ 	.word	0xffffffff


	//   ....[147]....
        /*0564*/ 	.word	0xffffffff


	//   ....[148]....
        /*0568*/ 	.word	0xffffffff


	//   ....[149]....
        /*056c*/ 	.word	0xffffffff


	//   ....[150]....
        /*0570*/ 	.word	0xffffffff


	//   ....[151]....
        /*0574*/ 	.word	0xffffffff


	//   ....[152]....
        /*0578*/ 	.word	0xffffffff


	//   ....[153]....
        /*057c*/ 	.word	0xffffffff


	//   ....[154]....
        /*0580*/ 	.word	0xffffffff


	//   ....[155]....
        /*0584*/ 	.word	0x0500000f


	//   ....[156]....
        /*0588*/ 	.word	0x0500000f


	//   ....[157]....
        /*058c*/ 	.word	0x0500000f


	//   ....[158]....
        /*0590*/ 	.word	0x0500000f


	//   ....[159]....
        /*0594*/ 	.word	0x0500000f


	//   ....[160]....
        /*0598*/ 	.word	0x0500000f


	//   ....[161]....
        /*059c*/ 	.word	0x0500000f


	//   ....[162]....
        /*05a0*/ 	.word	0x0500000f


	//   ....[163]....
        /*05a4*/ 	.word	0x0500000f


	//   ....[164]....
        /*05a8*/ 	.word	0x0500000f


	//   ....[165]....
        /*05ac*/ 	.word	0x0500000f


	//   ....[166]....
        /*05b0*/ 	.word	0x0500000f


	//   ....[167]....
        /*05b4*/ 	.word	0x0500000f


	//   ....[168]....
        /*05b8*/ 	.word	0x0500000f


	//   ....[169]....
        /*05bc*/ 	.word	0x0500000f


	//   ....[170]....
        /*05c0*/ 	.word	0x0500000f


	//   ....[171]....
        /*05c4*/ 	.word	0x0500000f


	//   ....[172]....
        /*05c8*/ 	.word	0x0500000f


	//   ....[173]....
        /*05cc*/ 	.word	0x0500000f


	//   ....[174]....
        /*05d0*/ 	.word	0x0500000f


	//   ....[175]....
        /*05d4*/ 	.word	0x0500000f


	//   ....[176]....
        /*05d8*/ 	.word	0x0500000f


	//   ....[177]....
        /*05dc*/ 	.word	0x0500000f


	//   ....[178]....
        /*05e0*/ 	.word	0x0500000f


	//   ....[179]....
        /*05e4*/ 	.word	0x0500000f


	//   ....[180]....
        /*05e8*/ 	.word	0x0500000f


	//   ....[181]....
        /*05ec*/ 	.word	0x0500000f


	//   ....[182]....
        /*05f0*/ 	.word	0x0500000f


	//   ....[183]....
        /*05f4*/ 	.word	0x0500000f


	//   ....[184]....
        /*05f8*/ 	.word	0x0500000f


	//   ....[185]....
        /*05fc*/ 	.word	0x0500000f


	//   ....[186]....
        /*0600*/ 	.word	0x0500000f


	//   ....[187]....
        /*0604*/ 	.word	0x0500000f


	//   ....[188]....
        /*0608*/ 	.word	0x0500000f


	//   ....[189]....
        /*060c*/ 	.word	0x0500000f


	//   ....[190]....
        /*0610*/ 	.word	0x0500000f


	//   ....[191]....
        /*0614*/ 	.word	0x0500000f


	//   ....[192]....
        /*0618*/ 	.word	0x0500000f


	//   ....[193]....
        /*061c*/ 	.word	0x0500000f


	//   ....[194]....
        /*0620*/ 	.word	0x0500000f


	//   ....[195]....
        /*0624*/ 	.word	0x0500000f


	//   ....[196]....
        /*0628*/ 	.word	0x0500000f


	//   ....[197]....
        /*062c*/ 	.word	0x0500000f


	//   ....[198]....
        /*0630*/ 	.word	0x0500000f


	//   ....[199]....
        /*0634*/ 	.word	0x0500000f


	//   ....[200]....
        /*0638*/ 	.word	0x0500000f


	//   ....[201]....
        /*063c*/ 	.word	0x0500000f


	//   ....[202]....
        /*0640*/ 	.word	0x0500000f


	//   ....[203]....
        /*0644*/ 	.word	0x0500000f


	//   ....[204]....
        /*0648*/ 	.word	0x0500000f


	//   ....[205]....
        /*064c*/ 	.word	0x0500000f


	//   ....[206]....
        /*0650*/ 	.word	0x0500000f


	//   ....[207]....
        /*0654*/ 	.word	0x0500000f


	//   ....[208]....
        /*0658*/ 	.word	0x0500000f


	//   ....[209]....
        /*065c*/ 	.word	0x0500000f


	//   ....[210]....
        /*0660*/ 	.word	0x0500000f


	//   ....[211]....
        /*0664*/ 	.word	0x0500000f


	//   ....[212]....
        /*0668*/ 	.word	0x0500000f


	//   ....[213]....
        /*066c*/ 	.word	0x0500000f


	//   ....[214]....
        /*0670*/ 	.word	0x0500000f


	//   ....[215]....
        /*0674*/ 	.word	0x0500000f


	//   ....[216]....
        /*0678*/ 	.word	0x0500000f


	//   ....[217]....
        /*067c*/ 	.word	0x0500000f


	//   ....[218]....
        /*0680*/ 	.word	0x0500000f


	//   ....[219]....
        /*0684*/ 	.word	0x0500000f


	//   ....[220]....
        /*0688*/ 	.word	0x0500000f


	//   ....[221]....
        /*068c*/ 	.word	0x0500000f


	//   ....[222]....
        /*0690*/ 	.word	0x0500000f


	//   ....[223]....
        /*0694*/ 	.word	0x0500000f


	//   ....[224]....
        /*0698*/ 	.word	0x0500000f


	//   ....[225]....
        /*069c*/ 	.word	0x0500000f


	//   ....[226]....
        /*06a0*/ 	.word	0x0500000f


	//   ....[227]....
        /*06a4*/ 	.word	0x0500000f


	//   ....[228]....
        /*06a8*/ 	.word	0x0500000f


	//   ....[229]....
        /*06ac*/ 	.word	0x0500000f


	//   ....[230]....
        /*06b0*/ 	.word	0x0500000f


	//   ....[231]....
        /*06b4*/ 	.word	0x0500000f


	//   ....[232]....
        /*06b8*/ 	.word	0x0500000f


	//   ....[233]....
        /*06bc*/ 	.word	0x0500000f


	//   ....[234]....
        /*06c0*/ 	.word	0x0500000f


	//   ....[235]....
        /*06c4*/ 	.word	0x0500000f


	//   ....[236]....
        /*06c8*/ 	.word	0x0500000f


	//   ....[237]....
        /*06cc*/ 	.word	0x0500000f


	//   ....[238]....
        /*06d0*/ 	.word	0x0500000f


	//   ....[239]....
        /*06d4*/ 	.word	0x0500000f


	//   ....[240]....
        /*06d8*/ 	.word	0x0500000f


	//   ....[241]....
        /*06dc*/ 	.word	0x0500000f


	//   ....[242]....
        /*06e0*/ 	.word	0x0500000f


	//   ....[243]....
        /*06e4*/ 	.word	0x0500000f


	//   ....[244]....
        /*06e8*/ 	.word	0x0500000f


	//   ....[245]....
        /*06ec*/ 	.word	0xffffffff


	//   ....[246]....
        /*06f0*/ 	.word	0xffffffff


	//   ....[247]....
        /*06f4*/ 	.word	0xffffffff


	//   ....[248]....
        /*06f8*/ 	.word	0xffffffff


	//   ....[249]....
        /*06fc*/ 	.word	0xffffffff


	//   ....[250]....
        /*0700*/ 	.word	0xffffffff


	//   ....[251]....
        /*0704*/ 	.word	0xffffffff


	//   ....[252]....
        /*0708*/ 	.word	0xffffffff


	//----- nvinfo : EIATTR_COOP_GROUP_INSTR_OFFSETS
	.align		4
.L_468:
        /*070c*/ 	.byte	0x04, 0x28
        /*070e*/ 	.short	(.L_470 - .L_469)


	//   ....[0]....
.L_469:
        /*0710*/ 	.word	0x000000c0


	//   ....[1]....
        /*0714*/ 	.word	0x00000190


	//   ....[2]....
        /*0718*/ 	.word	0x000001e0


	//   ....[3]....
        /*071c*/ 	.word	0x00000400


	//   ....[4]....
        /*0720*/ 	.word	0x00000560


	//   ....[5]....
        /*0724*/ 	.word	0x00000680


	//   ....[6]....
        /*0728*/ 	.word	0x000007e0


	//   ....[7]....
        /*072c*/ 	.word	0x00002d70


	//   ....[8]....
        /*0730*/ 	.word	0x00002d80


	//   ....[9]....
        /*0734*/ 	.word	0x00003810


	//   ....[10]....
        /*0738*/ 	.word	0x00003820


	//   ....[11]....
        /*073c*/ 	.word	0x00004210


	//   ....[12]....
        /*0740*/ 	.word	0x00004220


	//   ....[13]....
        /*0744*/ 	.word	0x000045e0


	//   ....[14]....
        /*0748*/ 	.word	0x00004600


	//   ....[15]....
        /*074c*/ 	.word	0x00005c50


	//   ....[16]....
        /*0750*/ 	.word	0x0000d8c0


	//   ....[17]....
        /*0754*/ 	.word	0x0000e890


	//   ....[18]....
        /*0758*/ 	.word	0x0000e8a0


	//   ....[19]....
        /*075c*/ 	.word	0x0000e8b0


	//   ....[20]....
        /*0760*/ 	.word	0x0000e8c0


	//   ....[21]....
        /*0764*/ 	.word	0x0000ec00


	//   ....[22]....
        /*0768*/ 	.word	0x0000ec10


	//   ....[23]....
        /*076c*/ 	.word	0x0000ec20


	//   ....[24]....
        /*0770*/ 	.word	0x0000ec30


	//   ....[25]....
        /*0774*/ 	.word	0x0000ff60


	//   ....[26]....
        /*0778*/ 	.word	0x0000ff80


	//   ....[27]....
        /*077c*/ 	.word	0x0000ff90


	//   ....[28]....
        /*0780*/ 	.word	0x0000ffa0


	//   ....[29]....
        /*0784*/ 	.word	0x00010080


	//   ....[30]....
        /*0788*/ 	.word	0x000100a0


	//   ....[31]....
        /*078c*/ 	.word	0x000100b0


	//   ....[32]....
        /*0790*/ 	.word	0x00010130


	//   ....[33]....
        /*0794*/ 	.word	0x00012bd0


	//   ....[34]....
        /*0798*/ 	.word	0x00013f70


	//   ....[35]....
        /*079c*/ 	.word	0x00014400


	//   ....[36]....
        /*07a0*/ 	.word	0x00014ff0


	//   ....[37]....
        /*07a4*/ 	.word	0x00015030


	//   ....[38]....
        /*07a8*/ 	.word	0x00015080


	//   ....[39]....
        /*07ac*/ 	.word	0x000150a0


	//   ....[40]....
        /*07b0*/ 	.word	0x000197b0


	//   ....[41]....
        /*07b4*/ 	.word	0x0001adc0


	//   ....[42]....
        /*07b8*/ 	.word	0x0001c3f0


	//   ....[43]....
        /*07bc*/ 	.word	0x0001c430


	//   ....[44]....
        /*07c0*/ 	.word	0x0001c480


	//   ....[45]....
        /*07c4*/ 	.word	0x0001c4a0


	//   ....[46]....
        /*07c8*/ 	.word	0x00020b30


	//   ....[47]....
        /*07cc*/ 	.word	0x00021f00


	//   ....[48]....
        /*07d0*/ 	.word	0x00023290


	//   ....[49]....
        /*07d4*/ 	.word	0x000237e0


	//   ....[50]....
        /*07d8*/ 	.word	0x00024310


	//   ....[51]....
        /*07dc*/ 	.word	0x00024350


	//   ....[52]....
        /*07e0*/ 	.word	0x000243a0


	//   ....[53]....
        /*07e4*/ 	.word	0x000243c0


	//   ....[54]....
        /*07e8*/ 	.word	0x00028ad0


	//   ....[55]....
        /*07ec*/ 	.word	0x00028c70


	//   ....[56]....
        /*07f0*/ 	.word	0x00028c90


	//   ....[57]....
        /*07f4*/ 	.word	0x00028cd0


	//   ....[58]....
        /*07f8*/ 	.word	0x00028cf0


	//   ....[59]....
        /*07fc*/ 	.word	0x0002b4e0


	//   ....[60]....
        /*0800*/ 	.word	0x0002b820


	//   ....[61]....
        /*0804*/ 	.word	0x0002b840


	//   ....[62]....
        /*0808*/ 	.word	0x0002b870


	//   ....[63]....
        /*080c*/ 	.word	0x0002b880


	//   ....[64]....
        /*0810*/ 	.word	0x0002bed0


	//   ....[65]....
        /*0814*/ 	.word	0x0002bef0


	//   ....[66]....
        /*0818*/ 	.word	0x0002c120


	//   ....[67]....
        /*081c*/ 	.word	0x0002c140


	//   ....[68]....
        /*0820*/ 	.word	0x0002cc50


	//   ....[69]....
        /*0824*/ 	.word	0x0002cc70


	//   ....[70]....
        /*0828*/ 	.word	0x0002cea0


	//   ....[71]....
        /*082c*/ 	.word	0x0002cec0


	//   ....[72]....
        /*0830*/ 	.word	0x0002d160


	//   ....[73]....
        /*0834*/ 	.word	0x0002d330


	//   ....[74]....
        /*0838*/ 	.word	0x0002d360


	//   ....[75]....
        /*083c*/ 	.word	0x0002d390


	//   ....[76]....
        /*0840*/ 	.word	0x0002d3c0


	//   ....[77]....
        /*0844*/ 	.word	0x0002d3f0


	//   ....[78]....
        /*0848*/ 	.word	0x0002d420


	//   ....[79]....
        /*084c*/ 	.word	0x0002d590


	//   ....[80]....
        /*0850*/ 	.word	0x0002d5c0


	//   ....[81]....
        /*0854*/ 	.word	0x0002d5f0


	//   ....[82]....
        /*0858*/ 	.word	0x0002d620


	//   ....[83]....
        /*085c*/ 	.word	0x0002d650


	//   ....[84]....
        /*0860*/ 	.word	0x0002d680


	//   ....[85]....
        /*0864*/ 	.word	0x0002d710


	//   ....[86]....
        /*0868*/ 	.word	0x0002d770


	//   ....[87]....
        /*086c*/ 	.word	0x0002d800


	//   ....[88]....
        /*0870*/ 	.word	0x0002e910


	//   ....[89]....
        /*0874*/ 	.word	0x000314e0


	//   ....[90]....
        /*0878*/ 	.word	0x00031500


	//   ....[91]....
        /*087c*/ 	.word	0x00031590


	//   ....[92]....
        /*0880*/ 	.word	0x000315b0


	//   ....[93]....
        /*0884*/ 	.word	0x00031630


	//   ....[94]....
        /*0888*/ 	.word	0x00031650


	//   ....[95]....
        /*088c*/ 	.word	0x00031660


	//   ....[96]....
        /*0890*/ 	.word	0x00031670


	//   ....[97]....
        /*0894*/ 	.word	0x00031e50


	//   ....[98]....
        /*0898*/ 	.word	0x00031e80


	//   ....[99]....
        /*089c*/ 	.word	0x00031f30


	//   ....[100]....
        /*08a0*/ 	.word	0x00031f40


	//   ....[101]....
        /*08a4*/ 	.word	0x00031f50


	//   ....[102]....
        /*08a8*/ 	.word	0x00031f60


	//   ....[103]....
        /*08ac*/ 	.word	0x00031fe0


	//   ....[104]....
        /*08b0*/ 	.word	0x00031ff0


	//   ....[105]....
        /*08b4*/ 	.word	0x00032950


	//   ....[106]....
        /*08b8*/ 	.word	0x000329e0


	//   ....[107]....
        /*08bc*/ 	.word	0x00032a60


	//   ....[108]....
        /*08c0*/ 	.word	0x00032bb0


	//   ....[109]....
        /*08c4*/ 	.word	0x00032c10


	//   ....[110]....
        /*08c8*/ 	.word	0x00032c30


	//   ....[111]....
        /*08cc*/ 	.word	0x00032c40


	//   ....[112]....
        /*08d0*/ 	.word	0x00032ed0


	//   ....[113]....
        /*08d4*/ 	.word	0x00033430


	//   ....[114]....
        /*08d8*/ 	.word	0x00033490


	//   ....[115]....
        /*08dc*/ 	.word	0x00033680


	//   ....[116]....
        /*08e0*/ 	.word	0x00033690


	//   ....[117]....
        /*08e4*/ 	.word	0x000336b0


	//   ....[118]....
        /*08e8*/ 	.word	0x000336e0


	//   ....[119]....
        /*08ec*/ 	.word	0x00033700


	//   ....[120]....
        /*08f0*/ 	.word	0x00033950


	//   ....[121]....
        /*08f4*/ 	.word	0x00034160


	//   ....[122]....
        /*08f8*/ 	.word	0x00034180


	//   ....[123]....
        /*08fc*/ 	.word	0x000341d0


	//   ....[124]....
        /*0900*/ 	.word	0x000341e0


	//   ....[125]....
        /*0904*/ 	.word	0x00034220


	//   ....[126]....
        /*0908*/ 	.word	0x00034230


	//   ....[127]....
        /*090c*/ 	.word	0x00034240


	//   ....[128]....
        /*0910*/ 	.word	0x00034280


	//   ....[129]....
        /*0914*/ 	.word	0x000345a0


	//   ....[130]....
        /*0918*/ 	.word	0x000345e0


	//   ....[131]....
        /*091c*/ 	.word	0x00034600


	//   ....[132]....
        /*0920*/ 	.word	0x00034620


	//   ....[133]....
        /*0924*/ 	.word	0x00034650


	//   ....[134]....
        /*0928*/ 	.word	0x00034670


	//   ....[135]....
        /*092c*/ 	.word	0x00034770


	//   ....[136]....
        /*0930*/ 	.word	0x000348c0


	//   ....[137]....
        /*0934*/ 	.word	0x00034ec0


	//   ....[138]....
        /*0938*/ 	.word	0x00034f10


	//   ....[139]....
        /*093c*/ 	.word	0x00034f40


	//   ....[140]....
        /*0940*/ 	.word	0x00034f70


	//   ....[141]....
        /*0944*/ 	.word	0x00034f80


	//   ....[142]....
        /*0948*/ 	.word	0x00034fb0


	//   ....[143]....
        /*094c*/ 	.word	0x00034fe0


	//   ....[144]....
        /*0950*/ 	.word	0x00035010


	//   ....[145]....
        /*0954*/ 	.word	0x00035190


	//   ....[146]....
        /*0958*/ 	.word	0x000351c0


	//   ....[147]....
        /*095c*/ 	.word	0x000351f0


	//   ....[148]....
        /*0960*/ 	.word	0x00035220


	//   ....[149]....
        /*0964*/ 	.word	0x00035250


	//   ....[150]....
        /*0968*/ 	.word	0x00035280


	//   ....[151]....
        /*096c*/ 	.word	0x00035340


	//   ....[152]....
        /*0970*/ 	.word	0x00035360


	//   ....[153]....
        /*0974*/ 	.word	0x000353d0


	//   ....[154]....
        /*0978*/ 	.word	0x00035a70


	//   ....[155]....
        /*097c*/ 	.word	0x00035d90


	//   ....[156]....
        /*0980*/ 	.word	0x00035e20


	//   ....[157]....
        /*0984*/ 	.word	0x00035f00


	//   ....[158]....
        /*0988*/ 	.word	0x00035f90


	//   ....[159]....
        /*098c*/ 	.word	0x00036070


	//   ....[160]....
        /*0990*/ 	.word	0x00036100


	//   ....[161]....
        /*0994*/ 	.word	0x000361e0


	//   ....[162]....
        /*0998*/ 	.word	0x00036270


	//   ....[163]....
        /*099c*/ 	.word	0x000362c0


	//   ....[164]....
        /*09a0*/ 	.word	0x00036310


	//   ....[165]....
        /*09a4*/ 	.word	0x000363b0


	//   ....[166]....
        /*09a8*/ 	.word	0x00036440


	//   ....[167]....
        /*09ac*/ 	.word	0x00036490


	//   ....[168]....
        /*09b0*/ 	.word	0x000364e0


	//   ....[169]....
        /*09b4*/ 	.word	0x000365d0


	//   ....[170]....
        /*09b8*/ 	.word	0x00036680


	//   ....[171]....
        /*09bc*/ 	.word	0x00036700


	//   ....[172]....
        /*09c0*/ 	.word	0x00036770


	//   ....[173]....
        /*09c4*/ 	.word	0x000368c0


	//   ....[174]....
        /*09c8*/ 	.word	0x00036a10


	//   ....[175]....
        /*09cc*/ 	.word	0x00036a70


	//   ....[176]....
        /*09d0*/ 	.word	0x00036ad0


	//   ....[177]....
        /*09d4*/ 	.word	0x00036dc0


	//   ....[178]....
        /*09d8*/ 	.word	0x00037090


	//   ....[179]....
        /*09dc*/ 	.word	0x00037180


	//   ....[180]....
        /*09e0*/ 	.word	0x00037220


	//   ....[181]....
        /*09e4*/ 	.word	0x00037280


	//   ....[182]....
        /*09e8*/ 	.word	0x00037370


	//   ....[183]....
        /*09ec*/ 	.word	0x000373e0


	//   ....[184]....
        /*09f0*/ 	.word	0x000374d0


	//   ....[185]....
        /*09f4*/ 	.word	0x00037540


	//   ....[186]....
        /*09f8*/ 	.word	0x000375e0


	//   ....[187]....
        /*09fc*/ 	.word	0x000376d0


	//   ....[188]....
        /*0a00*/ 	.word	0x00037770


	//   ....[189]....
        /*0a04*/ 	.word	0x000377d0


	//   ....[190]....
        /*0a08*/ 	.word	0x00037890


	//   ....[191]....
        /*0a0c*/ 	.word	0x000378f0


	//   ....[192]....
        /*0a10*/ 	.word	0x00037990


	//   ....[193]....
        /*0a14*/ 	.word	0x00037a40


	//   ....[194]....
        /*0a18*/ 	.word	0x00037ae0


	//   ....[195]....
        /*0a1c*/ 	.word	0x00037e10


	//   ....[196]....
        /*0a20*/ 	.word	0x00037ed0


	//   ....[197]....
        /*0a24*/ 	.word	0x00038140


	//   ....[198]....
        /*0a28*/ 	.word	0x000381c0


	//   ....[199]....
        /*0a2c*/ 	.word	0x000383d0


	//   ....[200]....
        /*0a30*/ 	.word	0x00038420


	//   ....[201]....
        /*0a34*/ 	.word	0x00038590


	//   ....[202]....
        /*0a38*/ 	.word	0x00038620


	//   ....[203]....
        /*0a3c*/ 	.word	0x00038760


	//   ....[204]....
        /*0a40*/ 	.word	0x00038860


	//   ....[205]....
        /*0a44*/ 	.word	0x00038ad0


	//   ....[206]....
        /*0a48*/ 	.word	0x00038b20


	//   ....[207]....
        /*0a4c*/ 	.word	0x00038cf0


	//   ....[208]....
        /*0a50*/ 	.word	0x00038d40


	//   ....[209]....
        /*0a54*/ 	.word	0x00038f10


	//   ....[210]....
        /*0a58*/ 	.word	0x00038f60


	//   ....[211]....
        /*0a5c*/ 	.word	0x00039050


	//   ....[212]....
        /*0a60*/ 	.word	0x000390f0


	//   ....[213]....
        /*0a64*/ 	.word	0x00039150


	//   ....[214]....
        /*0a68*/ 	.word	0x00039200


	//   ....[215]....
        /*0a6c*/ 	.word	0x00039260


	//   ....[216]....
        /*0a70*/ 	.word	0x00039310


	//   ....[217]....
        /*0a74*/ 	.word	0x00039370


	//   ....[218]....
        /*0a78*/ 	.word	0x00039420


	//   ....[219]....
        /*0a7c*/ 	.word	0x00039510


	//   ....[220]....
        /*0a80*/ 	.word	0x000395f0


	//   ....[221]....
        /*0a84*/ 	.word	0x00039700


	//   ....[222]....
        /*0a88*/ 	.word	0x00039800


	//   ....[223]....
        /*0a8c*/ 	.word	0x00039930


	//   ....[224]....
        /*0a90*/ 	.word	0x00039a10


	//   ....[225]....
        /*0a94*/ 	.word	0x00039b10


	//   ....[226]....
        /*0a98*/ 	.word	0x00039bf0


	//   ....[227]....
        /*0a9c*/ 	.word	0x00039c80


	//   ....[228]....
        /*0aa0*/ 	.word	0x00039d20


	//   ....[229]....
        /*0aa4*/ 	.word	0x00039e40


	//   ....[230]....
        /*0aa8*/ 	.word	0x00039eb0


	//   ....[231]....
        /*0aac*/ 	.word	0x00039f20


	//   ....[232]....
        /*0ab0*/ 	.word	0x00039f90


	//   ....[233]....
        /*0ab4*/ 	.word	0x0003a000


	//   ....[234]....
        /*0ab8*/ 	.word	0x0003a080


	//   ....[235]....
        /*0abc*/ 	.word	0x0003a110


	//   ....[236]....
        /*0ac0*/ 	.word	0x0003a1a0


	//   ....[237]....
        /*0ac4*/ 	.word	0x0003a210


	//   ....[238]....
        /*0ac8*/ 	.word	0x0003a280


	//   ....[239]....
        /*0acc*/ 	.word	0x0003a2f0


	//   ....[240]....
        /*0ad0*/ 	.word	0x0003a370


	//   ....[241]....
        /*0ad4*/ 	.word	0x0003a3e0


	//   ....[242]....
        /*0ad8*/ 	.word	0x0003a480


	//   ....[243]....
        /*0adc*/ 	.word	0x0003a510


	//   ....[244]....
        /*0ae0*/ 	.word	0x0003a630


	//   ....[245]....
        /*0ae4*/ 	.word	0x0003c570


	//   ....[246]....
        /*0ae8*/ 	.word	0x0003dd30


	//   ....[247]....
        /*0aec*/ 	.word	0x0003e320


	//   ....[248]....
        /*0af0*/ 	.word	0x0003f030


	//   ....[249]....
        /*0af4*/ 	.word	0x0003f080


	//   ....[250]....
        /*0af8*/ 	.word	0x0003f0a0


	//   ....[251]....
        /*0afc*/ 	.word	0x0003f0b0


	//   ....[252]....
        /*0b00*/ 	.word	0x00049d00


	//----- nvinfo : EIATTR_REG_RECONFIG
	.align		4
.L_470:
        /*0b04*/ 	.byte	0x01, 0x54
	.zero		2


	//----- nvinfo : EIATTR_SYSCALL_OFFSETS
	.align		4
        /*0b08*/ 	.byte	0x04, 0x46
        /*0b0a*/ 	.short	(.L_472 - .L_471)


	//   ....[0]....
.L_471:
        /*0b0c*/ 	.word	0x00002030


	//   ....[1]....
        /*0b10*/ 	.word	0x00002180


	//   ....[2]....
        /*0b14*/ 	.word	0x0000dcf0


	//   ....[3]....
        /*0b18*/ 	.word	0x0000e640


	//   ....[4]....
        /*0b1c*/ 	.word	0x000308f0


	//   ....[5]....
        /*0b20*/ 	.word	0x00030a40


	//   ....[6]....
        /*0b24*/ 	.word	0x00030b30


	//   ....[7]....
        /*0b28*/ 	.word	0x00031a40


	//   ....[8]....
        /*0b2c*/ 	.word	0x000322c0


	//----- nvinfo : EIATTR_MBARRIER_INSTR_OFFSETS
	.align		4
.L_472:
        /*0b30*/ 	.byte	0x04, 0x39
        /*0b32*/ 	.short	(.L_474 - .L_473)


	//   ....[0]....
.L_473:
        /*0b34*/ 	.word	0x000002d0
        /*0b38*/ 	.word	0x000000ff
        /*0b3c*/ 	.word	0x00038800
        /*0b40*/ 	.short	0x0100
        /*0b42*/ 	.byte	0x08
	.zero		1


	//   ....[1]....
        /*0b44*/ 	.word	0x000002f0
        /*0b48*/ 	.word	0x000000ff
        /*0b4c*/ 	.word	0x00038810
        /*0b50*/ 	.short	0x0100
        /*0b52*/ 	.byte	0x08
	.zero		1


	//   ....[2]....
        /*0b54*/ 	.word	0x00000300
        /*0b58*/ 	.word	0x000000ff
        /*0b5c*/ 	.word	0x00038820
        /*0b60*/ 	.short	0x0100
        /*0b62*/ 	.byte	0x08
	.zero		1


	//   ....[3]....
        /*0b64*/ 	.word	0x000003b0
        /*0b68*/ 	.word	0x000000ff
        /*0b6c*/ 	.word	0x00038830
        /*0b70*/ 	.short	0x0100
        /*0b72*/ 	.byte	0x06
	.zero		1


	//   ....[4]....
        /*0b74*/ 	.word	0x000003c0
        /*0b78*/ 	.word	0x000000ff
        /*0b7c*/ 	.word	0x00038840
        /*0b80*/ 	.short	0x0100
        /*0b82*/ 	.byte	0x06
	.zero		1


	//   ....[5]....
        /*0b84*/ 	.word	0x000003d0
        /*0b88*/ 	.word	0x000000ff
        /*0b8c*/ 	.word	0x00038838
        /*0b90*/ 	.short	0x0100
        /*0b92*/ 	.byte	0x06
	.zero		1


	//   ....[6]....
        /*0b94*/ 	.word	0x000003e0
        /*0b98*/ 	.word	0x000000ff
        /*0b9c*/ 	.word	0x00038848
        /*0ba0*/ 	.short	0x0100
        /*0ba2*/ 	.byte	0x06
	.zero		1


	//   ....[7]....
        /*0ba4*/ 	.word	0x00000510
        /*0ba8*/ 	.word	0x000000ff
        /*0bac*/ 	.word	0x00038850
        /*0bb0*/ 	.short	0x0100
        /*0bb2*/ 	.byte	0x08
	.zero		1


	//   ....[8]....
        /*0bb4*/ 	.word	0x00000520
        /*0bb8*/ 	.word	0x000000ff
        /*0bbc*/ 	.word	0x00038860
        /*0bc0*/ 	.short	0x0100
        /*0bc2*/ 	.byte	0x08
	.zero		1


	//   ....[9]....
        /*0bc4*/ 	.word	0x00000530
        /*0bc8*/ 	.word	0x000000ff
        /*0bcc*/ 	.word	0x00038858
        /*0bd0*/ 	.short	0x0100
        /*0bd2*/ 	.byte	0x08
	.zero		1


	//   ....[10]....
        /*0bd4*/ 	.word	0x00000540
        /*0bd8*/ 	.word	0x000000ff
        /*0bdc*/ 	.word	0x00038868
        /*0be0*/ 	.short	0x0100
        /*0be2*/ 	.byte	0x08
	.zero		1


	//   ....[11]....
        /*0be4*/ 	.word	0x00000630
        /*0be8*/ 	.word	0x000000ff
        /*0bec*/ 	.word	0x00038870
        /*0bf0*/ 	.short	0x0100
        /*0bf2*/ 	.byte	0x06
	.zero		1


	//   ....[12]....
        /*0bf4*/ 	.word	0x00000640
        /*0bf8*/ 	.word	0x000000ff
        /*0bfc*/ 	.word	0x00038880
        /*0c00*/ 	.short	0x0100
        /*0c02*/ 	.byte	0x06
	.zero		1


	//   ....[13]....
        /*0c04*/ 	.word	0x00000650
        /*0c08*/ 	.word	0x000000ff
        /*0c0c*/ 	.word	0x00038878
        /*0c10*/ 	.short	0x0100
        /*0c12*/ 	.byte	0x06
	.zero		1


	//   ....[14]....
        /*0c14*/ 	.word	0x00000660
        /*0c18*/ 	.word	0x000000ff
        /*0c1c*/ 	.word	0x00038888
        /*0c20*/ 	.short	0x0100
        /*0c22*/ 	.byte	0x06
	.zero		1


	//   ....[15]....
        /*0c24*/ 	.word	0x00000790
        /*0c28*/ 	.word	0x000000ff
        /*0c2c*/ 	.word	0x00038890
        /*0c30*/ 	.short	0x0100
        /*0c32*/ 	.byte	0x08
	.zero		1


	//   ....[16]....
        /*0c34*/ 	.word	0x000007a0
        /*0c38*/ 	.word	0x000000ff
        /*0c3c*/ 	.word	0x000388a0
        /*0c40*/ 	.short	0x0100
        /*0c42*/ 	.byte	0x08
	.zero		1


	//   ....[17]....
        /*0c44*/ 	.word	0x000007b0
        /*0c48*/ 	.word	0x000000ff
        /*0c4c*/ 	.word	0x00038898
        /*0c50*/ 	.short	0x0100
        /*0c52*/ 	.byte	0x08
	.zero		1


	//   ....[18]....
        /*0c54*/ 	.word	0x000007c0
        /*0c58*/ 	.word	0x000000ff
        /*0c5c*/ 	.word	0x000388a8
        /*0c60*/ 	.short	0x0100
        /*0c62*/ 	.byte	0x08
	.zero		1


	//   ....[19]....
        /*0c64*/ 	.word	0x000008f0
        /*0c68*/ 	.word	0x000000ff
        /*0c6c*/ 	.word	0x000388b0
        /*0c70*/ 	.short	0x0100
        /*0c72*/ 	.byte	0x08
	.zero		1


	//   ....[20]....
        /*0c74*/ 	.word	0x00000900
        /*0c78*/ 	.word	0x000000ff
        /*0c7c*/ 	.word	0x000388c0
        /*0c80*/ 	.short	0x0100
        /*0c82*/ 	.byte	0x08
	.zero		1


	//   ....[21]....
        /*0c84*/ 	.word	0x00000910
        /*0c88*/ 	.word	0x000000ff
        /*0c8c*/ 	.word	0x000388b8
        /*0c90*/ 	.short	0x0100
        /*0c92*/ 	.byte	0x08
	.zero		1


	//   ....[22]....
        /*0c94*/ 	.word	0x00000920
        /*0c98*/ 	.word	0x000000ff
        /*0c9c*/ 	.word	0x000388c8
        /*0ca0*/ 	.short	0x0100
        /*0ca2*/ 	.byte	0x08
	.zero		1


	//   ....[23]....
        /*0ca4*/ 	.word	0x00002d20
        /*0ca8*/ 	.word	0x0000003d
        /*0cac*/ 	.word	0x00038890
        /*0cb0*/ 	.short	0x010a
        /*0cb2*/ 	.byte	0x3f
	.zero		1


	//   ....[24]....
        /*0cb4*/ 	.word	0x000037c0
        /*0cb8*/ 	.word	0x0000003d
        /*0cbc*/ 	.word	0x00038890
        /*0cc0*/ 	.short	0x010a
        /*0cc2*/ 	.byte	0x3f
	.zero		1


	//   ....[25]....
        /*0cc4*/ 	.word	0x00004060
        /*0cc8*/ 	.word	0x0000003d
        /*0ccc*/ 	.word	0x00038890
        /*0cd0*/ 	.short	0x010a
        /*0cd2*/ 	.byte	0x3f
	.zero		1


	//   ....[26]....
        /*0cd4*/ 	.word	0x00004440
        /*0cd8*/ 	.word	0x00000004
        /*0cdc*/ 	.word	0x00000000
        /*0ce0*/ 	.short	0x0101
        /*0ce2*/ 	.byte	0x3f
	.zero		1


	//   ....[27]....
        /*0ce4*/ 	.word	0x00004470
        /*0ce8*/ 	.word	0x0000003d
        /*0cec*/ 	.word	0x000388b0
        /*0cf0*/ 	.short	0x010a
        /*0cf2*/ 	.byte	0x3f
	.zero		1


	//   ....[28]....
        /*0cf4*/ 	.word	0x00004c80
        /*0cf8*/ 	.word	0x0000003d
        /*0cfc*/ 	.word	0x00000000
        /*0d00*/ 	.short	0x0101
        /*0d02*/ 	.byte	0x3f
	.zero		1


	//   ....[29]....
        /*0d04*/ 	.word	0x00008080
        /*0d08*/ 	.word	0x0000000c
        /*0d0c*/ 	.word	0x00000000
        /*0d10*/ 	.short	0x0101
        /*0d12*/ 	.byte	0x3f
	.zero		1


	//   ....[30]....
        /*0d14*/ 	.word	0x0000be90
        /*0d18*/ 	.word	0x0000000c
        /*0d1c*/ 	.word	0x00000000
        /*0d20*/ 	.short	0x0101
        /*0d22*/ 	.byte	0x3f
	.zero		1


	//   ....[31]....
        /*0d24*/ 	.word	0x0000e3c0
        /*0d28*/ 	.word	0x00000002
        /*0d2c*/ 	.word	0x00038800
        /*0d30*/ 	.short	0x010a
        /*0d32*/ 	.byte	0x3f
	.zero		1


	//   ....[32]....
        /*0d34*/ 	.word	0x0000e410
        /*0d38*/ 	.word	0x00000002
        /*0d3c*/ 	.word	0x00038800
        /*0d40*/ 	.short	0x010a
        /*0d42*/ 	.byte	0x3f
	.zero		1


	//   ....[33]....
        /*0d44*/ 	.word	0x0000ee90
        /*0d48*/ 	.word	0x00000002
        /*0d4c*/ 	.word	0x00038800
        /*0d50*/ 	.short	0x010a
        /*0d52*/ 	.byte	0x3f
	.zero		1


	//   ....[34]....
        /*0d54*/ 	.word	0x000103f0
        /*0d58*/ 	.word	0x00000002
        /*0d5c*/ 	.word	0x00038800
        /*0d60*/ 	.short	0x010a
        /*0d62*/ 	.byte	0x3f
	.zero		1


	//   ....[35]....
        /*0d64*/ 	.word	0x00011af0
        /*0d68*/ 	.word	0x00000004
        /*0d6c*/ 	.word	0x00000000
        /*0d70*/ 	.short	0x010a
        /*0d72*/ 	.byte	0x3f
	.zero		1


	//   ....[36]....
        /*0d74*/ 	.word	0x00011b90
        /*0d78*/ 	.word	0x00000006
        /*0d7c*/ 	.word	0x00000000
        /*0d80*/ 	.short	0x010a
        /*0d82*/ 	.byte	0x3f
	.zero		1


	//   ....[37]....
        /*0d84*/ 	.word	0x00011fb0
        /*0d88*/ 	.word	0x00000002
        /*0d8c*/ 	.word	0x00000000
        /*0d90*/ 	.short	0x010a
        /*0d92*/ 	.byte	0x3f
	.zero		1


	//   ....[38]....
        /*0d94*/ 	.word	0x00012010
        /*0d98*/ 	.word	0x00000002
        /*0d9c*/ 	.word	0x00000000
        /*0da0*/ 	.short	0x010a
        /*0da2*/ 	.byte	0x3f
	.zero		1


	//   ....[39]....
        /*0da4*/ 	.word	0x00013ba0
        /*0da8*/ 	.word	0x0000000e
        /*0dac*/ 	.word	0x00000000
        /*0db0*/ 	.short	0x0101
        /*0db2*/ 	.byte	0x3f
	.zero		1


	//   ....[40]....
        /*0db4*/ 	.word	0x000198c0
        /*0db8*/ 	.word	0x00000002
        /*0dbc*/ 	.word	0x00000000
        /*0dc0*/ 	.short	0x0101
        /*0dc2*/ 	.byte	0x3f
	.zero		1


	//   ....[41]....
        /*0dc4*/ 	.word	0x00019ce0
        /*0dc8*/ 	.word	0x00000004
        /*0dcc*/ 	.word	0x00000000
        /*0dd0*/ 	.short	0x010a
        /*0dd2*/ 	.byte	0x3f
	.zero		1


	//   ....[42]....
        /*0dd4*/ 	.word	0x00019d80
        /*0dd8*/ 	.word	0x00000006
        /*0ddc*/ 	.word	0x00000000
        /*0de0*/ 	.short	0x010a
        /*0de2*/ 	.byte	0x3f
	.zero		1


	//   ....[43]....
        /*0de4*/ 	.word	0x0001a1a0
        /*0de8*/ 	.word	0x0000000e
        /*0dec*/ 	.word	0x00000000
        /*0df0*/ 	.short	0x010a
        /*0df2*/ 	.byte	0x3f
	.zero		1


	//   ....[44]....
        /*0df4*/ 	.word	0x0001a200
        /*0df8*/ 	.word	0x0000000e
        /*0dfc*/ 	.word	0x00000000
        /*0e00*/ 	.short	0x010a
        /*0e02*/ 	.byte	0x3f
	.zero		1


	//   ....[45]....
        /*0e04*/ 	.word	0x0001bd90
        /*0e08*/ 	.word	0x0000000e
        /*0e0c*/ 	.word	0x00000000
        /*0e10*/ 	.short	0x0101
        /*0e12*/ 	.byte	0x3f
	.zero		1


	//   ....[46]....
        /*0e14*/ 	.word	0x00020c40
        /*0e18*/ 	.word	0x00000002
        /*0e1c*/ 	.word	0x00000000
        /*0e20*/ 	.short	0x0101
        /*0e22*/ 	.byte	0x3f
	.zero		1


	//   ....[47]....
        /*0e24*/ 	.word	0x00020e10
        /*0e28*/ 	.word	0x00000004
        /*0e2c*/ 	.word	0x00000000
        /*0e30*/ 	.short	0x010a
        /*0e32*/ 	.byte	0x3f
	.zero		1


	//   ....[48]....
        /*0e34*/ 	.word	0x00020eb0
        /*0e38*/ 	.word	0x00000006
        /*0e3c*/ 	.word	0x00000000
        /*0e40*/ 	.short	0x010a
        /*0e42*/ 	.byte	0x3f
	.zero		1


	//   ....[49]....
        /*0e44*/ 	.word	0x000212d0
        /*0e48*/ 	.word	0x0000000c
        /*0e4c*/ 	.word	0x00000000
        /*0e50*/ 	.short	0x010a
        /*0e52*/ 	.byte	0x3f
	.zero		1


	//   ....[50]....
        /*0e54*/ 	.word	0x00021330
        /*0e58*/ 	.word	0x0000000c
        /*0e5c*/ 	.word	0x00000000
        /*0e60*/ 	.short	0x010a
        /*0e62*/ 	.byte	0x3f
	.zero		1


	//   ....[51]....
        /*0e64*/ 	.word	0x00022ec0
        /*0e68*/ 	.word	0x0000000c
        /*0e6c*/ 	.word	0x00000000
        /*0e70*/ 	.short	0x0101
        /*0e72*/ 	.byte	0x3f
	.zero		1


	//   ....[52]....
        /*0e74*/ 	.word	0x00028be0
        /*0e78*/ 	.word	0x00000002
        /*0e7c*/ 	.word	0x00000000
        /*0e80*/ 	.short	0x0101
        /*0e82*/ 	.byte	0x3f
	.zero		1


	//   ....[53]....
        /*0e84*/ 	.word	0x0002bec0
        /*0e88*/ 	.word	0x00000003
        /*0e8c*/ 	.word	0x00000000
        /*0e90*/ 	.short	0x0101
        /*0e92*/ 	.byte	0x3f
	.zero		1


	//   ....[54]....
        /*0e94*/ 	.word	0x0002e9f0
        /*0e98*/ 	.word	0x00000017
        /*0e9c*/ 	.word	0x00038820
        /*0ea0*/ 	.short	0x010a
        /*0ea2*/ 	.byte	0x3f
	.zero		1


	//   ....[55]....
        /*0ea4*/ 	.word	0x0002eaa0
        /*0ea8*/ 	.word	0x00000003
        /*0eac*/ 	.word	0x000388a0
        /*0eb0*/ 	.short	0x010a
        /*0eb2*/ 	.byte	0x3f
	.zero		1


	//   ....[56]....
        /*0eb4*/ 	.word	0x0002ecd0
        /*0eb8*/ 	.word	0x00000003
        /*0ebc*/ 	.word	0x000388c0
        /*0ec0*/ 	.short	0x010a
        /*0ec2*/ 	.byte	0x3f
	.zero		1


	//   ....[57]....
        /*0ec4*/ 	.word	0x0002f6c0
        /*0ec8*/ 	.word	0x0000000a
        /*0ecc*/ 	.word	0x000388a0
        /*0ed0*/ 	.short	0x010a
        /*0ed2*/ 	.byte	0x3f
	.zero		1


	//   ....[58]....
        /*0ed4*/ 	.word	0x0002f8e0
        /*0ed8*/ 	.word	0x0000000a
        /*0edc*/ 	.word	0x000388c0
        /*0ee0*/ 	.short	0x010a
        /*0ee2*/ 	.byte	0x3f
	.zero		1


	//   ....[59]....
        /*0ee4*/ 	.word	0x00031280
        /*0ee8*/ 	.word	0x00000011
        /*0eec*/ 	.word	0x00038840
        /*0ef0*/ 	.short	0x010a
        /*0ef2*/ 	.byte	0x3f
	.zero		1


	//   ....[60]....
        /*0ef4*/ 	.word	0x00031770
        /*0ef8*/ 	.word	0x00000011
        /*0efc*/ 	.word	0x00038830
        /*0f00*/ 	.short	0x0107
        /*0f02*/ 	.byte	0x3f
	.zero		1


	//   ....[61]....
        /*0f04*/ 	.word	0x00031840
        /*0f08*/ 	.word	0x00000011
        /*0f0c*/ 	.word	0x00038830
        /*0f10*/ 	.short	0x0101
        /*0f12*/ 	.byte	0x3f
	.zero		1


	//   ....[62]....
        /*0f14*/ 	.word	0x00032100
        /*0f18*/ 	.word	0x00000017
        /*0f1c*/ 	.word	0x00038800
        /*0f20*/ 	.short	0x0107
        /*0f22*/ 	.byte	0x3f
	.zero		1


	//   ....[63]....
        /*0f24*/ 	.word	0x00032190
        /*0f28*/ 	.word	0x00000017
        /*0f2c*/ 	.word	0x00038800
        /*0f30*/ 	.short	0x0101
        /*0f32*/ 	.byte	0x3f
	.zero		1


	//   ....[64]....
        /*0f34*/ 	.word	0x00033090
        /*0f38*/ 	.word	0x00000017
        /*0f3c*/ 	.word	0x00038810
        /*0f40*/ 	.short	0x0107
        /*0f42*/ 	.byte	0x3f
	.zero		1


	//   ....[65]....
        /*0f44*/ 	.word	0x00033190
        /*0f48*/ 	.word	0x00000017
        /*0f4c*/ 	.word	0x00038810
        /*0f50*/ 	.short	0x0101
        /*0f52*/ 	.byte	0x3f
	.zero		1


	//   ....[66]....
        /*0f54*/ 	.word	0x000331b0
        /*0f58*/ 	.word	0x00000017
        /*0f5c*/ 	.word	0x00038820
        /*0f60*/ 	.short	0x010a
        /*0f62*/ 	.byte	0x3f
	.zero		1


	//   ....[67]....
        /*0f64*/ 	.word	0x00033240
        /*0f68*/ 	.word	0x00000011
        /*0f6c*/ 	.word	0x00038860
        /*0f70*/ 	.short	0x010a
        /*0f72*/ 	.byte	0x3f
	.zero		1


	//   ....[68]....
        /*0f74*/ 	.word	0x00033b70
        /*0f78*/ 	.word	0x00000011
        /*0f7c*/ 	.word	0x00038850
        /*0f80*/ 	.short	0x0107
        /*0f82*/ 	.byte	0x3f
	.zero		1


	//   ....[69]....
        /*0f84*/ 	.word	0x00033c40
        /*0f88*/ 	.word	0x00000011
        /*0f8c*/ 	.word	0x00038850
        /*0f90*/ 	.short	0x0101
        /*0f92*/ 	.byte	0x3f
	.zero		1


	//   ....[70]....
        /*0f94*/ 	.word	0x00033fc0
        /*0f98*/ 	.word	0x00000006
        /*0f9c*/ 	.word	0x00038840
        /*0fa0*/ 	.short	0x010a
        /*0fa2*/ 	.byte	0x3f
	.zero		1


	//   ....[71]....
        /*0fa4*/ 	.word	0x00034300
        /*0fa8*/ 	.word	0x00000006
        /*0fac*/ 	.word	0x00038830
        /*0fb0*/ 	.short	0x0107
        /*0fb2*/ 	.byte	0x3f
	.zero		1


	//   ....[72]....
        /*0fb4*/ 	.word	0x000343c0
        /*0fb8*/ 	.word	0x00000006
        /*0fbc*/ 	.word	0x00038830
        /*0fc0*/ 	.short	0x0101
        /*0fc2*/ 	.byte	0x3f
	.zero		1


	//   ....[73]....
        /*0fc4*/ 	.word	0x000343f0
        /*0fc8*/ 	.word	0x00000006
        /*0fcc*/ 	.word	0x00038860
        /*0fd0*/ 	.short	0x010a
        /*0fd2*/ 	.byte	0x3f
	.zero		1


	//   ....[74]....
        /*0fd4*/ 	.word	0x00034ac0
        /*0fd8*/ 	.word	0x00000006
        /*0fdc*/ 	.word	0x00038850
        /*0fe0*/ 	.short	0x0107
        /*0fe2*/ 	.byte	0x3f
	.zero		1


	//   ....[75]....
        /*0fe4*/ 	.word	0x00034b80
        /*0fe8*/ 	.word	0x00000006
        /*0fec*/ 	.word	0x00038850
        /*0ff0*/ 	.short	0x0101
        /*0ff2*/ 	.byte	0x3f
	.zero		1


	//   ....[76]....
        /*0ff4*/ 	.word	0x000359f0
        /*0ff8*/ 	.word	0x00000004
        /*0ffc*/ 	.word	0x00038820
        /*1000*/ 	.short	0x010a
        /*1002*/ 	.byte	0x3f
	.zero		1


	//   ....[77]....
        /*1004*/ 	.word	0x00035b60
        /*1008*/ 	.word	0x00000005
        /*100c*/ 	.word	0x00038840
        /*1010*/ 	.short	0x010a
        /*1012*/ 	.byte	0x3f
	.zero		1


	//   ....[78]....
        /*1014*/ 	.word	0x00035c00
        /*1018*/ 	.word	0x00000019
        /*101c*/ 	.word	0x00038840
        /*1020*/ 	.short	0x010a
        /*1022*/ 	.byte	0x3f
	.zero		1


	//   ....[79]....
        /*1024*/ 	.word	0x00035c40
        /*1028*/ 	.word	0x00000005
        /*102c*/ 	.word	0x00038860
        /*1030*/ 	.short	0x010a
        /*1032*/ 	.byte	0x3f
	.zero		1


	//   ....[80]....
        /*1034*/ 	.word	0x00035c80
        /*1038*/ 	.word	0x00000019
        /*103c*/ 	.word	0x00038860
        /*1040*/ 	.short	0x010a
        /*1042*/ 	.byte	0x3f
	.zero		1


	//   ....[81]....
        /*1044*/ 	.word	0x00035ce0
        /*1048*/ 	.word	0x0000003d
        /*104c*/ 	.word	0x00038890
        /*1050*/ 	.short	0x010a
        /*1052*/ 	.byte	0x3f
	.zero		1


	//   ....[82]....
        /*1054*/ 	.word	0x00035e50
        /*1058*/ 	.word	0x0000003d
        /*105c*/ 	.word	0x00038890
        /*1060*/ 	.short	0x010a
        /*1062*/ 	.byte	0x3f
	.zero		1


	//   ....[83]....
        /*1064*/ 	.word	0x00035fd0
        /*1068*/ 	.word	0x0000003d
        /*106c*/ 	.word	0x00038890
        /*1070*/ 	.short	0x010a
        /*1072*/ 	.byte	0x3f
	.zero		1


	//   ....[84]....
        /*1074*/ 	.word	0x00036130
        /*1078*/ 	.word	0x0000003d
        /*107c*/ 	.word	0x000388b0
        /*1080*/ 	.short	0x010a
        /*1082*/ 	.byte	0x3f
	.zero		1


	//   ....[85]....
        /*1084*/ 	.word	0x00036510
        /*1088*/ 	.word	0x00000002
        /*108c*/ 	.word	0x00038800
        /*1090*/ 	.short	0x010a
        /*1092*/ 	.byte	0x3f
	.zero		1


	//   ....[86]....
        /*1094*/ 	.word	0x00036b00
        /*1098*/ 	.word	0x00000002
        /*109c*/ 	.word	0x00038800
        /*10a0*/ 	.short	0x010a
        /*10a2*/ 	.byte	0x3f
	.zero		1


	//   ....[87]....
        /*10a4*/ 	.word	0x00036b50
        /*10a8*/ 	.word	0x00000006
        /*10ac*/ 	.word	0x00000000
        /*10b0*/ 	.short	0x010a
        /*10b2*/ 	.byte	0x3f
	.zero		1


	//   ....[88]....
        /*10b4*/ 	.word	0x00036ba0
        /*10b8*/ 	.word	0x00000002
        /*10bc*/ 	.word	0x00000000
        /*10c0*/ 	.short	0x010a
        /*10c2*/ 	.byte	0x3f
	.zero		1


	//   ....[89]....
        /*10c4*/ 	.word	0x00036bf0
        /*10c8*/ 	.word	0x00000006
        /*10cc*/ 	.word	0x00000000
        /*10d0*/ 	.short	0x010a
        /*10d2*/ 	.byte	0x3f
	.zero		1


	//   ....[90]....
        /*10d4*/ 	.word	0x00036c40
        /*10d8*/ 	.word	0x0000000e
        /*10dc*/ 	.word	0x00000000
        /*10e0*/ 	.short	0x010a
        /*10e2*/ 	.byte	0x3f
	.zero		1


	//   ....[91]....
        /*10e4*/ 	.word	0x00036c90
        /*10e8*/ 	.word	0x00000006
        /*10ec*/ 	.word	0x00000000
        /*10f0*/ 	.short	0x010a
        /*10f2*/ 	.byte	0x3f
	.zero		1


	//   ....[92]....
        /*10f4*/ 	.word	0x00036ce0
        /*10f8*/ 	.word	0x0000000c
        /*10fc*/ 	.word	0x00000000
        /*1100*/ 	.short	0x010a
        /*1102*/ 	.byte	0x3f
	.zero		1


	//   ....[93]....
        /*1104*/ 	.word	0x00036e80
        /*1108*/ 	.word	0x00000017
        /*110c*/ 	.word	0x00038820
        /*1110*/ 	.short	0x010a
        /*1112*/ 	.byte	0x3f
	.zero		1


	//   ....[94]....
        /*1114*/ 	.word	0x00036ed0
        /*1118*/ 	.word	0x00000003
        /*111c*/ 	.word	0x000388a0
        /*1120*/ 	.short	0x010a
        /*1122*/ 	.byte	0x3f
	.zero		1


	//   ....[95]....
        /*1124*/ 	.word	0x00036f20
        /*1128*/ 	.word	0x00000003
        /*112c*/ 	.word	0x000388c0
        /*1130*/ 	.short	0x010a
        /*1132*/ 	.byte	0x3f
	.zero		1


	//   ....[96]....
        /*1134*/ 	.word	0x00036f70
        /*1138*/ 	.word	0x0000000a
        /*113c*/ 	.word	0x000388a0
        /*1140*/ 	.short	0x010a
        /*1142*/ 	.byte	0x3f
	.zero		1


	//   ....[97]....
        /*1144*/ 	.word	0x00036fc0
        /*1148*/ 	.word	0x0000000a
        /*114c*/ 	.word	0x000388c0
        /*1150*/ 	.short	0x010a
        /*1152*/ 	.byte	0x3f
	.zero		1


	//   ....[98]....
        /*1154*/ 	.word	0x000370d0
        /*1158*/ 	.word	0x00000011
        /*115c*/ 	.word	0x00038840
        /*1160*/ 	.short	0x010a
        /*1162*/ 	.byte	0x3f
	.zero		1


	//   ....[99]....
        /*1164*/ 	.word	0x00038660
        /*1168*/ 	.word	0x00000017
        /*116c*/ 	.word	0x00038820
        /*1170*/ 	.short	0x010a
        /*1172*/ 	.byte	0x3f
	.zero		1


	//   ....[100]....
        /*1174*/ 	.word	0x000386b0
        /*1178*/ 	.word	0x00000011
        /*117c*/ 	.word	0x00038860
        /*1180*/ 	.short	0x010a
        /*1182*/ 	.byte	0x3f
	.zero		1


	//   ....[101]....
        /*1184*/ 	.word	0x00038fa0
        /*1188*/ 	.word	0x00000006
        /*118c*/ 	.word	0x00038840
        /*1190*/ 	.short	0x010a
        /*1192*/ 	.byte	0x3f
	.zero		1


	//   ....[102]....
        /*1194*/ 	.word	0x00039460
        /*1198*/ 	.word	0x00000006
        /*119c*/ 	.word	0x00038860
        /*11a0*/ 	.short	0x010a
        /*11a2*/ 	.byte	0x3f
	.zero		1


	//   ....[103]....
        /*11a4*/ 	.word	0x0003a550
        /*11a8*/ 	.word	0x00000004
        /*11ac*/ 	.word	0x00038820
        /*11b0*/ 	.short	0x010a
        /*11b2*/ 	.byte	0x3f
	.zero		1


	//   ....[104]....
        /*11b4*/ 	.word	0x0003a6f0
        /*11b8*/ 	.word	0x00000005
        /*11bc*/ 	.word	0x00038840
        /*11c0*/ 	.short	0x010a
        /*11c2*/ 	.byte	0x3f
	.zero		1


	//   ....[105]....
        /*11c4*/ 	.word	0x0003a740
        /*11c8*/ 	.word	0x00000019
        /*11cc*/ 	.word	0x00038840
        /*11d0*/ 	.short	0x010a
        /*11d2*/ 	.byte	0x3f
	.zero		1


	//   ....[106]....
        /*11d4*/ 	.word	0x0003a790
        /*11d8*/ 	.word	0x00000005
        /*11dc*/ 	.word	0x00038860
        /*11e0*/ 	.short	0x010a
        /*11e2*/ 	.byte	0x3f
	.zero		1


	//   ....[107]....
        /*11e4*/ 	.word	0x0003a9b0
        /*11e8*/ 	.word	0x00000009
        /*11ec*/ 	.word	0x00000000
        /*11f0*/ 	.short	0x010a
        /*11f2*/ 	.byte	0x3f
	.zero		1


	//   ....[108]....
        /*11f4*/ 	.word	0x0003aaf0
        /*11f8*/ 	.word	0x0000000c
        /*11fc*/ 	.word	0x00000000
        /*1200*/ 	.short	0x010a
        /*1202*/ 	.byte	0x3f
	.zero		1


	//   ....[109]....
        /*1204*/ 	.word	0x0003b0b0
        /*1208*/ 	.word	0x0000000c
        /*120c*/ 	.word	0x00038810
        /*1210*/ 	.short	0x010a
        /*1212*/ 	.byte	0x3f
	.zero		1


	//   ....[110]....
        /*1214*/ 	.word	0x0003b230
        /*1218*/ 	.word	0x0000000e
        /*121c*/ 	.word	0x00000000
        /*1220*/ 	.short	0x010a
        /*1222*/ 	.byte	0x3f
	.zero		1


	//   ....[111]....
        /*1224*/ 	.word	0x0003b370
        /*1228*/ 	.word	0x0000000c
        /*122c*/ 	.word	0x00000000
        /*1230*/ 	.short	0x010a
        /*1232*/ 	.byte	0x3f
	.zero		1


	//   ....[112]....
        /*1234*/ 	.word	0x0003d840
        /*1238*/ 	.word	0x00000009
        /*123c*/ 	.word	0x00000000
        /*1240*/ 	.short	0x0101
        /*1242*/ 	.byte	0x3f
	.zero		1


	//   ....[113]....
        /*1244*/ 	.word	0x00049ec0
        /*1248*/ 	.word	0x00000000
        /*124c*/ 	.word	0x00000000
        /*1250*/ 	.short	0x0101
        /*1252*/ 	.byte	0x3f
	.zero		1


	//   ....[114]....
        /*1254*/ 	.word	0x00049ee0
        /*1258*/ 	.word	0x0000000c
        /*125c*/ 	.word	0x00000000
        /*1260*/ 	.short	0x010a
        /*1262*/ 	.byte	0x3f
	.zero		1


	//   ....[115]....
        /*1264*/ 	.word	0x00049f30
        /*1268*/ 	.word	0x0000000c
        /*126c*/ 	.word	0x00038810
        /*1270*/ 	.short	0x010a
        /*1272*/ 	.byte	0x3f
	.zero		1


	//   ....[116]....
        /*1274*/ 	.word	0x00049f80
        /*1278*/ 	.word	0x0000000c
        /*127c*/ 	.word	0x00000000
        /*1280*/ 	.short	0x010a
        /*1282*/ 	.byte	0x3f
	.zero		1


	//----- nvinfo : EIATTR_NUM_MBARRIERS
	.align		4
.L_474:
        /*1284*/ 	.byte	0x03, 0x38
        /*1286*/ 	.short	0x0017


	//----- nvinfo : EIATTR_EXIT_INSTR_OFFSETS
	.align		4
        /*1288*/ 	.byte	0x04, 0x1c
        /*128a*/ 	.short	(.L_476 - .L_475)


	//   ....[0]....
.L_475:
        /*128c*/ 	.word	0x00035cd0


	//----- nvinfo : EIATTR_MAX_THREADS
	.align		4
.L_476:
        /*1290*/ 	.byte	0x04, 0x05
        /*1292*/ 	.short	(.L_478 - .L_477)
.L_477:
        /*1294*/ 	.word	0x00000180
        /*1298*/ 	.word	0x00000001
        /*129c*/ 	.word	0x00000001


	//----- nvinfo : EIATTR_CRS_STACK_SIZE
	.align		4
.L_478:
        /*12a0*/ 	.byte	0x04, 0x1e
        /*12a2*/ 	.short	(.L_480 - .L_479)
.L_479:
        /*12a4*/ 	.word	0x00000000


	//----- nvinfo : EIATTR_CBANK_PARAM_SIZE
	.align		4
.L_480:
        /*12a8*/ 	.byte	0x03, 0x19
        /*12aa*/ 	.short	0x0bf0


	//----- nvinfo : EIATTR_PARAM_CBANK
	.align		4
        /*12ac*/ 	.byte	0x04, 0x0a
        /*12ae*/ 	.short	(.L_482 - .L_481)
	.align		4
.L_481:
        /*12b0*/ 	.word	index@(.nv.constant0._ZN7cutlass13device_kernelIN5flash11enable_sm90INS1_16FlashAttnFwdSm90INS1_25CollectiveMainloopFwdSm90ILi2EN4cute5tupleIJNS5_1CILi1EEES8_S8_EEENS6_IJNS7_ILi64EEESA_SA_EEELi512ENS_10bfloat16_tEfNS_4arch4Sm90ELb0ELb1ELb1ELb1ELb1ELb1ELb1ELb0ELb0ELb1ELb0ELb0EEENS1_21CollectiveEpilogueFwdINS6_IJSA_NS7_ILi512EEESA_EEES9_SC_SE_Li256ELb1ELb1ELb0ELb0EEENS1_36VarlenDynamicPersistentTileSchedulerILi64ELi64ELi256ELi128ELb0ELb1ELb1ELb1ELb0ELb1EEEEEEEEEvNT_6ParamsE)
        /*12b4*/ 	.short	0x0210
        /*12b6*/ 	.short	0x0bf0


	//----- nvinfo : EIATTR_SW_WAR
	.align		4
.L_482:
        /*12b8*/ 	.byte	0x04, 0x36
        /*12ba*/ 	.short	(.L_484 - .L_483)
.L_483:
        /*12bc*/ 	.word	0x00000008
.L_484:


//--------------------- .nv.info._ZN7cutlass13device_kernelIN5flash11enable_sm90INS1_16FlashAttnFwdSm90INS1_25CollectiveMainloopFwdSm90ILi2EN4cute5tupleIJNS5_1CILi1EEES8_S8_EEENS6_IJNS7_ILi64EEESA_SA_EEELi512ENS_10bfloat16_tEfNS_4arch4Sm90ELb1ELb0ELb1ELb0ELb1ELb0ELb0ELb0ELb0ELb1ELb0ELb0EEENS1_21CollectiveEpilogueFwdINS6_IJSA_NS7_ILi512EEESA_EEES9_SC_SE_Li256ELb0ELb1ELb0ELb0EEENS1_30DynamicPersistentTileSchedulerILi256ELi128ELb0ELb1ELb1EEEEEEEEEvNT_6ParamsE --------------------------
	.section	.nv.info._ZN7cutlass13device_kernelIN5flash11enable_sm90INS1_16FlashAttnFwdSm90INS1_25CollectiveMainloopFwdSm90ILi2EN4cute5tupleIJNS5_1CILi1EEES8_S8_EEENS6_IJNS7_ILi64EEESA_SA_EEELi512ENS_10bfloat16_tEfNS_4arch4Sm90ELb1ELb0ELb1ELb0ELb1ELb0ELb0ELb0ELb0ELb1ELb0ELb0EEENS1_21CollectiveEpilogueFwdINS6_IJSA_NS7_ILi512EEESA_EEES9_SC_SE_Li256ELb0ELb1ELb0ELb0EEENS1_30DynamicPersistentTileSchedulerILi256ELi128ELb0ELb1ELb1EEEEEEEEEvNT_6ParamsE,"",@"SHT_CUDA_INFO"
	.sectionflags	@""
	.align	4


	//----- nvinfo : EIATTR_CUDA_API_VERSION
	.align		4
        /*0000*/ 	.byte	0x04, 0x37
        /*0002*/ 	.short	(.L_486 - .L_485)
.L_485:
        /*0004*/ 	.word	0x00000082


	//----- nvinfo : EIATTR_KPARAM_INFO
	.align		4
.L_486:
        /*0008*/ 	.byte	0x04, 0x17
        /*000a*/ 	.short	(.L_488 - .L_487)
.L_487:
        /*000c*/ 	.word	0x00000000
        /*0010*/ 	.short	0x0000
        /*0012*/ 	.short	0x0070
        /*0014*/ 	.byte	0x00, 0xf0, 0x01, 0x2a


	//----- nvinfo : EIATTR_SPARSE_MMA_MASK
	.align		4
.L_488:
        /*0018*/ 	.byte	0x03, 0x50
        /*001a*/ 	.short	0x0000


	//----- nvinfo : EIATTR_MAXREG_COUNT
	.align		4
        /*001c*/ 	.byte	0x03, 0x1b
        /*001e*/ 	.short	0x00a8


	//----- nvinfo : EIATTR_NUM_BARRIERS
	.align		4
        /*0020*/ 	.byte	0x02, 0x4c
        /*0022*/ 	.byte	0x10
	.zero		1


	//----- nvinfo : EIATTR_EXTERNS
	.align		4
        /*0024*/ 	.byte	0x04, 0x0f
        /*0026*/ 	.short	(.L_490 - .L_489)


	//   ....[0]....
	.align		4
.L_489:
        /*0028*/ 	.word	index@(__assertfail)


	//----- nvinfo : EIATTR_ANNOTATIONS
	.align		4
.L_490:
        /*002c*/ 	.byte	0x04, 0x55
        /*002e*/ 	.short	(.L_492 - .L_491)


	//   ....[0]....
.L_491:
        /*0030*/ 	.word	0x00000001
        /*0034*/ 	.byte	0x10, 0xc9, 0x00, 0x00, 0x01, 0x00, 0x00, 0x00, 0x20, 0xca, 0x00, 0x00, 0x01, 0x00, 0x00, 0x00
        /*0044*/ 	.byte	0x30, 0xce, 0x00, 0x00, 0x01, 0x00, 0x00, 0x00, 0xd0, 0xdc, 0x00, 0x00, 0x01, 0x00, 0x00, 0x00
        /*0054*/ 	.byte	0x90, 0xe2, 0x00, 0x00, 0x01, 0x00, 0x00, 0x00, 0x90, 0xe8, 0x00, 0x00, 0x01, 0x00, 0x00, 0x00
        /*0064*/ 	.byte	0xb0, 0xe8, 0x00, 0x00, 0x01, 0x00, 0x00, 0x00, 0xf0, 0xe9, 0x00, 0x00, 0x01, 0x00, 0x00, 0x00
        /*0074*/ 	.byte	0xa0, 0x04, 0x01, 0x00


	//----- nvinfo : EIATTR_MERCURY_ISA_VERSION
	.align		4
.L_492:
        /*0078*/ 	.byte	0x03, 0x5f
        /*007a*/ 	.short	0x0101


	//----- nvinfo : EIATTR_INT_WARP_WIDE_INSTR_OFFSETS
	.align		4
        /*007c*/ 	.byte	0x04, 0x31
        /*007e*/ 	.short	(.L_494 - .L_493)


	//   ....[0]....
.L_493:
        /*0080*/ 	.word	0x000000c0


	//   ....[1]....
        /*0084*/ 	.word	0x000000d0


	//   ....[2]....
        /*0088*/ 	.word	0x00000170


	//   ....[3]....
        /*008c*/ 	.word	0x0000d3f0


	//   ....[4]....
        /*0090*/ 	.word	0x0000d480


	//   ....[5]....
        /*0094*/ 	.word	0x00010230


	//   ....[6]....
        /*0098*/ 	.word	0x000102c0


	//----- nvinfo : EIATTR_COOP_GROUP_MASK_REGIDS
	.align		4
.L_494:
        /*009c*/ 	.byte	0x04, 0x29
        /*009e*/ 	.short	(.L_496 - .L_495)


	//   ....[0]....
.L_495:
        /*00a0*/ 	.word	0xffffffff


	//   ....[1]....
        /*00a4*/ 	.word	0xffffffff


	//   ....[2]....
        /*00a8*/ 	.word	0xffffffff


	//   ....[3]....
        /*00ac*/ 	.word	0xffffffff


	//   ....[4]....
        /*00b0*/ 	.word	0xffffffff


	//   ....[5]....
        /*00b4*/ 	.word	0xffffffff


	//   ....[6]....
        /*00b8*/ 	.word	0xffffffff


	//   ....[7]....
        /*00bc*/ 	.word	0xffffffff


	//   ....[8]....
        /*00c0*/ 	.word	0xffffffff


	//   ....[9]....
        /*00c4*/ 	.word	0xffffffff


	//   ....[10]....
        /*00c8*/ 	.word	0xffffffff


	//   ....[11]....
        /*00cc*/ 	.word	0xffffffff


	//   ....[12]....
        /*00d0*/ 	.word	0xffffffff


	//   ....[13]....
        /*00d4*/ 	.word	0xffffffff


	//   ....[14]....
        /*00d8*/ 	.word	0xffffffff


	//   ....[15]....
        /*00dc*/ 	.word	0xffffffff


	//   ....[16]....
        /*00e0*/ 	.word	0xffffffff


	//   ....[17]....
        /*00e4*/ 	.word	0xffffffff


	//   ....[18]....
        /*00e8*/ 	.word	0xffffffff


	//   ....[19]....
        /*00ec*/ 	.word	0xffffffff


	//   ....[20]....
        /*00f0*/ 	.word	0xffffffff


	//   ....[21]....
        /*00f4*/ 	.word	0xffffffff


	//   ....[22]....
        /*00f8*/ 	.word	0xffffffff


	//   ....[23]....
        /*00fc*/ 	.word	0xffffffff


	//   ....[24]....
        /*0100*/ 	.word	0xffffffff


	//   ....[25]....
        /*0104*/ 	.word	0xffffffff


	//   ....[26]....
        /*0108*/ 	.word	0xffffffff


	//   ....[27]....
        /*010c*/ 	.word	0xffffffff


	//   ....[28]....
        /*0110*/ 	.word	0xffffffff


	//   ....[29]....
        /*0114*/ 	.word	0xffffffff


	//   ....[30]....
        /*0118*/ 	.word	0xffffffff


	//   ....[31]....
        /*011c*/ 	.word	0xffffffff


	//   ....[32]....
        /*0120*/ 	.word	0xffffffff


	//   ....[33]....
        /*0124*/ 	.word	0xffffffff


	//   ....[34]....
        /*0128*/ 	.word	0xffffffff


	//   ....[35]....
        /*012c*/ 	.word	0xffffffff


	//   ....[36]....
        /*0130*/ 	.word	0xffffffff


	//   ....[37]....
        /*0134*/ 	.word	0xffffffff


	//   ....[38]....
        /*0138*/ 	.word	0xffffffff


	//   ....[39]....
        /*013c*/ 	.word	0xffffffff


	//   ....[40]....
        /*0140*/ 	.word	0xffffffff


	//   ....[41]....
        /*0144*/ 	.word	0xffffffff


	//   ....[42]....
        /*0148*/ 	.word	0xffffffff


	//   ....[43]....
        /*014c*/ 	.word	0xffffffff


	//   ....[44]....
        /*0150*/ 	.word	0xffffffff


	//   ....[45]....
        /*0154*/ 	.word	0xffffffff


	//   ....[46]....
        /*0158*/ 	.word	0xffffffff


	//   ....[47]....
        /*015c*/ 	.word	0xffffffff


	//   ....[48]....
        /*0160*/ 	.word	0xffffffff


	//   ....[49]....
        /*0164*/ 	.word	0xffffffff


	//   ....[50]....
        /*0168*/ 	.word	0xffffffff


	//   ....[51]....
        /*016c*/ 	.word	0xffffffff


	//   ....[52]....
        /*0170*/ 	.word	0xffffffff


	//   ....[53]....
        /*0174*/ 	.word	0xffffffff


	//   ....[54]....
        /*0178*/ 	.word	0xffffffff


	//   ....[55]....
        /*017c*/ 	.word	0xffffffff


	//   ....[56]....
        /*0180*/ 	.word	0xffffffff


	//   ....[57]....
        /*0184*/ 	.word	0xffffffff


	//   ....[58]....
        /*0188*/ 	.word	0xffffffff


	//   ....[59]....
        /*018c*/ 	.word	0xffffffff


	//   ....[60]....
        /*0190*/ 	.word	0xffffffff


	//   ....[61]....
        /*0194*/ 	.word	0xffffffff


	//   ....[62]....
        /*0198*/ 	.word	0xffffffff


	//   ....[63]....
        /*019c*/ 	.word	0xffffffff


	//   ....[64]....
        /*01a0*/ 	.word	0xffffffff


	//   ....[65]....
        /*01a4*/ 	.word	0xffffffff


	//   ....[66]....
        /*01a8*/ 	.word	0xffffffff


	//   ....[67]....
        /*01ac*/ 	.word	0xffffffff


	//   ....[68]....
        /*01b0*/ 	.word	0xffffffff


	//   ....[69]....
        /*01b4*/ 	.word	0xffffffff


	//   ....[70]....
        /*01b8*/ 	.word	0xffffffff


	//   ....[71]....
        /*01bc*/ 	.word	0xffffffff


	//   ....[72]....
        /*01c0*/ 	.word	0xffffffff


	//   ....[73]....
        /*01c4*/ 	.word	0xffffffff


	//   ....[74]....
        /*01c8*/ 	.word	0xffffffff


	//   ....[75]....
        /*01cc*/ 	.word	0xffffffff


	//   ....[76]....
        /*01d0*/ 	.word	0xffffffff


	//   ....[77]....
        /*01d4*/ 	.word	0xffffffff


	//   ....[78]....
        /*01d8*/ 	.word	0xffffffff


	//   ....[79]....
        /*01dc*/ 	.word	0xffffffff


	//   ....[80]....
        /*01e0*/ 	.word	0xffffffff


	//   ....[81]....
        /*01e4*/ 	.word	0xffffffff


	//   ....[82]....
        /*01e8*/ 	.word	0xffffffff


	//   ....[83]....
        /*01ec*/ 	.word	0xffffffff


	//   ....[84]....
        /*01f0*/ 	.word	0xffffffff


	//   ....[85]....
        /*01f4*/ 	.word	0xffffffff


	//   ....[86]....
        /*01f8*/ 	.word	0xffffffff


	//   ....[87]....
        /*01fc*/ 	.word	0x0500000f


	//   ....[88]....
        /*0200*/ 	.word	0x0500000f


	//   ....[89]....
        /*0204*/ 	.word	0x0500000f


	//   ....[90]....
        /*0208*/ 	.word	0x0500000f


	//   ....[91]....
        /*020c*/ 	.word	0x0500000f


	//   ....[92]....
        /*0210*/ 	.word	0x0500000f


	//   ....[93]....
        /*0214*/ 	.word	0x0500000f


	//   ....[94]....
        /*0218*/ 	.word	0x0500000f


	//   ....[95]....
        /*021c*/ 	.word	0x0500000f


	//   ....[96]....
        /*0220*/ 	.word	0x0500000f


	//   ....[97]....
        /*0224*/ 	.word	0x0500000f


	//   ....[98]....
        /*0228*/ 	.word	0x0500000f


	//   ....[99]....
        /*022c*/ 	.word	0x0500000f


	//   ....[100]....
        /*0230*/ 	.word	0x0500000f


	//   ....[101]....
        /*0234*/ 	.word	0x0500000f


	//   ....[102]....
        /*0238*/ 	.word	0x0500000f


	//   ....[103]....
        /*023c*/ 	.word	0x0500000f


	//   ....[104]....
        /*0240*/ 	.word	0x0500000f


	//   ....[105]....
        /*0244*/ 	.word	0x0500000f


	//   ....[106]....
        /*0248*/ 	.word	0x0500000f


	//   ....[107]....
        /*024c*/ 	.word	0x0500000f


	//   ....[108]....
        /*0250*/ 	.word	0x0500000f


	//   ....[109]....
        /*0254*/ 	.word	0x0500000f


	//   ....[110]....
        /*0258*/ 	.word	0x0500000f


	//   ....[111]....
        /*025c*/ 	.word	0x0500000f


	//   ....[112]....
        /*0260*/ 	.word	0x0500000f


	//   ....[113]....
        /*0264*/ 	.word	0x0500000f


	//   ....[114]....
        /*0268*/ 	.word	0x0500000f


	//   ....[115]....
        /*026c*/ 	.word	0x0500000f


	//   ....[116]....
        /*0270*/ 	.word	0x0500000f


	//   ....[117]....
        /*0274*/ 	.word	0x0500000f


	//   ....[118]....
        /*0278*/ 	.word	0x0500000f


	//   ....[119]....
        /*027c*/ 	.word	0x0500000f


	//   ....[120]....
        /*0280*/ 	.word	0x0500000f


	//   ....[121]....
        /*0284*/ 	.word	0x0500000f


	//   ....[122]....
        /*0288*/ 	.word	0x0500000f


	//   ....[123]....
        /*028c*/ 	.word	0x0500000f


	//   ....[124]....
        /*0290*/ 	.word	0x0500000f


	//   ....[125]....
        /*0294*/ 	.word	0x0500000f


	//   ....[126]....
        /*0298*/ 	.word	0x0500000f


	//   ....[127]....
        /*029c*/ 	.word	0x0500000f


	//   ....[128]....
        /*02a0*/ 	.word	0x0500000f


	//   ....[129]....
        /*02a4*/ 	.word	0x0500000f


	//----- nvinfo : EIATTR_COOP_GROUP_INSTR_OFFSETS
	.align		4
.L_496:
        /*02a8*/ 	.byte	0x04, 0x28
        /*02aa*/ 	.short	(.L_498 - .L_497)


	//   ....[0]....
.L_497:
        /*02ac*/ 	.word	0x00000070


	//   ....[1]....
        /*02b0*/ 	.word	0x000000b0


	//   ....[2]....
        /*02b4*/ 	.word	0x00000290


	//   ....[3]....
        /*02b8*/ 	.word	0x000003f0


	//   ....[4]....
        /*02bc*/ 	.word	0x00000510


	//   ....[5]....
        /*02c0*/ 	.word	0x00000670


	//   ....[6]....
        /*02c4*/ 	.word	0x00001830


	//   ....[7]....
        /*02c8*/ 	.word	0x00003610


	//   ....[8]....
        /*02cc*/ 	.word	0x00003d90


	//   ....[9]....
        /*02d0*/ 	.word	0x00003e30


	//   ....[10]....
        /*02d4*/ 	.word	0x000043e0


	//   ....[11]....
        /*02d8*/ 	.word	0x000044b0


	//   ....[12]....
        /*02dc*/ 	.word	0x00004900


	//   ....[13]....
        /*02e0*/ 	.word	0x00004980


	//   ....[14]....
        /*02e4*/ 	.word	0x000051d0


	//   ....[15]....
        /*02e8*/ 	.word	0x00005800


	//   ....[16]....
        /*02ec*/ 	.word	0x00005d90


	//   ....[17]....
        /*02f0*/ 	.word	0x00005db0


	//   ....[18]....
        /*02f4*/ 	.word	0x00005e50


	//   ....[19]....
        /*02f8*/ 	.word	0x00006210


	//   ....[20]....
        /*02fc*/ 	.word	0x00006390


	//   ....[21]....
        /*0300*/ 	.word	0x00007510


	//   ....[22]....
        /*0304*/ 	.word	0x00007d10


	//   ....[23]....
        /*0308*/ 	.word	0x00007db0


	//   ....[24]....
        /*030c*/ 	.word	0x000080c0


	//   ....[25]....
        /*0310*/ 	.word	0x00008290


	//   ....[26]....
        /*0314*/ 	.word	0x00009230


	//   ....[27]....
        /*0318*/ 	.word	0x00009300


	//   ....[28]....
        /*031c*/ 	.word	0x00009340


	//   ....[29]....
        /*0320*/ 	.word	0x000093d0


	//   ....[30]....
        /*0324*/ 	.word	0x00009410


	//   ....[31]....
        /*0328*/ 	.word	0x00009e50


	//   ....[32]....
        /*032c*/ 	.word	0x0000b120


	//   ....[33]....
        /*0330*/ 	.word	0x0000b150


	//   ....[34]....
        /*0334*/ 	.word	0x0000b180


	//   ....[35]....
        /*0338*/ 	.word	0x0000b1a0


	//   ....[36]....
        /*033c*/ 	.word	0x0000b7e0


	//   ....[37]....
        /*0340*/ 	.word	0x0000b800


	//   ....[38]....
        /*0344*/ 	.word	0x0000ba30


	//   ....[39]....
        /*0348*/ 	.word	0x0000ba50


	//   ....[40]....
        /*034c*/ 	.word	0x0000c3e0


	//   ....[41]....
        /*0350*/ 	.word	0x0000c400


	//   ....[42]....
        /*0354*/ 	.word	0x0000c630


	//   ....[43]....
        /*0358*/ 	.word	0x0000c650


	//   ....[44]....
        /*035c*/ 	.word	0x0000c940


	//   ....[45]....
        /*0360*/ 	.word	0x0000de30


	//   ....[46]....
        /*0364*/ 	.word	0x0000de50


	//   ....[47]....
        /*0368*/ 	.word	0x0000de90


	//   ....[48]....
        /*036c*/ 	.word	0x0000dec0


	//   ....[49]....
        /*0370*/ 	.word	0x0000df10


	//   ....[50]....
        /*0374*/ 	.word	0x0000df40


	//   ....[51]....
        /*0378*/ 	.word	0x0000df60


	//   ....[52]....
        /*037c*/ 	.word	0x0000dfa0


	//   ....[53]....
        /*0380*/ 	.word	0x0000e5e0


	//   ....[54]....
        /*0384*/ 	.word	0x0000e600


	//   ....[55]....
        /*0388*/ 	.word	0x0000e670


	//   ....[56]....
        /*038c*/ 	.word	0x0000e6b0


	//   ....[57]....
        /*0390*/ 	.word	0x0000e6f0


	//   ....[58]....
        /*0394*/ 	.word	0x0000e720


	//   ....[59]....
        /*0398*/ 	.word	0x0000e730


	//   ....[60]....
        /*039c*/ 	.word	0x0000e770


	//   ....[61]....
        /*03a0*/ 	.word	0x0000ebc0


	//   ....[62]....
        /*03a4*/ 	.word	0x0000ebf0


	//   ....[63]....
        /*03a8*/ 	.word	0x0000ec20


	//   ....[64]....
        /*03ac*/ 	.word	0x0000ec90


	//   ....[65]....
        /*03b0*/ 	.word	0x0000ede0


	//   ....[66]....
        /*03b4*/ 	.word	0x0000ee00


	//   ....[67]....
        /*03b8*/ 	.word	0x0000ee10


	//   ....[68]....
        /*03bc*/ 	.word	0x0000ef60


	//   ....[69]....
        /*03c0*/ 	.word	0x0000f7c0


	//   ....[70]....
        /*03c4*/ 	.word	0x0000f7e0


	//   ....[71]....
        /*03c8*/ 	.word	0x0000f800


	//   ....[72]....
        /*03cc*/ 	.word	0x0000f830


	//   ....[73]....
        /*03d0*/ 	.word	0x0000f850


	//   ....[74]....
        /*03d4*/ 	.word	0x0000f880


	//   ....[75]....
        /*03d8*/ 	.word	0x0000f8a0


	//   ....[76]....
        /*03dc*/ 	.word	0x0000f8b0


	//   ....[77]....
        /*03e0*/ 	.word	0x0000fbf0


	//   ....[78]....
        /*03e4*/ 	.word	0x0000fc30


	//   ....[79]....
        /*03e8*/ 	.word	0x0000fc60


	//   ....[80]....
        /*03ec*/ 	.word	0x0000fca0


	//   ....[81]....
        /*03f0*/ 	.word	0x0000fcc0


	//   ....[82]....
        /*03f4*/ 	.word	0x0000fd70


	//   ....[83]....
        /*03f8*/ 	.word	0x0000fd90


	//   ....[84]....
        /*03fc*/ 	.word	0x0000fda0


	//   ....[85]....
        /*0400*/ 	.word	0x000103e0


	//   ....[86]....
        /*0404*/ 	.word	0x000105c0


	//   ....[87]....
        /*0408*/ 	.word	0x00010c00


	//   ....[88]....
        /*040c*/ 	.word	0x00010ce0


	//   ....[89]....
        /*0410*/ 	.word	0x00010d80


	//   ....[90]....
        /*0414*/ 	.word	0x00010e00


	//   ....[91]....
        /*0418*/ 	.word	0x00010eb0


	//   ....[92]....
        /*041c*/ 	.word	0x00010f30


	//   ....[93]....
        /*0420*/ 	.word	0x00010fe0


	//   ....[94]....
        /*0424*/ 	.word	0x00011060


	//   ....[95]....
        /*0428*/ 	.word	0x000110f0


	//   ....[96]....
        /*042c*/ 	.word	0x00011180


	//   ....[97]....
        /*0430*/ 	.word	0x00011200


	//   ....[98]....
        /*0434*/ 	.word	0x00011280


	//   ....[99]....
        /*0438*/ 	.word	0x00011330


	//   ....[100]....
        /*043c*/ 	.word	0x000113b0


	//   ....[101]....
        /*0440*/ 	.word	0x00011450


	//   ....[102]....
        /*0444*/ 	.word	0x000114d0


	//   ....[103]....
        /*0448*/ 	.word	0x00011560


	//   ....[104]....
        /*044c*/ 	.word	0x00011690


	//   ....[105]....
        /*0450*/ 	.word	0x00011770


	//   ....[106]....
        /*0454*/ 	.word	0x000119b0


	//   ....[107]....
        /*0458*/ 	.word	0x00011a00


	//   ....[108]....
        /*045c*/ 	.word	0x00011bc0


	//   ....[109]....
        /*0460*/ 	.word	0x00011c10


	//   ....[110]....
        /*0464*/ 	.word	0x00011dd0


	//   ....[111]....
        /*0468*/ 	.word	0x00011e20


	//   ....[112]....
        /*046c*/ 	.word	0x00011f00


	//   ....[113]....
        /*0470*/ 	.word	0x00011fa0


	//   ....[114]....
        /*0474*/ 	.word	0x00012000


	//   ....[115]....
        /*0478*/ 	.word	0x000120a0


	//   ....[116]....
        /*047c*/ 	.word	0x00012100


	//   ....[117]....
        /*0480*/ 	.word	0x000121a0


	//   ....[118]....
        /*0484*/ 	.word	0x00012200


	//   ....[119]....
        /*0488*/ 	.word	0x000122a0


	//   ....[120]....
        /*048c*/ 	.word	0x00012380


	//   ....[121]....
        /*0490*/ 	.word	0x00012440


	//   ....[122]....
        /*0494*/ 	.word	0x00012540


	//   ....[123]....
        /*0498*/ 	.word	0x00012650


	//   ....[124]....
        /*049c*/ 	.word	0x00012760


	//   ....[125]....
        /*04a0*/ 	.word	0x00012840


	//   ....[126]....
        /*04a4*/ 	.word	0x00012950


	//   ....[127]....
        /*04a8*/ 	.word	0x00012a30


	//   ....[128]....
        /*04ac*/ 	.word	0x00012ac0


	//   ....[129]....
        /*04b0*/ 	.word	0x00012be0


	//----- nvinfo : EIATTR_REG_RECONFIG
	.align		4
.L_498:
        /*04b4*/ 	.byte	0x01, 0x54
	.zero		2


	//----- nvinfo : EIATTR_SYSCALL_OFFSETS
	.align		4
        /*04b8*/ 	.byte	0x04, 0x46
        /*04ba*/ 	.short	(.L_500 - .L_499)


	//   ....[0]....
.L_499:
        /*04bc*/ 	.word	0x000037e0


	//   ....[1]....
        /*04c0*/ 	.word	0x0000d5e0


	//   ....[2]....
        /*04c4*/ 	.word	0x0000d730


	//   ....[3]....
        /*04c8*/ 	.word	0x0000d820


	//   ....[4]....
        /*04cc*/ 	.word	0x0000e270


	//----- nvinfo : EIATTR_MBARRIER_INSTR_OFFSETS
	.align		4
.L_500:
        /*04d0*/ 	.byte	0x04, 0x39
        /*04d2*/ 	.short	(.L_502 - .L_501)


	//   ....[0]....
.L_501:
        /*04d4*/ 	.word	0x00000180
        /*04d8*/ 	.word	0x000000ff
        /*04dc*/ 	.word	0x00028c00
        /*04e0*/ 	.short	0x0100
        /*04e2*/ 	.byte	0x08
	.zero		1


	//   ....[1]....
        /*04e4*/ 	.word	0x00000190
        /*04e8*/ 	.word	0x000000ff
        /*04ec*/ 	.word	0x00028c20
        /*04f0*/ 	.short	0x0100
        /*04f2*/ 	.byte	0x08
	.zero		1


	//   ....[2]....
        /*04f4*/ 	.word	0x00000240
        /*04f8*/ 	.word	0x000000ff
        /*04fc*/ 	.word	0x00028c30
        /*0500*/ 	.short	0x0100
        /*0502*/ 	.byte	0x06
	.zero		1


	//   ....[3]....
        /*0504*/ 	.word	0x00000250
        /*0508*/ 	.word	0x000000ff
        /*050c*/ 	.word	0x00028c40
        /*0510*/ 	.short	0x0100
        /*0512*/ 	.byte	0x06
	.zero		1


	//   ....[4]....
        /*0514*/ 	.word	0x00000260
        /*0518*/ 	.word	0x000000ff
        /*051c*/ 	.word	0x00028c38
        /*0520*/ 	.short	0x0100
        /*0522*/ 	.byte	0x06
	.zero		1


	//   ....[5]....
        /*0524*/ 	.word	0x00000270
        /*0528*/ 	.word	0x000000ff
        /*052c*/ 	.word	0x00028c48
        /*0530*/ 	.short	0x0100
        /*0532*/ 	.byte	0x06
	.zero		1


	//   ....[6]....
        /*0534*/ 	.word	0x000003a0
        /*0538*/ 	.word	0x000000ff
        /*053c*/ 	.word	0x00028c50
        /*0540*/ 	.short	0x0100
        /*0542*/ 	.byte	0x08
	.zero		1


	//   ....[7]....
        /*0544*/ 	.word	0x000003b0
        /*0548*/ 	.word	0x000000ff
        /*054c*/ 	.word	0x00028c60
        /*0550*/ 	.short	0x0100
        /*0552*/ 	.byte	0x08
	.zero		1


	//   ....[8]....
        /*0554*/ 	.word	0x000003c0
        /*0558*/ 	.word	0x000000ff
        /*055c*/ 	.word	0x00028c58
        /*0560*/ 	.short	0x0100
        /*0562*/ 	.byte	0x08
	.zero		1


	//   ....[9]....
        /*0564*/ 	.word	0x000003d0
        /*0568*/ 	.word	0x000000ff
        /*056c*/ 	.word	0x00028c68
        /*0570*/ 	.short	0x0100
        /*0572*/ 	.byte	0x08
	.zero		1


	//   ....[10]....
        /*0574*/ 	.word	0x000004c0
        /*0578*/ 	.word	0x000000ff
        /*057c*/ 	.word	0x00028c70
        /*0580*/ 	.short	0x0100
        /*0582*/ 	.byte	0x06
	.zero		1


	//   ....[11]....
        /*0584*/ 	.word	0x000004d0
        /*0588*/ 	.word	0x000000ff
        /*058c*/ 	.word	0x00028c80
        /*0590*/ 	.short	0x0100
        /*0592*/ 	.byte	0x06
	.zero		1


	//   ....[12]....
        /*0594*/ 	.word	0x000004e0
        /*0598*/ 	.word	0x000000ff
        /*059c*/ 	.word	0x00028c78
        /*05a0*/ 	.short	0x0100
        /*05a2*/ 	.byte	0x06
	.zero		1


	//   ....[13]....
        /*05a4*/ 	.word	0x000004f0
        /*05a8*/ 	.word	0x000000ff
        /*05ac*/ 	.word	0x00028c88
        /*05b0*/ 	.short	0x0100
        /*05b2*/ 	.byte	0x06
	.zero		1


	//   ....[14]....
        /*05b4*/ 	.word	0x00000620
        /*05b8*/ 	.word	0x000000ff
        /*05bc*/ 	.word	0x00028c90
        /*05c0*/ 	.short	0x0100
        /*05c2*/ 	.byte	0x08
	.zero		1


	//   ....[15]....
        /*05c4*/ 	.word	0x00000630
        /*05c8*/ 	.word	0x000000ff
        /*05cc*/ 	.word	0x00028ca0
        /*05d0*/ 	.short	0x0100
        /*05d2*/ 	.byte	0x08
	.zero		1


	//   ....[16]....
        /*05d4*/ 	.word	0x00000640
        /*05d8*/ 	.word	0x000000ff
        /*05dc*/ 	.word	0x00028c98
        /*05e0*/ 	.short	0x0100
        /*05e2*/ 	.byte	0x08
	.zero		1


	//   ....[17]....
        /*05e4*/ 	.word	0x00000650
        /*05e8*/ 	.word	0x000000ff
        /*05ec*/ 	.word	0x00028ca8
        /*05f0*/ 	.short	0x0100
        /*05f2*/ 	.byte	0x08
	.zero		1


	//   ....[18]....
        /*05f4*/ 	.word	0x00000790
        /*05f8*/ 	.word	0x000000ff
        /*05fc*/ 	.word	0x00028cb0
        /*0600*/ 	.short	0x0100
        /*0602*/ 	.byte	0x08
	.zero		1


	//   ....[19]....
        /*0604*/ 	.word	0x000007a0
        /*0608*/ 	.word	0x000000ff
        /*060c*/ 	.word	0x00028cc0
        /*0610*/ 	.short	0x0100
        /*0612*/ 	.byte	0x08
	.zero		1


	//   ....[20]....
        /*0614*/ 	.word	0x000007b0
        /*0618*/ 	.word	0x000000ff
        /*061c*/ 	.word	0x00028cb8
        /*0620*/ 	.short	0x0100
        /*0622*/ 	.byte	0x08
	.zero		1


	//   ....[21]....
        /*0624*/ 	.word	0x000007c0
        /*0628*/ 	.word	0x000000ff
        /*062c*/ 	.word	0x00028cc8
        /*0630*/ 	.short	0x0100
        /*0632*/ 	.byte	0x08
	.zero		1


	//   ....[22]....
        /*0634*/ 	.word	0x00001940
        /*0638*/ 	.word	0x000000ff
        /*063c*/ 	.word	0x00028c50
        /*0640*/ 	.short	0x010a
        /*0642*/ 	.byte	0x15
	.zero		1


	//   ....[23]....
        /*0644*/ 	.word	0x00001bf0
        /*0648*/ 	.word	0x000000ff
        /*064c*/ 	.word	0x00000000
        /*0650*/ 	.short	0x0101
        /*0652*/ 	.byte	0x06
	.zero		1


	//   ....[24]....
        /*0654*/ 	.word	0x00002540
        /*0658*/ 	.word	0x000000ff
        /*065c*/ 	.word	0x00028c50
        /*0660*/ 	.short	0x010a
        /*0662*/ 	.byte	0x15
	.zero		1


	//   ....[25]....
        /*0664*/ 	.word	0x00002580
        /*0668*/ 	.word	0x000000ff
        /*066c*/ 	.word	0x00028c50
        /*0670*/ 	.short	0x010a
        /*0672*/ 	.byte	0x15
	.zero		1


	//   ....[26]....
        /*0674*/ 	.word	0x00002760
        /*0678*/ 	.word	0x000000ff
        /*067c*/ 	.word	0x00000000
        /*0680*/ 	.short	0x0101
        /*0682*/ 	.byte	0x06
	.zero		1


	//   ....[27]....
        /*0684*/ 	.word	0x00003860
        /*0688*/ 	.word	0x000000ff
        /*068c*/ 	.word	0x00028c00
        /*0690*/ 	.short	0x010a
        /*0692*/ 	.byte	0x2a
	.zero		1


	//   ....[28]....
        /*0694*/ 	.word	0x000038e0
        /*0698*/ 	.word	0x00000007
        /*069c*/ 	.word	0x00028c30
        /*06a0*/ 	.short	0x010a
        /*06a2*/ 	.byte	0x3f
	.zero		1


	//   ....[29]....
        /*06a4*/ 	.word	0x00003920
        /*06a8*/ 	.word	0x00000007
        /*06ac*/ 	.word	0x00028c30
        /*06b0*/ 	.short	0x010a
        /*06b2*/ 	.byte	0x3f
	.zero		1


	//   ....[30]....
        /*06b4*/ 	.word	0x00004480
        /*06b8*/ 	.word	0x000000ff
        /*06bc*/ 	.word	0x00000000
        /*06c0*/ 	.short	0x0101
        /*06c2*/ 	.byte	0x06
	.zero		1


	//   ....[31]....
        /*06c4*/ 	.word	0x00004f90
        /*06c8*/ 	.word	0x00000007
        /*06cc*/ 	.word	0x00028c50
        /*06d0*/ 	.short	0x010a
        /*06d2*/ 	.byte	0x3f
	.zero		1


	//   ....[32]....
        /*06d4*/ 	.word	0x00004fd0
        /*06d8*/ 	.word	0x00000007
        /*06dc*/ 	.word	0x00028c50
        /*06e0*/ 	.short	0x010a
        /*06e2*/ 	.byte	0x3f
	.zero		1


	//   ....[33]....
        /*06e4*/ 	.word	0x000052e0
        /*06e8*/ 	.word	0x000000ff
        /*06ec*/ 	.word	0x00000000
        /*06f0*/ 	.short	0x0101
        /*06f2*/ 	.byte	0x06
	.zero		1


	//   ....[34]....
        /*06f4*/ 	.word	0x00005460
        /*06f8*/ 	.word	0x000000ff
        /*06fc*/ 	.word	0x00028c30
        /*0700*/ 	.short	0x010a
        /*0702*/ 	.byte	0x17
	.zero		1


	//   ....[35]....
        /*0704*/ 	.word	0x000054a0
        /*0708*/ 	.word	0x000000ff
        /*070c*/ 	.word	0x00028c30
        /*0710*/ 	.short	0x010a
        /*0712*/ 	.byte	0x17
	.zero		1


	//   ....[36]....
        /*0714*/ 	.word	0x00005a40
        /*0718*/ 	.word	0x000000ff
        /*071c*/ 	.word	0x00000000
        /*0720*/ 	.short	0x0101
        /*0722*/ 	.byte	0x06
	.zero		1


	//   ....[37]....
        /*0724*/ 	.word	0x000072d0
        /*0728*/ 	.word	0x000000ff
        /*072c*/ 	.word	0x00028c50
        /*0730*/ 	.short	0x010a
        /*0732*/ 	.byte	0x17
	.zero		1


	//   ....[38]....
        /*0734*/ 	.word	0x00007310
        /*0738*/ 	.word	0x000000ff
        /*073c*/ 	.word	0x00028c50
        /*0740*/ 	.short	0x010a
        /*0742*/ 	.byte	0x17
	.zero		1


	//   ....[39]....
        /*0744*/ 	.word	0x000075d0
        /*0748*/ 	.word	0x000000ff
        /*074c*/ 	.word	0x00000000
        /*0750*/ 	.short	0x0101
        /*0752*/ 	.byte	0x17
	.zero		1


	//   ....[40]....
        /*0754*/ 	.word	0x00007700
        /*0758*/ 	.word	0x000000ff
        /*075c*/ 	.word	0x00028c30
        /*0760*/ 	.short	0x010a
        /*0762*/ 	.byte	0x16
	.zero		1


	//   ....[41]....
        /*0764*/ 	.word	0x00007740
        /*0768*/ 	.word	0x000000ff
        /*076c*/ 	.word	0x00028c30
        /*0770*/ 	.short	0x010a
        /*0772*/ 	.byte	0x16
	.zero		1


	//   ....[42]....
        /*0774*/ 	.word	0x00007b40
        /*0778*/ 	.word	0x000000ff
        /*077c*/ 	.word	0x00000000
        /*0780*/ 	.short	0x0101
        /*0782*/ 	.byte	0x06
	.zero		1


	//   ....[43]....
        /*0784*/ 	.word	0x00008ff0
        /*0788*/ 	.word	0x000000ff
        /*078c*/ 	.word	0x00028c50
        /*0790*/ 	.short	0x010a
        /*0792*/ 	.byte	0x16
	.zero		1


	//   ....[44]....
        /*0794*/ 	.word	0x00009030
        /*0798*/ 	.word	0x000000ff
        /*079c*/ 	.word	0x00028c50
        /*07a0*/ 	.short	0x010a
        /*07a2*/ 	.byte	0x16
	.zero		1


	//   ....[45]....
        /*07a4*/ 	.word	0x000092e0
        /*07a8*/ 	.word	0x000000ff
        /*07ac*/ 	.word	0x00000000
        /*07b0*/ 	.short	0x0101
        /*07b2*/ 	.byte	0x16
	.zero		1


	//   ....[46]....
        /*07b4*/ 	.word	0x0000b7c0
        /*07b8*/ 	.word	0x000000ff
        /*07bc*/ 	.word	0x00000000
        /*07c0*/ 	.short	0x0101
        /*07c2*/ 	.byte	0x05
	.zero		1


	//   ....[47]....
        /*07c4*/ 	.word	0x0000dc20
        /*07c8*/ 	.word	0x00000019
        /*07cc*/ 	.word	0x00028c40
        /*07d0*/ 	.short	0x010a
        /*07d2*/ 	.byte	0x3f
	.zero		1


	//   ....[48]....
        /*07d4*/ 	.word	0x0000e050
        /*07d8*/ 	.word	0x00000019
        /*07dc*/ 	.word	0x00028c30
        /*07e0*/ 	.short	0x0107
        /*07e2*/ 	.byte	0x3f
	.zero		1


	//   ....[49]....
        /*07e4*/ 	.word	0x0000e120
        /*07e8*/ 	.word	0x00000019
        /*07ec*/ 	.word	0x00028c30
        /*07f0*/ 	.short	0x0101
        /*07f2*/ 	.byte	0x3f
	.zero		1


	//   ....[50]....
        /*07f4*/ 	.word	0x0000e820
        /*07f8*/ 	.word	0x00000011
        /*07fc*/ 	.word	0x00028c00
        /*0800*/ 	.short	0x0107
        /*0802*/ 	.byte	0x3f
	.zero		1


	//   ....[51]....
        /*0804*/ 	.word	0x0000e910
        /*0808*/ 	.word	0x00000011
        /*080c*/ 	.word	0x00028c00
        /*0810*/ 	.short	0x0101
        /*0812*/ 	.byte	0x3f
	.zero		1


	//   ....[52]....
        /*0814*/ 	.word	0x0000e930
        /*0818*/ 	.word	0x00000011
        /*081c*/ 	.word	0x00028c20
        /*0820*/ 	.short	0x010a
        /*0822*/ 	.byte	0x3f
	.zero		1


	//   ....[53]....
        /*0824*/ 	.word	0x0000e9c0
        /*0828*/ 	.word	0x00000019
        /*082c*/ 	.word	0x00028c60
        /*0830*/ 	.short	0x010a
        /*0832*/ 	.byte	0x3f
	.zero		1


	//   ....[54]....
        /*0834*/ 	.word	0x0000f220
        /*0838*/ 	.word	0x00000019
        /*083c*/ 	.word	0x00028c50
        /*0840*/ 	.short	0x0107
        /*0842*/ 	.byte	0x3f
	.zero		1


	//   ....[55]....
        /*0844*/ 	.word	0x0000f2f0
        /*0848*/ 	.word	0x00000019
        /*084c*/ 	.word	0x00028c50
        /*0850*/ 	.short	0x0101
        /*0852*/ 	.byte	0x3f
	.zero		1


	//   ....[56]....
        /*0854*/ 	.word	0x0000f620
        /*0858*/ 	.word	0x00000008
        /*085c*/ 	.word	0x00028c40
        /*0860*/ 	.short	0x010a
        /*0862*/ 	.byte	0x3f
	.zero		1


	//   ....[57]....
        /*0864*/ 	.word	0x0000f950
        /*0868*/ 	.word	0x00000008
        /*086c*/ 	.word	0x00028c30
        /*0870*/ 	.short	0x0107
        /*0872*/ 	.byte	0x3f
	.zero		1


	//   ....[58]....
        /*0874*/ 	.word	0x0000fa10
        /*0878*/ 	.word	0x00000008
        /*087c*/ 	.word	0x00028c30
        /*0880*/ 	.short	0x0101
        /*0882*/ 	.byte	0x3f
	.zero		1


	//   ....[59]....
        /*0884*/ 	.word	0x0000fa40
        /*0888*/ 	.word	0x00000008
        /*088c*/ 	.word	0x00028c60
        /*0890*/ 	.short	0x010a
        /*0892*/ 	.byte	0x3f
	.zero		1


	//   ....[60]....
        /*0894*/ 	.word	0x000100a0
        /*0898*/ 	.word	0x00000008
        /*089c*/ 	.word	0x00028c50
        /*08a0*/ 	.short	0x0107
        /*08a2*/ 	.byte	0x3f
	.zero		1


	//   ....[61]....
        /*08a4*/ 	.word	0x00010160
        /*08a8*/ 	.word	0x00000008
        /*08ac*/ 	.word	0x00028c50
        /*08b0*/ 	.short	0x0101
        /*08b2*/ 	.byte	0x3f
	.zero		1


	//   ....[62]....
        /*08b4*/ 	.word	0x00010540
        /*08b8*/ 	.word	0x00000007
        /*08bc*/ 	.word	0x00028c20
        /*08c0*/ 	.short	0x010a
        /*08c2*/ 	.byte	0x3f
	.zero		1


	//   ....[63]....
        /*08c4*/ 	.word	0x000106c0
        /*08c8*/ 	.word	0x00000005
        /*08cc*/ 	.word	0x00028c40
        /*08d0*/ 	.short	0x010a
        /*08d2*/ 	.byte	0x3f
	.zero		1


	//   ....[64]....
        /*08d4*/ 	.word	0x00010760
        /*08d8*/ 	.word	0x00000003
        /*08dc*/ 	.word	0x00028c40
        /*08e0*/ 	.short	0x010a
        /*08e2*/ 	.byte	0x3f
	.zero		1


	//   ....[65]....
        /*08e4*/ 	.word	0x000107a0
        /*08e8*/ 	.word	0x00000005
        /*08ec*/ 	.word	0x00028c60
        /*08f0*/ 	.short	0x010a
        /*08f2*/ 	.byte	0x3f
	.zero		1


	//   ....[66]....
        /*08f4*/ 	.word	0x000107e0
        /*08f8*/ 	.word	0x00000003
        /*08fc*/ 	.word	0x00028c60
        /*0900*/ 	.short	0x010a
        /*0902*/ 	.byte	0x3f
	.zero		1


	//   ....[67]....
        /*0904*/ 	.word	0x00010850
        /*0908*/ 	.word	0x00000003
        /*090c*/ 	.word	0x00028c50
        /*0910*/ 	.short	0x010a
        /*0912*/ 	.byte	0x3f
	.zero		1


	//   ....[68]....
        /*0914*/ 	.word	0x000108b0
        /*0918*/ 	.word	0x00000003
        /*091c*/ 	.word	0x00028c50
        /*0920*/ 	.short	0x010a
        /*0922*/ 	.byte	0x3f
	.zero		1


	//   ....[69]....
        /*0924*/ 	.word	0x00010910
        /*0928*/ 	.word	0x00000003
        /*092c*/ 	.word	0x00028c00
        /*0930*/ 	.short	0x010a
        /*0932*/ 	.byte	0x3f
	.zero		1


	//   ....[70]....
        /*0934*/ 	.word	0x00010960
        /*0938*/ 	.word	0x00000007
        /*093c*/ 	.word	0x00028c30
        /*0940*/ 	.short	0x010a
        /*0942*/ 	.byte	0x3f
	.zero		1


	//   ....[71]....
        /*0944*/ 	.word	0x000109b0
        /*0948*/ 	.word	0x00000007
        /*094c*/ 	.word	0x00028c50
        /*0950*/ 	.short	0x010a
        /*0952*/ 	.byte	0x3f
	.zero		1


	//   ....[72]....
        /*0954*/ 	.word	0x00010a10
        /*0958*/ 	.word	0x00000006
        /*095c*/ 	.word	0x00028c30
        /*0960*/ 	.short	0x010a
        /*0962*/ 	.byte	0x3f
	.zero		1


	//   ....[73]....
        /*0964*/ 	.word	0x00010a70
        /*0968*/ 	.word	0x00000008
        /*096c*/ 	.word	0x00028c50
        /*0970*/ 	.short	0x010a
        /*0972*/ 	.byte	0x3f
	.zero		1


	//   ....[74]....
        /*0974*/ 	.word	0x00010ad0
        /*0978*/ 	.word	0x00000006
        /*097c*/ 	.word	0x00028c30
        /*0980*/ 	.short	0x010a
        /*0982*/ 	.byte	0x3f
	.zero		1


	//   ....[75]....
        /*0984*/ 	.word	0x00010b30
        /*0988*/ 	.word	0x00000008
        /*098c*/ 	.word	0x00028c50
        /*0990*/ 	.short	0x010a
        /*0992*/ 	.byte	0x3f
	.zero		1


	//   ....[76]....
        /*0994*/ 	.word	0x00010c30
        /*0998*/ 	.word	0x00000019
        /*099c*/ 	.word	0x00028c40
        /*09a0*/ 	.short	0x010a
        /*09a2*/ 	.byte	0x3f
	.zero		1


	//   ....[77]....
        /*09a4*/ 	.word	0x00011590
        /*09a8*/ 	.word	0x00000011
        /*09ac*/ 	.word	0x00028c20
        /*09b0*/ 	.short	0x010a
        /*09b2*/ 	.byte	0x3f
	.zero		1


	//   ....[78]....
        /*09b4*/ 	.word	0x000115e0
        /*09b8*/ 	.word	0x00000019
        /*09bc*/ 	.word	0x00028c60
        /*09c0*/ 	.short	0x010a
        /*09c2*/ 	.byte	0x3f
	.zero		1


	//   ....[79]....
        /*09c4*/ 	.word	0x00011e50
        /*09c8*/ 	.word	0x00000008
        /*09cc*/ 	.word	0x00028c40
        /*09d0*/ 	.short	0x010a
        /*09d2*/ 	.byte	0x3f
	.zero		1


	//   ....[80]....
        /*09d4*/ 	.word	0x000122d0
        /*09d8*/ 	.word	0x00000008
        /*09dc*/ 	.word	0x00028c60
        /*09e0*/ 	.short	0x010a
        /*09e2*/ 	.byte	0x3f
	.zero		1


	//   ....[81]....
        /*09e4*/ 	.word	0x00012b00
        /*09e8*/ 	.word	0x00000007
        /*09ec*/ 	.word	0x00028c20
        /*09f0*/ 	.short	0x010a
        /*09f2*/ 	.byte	0x3f
	.zero		1


	//   ....[82]....
        /*09f4*/ 	.word	0x00012ca0
        /*09f8*/ 	.word	0x00000005
        /*09fc*/ 	.word	0x00028c40
        /*0a00*/ 	.short	0x010a
        /*0a02*/ 	.byte	0x3f
	.zero		1


	//   ....[83]....
        /*0a04*/ 	.word	0x00012cf0
        /*0a08*/ 	.word	0x00000003
        /*0a0c*/ 	.word	0x00028c40
        /*0a10*/ 	.short	0x010a
        /*0a12*/ 	.byte	0x3f
	.zero		1


	//   ....[84]....
        /*0a14*/ 	.word	0x00012d40
        /*0a18*/ 	.word	0x00000005
        /*0a1c*/ 	.word	0x00028c60
        /*0a20*/ 	.short	0x010a
        /*0a22*/ 	.byte	0x3f
	.zero		1


	//----- nvinfo : EIATTR_NUM_MBARRIERS
	.align		4
.L_502:
        /*0a24*/ 	.byte	0x03, 0x38
        /*0a26*/ 	.short	0x0016


	//----- nvinfo : EIATTR_EXIT_INSTR_OFFSETS
	.align		4
        /*0a28*/ 	.byte	0x04, 0x1c
        /*0a2a*/ 	.short	(.L_504 - .L_503)


	//   ....[0]....
.L_503:
        /*0a2c*/ 	.word	0x00000930


	//   ....[1]....
        /*0a30*/ 	.word	0x0000c8b0


	//   ....[2]....
        /*0a34*/ 	.word	0x00010830


	//----- nvinfo : EIATTR_MAX_THREADS
	.align		4
.L_504:
        /*0a38*/ 	.byte	0x04, 0x05
        /*0a3a*/ 	.short	(.L_506 - .L_505)
.L_505:
        /*0a3c*/ 	.word	0x00000180
        /*0a40*/ 	.word	0x00000001
        /*0a44*/ 	.word	0x00000001


	//----- nvinfo : EIATTR_CRS_STACK_SIZE
	.align		4
.L_506:
        /*0a48*/ 	.byte	0x04, 0x1e
        /*0a4a*/ 	.short	(.L_508 - .L_507)
.L_507:
        /*0a4c*/ 	.word	0x00000000


	//----- nvinfo : EIATTR_CBANK_PARAM_SIZE
	.align		4
.L_508:
        /*0a50*/ 	.byte	0x03, 0x19
        /*0a52*/ 	.short	0x0af0


	//----- nvinfo : EIATTR_PARAM_CBANK
	.align		4
        /*0a54*/ 	.byte	0x04, 0x0a
        /*0a56*/ 	.short	(.L_510 - .L_509)
	.align		4
.L_509:
        /*0a58*/ 	.word	index@(.nv.constant0._ZN7cutlass13device_kernelIN5flash11enable_sm90INS1_16FlashAttnFwdSm90INS1_25CollectiveMainloopFwdSm90ILi2EN4cute5tupleIJNS5_1CILi1EEES8_S8_EEENS6_IJNS7_ILi64EEESA_SA_EEELi512ENS_10bfloat16_tEfNS_4arch4Sm90ELb1ELb0ELb1ELb0ELb1ELb0ELb0ELb0ELb0ELb1ELb0ELb0EEENS1_21CollectiveEpilogueFwdINS6_IJSA_NS7_ILi512EEESA_EEES9_SC_SE_Li256ELb0ELb1ELb0ELb0EEENS1_30DynamicPersistentTileSchedulerILi256ELi128ELb0ELb1ELb1EEEEEEEEEvNT_6ParamsE)
        /*0a5c*/ 	.short	0x0210
        /*0a5e*/ 	.short	0x0af0


	//----- nvinfo : EIATTR_SW_WAR
	.align		4
.L_510:
        /*0a60*/ 	.byte	0x04, 0x36
        /*0a62*/ 	.short	(.L_512 - .L_511)
.L_511:
        /*0a64*/ 	.word	0x00000008
.L_512:


//--------------------- .nv.info._ZN7cutlass13device_kernelIN5flash11enable_sm90INS1_16FlashAttnFwdSm90INS1_25CollectiveMainloopFwdSm90ILi2EN4cute5tupleIJNS5_1CILi1EEES8_S8_EEENS6_IJNS7_ILi64EEESA_SA_EEELi512ENS_10bfloat16_tEfNS_4arch4Sm90ELb1ELb0ELb1ELb0ELb1ELb0ELb1ELb0ELb0ELb1ELb0ELb0EEENS1_21CollectiveEpilogueFwdINS6_IJSA_NS7_ILi512EEESA_EEES9_SC_SE_Li256ELb0ELb1ELb0ELb0EEENS1_30DynamicPersistentTileSchedulerILi256ELi128ELb0ELb1ELb1EEEEEEEEEvNT_6ParamsE --------------------------
	.section	.nv.info._ZN7cutlass13device_kernelIN5flash11enable_sm90INS1_16FlashAttnFwdSm90INS1_25CollectiveMainloopFwdSm90ILi2EN4cute5tupleIJNS5_1CILi1EEES8_S8_EEENS6_IJNS7_ILi64EEESA_SA_EEELi512ENS_10bfloat16_tEfNS_4arch4Sm90ELb1ELb0ELb1ELb0ELb1ELb0ELb1ELb0ELb0ELb1ELb0ELb0EEENS1_21CollectiveEpilogueFwdINS6_IJSA_NS7_ILi512EEESA_EEES9_SC_SE_Li256ELb0ELb1ELb0ELb0EEENS1_30DynamicPersistentTileSchedulerILi256ELi128ELb0ELb1ELb1EEEEEEEEEvNT_6ParamsE,"",@"SHT_CUDA_INFO"
	.sectionflags	@""
	.align	4


	//----- nvinfo : EIATTR_CUDA_API_VERSION
	.align		4
        /*0000*/ 	.byte	0x04, 0x37
        /*0002*/ 	.short	(.L_514 - .L_513)
.L_513:
        /*0004*/ 	.word	0x00000082


	//----- nvinfo : EIATTR_KPARAM_INFO
	.align		4
.L_514:
        /*0008*/ 	.byte	0x04, 0x17
        /*000a*/ 	.short	(.L_516 - .L_515)
.L_515:
        /*000c*/ 	.word	0x00000000
        /*0010*/ 	.short	0x0000
        /*0012*/ 	.short	0x0070
        /*0014*/ 	.byte	0x00, 0xf0, 0x01, 0x2e


	//----- nvinfo : EIATTR_SPARSE_MMA_MASK
	.align		4
.L_516:
        /*0018*/ 	.byte	0x03, 0x50
        /*001a*/ 	.short	0x0000


	//----- nvinfo : EIATTR_MAXREG_COUNT
	.align		4
        /*001c*/ 	.byte	0x03, 0x1b
        /*001e*/ 	.short	0x00a8


	//----- nvinfo : EIATTR_NUM_BARRIERS
	.align		4
        /*0020*/ 	.byte	0x02, 0x4c
        /*0022*/ 	.byte	0x10
	.zero		1


	//----- nvinfo : EIATTR_EXTERNS
	.align		4
        /*0024*/ 	.byte	0x04, 0x0f
        /*0026*/ 	.short	(.L_518 - .L_517)


	//   ....[0]....
	.align		4
.L_517:
        /*0028*/ 	.word	index@(__assertfail)


	//----- nvinfo : EIATTR_ANNOTATIONS
	.align		4
.L_518:
        /*002c*/ 	.byte	0x04, 0x55
        /*002e*/ 	.short	(.L_520 - .L_519)


	//   ....[0]....
.L_519:
        /*0030*/ 	.word	0x00000001
        /*0034*/ 	.byte	0xe0, 0x05, 0x01, 0x00, 0x01, 0x00, 0x00, 0x00, 0xe0, 0x06, 0x01, 0x00, 0x01, 0x00, 0x00, 0x00
        /*0044*/ 	.byte	0x20, 0x0e, 0x01, 0x00, 0x01, 0x00, 0x00, 0x00, 0x50, 0x0e, 0x01, 0x00, 0x01, 0x00, 0x00, 0x00
        /*0054*/ 	.byte	0x40, 0x1c, 0x01, 0x00, 0x01, 0x00, 0x00, 0x00, 0x50, 0x1c, 0x01, 0x00, 0x01, 0x00, 0x00, 0x00
        /*0064*/ 	.byte	0xb0, 0x2a, 0x01, 0x00, 0x01, 0x00, 0x00, 0x00, 0xc0, 0x2a, 0x01, 0x00, 0x01, 0x00, 0x00, 0x00
        /*0074*/ 	.byte	0x40, 0x33, 0x01, 0x00, 0x01, 0x00, 0x00, 0x00, 0x60, 0x33, 0x01, 0x00, 0x01, 0x00, 0x00, 0x00
        /*0084*/ 	.byte	0xa0, 0x34, 0x01, 0x00, 0x01, 0x00, 0x00, 0x00, 0xc0, 0x34, 0x01, 0x00, 0x01, 0x00, 0x00, 0x00
        /*0094*/ 	.byte	0xb0, 0x4f, 0x01, 0x00


	//----- nvinfo : EIATTR_MERCURY_ISA_VERSION
	.align		4
.L_520:
        /*0098*/ 	.byte	0x03, 0x5f
        /*009a*/ 	.short	0x0101


	//----- nvinfo : EIATTR_INT_WARP_WIDE_INSTR_OFFSETS
	.align		4
        /*009c*/ 	.byte	0x04, 0x31
        /*009e*/ 	.short	(.L_522 - .L_521)


	//   ....[0]....
.L_521:
        /*00a0*/ 	.word	0x000000c0


	//   ....[1]....
        /*00a4*/ 	.word	0x000000d0


	//   ....[2]....
        /*00a8*/ 	.word	0x000000e0


	//   ....[3]....
        /*00ac*/ 	.word	0x00000180


	//   ....[4]....
        /*00b0*/ 	.word	0x00011360


	//   ....[5]....
        /*00b4*/ 	.word	0x000113f0


	//   ....[6]....
        /*00b8*/ 	.word	0x00014d40


	//   ....[7]....
        /*00bc*/ 	.word	0x00014dd0


	//----- nvinfo : EIATTR_COOP_GROUP_MASK_REGIDS
	.align		4
.L_522:
        /*00c0*/ 	.byte	0x04, 0x29
        /*00c2*/ 	.short	(.L_524 - .L_523)


	//   ....[0]....
.L_523:
        /*00c4*/ 	.word	0xffffffff


	//   ....[1]....
        /*00c8*/ 	.word	0xffffffff


	//   ....[2]....
        /*00cc*/ 	.word	0xffffffff


	//   ....[3]....
        /*00d0*/ 	.word	0xffffffff


	//   ....[4]....
        /*00d4*/ 	.word	0xffffffff


	//   ....[5]....
        /*00d8*/ 	.word	0xffffffff


	//   ....[6]....
        /*00dc*/ 	.word	0xffffffff


	//   ....[7]....
        /*00e0*/ 	.word	0xffffffff


	//   ....[8]....
        /*00e4*/ 	.word	0xffffffff


	//   ....[9]....
        /*00e8*/ 	.word	0xffffffff


	//   ....[10]....
        /*00ec*/ 	.word	0xffffffff


	//   ....[11]....
        /*00f0*/ 	.word	0xffffffff


	//   ....[12]....
        /*00f4*/ 	.word	0xffffffff


	//   ....[13]....
        /*00f8*/ 	.word	0xffffffff


	//   ....[14]....
        /*00fc*/ 	.word	0xffffffff


	//   ....[15]....
        /*0100*/ 	.word	0xffffffff


	//   ....[16]....
        /*0104*/ 	.word	0xffffffff


	//   ....[17]....
        /*0108*/ 	.word	0xffffffff


	//   ....[18]....
        /*010c*/ 	.word	0xffffffff


	//   ....[19]....
        /*0110*/ 	.word	0xffffffff


	//   ....[20]....
        /*0114*/ 	.word	0xffffffff


	//   ....[21]....
        /*0118*/ 	.word	0xffffffff


	//   ....[22]....
        /*011c*/ 	.word	0xffffffff


	//   ....[23]....
        /*0120*/ 	.word	0xffffffff


	//   ....[24]....
        /*0124*/ 	.word	0xffffffff


	//   ....[25]....
        /*0128*/ 	.word	0xffffffff


	//   ....[26]....
        /*012c*/ 	.word	0xffffffff


	//   ....[27]....
        /*0130*/ 	.word	0xffffffff


	//   ....[28]....
        /*0134*/ 	.word	0xffffffff


	//   ....[29]....
        /*0138*/ 	.word	0xffffffff


	//   ....[30]....
        /*013c*/ 	.word	0xffffffff


	//   ....[31]....
        /*0140*/ 	.word	0xffffffff


	//   ....[32]....
        /*0144*/ 	.word	0xffffffff


	//   ....[33]....
        /*0148*/ 	.word	0xffffffff


	//   ....[34]....
        /*014c*/ 	.word	0xffffffff


	//   ....[35]....
        /*0150*/ 	.word	0xffffffff


	//   ....[36]....
        /*0154*/ 	.word	0xffffffff


	//   ....[37]....
        /*0158*/ 	.word	0xffffffff


	//   ....[38]....
        /*015c*/ 	.word	0xffffffff


	//   ....[39]....
        /*0160*/ 	.word	0xffffffff


	//   ....[40]....
        /*0164*/ 	.word	0xffffffff


	//   ....[41]....
        /*0168*/ 	.word	0xffffffff


	//   ....[42]....
        /*016c*/ 	.word	0xffffffff


	//   ....[43]....
        /*0170*/ 	.word	0xffffffff


	//   ....[44]....
        /*0174*/ 	.word	0xffffffff


	//   ....[45]....
        /*0178*/ 	.word	0xffffffff


	//   ....[46]....
        /*017c*/ 	.word	0xffffffff


	//   ....[47]....
        /*0180*/ 	.word	0xffffffff


	//   ....[48]....
        /*0184*/ 	.word	0xffffffff


	//   ....[49]....
        /*0188*/ 	.word	0xffffffff


	//   ....[50]....
        /*018c*/ 	.word	0xffffffff


	//   ....[51]....
        /*0190*/ 	.word	0xffffffff


	//   ....[52]....
        /*0194*/ 	.word	0xffffffff


	//   ....[53]....
        /*0198*/ 	.word	0xffffffff


	//   ....[54]....
        /*019c*/ 	.word	0xffffffff


	//   ....[55]....
        /*01a0*/ 	.word	0xffffffff


	//   ....[56]....
        /*01a4*/ 	.word	0xffffffff


	//   ....[57]....
        /*01a8*/ 	.word	0xffffffff


	//   ....[58]....
        /*01ac*/ 	.word	0xffffffff


	//   ....[59]....
        /*01b0*/ 	.word	0xffffffff


	//   ....[60]....
        /*01b4*/ 	.word	0xffffffff


	//   ....[61]....
        /*01b8*/ 	.word	0xffffffff


	//   ....[62]....
        /*01bc*/ 	.word	0xffffffff


	//   ....[63]....
        /*01c0*/ 	.word	0xffffffff


	//   ....[64]....
        /*01c4*/ 	.word	0xffffffff


	//   ....[65]....
        /*01c8*/ 	.word	0xffffffff


	//   ....[66]....
        /*01cc*/ 	.word	0xffffffff


	//   ....[67]....
        /*01d0*/ 	.word	0xffffffff


	//   ....[68]....
        /*01d4*/ 	.word	0xffffffff


	//   ....[69]....
        /*01d8*/ 	.word	0xffffffff


	//   ....[70]....
        /*01dc*/ 	.word	0xffffffff


	//   ....[71]....
        /*01e0*/ 	.word	0xffffffff


	//   ....[72]....
        /*01e4*/ 	.word	0xffffffff


	//   ....[73]....
        /*01e8*/ 	.word	0xffffffff


	//   ....[74]....
        /*01ec*/ 	.word	0xffffffff


	//   ....[75]....
        /*01f0*/ 	.word	0xffffffff


	//   ....[76]....
        /*01f4*/ 	.word	0xffffffff


	//   ....[77]....
        /*01f8*/ 	.word	0xffffffff


	//   ....[78]....
        /*01fc*/ 	.word	0xffffffff


	//   ....[79]....
        /*0200*/ 	.word	0xffffffff


	//   ....[80]....
        /*0204*/ 	.word	0xffffffff


	//   ....[81]....
        /*0208*/ 	.word	0xffffffff


	//   ....[82]....
        /*020c*/ 	.word	0xffffffff


	//   ....[83]....
        /*0210*/ 	.word	0xffffffff


	//   ....[84]....
        /*0214*/ 	.word	0xffffffff


	//   ....[85]....
        /*0218*/ 	.word	0xffffffff


	//   ....[86]....
        /*021c*/ 	.word	0xffffffff


	//   ....[87]....
        /*0220*/ 	.word	0xffffffff


	//   ....[88]....
        /*0224*/ 	.word	0xffffffff


	//   ....[89]....
        /*0228*/ 	.word	0xffffffff


	//   ....[90]....
        /*022c*/ 	.word	0xffffffff


	//   ....[91]....
        /*0230*/ 	.word	0xffffffff


	//   ....[92]....
        /*0234*/ 	.word	0xffffffff


	//   ....[93]....
        /*0238*/ 	.word	0xffffffff


	//   ....[94]....
        /*023c*/ 	.word	0xffffffff


	//   ....[95]....
        /*0240*/ 	.word	0xffffffff


	//   ....[96]....
        /*0244*/ 	.word	0xffffffff


	//   ....[97]....
        /*0248*/ 	.word	0xffffffff


	//   ....[98]....
        /*024c*/ 	.word	0x0500000f


	//   ....[99]....
        /*0250*/ 	.word	0x0500000f


	//   ....[100]....
        /*0254*/ 	.word	0x0500000f


	//   ....[101]....
        /*0258*/ 	.word	0x0500000f


	//   ....[102]....
        /*025c*/ 	.word	0x0500000f


	//   ....[103]....
        /*0260*/ 	.word	0x0500000f


	//   ....[104]....
        /*0264*/ 	.word	0x0500000f


	//   ....[105]....
        /*0268*/ 	.word	0x0500000f


	//   ....[106]....
        /*026c*/ 	.word	0x0500000f


	//   ....[107]....
        /*0270*/ 	.word	0x0500000f


	//   ....[108]....
        /*0274*/ 	.word	0x0500000f


	//   ....[109]....
        /*0278*/ 	.word	0x0500000f


	//   ....[110]....
        /*027c*/ 	.word	0x0500000f


	//   ....[111]....
        /*0280*/ 	.word	0x0500000f


	//   ....[112]....
        /*0284*/ 	.word	0x0500000f


	//   ....[113]....
        /*0288*/ 	.word	0x0500000f


	//   ....[114]....
        /*028c*/ 	.word	0x0500000f


	//   ....[115]....
        /*0290*/ 	.word	0x0500000f


	//   ....[116]....
        /*0294*/ 	.word	0x0500000f


	//   ....[117]....
        /*0298*/ 	.word	0x0500000f


	//   ....[118]....
        /*029c*/ 	.word	0x0500000f


	//   ....[119]....
        /*02a0*/ 	.word	0x0500000f


	//   ....[120]....
        /*02a4*/ 	.word	0x0500000f


	//   ....[121]....
        /*02a8*/ 	.word	0x0500000f


	//   ....[122]....
        /*02ac*/ 	.word	0x0500000f


	//   ....[123]....
        /*02b0*/ 	.word	0x0500000f


	//   ....[124]....
        /*02b4*/ 	.word	0x0500000f


	//   ....[125]....
        /*02b8*/ 	.word	0x0500000f


	//   ....[126]....
        /*02bc*/ 	.word	0x0500000f


	//   ....[127]....
        /*02c0*/ 	.word	0x0500000f


	//   ....[128]....
        /*02c4*/ 	.word	0x0500000f


	//   ....[129]....
        /*02c8*/ 	.word	0x0500000f


	//   ....[130]....
        /*02cc*/ 	.word	0x0500000f


	//   ....[131]....
        /*02d0*/ 	.word	0x0500000f


	//   ....[132]....
        /*02d4*/ 	.word	0x0500000f


	//   ....[133]....
        /*02d8*/ 	.word	0x0500000f


	//   ....[134]....
        /*02dc*/ 	.word	0x0500000f


	//   ....[135]....
        /*02e0*/ 	.word	0x0500000f


	//   ....[136]....
        /*02e4*/ 	.word	0x0500000f


	//   ....[137]....
        /*02e8*/ 	.word	0x0500000f


	//   ....[138]....
        /*02ec*/ 	.word	0x0500000f


	//   ....[139]....
        /*02f0*/ 	.word	0x0500000f


	//   ....[140]....
        /*02f4*/ 	.word	0x0500000f


	//   ....[141]....
        /*02f8*/ 	.word	0x0500000f


	//   ....[142]....
        /*02fc*/ 	.word	0x0500000f


	//   ....[143]....
        /*0300*/ 	.word	0x0500000f


	//   ....[144]....
        /*0304*/ 	.word	0x0500000f


	//   ....[145]....
        /*0308*/ 	.word	0x0500000f


	//   ....[146]....
        /*030c*/ 	.word	0x0500000f


	//   ....[147]....
        /*0310*/ 	.word	0x0500000f


	//   ....[148]....
        /*0314*/ 	.word	0x0500000f


	//----- nvinfo : EIATTR_COOP_GROUP_INSTR_OFFSETS
	.align		4
.L_524:
        /*0318*/ 	.byte	0x04, 0x28
        /*031a*/ 	.short	(.L_526 - .L_525)


	//   ....[0]....
.L_525:
        /*031c*/ 	.word	0x00000080


	//   ....[1]....
        /*0320*/ 	.word	0x00000090


	//   ....[2]....
        /*0324*/ 	.word	0x000002b0


	//   ....[3]....
        /*0328*/ 	.word	0x00000410


	//   ....[4]....
        /*032c*/ 	.word	0x00000530


	//   ....[5]....
        /*0330*/ 	.word	0x00000690


	//   ....[6]....
        /*0334*/ 	.word	0x00001860


	//   ....[7]....
        /*0338*/ 	.word	0x000035b0


	//   ....[8]....
        /*033c*/ 	.word	0x00004540


	//   ....[9]....
        /*0340*/ 	.word	0x00005450


	//   ....[10]....
        /*0344*/ 	.word	0x00005490


	//   ....[11]....
        /*0348*/ 	.word	0x000058f0


	//   ....[12]....
        /*034c*/ 	.word	0x00005a30


	//   ....[13]....
        /*0350*/ 	.word	0x00005d80


	//   ....[14]....
        /*0354*/ 	.word	0x00005e40


	//   ....[15]....
        /*0358*/ 	.word	0x00006660


	//   ....[16]....
        /*035c*/ 	.word	0x000073f0


	//   ....[17]....
        /*0360*/ 	.word	0x00008280


	//   ....[18]....
        /*0364*/ 	.word	0x000082a0


	//   ....[19]....
        /*0368*/ 	.word	0x00008720


	//   ....[20]....
        /*036c*/ 	.word	0x00008860


	//   ....[21]....
        /*0370*/ 	.word	0x00008bf0


	//   ....[22]....
        /*0374*/ 	.word	0x00008c70


	//   ....[23]....
        /*0378*/ 	.word	0x00009db0


	//   ....[24]....
        /*037c*/ 	.word	0x0000aa90


	//   ....[25]....
        /*0380*/ 	.word	0x0000ba70


	//   ....[26]....
        /*0384*/ 	.word	0x0000bae0


	//   ....[27]....
        /*0388*/ 	.word	0x0000be20


	//   ....[28]....
        /*038c*/ 	.word	0x0000bfe0


	//   ....[29]....
        /*0390*/ 	.word	0x0000cf30


	//   ....[30]....
        /*0394*/ 	.word	0x0000d000


	//   ....[31]....
        /*0398*/ 	.word	0x0000d030


	//   ....[32]....
        /*039c*/ 	.word	0x0000d090


	//   ....[33]....
        /*03a0*/ 	.word	0x0000d0b0


	//   ....[34]....
        /*03a4*/ 	.word	0x0000e2b0


	//   ....[35]....
        /*03a8*/ 	.word	0x0000edf0


	//   ....[36]....
        /*03ac*/ 	.word	0x0000ee20


	//   ....[37]....
        /*03b0*/ 	.word	0x0000ee50


	//   ....[38]....
        /*03b4*/ 	.word	0x0000ee70


	//   ....[39]....
        /*03b8*/ 	.word	0x0000f4b0


	//   ....[40]....
        /*03bc*/ 	.word	0x0000f4d0


	//   ....[41]....
        /*03c0*/ 	.word	0x0000f700


	//   ....[42]....
        /*03c4*/ 	.word	0x0000f720


	//   ....[43]....
        /*03c8*/ 	.word	0x000100a0


	//   ....[44]....
        /*03cc*/ 	.word	0x000100c0


	//   ....[45]....
        /*03d0*/ 	.word	0x00010300


	//   ....[46]....
        /*03d4*/ 	.word	0x00010320


	//   ....[47]....
        /*03d8*/ 	.word	0x00010610


	//   ....[48]....
        /*03dc*/ 	.word	0x00011e00


	//   ....[49]....
        /*03e0*/ 	.word	0x00011e20


	//   ....[50]....
        /*03e4*/ 	.word	0x00011e40


	//   ....[51]....
        /*03e8*/ 	.word	0x00011e90


	//   ....[52]....
        /*03ec*/ 	.word	0x00011ec0


	//   ....[53]....
        /*03f0*/ 	.word	0x00011f10


	//   ....[54]....
        /*03f4*/ 	.word	0x00011f40


	//   ....[55]....
        /*03f8*/ 	.word	0x00011f50


	//   ....[56]....
        /*03fc*/ 	.word	0x00012610


	//   ....[57]....
        /*0400*/ 	.word	0x00012640


	//   ....[58]....
        /*0404*/ 	.word	0x00012690


	//   ....[59]....
        /*0408*/ 	.word	0x00012700


	//   ....[60]....
        /*040c*/ 	.word	0x00012720


	//   ....[61]....
        /*0410*/ 	.word	0x000127a0


	//   ....[62]....
        /*0414*/ 	.word	0x000127c0


	//   ....[63]....
        /*0418*/ 	.word	0x000127e0


	//   ....[64]....
        /*041c*/ 	.word	0x00012de0


	//   ....[65]....
        /*0420*/ 	.word	0x00012e10


	//   ....[66]....
        /*0424*/ 	.word	0x00012e70


	//   ....[67]....
        /*0428*/ 	.word	0x00012f60


	//   ....[68]....
        /*042c*/ 	.word	0x00012f80


	//   ....[69]....
        /*0430*/ 	.word	0x00013080


	//   ....[70]....
        /*0434*/ 	.word	0x00013090


	//   ....[71]....
        /*0438*/ 	.word	0x000130c0


	//   ....[72]....
        /*043c*/ 	.word	0x00013690


	//   ....[73]....
        /*0440*/ 	.word	0x000136c0


	//   ....[74]....
        /*0444*/ 	.word	0x000136f0


	//   ....[75]....
        /*0448*/ 	.word	0x00013750


	//   ....[76]....
        /*044c*/ 	.word	0x000138a0


	//   ....[77]....
        /*0450*/ 	.word	0x000138c0


	//   ....[78]....
        /*0454*/ 	.word	0x000138d0


	//   ....[79]....
        /*0458*/ 	.word	0x00013a20


	//   ....[80]....
        /*045c*/ 	.word	0x000142a0


	//   ....[81]....
        /*0460*/ 	.word	0x000142c0


	//   ....[82]....
        /*0464*/ 	.word	0x00014310


	//   ....[83]....
        /*0468*/ 	.word	0x00014320


	//   ....[84]....
        /*046c*/ 	.word	0x00014360


	//   ....[85]....
        /*0470*/ 	.word	0x00014370


	//   ....[86]....
        /*0474*/ 	.word	0x00014380


	//   ....[87]....
        /*0478*/ 	.word	0x000143c0


	//   ....[88]....
        /*047c*/ 	.word	0x000146e0


	//   ....[89]....
        /*0480*/ 	.word	0x00014720


	//   ....[90]....
        /*0484*/ 	.word	0x00014740


	//   ....[91]....
        /*0488*/ 	.word	0x000147b0


	//   ....[92]....
        /*048c*/ 	.word	0x000147d0


	//   ....[93]....
        /*0490*/ 	.word	0x000147f0


	//   ....[94]....
        /*0494*/ 	.word	0x00014890


	//   ....[95]....
        /*0498*/ 	.word	0x000148b0


	//   ....[96]....
        /*049c*/ 	.word	0x00014ef0


	//   ....[97]....
        /*04a0*/ 	.word	0x000150d0


	//   ....[98]....
        /*04a4*/ 	.word	0x00015650


	//   ....[99]....
        /*04a8*/ 	.word	0x00015730


	//   ....[100]....
        /*04ac*/ 	.word	0x000157d0


	//   ....[101]....
        /*04b0*/ 	.word	0x00015830


	//   ....[102]....
        /*04b4*/ 	.word	0x000158f0


	//   ....[103]....
        /*04b8*/ 	.word	0x00015960


	//   ....[104]....
        /*04bc*/ 	.word	0x00015a30


	//   ....[105]....
        /*04c0*/ 	.word	0x00015a90


	//   ....[106]....
        /*04c4*/ 	.word	0x00015b40


	//   ....[107]....
        /*04c8*/ 	.word	0x00015bf0


	//   ....[108]....
        /*04cc*/ 	.word	0x00015c70


	//   ....[109]....
        /*04d0*/ 	.word	0x00015cd0


	//   ....[110]....
        /*04d4*/ 	.word	0x00015db0


	//   ....[111]....
        /*04d8*/ 	.word	0x00015e20


	//   ....[112]....
        /*04dc*/ 	.word	0x00015f00


	//   ....[113]....
        /*04e0*/ 	.word	0x00015f60


	//   ....[114]....
        /*04e4*/ 	.word	0x00016010


	//   ....[115]....
        /*04e8*/ 	.word	0x000160a0


	//   ....[116]....
        /*04ec*/ 	.word	0x00016150


	//   ....[117]....
        /*04f0*/ 	.word	0x00016250


	//   ....[118]....
        /*04f4*/ 	.word	0x00016340


	//   ....[119]....
        /*04f8*/ 	.word	0x000164f0


	//   ....[120]....
        /*04fc*/ 	.word	0x00016540


	//   ....[121]....
        /*0500*/ 	.word	0x00016650


	//   ....[122]....
        /*0504*/ 	.word	0x00016730


	//   ....[123]....
        /*0508*/ 	.word	0x000168a0


	//   ....[124]....
        /*050c*/ 	.word	0x000169a0


	//   ....[125]....
        /*0510*/ 	.word	0x00016bc0


	//   ....[126]....
        /*0514*/ 	.word	0x00016c10


	//   ....[127]....
        /*0518*/ 	.word	0x00016dd0


	//   ....[128]....
        /*051c*/ 	.word	0x00016e20


	//   ....[129]....
        /*0520*/ 	.word	0x00016fe0


	//   ....[130]....
        /*0524*/ 	.word	0x00017030


	//   ....[131]....
        /*0528*/ 	.word	0x00017110


	//   ....[132]....
        /*052c*/ 	.word	0x000171b0


	//   ....[133]....
        /*0530*/ 	.word	0x00017210


	//   ....[134]....
        /*0534*/ 	.word	0x000172c0


	//   ....[135]....
        /*0538*/ 	.word	0x00017320


	//   ....[136]....
        /*053c*/ 	.word	0x000173d0


	//   ....[137]....
        /*0540*/ 	.word	0x00017430


	//   ....[138]....
        /*0544*/ 	.word	0x000174e0


	//   ....[139]....
        /*0548*/ 	.word	0x000175d0


	//   ....[140]....
        /*054c*/ 	.word	0x000176b0


	//   ....[141]....
        /*0550*/ 	.word	0x00017790


	//   ....[142]....
        /*0554*/ 	.word	0x000178a0


	//   ....[143]....
        /*0558*/ 	.word	0x000179c0


	//   ....[144]....
        /*055c*/ 	.word	0x00017aa0


	//   ....[145]....
        /*0560*/ 	.word	0x00017bb0


	//   ....[146]....
        /*0564*/ 	.word	0x00017c90


	//   ....[147]....
        /*0568*/ 	.word	0x00017d20


	//   ....[148]....
        /*056c*/ 	.word	0x00017e40


	//----- nvinfo : EIATTR_REG_RECONFIG
	.align		4
.L_526:
        /*0570*/ 	.byte	0x01, 0x54
	.zero		2


	//----- nvinfo : EIATTR_SYSCALL_OFFSETS
	.align		4
        /*0574*/ 	.byte	0x04, 0x46
        /*0576*/ 	.short	(.L_528 - .L_527)


	//   ....[0]....
.L_527:
        /*0578*/ 	.word	0x00003760


	//   ....[1]....
        /*057c*/ 	.word	0x00011550


	//   ....[2]....
        /*0580*/ 	.word	0x000116a0


	//   ....[3]....
        /*0584*/ 	.word	0x00011790


	//   ....[4]....
        /*0588*/ 	.word	0x00012250


	//   ....[5]....
        /*058c*/ 	.word	0x00012a90


	//----- nvinfo : EIATTR_MBARRIER_INSTR_OFFSETS
	.align		4
.L_528:
        /*0590*/ 	.byte	0x04, 0x39
        /*0592*/ 	.short	(.L_530 - .L_529)


	//   ....[0]....
.L_529:
        /*0594*/ 	.word	0x00000190
        /*0598*/ 	.word	0x000000ff
        /*059c*/ 	.word	0x00038800
        /*05a0*/ 	.short	0x0100
        /*05a2*/ 	.byte	0x08
	.zero		1


	//   ....[1]....
        /*05a4*/ 	.word	0x000001a0
        /*05a8*/ 	.word	0x000000ff
        /*05ac*/ 	.word	0x00038810
        /*05b0*/ 	.short	0x0100
        /*05b2*/ 	.byte	0x08
	.zero		1


	//   ....[2]....
        /*05b4*/ 	.word	0x000001b0
        /*05b8*/ 	.word	0x000000ff
        /*05bc*/ 	.word	0x00038820
        /*05c0*/ 	.short	0x0100
        /*05c2*/ 	.byte	0x08
	.zero		1


	//   ....[3]....
        /*05c4*/ 	.word	0x00000260
        /*05c8*/ 	.word	0x000000ff
        /*05cc*/ 	.word	0x00038830
        /*05d0*/ 	.short	0x0100
        /*05d2*/ 	.byte	0x06
	.zero		1


	//   ....[4]....
        /*05d4*/ 	.word	0x00000270
        /*05d8*/ 	.word	0x000000ff
        /*05dc*/ 	.word	0x00038840
        /*05e0*/ 	.short	0x0100
        /*05e2*/ 	.byte	0x06
	.zero		1


	//   ....[5]....
        /*05e4*/ 	.word	0x00000280
        /*05e8*/ 	.word	0x000000ff
        /*05ec*/ 	.word	0x00038838
        /*05f0*/ 	.short	0x0100
        /*05f2*/ 	.byte	0x06
	.zero		1


	//   ....[6]....
        /*05f4*/ 	.word	0x00000290
        /*05f8*/ 	.word	0x000000ff
        /*05fc*/ 	.word	0x00038848
        /*0600*/ 	.short	0x0100
        /*0602*/ 	.byte	0x06
	.zero		1


	//   ....[7]....
        /*0604*/ 	.word	0x000003c0
        /*0608*/ 	.word	0x000000ff
        /*060c*/ 	.word	0x00038850
        /*0610*/ 	.short	0x0100
        /*0612*/ 	.byte	0x08
	.zero		1


	//   ....[8]....
        /*0614*/ 	.word	0x000003d0
        /*0618*/ 	.word	0x000000ff
        /*061c*/ 	.word	0x00038860
        /*0620*/ 	.short	0x0100
        /*0622*/ 	.byte	0x08
	.zero		1


	//   ....[9]....
        /*0624*/ 	.word	0x000003e0
        /*0628*/ 	.word	0x000000ff
        /*062c*/ 	.word	0x00038858
        /*0630*/ 	.short	0x0100
        /*0632*/ 	.byte	0x08
	.zero		1


	//   ....[10]....
        /*0634*/ 	.word	0x000003f0
        /*0638*/ 	.word	0x000000ff
        /*063c*/ 	.word	0x00038868
        /*0640*/ 	.short	0x0100
        /*0642*/ 	.byte	0x08
	.zero		1


	//   ....[11]....
        /*0644*/ 	.word	0x000004e0
        /*0648*/ 	.word	0x000000ff
        /*064c*/ 	.word	0x00038870
        /*0650*/ 	.short	0x0100
        /*0652*/ 	.byte	0x06
	.zero		1


	//   ....[12]....
        /*0654*/ 	.word	0x000004f0
        /*0658*/ 	.word	0x000000ff
        /*065c*/ 	.word	0x00038880
        /*0660*/ 	.short	0x0100
        /*0662*/ 	.byte	0x06
	.zero		1


	//   ....[13]....
        /*0664*/ 	.word	0x00000500
        /*0668*/ 	.word	0x000000ff
        /*066c*/ 	.word	0x00038878
        /*0670*/ 	.short	0x0100
        /*0672*/ 	.byte	0x06
	.zero		1


	//   ....[14]....
        /*0674*/ 	.word	0x00000510
        /*0678*/ 	.word	0x000000ff
        /*067c*/ 	.word	0x00038888
        /*0680*/ 	.short	0x0100
        /*0682*/ 	.byte	0x06
	.zero		1


	//   ....[15]....
        /*0684*/ 	.word	0x00000640
        /*0688*/ 	.word	0x000000ff
        /*068c*/ 	.word	0x00038890
        /*0690*/ 	.short	0x0100
        /*0692*/ 	.byte	0x08
	.zero		1


	//   ....[16]....
        /*0694*/ 	.word	0x00000650
        /*0698*/ 	.word	0x000000ff
        /*069c*/ 	.word	0x000388a0
        /*06a0*/ 	.short	0x0100
        /*06a2*/ 	.byte	0x08
	.zero		1


	//   ....[17]....
        /*06a4*/ 	.word	0x00000660
        /*06a8*/ 	.word	0x000000ff
        /*06ac*/ 	.word	0x00038898
        /*06b0*/ 	.short	0x0100
        /*06b2*/ 	.byte	0x08
	.zero		1


	//   ....[18]....
        /*06b4*/ 	.word	0x00000670
        /*06b8*/ 	.word	0x000000ff
        /*06bc*/ 	.word	0x000388a8
        /*06c0*/ 	.short	0x0100
        /*06c2*/ 	.byte	0x08
	.zero		1


	//   ....[19]....
        /*06c4*/ 	.word	0x000007b0
        /*06c8*/ 	.word	0x000000ff
        /*06cc*/ 	.word	0x000388b0
        /*06d0*/ 	.short	0x0100
        /*06d2*/ 	.byte	0x08
	.zero		1


	//   ....[20]....
        /*06d4*/ 	.word	0x000007c0
        /*06d8*/ 	.word	0x000000ff
        /*06dc*/ 	.word	0x000388c0
        /*06e0*/ 	.short	0x0100
        /*06e2*/ 	.byte	0x08
	.zero		1


	//   ....[21]....
        /*06e4*/ 	.word	0x000007d0
        /*06e8*/ 	.word	0x000000ff
        /*06ec*/ 	.word	0x000388b8
        /*06f0*/ 	.short	0x0100
        /*06f2*/ 	.byte	0x08
	.zero		1


	//   ....[22]....
        /*06f4*/ 	.word	0x000007e0
        /*06f8*/ 	.word	0x000000ff
        /*06fc*/ 	.word	0x000388c8
        /*0700*/ 	.short	0x0100
        /*0702*/ 	.byte	0x08
	.zero		1


	//   ....[23]....
        /*0704*/ 	.word	0x00001c30
        /*0708*/ 	.word	0x00000000
        /*070c*/ 	.word	0x00000000
        /*0710*/ 	.short	0x0101
        /*0712*/ 	.byte	0x3f
	.zero		1


	//   ....[24]....
        /*0714*/ 	.word	0x00002730
        /*0718*/ 	.word	0x00000000
        /*071c*/ 	.word	0x00000000
        /*0720*/ 	.short	0x0101
        /*0722*/ 	.byte	0x3f
	.zero		1


	//   ....[25]....
        /*0724*/ 	.word	0x000037e0
        /*0728*/ 	.word	0x00000011
        /*072c*/ 	.word	0x00038800
        /*0730*/ 	.short	0x010a
        /*0732*/ 	.byte	0x3f
	.zero		1


	//   ....[26]....
        /*0734*/ 	.word	0x00003840
        /*0738*/ 	.word	0x00000009
        /*073c*/ 	.word	0x00038830
        /*0740*/ 	.short	0x010a
        /*0742*/ 	.byte	0x3f
	.zero		1


	//   ....[27]....
        /*0744*/ 	.word	0x000038b0
        /*0748*/ 	.word	0x00000009
        /*074c*/ 	.word	0x00038830
        /*0750*/ 	.short	0x010a
        /*0752*/ 	.byte	0x3f
	.zero		1


	//   ....[28]....
        /*0754*/ 	.word	0x00003b30
        /*0758*/ 	.word	0x00000011
        /*075c*/ 	.word	0x00038810
        /*0760*/ 	.short	0x010a
        /*0762*/ 	.byte	0x3f
	.zero		1


	//   ....[29]....
        /*0764*/ 	.word	0x00003b70
        /*0768*/ 	.word	0x00000009
        /*076c*/ 	.word	0x00038850
        /*0770*/ 	.short	0x010a
        /*0772*/ 	.byte	0x3f
	.zero		1


	//   ....[30]....
        /*0774*/ 	.word	0x00003c40
        /*0778*/ 	.word	0x00000009
        /*077c*/ 	.word	0x00038850
        /*0780*/ 	.short	0x010a
        /*0782*/ 	.byte	0x3f
	.zero		1


	//   ....[31]....
        /*0784*/ 	.word	0x00006060
        /*0788*/ 	.word	0x00000018
        /*078c*/ 	.word	0x00000000
        /*0790*/ 	.short	0x0101
        /*0792*/ 	.byte	0x3f
	.zero		1


	//   ....[32]....
        /*0794*/ 	.word	0x00006790
        /*0798*/ 	.word	0x0000000a
        /*079c*/ 	.word	0x00000000
        /*07a0*/ 	.short	0x0101
        /*07a2*/ 	.byte	0x3f
	.zero		1


	//   ....[33]....
        /*07a4*/ 	.word	0x000068f0
        /*07a8*/ 	.word	0x00000009
        /*07ac*/ 	.word	0x00038830
        /*07b0*/ 	.short	0x010a
        /*07b2*/ 	.byte	0x3f
	.zero		1


	//   ....[34]....
        /*07b4*/ 	.word	0x00006940
        /*07b8*/ 	.word	0x00000009
        /*07bc*/ 	.word	0x00038830
        /*07c0*/ 	.short	0x010a
        /*07c2*/ 	.byte	0x3f
	.zero		1


	//   ....[35]....
        /*07c4*/ 	.word	0x00006ac0
        /*07c8*/ 	.word	0x00000009
        /*07cc*/ 	.word	0x00038850
        /*07d0*/ 	.short	0x010a
        /*07d2*/ 	.byte	0x3f
	.zero		1


	//   ....[36]....
        /*07d4*/ 	.word	0x00006b10
        /*07d8*/ 	.word	0x00000009
        /*07dc*/ 	.word	0x00038850
        /*07e0*/ 	.short	0x010a
        /*07e2*/ 	.byte	0x3f
	.zero		1


	//   ....[37]....
        /*07e4*/ 	.word	0x00008ec0
        /*07e8*/ 	.word	0x00000098
        /*07ec*/ 	.word	0x00000000
        /*07f0*/ 	.short	0x0101
        /*07f2*/ 	.byte	0x3f
	.zero		1


	//   ....[38]....
        /*07f4*/ 	.word	0x00009e60
        /*07f8*/ 	.word	0x0000000a
        /*07fc*/ 	.word	0x00000000
        /*0800*/ 	.short	0x0101
        /*0802*/ 	.byte	0x3f
	.zero		1


	//   ....[39]....
        /*0804*/ 	.word	0x00009f90
        /*0808*/ 	.word	0x00000009
        /*080c*/ 	.word	0x00038830
        /*0810*/ 	.short	0x010a
        /*0812*/ 	.byte	0x3f
	.zero		1


	//   ....[40]....
        /*0814*/ 	.word	0x00009fe0
        /*0818*/ 	.word	0x00000009
        /*081c*/ 	.word	0x00038830
        /*0820*/ 	.short	0x010a
        /*0822*/ 	.byte	0x3f
	.zero		1


	//   ....[41]....
        /*0824*/ 	.word	0x0000a160
        /*0828*/ 	.word	0x00000009
        /*082c*/ 	.word	0x00038850
        /*0830*/ 	.short	0x010a
        /*0832*/ 	.byte	0x3f
	.zero		1


	//   ....[42]....
        /*0834*/ 	.word	0x0000a1b0
        /*0838*/ 	.word	0x00000009
        /*083c*/ 	.word	0x00038850
        /*0840*/ 	.short	0x010a
        /*0842*/ 	.byte	0x3f
	.zero		1


	//   ....[43]....
        /*0844*/ 	.word	0x0000bed0
        /*0848*/ 	.word	0x00000098
        /*084c*/ 	.word	0x00000000
        /*0850*/ 	.short	0x0101
        /*0852*/ 	.byte	0x3f
	.zero		1


	//   ....[44]....
        /*0854*/ 	.word	0x0000cfe0
        /*0858*/ 	.word	0x0000000a
        /*085c*/ 	.word	0x00000000
        /*0860*/ 	.short	0x0101
        /*0862*/ 	.byte	0x3f
	.zero		1


	//   ....[45]....
        /*0864*/ 	.word	0x0000f4a0
        /*0868*/ 	.word	0x00000000
        /*086c*/ 	.word	0x00000000
        /*0870*/ 	.short	0x0101
        /*0872*/ 	.byte	0x3f
	.zero		1


	//   ....[46]....
        /*0874*/ 	.word	0x00011bb0
        /*0878*/ 	.word	0x0000001b
        /*087c*/ 	.word	0x00038840
        /*0880*/ 	.short	0x010a
        /*0882*/ 	.byte	0x3f
	.zero		1


	//   ....[47]....
        /*0884*/ 	.word	0x00012020
        /*0888*/ 	.word	0x0000001b
        /*088c*/ 	.word	0x00038830
        /*0890*/ 	.short	0x0107
        /*0892*/ 	.byte	0x3f
	.zero		1


	//   ....[48]....
        /*0894*/ 	.word	0x000120e0
        /*0898*/ 	.word	0x0000001b
        /*089c*/ 	.word	0x00038830
        /*08a0*/ 	.short	0x0101
        /*08a2*/ 	.byte	0x3f
	.zero		1


	//   ....[49]....
        /*08a4*/ 	.word	0x000128d0
        /*08a8*/ 	.word	0x00000011
        /*08ac*/ 	.word	0x00038800
        /*08b0*/ 	.short	0x0107
        /*08b2*/ 	.byte	0x3f
	.zero		1


	//   ....[50]....
        /*08b4*/ 	.word	0x00012960
        /*08b8*/ 	.word	0x00000011
        /*08bc*/ 	.word	0x00038800
        /*08c0*/ 	.short	0x0101
        /*08c2*/ 	.byte	0x3f
	.zero		1


	//   ....[51]....
        /*08c4*/ 	.word	0x000132d0
        /*08c8*/ 	.word	0x00000011
        /*08cc*/ 	.word	0x00038810
        /*08d0*/ 	.short	0x0107
        /*08d2*/ 	.byte	0x3f
	.zero		1


	//   ....[52]....
        /*08d4*/ 	.word	0x000133c0
        /*08d8*/ 	.word	0x00000011
        /*08dc*/ 	.word	0x00038810
        /*08e0*/ 	.short	0x0101
        /*08e2*/ 	.byte	0x3f
	.zero		1


	//   ....[53]....
        /*08e4*/ 	.word	0x000133e0
        /*08e8*/ 	.word	0x00000011
        /*08ec*/ 	.word	0x00038820
        /*08f0*/ 	.short	0x010a
        /*08f2*/ 	.byte	0x3f
	.zero		1


	//   ....[54]....
        /*08f4*/ 	.word	0x00013470
        /*08f8*/ 	.word	0x0000001b
        /*08fc*/ 	.word	0x00038860
        /*0900*/ 	.short	0x010a
        /*0902*/ 	.byte	0x3f
	.zero		1


	//   ....[55]....
        /*0904*/ 	.word	0x00013ce0
        /*0908*/ 	.word	0x0000001b
        /*090c*/ 	.word	0x00038850
        /*0910*/ 	.short	0x0107
        /*0912*/ 	.byte	0x3f
	.zero		1


	//   ....[56]....
        /*0914*/ 	.word	0x00013db0
        /*0918*/ 	.word	0x0000001b
        /*091c*/ 	.word	0x00038850
        /*0920*/ 	.short	0x0101
        /*0922*/ 	.byte	0x3f
	.zero		1


	//   ....[57]....
        /*0924*/ 	.word	0x00014100
        /*0928*/ 	.word	0x00000008
        /*092c*/ 	.word	0x00038840
        /*0930*/ 	.short	0x010a
        /*0932*/ 	.byte	0x3f
	.zero		1


	//   ....[58]....
        /*0934*/ 	.word	0x00014440
        /*0938*/ 	.word	0x00000008
        /*093c*/ 	.word	0x00038830
        /*0940*/ 	.short	0x0107
        /*0942*/ 	.byte	0x3f
	.zero		1


	//   ....[59]....
        /*0944*/ 	.word	0x00014500
        /*0948*/ 	.word	0x00000008
        /*094c*/ 	.word	0x00038830
        /*0950*/ 	.short	0x0101
        /*0952*/ 	.byte	0x3f
	.zero		1


	//   ....[60]....
        /*0954*/ 	.word	0x00014530
        /*0958*/ 	.word	0x00000008
        /*095c*/ 	.word	0x00038860
        /*0960*/ 	.short	0x010a
        /*0962*/ 	.byte	0x3f
	.zero		1


	//   ....[61]....
        /*0964*/ 	.word	0x00014bb0
        /*0968*/ 	.word	0x00000008
        /*096c*/ 	.word	0x00038850
        /*0970*/ 	.short	0x0107
        /*0972*/ 	.byte	0x3f
	.zero		1


	//   ....[62]....
        /*0974*/ 	.word	0x00014c70
        /*0978*/ 	.word	0x00000008
        /*097c*/ 	.word	0x00038850
        /*0980*/ 	.short	0x0101
        /*0982*/ 	.byte	0x3f
	.zero		1


	//   ....[63]....
        /*0984*/ 	.word	0x00015050
        /*0988*/ 	.word	0x00000005
        /*098c*/ 	.word	0x00038820
        /*0990*/ 	.short	0x010a
        /*0992*/ 	.byte	0x3f
	.zero		1


	//   ....[64]....
        /*0994*/ 	.word	0x000151d0
        /*0998*/ 	.word	0x00000003
        /*099c*/ 	.word	0x00038840
        /*09a0*/ 	.short	0x010a
        /*09a2*/ 	.byte	0x3f
	.zero		1


	//   ....[65]....
        /*09a4*/ 	.word	0x00015270
        /*09a8*/ 	.word	0x00000005
        /*09ac*/ 	.word	0x00038840
        /*09b0*/ 	.short	0x010a
        /*09b2*/ 	.byte	0x3f
	.zero		1


	//   ....[66]....
        /*09b4*/ 	.word	0x000152b0
        /*09b8*/ 	.word	0x00000003
        /*09bc*/ 	.word	0x00038860
        /*09c0*/ 	.short	0x010a
        /*09c2*/ 	.byte	0x3f
	.zero		1


	//   ....[67]....
        /*09c4*/ 	.word	0x000152f0
        /*09c8*/ 	.word	0x00000005
        /*09cc*/ 	.word	0x00038860
        /*09d0*/ 	.short	0x010a
        /*09d2*/ 	.byte	0x3f
	.zero		1


	//   ....[68]....
        /*09d4*/ 	.word	0x00015350
        /*09d8*/ 	.word	0x00000011
        /*09dc*/ 	.word	0x00038800
        /*09e0*/ 	.short	0x010a
        /*09e2*/ 	.byte	0x3f
	.zero		1


	//   ....[69]....
        /*09e4*/ 	.word	0x000153a0
        /*09e8*/ 	.word	0x00000009
        /*09ec*/ 	.word	0x00038830
        /*09f0*/ 	.short	0x010a
        /*09f2*/ 	.byte	0x3f
	.zero		1


	//   ....[70]....
        /*09f4*/ 	.word	0x000153f0
        /*09f8*/ 	.word	0x00000011
        /*09fc*/ 	.word	0x00038810
        /*0a00*/ 	.short	0x010a
        /*0a02*/ 	.byte	0x3f
	.zero		1


	//   ....[71]....
        /*0a04*/ 	.word	0x00015440
        /*0a08*/ 	.word	0x00000009
        /*0a0c*/ 	.word	0x00038850
        /*0a10*/ 	.short	0x010a
        /*0a12*/ 	.byte	0x3f
	.zero		1


	//   ....[72]....
        /*0a14*/ 	.word	0x00015490
        /*0a18*/ 	.word	0x00000009
        /*0a1c*/ 	.word	0x00038830
        /*0a20*/ 	.short	0x010a
        /*0a22*/ 	.byte	0x3f
	.zero		1


	//   ....[73]....
        /*0a24*/ 	.word	0x000154e0
        /*0a28*/ 	.word	0x00000009
        /*0a2c*/ 	.word	0x00038850
        /*0a30*/ 	.short	0x010a
        /*0a32*/ 	.byte	0x3f
	.zero		1


	//   ....[74]....
        /*0a34*/ 	.word	0x00015530
        /*0a38*/ 	.word	0x00000009
        /*0a3c*/ 	.word	0x00038830
        /*0a40*/ 	.short	0x010a
        /*0a42*/ 	.byte	0x3f
	.zero		1


	//   ....[75]....
        /*0a44*/ 	.word	0x00015580
        /*0a48*/ 	.word	0x00000009
        /*0a4c*/ 	.word	0x00038850
        /*0a50*/ 	.short	0x010a
        /*0a52*/ 	.byte	0x3f
	.zero		1


	//   ....[76]....
        /*0a54*/ 	.word	0x00015680
        /*0a58*/ 	.word	0x0000001b
        /*0a5c*/ 	.word	0x00038840
        /*0a60*/ 	.short	0x010a
        /*0a62*/ 	.byte	0x3f
	.zero		1


	//   ....[77]....
        /*0a64*/ 	.word	0x000167a0
        /*0a68*/ 	.word	0x00000011
        /*0a6c*/ 	.word	0x00038820
        /*0a70*/ 	.short	0x010a
        /*0a72*/ 	.byte	0x3f
	.zero		1


	//   ....[78]....
        /*0a74*/ 	.word	0x000167f0
        /*0a78*/ 	.word	0x0000001b
        /*0a7c*/ 	.word	0x00038860
        /*0a80*/ 	.short	0x010a
        /*0a82*/ 	.byte	0x3f
	.zero		1


	//   ....[79]....
        /*0a84*/ 	.word	0x00017060
        /*0a88*/ 	.word	0x00000008
        /*0a8c*/ 	.word	0x00038840
        /*0a90*/ 	.short	0x010a
        /*0a92*/ 	.byte	0x3f
	.zero		1


	//   ....[80]....
        /*0a94*/ 	.word	0x00017520
        /*0a98*/ 	.word	0x00000008
        /*0a9c*/ 	.word	0x00038860
        /*0aa0*/ 	.short	0x010a
        /*0aa2*/ 	.byte	0x3f
	.zero		1


	//   ....[81]....
        /*0aa4*/ 	.word	0x00017d60
        /*0aa8*/ 	.word	0x00000005
        /*0aac*/ 	.word	0x00038820
        /*0ab0*/ 	.short	0x010a
        /*0ab2*/ 	.byte	0x3f
	.zero		1


	//   ....[82]....
        /*0ab4*/ 	.word	0x00017f00
        /*0ab8*/ 	.word	0x00000003
        /*0abc*/ 	.word	0x00038840
        /*0ac0*/ 	.short	0x010a
        /*0ac2*/ 	.byte	0x3f
	.zero		1


	//   ....[83]....
        /*0ac4*/ 	.word	0x00017f50
        /*0ac8*/ 	.word	0x00000005
        /*0acc*/ 	.word	0x00038840
        /*0ad0*/ 	.short	0x010a
        /*0ad2*/ 	.byte	0x3f
	.zero		1


	//   ....[84]....
        /*0ad4*/ 	.word	0x00017fa0
        /*0ad8*/ 	.word	0x00000003
        /*0adc*/ 	.word	0x00038860
        /*0ae0*/ 	.short	0x010a
        /*0ae2*/ 	.byte	0x3f
	.zero		1


	//----- nvinfo : EIATTR_NUM_MBARRIERS
	.align		4
.L_530:
        /*0ae4*/ 	.byte	0x03, 0x38
        /*0ae6*/ 	.short	0x0017


	//----- nvinfo : EIATTR_EXIT_INSTR_OFFSETS
	.align		4
        /*0ae8*/ 	.byte	0x04, 0x1c
        /*0aea*/ 	.short	(.L_532 - .L_531)


	//   ....[0]....
.L_531:
        /*0aec*/ 	.word	0x00000960


	//   ....[1]....
        /*0af0*/ 	.word	0x00010580


	//   ....[2]....
        /*0af4*/ 	.word	0x00015340


	//----- nvinfo : EIATTR_MAX_THREADS
	.align		4
.L_532:
        /*0af8*/ 	.byte	0x04, 0x05
        /*0afa*/ 	.short	(.L_534 - .L_533)
.L_533:
        /*0afc*/ 	.word	0x00000180
        /*0b00*/ 	.word	0x00000001
        /*0b04*/ 	.word	0x00000001


	//----- nvinfo : EIATTR_CRS_STACK_SIZE
	.align		4
.L_534:
        /*0b08*/ 	.byte	0x04, 0x1e
        /*0b0a*/ 	.short	(.L_536 - .L_535)
.L_535:
        /*0b0c*/ 	.word	0x00000000


	//----- nvinfo : EIATTR_CBANK_PARAM_SIZE
	.align		4
.L_536:
        /*0b10*/ 	.byte	0x03, 0x19
        /*0b12*/ 	.short	0x0bf0


	//----- nvinfo : EIATTR_PARAM_CBANK
	.align		4
        /*0b14*/ 	.byte	0x04, 0x0a
        /*0b16*/ 	.short	(.L_538 - .L_537)
	.align		4
.L_537:
        /*0b18*/ 	.word	index@(.nv.constant0._ZN7cutlass13device_kernelIN5flash11enable_sm90INS1_16FlashAttnFwdSm90INS1_25CollectiveMainloopFwdSm90ILi2EN4cute5tupleIJNS5_1CILi1EEES8_S8_EEENS6_IJNS7_ILi64EEESA_SA_EEELi512ENS_10bfloat16_tEfNS_4arch4Sm90ELb1ELb0ELb1ELb0ELb1ELb0ELb1ELb0ELb0ELb1ELb0ELb0EEENS1_21CollectiveEpilogueFwdINS6_IJSA_NS7_ILi512EEESA_EEES9_SC_SE_Li256ELb0ELb1ELb0ELb0EEENS1_30DynamicPersistentTileSchedulerILi256ELi128ELb0ELb1ELb1EEEEEEEEEvNT_6ParamsE)
        /*0b1c*/ 	.short	0x0210
        /*0b1e*/ 	.short	0x0bf0


	//----- nvinfo : EIATTR_SW_WAR
	.align		4
.L_538:
        /*0b20*/ 	.byte	0x04, 0x36
        /*0b22*/ 	.short	(.L_540 - .L_539)
.L_539:
        /*0b24*/ 	.word	0x00000008
.L_540:


//--------------------- .nv.info._ZN7cutlass13device_kernelIN5flash11enable_sm90INS1_16FlashAttnFwdSm90INS1_25CollectiveMainloopFwdSm90ILi2EN4cute5tupleIJNS5_1CILi1EEES8_S8_EEENS6_IJNS7_ILi64EEESA_SA_EEELi512ENS_10bfloat16_tEfNS_4arch4Sm90ELb1ELb0ELb1ELb1ELb1ELb0ELb0ELb0ELb0ELb1ELb0ELb0EEENS1_21CollectiveEpilogueFwdINS6_IJSA_NS7_ILi512EEESA_EEES9_SC_SE_Li256ELb1ELb1ELb0ELb0EEENS1_36VarlenDynamicPersistentTileSchedulerILi64ELi64ELi256ELi128ELb0ELb1ELb1ELb1ELb1ELb1EEEEEEEEEvNT_6ParamsE --------------------------
	.section	.nv.info._ZN7cutlass13device_kernelIN5flash11enable_sm90INS1_16FlashAttnFwdSm90INS1_25CollectiveMainloopFwdSm90ILi2EN4cute5tupleIJNS5_1CILi1EEES8_S8_EEENS6_IJNS7_ILi64EEESA_SA_EEELi512ENS_10bfloat16_tEfNS_4arch4Sm90ELb1ELb0ELb1ELb1ELb1ELb0ELb0ELb0ELb0ELb1ELb0ELb0EEENS1_21CollectiveEpilogueFwdINS6_IJSA_NS7_ILi512EEESA_EEES9_SC_SE_Li256ELb1ELb1ELb0ELb0EEENS1_36VarlenDynamicPersistentTileSchedulerILi64ELi64ELi256ELi128ELb0ELb1ELb1ELb1ELb1ELb1EEEEEEEEEvNT_6ParamsE,"",@"SHT_CUDA_INFO"
	.sectionflags	@""
	.align	4


	//----- nvinfo : EIATTR_CUDA_API_VERSION
	.align		4
        /*0000*/ 	.byte	0x04, 0x37
        /*0002*/ 	.short	(.L_542 - .L_541)
.L_541:
        /*0004*/ 	.word	0x00000082


	//----- nvinfo : EIATTR_KPARAM_INFO
	.align		4
.L_542:
        /*0008*/ 	.byte	0x04, 0x17
        /*000a*/ 	.short	(.L_544 - .L_543)
.L_543:
        /*000c*/ 	.word	0x00000000
        /*0010*/ 	.short	0x0000
        /*0012*/ 	.short	0x0070
        /*0014*/ 	.byte	0x00, 0xf0, 0x01, 0x2a


	//----- nvinfo : EIATTR_SPARSE_MMA_MASK
	.align		4
.L_544:
        /*0018*/ 	.byte	0x03, 0x50
        /*001a*/ 	.short	0x0000


	//----- nvinfo : EIATTR_MAXREG_COUNT
	.align		4
        /*001c*/ 	.byte	0x03, 0x1b
        /*001e*/ 	.short	0x00a8


	//----- nvinfo : EIATTR_NUM_BARRIERS
	.align		4
        /*0020*/ 	.byte	0x02, 0x4c
        /*0022*/ 	.byte	0x10
	.zero		1


	//----- nvinfo : EIATTR_EXTERNS
	.align		4
        /*0024*/ 	.byte	0x04, 0x0f
        /*0026*/ 	.short	(.L_546 - .L_545)


	//   ....[0]....
	.align		4
.L_545:
        /*0028*/ 	.word	index@(__assertfail)


	//----- nvinfo : EIATTR_ANNOTATIONS
	.align		4
.L_546:
        /*002c*/ 	.byte	0x04, 0x55
        /*002e*/ 	.short	(.L_548 - .L_547)


	//   ....[0]....
.L_547:
        /* <DEDUP_REMOVED lines=18> */


	//----- nvinfo : EIATTR_MERCURY_ISA_VERSION
	.align		4
.L_548:
        /*0138*/ 	.byte	0x03, 0x5f
        /*013a*/ 	.short	0x0101


	//----- nvinfo : EIATTR_UNUSED_LOAD_BYTE_OFFSET
	.align		4
        /*013c*/ 	.byte	0x04, 0x44
        /*013e*/ 	.short	(.L_550 - .L_549)


	//   ....[0]....
.L_549:
        /*0140*/ 	.word	0x00000940
        /*0144*/ 	.word	0x0000fff0


	//   ....[1]....
        /*0148*/ 	.word	0x00009f20
        /*014c*/ 	.word	0x0000fff0


	//----- nvinfo : EIATTR_INT_WARP_WIDE_INSTR_OFFSETS
	.align		4
.L_550:
        /*0150*/ 	.byte	0x04, 0x31
        /*0152*/ 	.short	(.L_552 - .L_551)


	//   ....[0]....
.L_551:
        /*0154*/ 	.word	0x000000c0


	//   ....[1]....
        /*0158*/ 	.word	0x000000d0


	//   ....[2]....
        /*015c*/ 	.word	0x00000170


	//   ....[3]....
        /*0160*/ 	.word	0x0000e1d0


	//   ....[4]....
        /*0164*/ 	.word	0x0000e260


	//   ....[5]....
        /*0168*/ 	.word	0x000116d0


	//   ....[6]....
        /*016c*/ 	.word	0x00011760


	//----- nvinfo : EIATTR_COOP_GROUP_MASK_REGIDS
	.align		4
.L_552:
        /*0170*/ 	.byte	0x04, 0x29
        /*0172*/ 	.short	(.L_554 - .L_553)


	//   ....[0]....
.L_553:
        /*0174*/ 	.word	0xffffffff


	//   ....[1]....
        /*0178*/ 	.word	0xffffffff


	//   ....[2]....
        /*017c*/ 	.word	0xffffffff


	//   ....[3]....
        /*0180*/ 	.word	0xffffffff


	//   ....[4]....
        /*0184*/ 	.word	0xffffffff


	//   ....[5]....
        /*0188*/ 	.word	0xffffffff


	//   ....[6]....
        /*018c*/ 	.word	0xffffffff


	//   ....[7]....
        /*0190*/ 	.word	0xffffffff


	//   ....[8]....
        /*0194*/ 	.word	0xffffffff


	//   ....[9]....
        /*0198*/ 	.word	0xffffffff


	//   ....[10]....
        /*019c*/ 	.word	0xffffffff


	//   ....[11]....
        /*01a0*/ 	.word	0xffffffff


	//   ....[12]....
        /*01a4*/ 	.word	0xffffffff


	//   ....[13]....
        /*01a8*/ 	.word	0xffffffff


	//   ....[14]....
        /*01ac*/ 	.word	0xffffffff


	//   ....[15]....
        /*01b0*/ 	.word	0xffffffff


	//   ....[16]....
        /*01b4*/ 	.word	0xffffffff


	//   ....[17]....
        /*01b8*/ 	.word	0xffffffff


	//   ....[18]....
        /*01bc*/ 	.word	0xffffffff


	//   ....[19]....
        /*01c0*/ 	.word	0xffffffff


	//   ....[20]....
        /*01c4*/ 	.word	0xffffffff


	//   ....[21]....
        /*01c8*/ 	.word	0xffffffff


	//   ....[22]....
        /*01cc*/ 	.word	0xffffffff


	//   ....[23]....
        /*01d0*/ 	.word	0xffffffff


	//   ....[24]....
        /*01d4*/ 	.word	0xffffffff


	//   ....[25]....
        /*01d8*/ 	.word	0xffffffff


	//   ....[26]....
        /*01dc*/ 	.word	0xffffffff


	//   ....[27]....
        /*01e0*/ 	.word	0xffffffff


	//   ....[28]....
        /*01e4*/ 	.word	0xffffffff


	//   ....[29]....
        /*01e8*/ 	.word	0xffffffff


	//   ....[30]....
        /*01ec*/ 	.word	0xffffffff


	//   ....[31]....
        /*01f0*/ 	.word	0xffffffff


	//   ....[32]....
        /*01f4*/ 	.word	0xffffffff


	//   ....[33]....
        /*01f8*/ 	.word	0xffffffff


	//   ....[34]....
        /*01fc*/ 	.word	0xffffffff


	//   ....[35]....
        /*0200*/ 	.word	0xffffffff


	//   ....[36]....
        /*0204*/ 	.word	0xffffffff


	//   ....[37]....
        /*0208*/ 	.word	0xffffffff


	//   ....[38]....
        /*020c*/ 	.word	0xffffffff


	//   ....[39]....
        /*0210*/ 	.word	0xffffffff


	//   ....[40]....
        /*0214*/ 	.word	0xffffffff


	//   ....[41]....
        /*0218*/ 	.word	0xffffffff


	//   ....[42]....
        /*021c*/ 	.word	0xffffffff


	//   ....[43]....
        /*0220*/ 	.word	0xffffffff


	//   ....[44]....
        /*0224*/ 	.word	0xffffffff


	//   ....[45]....
        /*0228*/ 	.word	0xffffffff


	//   ....[46]....
        /*022c*/ 	.word	0xffffffff


	//   ....[47]....
        /*0230*/ 	.word	0xffffffff


	//   ....[48]....
        /*0234*/ 	.word	0xffffffff


	//   ....[49]....
        /*0238*/ 	.word	0xffffffff


	//   ....[50]....
        /*023c*/ 	.word	0xffffffff


	//   ....[51]....
        /*0240*/ 	.word	0xffffffff


	//   ....[52]....
        /*0244*/ 	.word	0xffffffff


	//   ....[53]....
        /*0248*/ 	.word	0xffffffff


	//   ....[54]....
        /*024c*/ 	.word	0xffffffff


	//   ....[55]....
        /*0250*/ 	.word	0xffffffff


	//   ....[56]....
        /*0254*/ 	.word	0xffffffff


	//   ....[57]....
        /*0258*/ 	.word	0xffffffff


	//   ....[58]....
        /*025c*/ 	.word	0xffffffff


	//   ....[59]....
        /*0260*/ 	.word	0xffffffff


	//   ....[60]....
        /*0264*/ 	.word	0xffffffff


	//   ....[61]....
        /*0268*/ 	.word	0xffffffff


	//   ....[62]....
        /*026c*/ 	.word	0xffffffff


	//   ....[63]....
        /*0270*/ 	.word	0xffffffff


	//   ....[64]....
        /*0274*/ 	.word	0xffffffff


	//   ....[65]....
        /*0278*/ 	.word	0xffffffff


	//   ....[66]....
        /*027c*/ 	.word	0xffffffff


	//   ....[67]....
        /*0280*/ 	.word	0xffffffff


	//   ....[68]....
        /*0284*/ 	.word	0xffffffff


	//   ....[69]....
        /*0288*/ 	.word	0xffffffff


	//   ....[70]....
        /*028c*/ 	.word	0xffffffff


	//   ....[71]....
        /*0290*/ 	.word	0xffffffff


	//   ....[72]....
        /*0294*/ 	.word	0xffffffff


	//   ....[73]....
        /*0298*/ 	.word	0xffffffff


	//   ....[74]....
        /*029c*/ 	.word	0xffffffff


	//   ....[75]....
        /*02a0*/ 	.word	0xffffffff


	//   ....[76]....
        /*02a4*/ 	.word	0xffffffff


	//   ....[77]....
        /*02a8*/ 	.word	0xffffffff


	//   ....[78]....
        /*02ac*/ 	.word	0xffffffff


	//   ....[79]....
        /*02b0*/ 	.word	0xffffffff


	//   ....[80]....
        /*02b4*/ 	.word	0xffffffff


	//   ....[81]....
        /*02b8*/ 	.word	0xffffffff


	//   ....[82]....
        /*02bc*/ 	.word	0xffffffff


	//   ....[83]....
        /*02c0*/ 	.word	0xffffffff


	//   ....[84]....
        /*02c4*/ 	.word	0xffffffff


	//   ....[85]....
        /*02c8*/ 	.word	0xffffffff


	//   ....[86]....
        /*02cc*/ 	.word	0xffffffff


	//   ....[87]....
        /*02d0*/ 	.word	0xffffffff


	//   ....[88]....
        /*02d4*/ 	.word	0xffffffff


	//   ....[89]....
        /*02d8*/ 	.word	0xffffffff


	//   ....[90]....
        /*02dc*/ 	.word	0xffffffff


	//   ....[91]....
        /*02e0*/ 	.word	0xffffffff


	//   ....[92]....
        /*02e4*/ 	.word	0xffffffff


	//   ....[93]....
        /*02e8*/ 	.word	0xffffffff


	//   ....[94]....
        /*02ec*/ 	.word	0xffffffff


	//   ....[95]....
        /*02f0*/ 	.word	0xffffffff


	//   ....[96]....
        /*02f4*/ 	.word	0xffffffff


	//   ....[97]....
        /*02f8*/ 	.word	0xffffffff


	//   ....[98]....
        /*02fc*/ 	.word	0xffffffff


	//   ....[99]....
        /*0300*/ 	.word	0xffffffff


	//   ....[100]....
        /*0304*/ 	.word	0xffffffff


	//   ....[101]....
        /*0308*/ 	.word	0xffffffff


	//   ....[102]....
        /*030c*/ 	.word	0xffffffff


	//   ....[103]....
        /*0310*/ 	.word	0xffffffff


	//   ....[104]....
        /*0314*/ 	.word	0xffffffff


	//   ....[105]....
        /*0318*/ 	.word	0xffffffff


	//   ....[106]....
        /*031c*/ 	.word	0xffffffff


	//   ....[107]....
        /*0320*/ 	.word	0xffffffff


	//   ....[108]....
        /*0324*/ 	.word	0xffffffff


	//   ....[109]....
        /*0328*/ 	.word	0xffffffff


	//   ....[110]....
        /*032c*/ 	.word	0xffffffff


	//   ....[111]....
        /*0330*/ 	.word	0xffffffff


	//   ....[112]....
        /*0334*/ 	.word	0xffffffff


	//   ....[113]....
        /*0338*/ 	.word	0xffffffff


	//   ....[114]....
        /*033c*/ 	.word	0xffffffff


	//   ....[115]....
        /*0340*/ 	.word	0xffffffff


	//   ....[116]....
        /*0344*/ 	.word	0xffffffff


	//   ....[117]....
        /*0348*/ 	.word	0xffffffff


	//   ....[118]....
        /*034c*/ 	.word	0x0500000f


	//   ....[119]....
        /*0350*/ 	.word	0x0500000f


	//   ....[120]....
        /*0354*/ 	.word	0x0500000f


	//   ....[121]....
        /*0358*/ 	.word	0x0500000f


	//   ....[122]....
        /*035c*/ 	.word	0x0500000f


	//   ....[123]....
        /*0360*/ 	.word	0x0500000f


	//   ....[124]....
        /*0364*/ 	.word	0x0500000f


	//   ....[125]....
        /*0368*/ 	.word	0x0500000f


	//   ....[126]....
        /*036c*/ 	.word	0x0500000f


	//   ....[127]....
        /*0370*/ 	.word	0x0500000f


	//   ....[128]....
        /*0374*/ 	.word	0x0500000f


	//   ....[129]....
        /*0378*/ 	.word	0x0500000f


	//   ....[130]....
        /*037c*/ 	.word	0x0500000f


	//   ....[131]....
        /*0380*/ 	.word	0x0500000f


	//   ....[132]....
        /*0384*/ 	.word	0x0500000f


	//   ....[133]....
        /*0388*/ 	.word	0x0500000f


	//   ....[134]....
        /*038c*/ 	.word	0x0500000f


	//   ....[135]....
        /*0390*/ 	.word	0x0500000f


	//   ....[136]....
        /*0394*/ 	.word	0x0500000f


	//   ....[137]....
        /*0398*/ 	.word	0x0500000f


	//   ....[138]....
        /*039c*/ 	.word	0x0500000f


	//   ....[139]....
        /*03a0*/ 	.word	0x0500000f


	//   ....[140]....
        /*03a4*/ 	.word	0x0500000f


	//   ....[141]....
        /*03a8*/ 	.word	0x0500000f


	//   ....[142]....
        /*03ac*/ 	.word	0x0500000f


	//   ....[143]....
        /*03b0*/ 	.word	0x0500000f


	//   ....[144]....
        /*03b4*/ 	.word	0x0500000f


	//   ....[145]....
        /*03b8*/ 	.word	0x0500000f


	//   ....[146]....
        /*03bc*/ 	.word	0x0500000f


	//   ....[147]....
        /*03c0*/ 	.word	0x0500000f


	//   ....[148]....
        /*03c4*/ 	.word	0x0500000f


	//   ....[149]....
        /*03c8*/ 	.word	0x0500000f


	//   ....[150]....
        /*03cc*/ 	.word	0x0500000f


	//   ....[151]....
        /*03d0*/ 	.word	0x0500000f


	//   ....[152]....
        /*03d4*/ 	.word	0x0500000f


	//   ....[153]....
        /*03d8*/ 	.word	0x0500000f


	//   ....[154]....
        /*03dc*/ 	.word	0x0500000f


	//   ....[155]....
        /*03e0*/ 	.word	0x0500000f


	//   ....[156]....
        /*03e4*/ 	.word	0x0500000f


	//   ....[157]....
        /*03e8*/ 	.word	0x0500000f


	//   ....[158]....
        /*03ec*/ 	.word	0x0500000f


	//   ....[159]....
        /*03f0*/ 	.word	0x0500000f


	//   ....[160]....
        /*03f4*/ 	.word	0x0500000f


	//   ....[161]....
        /*03f8*/ 	.word	0x0500000f


	//   ....[162]....
        /*03fc*/ 	.word	0x0500000f


	//   ....[163]....
        /*0400*/ 	.word	0x0500000f


	//   ....[164]....
        /*0404*/ 	.word	0x0500000f


	//   ....[165]....
        /*0408*/ 	.word	0x0500000f


	//   ....[166]....
        /*040c*/ 	.word	0x0500000f


	//   ....[167]....
        /*0410*/ 	.word	0x0500000f


	//   ....[168]....
        /*0414*/ 	.word	0x0500000f


	//   ....[169]....
        /*0418*/ 	.word	0x0500000f


	//   ....[170]....
        /*041c*/ 	.word	0x0500000f


	//   ....[171]....
        /*0420*/ 	.word	0x0500000f


	//   ....[172]....
        /*0424*/ 	.word	0x0500000f


	//   ....[173]....
        /*0428*/ 	.word	0x0500000f


	//   ....[174]....
        /*042c*/ 	.word	0x0500000f


	//   ....[175]....
        /*0430*/ 	.word	0x0500000f


	//   ....[176]....
        /*0434*/ 	.word	0x0500000f


	//----- nvinfo : EIATTR_COOP_GROUP_INSTR_OFFSETS
	.align		4
.L_554:
        /*0438*/ 	.byte	0x04, 0x28
        /*043a*/ 	.short	(.L_556 - .L_555)


	//   ....[0]....
.L_555:
        /*043c*/ 	.word	0x00000070


	//   ....[1]....
        /*0440*/ 	.word	0x000000b0


	//   ....[2]....
        /*0444*/ 	.word	0x00000290


	//   ....[3]....
        /*0448*/ 	.word	0x000003f0


	//   ....[4]....
        /*044c*/ 	.word	0x00000510


	//   ....[5]....
        /*0450*/ 	.word	0x00000670


	//   ....[6]....
        /*0454*/ 	.word	0x000019e0


	//   ....[7]....
        /*0458*/ 	.word	0x00003780


	//   ....[8]....
        /*045c*/ 	.word	0x00003ef0


	//   ....[9]....
        /*0460*/ 	.word	0x00003f60


	//   ....[10]....
        /*0464*/ 	.word	0x00004520


	//   ....[11]....
        /*0468*/ 	.word	0x000045f0


	//   ....[12]....
        /*046c*/ 	.word	0x00004a40


	//   ....[13]....
        /*0470*/ 	.word	0x00004ac0


	//   ....[14]....
        /*0474*/ 	.word	0x00005310


	//   ....[15]....
        /*0478*/ 	.word	0x00005920


	//   ....[16]....
        /*047c*/ 	.word	0x00005ec0


	//   ....[17]....
        /*0480*/ 	.word	0x00005ed0


	//   ....[18]....
        /*0484*/ 	.word	0x00005f60


	//   ....[19]....
        /*0488*/ 	.word	0x00006330


	//   ....[20]....
        /*048c*/ 	.word	0x000064b0


	//   ....[21]....
        /*0490*/ 	.word	0x00007630


	//   ....[22]....
        /*0494*/ 	.word	0x00007e30


	//   ....[23]....
        /*0498*/ 	.word	0x00007ed0


	//   ....[24]....
        /*049c*/ 	.word	0x000081e0


	//   ....[25]....
        /*04a0*/ 	.word	0x000083b0


	//   ....[26]....
        /*04a4*/ 	.word	0x00009350


	//   ....[27]....
        /*04a8*/ 	.word	0x00009420


	//   ....[28]....
        /*04ac*/ 	.word	0x00009460


	//   ....[29]....
        /*04b0*/ 	.word	0x00009500


	//   ....[30]....
        /*04b4*/ 	.word	0x00009530


	//   ....[31]....
        /*04b8*/ 	.word	0x0000ae60


	//   ....[32]....
        /*04bc*/ 	.word	0x0000b490


	//   ....[33]....
        /*04c0*/ 	.word	0x0000b4c0


	//   ....[34]....
        /*04c4*/ 	.word	0x0000b4e0


	//   ....[35]....
        /*04c8*/ 	.word	0x0000b500


	//   ....[36]....
        /*04cc*/ 	.word	0x0000bb80


	//   ....[37]....
        /*04d0*/ 	.word	0x0000bba0


	//   ....[38]....
        /*04d4*/ 	.word	0x0000bdd0


	//   ....[39]....
        /*04d8*/ 	.word	0x0000bdf0


	//   ....[40]....
        /*04dc*/ 	.word	0x0000c9a0


	//   ....[41]....
        /*04e0*/ 	.word	0x0000c9c0


	//   ....[42]....
        /*04e4*/ 	.word	0x0000cbf0


	//   ....[43]....
        /*04e8*/ 	.word	0x0000cc10


	//   ....[44]....
        /*04ec*/ 	.word	0x0000ced0


	//   ....[45]....
        /*04f0*/ 	.word	0x0000d080


	//   ....[46]....
        /*04f4*/ 	.word	0x0000d0b0


	//   ....[47]....
        /*04f8*/ 	.word	0x0000d0e0


	//   ....[48]....
        /*04fc*/ 	.word	0x0000d110


	//   ....[49]....
        /*0500*/ 	.word	0x0000d140


	//   ....[50]....
        /*0504*/ 	.word	0x0000d170


	//   ....[51]....
        /*0508*/ 	.word	0x0000d2c0


	//   ....[52]....
        /*050c*/ 	.word	0x0000d2f0


	//   ....[53]....
        /*0510*/ 	.word	0x0000d320


	//   ....[54]....
        /*0514*/ 	.word	0x0000d350


	//   ....[55]....
        /*0518*/ 	.word	0x0000d380


	//   ....[56]....
        /*051c*/ 	.word	0x0000d3b0


	//   ....[57]....
        /*0520*/ 	.word	0x0000d440


	//   ....[58]....
        /*0524*/ 	.word	0x0000d4a0


	//   ....[59]....
        /*0528*/ 	.word	0x0000d530


	//   ....[60]....
        /*052c*/ 	.word	0x0000ef60


	//   ....[61]....
        /*0530*/ 	.word	0x0000ef80


	//   ....[62]....
        /*0534*/ 	.word	0x0000f010


	//   ....[63]....
        /*0538*/ 	.word	0x0000f030


	//   ....[64]....
        /*053c*/ 	.word	0x0000f0b0


	//   ....[65]....
        /*0540*/ 	.word	0x0000f0d0


	//   ....[66]....
        /*0544*/ 	.word	0x0000f0e0


	//   ....[67]....
        /*0548*/ 	.word	0x0000f0f0


	//   ....[68]....
        /*054c*/ 	.word	0x0000f870


	//   ....[69]....
        /*0550*/ 	.word	0x0000f8a0


	//   ....[70]....
        /*0554*/ 	.word	0x0000f940


	//   ....[71]....
        /*0558*/ 	.word	0x0000f960


	//   ....[72]....
        /*055c*/ 	.word	0x0000f9e0


	//   ....[73]....
        /*0560*/ 	.word	0x0000fa00


	//   ....[74]....
        /*0564*/ 	.word	0x0000fa10


	//   ....[75]....
        /*0568*/ 	.word	0x0000fa20


	//   ....[76]....
        /*056c*/ 	.word	0x0000fec0


	//   ....[77]....
        /*0570*/ 	.word	0x0000ff80


	//   ....[78]....
        /*0574*/ 	.word	0x000100d0


	//   ....[79]....
        /*0578*/ 	.word	0x00010110


	//   ....[80]....
        /*057c*/ 	.word	0x00010120


	//   ....[81]....
        /*0580*/ 	.word	0x00010130


	//   ....[82]....
        /*0584*/ 	.word	0x00010280


	//   ....[83]....
        /*0588*/ 	.word	0x000103d0


	//   ....[84]....
        /*058c*/ 	.word	0x00010be0


	//   ....[85]....
        /*0590*/ 	.word	0x00010c00


	//   ....[86]....
        /*0594*/ 	.word	0x00010c50


	//   ....[87]....
        /*0598*/ 	.word	0x00010c60


	//   ....[88]....
        /*059c*/ 	.word	0x00010ca0


	//   ....[89]....
        /*05a0*/ 	.word	0x00010cb0


	//   ....[90]....
        /*05a4*/ 	.word	0x00010cc0


	//   ....[91]....
        /*05a8*/ 	.word	0x00010d00


	//   ....[92]....
        /*05ac*/ 	.word	0x00011020


	//   ....[93]....
        /*05b0*/ 	.word	0x00011060


	//   ....[94]....
        /*05b4*/ 	.word	0x00011080


	//   ....[95]....
        /*05b8*/ 	.word	0x000110a0


	//   ....[96]....
        /*05bc*/ 	.word	0x000110d0


	//   ....[97]....
        /*05c0*/ 	.word	0x000110f0


	//   ....[98]....
        /*05c4*/ 	.word	0x000111f0


	//   ....[99]....
        /*05c8*/ 	.word	0x00011340


	//   ....[100]....
        /*05cc*/ 	.word	0x00011940


	//   ....[101]....
        /*05d0*/ 	.word	0x00011990


	//   ....[102]....
        /*05d4*/ 	.word	0x000119c0


	//   ....[103]....
        /*05d8*/ 	.word	0x000119f0


	//   ....[104]....
        /*05dc*/ 	.word	0x00011a00


	//   ....[105]....
        /*05e0*/ 	.word	0x00011a30


	//   ....[106]....
        /*05e4*/ 	.word	0x00011a60


	//   ....[107]....
        /*05e8*/ 	.word	0x00011a90


	//   ....[108]....
        /*05ec*/ 	.word	0x00011c10


	//   ....[109]....
        /*05f0*/ 	.word	0x00011c40


	//   ....[110]....
        /*05f4*/ 	.word	0x00011c70


	//   ....[111]....
        /*05f8*/ 	.word	0x00011ca0


	//   ....[112]....
        /*05fc*/ 	.word	0x00011cd0


	//   ....[113]....
        /*0600*/ 	.word	0x00011d00


	//   ....[114]....
        /*0604*/ 	.word	0x00011dc0


	//   ....[115]....
        /*0608*/ 	.word	0x00011de0


	//   ....[116]....
        /*060c*/ 	.word	0x00011e50


	//   ....[117]....
        /*0610*/ 	.word	0x000124f0


	//   ....[118]....
        /*0614*/ 	.word	0x00012b40


	//   ....[119]....
        /*0618*/ 	.word	0x00012c30


	//   ....[120]....
        /*061c*/ 	.word	0x00012cd0


	//   ....[121]....
        /*0620*/ 	.word	0x00012d30


	//   ....[122]....
        /*0624*/ 	.word	0x00012e20


	//   ....[123]....
        /*0628*/ 	.word	0x00012e90


	//   ....[124]....
        /*062c*/ 	.word	0x00012f80


	//   ....[125]....
        /*0630*/ 	.word	0x00012ff0


	//   ....[126]....
        /*0634*/ 	.word	0x00013090


	//   ....[127]....
        /*0638*/ 	.word	0x00013180


	//   ....[128]....
        /*063c*/ 	.word	0x000131f0


	//   ....[129]....
        /*0640*/ 	.word	0x00013250


	//   ....[130]....
        /*0644*/ 	.word	0x00013340


	//   ....[131]....
        /*0648*/ 	.word	0x000133a0


	//   ....[132]....
        /*064c*/ 	.word	0x000134a0


	//   ....[133]....
        /*0650*/ 	.word	0x00013500


	//   ....[134]....
        /*0654*/ 	.word	0x000135a0


	//   ....[135]....
        /*0658*/ 	.word	0x00013720


	//   ....[136]....
        /*065c*/ 	.word	0x00013810


	//   ....[137]....
        /*0660*/ 	.word	0x00013aa0


	//   ....[138]....
        /*0664*/ 	.word	0x00013af0


	//   ....[139]....
        /*0668*/ 	.word	0x00013cc0


	//   ....[140]....
        /*066c*/ 	.word	0x00013d10


	//   ....[141]....
        /*0670*/ 	.word	0x00013ee0


	//   ....[142]....
        /*0674*/ 	.word	0x00013f30


	//   ....[143]....
        /*0678*/ 	.word	0x00014020


	//   ....[144]....
        /*067c*/ 	.word	0x000140c0


	//   ....[145]....
        /*0680*/ 	.word	0x00014120


	//   ....[146]....
        /*0684*/ 	.word	0x000141d0


	//   ....[147]....
        /*0688*/ 	.word	0x00014230


	//   ....[148]....
        /*068c*/ 	.word	0x000142e0


	//   ....[149]....
        /*0690*/ 	.word	0x00014340


	//   ....[150]....
        /*0694*/ 	.word	0x000143f0


	//   ....[151]....
        /*0698*/ 	.word	0x000144e0


	//   ....[152]....
        /*069c*/ 	.word	0x000145b0


	//   ....[153]....
        /*06a0*/ 	.word	0x000146d0


	//   ....[154]....
        /*06a4*/ 	.word	0x000147d0


	//   ....[155]....
        /*06a8*/ 	.word	0x00014900


	//   ....[156]....
        /*06ac*/ 	.word	0x000149e0


	//   ....[157]....
        /*06b0*/ 	.word	0x00014ae0


	//   ....[158]....
        /*06b4*/ 	.word	0x00014bc0


	//   ....[159]....
        /*06b8*/ 	.word	0x00014c50


	//   ....[160]....
        /*06bc*/ 	.word	0x00014cf0


	//   ....[161]....
        /*06c0*/ 	.word	0x00014e10


	//   ....[162]....
        /*06c4*/ 	.word	0x00014e80


	//   ....[163]....
        /*06c8*/ 	.word	0x00014ef0


	//   ....[164]....
        /*06cc*/ 	.word	0x00014f60


	//   ....[165]....
        /*06d0*/ 	.word	0x00014fd0


	//   ....[166]....
        /*06d4*/ 	.word	0x00015050


	//   ....[167]....
        /*06d8*/ 	.word	0x000150e0


	//   ....[168]....
        /*06dc*/ 	.word	0x00015170


	//   ....[169]....
        /*06e0*/ 	.word	0x000151e0


	//   ....[170]....
        /*06e4*/ 	.word	0x00015250


	//   ....[171]....
        /*06e8*/ 	.word	0x000152c0


	//   ....[172]....
        /*06ec*/ 	.word	0x00015340


	//   ....[173]....
        /*06f0*/ 	.word	0x000153b0


	//   ....[174]....
        /*06f4*/ 	.word	0x00015450


	//   ....[175]....
        /*06f8*/ 	.word	0x000154e0


	//   ....[176]....
        /*06fc*/ 	.word	0x00015600


	//----- nvinfo : EIATTR_REG_RECONFIG
	.align		4
.L_556:
        /*0700*/ 	.byte	0x01, 0x54
	.zero		2


	//----- nvinfo : EIATTR_SYSCALL_OFFSETS
	.align		4
        /*0704*/ 	.byte	0x04, 0x46
        /*0706*/ 	.short	(.L_558 - .L_557)


	//   ....[0]....
.L_557:
        /*0708*/ 	.word	0x00003950


	//   ....[1]....
        /*070c*/ 	.word	0x0000e3c0


	//   ....[2]....
        /*0710*/ 	.word	0x0000e510


	//   ....[3]....
        /*0714*/ 	.word	0x0000e600


	//   ....[4]....
        /*0718*/ 	.word	0x0000f510


	//----- nvinfo : EIATTR_MBARRIER_INSTR_OFFSETS
	.align		4
.L_558:
        /*071c*/ 	.byte	0x04, 0x39
        /*071e*/ 	.short	(.L_560 - .L_559)


	//   ....[0]....
.L_559:
        /*0720*/ 	.word	0x00000180
        /*0724*/ 	.word	0x000000ff
        /*0728*/ 	.word	0x00028c00
        /*072c*/ 	.short	0x0100
        /*072e*/ 	.byte	0x08
	.zero		1


	//   ....[1]....
        /*0730*/ 	.word	0x00000190
        /*0734*/ 	.word	0x000000ff
        /*0738*/ 	.word	0x00028c20
        /*073c*/ 	.short	0x0100
        /*073e*/ 	.byte	0x08
	.zero		1


	//   ....[2]....
        /*0740*/ 	.word	0x00000240
        /*0744*/ 	.word	0x000000ff
        /*0748*/ 	.word	0x00028c30
        /*074c*/ 	.short	0x0100
        /*074e*/ 	.byte	0x06
	.zero		1


	//   ....[3]....
        /*0750*/ 	.word	0x00000250
        /*0754*/ 	.word	0x000000ff
        /*0758*/ 	.word	0x00028c40
        /*075c*/ 	.short	0x0100
        /*075e*/ 	.byte	0x06
	.zero		1


	//   ....[4]....
        /*0760*/ 	.word	0x00000260
        /*0764*/ 	.word	0x000000ff
        /*0768*/ 	.word	0x00028c38
        /*076c*/ 	.short	0x0100
        /*076e*/ 	.byte	0x06
	.zero		1


	//   ....[5]....
        /*0770*/ 	.word	0x00000270
        /*0774*/ 	.word	0x000000ff
        /*0778*/ 	.word	0x00028c48
        /*077c*/ 	.short	0x0100
        /*077e*/ 	.byte	0x06
	.zero		1


	//   ....[6]....
        /*0780*/ 	.word	0x000003a0
        /*0784*/ 	.word	0x000000ff
        /*0788*/ 	.word	0x00028c50
        /*078c*/ 	.short	0x0100
        /*078e*/ 	.byte	0x08
	.zero		1


	//   ....[7]....
        /*0790*/ 	.word	0x000003b0
        /*0794*/ 	.word	0x000000ff
        /*0798*/ 	.word	0x00028c60
        /*079c*/ 	.short	0x0100
        /*079e*/ 	.byte	0x08
	.zero		1


	//   ....[8]....
        /*07a0*/ 	.word	0x000003c0
        /*07a4*/ 	.word	0x000000ff
        /*07a8*/ 	.word	0x00028c58
        /*07ac*/ 	.short	0x0100
        /*07ae*/ 	.byte	0x08
	.zero		1


	//   ....[9]....
        /*07b0*/ 	.word	0x000003d0
        /*07b4*/ 	.word	0x000000ff
        /*07b8*/ 	.word	0x00028c68
        /*07bc*/ 	.short	0x0100
        /*07be*/ 	.byte	0x08
	.zero		1


	//   ....[10]....
        /*07c0*/ 	.word	0x000004c0
        /*07c4*/ 	.word	0x000000ff
        /*07c8*/ 	.word	0x00028c70
        /*07cc*/ 	.short	0x0100
        /*07ce*/ 	.byte	0x06
	.zero		1


	//   ....[11]....
        /*07d0*/ 	.word	0x000004d0
        /*07d4*/ 	.word	0x000000ff
        /*07d8*/ 	.word	0x00028c80
        /*07dc*/ 	.short	0x0100
        /*07de*/ 	.byte	0x06
	.zero		1


	//   ....[12]....
        /*07e0*/ 	.word	0x000004e0
        /*07e4*/ 	.word	0x000000ff
        /*07e8*/ 	.word	0x00028c78
        /*07ec*/ 	.short	0x0100
        /*07ee*/ 	.byte	0x06
	.zero		1


	//   ....[13]....
        /*07f0*/ 	.word	0x000004f0
        /*07f4*/ 	.word	0x000000ff
        /*07f8*/ 	.word	0x00028c88
        /*07fc*/ 	.short	0x0100
        /*07fe*/ 	.byte	0x06
	.zero		1


	//   ....[14]....
        /*0800*/ 	.word	0x00000620
        /*0804*/ 	.word	0x000000ff
        /*0808*/ 	.word	0x00028c90
        /*080c*/ 	.short	0x0100
        /*080e*/ 	.byte	0x08
	.zero		1


	//   ....[15]....
        /*0810*/ 	.word	0x00000630
        /*0814*/ 	.word	0x000000ff
        /*0818*/ 	.word	0x00028ca0
        /*081c*/ 	.short	0x0100
        /*081e*/ 	.byte	0x08
	.zero		1


	//   ....[16]....
        /*0820*/ 	.word	0x00000640
        /*0824*/ 	.word	0x000000ff
        /*0828*/ 	.word	0x00028c98
        /*082c*/ 	.short	0x0100
        /*082e*/ 	.byte	0x08
	.zero		1


	//   ....[17]....
        /*0830*/ 	.word	0x00000650
        /*0834*/ 	.word	0x000000ff
        /*0838*/ 	.word	0x00028ca8
        /*083c*/ 	.short	0x0100
        /*083e*/ 	.byte	0x08
	.zero		1


	//   ....[18]....
        /*0840*/ 	.word	0x00000790
        /*0844*/ 	.word	0x000000ff
        /*0848*/ 	.word	0x00028cb0
        /*084c*/ 	.short	0x0100
        /*084e*/ 	.byte	0x08
	.zero		1


	//   ....[19]....
        /*0850*/ 	.word	0x000007a0
        /*0854*/ 	.word	0x000000ff
        /*0858*/ 	.word	0x00028cc0
        /*085c*/ 	.short	0x0100
        /*085e*/ 	.byte	0x08
	.zero		1


	//   ....[20]....
        /*0860*/ 	.word	0x000007b0
        /*0864*/ 	.word	0x000000ff
        /*0868*/ 	.word	0x00028cb8
        /*086c*/ 	.short	0x0100
        /*086e*/ 	.byte	0x08
	.zero		1


	//   ....[21]....
        /*0870*/ 	.word	0x000007c0
        /*0874*/ 	.word	0x000000ff
        /*0878*/ 	.word	0x00028cc8
        /*087c*/ 	.short	0x0100
        /*087e*/ 	.byte	0x08
	.zero		1


	//   ....[22]....
        /*0880*/ 	.word	0x00001af0
        /*0884*/ 	.word	0x000000ff
        /*0888*/ 	.word	0x00028c50
        /*088c*/ 	.short	0x010a
        /*088e*/ 	.byte	0x15
	.zero		1


	//   ....[23]....
        /*0890*/ 	.word	0x00001da0
        /*0894*/ 	.word	0x000000ff
        /*0898*/ 	.word	0x00000000
        /*089c*/ 	.short	0x0101
        /*089e*/ 	.byte	0x06
	.zero		1


	//   ....[24]....
        /*08a0*/ 	.word	0x000026f0
        /*08a4*/ 	.word	0x000000ff
        /*08a8*/ 	.word	0x00028c50
        /*08ac*/ 	.short	0x010a
        /*08ae*/ 	.byte	0x15
	.zero		1


	//   ....[25]....
        /*08b0*/ 	.word	0x00002730
        /*08b4*/ 	.word	0x000000ff
        /*08b8*/ 	.word	0x00028c50
        /*08bc*/ 	.short	0x010a
        /*08be*/ 	.byte	0x15
	.zero		1


	//   ....[26]....
        /*08c0*/ 	.word	0x00002910
        /*08c4*/ 	.word	0x000000ff
        /*08c8*/ 	.word	0x00000000
        /*08cc*/ 	.short	0x0101
        /*08ce*/ 	.byte	0x06
	.zero		1


	//   ....[27]....
        /*08d0*/ 	.word	0x000039d0
        /*08d4*/ 	.word	0x000000ff
        /*08d8*/ 	.word	0x00028c00
        /*08dc*/ 	.short	0x010a
        /*08de*/ 	.byte	0x29
	.zero		1


	//   ....[28]....
        /*08e0*/ 	.word	0x00003a50
        /*08e4*/ 	.word	0x00000007
        /*08e8*/ 	.word	0x00028c30
        /*08ec*/ 	.short	0x010a
        /*08ee*/ 	.byte	0x3f
	.zero		1


	//   ....[29]....
        /*08f0*/ 	.word	0x00003a90
        /*08f4*/ 	.word	0x00000007
        /*08f8*/ 	.word	0x00028c30
        /*08fc*/ 	.short	0x010a
        /*08fe*/ 	.byte	0x3f
	.zero		1


	//   ....[30]....
        /*0900*/ 	.word	0x000045c0
        /*0904*/ 	.word	0x000000ff
        /*0908*/ 	.word	0x00000000
        /*090c*/ 	.short	0x0101
        /*090e*/ 	.byte	0x06
	.zero		1


	//   ....[31]....
        /*0910*/ 	.word	0x000050d0
        /*0914*/ 	.word	0x00000007
        /*0918*/ 	.word	0x00028c50
        /*091c*/ 	.short	0x010a
        /*091e*/ 	.byte	0x3f
	.zero		1


	//   ....[32]....
        /*0920*/ 	.word	0x00005110
        /*0924*/ 	.word	0x00000007
        /*0928*/ 	.word	0x00028c50
        /*092c*/ 	.short	0x010a
        /*092e*/ 	.byte	0x3f
	.zero		1


	//   ....[33]....
        /*0930*/ 	.word	0x00005410
        /*0934*/ 	.word	0x000000ff
        /*0938*/ 	.word	0x00000000
        /*093c*/ 	.short	0x0101
        /*093e*/ 	.byte	0x06
	.zero		1


	//   ....[34]....
        /*0940*/ 	.word	0x00005580
        /*0944*/ 	.word	0x000000ff
        /*0948*/ 	.word	0x00028c30
        /*094c*/ 	.short	0x010a
        /*094e*/ 	.byte	0x17
	.zero		1


	//   ....[35]....
        /*0950*/ 	.word	0x000055c0
        /*0954*/ 	.word	0x000000ff
        /*0958*/ 	.word	0x00028c30
        /*095c*/ 	.short	0x010a
        /*095e*/ 	.byte	0x17
	.zero		1


	//   ....[36]....
        /*0960*/ 	.word	0x00005b50
        /*0964*/ 	.word	0x000000ff
        /*0968*/ 	.word	0x00000000
        /*096c*/ 	.short	0x0101
        /*096e*/ 	.byte	0x06
	.zero		1


	//   ....[37]....
        /*0970*/ 	.word	0x000073f0
        /*0974*/ 	.word	0x000000ff
        /*0978*/ 	.word	0x00028c50
        /*097c*/ 	.short	0x010a
        /*097e*/ 	.byte	0x17
	.zero		1


	//   ....[38]....
        /*0980*/ 	.word	0x00007430
        /*0984*/ 	.word	0x000000ff
        /*0988*/ 	.word	0x00028c50
        /*098c*/ 	.short	0x010a
        /*098e*/ 	.byte	0x17
	.zero		1


	//   ....[39]....
        /*0990*/ 	.word	0x000076f0
        /*0994*/ 	.word	0x000000ff
        /*0998*/ 	.word	0x00000000
        /*099c*/ 	.short	0x0101
        /*099e*/ 	.byte	0x17
	.zero		1


	//   ....[40]....
        /*09a0*/ 	.word	0x00007820
        /*09a4*/ 	.word	0x000000ff
        /*09a8*/ 	.word	0x00028c30
        /*09ac*/ 	.short	0x010a
        /*09ae*/ 	.byte	0x16
	.zero		1


	//   ....[41]....
        /*09b0*/ 	.word	0x00007860
        /*09b4*/ 	.word	0x000000ff
        /*09b8*/ 	.word	0x00028c30
        /*09bc*/ 	.short	0x010a
        /*09be*/ 	.byte	0x16
	.zero		1


	//   ....[42]....
        /*09c0*/ 	.word	0x00007c60
        /*09c4*/ 	.word	0x000000ff
        /*09c8*/ 	.word	0x00000000
        /*09cc*/ 	.short	0x0101
        /*09ce*/ 	.byte	0x06
	.zero		1


	//   ....[43]....
        /*09d0*/ 	.word	0x00009110
        /*09d4*/ 	.word	0x000000ff
        /*09d8*/ 	.word	0x00028c50
        /*09dc*/ 	.short	0x010a
        /*09de*/ 	.byte	0x16
	.zero		1


	//   ....[44]....
        /*09e0*/ 	.word	0x00009150
        /*09e4*/ 	.word	0x000000ff
        /*09e8*/ 	.word	0x00028c50
        /*09ec*/ 	.short	0x010a
        /*09ee*/ 	.byte	0x16
	.zero		1


	//   ....[45]....
        /*09f0*/ 	.word	0x00009400
        /*09f4*/ 	.word	0x000000ff
        /*09f8*/ 	.word	0x00000000
        /*09fc*/ 	.short	0x0101
        /*09fe*/ 	.byte	0x16
	.zero		1


	//   ....[46]....
        /*0a00*/ 	.word	0x0000bb90
        /*0a04*/ 	.word	0x000000ff
        /*0a08*/ 	.word	0x00000000
        /*0a0c*/ 	.short	0x0101
        /*0a0e*/ 	.byte	0x04
	.zero		1


	//   ....[47]....
        /*0a10*/ 	.word	0x0000ed20
        /*0a14*/ 	.word	0x0000001b
        /*0a18*/ 	.word	0x00028c40
        /*0a1c*/ 	.short	0x010a
        /*0a1e*/ 	.byte	0x3f
	.zero		1


	//   ....[48]....
        /*0a20*/ 	.word	0x0000f1f0
        /*0a24*/ 	.word	0x0000001b
        /*0a28*/ 	.word	0x00028c30
        /*0a2c*/ 	.short	0x0107
        /*0a2e*/ 	.byte	0x3f
	.zero		1


	//   ....[49]....
        /*0a30*/ 	.word	0x0000f2d0
        /*0a34*/ 	.word	0x0000001b
        /*0a38*/ 	.word	0x00028c30
        /*0a3c*/ 	.short	0x0101
        /*0a3e*/ 	.byte	0x3f
	.zero		1


	//   ....[50]....
        /*0a40*/ 	.word	0x0000fb20
        /*0a44*/ 	.word	0x00000017
        /*0a48*/ 	.word	0x00028c00
        /*0a4c*/ 	.short	0x0107
        /*0a4e*/ 	.byte	0x3f
	.zero		1


	//   ....[51]....
        /*0a50*/ 	.word	0x0000fc10
        /*0a54*/ 	.word	0x00000017
        /*0a58*/ 	.word	0x00028c00
        /*0a5c*/ 	.short	0x0101
        /*0a5e*/ 	.byte	0x3f
	.zero		1


	//   ....[52]....
        /*0a60*/ 	.word	0x0000fc30
        /*0a64*/ 	.word	0x00000017
        /*0a68*/ 	.word	0x00028c20
        /*0a6c*/ 	.short	0x010a
        /*0a6e*/ 	.byte	0x3f
	.zero		1


	//   ....[53]....
        /*0a70*/ 	.word	0x0000fcc0
        /*0a74*/ 	.word	0x0000001b
        /*0a78*/ 	.word	0x00028c60
        /*0a7c*/ 	.short	0x010a
        /*0a7e*/ 	.byte	0x3f
	.zero		1


	//   ....[54]....
        /*0a80*/ 	.word	0x000105f0
        /*0a84*/ 	.word	0x0000001b
        /*0a88*/ 	.word	0x00028c50
        /*0a8c*/ 	.short	0x0107
        /*0a8e*/ 	.byte	0x3f
	.zero		1


	//   ....[55]....
        /*0a90*/ 	.word	0x000106c0
        /*0a94*/ 	.word	0x0000001b
        /*0a98*/ 	.word	0x00028c50
        /*0a9c*/ 	.short	0x0101
        /*0a9e*/ 	.byte	0x3f
	.zero		1


	//   ....[56]....
        /*0aa0*/ 	.word	0x00010a40
        /*0aa4*/ 	.word	0x00000006
        /*0aa8*/ 	.word	0x00028c40
        /*0aac*/ 	.short	0x010a
        /*0aae*/ 	.byte	0x3f
	.zero		1


	//   ....[57]....
        /*0ab0*/ 	.word	0x00010d80
        /*0ab4*/ 	.word	0x00000006
        /*0ab8*/ 	.word	0x00028c30
        /*0abc*/ 	.short	0x0107
        /*0abe*/ 	.byte	0x3f
	.zero		1


	//   ....[58]....
        /*0ac0*/ 	.word	0x00010e40
        /*0ac4*/ 	.word	0x00000006
        /*0ac8*/ 	.word	0x00028c30
        /*0acc*/ 	.short	0x0101
        /*0ace*/ 	.byte	0x3f
	.zero		1


	//   ....[59]....
        /*0ad0*/ 	.word	0x00010e70
        /*0ad4*/ 	.word	0x00000006
        /*0ad8*/ 	.word	0x00028c60
        /*0adc*/ 	.short	0x010a
        /*0ade*/ 	.byte	0x3f
	.zero		1


	//   ....[60]....
        /*0ae0*/ 	.word	0x00011540
        /*0ae4*/ 	.word	0x00000006
        /*0ae8*/ 	.word	0x00028c50
        /*0aec*/ 	.short	0x0107
        /*0aee*/ 	.byte	0x3f
	.zero		1


	//   ....[61]....
        /*0af0*/ 	.word	0x00011600
        /*0af4*/ 	.word	0x00000006
        /*0af8*/ 	.word	0x00028c50
        /*0afc*/ 	.short	0x0101
        /*0afe*/ 	.byte	0x3f
	.zero		1


	//   ....[62]....
        /*0b00*/ 	.word	0x00012470
        /*0b04*/ 	.word	0x00000005
        /*0b08*/ 	.word	0x00028c20
        /*0b0c*/ 	.short	0x010a
        /*0b0e*/ 	.byte	0x3f
	.zero		1


	//   ....[63]....
        /*0b10*/ 	.word	0x000125f0
        /*0b14*/ 	.word	0x00000003
        /*0b18*/ 	.word	0x00028c40
        /*0b1c*/ 	.short	0x010a
        /*0b1e*/ 	.byte	0x3f
	.zero		1


	//   ....[64]....
        /*0b20*/ 	.word	0x00012690
        /*0b24*/ 	.word	0x00000005
        /*0b28*/ 	.word	0x00028c40
        /*0b2c*/ 	.short	0x010a
        /*0b2e*/ 	.byte	0x3f
	.zero		1


	//   ....[65]....
        /*0b30*/ 	.word	0x000126d0
        /*0b34*/ 	.word	0x00000003
        /*0b38*/ 	.word	0x00028c60
        /*0b3c*/ 	.short	0x010a
        /*0b3e*/ 	.byte	0x3f
	.zero		1


	//   ....[66]....
        /*0b40*/ 	.word	0x00012710
        /*0b44*/ 	.word	0x00000005
        /*0b48*/ 	.word	0x00028c60
        /*0b4c*/ 	.short	0x010a
        /*0b4e*/ 	.byte	0x3f
	.zero		1


	//   ....[67]....
        /*0b50*/ 	.word	0x00012780
        /*0b54*/ 	.word	0x00000004
        /*0b58*/ 	.word	0x00028c50
        /*0b5c*/ 	.short	0x010a
        /*0b5e*/ 	.byte	0x3f
	.zero		1


	//   ....[68]....
        /*0b60*/ 	.word	0x000127e0
        /*0b64*/ 	.word	0x00000004
        /*0b68*/ 	.word	0x00028c50
        /*0b6c*/ 	.short	0x010a
        /*0b6e*/ 	.byte	0x3f
	.zero		1


	//   ....[69]....
        /*0b70*/ 	.word	0x00012840
        /*0b74*/ 	.word	0x00000003
        /*0b78*/ 	.word	0x00028c00
        /*0b7c*/ 	.short	0x010a
        /*0b7e*/ 	.byte	0x3f
	.zero		1


	//   ....[70]....
        /*0b80*/ 	.word	0x00012890
        /*0b84*/ 	.word	0x00000007
        /*0b88*/ 	.word	0x00028c30
        /*0b8c*/ 	.short	0x010a
        /*0b8e*/ 	.byte	0x3f
	.zero		1


	//   ....[71]....
        /*0b90*/ 	.word	0x000128e0
        /*0b94*/ 	.word	0x00000007
        /*0b98*/ 	.word	0x00028c50
        /*0b9c*/ 	.short	0x010a
        /*0b9e*/ 	.byte	0x3f
	.zero		1


	//   ....[72]....
        /*0ba0*/ 	.word	0x00012940
        /*0ba4*/ 	.word	0x00000006
        /*0ba8*/ 	.word	0x00028c30
        /*0bac*/ 	.short	0x010a
        /*0bae*/ 	.byte	0x3f
	.zero		1


	//   ....[73]....
        /*0bb0*/ 	.word	0x000129a0
        /*0bb4*/ 	.word	0x00000008
        /*0bb8*/ 	.word	0x00028c50
        /*0bbc*/ 	.short	0x010a
        /*0bbe*/ 	.byte	0x3f
	.zero		1


	//   ....[74]....
        /*0bc0*/ 	.word	0x00012a00
        /*0bc4*/ 	.word	0x00000006
        /*0bc8*/ 	.word	0x00028c30
        /*0bcc*/ 	.short	0x010a
        /*0bce*/ 	.byte	0x3f
	.zero		1


	//   ....[75]....
        /*0bd0*/ 	.word	0x00012a60
        /*0bd4*/ 	.word	0x00000008
        /*0bd8*/ 	.word	0x00028c50
        /*0bdc*/ 	.short	0x010a
        /*0bde*/ 	.byte	0x3f
	.zero		1


	//   ....[76]....
        /*0be0*/ 	.word	0x00012b80
        /*0be4*/ 	.word	0x0000001b
        /*0be8*/ 	.word	0x00028c40
        /*0bec*/ 	.short	0x010a
        /*0bee*/ 	.byte	0x3f
	.zero		1


	//   ....[77]....
        /*0bf0*/ 	.word	0x00013620
        /*0bf4*/ 	.word	0x00000017
        /*0bf8*/ 	.word	0x00028c20
        /*0bfc*/ 	.short	0x010a
        /*0bfe*/ 	.byte	0x3f
	.zero		1


	//   ....[78]....
        /*0c00*/ 	.word	0x00013670
        /*0c04*/ 	.word	0x0000001b
        /*0c08*/ 	.word	0x00028c60
        /*0c0c*/ 	.short	0x010a
        /*0c0e*/ 	.byte	0x3f
	.zero		1


	//   ....[79]....
        /*0c10*/ 	.word	0x00013f70
        /*0c14*/ 	.word	0x00000006
        /*0c18*/ 	.word	0x00028c40
        /*0c1c*/ 	.short	0x010a
        /*0c1e*/ 	.byte	0x3f
	.zero		1


	//   ....[80]....
        /*0c20*/ 	.word	0x00014430
        /*0c24*/ 	.word	0x00000006
        /*0c28*/ 	.word	0x00028c60
        /*0c2c*/ 	.short	0x010a
        /*0c2e*/ 	.byte	0x3f
	.zero		1


	//   ....[81]....
        /*0c30*/ 	.word	0x00015520
        /*0c34*/ 	.word	0x00000005
        /*0c38*/ 	.word	0x00028c20
        /*0c3c*/ 	.short	0x010a
        /*0c3e*/ 	.byte	0x3f
	.zero		1


	//   ....[82]....
        /*0c40*/ 	.word	0x000156c0
        /*0c44*/ 	.word	0x00000003
        /*0c48*/ 	.word	0x00028c40
        /*0c4c*/ 	.short	0x010a
        /*0c4e*/ 	.byte	0x3f
	.zero		1


	//   ....[83]....
        /*0c50*/ 	.word	0x00015710
        /*0c54*/ 	.word	0x00000005
        /*0c58*/ 	.word	0x00028c40
        /*0c5c*/ 	.short	0x010a
        /*0c5e*/ 	.byte	0x3f
	.zero		1


	//   ....[84]....
        /*0c60*/ 	.word	0x00015760
        /*0c64*/ 	.word	0x00000003
        /*0c68*/ 	.word	0x00028c60
        /*0c6c*/ 	.short	0x010a
        /*0c6e*/ 	.byte	0x3f
	.zero		1


	//----- nvinfo : EIATTR_NUM_MBARRIERS
	.align		4
.L_560:
        /*0c70*/ 	.byte	0x03, 0x38
        /*0c72*/ 	.short	0x0016


	//----- nvinfo : EIATTR_EXIT_INSTR_OFFSETS
	.align		4
        /*0c74*/ 	.byte	0x04, 0x1c
        /*0c76*/ 	.short	(.L_562 - .L_561)


	//   ....[0]....
.L_561:
        /*0c78*/ 	.word	0x00000970


	//   ....[1]....
        /*0c7c*/ 	.word	0x0000ce70


	//   ....[2]....
        /*0c80*/ 	.word	0x00012760


	//----- nvinfo : EIATTR_MAX_THREADS
	.align		4
.L_562:
        /*0c84*/ 	.byte	0x04, 0x05
        /*0c86*/ 	.short	(.L_564 - .L_563)
.L_563:
        /*0c88*/ 	.word	0x00000180
        /*0c8c*/ 	.word	0x00000001
        /*0c90*/ 	.word	0x00000001


	//----- nvinfo : EIATTR_CRS_STACK_SIZE
	.align		4
.L_564:
        /*0c94*/ 	.byte	0x04, 0x1e
        /*0c96*/ 	.short	(.L_566 - .L_565)
.L_565:
        /*0c98*/ 	.word	0x00000000


	//----- nvinfo : EIATTR_CBANK_PARAM_SIZE
	.align		4
.L_566:
        /*0c9c*/ 	.byte	0x03, 0x19
        /*0c9e*/ 	.short	0x0af0


	//----- nvinfo : EIATTR_PARAM_CBANK
	.align		4
        /*0ca0*/ 	.byte	0x04, 0x0a
        /*0ca2*/ 	.short	(.L_568 - .L_567)
	.align		4
.L_567:
        /*0ca4*/ 	.word	index@(.nv.constant0._ZN7cutlass13device_kernelIN5flash11enable_sm90INS1_16FlashAttnFwdSm90INS1_25CollectiveMainloopFwdSm90ILi2EN4cute5tupleIJNS5_1CILi1EEES8_S8_EEENS6_IJNS7_ILi64EEESA_SA_EEELi512ENS_10bfloat16_tEfNS_4arch4Sm90ELb1ELb0ELb1ELb1ELb1ELb0ELb0ELb0ELb0ELb1ELb0ELb0EEENS1_21CollectiveEpilogueFwdINS6_IJSA_NS7_ILi512EEESA_EEES9_SC_SE_Li256ELb1ELb1ELb0ELb0EEENS1_36VarlenDynamicPersistentTileSchedulerILi64ELi64ELi256ELi128ELb0ELb1ELb1ELb1ELb1ELb1EEEEEEEEEvNT_6ParamsE)
        /*0ca8*/ 	.short	0x0210
        /*0caa*/ 	.short	0x0af0


	//----- nvinfo : EIATTR_SW_WAR
	.align		4
.L_568:
        /*0cac*/ 	.byte	0x04, 0x36
        /*0cae*/ 	.short	(.L_570 - .L_569)
.L_569:
        /*0cb0*/ 	.word	0x00000008
.L_570:


//--------------------- .nv.info._ZN7cutlass13device_kernelIN5flash11enable_sm90INS1_16FlashAttnFwdSm90INS1_25CollectiveMainloopFwdSm90ILi2EN4cute5tupleIJNS5_1CILi1EEES8_S8_EEENS6_IJNS7_ILi64EEESA_SA_EEELi512ENS_10bfloat16_tEfNS_4arch4Sm90ELb1ELb0ELb1ELb1ELb1ELb1ELb0ELb0ELb0ELb1ELb0ELb0EEENS1_21CollectiveEpilogueFwdINS6_IJSA_NS7_ILi512EEESA_EEES9_SC_SE_Li256ELb1ELb1ELb0ELb0EEENS1_36VarlenDynamicPersistentTileSchedulerILi64ELi64ELi256ELi128ELb0ELb1ELb1ELb1ELb1ELb1EEEEEEEEEvNT_6ParamsE --------------------------
	.section	.nv.info._ZN7cutlass13device_kernelIN5flash11enable_sm90INS1_16FlashAttnFwdSm90INS1_25CollectiveMainloopFwdSm90ILi2EN4cute5tupleIJNS5_1CILi1EEES8_S8_EEENS6_IJNS7_ILi64EEESA_SA_EEELi512ENS_10bfloat16_tEfNS_4arch4Sm90ELb1ELb0ELb1ELb1ELb1ELb1ELb0ELb0ELb0ELb1ELb0ELb0EEENS1_21CollectiveEpilogueFwdINS6_IJSA_NS7_ILi512EEESA_EEES9_SC_SE_Li256ELb1ELb1ELb0ELb0EEENS1_36VarlenDynamicPersistentTileSchedulerILi64ELi64ELi256ELi128ELb0ELb1ELb1ELb1ELb1ELb1EEEEEEEEEvNT_6ParamsE,"",@"SHT_CUDA_INFO"
	.sectionflags	@""
	.align	4


	//----- nvinfo : EIATTR_CUDA_API_VERSION
	.align		4
        /*0000*/ 	.byte	0x04, 0x37
        /*0002*/ 	.short	(.L_572 - .L_571)
.L_571:
        /*0004*/ 	.word	0x00000082


	//----- nvinfo : EIATTR_KPARAM_INFO
	.align		4
.L_572:
        /*0008*/ 	.byte	0x04, 0x17
        /*000a*/ 	.short	(.L_574 - .L_573)
.L_573:
        /*000c*/ 	.word	0x00000000
        /*0010*/ 	.short	0x0000
        /*0012*/ 	.short	0x0070
        /*0014*/ 	.byte	0x00, 0xf0, 0x01, 0x2a


	//----- nvinfo : EIATTR_SPARSE_MMA_MASK
	.align		4
.L_574:
        /*0018*/ 	.byte	0x03, 0x50
        /*001a*/ 	.short	0x0000


	//----- nvinfo : EIATTR_MAXREG_COUNT
	.align		4
        /*001c*/ 	.byte	0x03, 0x1b
        /*001e*/ 	.short	0x00a8


	//----- nvinfo : EIATTR_NUM_BARRIERS
	.align		4
        /*0020*/ 	.byte	0x02, 0x4c
        /*0022*/ 	.byte	0x10
	.zero		1


	//----- nvinfo : EIATTR_EXTERNS
	.align		4
        /*0024*/ 	.byte	0x04, 0x0f
        /*0026*/ 	.short	(.L_576 - .L_575)


	//   ....[0]....
	.align		4
.L_575:
        /*0028*/ 	.word	index@(__assertfail)


	//----- nvinfo : EIATTR_ANNOTATIONS
	.align		4
.L_576:
        /*002c*/ 	.byte	0x04, 0x55
        /*002e*/ 	.short	(.L_578 - .L_577)


	//   ....[0]....
.L_577:
        /* <DEDUP_REMOVED lines=51> */


	//----- nvinfo : EIATTR_MERCURY_ISA_VERSION
	.align		4
.L_578:
        /*0350*/ 	.byte	0x03, 0x5f
        /*0352*/ 	.short	0x0101


	//----- nvinfo : EIATTR_UNUSED_LOAD_BYTE_OFFSET
	.align		4
        /*0354*/ 	.byte	0x04, 0x44
        /*0356*/ 	.short	(.L_580 - .L_579)


	//   ....[0]....
.L_579:
        /*0358*/ 	.word	0x00000a10
        /*035c*/ 	.word	0x0000fff0


	//   ....[1]....
        /*0360*/ 	.word	0x00010d90
        /*0364*/ 	.word	0x0000fff0


	//----- nvinfo : EIATTR_INT_WARP_WIDE_INSTR_OFFSETS
	.align		4
.L_580:
        /*0368*/ 	.byte	0x04, 0x31
        /*036a*/ 	.short	(.L_582 - .L_581)


	//   ....[0]....
.L_581:
        /*036c*/ 	.word	0x00000130


	//   ....[1]....
        /*0370*/ 	.word	0x00000160


	//   ....[2]....
        /*0374*/ 	.word	0x00000230


	//   ....[3]....
        /*0378*/ 	.word	0x00016f50


	//   ....[4]....
        /*037c*/ 	.word	0x00016fe0


	//   ....[5]....
        /*0380*/ 	.word	0x0001a560


	//   ....[6]....
        /*0384*/ 	.word	0x0001a5f0


	//----- nvinfo : EIATTR_COOP_GROUP_MASK_REGIDS
	.align		4
.L_582:
        /*0388*/ 	.byte	0x04, 0x29
        /*038a*/ 	.short	(.L_584 - .L_583)


	//   ....[0]....
.L_583:
        /*038c*/ 	.word	0xffffffff


	//   ....[1]....
        /*0390*/ 	.word	0xffffffff


	//   ....[2]....
        /*0394*/ 	.word	0xffffffff


	//   ....[3]....
        /*0398*/ 	.word	0xffffffff


	//   ....[4]....
        /*039c*/ 	.word	0xffffffff


	//   ....[5]....
        /*03a0*/ 	.word	0xffffffff


	//   ....[6]....
        /*03a4*/ 	.word	0xffffffff


	//   ....[7]....
        /*03a8*/ 	.word	0xffffffff


	//   ....[8]....
        /*03ac*/ 	.word	0xffffffff


	//   ....[9]....
        /*03b0*/ 	.word	0xffffffff


	//   ....[10]....
        /*03b4*/ 	.word	0xffffffff


	//   ....[11]....
        /*03b8*/ 	.word	0xffffffff


	//   ....[12]....
        /*03bc*/ 	.word	0xffffffff


	//   ....[13]....
        /*03c0*/ 	.word	0xffffffff


	//   ....[14]....
        /*03c4*/ 	.word	0xffffffff


	//   ....[15]....
        /*03c8*/ 	.word	0xffffffff


	//   ....[16]....
        /*03cc*/ 	.word	0xffffffff


	//   ....[17]....
        /*03d0*/ 	.word	0xffffffff


	//   ....[18]....
        /*03d4*/ 	.word	0xffffffff


	//   ....[19]....
        /*03d8*/ 	.word	0xffffffff


	//   ....[20]....
        /*03dc*/ 	.word	0xffffffff


	//   ....[21]....
        /*03e0*/ 	.word	0xffffffff


	//   ....[22]....
        /*03e4*/ 	.word	0xffffffff


	//   ....[23]....
        /*03e8*/ 	.word	0xffffffff


	//   ....[24]....
        /*03ec*/ 	.word	0xffffffff


	//   ....[25]....
        /*03f0*/ 	.word	0xffffffff


	//   ....[26]....
        /*03f4*/ 	.word	0xffffffff


	//   ....[27]....
        /*03f8*/ 	.word	0xffffffff


	//   ....[28]....
        /*03fc*/ 	.word	0xffffffff


	//   ....[29]....
        /*0400*/ 	.word	0xffffffff


	//   ....[30]....
        /*0404*/ 	.word	0xffffffff


	//   ....[31]....
        /*0408*/ 	.word	0xffffffff


	//   ....[32]....
        /*040c*/ 	.word	0xffffffff


	//   ....[33]....
        /*0410*/ 	.word	0xffffffff


	//   ....[34]....
        /*0414*/ 	.word	0xffffffff


	//   ....[35]....
        /*0418*/ 	.word	0xffffffff


	//   ....[36]....
        /*041c*/ 	.word	0xffffffff


	//   ....[37]....
        /*0420*/ 	.word	0xffffffff


	//   ....[38]....
        /*0424*/ 	.word	0xffffffff


	//   ....[39]....
        /*0428*/ 	.word	0xffffffff


	//   ....[40]....
        /*042c*/ 	.word	0xffffffff


	//   ....[41]....
        /*0430*/ 	.word	0xffffffff


	//   ....[42]....
        /*0434*/ 	.word	0xffffffff


	//   ....[43]....
        /*0438*/ 	.word	0xffffffff


	//   ....[44]....
        /*043c*/ 	.word	0xffffffff


	//   ....[45]....
        /*0440*/ 	.word	0xffffffff


	//   ....[46]....
        /*0444*/ 	.word	0xffffffff


	//   ....[47]....
        /*0448*/ 	.word	0xffffffff


	//   ....[48]....
        /*044c*/ 	.word	0xffffffff


	//   ....[49]....
        /*0450*/ 	.word	0xffffffff


	//   ....[50]....
        /*0454*/ 	.word	0xffffffff


	//   ....[51]....
        /*0458*/ 	.word	0xffffffff


	//   ....[52]....
        /*045c*/ 	.word	0xffffffff


	//   ....[53]....
        /*0460*/ 	.word	0xffffffff


	//   ....[54]....
        /*0464*/ 	.word	0xffffffff


	//   ....[55]....
        /*0468*/ 	.word	0xffffffff


	//   ....[56]....
        /*046c*/ 	.word	0xffffffff


	//   ....[57]....
        /*0470*/ 	.word	0xffffffff


	//   ....[58]....
        /*0474*/ 	.word	0xffffffff


	//   ....[59]....
        /*0478*/ 	.word	0xffffffff


	//   ....[60]....
        /*047c*/ 	.word	0xffffffff


	//   ....[61]....
        /*0480*/ 	.word	0xffffffff


	//   ....[62]....
        /*0484*/ 	.word	0xffffffff


	//   ....[63]....
        /*0488*/ 	.word	0xffffffff


	//   ....[64]....
        /*048c*/ 	.word	0xffffffff


	//   ....[65]....
        /*0490*/ 	.word	0xffffffff


	//   ....[66]....
        /*0494*/ 	.word	0xffffffff


	//   ....[67]....
        /*0498*/ 	.word	0xffffffff


	//   ....[68]....
        /*049c*/ 	.word	0xffffffff


	//   ....[69]....
        /*04a0*/ 	.word	0xffffffff


	//   ....[70]....
        /*04a4*/ 	.word	0xffffffff


	//   ....[71]....
        /*04a8*/ 	.word	0xffffffff


	//   ....[72]....
        /*04ac*/ 	.word	0xffffffff


	//   ....[73]....
        /*04b0*/ 	.word	0xffffffff


	//   ....[74]....
        /*04b4*/ 	.word	0xffffffff


	//   ....[75]....
        /*04b8*/ 	.word	0xffffffff


	//   ....[76]....
        /*04bc*/ 	.word	0xffffffff


	//   ....[77]....
        /*04c0*/ 	.word	0xffffffff


	//   ....[78]....
        /*04c4*/ 	.word	0xffffffff


	//   ....[79]....
        /*04c8*/ 	.word	0xffffffff


	//   ....[80]....
        /*04cc*/ 	.word	0xffffffff


	//   ....[81]....
        /*04d0*/ 	.word	0xffffffff


	//   ....[82]....
        /*04d4*/ 	.word	0xffffffff


	//   ....[83]....
        /*04d8*/ 	.word	0xffffffff


	//   ....[84]....
        /*04dc*/ 	.word	0xffffffff


	//   ....[85]....
        /*04e0*/ 	.word	0xffffffff


	//   ....[86]....
        /*04e4*/ 	.word	0xffffffff


	//   ....[87]....
        /*04e8*/ 	.word	0xffffffff


	//   ....[88]....
        /*04ec*/ 	.word	0xffffffff


	//   ....[89]....
        /*04f0*/ 	.word	0xffffffff


	//   ....[90]....
        /*04f4*/ 	.word	0xffffffff


	//   ....[91]....
        /*04f8*/ 	.word	0xffffffff


	//   ....[92]....
        /*04fc*/ 	.word	0xffffffff


	//   ....[93]....
        /*0500*/ 	.word	0xffffffff


	//   ....[94]....
        /*0504*/ 	.word	0xffffffff


	//   ....[95]....
        /*0508*/ 	.word	0xffffffff


	//   ....[96]....
        /*050c*/ 	.word	0xffffffff


	//   ....[97]....
        /*0510*/ 	.word	0xffffffff


	//   ....[98]....
        /*0514*/ 	.word	0xffffffff


	//   ....[99]....
        /*0518*/ 	.word	0xffffffff


	//   ....[100]....
        /*051c*/ 	.word	0xffffffff


	//   ....[101]....
        /*0520*/ 	.word	0xffffffff


	//   ....[102]....
        /*0524*/ 	.word	0xffffffff


	//   ....[103]....
        /*0528*/ 	.word	0xffffffff


	//   ....[104]....
        /*052c*/ 	.word	0xffffffff


	//   ....[105]....
        /*0530*/ 	.word	0xffffffff


	//   ....[106]....
        /*0534*/ 	.word	0xffffffff


	//   ....[107]....
        /*0538*/ 	.word	0xffffffff


	//   ....[108]....
        /*053c*/ 	.word	0xffffffff


	//   ....[109]....
        /*0540*/ 	.word	0xffffffff


	//   ....[110]....
        /*0544*/ 	.word	0xffffffff


	//   ....[111]....
        /*0548*/ 	.word	0xffffffff


	//   ....[112]....
        /*054c*/ 	.word	0xffffffff


	//   ....[113]....
        /*0550*/ 	.word	0xffffffff


	//   ....[114]....
        /*0554*/ 	.word	0xffffffff


	//   ....[115]....
        /*0558*/ 	.word	0xffffffff


	//   ....[116]....
        /*055c*/ 	.word	0xffffffff


	//   ....[117]....
        /*0560*/ 	.word	0xffffffff


	//   ....[118]....
        /*0564*/ 	.word	0xffffffff


	//   ....[119]....
        /*0568*/ 	.word	0xffffffff


	//   ....[120]....
        /*056c*/ 	.word	0xffffffff


	//   ....[121]....
        /*0570*/ 	.word	0xffffffff


	//   ....[122]....
        /*0574*/ 	.word	0xffffffff


	//   ....[123]....
        /*0578*/ 	.word	0xffffffff


	//   ....[124]....
        /*057c*/ 	.word	0xffffffff


	//   ....[125]....
        /*0580*/ 	.word	0xffffffff


	//   ....[126]....
        /*0584*/ 	.word	0xffffffff


	//   ....[127]....
        /*0588*/ 	.word	0xffffffff


	//   ....[128]....
        /*058c*/ 	.word	0xffffffff


	//   ....[129]....
        /*0590*/ 	.word	0xffffffff


	//   ....[130]....
        /*0594*/ 	.word	0xffffffff


	//   ....[131]....
        /*0598*/ 	.word	0xffffffff


	//   ....[132]....
        /*059c*/ 	.word	0xffffffff


	//   ....[133]....
        /*05a0*/ 	.word	0xffffffff


	//   ....[134]....
        /*05a4*/ 	.word	0xffffffff


	//   ....[135]....
        /*05a8*/ 	.word	0xffffffff


	//   ....[136]....
        /*05ac*/ 	.word	0xffffffff


	//   ....[137]....
        /*05b0*/ 	.word	0xffffffff


	//   ....[138]....
        /*05b4*/ 	.word	0xffffffff


	//   ....[139]....
        /*05b8*/ 	.word	0xffffffff


	//   ....[140]....
        /*05bc*/ 	.word	0xffffffff


	//   ....[141]....
        /*05c0*/ 	.word	0xffffffff


	//   ....[142]....
        /*05c4*/ 	.word	0xffffffff


	//   ....[143]....
        /*05c8*/ 	.word	0xffffffff


	//   ....[144]....
        /*05cc*/ 	.word	0x0500000f


	//   ....[145]....
        /*05d0*/ 	.word	0x0500000f


	//   ....[146]....
        /*05d4*/ 	.word	0x0500000f


	//   ....[147]....
        /*05d8*/ 	.word	0x0500000f


	//   ....[148]....
        /*05dc*/ 	.word	0x0500000f


	//   ....[149]....
        /*05e0*/ 	.word	0x0500000f


	//   ....[150]....
        /*05e4*/ 	.word	0x0500000f


	//   ....[151]....
        /*05e8*/ 	.word	0x0500000f


	//   ....[152]....
        /*05ec*/ 	.word	0x0500000f


	//   ....[153]....
        /*05f0*/ 	.word	0x0500000f


	//   ....[154]....
        /*05f4*/ 	.word	0x0500000f


	//   ....[155]....
        /*05f8*/ 	.word	0x0500000f


	//   ....[156]....
        /*05fc*/ 	.word	0x0500000f


	//   ....[157]....
        /*0600*/ 	.word	0x0500000f


	//   ....[158]....
        /*0604*/ 	.word	0x0500000f


	//   ....[159]....
        /*0608*/ 	.word	0x0500000f


	//   ....[160]....
        /*060c*/ 	.word	0x0500000f


	//   ....[161]....
        /*0610*/ 	.word	0x0500000f


	//   ....[162]....
        /*0614*/ 	.word	0x0500000f


	//   ....[163]....
        /*0618*/ 	.word	0x0500000f


	//   ....[164]....
        /*061c*/ 	.word	0x0500000f


	//   ....[165]....
        /*0620*/ 	.word	0x0500000f


	//   ....[166]....
        /*0624*/ 	.word	0x0500000f


	//   ....[167]....
        /*0628*/ 	.word	0x0500000f


	//   ....[168]....
        /*062c*/ 	.word	0x0500000f


	//   ....[169]....
        /*0630*/ 	.word	0x0500000f


	//   ....[170]....
        /*0634*/ 	.word	0x0500000f


	//   ....[171]....
        /*0638*/ 	.word	0x0500000f


	//   ....[172]....
        /*063c*/ 	.word	0x0500000f


	//   ....[173]....
        /*0640*/ 	.word	0x0500000f


	//   ....[174]....
        /*0644*/ 	.word	0x0500000f


	//   ....[175]....
        /*0648*/ 	.word	0x0500000f


	//   ....[176]....
        /*064c*/ 	.word	0x0500000f


	//   ....[177]....
        /*0650*/ 	.word	0x0500000f


	//   ....[178]....
        /*0654*/ 	.word	0x0500000f


	//   ....[179]....
        /*0658*/ 	.word	0x0500000f


	//   ....[180]....
        /*065c*/ 	.word	0x0500000f


	//   ....[181]....
        /*0660*/ 	.word	0x0500000f


	//   ....[182]....
        /*0664*/ 	.word	0x0500000f


	//   ....[183]....
        /*0668*/ 	.word	0x0500000f


	//   ....[184]....
        /*066c*/ 	.word	0x0500000f


	//   ....[185]....
        /*0670*/ 	.word	0x0500000f


	//   ....[186]....
        /*0674*/ 	.word	0x0500000f


	//   ....[187]....
        /*0678*/ 	.word	0x0500000f


	//   ....[188]....
        /*067c*/ 	.word	0x0500000f


	//   ....[189]....
        /*0680*/ 	.word	0x0500000f


	//   ....[190]....
        /*0684*/ 	.word	0x0500000f


	//   ....[191]....
        /*0688*/ 	.word	0x0500000f


	//   ....[192]....
        /*068c*/ 	.word	0x0500000f


	//   ....[193]....
        /*0690*/ 	.word	0x0500000f


	//   ....[194]....
        /*0694*/ 	.word	0x0500000f


	//   ....[195]....
        /*0698*/ 	.word	0x0500000f


	//   ....[196]....
        /*069c*/ 	.word	0x0500000f


	//   ....[197]....
        /*06a0*/ 	.word	0x0500000f


	//   ....[198]....
        /*06a4*/ 	.word	0x0500000f


	//   ....[199]....
        /*06a8*/ 	.word	0x0500000f


	//   ....[200]....
        /*06ac*/ 	.word	0x0500000f


	//   ....[201]....
        /*06b0*/ 	.word	0x0500000f


	//   ....[202]....
        /*06b4*/ 	.word	0x0500000f


	//   ....[203]....
        /*06b8*/ 	.word	0x0500000f


	//   ....[204]....
        /*06bc*/ 	.word	0x0500000f


	//   ....[205]....
        /*06c0*/ 	.word	0x0500000f


	//   ....[206]....
        /*06c4*/ 	.word	0x0500000f


	//   ....[207]....
        /*06c8*/ 	.word	0x0500000f


	//   ....[208]....
        /*06cc*/ 	.word	0x0500000f


	//   ....[209]....
        /*06d0*/ 	.word	0x0500000f


	//   ....[210]....
        /*06d4*/ 	.word	0x0500000f


	//   ....[211]....
        /*06d8*/ 	.word	0x0500000f


	//   ....[212]....
        /*06dc*/ 	.word	0x0500000f


	//   ....[213]....
        /*06e0*/ 	.word	0x0500000f


	//   ....[214]....
        /*06e4*/ 	.word	0x0500000f


	//   ....[215]....
        /*06e8*/ 	.word	0x0500000f


	//   ....[216]....
        /*06ec*/ 	.word	0x0500000f


	//   ....[217]....
        /*06f0*/ 	.word	0x0500000f


	//   ....[218]....
        /*06f4*/ 	.word	0x0500000f


	//   ....[219]....
        /*06f8*/ 	.word	0x0500000f


	//   ....[220]....
        /*06fc*/ 	.word	0x0500000f


	//   ....[221]....
        /*0700*/ 	.word	0x0500000f


	//   ....[222]....
        /*0704*/ 	.word	0x0500000f


	//   ....[223]....
        /*0708*/ 	.word	0x0500000f


	//   ....[224]....
        /*070c*/ 	.word	0x0500000f


	//   ....[225]....
        /*0710*/ 	.word	0x0500000f


	//----- nvinfo : EIATTR_COOP_GROUP_INSTR_OFFSETS
	.align		4
.L_584:
        /*0714*/ 	.byte	0x04, 0x28
        /*0716*/ 	.short	(.L_586 - .L_585)


	//   ....[0]....
.L_585:
        /*0718*/ 	.word	0x00000060


	//   ....[1]....
        /*071c*/ 	.word	0x00000120


	//   ....[2]....
        /*0720*/ 	.word	0x000001f0


	//   ....[3]....
        /*0724*/ 	.word	0x00000370


	//   ....[4]....
        /*0728*/ 	.word	0x000004d0


	//   ....[5]....
        /*072c*/ 	.word	0x000005f0


	//   ....[6]....
        /*0730*/ 	.word	0x00000750


	//   ....[7]....
        /*0734*/ 	.word	0x00002b20


	//   ....[8]....
        /*0738*/ 	.word	0x00002b30


	//   ....[9]....
        /*073c*/ 	.word	0x000035b0


	//   ....[10]....
        /*0740*/ 	.word	0x000035c0


	//   ....[11]....
        /*0744*/ 	.word	0x00003fb0


	//   ....[12]....
        /*0748*/ 	.word	0x00003fc0


	//   ....[13]....
        /*074c*/ 	.word	0x000043a0


	//   ....[14]....
        /*0750*/ 	.word	0x000043b0


	//   ....[15]....
        /*0754*/ 	.word	0x000051b0


	//   ....[16]....
        /*0758*/ 	.word	0x000071c0


	//   ....[17]....
        /*075c*/ 	.word	0x00007950


	//   ....[18]....
        /*0760*/ 	.word	0x00007960


	//   ....[19]....
        /*0764*/ 	.word	0x00007970


	//   ....[20]....
        /*0768*/ 	.word	0x00007980


	//   ....[21]....
        /*076c*/ 	.word	0x00007c90


	//   ....[22]....
        /*0770*/ 	.word	0x00007ca0


	//   ....[23]....
        /*0774*/ 	.word	0x00007cb0


	//   ....[24]....
        /*0778*/ 	.word	0x00007cc0


	//   ....[25]....
        /*077c*/ 	.word	0x00009010


	//   ....[26]....
        /*0780*/ 	.word	0x00009030


	//   ....[27]....
        /*0784*/ 	.word	0x00009040


	//   ....[28]....
        /*0788*/ 	.word	0x00009050


	//   ....[29]....
        /*078c*/ 	.word	0x00009140


	//   ....[30]....
        /*0790*/ 	.word	0x00009160


	//   ....[31]....
        /*0794*/ 	.word	0x000091f0


	//   ....[32]....
        /*0798*/ 	.word	0x00009220


	//   ....[33]....
        /*079c*/ 	.word	0x0000ab40


	//   ....[34]....
        /*07a0*/ 	.word	0x0000aba0


	//   ....[35]....
        /*07a4*/ 	.word	0x0000aff0


	//   ....[36]....
        /*07a8*/ 	.word	0x0000b130


	//   ....[37]....
        /*07ac*/ 	.word	0x0000b4e0


	//   ....[38]....
        /*07b0*/ 	.word	0x0000b560


	//   ....[39]....
        /*07b4*/ 	.word	0x0000bec0


	//   ....[40]....
        /*07b8*/ 	.word	0x0000c630


	//   ....[41]....
        /*07bc*/ 	.word	0x0000c680


	//   ....[42]....
        /*07c0*/ 	.word	0x0000cc20


	//   ....[43]....
        /*07c4*/ 	.word	0x0000cd10


	//   ....[44]....
        /*07c8*/ 	.word	0x0000d510


	//   ....[45]....
        /*07cc*/ 	.word	0x0000d660


	//   ....[46]....
        /*07d0*/ 	.word	0x0000e310


	//   ....[47]....
        /*07d4*/ 	.word	0x0000eb50


	//   ....[48]....
        /*07d8*/ 	.word	0x0000eba0


	//   ....[49]....
        /*07dc*/ 	.word	0x0000f510


	//   ....[50]....
        /*07e0*/ 	.word	0x0000f560


	//   ....[51]....
        /*07e4*/ 	.word	0x000101b0


	//   ....[52]....
        /*07e8*/ 	.word	0x000102a0


	//   ....[53]....
        /*07ec*/ 	.word	0x000102b0


	//   ....[54]....
        /*07f0*/ 	.word	0x000102f0


	//   ....[55]....
        /*07f4*/ 	.word	0x00010300


	//   ....[56]....
        /*07f8*/ 	.word	0x00011e70


	//   ....[57]....
        /*07fc*/ 	.word	0x00012340


	//   ....[58]....
        /*0800*/ 	.word	0x00012360


	//   ....[59]....
        /*0804*/ 	.word	0x00012390


	//   ....[60]....
        /*0808*/ 	.word	0x000123a0


	//   ....[61]....
        /*080c*/ 	.word	0x00012ae0


	//   ....[62]....
        /*0810*/ 	.word	0x00012b50


	//   ....[63]....
        /*0814*/ 	.word	0x00012dd0


	//   ....[64]....
        /*0818*/ 	.word	0x00012df0


	//   ....[65]....
        /*081c*/ 	.word	0x00013a80


	//   ....[66]....
        /*0820*/ 	.word	0x00013ac0


	//   ....[67]....
        /*0824*/ 	.word	0x00013d60


	//   ....[68]....
        /*0828*/ 	.word	0x00013d80


	//   ....[69]....
        /*082c*/ 	.word	0x00014030


	//   ....[70]....
        /*0830*/ 	.word	0x000141e0


	//   ....[71]....
        /*0834*/ 	.word	0x00014210


	//   ....[72]....
        /*0838*/ 	.word	0x00014240


	//   ....[73]....
        /*083c*/ 	.word	0x00014270


	//   ....[74]....
        /*0840*/ 	.word	0x000142a0


	//   ....[75]....
        /*0844*/ 	.word	0x000142d0


	//   ....[76]....
        /*0848*/ 	.word	0x00014440


	//   ....[77]....
        /*084c*/ 	.word	0x00014470


	//   ....[78]....
        /*0850*/ 	.word	0x000144a0


	//   ....[79]....
        /*0854*/ 	.word	0x000144d0


	//   ....[80]....
        /*0858*/ 	.word	0x00014500


	//   ....[81]....
        /*085c*/ 	.word	0x00014530


	//   ....[82]....
        /*0860*/ 	.word	0x000145c0


	//   ....[83]....
        /*0864*/ 	.word	0x00014620


	//   ....[84]....
        /*0868*/ 	.word	0x000146b0


	//   ....[85]....
        /*086c*/ 	.word	0x000154b0


	//   ....[86]....
        /*0870*/ 	.word	0x00017d30


	//   ....[87]....
        /*0874*/ 	.word	0x00017d50


	//   ....[88]....
        /*0878*/ 	.word	0x00017de0


	//   ....[89]....
        /*087c*/ 	.word	0x00017e00


	//   ....[90]....
        /*0880*/ 	.word	0x00017e80


	//   ....[91]....
        /*0884*/ 	.word	0x00017ea0


	//   ....[92]....
        /*0888*/ 	.word	0x00017eb0


	//   ....[93]....
        /*088c*/ 	.word	0x00017ec0


	//   ....[94]....
        /*0890*/ 	.word	0x000186e0


	//   ....[95]....
        /*0894*/ 	.word	0x00018710


	//   ....[96]....
        /*0898*/ 	.word	0x000187b0


	//   ....[97]....
        /*089c*/ 	.word	0x000187d0


	//   ....[98]....
        /*08a0*/ 	.word	0x00018850


	//   ....[99]....
        /*08a4*/ 	.word	0x00018870


	//   ....[100]....
        /*08a8*/ 	.word	0x00018880


	//   ....[101]....
        /*08ac*/ 	.word	0x000188f0


	//   ....[102]....
        /*08b0*/ 	.word	0x00018d40


	//   ....[103]....
        /*08b4*/ 	.word	0x00018e00


	//   ....[104]....
        /*08b8*/ 	.word	0x00018f50


	//   ....[105]....
        /*08bc*/ 	.word	0x00018f90


	//   ....[106]....
        /*08c0*/ 	.word	0x00018fa0


	//   ....[107]....
        /*08c4*/ 	.word	0x00018fb0


	//   ....[108]....
        /*08c8*/ 	.word	0x00019100


	//   ....[109]....
        /*08cc*/ 	.word	0x00019250


	//   ....[110]....
        /*08d0*/ 	.word	0x00019a70


	//   ....[111]....
        /*08d4*/ 	.word	0x00019a90


	//   ....[112]....
        /*08d8*/ 	.word	0x00019ae0


	//   ....[113]....
        /*08dc*/ 	.word	0x00019af0


	//   ....[114]....
        /*08e0*/ 	.word	0x00019b30


	//   ....[115]....
        /*08e4*/ 	.word	0x00019b40


	//   ....[116]....
        /*08e8*/ 	.word	0x00019b50


	//   ....[117]....
        /*08ec*/ 	.word	0x00019b90


	//   ....[118]....
        /*08f0*/ 	.word	0x00019eb0


	//   ....[119]....
        /*08f4*/ 	.word	0x00019ee0


	//   ....[120]....
        /*08f8*/ 	.word	0x00019f10


	//   ....[121]....
        /*08fc*/ 	.word	0x00019f30


	//   ....[122]....
        /*0900*/ 	.word	0x00019f60


	//   ....[123]....
        /*0904*/ 	.word	0x00019f80


	//   ....[124]....
        /*0908*/ 	.word	0x0001a080


	//   ....[125]....
        /*090c*/ 	.word	0x0001a1d0


	//   ....[126]....
        /*0910*/ 	.word	0x0001a7c0


	//   ....[127]....
        /*0914*/ 	.word	0x0001a7f0


	//   ....[128]....
        /*0918*/ 	.word	0x0001a830


	//   ....[129]....
        /*091c*/ 	.word	0x0001a860


	//   ....[130]....
        /*0920*/ 	.word	0x0001a890


	//   ....[131]....
        /*0924*/ 	.word	0x0001a8c0


	//   ....[132]....
        /*0928*/ 	.word	0x0001a8f0


	//   ....[133]....
        /*092c*/ 	.word	0x0001a920


	//   ....[134]....
        /*0930*/ 	.word	0x0001aaa0


	//   ....[135]....
        /*0934*/ 	.word	0x0001aad0


	//   ....[136]....
        /*0938*/ 	.word	0x0001ab00


	//   ....[137]....
        /*093c*/ 	.word	0x0001ab30


	//   ....[138]....
        /*0940*/ 	.word	0x0001ab60


	//   ....[139]....
        /*0944*/ 	.word	0x0001ab90


	//   ....[140]....
        /*0948*/ 	.word	0x0001ac50


	//   ....[141]....
        /*094c*/ 	.word	0x0001ac70


	//   ....[142]....
        /*0950*/ 	.word	0x0001ace0


	//   ....[143]....
        /*0954*/ 	.word	0x0001b380


	//   ....[144]....
        /*0958*/ 	.word	0x0001b690


	//   ....[145]....
        /*095c*/ 	.word	0x0001b720


	//   ....[146]....
        /*0960*/ 	.word	0x0001b800


	//   ....[147]....
        /*0964*/ 	.word	0x0001b890


	//   ....[148]....
        /*0968*/ 	.word	0x0001b970


	//   ....[149]....
        /*096c*/ 	.word	0x0001ba00


	//   ....[150]....
        /*0970*/ 	.word	0x0001bb80


	//   ....[151]....
        /*0974*/ 	.word	0x0001bc10


	//   ....[152]....
        /*0978*/ 	.word	0x0001bc60


	//   ....[153]....
        /*097c*/ 	.word	0x0001bcb0


	//   ....[154]....
        /*0980*/ 	.word	0x0001bd40


	//   ....[155]....
        /*0984*/ 	.word	0x0001bdd0


	//   ....[156]....
        /*0988*/ 	.word	0x0001be20


	//   ....[157]....
        /*098c*/ 	.word	0x0001be70


	//   ....[158]....
        /*0990*/ 	.word	0x0001bf60


	//   ....[159]....
        /*0994*/ 	.word	0x0001c010


	//   ....[160]....
        /*0998*/ 	.word	0x0001c090


	//   ....[161]....
        /*099c*/ 	.word	0x0001c100


	//   ....[162]....
        /*09a0*/ 	.word	0x0001c230


	//   ....[163]....
        /*09a4*/ 	.word	0x0001c350


	//   ....[164]....
        /*09a8*/ 	.word	0x0001c420


	//   ....[165]....
        /*09ac*/ 	.word	0x0001c470


	//   ....[166]....
        /*09b0*/ 	.word	0x0001c760


	//   ....[167]....
        /*09b4*/ 	.word	0x0001ca40


	//   ....[168]....
        /*09b8*/ 	.word	0x0001cb30


	//   ....[169]....
        /*09bc*/ 	.word	0x0001cbd0


	//   ....[170]....
        /*09c0*/ 	.word	0x0001cc30


	//   ....[171]....
        /*09c4*/ 	.word	0x0001cd20


	//   ....[172]....
        /*09c8*/ 	.word	0x0001cd90


	//   ....[173]....
        /*09cc*/ 	.word	0x0001ce80


	//   ....[174]....
        /*09d0*/ 	.word	0x0001cef0


	//   ....[175]....
        /*09d4*/ 	.word	0x0001cfd0


	//   ....[176]....
        /*09d8*/ 	.word	0x0001d080


	//   ....[177]....
        /*09dc*/ 	.word	0x0001d0f0


	//   ....[178]....
        /*09e0*/ 	.word	0x0001d150


	//   ....[179]....
        /*09e4*/ 	.word	0x0001d240


	//   ....[180]....
        /*09e8*/ 	.word	0x0001d2a0


	//   ....[181]....
        /*09ec*/ 	.word	0x0001d3a0


	//   ....[182]....
        /*09f0*/ 	.word	0x0001d400


	//   ....[183]....
        /*09f4*/ 	.word	0x0001d4e0


	//   ....[184]....
        /*09f8*/ 	.word	0x0001d620


	//   ....[185]....
        /*09fc*/ 	.word	0x0001d720


	//   ....[186]....
        /*0a00*/ 	.word	0x0001d9a0


	//   ....[187]....
        /*0a04*/ 	.word	0x0001d9f0


	//   ....[188]....
        /*0a08*/ 	.word	0x0001dbc0


	//   ....[189]....
        /*0a0c*/ 	.word	0x0001dc10


	//   ....[190]....
        /*0a10*/ 	.word	0x0001dde0


	//   ....[191]....
        /*0a14*/ 	.word	0x0001de30


	//   ....[192]....
        /*0a18*/ 	.word	0x0001df20


	//   ....[193]....
        /*0a1c*/ 	.word	0x0001dfc0


	//   ....[194]....
        /*0a20*/ 	.word	0x0001e020


	//   ....[195]....
        /*0a24*/ 	.word	0x0001e0d0


	//   ....[196]....
        /*0a28*/ 	.word	0x0001e130


	//   ....[197]....
        /*0a2c*/ 	.word	0x0001e1e0


	//   ....[198]....
        /*0a30*/ 	.word	0x0001e240


	//   ....[199]....
        /*0a34*/ 	.word	0x0001e2f0


	//   ....[200]....
        /*0a38*/ 	.word	0x0001e3e0


	//   ....[201]....
        /*0a3c*/ 	.word	0x0001e4c0


	//   ....[202]....
        /*0a40*/ 	.word	0x0001e5d0


	//   ....[203]....
        /*0a44*/ 	.word	0x0001e6d0


	//   ....[204]....
        /*0a48*/ 	.word	0x0001e800


	//   ....[205]....
        /*0a4c*/ 	.word	0x0001e8e0


	//   ....[206]....
        /*0a50*/ 	.word	0x0001e9e0


	//   ....[207]....
        /*0a54*/ 	.word	0x0001eac0


	//   ....[208]....
        /*0a58*/ 	.word	0x0001eb50


	//   ....[209]....
        /*0a5c*/ 	.word	0x0001ebf0


	//   ....[210]....
        /*0a60*/ 	.word	0x0001ed10


	//   ....[211]....
        /*0a64*/ 	.word	0x0001ed80


	//   ....[212]....
        /*0a68*/ 	.word	0x0001edf0


	//   ....[213]....
        /*0a6c*/ 	.word	0x0001ee60


	//   ....[214]....
        /*0a70*/ 	.word	0x0001eed0


	//   ....[215]....
        /*0a74*/ 	.word	0x0001ef50


	//   ....[216]....
        /*0a78*/ 	.word	0x0001efe0


	//   ....[217]....
        /*0a7c*/ 	.word	0x0001f070


	//   ....[218]....
        /*0a80*/ 	.word	0x0001f0e0


	//   ....[219]....
        /*0a84*/ 	.word	0x0001f150


	//   ....[220]....
        /*0a88*/ 	.word	0x0001f1c0


	//   ....[221]....
        /*0a8c*/ 	.word	0x0001f240


	//   ....[222]....
        /*0a90*/ 	.word	0x0001f2b0


	//   ....[223]....
        /*0a94*/ 	.word	0x0001f350


	//   ....[224]....
        /*0a98*/ 	.word	0x0001f3e0


	//   ....[225]....
        /*0a9c*/ 	.word	0x0001f510


	//----- nvinfo : EIATTR_REG_RECONFIG
	.align		4
.L_586:
        /*0aa0*/ 	.byte	0x01, 0x54
	.zero		2


	//----- nvinfo : EIATTR_SYSCALL_OFFSETS
	.align		4
        /*0aa4*/ 	.byte	0x04, 0x46
        /*0aa6*/ 	.short	(.L_588 - .L_587)


	//   ....[0]....
.L_587:
        /*0aa8*/ 	.word	0x00001db0


	//   ....[1]....
        /*0aac*/ 	.word	0x00001f00


	//   ....[2]....
        /*0ab0*/ 	.word	0x00007370


	//   ....[3]....
        /*0ab4*/ 	.word	0x000076a0


	//   ....[4]....
        /*0ab8*/ 	.word	0x00017140


	//   ....[5]....
        /*0abc*/ 	.word	0x00017290


	//   ....[6]....
        /*0ac0*/ 	.word	0x00017380


	//   ....[7]....
        /*0ac4*/ 	.word	0x00018320


	//----- nvinfo : EIATTR_MBARRIER_INSTR_OFFSETS
	.align		4
.L_588:
        /*0ac8*/ 	.byte	0x04, 0x39
        /*0aca*/ 	.short	(.L_590 - .L_589)


	//   ....[0]....
.L_589:
        /*0acc*/ 	.word	0x00000250
        /*0ad0*/ 	.word	0x000000ff
        /*0ad4*/ 	.word	0x00028c00
        /*0ad8*/ 	.short	0x0100
        /*0ada*/ 	.byte	0x08
	.zero		1


	//   ....[1]....
        /*0adc*/ 	.word	0x00000270
        /*0ae0*/ 	.word	0x000000ff
        /*0ae4*/ 	.word	0x00028c20
        /*0ae8*/ 	.short	0x0100
        /*0aea*/ 	.byte	0x08
	.zero		1


	//   ....[2]....
        /*0aec*/ 	.word	0x00000320
        /*0af0*/ 	.word	0x000000ff
        /*0af4*/ 	.word	0x00028c30
        /*0af8*/ 	.short	0x0100
        /*0afa*/ 	.byte	0x06
	.zero		1


	//   ....[3]....
        /*0afc*/ 	.word	0x00000330
        /*0b00*/ 	.word	0x000000ff
        /*0b04*/ 	.word	0x00028c40
        /*0b08*/ 	.short	0x0100
        /*0b0a*/ 	.byte	0x06
	.zero		1


	//   ....[4]....
        /*0b0c*/ 	.word	0x00000340
        /*0b10*/ 	.word	0x000000ff
        /*0b14*/ 	.word	0x00028c38
        /*0b18*/ 	.short	0x0100
        /*0b1a*/ 	.byte	0x06
	.zero		1


	//   ....[5]....
        /*0b1c*/ 	.word	0x00000350
        /*0b20*/ 	.word	0x000000ff
        /*0b24*/ 	.word	0x00028c48
        /*0b28*/ 	.short	0x0100
        /*0b2a*/ 	.byte	0x06
	.zero		1


	//   ....[6]....
        /*0b2c*/ 	.word	0x00000480
        /*0b30*/ 	.word	0x000000ff
        /*0b34*/ 	.word	0x00028c50
        /*0b38*/ 	.short	0x0100
        /*0b3a*/ 	.byte	0x08
	.zero		1


	//   ....[7]....
        /*0b3c*/ 	.word	0x00000490
        /*0b40*/ 	.word	0x000000ff
        /*0b44*/ 	.word	0x00028c60
        /*0b48*/ 	.short	0x0100
        /*0b4a*/ 	.byte	0x08
	.zero		1


	//   ....[8]....
        /*0b4c*/ 	.word	0x000004a0
        /*0b50*/ 	.word	0x000000ff
        /*0b54*/ 	.word	0x00028c58
        /*0b58*/ 	.short	0x0100
        /*0b5a*/ 	.byte	0x08
	.zero		1


	//   ....[9]....
        /*0b5c*/ 	.word	0x000004b0
        /*0b60*/ 	.word	0x000000ff
        /*0b64*/ 	.word	0x00028c68
        /*0b68*/ 	.short	0x0100
        /*0b6a*/ 	.byte	0x08
	.zero		1


	//   ....[10]....
        /*0b6c*/ 	.word	0x000005a0
        /*0b70*/ 	.word	0x000000ff
        /*0b74*/ 	.word	0x00028c70
        /*0b78*/ 	.short	0x0100
        /*0b7a*/ 	.byte	0x06
	.zero		1


	//   ....[11]....
        /*0b7c*/ 	.word	0x000005b0
        /*0b80*/ 	.word	0x000000ff
        /*0b84*/ 	.word	0x00028c80
        /*0b88*/ 	.short	0x0100
        /*0b8a*/ 	.byte	0x06
	.zero		1


	//   ....[12]....
        /*0b8c*/ 	.word	0x000005c0
        /*0b90*/ 	.word	0x000000ff
        /*0b94*/ 	.word	0x00028c78
        /*0b98*/ 	.short	0x0100
        /*0b9a*/ 	.byte	0x06
	.zero		1


	//   ....[13]....
        /*0b9c*/ 	.word	0x000005d0
        /*0ba0*/ 	.word	0x000000ff
        /*0ba4*/ 	.word	0x00028c88
        /*0ba8*/ 	.short	0x0100
        /*0baa*/ 	.byte	0x06
	.zero		1


	//   ....[14]....
        /*0bac*/ 	.word	0x00000700
        /*0bb0*/ 	.word	0x000000ff
        /*0bb4*/ 	.word	0x00028c90
        /*0bb8*/ 	.short	0x0100
        /*0bba*/ 	.byte	0x08
	.zero		1


	//   ....[15]....
        /*0bbc*/ 	.word	0x00000710
        /*0bc0*/ 	.word	0x000000ff
        /*0bc4*/ 	.word	0x00028ca0
        /*0bc8*/ 	.short	0x0100
        /*0bca*/ 	.byte	0x08
	.zero		1


	//   ....[16]....
        /*0bcc*/ 	.word	0x00000720
        /*0bd0*/ 	.word	0x000000ff
        /*0bd4*/ 	.word	0x00028c98
        /*0bd8*/ 	.short	0x0100
        /*0bda*/ 	.byte	0x08
	.zero		1


	//   ....[17]....
        /*0bdc*/ 	.word	0x00000730
        /*0be0*/ 	.word	0x000000ff
        /*0be4*/ 	.word	0x00028ca8
        /*0be8*/ 	.short	0x0100
        /*0bea*/ 	.byte	0x08
	.zero		1


	//   ....[18]....
        /*0bec*/ 	.word	0x00000860
        /*0bf0*/ 	.word	0x000000ff
        /*0bf4*/ 	.word	0x00028cb0
        /*0bf8*/ 	.short	0x0100
        /*0bfa*/ 	.byte	0x08
	.zero		1


	//   ....[19]....
        /*0bfc*/ 	.word	0x00000870
        /*0c00*/ 	.word	0x000000ff
        /*0c04*/ 	.word	0x00028cc0
        /*0c08*/ 	.short	0x0100
        /*0c0a*/ 	.byte	0x08
	.zero		1


	//   ....[20]....
        /*0c0c*/ 	.word	0x00000880
        /*0c10*/ 	.word	0x000000ff
        /*0c14*/ 	.word	0x00028cb8
        /*0c18*/ 	.short	0x0100
        /*0c1a*/ 	.byte	0x08
	.zero		1


	//   ....[21]....
        /*0c1c*/ 	.word	0x00000890
        /*0c20*/ 	.word	0x000000ff
        /*0c24*/ 	.word	0x00028cc8
        /*0c28*/ 	.short	0x0100
        /*0c2a*/ 	.byte	0x08
	.zero		1


	//   ....[22]....
        /*0c2c*/ 	.word	0x00002ad0
        /*0c30*/ 	.word	0x0000003e
        /*0c34*/ 	.word	0x00028c90
        /*0c38*/ 	.short	0x010a
        /*0c3a*/ 	.byte	0x3f
	.zero		1


	//   ....[23]....
        /*0c3c*/ 	.word	0x00003560
        /*0c40*/ 	.word	0x0000003e
        /*0c44*/ 	.word	0x00028c90
        /*0c48*/ 	.short	0x010a
        /*0c4a*/ 	.byte	0x3f
	.zero		1


	//   ....[24]....
        /*0c4c*/ 	.word	0x00003e00
        /*0c50*/ 	.word	0x0000003e
        /*0c54*/ 	.word	0x00028c90
        /*0c58*/ 	.short	0x010a
        /*0c5a*/ 	.byte	0x3f
	.zero		1


	//   ....[25]....
        /*0c5c*/ 	.word	0x000041e0
        /*0c60*/ 	.word	0x00000004
        /*0c64*/ 	.word	0x00000000
        /*0c68*/ 	.short	0x0101
        /*0c6a*/ 	.byte	0x3f
	.zero		1


	//   ....[26]....
        /*0c6c*/ 	.word	0x00004220
        /*0c70*/ 	.word	0x0000003e
        /*0c74*/ 	.word	0x00028cb0
        /*0c78*/ 	.short	0x010a
        /*0c7a*/ 	.byte	0x3f
	.zero		1


	//   ....[27]....
        /*0c7c*/ 	.word	0x00004b10
        /*0c80*/ 	.word	0x0000003e
        /*0c84*/ 	.word	0x00000000
        /*0c88*/ 	.short	0x0101
        /*0c8a*/ 	.byte	0x3f
	.zero		1


	//   ....[28]....
        /*0c8c*/ 	.word	0x000052b0
        /*0c90*/ 	.word	0x00000003
        /*0c94*/ 	.word	0x00028c50
        /*0c98*/ 	.short	0x010a
        /*0c9a*/ 	.byte	0x3f
	.zero		1


	//   ....[29]....
        /*0c9c*/ 	.word	0x00005650
        /*0ca0*/ 	.word	0x0000000e
        /*0ca4*/ 	.word	0x00000000
        /*0ca8*/ 	.short	0x0101
        /*0caa*/ 	.byte	0x3f
	.zero		1


	//   ....[30]....
        /*0cac*/ 	.word	0x00005f80
        /*0cb0*/ 	.word	0x00000014
        /*0cb4*/ 	.word	0x00028c50
        /*0cb8*/ 	.short	0x010a
        /*0cba*/ 	.byte	0x3f
	.zero		1


	//   ....[31]....
        /*0cbc*/ 	.word	0x00005fd0
        /*0cc0*/ 	.word	0x00000014
        /*0cc4*/ 	.word	0x00028c50
        /*0cc8*/ 	.short	0x010a
        /*0cca*/ 	.byte	0x3f
	.zero		1


	//   ....[32]....
        /*0ccc*/ 	.word	0x000062c0
        /*0cd0*/ 	.word	0x00000014
        /*0cd4*/ 	.word	0x00000000
        /*0cd8*/ 	.short	0x0101
        /*0cda*/ 	.byte	0x3f
	.zero		1


	//   ....[33]....
        /*0cdc*/ 	.word	0x00007410
        /*0ce0*/ 	.word	0x00000002
        /*0ce4*/ 	.word	0x00028c00
        /*0ce8*/ 	.short	0x010a
        /*0cea*/ 	.byte	0x3f
	.zero		1


	//   ....[34]....
        /*0cec*/ 	.word	0x00007460
        /*0cf0*/ 	.word	0x00000002
        /*0cf4*/ 	.word	0x00028c00
        /*0cf8*/ 	.short	0x010a
        /*0cfa*/ 	.byte	0x3f
	.zero		1


	//   ....[35]....
        /*0cfc*/ 	.word	0x00007f20
        /*0d00*/ 	.word	0x00000002
        /*0d04*/ 	.word	0x00028c00
        /*0d08*/ 	.short	0x010a
        /*0d0a*/ 	.byte	0x3f
	.zero		1


	//   ....[36]....
        /*0d0c*/ 	.word	0x000094a0
        /*0d10*/ 	.word	0x00000002
        /*0d14*/ 	.word	0x00028c00
        /*0d18*/ 	.short	0x010a
        /*0d1a*/ 	.byte	0x3f
	.zero		1


	//   ....[37]....
        /*0d1c*/ 	.word	0x0000a450
        /*0d20*/ 	.word	0x00000014
        /*0d24*/ 	.word	0x00028c30
        /*0d28*/ 	.short	0x010a
        /*0d2a*/ 	.byte	0x3f
	.zero		1


	//   ....[38]....
        /*0d2c*/ 	.word	0x0000a500
        /*0d30*/ 	.word	0x00000014
        /*0d34*/ 	.word	0x00028c30
        /*0d38*/ 	.short	0x010a
        /*0d3a*/ 	.byte	0x3f
	.zero		1


	//   ....[39]....
        /*0d3c*/ 	.word	0x0000b630
        /*0d40*/ 	.word	0x00000000
        /*0d44*/ 	.word	0x00000000
        /*0d48*/ 	.short	0x0101
        /*0d4a*/ 	.byte	0x3f
	.zero		1


	//   ....[40]....
        /*0d4c*/ 	.word	0x0000bbb0
        /*0d50*/ 	.word	0x00000014
        /*0d54*/ 	.word	0x00028c50
        /*0d58*/ 	.short	0x010a
        /*0d5a*/ 	.byte	0x3f
	.zero		1


	//   ....[41]....
        /*0d5c*/ 	.word	0x0000bc60
        /*0d60*/ 	.word	0x00000014
        /*0d64*/ 	.word	0x00028c50
        /*0d68*/ 	.short	0x010a
        /*0d6a*/ 	.byte	0x3f
	.zero		1


	//   ....[42]....
        /*0d6c*/ 	.word	0x0000bf60
        /*0d70*/ 	.word	0x00000014
        /*0d74*/ 	.word	0x00000000
        /*0d78*/ 	.short	0x0101
        /*0d7a*/ 	.byte	0x3f
	.zero		1


	//   ....[43]....
        /*0d7c*/ 	.word	0x0000c110
        /*0d80*/ 	.word	0x000000d1
        /*0d84*/ 	.word	0x00028c30
        /*0d88*/ 	.short	0x010a
        /*0d8a*/ 	.byte	0x3f
	.zero		1


	//   ....[44]....
        /*0d8c*/ 	.word	0x0000c180
        /*0d90*/ 	.word	0x000000d1
        /*0d94*/ 	.word	0x00028c30
        /*0d98*/ 	.short	0x010a
        /*0d9a*/ 	.byte	0x3f
	.zero		1


	//   ....[45]....
        /*0d9c*/ 	.word	0x0000d070
        /*0da0*/ 	.word	0x0000000e
        /*0da4*/ 	.word	0x00000000
        /*0da8*/ 	.short	0x0101
        /*0daa*/ 	.byte	0x3f
	.zero		1


	//   ....[46]....
        /*0dac*/ 	.word	0x0000e050
        /*0db0*/ 	.word	0x000000d1
        /*0db4*/ 	.word	0x00028c50
        /*0db8*/ 	.short	0x010a
        /*0dba*/ 	.byte	0x3f
	.zero		1


	//   ....[47]....
        /*0dbc*/ 	.word	0x0000e0a0
        /*0dc0*/ 	.word	0x000000d1
        /*0dc4*/ 	.word	0x00028c50
        /*0dc8*/ 	.short	0x010a
        /*0dca*/ 	.byte	0x3f
	.zero		1


	//   ....[48]....
        /*0dcc*/ 	.word	0x0000e3c0
        /*0dd0*/ 	.word	0x000000d1
        /*0dd4*/ 	.word	0x00000000
        /*0dd8*/ 	.short	0x0101
        /*0dda*/ 	.byte	0x3f
	.zero		1


	//   ....[49]....
        /*0ddc*/ 	.word	0x0000e500
        /*0de0*/ 	.word	0x000000c6
        /*0de4*/ 	.word	0x00028c30
        /*0de8*/ 	.short	0x010a
        /*0dea*/ 	.byte	0x3f
	.zero		1


	//   ....[50]....
        /*0dec*/ 	.word	0x0000e570
        /*0df0*/ 	.word	0x000000c6
        /*0df4*/ 	.word	0x00028c30
        /*0df8*/ 	.short	0x010a
        /*0dfa*/ 	.byte	0x3f
	.zero		1


	//   ....[51]....
        /*0dfc*/ 	.word	0x0000f220
        /*0e00*/ 	.word	0x000000a0
        /*0e04*/ 	.word	0x00000000
        /*0e08*/ 	.short	0x0101
        /*0e0a*/ 	.byte	0x3f
	.zero		1


	//   ....[52]....
        /*0e0c*/ 	.word	0x0000fef0
        /*0e10*/ 	.word	0x000000c6
        /*0e14*/ 	.word	0x00028c50
        /*0e18*/ 	.short	0x010a
        /*0e1a*/ 	.byte	0x3f
	.zero		1


	//   ....[53]....
        /*0e1c*/ 	.word	0x0000ff40
        /*0e20*/ 	.word	0x000000c6
        /*0e24*/ 	.word	0x00028c50
        /*0e28*/ 	.short	0x010a
        /*0e2a*/ 	.byte	0x3f
	.zero		1


	//   ....[54]....
        /*0e2c*/ 	.word	0x00010260
        /*0e30*/ 	.word	0x000000c6
        /*0e34*/ 	.word	0x00000000
        /*0e38*/ 	.short	0x0101
        /*0e3a*/ 	.byte	0x3f
	.zero		1


	//   ....[55]....
        /*0e3c*/ 	.word	0x00012ac0
        /*0e40*/ 	.word	0x00000003
        /*0e44*/ 	.word	0x00000000
        /*0e48*/ 	.short	0x0101
        /*0e4a*/ 	.byte	0x3f
	.zero		1


	//   ....[56]....
        /*0e4c*/ 	.word	0x00015590
        /*0e50*/ 	.word	0x00000017
        /*0e54*/ 	.word	0x00028c20
        /*0e58*/ 	.short	0x010a
        /*0e5a*/ 	.byte	0x3f
	.zero		1


	//   ....[57]....
        /*0e5c*/ 	.word	0x00015620
        /*0e60*/ 	.word	0x00000003
        /*0e64*/ 	.word	0x00028ca0
        /*0e68*/ 	.short	0x010a
        /*0e6a*/ 	.byte	0x3f
	.zero		1


	//   ....[58]....
        /*0e6c*/ 	.word	0x00015870
        /*0e70*/ 	.word	0x00000003
        /*0e74*/ 	.word	0x00028cc0
        /*0e78*/ 	.short	0x010a
        /*0e7a*/ 	.byte	0x3f
	.zero		1


	//   ....[59]....
        /*0e7c*/ 	.word	0x00016240
        /*0e80*/ 	.word	0x00000008
        /*0e84*/ 	.word	0x00028ca0
        /*0e88*/ 	.short	0x010a
        /*0e8a*/ 	.byte	0x3f
	.zero		1


	//   ....[60]....
        /*0e8c*/ 	.word	0x00016480
        /*0e90*/ 	.word	0x00000008
        /*0e94*/ 	.word	0x00028cc0
        /*0e98*/ 	.short	0x010a
        /*0e9a*/ 	.byte	0x3f
	.zero		1


	//   ....[61]....
        /*0e9c*/ 	.word	0x00017ae0
        /*0ea0*/ 	.word	0x0000001f
        /*0ea4*/ 	.word	0x00028c40
        /*0ea8*/ 	.short	0x010a
        /*0eaa*/ 	.byte	0x3f
	.zero		1


	//   ....[62]....
        /*0eac*/ 	.word	0x00017fc0
        /*0eb0*/ 	.word	0x0000001f
        /*0eb4*/ 	.word	0x00028c30
        /*0eb8*/ 	.short	0x0107
        /*0eba*/ 	.byte	0x3f
	.zero		1


	//   ....[63]....
        /*0ebc*/ 	.word	0x00018090
        /*0ec0*/ 	.word	0x0000001f
        /*0ec4*/ 	.word	0x00028c30
        /*0ec8*/ 	.short	0x0101
        /*0eca*/ 	.byte	0x3f
	.zero		1


	//   ....[64]....
        /*0ecc*/ 	.word	0x00018990
        /*0ed0*/ 	.word	0x00000017
        /*0ed4*/ 	.word	0x00028c00
        /*0ed8*/ 	.short	0x0107
        /*0eda*/ 	.byte	0x3f
	.zero		1


	//   ....[65]....
        /*0edc*/ 	.word	0x00018a80
        /*0ee0*/ 	.word	0x00000017
        /*0ee4*/ 	.word	0x00028c00
        /*0ee8*/ 	.short	0x0101
        /*0eea*/ 	.byte	0x3f
	.zero		1


	//   ....[66]....
        /*0eec*/ 	.word	0x00018aa0
        /*0ef0*/ 	.word	0x00000017
        /*0ef4*/ 	.word	0x00028c20
        /*0ef8*/ 	.short	0x010a
        /*0efa*/ 	.byte	0x3f
	.zero		1


	//   ....[67]....
        /*0efc*/ 	.word	0x00018b30
        /*0f00*/ 	.word	0x0000001f
        /*0f04*/ 	.word	0x00028c60
        /*0f08*/ 	.short	0x010a
        /*0f0a*/ 	.byte	0x3f
	.zero		1


	//   ....[68]....
        /*0f0c*/ 	.word	0x00019470
        /*0f10*/ 	.word	0x0000001f
        /*0f14*/ 	.word	0x00028c50
        /*0f18*/ 	.short	0x0107
        /*0f1a*/ 	.byte	0x3f
	.zero		1


	//   ....[69]....
        /*0f1c*/ 	.word	0x00019540
        /*0f20*/ 	.word	0x0000001f
        /*0f24*/ 	.word	0x00028c50
        /*0f28*/ 	.short	0x0101
        /*0f2a*/ 	.byte	0x3f
	.zero		1


	//   ....[70]....
        /*0f2c*/ 	.word	0x000198d0
        /*0f30*/ 	.word	0x00000006
        /*0f34*/ 	.word	0x00028c40
        /*0f38*/ 	.short	0x010a
        /*0f3a*/ 	.byte	0x3f
	.zero		1


	//   ....[71]....
        /*0f3c*/ 	.word	0x00019c10
        /*0f40*/ 	.word	0x00000006
        /*0f44*/ 	.word	0x00028c30
        /*0f48*/ 	.short	0x0107
        /*0f4a*/ 	.byte	0x3f
	.zero		1


	//   ....[72]....
        /*0f4c*/ 	.word	0x00019cd0
        /*0f50*/ 	.word	0x00000006
        /*0f54*/ 	.word	0x00028c30
        /*0f58*/ 	.short	0x0101
        /*0f5a*/ 	.byte	0x3f
	.zero		1


	//   ....[73]....
        /*0f5c*/ 	.word	0x00019d00
        /*0f60*/ 	.word	0x00000006
        /*0f64*/ 	.word	0x00028c60
        /*0f68*/ 	.short	0x010a
        /*0f6a*/ 	.byte	0x3f
	.zero		1


	//   ....[74]....
        /*0f6c*/ 	.word	0x0001a3d0
        /*0f70*/ 	.word	0x00000006
        /*0f74*/ 	.word	0x00028c50
        /*0f78*/ 	.short	0x0107
        /*0f7a*/ 	.byte	0x3f
	.zero		1


	//   ....[75]....
        /*0f7c*/ 	.word	0x0001a490
        /*0f80*/ 	.word	0x00000006
        /*0f84*/ 	.word	0x00028c50
        /*0f88*/ 	.short	0x0101
        /*0f8a*/ 	.byte	0x3f
	.zero		1


	//   ....[76]....
        /*0f8c*/ 	.word	0x0001b300
        /*0f90*/ 	.word	0x00000004
        /*0f94*/ 	.word	0x00028c20
        /*0f98*/ 	.short	0x010a
        /*0f9a*/ 	.byte	0x3f
	.zero		1


	//   ....[77]....
        /*0f9c*/ 	.word	0x0001b460
        /*0fa0*/ 	.word	0x00000005
        /*0fa4*/ 	.word	0x00028c40
        /*0fa8*/ 	.short	0x010a
        /*0faa*/ 	.byte	0x3f
	.zero		1


	//   ....[78]....
        /*0fac*/ 	.word	0x0001b500
        /*0fb0*/ 	.word	0x00000019
        /*0fb4*/ 	.word	0x00028c40
        /*0fb8*/ 	.short	0x010a
        /*0fba*/ 	.byte	0x3f
	.zero		1


	//   ....[79]....
        /*0fbc*/ 	.word	0x0001b540
        /*0fc0*/ 	.word	0x00000005
        /*0fc4*/ 	.word	0x00028c60
        /*0fc8*/ 	.short	0x010a
        /*0fca*/ 	.byte	0x3f
	.zero		1


	//   ....[80]....
        /*0fcc*/ 	.word	0x0001b580
        /*0fd0*/ 	.word	0x00000019
        /*0fd4*/ 	.word	0x00028c60
        /*0fd8*/ 	.short	0x010a
        /*0fda*/ 	.byte	0x3f
	.zero		1


	//   ....[81]....
        /*0fdc*/ 	.word	0x0001b5e0
        /*0fe0*/ 	.word	0x0000003e
        /*0fe4*/ 	.word	0x00028c90
        /*0fe8*/ 	.short	0x010a
        /*0fea*/ 	.byte	0x3f
	.zero		1


	//   ....[82]....
        /*0fec*/ 	.word	0x0001b750
        /*0ff0*/ 	.word	0x0000003e
        /*0ff4*/ 	.word	0x00028c90
        /*0ff8*/ 	.short	0x010a
        /*0ffa*/ 	.byte	0x3f
	.zero		1


	//   ....[83]....
        /*0ffc*/ 	.word	0x0001b8d0
        /*1000*/ 	.word	0x0000003e
        /*1004*/ 	.word	0x00028c90
        /*1008*/ 	.short	0x010a
        /*100a*/ 	.byte	0x3f
	.zero		1


	//   ....[84]....
        /*100c*/ 	.word	0x0001ba30
        /*1010*/ 	.word	0x0000003e
        /*1014*/ 	.word	0x00028cb0
        /*1018*/ 	.short	0x010a
        /*101a*/ 	.byte	0x3f
	.zero		1


	//   ....[85]....
        /*101c*/ 	.word	0x0001ba80
        /*1020*/ 	.word	0x00000003
        /*1024*/ 	.word	0x00028c50
        /*1028*/ 	.short	0x010a
        /*102a*/ 	.byte	0x3f
	.zero		1


	//   ....[86]....
        /*102c*/ 	.word	0x0001bad0
        /*1030*/ 	.word	0x00000014
        /*1034*/ 	.word	0x00028c50
        /*1038*/ 	.short	0x010a
        /*103a*/ 	.byte	0x3f
	.zero		1


	//   ....[87]....
        /*103c*/ 	.word	0x0001bea0
        /*1040*/ 	.word	0x00000002
        /*1044*/ 	.word	0x00028c00
        /*1048*/ 	.short	0x010a
        /*104a*/ 	.byte	0x3f
	.zero		1


	//   ....[88]....
        /*104c*/ 	.word	0x0001c4a0
        /*1050*/ 	.word	0x00000002
        /*1054*/ 	.word	0x00028c00
        /*1058*/ 	.short	0x010a
        /*105a*/ 	.byte	0x3f
	.zero		1


	//   ....[89]....
        /*105c*/ 	.word	0x0001c4f0
        /*1060*/ 	.word	0x00000014
        /*1064*/ 	.word	0x00028c30
        /*1068*/ 	.short	0x010a
        /*106a*/ 	.byte	0x3f
	.zero		1


	//   ....[90]....
        /*106c*/ 	.word	0x0001c540
        /*1070*/ 	.word	0x00000014
        /*1074*/ 	.word	0x00028c50
        /*1078*/ 	.short	0x010a
        /*107a*/ 	.byte	0x3f
	.zero		1


	//   ....[91]....
        /*107c*/ 	.word	0x0001c590
        /*1080*/ 	.word	0x000000d1
        /*1084*/ 	.word	0x00028c30
        /*1088*/ 	.short	0x010a
        /*108a*/ 	.byte	0x3f
	.zero		1


	//   ....[92]....
        /*108c*/ 	.word	0x0001c5e0
        /*1090*/ 	.word	0x000000d1
        /*1094*/ 	.word	0x00028c50
        /*1098*/ 	.short	0x010a
        /*109a*/ 	.byte	0x3f
	.zero		1


	//   ....[93]....
        /*109c*/ 	.word	0x0001c630
        /*10a0*/ 	.word	0x000000c6
        /*10a4*/ 	.word	0x00028c30
        /*10a8*/ 	.short	0x010a
        /*10aa*/ 	.byte	0x3f
	.zero		1


	//   ....[94]....
        /*10ac*/ 	.word	0x0001c680
        /*10b0*/ 	.word	0x000000c6
        /*10b4*/ 	.word	0x00028c50
        /*10b8*/ 	.short	0x010a
        /*10ba*/ 	.byte	0x3f
	.zero		1


	//   ....[95]....
        /*10bc*/ 	.word	0x0001c820
        /*10c0*/ 	.word	0x00000017
        /*10c4*/ 	.word	0x00028c20
        /*10c8*/ 	.short	0x010a
        /*10ca*/ 	.byte	0x3f
	.zero		1


	//   ....[96]....
        /*10cc*/ 	.word	0x0001c870
        /*10d0*/ 	.word	0x00000003
        /*10d4*/ 	.word	0x00028ca0
        /*10d8*/ 	.short	0x010a
        /*10da*/ 	.byte	0x3f
	.zero		1


	//   ....[97]....
        /*10dc*/ 	.word	0x0001c8c0
        /*10e0*/ 	.word	0x00000003
        /*10e4*/ 	.word	0x00028cc0
        /*10e8*/ 	.short	0x010a
        /*10ea*/ 	.byte	0x3f
	.zero		1


	//   ....[98]....
        /*10ec*/ 	.word	0x0001c910
        /*10f0*/ 	.word	0x00000008
        /*10f4*/ 	.word	0x00028ca0
        /*10f8*/ 	.short	0x010a
        /*10fa*/ 	.byte	0x3f
	.zero		1


	//   ....[99]....
        /*10fc*/ 	.word	0x0001c960
        /*1100*/ 	.word	0x00000008
        /*1104*/ 	.word	0x00028cc0
        /*1108*/ 	.short	0x010a
        /*110a*/ 	.byte	0x3f
	.zero		1


	//   ....[100]....
        /*110c*/ 	.word	0x0001ca80
        /*1110*/ 	.word	0x0000001f
        /*1114*/ 	.word	0x00028c40
        /*1118*/ 	.short	0x010a
        /*111a*/ 	.byte	0x3f
	.zero		1


	//   ....[101]....
        /*111c*/ 	.word	0x0001d520
        /*1120*/ 	.word	0x00000017
        /*1124*/ 	.word	0x00028c20
        /*1128*/ 	.short	0x010a
        /*112a*/ 	.byte	0x3f
	.zero		1


	//   ....[102]....
        /*112c*/ 	.word	0x0001d570
        /*1130*/ 	.word	0x0000001f
        /*1134*/ 	.word	0x00028c60
        /*1138*/ 	.short	0x010a
        /*113a*/ 	.byte	0x3f
	.zero		1


	//   ....[103]....
        /*113c*/ 	.word	0x0001de70
        /*1140*/ 	.word	0x00000006
        /*1144*/ 	.word	0x00028c40
        /*1148*/ 	.short	0x010a
        /*114a*/ 	.byte	0x3f
	.zero		1


	//   ....[104]....
        /*114c*/ 	.word	0x0001e330
        /*1150*/ 	.word	0x00000006
        /*1154*/ 	.word	0x00028c60
        /*1158*/ 	.short	0x010a
        /*115a*/ 	.byte	0x3f
	.zero		1


	//   ....[105]....
        /*115c*/ 	.word	0x0001f430
        /*1160*/ 	.word	0x00000004
        /*1164*/ 	.word	0x00028c20
        /*1168*/ 	.short	0x010a
        /*116a*/ 	.byte	0x3f
	.zero		1


	//   ....[106]....
        /*116c*/ 	.word	0x0001f5d0
        /*1170*/ 	.word	0x00000005
        /*1174*/ 	.word	0x00028c40
        /*1178*/ 	.short	0x010a
        /*117a*/ 	.byte	0x3f
	.zero		1


	//   ....[107]....
        /*117c*/ 	.word	0x0001f620
        /*1180*/ 	.word	0x00000019
        /*1184*/ 	.word	0x00028c40
        /*1188*/ 	.short	0x010a
        /*118a*/ 	.byte	0x3f
	.zero		1


	//   ....[108]....
        /*118c*/ 	.word	0x0001f670
        /*1190*/ 	.word	0x00000005
        /*1194*/ 	.word	0x00028c60
        /*1198*/ 	.short	0x010a
        /*119a*/ 	.byte	0x3f
	.zero		1


	//----- nvinfo : EIATTR_NUM_MBARRIERS
	.align		4
.L_590:
        /*119c*/ 	.byte	0x03, 0x38
        /*119e*/ 	.short	0x0016


	//----- nvinfo : EIATTR_EXIT_INSTR_OFFSETS
	.align		4
        /*11a0*/ 	.byte	0x04, 0x1c
        /*11a2*/ 	.short	(.L_592 - .L_591)


	//   ....[0]....
.L_591:
        /*11a4*/ 	.word	0x0001b5d0


	//----- nvinfo : EIATTR_MAX_THREADS
	.align		4
.L_592:
        /*11a8*/ 	.byte	0x04, 0x05
        /*11aa*/ 	.short	(.L_594 - .L_593)
.L_593:
        /*11ac*/ 	.word	0x00000180
        /*11b0*/ 	.word	0x00000001
        /*11b4*/ 	.word	0x00000001


	//----- nvinfo : EIATTR_CRS_STACK_SIZE
	.align		4
.L_594:
        /*11b8*/ 	.byte	0x04, 0x1e
        /*11ba*/ 	.short	(.L_596 - .L_595)
.L_595:
        /*11bc*/ 	.word	0x00000000


	//----- nvinfo : EIATTR_CBANK_PARAM_SIZE
	.align		4
.L_596:
        /*11c0*/ 	.byte	0x03, 0x19
        /*11c2*/ 	.short	0x0af0


	//----- nvinfo : EIATTR_PARAM_CBANK
	.align		4
        /*11c4*/ 	.byte	0x04, 0x0a
        /*11c6*/ 	.short	(.L_598 - .L_597)
	.align		4
.L_597:
        /*11c8*/ 	.word	index@(.nv.constant0._ZN7cutlass13device_kernelIN5flash11enable_sm90INS1_16FlashAttnFwdSm90INS1_25CollectiveMainloopFwdSm90ILi2EN4cute5tupleIJNS5_1CILi1EEES8_S8_EEENS6_IJNS7_ILi64EEESA_SA_EEELi512ENS_10bfloat16_tEfNS_4arch4Sm90ELb1ELb0ELb1ELb1ELb1ELb1ELb0ELb0ELb0ELb1ELb0ELb0EEENS1_21CollectiveEpilogueFwdINS6_IJSA_NS7_ILi512EEESA_EEES9_SC_SE_Li256ELb1ELb1ELb0ELb0EEENS1_36VarlenDynamicPersistentTileSchedulerILi64ELi64ELi256ELi128ELb0ELb1ELb1ELb1ELb1ELb1EEEEEEEEEvNT_6ParamsE)
        /*11cc*/ 	.short	0x0210
        /*11ce*/ 	.short	0x0af0


	//----- nvinfo : EIATTR_SW_WAR
	.align		4
.L_598:
        /*11d0*/ 	.byte	0x04, 0x36
        /*11d2*/ 	.short	(.L_600 - .L_599)
.L_599:
        /*11d4*/ 	.word	0x00000008
.L_600:


//--------------------- .nv.info._ZN7cutlass13device_kernelIN5flash11enable_sm90INS1_16FlashAttnFwdSm90INS1_25CollectiveMainloopFwdSm90ILi2EN4cute5tupleIJNS5_1CILi1EEES8_S8_EEENS6_IJNS7_ILi64EEESA_SA_EEELi512ENS_10bfloat16_tEfNS_4arch4Sm90ELb1ELb0ELb1ELb1ELb1ELb0ELb1ELb0ELb0ELb1ELb0ELb0EEENS1_21CollectiveEpilogueFwdINS6_IJSA_NS7_ILi512EEESA_EEES9_SC_SE_Li256ELb1ELb1ELb0ELb0EEENS1_36VarlenDynamicPersistentTileSchedulerILi64ELi64ELi256ELi128ELb0ELb1ELb1ELb1ELb1ELb1EEEEEEEEEvNT_6ParamsE --------------------------
	.section	.nv.info._ZN7cutlass13device_kernelIN5flash11enable_sm90INS1_16FlashAttnFwdSm90INS1_25CollectiveMainloopFwdSm90ILi2EN4cute5tupleIJNS5_1CILi1EEES8_S8_EEENS6_IJNS7_ILi64EEESA_SA_EEELi512ENS_10bfloat16_tEfNS_4arch4Sm90ELb1ELb0ELb1ELb1ELb1ELb0ELb1ELb0ELb0ELb1ELb0ELb0EEENS1_21CollectiveEpilogueFwdINS6_IJSA_NS7_ILi512EEESA_EEES9_SC_SE_Li256ELb1ELb1ELb0ELb0EEENS1_36VarlenDynamicPersistentTileSchedulerILi64ELi64ELi256ELi128ELb0ELb1ELb1ELb1ELb1ELb1EEEEEEEEEvNT_6ParamsE,"",@"SHT_CUDA_INFO"
	.sectionflags	@""
	.align	4


	//----- nvinfo : EIATTR_CUDA_API_VERSION
	.align		4
        /*0000*/ 	.byte	0x04, 0x37
        /*0002*/ 	.short	(.L_602 - .L_601)
.L_601:
        /*0004*/ 	.word	0x00000082


	//----- nvinfo : EIATTR_KPARAM_INFO
	.align		4
.L_602:
        /*0008*/ 	.byte	0x04, 0x17
        /*000a*/ 	.short	(.L_604 - .L_603)
.L_603:
        /*000c*/ 	.word	0x00000000
        /*0010*/ 	.short	0x0000
        /*0012*/ 	.short	0x0070
        /*0014*/ 	.byte	0x00, 0xf0, 0x01, 0x2e


	//----- nvinfo : EIATTR_SPARSE_MMA_MASK
	.align		4
.L_604:
        /*0018*/ 	.byte	0x03, 0x50
        /*001a*/ 	.short	0x0000


	//----- nvinfo : EIATTR_MAXREG_COUNT
	.align		4
        /*001c*/ 	.byte	0x03, 0x1b
        /*001e*/ 	.short	0x00a8


	//----- nvinfo : EIATTR_NUM_BARRIERS
	.align		4
        /*0020*/ 	.byte	0x02, 0x4c
        /*0022*/ 	.byte	0x10
	.zero		1


	//----- nvinfo : EIATTR_EXTERNS
	.align		4
        /*0024*/ 	.byte	0x04, 0x0f
        /*0026*/ 	.short	(.L_606 - .L_605)


	//   ....[0]....
	.align		4
.L_605:
        /*0028*/ 	.word	index@(__assertfail)


	//----- nvinfo : EIATTR_ANNOTATIONS
	.align		4
.L_606:
        /*002c*/ 	.byte	0x04, 0x55
        /*002e*/ 	.short	(.L_608 - .L_607)


	//   ....[0]....
.L_607:
        /* <DEDUP_REMOVED lines=17> */


	//----- nvinfo : EIATTR_MERCURY_ISA_VERSION
	.align		4
.L_608:
        /*0130*/ 	.byte	0x03, 0x5f
        /*0132*/ 	.short	0x0101


	//----- nvinfo : EIATTR_UNUSED_LOAD_BYTE_OFFSET
	.align		4
        /*0134*/ 	.byte	0x04, 0x44
        /*0136*/ 	.short	(.L_610 - .L_609)


	//   ....[0]....
.L_609:
        /*0138*/ 	.word	0x00000970
        /*013c*/ 	.word	0x0000fff0


	//   ....[1]....
        /*0140*/ 	.word	0x0000dba0
        /*0144*/ 	.word	0x0000fff0


	//----- nvinfo : EIATTR_INT_WARP_WIDE_INSTR_OFFSETS
	.align		4
.L_610:
        /*0148*/ 	.byte	0x04, 0x31
        /*014a*/ 	.short	(.L_612 - .L_611)


	//   ....[0]....
.L_611:
        /*014c*/ 	.word	0x000000c0


	//   ....[1]....
        /*0150*/ 	.word	0x000000d0


	//   ....[2]....
        /*0154*/ 	.word	0x000000e0


	//   ....[3]....
        /*0158*/ 	.word	0x00000180


	//   ....[4]....
        /*015c*/ 	.word	0x00011e30


	//   ....[5]....
        /*0160*/ 	.word	0x00011ec0


	//   ....[6]....
        /*0164*/ 	.word	0x000161d0


	//   ....[7]....
        /*0168*/ 	.word	0x00016260


	//----- nvinfo : EIATTR_COOP_GROUP_MASK_REGIDS
	.align		4
.L_612:
        /*016c*/ 	.byte	0x04, 0x29
        /*016e*/ 	.short	(.L_614 - .L_613)


	//   ....[0]....
.L_613:
        /*0170*/ 	.word	0xffffffff


	//   ....[1]....
        /*0174*/ 	.word	0xffffffff


	//   ....[2]....
        /*0178*/ 	.word	0xffffffff


	//   ....[3]....
        /*017c*/ 	.word	0xffffffff


	//   ....[4]....
        /*0180*/ 	.word	0xffffffff


	//   ....[5]....
        /*0184*/ 	.word	0xffffffff


	//   ....[6]....
        /*0188*/ 	.word	0xffffffff


	//   ....[7]....
        /*018c*/ 	.word	0xffffffff


	//   ....[8]....
        /*0190*/ 	.word	0xffffffff


	//   ....[9]....
        /*0194*/ 	.word	0xffffffff


	//   ....[10]....
        /*0198*/ 	.word	0xffffffff


	//   ....[11]....
        /*019c*/ 	.word	0xffffffff


	//   ....[12]....
        /*01a0*/ 	.word	0xffffffff


	//   ....[13]....
        /*01a4*/ 	.word	0xffffffff


	//   ....[14]....
        /*01a8*/ 	.word	0xffffffff


	//   ....[15]....
        /*01ac*/ 	.word	0xffffffff


	//   ....[16]....
        /*01b0*/ 	.word	0xffffffff


	//   ....[17]....
        /*01b4*/ 	.word	0xffffffff


	//   ....[18]....
        /*01b8*/ 	.word	0xffffffff


	//   ....[19]....
        /*01bc*/ 	.word	0xffffffff


	//   ....[20]....
        /*01c0*/ 	.word	0xffffffff


	//   ....[21]....
        /*01c4*/ 	.word	0xffffffff


	//   ....[22]....
        /*01c8*/ 	.word	0xffffffff


	//   ....[23]....
        /*01cc*/ 	.word	0xffffffff


	//   ....[24]....
        /*01d0*/ 	.word	0xffffffff


	//   ....[25]....
        /*01d4*/ 	.word	0xffffffff


	//   ....[26]....
        /*01d8*/ 	.word	0xffffffff


	//   ....[27]....
        /*01dc*/ 	.word	0xffffffff


	//   ....[28]....
        /*01e0*/ 	.word	0xffffffff


	//   ....[29]....
        /*01e4*/ 	.word	0xffffffff


	//   ....[30]....
        /*01e8*/ 	.word	0xffffffff


	//   ....[31]....
        /*01ec*/ 	.word	0xffffffff


	//   ....[32]....
        /*01f0*/ 	.word	0xffffffff


	//   ....[33]....
        /*01f4*/ 	.word	0xffffffff


	//   ....[34]....
        /*01f8*/ 	.word	0xffffffff


	//   ....[35]....
        /*01fc*/ 	.word	0xffffffff


	//   ....[36]....
        /*0200*/ 	.word	0xffffffff


	//   ....[37]....
        /*0204*/ 	.word	0xffffffff


	//   ....[38]....
        /*0208*/ 	.word	0xffffffff


	//   ....[39]....
        /*020c*/ 	.word	0xffffffff


	//   ....[40]....
        /*0210*/ 	.word	0xffffffff


	//   ....[41]....
        /*0214*/ 	.word	0xffffffff


	//   ....[42]....
        /*0218*/ 	.word	0xffffffff


	//   ....[43]....
        /*021c*/ 	.word	0xffffffff


	//   ....[44]....
        /*0220*/ 	.word	0xffffffff


	//   ....[45]....
        /*0224*/ 	.word	0xffffffff


	//   ....[46]....
        /*0228*/ 	.word	0xffffffff


	//   ....[47]....
        /*022c*/ 	.word	0xffffffff


	//   ....[48]....
        /*0230*/ 	.word	0xffffffff


	//   ....[49]....
        /*0234*/ 	.word	0xffffffff


	//   ....[50]....
        /*0238*/ 	.word	0xffffffff


	//   ....[51]....
        /*023c*/ 	.word	0xffffffff


	//   ....[52]....
        /*0240*/ 	.word	0xffffffff


	//   ....[53]....
        /*0244*/ 	.word	0xffffffff


	//   ....[54]....
        /*0248*/ 	.word	0xffffffff


	//   ....[55]....
        /*024c*/ 	.word	0xffffffff


	//   ....[56]....
        /*0250*/ 	.word	0xffffffff


	//   ....[57]....
        /*0254*/ 	.word	0xffffffff


	//   ....[58]....
        /*0258*/ 	.word	0xffffffff


	//   ....[59]....
        /*025c*/ 	.word	0xffffffff


	//   ....[60]....
        /*0260*/ 	.word	0xffffffff


	//   ....[61]....
        /*0264*/ 	.word	0xffffffff


	//   ....[62]....
        /*0268*/ 	.word	0xffffffff


	//   ....[63]....
        /*026c*/ 	.word	0xffffffff


	//   ....[64]....
        /*0270*/ 	.word	0xffffffff


	//   ....[65]....
        /*0274*/ 	.word	0xffffffff


	//   ....[66]....
        /*0278*/ 	.word	0xffffffff


	//   ....[67]....
        /*027c*/ 	.word	0xffffffff


	//   ....[68]....
        /*0280*/ 	.word	0xffffffff


	//   ....[69]....
        /*0284*/ 	.word	0xffffffff


	//   ....[70]....
        /*0288*/ 	.word	0xffffffff


	//   ....[71]....
        /*028c*/ 	.word	0xffffffff


	//   ....[72]....
        /*0290*/ 	.word	0xffffffff


	//   ....[73]....
        /*0294*/ 	.word	0xffffffff


	//   ....[74]....
        /*0298*/ 	.word	0xffffffff


	//   ....[75]....
        /*029c*/ 	.word	0xffffffff


	//   ....[76]....
        /*02a0*/ 	.word	0xffffffff


	//   ....[77]....
        /*02a4*/ 	.word	0xffffffff


	//   ....[78]....
        /*02a8*/ 	.word	0xffffffff


	//   ....[79]....
        /*02ac*/ 	.word	0xffffffff


	//   ....[80]....
        /*02b0*/ 	.word	0xffffffff


	//   ....[81]....
        /*02b4*/ 	.word	0xffffffff


	//   ....[82]....
        /*02b8*/ 	.word	0xffffffff


	//   ....[83]....
        /*02bc*/ 	.word	0xffffffff


	//   ....[84]....
        /*02c0*/ 	.word	0xffffffff


	//   ....[85]....
        /*02c4*/ 	.word	0xffffffff


	//   ....[86]....
        /*02c8*/ 	.word	0xffffffff


	//   ....[87]....
        /*02cc*/ 	.word	0xffffffff


	//   ....[88]....
        /*02d0*/ 	.word	0xffffffff


	//   ....[89]....
        /*02d4*/ 	.word	0xffffffff


	//   ....[90]....
        /*02d8*/ 	.word	0xffffffff


	//   ....[91]....
        /*02dc*/ 	.word	0xffffffff


	//   ....[92]....
        /*02e0*/ 	.word	0xffffffff


	//   ....[93]....
        /*02e4*/ 	.word	0xffffffff


	//   ....[94]....
        /*02e8*/ 	.word	0xffffffff


	//   ....[95]....
        /*02ec*/ 	.word	0xffffffff


	//   ....[96]....
        /*02f0*/ 	.word	0xffffffff


	//   ....[97]....
        /*02f4*/ 	.word	0xffffffff


	//   ....[98]....
        /*02f8*/ 	.word	0xffffffff


	//   ....[99]....
        /*02fc*/ 	.word	0xffffffff


	//   ....[100]....
        /*0300*/ 	.word	0xffffffff


	//   ....[101]....
        /*0304*/ 	.word	0xffffffff


	//   ....[102]....
        /*0308*/ 	.word	0xffffffff


	//   ....[103]....
        /*030c*/ 	.word	0xffffffff


	//   ....[104]....
        /*0310*/ 	.word	0xffffffff


	//   ....[105]....
        /*0314*/ 	.word	0xffffffff


	//   ....[106]....
        /*0318*/ 	.word	0xffffffff


	//   ....[107]....
        /*031c*/ 	.word	0xffffffff


	//   ....[108]....
        /*0320*/ 	.word	0xffffffff


	//   ....[109]....
        /*0324*/ 	.word	0xffffffff


	//   ....[110]....
        /*0328*/ 	.word	0xffffffff


	//   ....[111]....
        /*032c*/ 	.word	0xffffffff


	//   ....[112]....
        /*0330*/ 	.word	0xffffffff


	//   ....[113]....
        /*0334*/ 	.word	0xffffffff


	//   ....[114]....
        /*0338*/ 	.word	0xffffffff


	//   ....[115]....
        /*033c*/ 	.word	0xffffffff


	//   ....[116]....
        /*0340*/ 	.word	0xffffffff


	//   ....[117]....
        /*0344*/ 	.word	0xffffffff


	//   ....[118]....
        /*0348*/ 	.word	0xffffffff


	//   ....[119]....
        /*034c*/ 	.word	0xffffffff


	//   ....[120]....
        /*0350*/ 	.word	0xffffffff


	//   ....[121]....
        /*0354*/ 	.word	0xffffffff


	//   ....[122]....
        /*0358*/ 	.word	0xffffffff


	//   ....[123]....
        /*035c*/ 	.word	0xffffffff


	//   ....[124]....
        /*0360*/ 	.word	0xffffffff


	//   ....[125]....
        /*0364*/ 	.word	0xffffffff


	//   ....[126]....
        /*0368*/ 	.word	0xffffffff


	//   ....[127]....
        /*036c*/ 	.word	0xffffffff


	//   ....[128]....
        /*0370*/ 	.word	0xffffffff


	//   ....[129]....
        /*0374*/ 	.word	0x0500000f


	//   ....[130]....
        /*0378*/ 	.word	0x0500000f


	//   ....[131]....
        /*037c*/ 	.word	0x0500000f


	//   ....[132]....
        /*0380*/ 	.word	0x0500000f


	//   ....[133]....
        /*0384*/ 	.word	0x0500000f


	//   ....[134]....
        /*0388*/ 	.word	0x0500000f


	//   ....[135]....
        /*038c*/ 	.word	0x0500000f


	//   ....[136]....
        /*0390*/ 	.word	0x0500000f


	//   ....[137]....
        /*0394*/ 	.word	0x0500000f


	//   ....[138]....
        /*0398*/ 	.word	0x0500000f


	//   ....[139]....
        /*039c*/ 	.word	0x0500000f


	//   ....[140]....
        /*03a0*/ 	.word	0x0500000f


	//   ....[141]....
        /*03a4*/ 	.word	0x0500000f


	//   ....[142]....
        /*03a8*/ 	.word	0x0500000f


	//   ....[143]....
        /*03ac*/ 	.word	0x0500000f


	//   ....[144]....
        /*03b0*/ 	.word	0x0500000f


	//   ....[145]....
        /*03b4*/ 	.word	0x0500000f


	//   ....[146]....
        /*03b8*/ 	.word	0x0500000f


	//   ....[147]....
        /*03bc*/ 	.word	0x0500000f


	//   ....[148]....
        /*03c0*/ 	.word	0x0500000f


	//   ....[149]....
        /*03c4*/ 	.word	0x0500000f


	//   ....[150]....
        /*03c8*/ 	.word	0x0500000f


	//   ....[151]....
        /*03cc*/ 	.word	0x0500000f


	//   ....[152]....
        /*03d0*/ 	.word	0x0500000f


	//   ....[153]....
        /*03d4*/ 	.word	0x0500000f


	//   ....[154]....
        /*03d8*/ 	.word	0x0500000f


	//   ....[155]....
        /*03dc*/ 	.word	0x0500000f


	//   ....[156]....
        /*03e0*/ 	.word	0x0500000f


	//   ....[157]....
        /*03e4*/ 	.word	0x0500000f


	//   ....[158]....
        /*03e8*/ 	.word	0x0500000f


	//   ....[159]....
        /*03ec*/ 	.word	0x0500000f


	//   ....[160]....
        /*03f0*/ 	.word	0x0500000f


	//   ....[161]....
        /*03f4*/ 	.word	0x0500000f


	//   ....[162]....
        /*03f8*/ 	.word	0x0500000f


	//   ....[163]....
        /*03fc*/ 	.word	0x0500000f


	//   ....[164]....
        /*0400*/ 	.word	0x0500000f


	//   ....[165]....
        /*0404*/ 	.word	0x0500000f


	//   ....[166]....
        /*0408*/ 	.word	0x0500000f


	//   ....[167]....
        /*040c*/ 	.word	0x0500000f


	//   ....[168]....
        /*0410*/ 	.word	0x0500000f


	//   ....[169]....
        /*0414*/ 	.word	0x0500000f


	//   ....[170]....
        /*0418*/ 	.word	0x0500000f


	//   ....[171]....
        /*041c*/ 	.word	0x0500000f


	//   ....[172]....
        /*0420*/ 	.word	0x0500000f


	//   ....[173]....
        /*0424*/ 	.word	0x0500000f


	//   ....[174]....
        /*0428*/ 	.word	0x0500000f


	//   ....[175]....
        /*042c*/ 	.word	0x0500000f


	//   ....[176]....
        /*0430*/ 	.word	0x0500000f


	//   ....[177]....
        /*0434*/ 	.word	0x0500000f


	//   ....[178]....
        /*0438*/ 	.word	0x0500000f


	//   ....[179]....
        /*043c*/ 	.word	0x0500000f


	//   ....[180]....
        /*0440*/ 	.word	0x0500000f


	//   ....[181]....
        /*0444*/ 	.word	0x0500000f


	//   ....[182]....
        /*0448*/ 	.word	0x0500000f


	//   ....[183]....
        /*044c*/ 	.word	0x0500000f


	//   ....[184]....
        /*0450*/ 	.word	0x0500000f


	//   ....[185]....
        /*0454*/ 	.word	0x0500000f


	//   ....[186]....
        /*0458*/ 	.word	0x0500000f


	//   ....[187]....
        /*045c*/ 	.word	0x0500000f


	//   ....[188]....
        /*0460*/ 	.word	0x0500000f


	//   ....[189]....
        /*0464*/ 	.word	0x0500000f


	//   ....[190]....
        /*0468*/ 	.word	0x0500000f


	//   ....[191]....
        /*046c*/ 	.word	0x0500000f


	//   ....[192]....
        /*0470*/ 	.word	0x0500000f


	//   ....[193]....
        /*0474*/ 	.word	0x0500000f


	//   ....[194]....
        /*0478*/ 	.word	0x0500000f


	//   ....[195]....
        /*047c*/ 	.word	0x0500000f


	//----- nvinfo : EIATTR_COOP_GROUP_INSTR_OFFSETS
	.align		4
.L_614:
        /*0480*/ 	.byte	0x04, 0x28
        /*0482*/ 	.short	(.L_616 - .L_615)


	//   ....[0]....
.L_615:
        /*0484*/ 	.word	0x00000080


	//   ....[1]....
        /*0488*/ 	.word	0x00000090


	//   ....[2]....
        /*048c*/ 	.word	0x000002b0


	//   ....[3]....
        /*0490*/ 	.word	0x00000410


	//   ....[4]....
        /*0494*/ 	.word	0x00000530


	//   ....[5]....
        /*0498*/ 	.word	0x00000690


	//   ....[6]....
        /*049c*/ 	.word	0x000019b0


	//   ....[7]....
        /*04a0*/ 	.word	0x000036f0


	//   ....[8]....
        /*04a4*/ 	.word	0x00004680


	//   ....[9]....
        /*04a8*/ 	.word	0x00005540


	//   ....[10]....
        /*04ac*/ 	.word	0x00005580


	//   ....[11]....
        /*04b0*/ 	.word	0x000059f0


	//   ....[12]....
        /*04b4*/ 	.word	0x00005ad0


	//   ....[13]....
        /*04b8*/ 	.word	0x00005ed0


	//   ....[14]....
        /*04bc*/ 	.word	0x00005f60


	//   ....[15]....
        /*04c0*/ 	.word	0x00006750


	//   ....[16]....
        /*04c4*/ 	.word	0x000074b0


	//   ....[17]....
        /*04c8*/ 	.word	0x000082d0


	//   ....[18]....
        /*04cc*/ 	.word	0x000082e0


	//   ....[19]....
        /*04d0*/ 	.word	0x000087b0


	//   ....[20]....
        /*04d4*/ 	.word	0x00008820


	//   ....[21]....
        /*04d8*/ 	.word	0x00008cb0


	//   ....[22]....
        /*04dc*/ 	.word	0x00008d30


	//   ....[23]....
        /*04e0*/ 	.word	0x00009e70


	//   ....[24]....
        /*04e4*/ 	.word	0x0000ab50


	//   ....[25]....
        /*04e8*/ 	.word	0x0000bb20


	//   ....[26]....
        /*04ec*/ 	.word	0x0000bb90


	//   ....[27]....
        /*04f0*/ 	.word	0x0000bea0


	//   ....[28]....
        /*04f4*/ 	.word	0x0000c060


	//   ....[29]....
        /*04f8*/ 	.word	0x0000cfe0


	//   ....[30]....
        /*04fc*/ 	.word	0x0000d0b0


	//   ....[31]....
        /*0500*/ 	.word	0x0000d0d0


	//   ....[32]....
        /*0504*/ 	.word	0x0000d130


	//   ....[33]....
        /*0508*/ 	.word	0x0000d150


	//   ....[34]....
        /*050c*/ 	.word	0x0000eab0


	//   ....[35]....
        /*0510*/ 	.word	0x0000f0d0


	//   ....[36]....
        /*0514*/ 	.word	0x0000f100


	//   ....[37]....
        /*0518*/ 	.word	0x0000f120


	//   ....[38]....
        /*051c*/ 	.word	0x0000f150


	//   ....[39]....
        /*0520*/ 	.word	0x0000f7d0


	//   ....[40]....
        /*0524*/ 	.word	0x0000f7f0


	//   ....[41]....
        /*0528*/ 	.word	0x0000fa30


	//   ....[42]....
        /*052c*/ 	.word	0x0000fa50


	//   ....[43]....
        /*0530*/ 	.word	0x00010600


	//   ....[44]....
        /*0534*/ 	.word	0x00010620


	//   ....[45]....
        /*0538*/ 	.word	0x00010850


	//   ....[46]....
        /*053c*/ 	.word	0x00010870


	//   ....[47]....
        /*0540*/ 	.word	0x00010b10


	//   ....[48]....
        /*0544*/ 	.word	0x00010ce0


	//   ....[49]....
        /*0548*/ 	.word	0x00010d10


	//   ....[50]....
        /*054c*/ 	.word	0x00010d40


	//   ....[51]....
        /*0550*/ 	.word	0x00010d70


	//   ....[52]....
        /*0554*/ 	.word	0x00010da0


	//   ....[53]....
        /*0558*/ 	.word	0x00010dd0


	//   ....[54]....
        /*055c*/ 	.word	0x00010f20


	//   ....[55]....
        /*0560*/ 	.word	0x00010f50


	//   ....[56]....
        /*0564*/ 	.word	0x00010f80


	//   ....[57]....
        /*0568*/ 	.word	0x00010fb0


	//   ....[58]....
        /*056c*/ 	.word	0x00010fe0


	//   ....[59]....
        /*0570*/ 	.word	0x00011010


	//   ....[60]....
        /*0574*/ 	.word	0x000110a0


	//   ....[61]....
        /*0578*/ 	.word	0x00011100


	//   ....[62]....
        /*057c*/ 	.word	0x00011190


	//   ....[63]....
        /*0580*/ 	.word	0x00012c20


	//   ....[64]....
        /*0584*/ 	.word	0x00012c40


	//   ....[65]....
        /*0588*/ 	.word	0x00012cd0


	//   ....[66]....
        /*058c*/ 	.word	0x00012cf0


	//   ....[67]....
        /*0590*/ 	.word	0x00012d70


	//   ....[68]....
        /*0594*/ 	.word	0x00012d90


	//   ....[69]....
        /*0598*/ 	.word	0x00012da0


	//   ....[70]....
        /*059c*/ 	.word	0x00012db0


	//   ....[71]....
        /*05a0*/ 	.word	0x00013540


	//   ....[72]....
        /*05a4*/ 	.word	0x00013570


	//   ....[73]....
        /*05a8*/ 	.word	0x00013630


	//   ....[74]....
        /*05ac*/ 	.word	0x00013650


	//   ....[75]....
        /*05b0*/ 	.word	0x000136f0


	//   ....[76]....
        /*05b4*/ 	.word	0x00013710


	//   ....[77]....
        /*05b8*/ 	.word	0x00013720


	//   ....[78]....
        /*05bc*/ 	.word	0x000137a0


	//   ....[79]....
        /*05c0*/ 	.word	0x00014010


	//   ....[80]....
        /*05c4*/ 	.word	0x00014030


	//   ....[81]....
        /*05c8*/ 	.word	0x000141d0


	//   ....[82]....
        /*05cc*/ 	.word	0x00014200


	//   ....[83]....
        /*05d0*/ 	.word	0x00014310


	//   ....[84]....
        /*05d4*/ 	.word	0x00014320


	//   ....[85]....
        /*05d8*/ 	.word	0x00014350


	//   ....[86]....
        /*05dc*/ 	.word	0x00014360


	//   ....[87]....
        /*05e0*/ 	.word	0x00014990


	//   ....[88]....
        /*05e4*/ 	.word	0x000149f0


	//   ....[89]....
        /*05e8*/ 	.word	0x00014bb0


	//   ....[90]....
        /*05ec*/ 	.word	0x00014bf0


	//   ....[91]....
        /*05f0*/ 	.word	0x00014c00


	//   ....[92]....
        /*05f4*/ 	.word	0x00014c10


	//   ....[93]....
        /*05f8*/ 	.word	0x00014d60


	//   ....[94]....
        /*05fc*/ 	.word	0x00014eb0


	//   ....[95]....
        /*0600*/ 	.word	0x000156e0


	//   ....[96]....
        /*0604*/ 	.word	0x00015700


	//   ....[97]....
        /*0608*/ 	.word	0x00015750


	//   ....[98]....
        /*060c*/ 	.word	0x00015760


	//   ....[99]....
        /*0610*/ 	.word	0x000157a0


	//   ....[100]....
        /*0614*/ 	.word	0x000157b0


	//   ....[101]....
        /*0618*/ 	.word	0x000157c0


	//   ....[102]....
        /*061c*/ 	.word	0x00015800


	//   ....[103]....
        /*0620*/ 	.word	0x00015b20


	//   ....[104]....
        /*0624*/ 	.word	0x00015b60


	//   ....[105]....
        /*0628*/ 	.word	0x00015b80


	//   ....[106]....
        /*062c*/ 	.word	0x00015ba0


	//   ....[107]....
        /*0630*/ 	.word	0x00015bd0


	//   ....[108]....
        /*0634*/ 	.word	0x00015bf0


	//   ....[109]....
        /*0638*/ 	.word	0x00015cf0


	//   ....[110]....
        /*063c*/ 	.word	0x00015e40


	//   ....[111]....
        /*0640*/ 	.word	0x00016430


	//   ....[112]....
        /*0644*/ 	.word	0x00016490


	//   ....[113]....
        /*0648*/ 	.word	0x000164c0


	//   ....[114]....
        /*064c*/ 	.word	0x000164f0


	//   ....[115]....
        /*0650*/ 	.word	0x00016500


	//   ....[116]....
        /*0654*/ 	.word	0x00016530


	//   ....[117]....
        /*0658*/ 	.word	0x00016560


	//   ....[118]....
        /*065c*/ 	.word	0x00016590


	//   ....[119]....
        /*0660*/ 	.word	0x00016710


	//   ....[120]....
        /*0664*/ 	.word	0x00016740


	//   ....[121]....
        /*0668*/ 	.word	0x00016770


	//   ....[122]....
        /*066c*/ 	.word	0x000167a0


	//   ....[123]....
        /*0670*/ 	.word	0x000167d0


	//   ....[124]....
        /*0674*/ 	.word	0x00016800


	//   ....[125]....
        /*0678*/ 	.word	0x000168c0


	//   ....[126]....
        /*067c*/ 	.word	0x000168e0


	//   ....[127]....
        /*0680*/ 	.word	0x00016950


	//   ....[128]....
        /*0684*/ 	.word	0x00016ff0


	//   ....[129]....
        /*0688*/ 	.word	0x00017570


	//   ....[130]....
        /*068c*/ 	.word	0x00017660


	//   ....[131]....
        /*0690*/ 	.word	0x00017700


	//   ....[132]....
        /*0694*/ 	.word	0x00017760


	//   ....[133]....
        /*0698*/ 	.word	0x00017850


	//   ....[134]....
        /*069c*/ 	.word	0x000178c0


	//   ....[135]....
        /*06a0*/ 	.word	0x000179b0


	//   ....[136]....
        /*06a4*/ 	.word	0x00017a20


	//   ....[137]....
        /*06a8*/ 	.word	0x00017ac0


	//   ....[138]....
        /*06ac*/ 	.word	0x00017bc0


	//   ....[139]....
        /*06b0*/ 	.word	0x00017c50


	//   ....[140]....
        /*06b4*/ 	.word	0x00017cb0


	//   ....[141]....
        /*06b8*/ 	.word	0x00017da0


	//   ....[142]....
        /*06bc*/ 	.word	0x00017e20


	//   ....[143]....
        /*06c0*/ 	.word	0x00017f20


	//   ....[144]....
        /*06c4*/ 	.word	0x00017f90


	//   ....[145]....
        /*06c8*/ 	.word	0x00018070


	//   ....[146]....
        /*06cc*/ 	.word	0x00018380


	//   ....[147]....
        /*06d0*/ 	.word	0x00018440


	//   ....[148]....
        /*06d4*/ 	.word	0x000186b0


	//   ....[149]....
        /*06d8*/ 	.word	0x00018700


	//   ....[150]....
        /*06dc*/ 	.word	0x00018910


	//   ....[151]....
        /*06e0*/ 	.word	0x00018960


	//   ....[152]....
        /*06e4*/ 	.word	0x00018b10


	//   ....[153]....
        /*06e8*/ 	.word	0x00018b60


	//   ....[154]....
        /*06ec*/ 	.word	0x00018ca0


	//   ....[155]....
        /*06f0*/ 	.word	0x00018da0


	//   ....[156]....
        /*06f4*/ 	.word	0x00019010


	//   ....[157]....
        /*06f8*/ 	.word	0x00019060


	//   ....[158]....
        /*06fc*/ 	.word	0x00019230


	//   ....[159]....
        /*0700*/ 	.word	0x00019280


	//   ....[160]....
        /*0704*/ 	.word	0x00019450


	//   ....[161]....
        /*0708*/ 	.word	0x000194a0


	//   ....[162]....
        /*070c*/ 	.word	0x00019590


	//   ....[163]....
        /*0710*/ 	.word	0x00019630


	//   ....[164]....
        /*0714*/ 	.word	0x00019690


	//   ....[165]....
        /*0718*/ 	.word	0x00019740


	//   ....[166]....
        /*071c*/ 	.word	0x000197a0


	//   ....[167]....
        /*0720*/ 	.word	0x00019850


	//   ....[168]....
        /*0724*/ 	.word	0x000198b0


	//   ....[169]....
        /*0728*/ 	.word	0x00019960


	//   ....[170]....
        /*072c*/ 	.word	0x00019a50


	//   ....[171]....
        /*0730*/ 	.word	0x00019b30


	//   ....[172]....
        /*0734*/ 	.word	0x00019c40


	//   ....[173]....
        /*0738*/ 	.word	0x00019d40


	//   ....[174]....
        /*073c*/ 	.word	0x00019e70


	//   ....[175]....
        /*0740*/ 	.word	0x00019f50


	//   ....[176]....
        /*0744*/ 	.word	0x0001a050


	//   ....[177]....
        /*0748*/ 	.word	0x0001a130


	//   ....[178]....
        /*074c*/ 	.word	0x0001a1c0


	//   ....[179]....
        /*0750*/ 	.word	0x0001a260


	//   ....[180]....
        /*0754*/ 	.word	0x0001a380


	//   ....[181]....
        /*0758*/ 	.word	0x0001a3f0


	//   ....[182]....
        /*075c*/ 	.word	0x0001a460


	//   ....[183]....
        /*0760*/ 	.word	0x0001a4d0


	//   ....[184]....
        /*0764*/ 	.word	0x0001a540


	//   ....[185]....
        /*0768*/ 	.word	0x0001a5c0


	//   ....[186]....
        /*076c*/ 	.word	0x0001a650


	//   ....[187]....
        /*0770*/ 	.word	0x0001a6e0


	//   ....[188]....
        /*0774*/ 	.word	0x0001a750


	//   ....[189]....
        /*0778*/ 	.word	0x0001a7c0


	//   ....[190]....
        /*077c*/ 	.word	0x0001a830


	//   ....[191]....
        /*0780*/ 	.word	0x0001a8b0


	//   ....[192]....
        /*0784*/ 	.word	0x0001a920


	//   ....[193]....
        /*0788*/ 	.word	0x0001a9c0


	//   ....[194]....
        /*078c*/ 	.word	0x0001aa50


	//   ....[195]....
        /*0790*/ 	.word	0x0001ab70


	//----- nvinfo : EIATTR_REG_RECONFIG
	.align		4
.L_616:
        /*0794*/ 	.byte	0x01, 0x54
	.zero		2


	//----- nvinfo : EIATTR_SYSCALL_OFFSETS
	.align		4
        /*0798*/ 	.byte	0x04, 0x46
        /*079a*/ 	.short	(.L_618 - .L_617)


	//   ....[0]....
.L_617:
        /*079c*/ 	.word	0x000038a0


	//   ....[1]....
        /*07a0*/ 	.word	0x00012020


	//   ....[2]....
        /*07a4*/ 	.word	0x00012170


	//   ....[3]....
        /*07a8*/ 	.word	0x00012260


	//   ....[4]....
        /*07ac*/ 	.word	0x00013150


	//   ....[5]....
        /*07b0*/ 	.word	0x00013a20


	//----- nvinfo : EIATTR_MBARRIER_INSTR_OFFSETS
	.align		4
.L_618:
        /*07b4*/ 	.byte	0x04, 0x39
        /*07b6*/ 	.short	(.L_620 - .L_619)


	//   ....[0]....
.L_619:
        /*07b8*/ 	.word	0x00000190
        /*07bc*/ 	.word	0x000000ff
        /*07c0*/ 	.word	0x00038800
        /*07c4*/ 	.short	0x0100
        /*07c6*/ 	.byte	0x08
	.zero		1


	//   ....[1]....
        /*07c8*/ 	.word	0x000001a0
        /*07cc*/ 	.word	0x000000ff
        /*07d0*/ 	.word	0x00038810
        /*07d4*/ 	.short	0x0100
        /*07d6*/ 	.byte	0x08
	.zero		1


	//   ....[2]....
        /*07d8*/ 	.word	0x000001b0
        /*07dc*/ 	.word	0x000000ff
        /*07e0*/ 	.word	0x00038820
        /*07e4*/ 	.short	0x0100
        /*07e6*/ 	.byte	0x08
	.zero		1


	//   ....[3]....
        /*07e8*/ 	.word	0x00000260
        /*07ec*/ 	.word	0x000000ff
        /*07f0*/ 	.word	0x00038830
        /*07f4*/ 	.short	0x0100
        /*07f6*/ 	.byte	0x06
	.zero		1


	//   ....[4]....
        /*07f8*/ 	.word	0x00000270
        /*07fc*/ 	.word	0x000000ff
        /*0800*/ 	.word	0x00038840
        /*0804*/ 	.short	0x0100
        /*0806*/ 	.byte	0x06
	.zero		1


	//   ....[5]....
        /*0808*/ 	.word	0x00000280
        /*080c*/ 	.word	0x000000ff
        /*0810*/ 	.word	0x00038838
        /*0814*/ 	.short	0x0100
        /*0816*/ 	.byte	0x06
	.zero		1


	//   ....[6]....
        /*0818*/ 	.word	0x00000290
        /*081c*/ 	.word	0x000000ff
        /*0820*/ 	.word	0x00038848
        /*0824*/ 	.short	0x0100
        /*0826*/ 	.byte	0x06
	.zero		1


	//   ....[7]....
        /*0828*/ 	.word	0x000003c0
        /*082c*/ 	.word	0x000000ff
        /*0830*/ 	.word	0x00038850
        /*0834*/ 	.short	0x0100
        /*0836*/ 	.byte	0x08
	.zero		1


	//   ....[8]....
        /*0838*/ 	.word	0x000003d0
        /*083c*/ 	.word	0x000000ff
        /*0840*/ 	.word	0x00038860
        /*0844*/ 	.short	0x0100
        /*0846*/ 	.byte	0x08
	.zero		1


	//   ....[9]....
        /*0848*/ 	.word	0x000003e0
        /*084c*/ 	.word	0x000000ff
        /*0850*/ 	.word	0x00038858
        /*0854*/ 	.short	0x0100
        /*0856*/ 	.byte	0x08
	.zero		1


	//   ....[10]....
        /*0858*/ 	.word	0x000003f0
        /*085c*/ 	.word	0x000000ff
        /*0860*/ 	.word	0x00038868
        /*0864*/ 	.short	0x0100
        /*0866*/ 	.byte	0x08
	.zero		1


	//   ....[11]....
        /*0868*/ 	.word	0x000004e0
        /*086c*/ 	.word	0x000000ff
        /*0870*/ 	.word	0x00038870
        /*0874*/ 	.short	0x0100
        /*0876*/ 	.byte	0x06
	.zero		1


	//   ....[12]....
        /*0878*/ 	.word	0x000004f0
        /*087c*/ 	.word	0x000000ff
        /*0880*/ 	.word	0x00038880
        /*0884*/ 	.short	0x0100
        /*0886*/ 	.byte	0x06
	.zero		1


	//   ....[13]....
        /*0888*/ 	.word	0x00000500
        /*088c*/ 	.word	0x000000ff
        /*0890*/ 	.word	0x00038878
        /*0894*/ 	.short	0x0100
        /*0896*/ 	.byte	0x06
	.zero		1


	//   ....[14]....
        /*0898*/ 	.word	0x00000510
        /*089c*/ 	.word	0x000000ff
        /*08a0*/ 	.word	0x00038888
        /*08a4*/ 	.short	0x0100
        /*08a6*/ 	.byte	0x06
	.zero		1


	//   ....[15]....
        /*08a8*/ 	.word	0x00000640
        /*08ac*/ 	.word	0x000000ff
        /*08b0*/ 	.word	0x00038890
        /*08b4*/ 	.short	0x0100
        /*08b6*/ 	.byte	0x08
	.zero		1


	//   ....[16]....
        /*08b8*/ 	.word	0x00000650
        /*08bc*/ 	.word	0x000000ff
        /*08c0*/ 	.word	0x000388a0
        /*08c4*/ 	.short	0x0100
        /*08c6*/ 	.byte	0x08
	.zero		1


	//   ....[17]....
        /*08c8*/ 	.word	0x00000660
        /*08cc*/ 	.word	0x000000ff
        /*08d0*/ 	.word	0x00038898
        /*08d4*/ 	.short	0x0100
        /*08d6*/ 	.byte	0x08
	.zero		1


	//   ....[18]....
        /*08d8*/ 	.word	0x00000670
        /*08dc*/ 	.word	0x000000ff
        /*08e0*/ 	.word	0x000388a8
        /*08e4*/ 	.short	0x0100
        /*08e6*/ 	.byte	0x08
	.zero		1


	//   ....[19]....
        /*08e8*/ 	.word	0x000007b0
        /*08ec*/ 	.word	0x000000ff
        /*08f0*/ 	.word	0x000388b0
        /*08f4*/ 	.short	0x0100
        /*08f6*/ 	.byte	0x08
	.zero		1


	//   ....[20]....
        /*08f8*/ 	.word	0x000007c0
        /*08fc*/ 	.word	0x000000ff
        /*0900*/ 	.word	0x000388c0
        /*0904*/ 	.short	0x0100
        /*0906*/ 	.byte	0x08
	.zero		1


	//   ....[21]....
        /*0908*/ 	.word	0x000007d0
        /*090c*/ 	.word	0x000000ff
        /*0910*/ 	.word	0x000388b8
        /*0914*/ 	.short	0x0100
        /*0916*/ 	.byte	0x08
	.zero		1


	//   ....[22]....
        /*0918*/ 	.word	0x000007e0
        /*091c*/ 	.word	0x000000ff
        /*0920*/ 	.word	0x000388c8
        /*0924*/ 	.short	0x0100
        /*0926*/ 	.byte	0x08
	.zero		1


	//   ....[23]....
        /*0928*/ 	.word	0x00001d80
        /*092c*/ 	.word	0x00000003
        /*0930*/ 	.word	0x00000000
        /*0934*/ 	.short	0x0101
        /*0936*/ 	.byte	0x3f
	.zero		1


	//   ....[24]....
        /*0938*/ 	.word	0x00002880
        /*093c*/ 	.word	0x00000003
        /*0940*/ 	.word	0x00000000
        /*0944*/ 	.short	0x0101
        /*0946*/ 	.byte	0x3f
	.zero		1


	//   ....[25]....
        /*0948*/ 	.word	0x00003920
        /*094c*/ 	.word	0x00000011
        /*0950*/ 	.word	0x00038800
        /*0954*/ 	.short	0x010a
        /*0956*/ 	.byte	0x3f
	.zero		1


	//   ....[26]....
        /*0958*/ 	.word	0x00003980
        /*095c*/ 	.word	0x00000009
        /*0960*/ 	.word	0x00038830
        /*0964*/ 	.short	0x010a
        /*0966*/ 	.byte	0x3f
	.zero		1


	//   ....[27]....
        /*0968*/ 	.word	0x000039f0
        /*096c*/ 	.word	0x00000009
        /*0970*/ 	.word	0x00038830
        /*0974*/ 	.short	0x010a
        /*0976*/ 	.byte	0x3f
	.zero		1


	//   ....[28]....
        /*0978*/ 	.word	0x00003c70
        /*097c*/ 	.word	0x00000011
        /*0980*/ 	.word	0x00038810
        /*0984*/ 	.short	0x010a
        /*0986*/ 	.byte	0x3f
	.zero		1


	//   ....[29]....
        /*0988*/ 	.word	0x00003cb0
        /*098c*/ 	.word	0x00000009
        /*0990*/ 	.word	0x00038850
        /*0994*/ 	.short	0x010a
        /*0996*/ 	.byte	0x3f
	.zero		1


	//   ....[30]....
        /*0998*/ 	.word	0x00003d80
        /*099c*/ 	.word	0x00000009
        /*09a0*/ 	.word	0x00038850
        /*09a4*/ 	.short	0x010a
        /*09a6*/ 	.byte	0x3f
	.zero		1


	//   ....[31]....
        /*09a8*/ 	.word	0x00005ef0
        /*09ac*/ 	.word	0x00000019
        /*09b0*/ 	.word	0x00000000
        /*09b4*/ 	.short	0x0101
        /*09b6*/ 	.byte	0x3f
	.zero		1


	//   ....[32]....
        /*09b8*/ 	.word	0x00006800
        /*09bc*/ 	.word	0x00000009
        /*09c0*/ 	.word	0x00000000
        /*09c4*/ 	.short	0x0101
        /*09c6*/ 	.byte	0x3f
	.zero		1


	//   ....[33]....
        /*09c8*/ 	.word	0x000069b0
        /*09cc*/ 	.word	0x00000009
        /*09d0*/ 	.word	0x00038830
        /*09d4*/ 	.short	0x010a
        /*09d6*/ 	.byte	0x3f
	.zero		1


	//   ....[34]....
        /*09d8*/ 	.word	0x00006a00
        /*09dc*/ 	.word	0x00000009
        /*09e0*/ 	.word	0x00038830
        /*09e4*/ 	.short	0x010a
        /*09e6*/ 	.byte	0x3f
	.zero		1


	//   ....[35]....
        /*09e8*/ 	.word	0x00006b80
        /*09ec*/ 	.word	0x00000009
        /*09f0*/ 	.word	0x00038850
        /*09f4*/ 	.short	0x010a
        /*09f6*/ 	.byte	0x3f
	.zero		1


	//   ....[36]....
        /*09f8*/ 	.word	0x00006bd0
        /*09fc*/ 	.word	0x00000009
        /*0a00*/ 	.word	0x00038850
        /*0a04*/ 	.short	0x010a
        /*0a06*/ 	.byte	0x3f
	.zero		1


	//   ....[37]....
        /*0a08*/ 	.word	0x00008f80
        /*0a0c*/ 	.word	0x00000099
        /*0a10*/ 	.word	0x00000000
        /*0a14*/ 	.short	0x0101
        /*0a16*/ 	.byte	0x3f
	.zero		1


	//   ....[38]....
        /*0a18*/ 	.word	0x00009f30
        /*0a1c*/ 	.word	0x00000009
        /*0a20*/ 	.word	0x00000000
        /*0a24*/ 	.short	0x0101
        /*0a26*/ 	.byte	0x3f
	.zero		1


	//   ....[39]....
        /*0a28*/ 	.word	0x0000a050
        /*0a2c*/ 	.word	0x00000009
        /*0a30*/ 	.word	0x00038830
        /*0a34*/ 	.short	0x010a
        /*0a36*/ 	.byte	0x3f
	.zero		1


	//   ....[40]....
        /*0a38*/ 	.word	0x0000a0a0
        /*0a3c*/ 	.word	0x00000009
        /*0a40*/ 	.word	0x00038830
        /*0a44*/ 	.short	0x010a
        /*0a46*/ 	.byte	0x3f
	.zero		1


	//   ....[41]....
        /*0a48*/ 	.word	0x0000a220
        /*0a4c*/ 	.word	0x00000009
        /*0a50*/ 	.word	0x00038850
        /*0a54*/ 	.short	0x010a
        /*0a56*/ 	.byte	0x3f
	.zero		1


	//   ....[42]....
        /*0a58*/ 	.word	0x0000a270
        /*0a5c*/ 	.word	0x00000009
        /*0a60*/ 	.word	0x00038850
        /*0a64*/ 	.short	0x010a
        /*0a66*/ 	.byte	0x3f
	.zero		1


	//   ....[43]....
        /*0a68*/ 	.word	0x0000bf60
        /*0a6c*/ 	.word	0x0000009b
        /*0a70*/ 	.word	0x00000000
        /*0a74*/ 	.short	0x0101
        /*0a76*/ 	.byte	0x3f
	.zero		1


	//   ....[44]....
        /*0a78*/ 	.word	0x0000d090
        /*0a7c*/ 	.word	0x00000009
        /*0a80*/ 	.word	0x00000000
        /*0a84*/ 	.short	0x0101
        /*0a86*/ 	.byte	0x3f
	.zero		1


	//   ....[45]....
        /*0a88*/ 	.word	0x0000f800
        /*0a8c*/ 	.word	0x00000000
        /*0a90*/ 	.word	0x00000000
        /*0a94*/ 	.short	0x0101
        /*0a96*/ 	.byte	0x3f
	.zero		1


	//   ....[46]....
        /*0a98*/ 	.word	0x000129d0
        /*0a9c*/ 	.word	0x0000001b
        /*0aa0*/ 	.word	0x00038840
        /*0aa4*/ 	.short	0x010a
        /*0aa6*/ 	.byte	0x3f
	.zero		1


	//   ....[47]....
        /*0aa8*/ 	.word	0x00012eb0
        /*0aac*/ 	.word	0x0000001b
        /*0ab0*/ 	.word	0x00038830
        /*0ab4*/ 	.short	0x0107
        /*0ab6*/ 	.byte	0x3f
	.zero		1


	//   ....[48]....
        /*0ab8*/ 	.word	0x00012f90
        /*0abc*/ 	.word	0x0000001b
        /*0ac0*/ 	.word	0x00038830
        /*0ac4*/ 	.short	0x0101
        /*0ac6*/ 	.byte	0x3f
	.zero		1


	//   ....[49]....
        /*0ac8*/ 	.word	0x00013860
        /*0acc*/ 	.word	0x00000017
        /*0ad0*/ 	.word	0x00038800
        /*0ad4*/ 	.short	0x0107
        /*0ad6*/ 	.byte	0x3f
	.zero		1


	//   ....[50]....
        /*0ad8*/ 	.word	0x000138f0
        /*0adc*/ 	.word	0x00000017
        /*0ae0*/ 	.word	0x00038800
        /*0ae4*/ 	.short	0x0101
        /*0ae6*/ 	.byte	0x3f
	.zero		1


	//   ....[51]....
        /*0ae8*/ 	.word	0x00014600
        /*0aec*/ 	.word	0x00000017
        /*0af0*/ 	.word	0x00038810
        /*0af4*/ 	.short	0x0107
        /*0af6*/ 	.byte	0x3f
	.zero		1


	//   ....[52]....
        /*0af8*/ 	.word	0x00014700
        /*0afc*/ 	.word	0x00000017
        /*0b00*/ 	.word	0x00038810
        /*0b04*/ 	.short	0x0101
        /*0b06*/ 	.byte	0x3f
	.zero		1


	//   ....[53]....
        /*0b08*/ 	.word	0x00014720
        /*0b0c*/ 	.word	0x00000017
        /*0b10*/ 	.word	0x00038820
        /*0b14*/ 	.short	0x010a
        /*0b16*/ 	.byte	0x3f
	.zero		1


	//   ....[54]....
        /*0b18*/ 	.word	0x000147b0
        /*0b1c*/ 	.word	0x0000001b
        /*0b20*/ 	.word	0x00038860
        /*0b24*/ 	.short	0x010a
        /*0b26*/ 	.byte	0x3f
	.zero		1


	//   ....[55]....
        /*0b28*/ 	.word	0x000150d0
        /*0b2c*/ 	.word	0x0000001b
        /*0b30*/ 	.word	0x00038850
        /*0b34*/ 	.short	0x0107
        /*0b36*/ 	.byte	0x3f
	.zero		1


	//   ....[56]....
        /*0b38*/ 	.word	0x000151a0
        /*0b3c*/ 	.word	0x0000001b
        /*0b40*/ 	.word	0x00038850
        /*0b44*/ 	.short	0x0101
        /*0b46*/ 	.byte	0x3f
	.zero		1


	//   ....[57]....
        /*0b48*/ 	.word	0x00015540
        /*0b4c*/ 	.word	0x00000006
        /*0b50*/ 	.word	0x00038840
        /*0b54*/ 	.short	0x010a
        /*0b56*/ 	.byte	0x3f
	.zero		1


	//   ....[58]....
        /*0b58*/ 	.word	0x00015880
        /*0b5c*/ 	.word	0x00000006
        /*0b60*/ 	.word	0x00038830
        /*0b64*/ 	.short	0x0107
        /*0b66*/ 	.byte	0x3f
	.zero		1


	//   ....[59]....
        /*0b68*/ 	.word	0x00015940
        /*0b6c*/ 	.word	0x00000006
        /*0b70*/ 	.word	0x00038830
        /*0b74*/ 	.short	0x0101
        /*0b76*/ 	.byte	0x3f
	.zero		1


	//   ....[60]....
        /*0b78*/ 	.word	0x00015970
        /*0b7c*/ 	.word	0x00000006
        /*0b80*/ 	.word	0x00038860
        /*0b84*/ 	.short	0x010a
        /*0b86*/ 	.byte	0x3f
	.zero		1


	//   ....[61]....
        /*0b88*/ 	.word	0x00016040
        /*0b8c*/ 	.word	0x00000006
        /*0b90*/ 	.word	0x00038850
        /*0b94*/ 	.short	0x0107
        /*0b96*/ 	.byte	0x3f
	.zero		1


	//   ....[62]....
        /*0b98*/ 	.word	0x00016100
        /*0b9c*/ 	.word	0x00000006
        /*0ba0*/ 	.word	0x00038850
        /*0ba4*/ 	.short	0x0101
        /*0ba6*/ 	.byte	0x3f
	.zero		1


	//   ....[63]....
        /*0ba8*/ 	.word	0x00016f70
        /*0bac*/ 	.word	0x00000007
        /*0bb0*/ 	.word	0x00038820
        /*0bb4*/ 	.short	0x010a
        /*0bb6*/ 	.byte	0x3f
	.zero		1


	//   ....[64]....
        /*0bb8*/ 	.word	0x000170f0
        /*0bbc*/ 	.word	0x00000005
        /*0bc0*/ 	.word	0x00038840
        /*0bc4*/ 	.short	0x010a
        /*0bc6*/ 	.byte	0x3f
	.zero		1


	//   ....[65]....
        /*0bc8*/ 	.word	0x00017190
        /*0bcc*/ 	.word	0x00000003
        /*0bd0*/ 	.word	0x00038840
        /*0bd4*/ 	.short	0x010a
        /*0bd6*/ 	.byte	0x3f
	.zero		1


	//   ....[66]....
        /*0bd8*/ 	.word	0x000171d0
        /*0bdc*/ 	.word	0x00000005
        /*0be0*/ 	.word	0x00038860
        /*0be4*/ 	.short	0x010a
        /*0be6*/ 	.byte	0x3f
	.zero		1


	//   ....[67]....
        /*0be8*/ 	.word	0x00017210
        /*0bec*/ 	.word	0x00000003
        /*0bf0*/ 	.word	0x00038860
        /*0bf4*/ 	.short	0x010a
        /*0bf6*/ 	.byte	0x3f
	.zero		1


	//   ....[68]....
        /*0bf8*/ 	.word	0x00017270
        /*0bfc*/ 	.word	0x00000011
        /*0c00*/ 	.word	0x00038800
        /*0c04*/ 	.short	0x010a
        /*0c06*/ 	.byte	0x3f
	.zero		1


	//   ....[69]....
        /*0c08*/ 	.word	0x000172c0
        /*0c0c*/ 	.word	0x00000009
        /*0c10*/ 	.word	0x00038830
        /*0c14*/ 	.short	0x010a
        /*0c16*/ 	.byte	0x3f
	.zero		1


	//   ....[70]....
        /*0c18*/ 	.word	0x00017310
        /*0c1c*/ 	.word	0x00000011
        /*0c20*/ 	.word	0x00038810
        /*0c24*/ 	.short	0x010a
        /*0c26*/ 	.byte	0x3f
	.zero		1


	//   ....[71]....
        /*0c28*/ 	.word	0x00017360
        /*0c2c*/ 	.word	0x00000009
        /*0c30*/ 	.word	0x00038850
        /*0c34*/ 	.short	0x010a
        /*0c36*/ 	.byte	0x3f
	.zero		1


	//   ....[72]....
        /*0c38*/ 	.word	0x000173b0
        /*0c3c*/ 	.word	0x00000009
        /*0c40*/ 	.word	0x00038830
        /*0c44*/ 	.short	0x010a
        /*0c46*/ 	.byte	0x3f
	.zero		1


	//   ....[73]....
        /*0c48*/ 	.word	0x00017400
        /*0c4c*/ 	.word	0x00000009
        /*0c50*/ 	.word	0x00038850
        /*0c54*/ 	.short	0x010a
        /*0c56*/ 	.byte	0x3f
	.zero		1


	//   ....[74]....
        /*0c58*/ 	.word	0x00017450
        /*0c5c*/ 	.word	0x00000009
        /*0c60*/ 	.word	0x00038830
        /*0c64*/ 	.short	0x010a
        /*0c66*/ 	.byte	0x3f
	.zero		1


	//   ....[75]....
        /*0c68*/ 	.word	0x000174a0
        /*0c6c*/ 	.word	0x00000009
        /*0c70*/ 	.word	0x00038850
        /*0c74*/ 	.short	0x010a
        /*0c76*/ 	.byte	0x3f
	.zero		1


	//   ....[76]....
        /*0c78*/ 	.word	0x000175b0
        /*0c7c*/ 	.word	0x0000001b
        /*0c80*/ 	.word	0x00038840
        /*0c84*/ 	.short	0x010a
        /*0c86*/ 	.byte	0x3f
	.zero		1


	//   ....[77]....
        /*0c88*/ 	.word	0x00018ba0
        /*0c8c*/ 	.word	0x00000017
        /*0c90*/ 	.word	0x00038820
        /*0c94*/ 	.short	0x010a
        /*0c96*/ 	.byte	0x3f
	.zero		1


	//   ....[78]....
        /*0c98*/ 	.word	0x00018bf0
        /*0c9c*/ 	.word	0x0000001b
        /*0ca0*/ 	.word	0x00038860
        /*0ca4*/ 	.short	0x010a
        /*0ca6*/ 	.byte	0x3f
	.zero		1


	//   ....[79]....
        /*0ca8*/ 	.word	0x000194e0
        /*0cac*/ 	.word	0x00000006
        /*0cb0*/ 	.word	0x00038840
        /*0cb4*/ 	.short	0x010a
        /*0cb6*/ 	.byte	0x3f
	.zero		1


	//   ....[80]....
        /*0cb8*/ 	.word	0x000199a0
        /*0cbc*/ 	.word	0x00000006
        /*0cc0*/ 	.word	0x00038860
        /*0cc4*/ 	.short	0x010a
        /*0cc6*/ 	.byte	0x3f
	.zero		1


	//   ....[81]....
        /*0cc8*/ 	.word	0x0001aa90
        /*0ccc*/ 	.word	0x00000007
        /*0cd0*/ 	.word	0x00038820
        /*0cd4*/ 	.short	0x010a
        /*0cd6*/ 	.byte	0x3f
	.zero		1


	//   ....[82]....
        /*0cd8*/ 	.word	0x0001ac30
        /*0cdc*/ 	.word	0x00000005
        /*0ce0*/ 	.word	0x00038840
        /*0ce4*/ 	.short	0x010a
        /*0ce6*/ 	.byte	0x3f
	.zero		1


	//   ....[83]....
        /*0ce8*/ 	.word	0x0001ac80
        /*0cec*/ 	.word	0x00000003
        /*0cf0*/ 	.word	0x00038840
        /*0cf4*/ 	.short	0x010a
        /*0cf6*/ 	.byte	0x3f
	.zero		1


	//   ....[84]....
        /*0cf8*/ 	.word	0x0001acd0
        /*0cfc*/ 	.word	0x00000005
        /*0d00*/ 	.word	0x00038860
        /*0d04*/ 	.short	0x010a
        /*0d06*/ 	.byte	0x3f
	.zero		1


	//----- nvinfo : EIATTR_NUM_MBARRIERS
	.align		4
.L_620:
        /*0d08*/ 	.byte	0x03, 0x38
        /*0d0a*/ 	.short	0x0017


	//----- nvinfo : EIATTR_EXIT_INSTR_OFFSETS
	.align		4
        /*0d0c*/ 	.byte	0x04, 0x1c
        /*0d0e*/ 	.short	(.L_622 - .L_621)


	//   ....[0]....
.L_621:
        /*0d10*/ 	.word	0x000009a0


	//   ....[1]....
        /*0d14*/ 	.word	0x00010ac0


	//   ....[2]....
        /*0d18*/ 	.word	0x00017260


	//----- nvinfo : EIATTR_MAX_THREADS
	.align		4
.L_622:
        /*0d1c*/ 	.byte	0x04, 0x05
        /*0d1e*/ 	.short	(.L_624 - .L_623)
.L_623:
        /*0d20*/ 	.word	0x00000180
        /*0d24*/ 	.word	0x00000001
        /*0d28*/ 	.word	0x00000001


	//----- nvinfo : EIATTR_CRS_STACK_SIZE
	.align		4
.L_624:
        /*0d2c*/ 	.byte	0x04, 0x1e
        /*0d2e*/ 	.short	(.L_626 - .L_625)
.L_625:
        /*0d30*/ 	.word	0x00000000


	//----- nvinfo : EIATTR_CBANK_PARAM_SIZE
	.align		4
.L_626:
        /*0d34*/ 	.byte	0x03, 0x19
        /*0d36*/ 	.short	0x0bf0


	//----- nvinfo : EIATTR_PARAM_CBANK
	.align		4
        /*0d38*/ 	.byte	0x04, 0x0a
        /*0d3a*/ 	.short	(.L_628 - .L_627)
	.align		4
.L_627:
        /*0d3c*/ 	.word	index@(.nv.constant0._ZN7cutlass13device_kernelIN5flash11enable_sm90INS1_16FlashAttnFwdSm90INS1_25CollectiveMainloopFwdSm90ILi2EN4cute5tupleIJNS5_1CILi1EEES8_S8_EEENS6_IJNS7_ILi64EEESA_SA_EEELi512ENS_10bfloat16_tEfNS_4arch4Sm90ELb1ELb0ELb1ELb1ELb1ELb0ELb1ELb0ELb0ELb1ELb0ELb0EEENS1_21CollectiveEpilogueFwdINS6_IJSA_NS7_ILi512EEESA_EEES9_SC_SE_Li256ELb1ELb1ELb0ELb0EEENS1_36VarlenDynamicPersistentTileSchedulerILi64ELi64ELi256ELi128ELb0ELb1ELb1ELb1ELb1ELb1EEEEEEEEEvNT_6ParamsE)
        /*0d40*/ 	.short	0x0210
        /*0d42*/ 	.short	0x0bf0


	//----- nvinfo : EIATTR_SW_WAR
	.align		4
.L_628:
        /*0d44*/ 	.byte	0x04, 0x36
        /*0d46*/ 	.short	(.L_630 - .L_629)
.L_629:
        /*0d48*/ 	.word	0x00000008
.L_630:


//--------------------- .nv.info._ZN7cutlass13device_kernelIN5flash11enable_sm90INS1_16FlashAttnFwdSm90INS1_25CollectiveMainloopFwdSm90ILi2EN4cute5tupleIJNS5_1CILi1EEES8_S8_EEENS6_IJNS7_ILi64EEESA_SA_EEELi512ENS_10bfloat16_tEfNS_4arch4Sm90ELb1ELb0ELb1ELb1ELb1ELb1ELb1ELb0ELb0ELb1ELb0ELb0EEENS1_21CollectiveEpilogueFwdINS6_IJSA_NS7_ILi512EEESA_EEES9_SC_SE_Li256ELb1ELb1ELb0ELb0EEENS1_36VarlenDynamicPersistentTileSchedulerILi64ELi64ELi256ELi128ELb0ELb1ELb1ELb1ELb1ELb1EEEEEEEEEvNT_6ParamsE --------------------------
	.section	.nv.info._ZN7cutlass13device_kernelIN5flash11enable_sm90INS1_16FlashAttnFwdSm90INS1_25CollectiveMainloopFwdSm90ILi2EN4cute5tupleIJNS5_1CILi1EEES8_S8_EEENS6_IJNS7_ILi64EEESA_SA_EEELi512ENS_10bfloat16_tEfNS_4arch4Sm90ELb1ELb0ELb1ELb1ELb1ELb1ELb1ELb0ELb0ELb1ELb0ELb0EEENS1_21CollectiveEpilogueFwdINS6_IJSA_NS7_ILi512EEESA_EEES9_SC_SE_Li256ELb1ELb1ELb0ELb0EEENS1_36VarlenDynamicPersistentTileSchedulerILi64ELi64ELi256ELi128ELb0ELb1ELb1ELb1ELb1ELb1EEEEEEEEEvNT_6ParamsE,"",@"SHT_CUDA_INFO"
	.sectionflags	@""
	.align	4


	//----- nvinfo : EIATTR_CUDA_API_VERSION
	.align		4
        /*0000*/ 	.byte	0x04, 0x37
        /*0002*/ 	.short	(.L_632 - .L_631)
.L_631:
        /*0004*/ 	.word	0x00000082


	//----- nvinfo : EIATTR_KPARAM_INFO
	.align		4
.L_632:
        /*0008*/ 	.byte	0x04, 0x17
        /*000a*/ 	.short	(.L_634 - .L_633)
.L_633:
        /*000c*/ 	.word	0x00000000
        /*0010*/ 	.short	0x0000
        /*0012*/ 	.short	0x0070
        /*0014*/ 	.byte	0x00, 0xf0, 0x01, 0x2e


	//----- nvinfo : EIATTR_SPARSE_MMA_MASK
	.align		4
.L_634:
        /*0018*/ 	.byte	0x03, 0x50
        /*001a*/ 	.short	0x0000


	//----- nvinfo : EIATTR_MAXREG_COUNT
	.align		4
        /*001c*/ 	.byte	0x03, 0x1b
        /*001e*/ 	.short	0x00a8


	//----- nvinfo : EIATTR_NUM_BARRIERS
	.align		4
        /*0020*/ 	.byte	0x02, 0x4c
        /*0022*/ 	.byte	0x10
	.zero		1


	//----- nvinfo : EIATTR_EXTERNS
	.align		4
        /*0024*/ 	.byte	0x04, 0x0f
        /*0026*/ 	.short	(.L_636 - .L_635)


	//   ....[0]....
	.align		4
.L_635:
        /*0028*/ 	.word	index@(__assertfail)


	//----- nvinfo : EIATTR_ANNOTATIONS
	.align		4
.L_636:
        /*002c*/ 	.byte	0x04, 0x55
        /*002e*/ 	.short	(.L_638 - .L_637)


	//   ....[0]....
.L_637:
        /* <DEDUP_REMOVED lines=66> */


	//----- nvinfo : EIATTR_MERCURY_ISA_VERSION
	.align		4
.L_638:
        /*0440*/ 	.byte	0x03, 0x5f
        /*0442*/ 	.short	0x0101


	//----- nvinfo : EIATTR_UNUSED_LOAD_BYTE_OFFSET
	.align		4
        /*0444*/ 	.byte	0x04, 0x44
        /*0446*/ 	.short	(.L_640 - .L_639)


	//   ....[0]....
.L_639:
        /*0448*/ 	.word	0x00000a50
        /*044c*/ 	.word	0x0000fff0


	//   ....[1]....
        /*0450*/ 	.word	0x000157a0
        /*0454*/ 	.word	0x0000fff0


	//----- nvinfo : EIATTR_INT_WARP_WIDE_INSTR_OFFSETS
	.align		4
.L_640:
        /*0458*/ 	.byte	0x04, 0x31
        /*045a*/ 	.short	(.L_642 - .L_641)


	//   ....[0]....
.L_641:
        /*045c*/ 	.word	0x00000130


	//   ....[1]....
        /*0460*/ 	.word	0x00000170


	//   ....[2]....
        /*0464*/ 	.word	0x000001e0


	//   ....[3]....
        /*0468*/ 	.word	0x00000250


	//   ....[4]....
        /*046c*/ 	.word	0x0001b980


	//   ....[5]....
        /*0470*/ 	.word	0x0001ba10


	//   ....[6]....
        /*0474*/ 	.word	0x0001fed0


	//   ....[7]....
        /*0478*/ 	.word	0x0001ff60


	//----- nvinfo : EIATTR_COOP_GROUP_MASK_REGIDS
	.align		4
.L_642:
        /*047c*/ 	.byte	0x04, 0x29
        /*047e*/ 	.short	(.L_644 - .L_643)


	//   ....[0]....
.L_643:
        /*0480*/ 	.word	0xffffffff


	//   ....[1]....
        /*0484*/ 	.word	0xffffffff


	//   ....[2]....
        /*0488*/ 	.word	0xffffffff


	//   ....[3]....
        /*048c*/ 	.word	0xffffffff


	//   ....[4]....
        /*0490*/ 	.word	0xffffffff


	//   ....[5]....
        /*0494*/ 	.word	0xffffffff


	//   ....[6]....
        /*0498*/ 	.word	0xffffffff


	//   ....[7]....
        /*049c*/ 	.word	0xffffffff


	//   ....[8]....
        /*04a0*/ 	.word	0xffffffff


	//   ....[9]....
        /*04a4*/ 	.word	0xffffffff


	//   ....[10]....
        /*04a8*/ 	.word	0xffffffff


	//   ....[11]....
        /*04ac*/ 	.word	0xffffffff


	//   ....[12]....
        /*04b0*/ 	.word	0xffffffff


	//   ....[13]....
        /*04b4*/ 	.word	0xffffffff


	//   ....[14]....
        /*04b8*/ 	.word	0xffffffff


	//   ....[15]....
        /*04bc*/ 	.word	0xffffffff


	//   ....[16]....
        /*04c0*/ 	.word	0xffffffff


	//   ....[17]....
        /*04c4*/ 	.word	0xffffffff


	//   ....[18]....
        /*04c8*/ 	.word	0xffffffff


	//   ....[19]....
        /*04cc*/ 	.word	0xffffffff


	//   ....[20]....
        /*04d0*/ 	.word	0xffffffff


	//   ....[21]....
        /*04d4*/ 	.word	0xffffffff


	//   ....[22]....
        /*04d8*/ 	.word	0xffffffff


	//   ....[23]....
        /*04dc*/ 	.word	0xffffffff


	//   ....[24]....
        /*04e0*/ 	.word	0xffffffff


	//   ....[25]....
        /*04e4*/ 	.word	0xffffffff


	//   ....[26]....
        /*04e8*/ 	.word	0xffffffff


	//   ....[27]....
        /*04ec*/ 	.word	0xffffffff


	//   ....[28]....
        /*04f0*/ 	.word	0xffffffff


	//   ....[29]....
        /*04f4*/ 	.word	0xffffffff


	//   ....[30]....
        /*04f8*/ 	.word	0xffffffff


	//   ....[31]....
        /*04fc*/ 	.word	0xffffffff


	//   ....[32]....
        /*0500*/ 	.word	0xffffffff


	//   ....[33]....
        /*0504*/ 	.word	0xffffffff


	//   ....[34]....
        /*0508*/ 	.word	0xffffffff


	//   ....[35]....
        /*050c*/ 	.word	0xffffffff


	//   ....[36]....
        /*0510*/ 	.word	0xffffffff


	//   ....[37]....
        /*0514*/ 	.word	0xffffffff


	//   ....[38]....
        /*0518*/ 	.word	0xffffffff


	//   ....[39]....
        /*051c*/ 	.word	0xffffffff


	//   ....[40]....
        /*0520*/ 	.word	0xffffffff


	//   ....[41]....
        /*0524*/ 	.word	0xffffffff


	//   ....[42]....
        /*0528*/ 	.word	0xffffffff


	//   ....[43]....
        /*052c*/ 	.word	0xffffffff


	//   ....[44]....
        /*0530*/ 	.word	0xffffffff


	//   ....[45]....
        /*0534*/ 	.word	0xffffffff


	//   ....[46]....
        /*0538*/ 	.word	0xffffffff


	//   ....[47]....
        /*053c*/ 	.word	0xffffffff


	//   ....[48]....
        /*0540*/ 	.word	0xffffffff


	//   ....[49]....
        /*0544*/ 	.word	0xffffffff


	//   ....[50]....
        /*0548*/ 	.word	0xffffffff


	//   ....[51]....
        /*054c*/ 	.word	0xffffffff


	//   ....[52]....
        /*0550*/ 	.word	0xffffffff


	//   ....[53]....
        /*0554*/ 	.word	0xffffffff


	//   ....[54]....
        /*0558*/ 	.word	0xffffffff


	//   ....[55]....
        /*055c*/ 	.word	0xffffffff


	//   ....[56]....
        /*0560*/ 	.word	0xffffffff


	//   ....[57]....
        /*0564*/ 	.word	0xffffffff


	//   ....[58]....
        /*0568*/ 	.word	0xffffffff


	//   ....[59]....
        /*056c*/ 	.word	0xffffffff


	//   ....[60]....
        /*0570*/ 	.word	0xffffffff


	//   ....[61]....
        /*0574*/ 	.word	0xffffffff


	//   ....[62]....
        /*0578*/ 	.word	0xffffffff


	//   ....[63]....
        /*057c*/ 	.word	0xffffffff


	//   ....[64]....
        /*0580*/ 	.word	0xffffffff


	//   ....[65]....
        /*0584*/ 	.word	0xffffffff


	//   ....[66]....
        /*0588*/ 	.word	0xffffffff


	//   ....[67]....
        /*058c*/ 	.word	0xffffffff


	//   ....[68]....
        /*0590*/ 	.word	0xffffffff


	//   ....[69]....
        /*0594*/ 	.word	0xffffffff


	//   ....[70]....
        /*0598*/ 	.word	0xffffffff


	//   ....[71]....
        /*059c*/ 	.word	0xffffffff


	//   ....[72]....
        /*05a0*/ 	.word	0xffffffff


	//   ....[73]....
        /*05a4*/ 	.word	0xffffffff


	//   ....[74]....
        /*05a8*/ 	.word	0xffffffff


	//   ....[75]....
        /*05ac*/ 	.word	0xffffffff


	//   ....[76]....
        /*05b0*/ 	.word	0xffffffff


	//   ....[77]....
        /*05b4*/ 	.word	0xffffffff


	//   ....[78]....
        /*05b8*/ 	.word	0xffffffff


	//   ....[79]....
        /*05bc*/ 	.word	0xffffffff


	//   ....[80]....
        /*05c0*/ 	.word	0xffffffff


	//   ....[81]....
        /*05c4*/ 	.word	0xffffffff


	//   ....[82]....
        /*05c8*/ 	.word	0xffffffff


	//   ....[83]....
        /*05cc*/ 	.word	0xffffffff


	//   ....[84]....
        /*05d0*/ 	.word	0xffffffff


	//   ....[85]....
        /*05d4*/ 	.word	0xffffffff


	//   ....[86]....
        /*05d8*/ 	.word	0xffffffff


	//   ....[87]....
        /*05dc*/ 	.word	0xffffffff


	//   ....[88]....
        /*05e0*/ 	.word	0xffffffff


	//   ....[89]....
        /*05e4*/ 	.word	0xffffffff


	//   ....[90]....
        /*05e8*/ 	.word	0xffffffff


	//   ....[91]....
        /*05ec*/ 	.word	0xffffffff


	//   ....[92]....
        /*05f0*/ 	.word	0xffffffff


	//   ....[93]....
        /*05f4*/ 	.word	0xffffffff


	//   ....[94]....
        /*05f8*/ 	.word	0xffffffff


	//   ....[95]....
        /*05fc*/ 	.word	0xffffffff


	//   ....[96]....
        /*0600*/ 	.word	0xffffffff


	//   ....[97]....
        /*0604*/ 	.word	0xffffffff


	//   ....[98]....
        /*0608*/ 	.word	0xffffffff


	//   ....[99]....
        /*060c*/ 	.word	0xffffffff


	//   ....[100]....
        /*0610*/ 	.word	0xffffffff


	//   ....[101]....
        /*0614*/ 	.word	0xffffffff


	//   ....[102]....
        /*0618*/ 	.word	0xffffffff


	//   ....[103]....
        /*061c*/ 	.word	0xffffffff


	//   ....[104]....
        /*0620*/ 	.word	0xffffffff


	//   ....[105]....
        /*0624*/ 	.word	0xffffffff


	//   ....[106]....
        /*0628*/ 	.word	0xffffffff


	//   ....[107]....
        /*062c*/ 	.word	0xffffffff


	//   ....[108]....
        /*0630*/ 	.word	0xffffffff


	//   ....[109]....
        /*0634*/ 	.word	0xffffffff


	//   ....[110]....
        /*0638*/ 	.word	0xffffffff


	//   ....[111]....
        /*063c*/ 	.word	0xffffffff


	//   ....[112]....
        /*0640*/ 	.word	0xffffffff


	//   ....[113]....
        /*0644*/ 	.word	0xffffffff


	//   ....[114]....
        /*0648*/ 	.word	0xffffffff


	//   ....[115]....
        /*064c*/ 	.word	0xffffffff


	//   ....[116]....
        /*0650*/ 	.word	0xffffffff


	//   ....[117]....
        /*0654*/ 	.word	0xffffffff


	//   ....[118]....
        /*0658*/ 	.word	0xffffffff


	//   ....[119]....
        /*065c*/ 	.word	0xffffffff


	//   ....[120]....
        /*0660*/ 	.word	0xffffffff


	//   ....[121]....
        /*0664*/ 	.word	0xffffffff


	//   ....[122]....
        /*0668*/ 	.word	0xffffffff


	//   ....[123]....
        /*066c*/ 	.word	0xffffffff


	//   ....[124]....
        /*0670*/ 	.word	0xffffffff


	//   ....[125]....
        /*0674*/ 	.word	0xffffffff


	//   ....[126]....
        /*0678*/ 	.word	0xffffffff


	//   ....[127]....
        /*067c*/ 	.word	0xffffffff


	//   ....[128]....
        /*0680*/ 	.word	0xffffffff


	//   ....[129]....
        /*0684*/ 	.word	0xffffffff


	//   ....[130]....
        /*0688*/ 	.word	0xffffffff


	//   ....[131]....
        /*068c*/ 	.word	0xffffffff


	//   ....[132]....
        /*0690*/ 	.word	0xffffffff


	//   ....[133]....
        /*0694*/ 	.word	0xffffffff


	//   ....[134]....
        /*0698*/ 	.word	0xffffffff


	//   ....[135]....
        /*069c*/ 	.word	0xffffffff


	//   ....[136]....
        /*06a0*/ 	.word	0xffffffff


	//   ....[137]....
        /*06a4*/ 	.word	0xffffffff


	//   ....[138]....
        /*06a8*/ 	.word	0xffffffff


	//   ....[139]....
        /*06ac*/ 	.word	0xffffffff


	//   ....[140]....
        /*06b0*/ 	.word	0xffffffff


	//   ....[141]....
        /*06b4*/ 	.word	0xffffffff


	//   ....[142]....
        /*06b8*/ 	.word	0xffffffff


	//   ....[143]....
        /*06bc*/ 	.word	0xffffffff


	//   ....[144]....
        /*06c0*/ 	.word	0xffffffff


	//   ....[145]....
        /*06c4*/ 	.word	0xffffffff


	//   ....[146]....
        /*06c8*/ 	.word	0xffffffff


	//   ....[147]....
        /*06cc*/ 	.word	0xffffffff


	//   ....[148]....
        /*06d0*/ 	.word	0xffffffff


	//   ....[149]....
        /*06d4*/ 	.word	0xffffffff


	//   ....[150]....
        /*06d8*/ 	.word	0xffffffff


	//   ....[151]....
        /*06dc*/ 	.word	0xffffffff


	//   ....[152]....
        /*06e0*/ 	.word	0xffffffff


	//   ....[153]....
        /*06e4*/ 	.word	0xffffffff


	//   ....[154]....
        /*06e8*/ 	.word	0xffffffff


	//   ....[155]....
        /*06ec*/ 	.word	0x0500000f


	//   ....[156]....
        /*06f0*/ 	.word	0x0500000f


	//   ....[157]....
        /*06f4*/ 	.word	0x0500000f


	//   ....[158]....
        /*06f8*/ 	.word	0x0500000f


	//   ....[159]....
        /*06fc*/ 	.word	0x0500000f


	//   ....[160]....
        /*0700*/ 	.word	0x0500000f


	//   ....[161]....
        /*0704*/ 	.word	0x0500000f


	//   ....[162]....
        /*0708*/ 	.word	0x0500000f


	//   ....[163]....
        /*070c*/ 	.word	0x0500000f


	//   ....[164]....
        /*0710*/ 	.word	0x0500000f


	//   ....[165]....
        /*0714*/ 	.word	0x0500000f


	//   ....[166]....
        /*0718*/ 	.word	0x0500000f


	//   ....[167]....
        /*071c*/ 	.word	0x0500000f


	//   ....[168]....
        /*0720*/ 	.word	0x0500000f


	//   ....[169]....
        /*0724*/ 	.word	0x0500000f


	//   ....[170]....
        /*0728*/ 	.word	0x0500000f


	//   ....[171]....
        /*072c*/ 	.word	0x0500000f


	//   ....[172]....
        /*0730*/ 	.word	0x0500000f


	//   ....[173]....
        /*0734*/ 	.word	0x0500000f


	//   ....[174]....
        /*0738*/ 	.word	0x0500000f


	//   ....[175]....
        /*073c*/ 	.word	0x0500000f


	//   ....[176]....
        /*0740*/ 	.word	0x0500000f


	//   ....[177]....
        /*0744*/ 	.word	0x0500000f


	//   ....[178]....
        /*0748*/ 	.word	0x0500000f


	//   ....[179]....
        /*074c*/ 	.word	0x0500000f


	//   ....[180]....
        /*0750*/ 	.word	0x0500000f


	//   ....[181]....
        /*0754*/ 	.word	0x0500000f


	//   ....[182]....
        /*0758*/ 	.word	0x0500000f


	//   ....[183]....
        /*075c*/ 	.word	0x0500000f


	//   ....[184]....
        /*0760*/ 	.word	0x0500000f


	//   ....[185]....
        /*0764*/ 	.word	0x0500000f


	//   ....[186]....
        /*0768*/ 	.word	0x0500000f


	//   ....[187]....
        /*076c*/ 	.word	0x0500000f


	//   ....[188]....
        /*0770*/ 	.word	0x0500000f


	//   ....[189]....
        /*0774*/ 	.word	0x0500000f


	//   ....[190]....
        /*0778*/ 	.word	0x0500000f


	//   ....[191]....
        /*077c*/ 	.word	0x0500000f


	//   ....[192]....
        /*0780*/ 	.word	0x0500000f


	//   ....[193]....
        /*0784*/ 	.word	0x0500000f


	//   ....[194]....
        /*0788*/ 	.word	0x0500000f


	//   ....[195]....
        /*078c*/ 	.word	0x0500000f


	//   ....[196]....
        /*0790*/ 	.word	0x0500000f


	//   ....[197]....
        /*0794*/ 	.word	0x0500000f


	//   ....[198]....
        /*0798*/ 	.word	0x0500000f


	//   ....[199]....
        /*079c*/ 	.word	0x0500000f


	//   ....[200]....
        /*07a0*/ 	.word	0x0500000f


	//   ....[201]....
        /*07a4*/ 	.word	0x0500000f


	//   ....[202]....
        /*07a8*/ 	.word	0x0500000f


	//   ....[203]....
        /*07ac*/ 	.word	0x0500000f


	//   ....[204]....
        /*07b0*/ 	.word	0x0500000f


	//   ....[205]....
        /*07b4*/ 	.word	0x0500000f


	//   ....[206]....
        /*07b8*/ 	.word	0x0500000f


	//   ....[207]....
        /*07bc*/ 	.word	0x0500000f


	//   ....[208]....
        /*07c0*/ 	.word	0x0500000f


	//   ....[209]....
        /*07c4*/ 	.word	0x0500000f


	//   ....[210]....
        /*07c8*/ 	.word	0x0500000f


	//   ....[211]....
        /*07cc*/ 	.word	0x0500000f


	//   ....[212]....
        /*07d0*/ 	.word	0x0500000f


	//   ....[213]....
        /*07d4*/ 	.word	0x0500000f


	//   ....[214]....
        /*07d8*/ 	.word	0x0500000f


	//   ....[215]....
        /*07dc*/ 	.word	0x0500000f


	//   ....[216]....
        /*07e0*/ 	.word	0x0500000f


	//   ....[217]....
        /*07e4*/ 	.word	0x0500000f


	//   ....[218]....
        /*07e8*/ 	.word	0x0500000f


	//   ....[219]....
        /*07ec*/ 	.word	0x0500000f


	//   ....[220]....
        /*07f0*/ 	.word	0x0500000f


	//   ....[221]....
        /*07f4*/ 	.word	0x0500000f


	//   ....[222]....
        /*07f8*/ 	.word	0x0500000f


	//   ....[223]....
        /*07fc*/ 	.word	0x0500000f


	//   ....[224]....
        /*0800*/ 	.word	0x0500000f


	//   ....[225]....
        /*0804*/ 	.word	0x0500000f


	//   ....[226]....
        /*0808*/ 	.word	0x0500000f


	//   ....[227]....
        /*080c*/ 	.word	0x0500000f


	//   ....[228]....
        /*0810*/ 	.word	0x0500000f


	//   ....[229]....
        /*0814*/ 	.word	0x0500000f


	//   ....[230]....
        /*0818*/ 	.word	0x0500000f


	//   ....[231]....
        /*081c*/ 	.word	0x0500000f


	//   ....[232]....
        /*0820*/ 	.word	0x0500000f


	//   ....[233]....
        /*0824*/ 	.word	0x0500000f


	//   ....[234]....
        /*0828*/ 	.word	0x0500000f


	//   ....[235]....
        /*082c*/ 	.word	0x0500000f


	//   ....[236]....
        /*0830*/ 	.word	0x0500000f


	//   ....[237]....
        /*0834*/ 	.word	0x0500000f


	//   ....[238]....
        /*0838*/ 	.word	0x0500000f


	//   ....[239]....
        /*083c*/ 	.word	0x0500000f


	//   ....[240]....
        /*0840*/ 	.word	0x0500000f


	//   ....[241]....
        /*0844*/ 	.word	0x0500000f


	//   ....[242]....
        /*0848*/ 	.word	0x0500000f


	//   ....[243]....
        /*084c*/ 	.word	0x0500000f


	//   ....[244]....
        /*0850*/ 	.word	0x0500000f


	//----- nvinfo : EIATTR_COOP_GROUP_INSTR_OFFSETS
	.align		4
.L_644:
        /*0854*/ 	.byte	0x04, 0x28
        /*0856*/ 	.short	(.L_646 - .L_645)


	//   ....[0]....
.L_645:
        /*0858*/ 	.word	0x00000060


	//   ....[1]....
        /*085c*/ 	.word	0x00000140


	//   ....[2]....
        /*0860*/ 	.word	0x00000180


	//   ....[3]....
        /*0864*/ 	.word	0x00000390


	//   ....[4]....
        /*0868*/ 	.word	0x000004f0


	//   ....[5]....
        /*086c*/ 	.word	0x00000610


	//   ....[6]....
        /*0870*/ 	.word	0x00000770


	//   ....[7]....
        /*0874*/ 	.word	0x00002c10


	//   ....[8]....
        /*0878*/ 	.word	0x00002c20


	//   ....[9]....
        /*087c*/ 	.word	0x00003690


	//   ....[10]....
        /*0880*/ 	.word	0x000036a0


	//   ....[11]....
        /*0884*/ 	.word	0x000040e0


	//   ....[12]....
        /*0888*/ 	.word	0x000040f0


	//   ....[13]....
        /*088c*/ 	.word	0x000044d0


	//   ....[14]....
        /*0890*/ 	.word	0x000044e0


	//   ....[15]....
        /*0894*/ 	.word	0x00005350


	//   ....[16]....
        /*0898*/ 	.word	0x000071a0


	//   ....[17]....
        /*089c*/ 	.word	0x00007930


	//   ....[18]....
        /*08a0*/ 	.word	0x00007940


	//   ....[19]....
        /*08a4*/ 	.word	0x00007950


	//   ....[20]....
        /*08a8*/ 	.word	0x00007960


	//   ....[21]....
        /*08ac*/ 	.word	0x00007c60


	//   ....[22]....
        /*08b0*/ 	.word	0x00007c70


	//   ....[23]....
        /*08b4*/ 	.word	0x00007c80


	//   ....[24]....
        /*08b8*/ 	.word	0x00007c90


	//   ....[25]....
        /*08bc*/ 	.word	0x00009010


	//   ....[26]....
        /*08c0*/ 	.word	0x00009030


	//   ....[27]....
        /*08c4*/ 	.word	0x00009040


	//   ....[28]....
        /*08c8*/ 	.word	0x00009050


	//   ....[29]....
        /*08cc*/ 	.word	0x00009160


	//   ....[30]....
        /*08d0*/ 	.word	0x00009170


	//   ....[31]....
        /*08d4*/ 	.word	0x00009180


	//   ....[32]....
        /*08d8*/ 	.word	0x00009190


	//   ....[33]....
        /*08dc*/ 	.word	0x0000ab60


	//   ....[34]....
        /*08e0*/ 	.word	0x0000c6a0


	//   ....[35]....
        /*08e4*/ 	.word	0x0000c6d0


	//   ....[36]....
        /*08e8*/ 	.word	0x0000cab0


	//   ....[37]....
        /*08ec*/ 	.word	0x0000cbb0


	//   ....[38]....
        /*08f0*/ 	.word	0x0000cec0


	//   ....[39]....
        /*08f4*/ 	.word	0x0000cff0


	//   ....[40]....
        /*08f8*/ 	.word	0x0000d810


	//   ....[41]....
        /*08fc*/ 	.word	0x0000df30


	//   ....[42]....
        /*0900*/ 	.word	0x0000f8b0


	//   ....[43]....
        /*0904*/ 	.word	0x0000f8c0


	//   ....[44]....
        /*0908*/ 	.word	0x0000fdb0


	//   ....[45]....
        /*090c*/ 	.word	0x0000fdf0


	//   ....[46]....
        /*0910*/ 	.word	0x00010320


	//   ....[47]....
        /*0914*/ 	.word	0x00010340


	//   ....[48]....
        /*0918*/ 	.word	0x000114c0


	//   ....[49]....
        /*091c*/ 	.word	0x00011b60


	//   ....[50]....
        /*0920*/ 	.word	0x000135f0


	//   ....[51]....
        /*0924*/ 	.word	0x00013640


	//   ....[52]....
        /*0928*/ 	.word	0x00013ef0


	//   ....[53]....
        /*092c*/ 	.word	0x00013f90


	//   ....[54]....
        /*0930*/ 	.word	0x00014bb0


	//   ....[55]....
        /*0934*/ 	.word	0x00014ca0


	//   ....[56]....
        /*0938*/ 	.word	0x00014cb0


	//   ....[57]....
        /*093c*/ 	.word	0x00014cf0


	//   ....[58]....
        /*0940*/ 	.word	0x00014d00


	//   ....[59]....
        /*0944*/ 	.word	0x00016880


	//   ....[60]....
        /*0948*/ 	.word	0x00016d50


	//   ....[61]....
        /*094c*/ 	.word	0x00016d80


	//   ....[62]....
        /*0950*/ 	.word	0x00016db0


	//   ....[63]....
        /*0954*/ 	.word	0x00016dc0


	//   ....[64]....
        /*0958*/ 	.word	0x00017520


	//   ....[65]....
        /*095c*/ 	.word	0x00017560


	//   ....[66]....
        /*0960*/ 	.word	0x000177f0


	//   ....[67]....
        /*0964*/ 	.word	0x00017810


	//   ....[68]....
        /*0968*/ 	.word	0x000184a0


	//   ....[69]....
        /*096c*/ 	.word	0x000184e0


	//   ....[70]....
        /*0970*/ 	.word	0x00018780


	//   ....[71]....
        /*0974*/ 	.word	0x000187a0


	//   ....[72]....
        /*0978*/ 	.word	0x00018a50


	//   ....[73]....
        /*097c*/ 	.word	0x00018c00


	//   ....[74]....
        /*0980*/ 	.word	0x00018c30


	//   ....[75]....
        /*0984*/ 	.word	0x00018c60


	//   ....[76]....
        /*0988*/ 	.word	0x00018c90


	//   ....[77]....
        /*098c*/ 	.word	0x00018cc0


	//   ....[78]....
        /*0990*/ 	.word	0x00018cf0


	//   ....[79]....
        /*0994*/ 	.word	0x00018e60


	//   ....[80]....
        /*0998*/ 	.word	0x00018e90


	//   ....[81]....
        /*099c*/ 	.word	0x00018ec0


	//   ....[82]....
        /*09a0*/ 	.word	0x00018ef0


	//   ....[83]....
        /*09a4*/ 	.word	0x00018f20


	//   ....[84]....
        /*09a8*/ 	.word	0x00018f50


	//   ....[85]....
        /*09ac*/ 	.word	0x00018fe0


	//   ....[86]....
        /*09b0*/ 	.word	0x00019040


	//   ....[87]....
        /*09b4*/ 	.word	0x000190d0


	//   ....[88]....
        /*09b8*/ 	.word	0x00019ee0


	//   ....[89]....
        /*09bc*/ 	.word	0x0001c760


	//   ....[90]....
        /*09c0*/ 	.word	0x0001c780


	//   ....[91]....
        /*09c4*/ 	.word	0x0001c810


	//   ....[92]....
        /*09c8*/ 	.word	0x0001c830


	//   ....[93]....
        /*09cc*/ 	.word	0x0001c8b0


	//   ....[94]....
        /*09d0*/ 	.word	0x0001c8d0


	//   ....[95]....
        /*09d4*/ 	.word	0x0001c8e0


	//   ....[96]....
        /*09d8*/ 	.word	0x0001c8f0


	//   ....[97]....
        /*09dc*/ 	.word	0x0001d0c0


	//   ....[98]....
        /*09e0*/ 	.word	0x0001d0f0


	//   ....[99]....
        /*09e4*/ 	.word	0x0001d1a0


	//   ....[100]....
        /*09e8*/ 	.word	0x0001d1b0


	//   ....[101]....
        /*09ec*/ 	.word	0x0001d1c0


	//   ....[102]....
        /*09f0*/ 	.word	0x0001d1d0


	//   ....[103]....
        /*09f4*/ 	.word	0x0001d250


	//   ....[104]....
        /*09f8*/ 	.word	0x0001d260


	//   ....[105]....
        /*09fc*/ 	.word	0x0001dbd0


	//   ....[106]....
        /*0a00*/ 	.word	0x0001dc60


	//   ....[107]....
        /*0a04*/ 	.word	0x0001dce0


	//   ....[108]....
        /*0a08*/ 	.word	0x0001de30


	//   ....[109]....
        /*0a0c*/ 	.word	0x0001de90


	//   ....[110]....
        /*0a10*/ 	.word	0x0001deb0


	//   ....[111]....
        /*0a14*/ 	.word	0x0001dec0


	//   ....[112]....
        /*0a18*/ 	.word	0x0001e150


	//   ....[113]....
        /*0a1c*/ 	.word	0x0001e6b0


	//   ....[114]....
        /*0a20*/ 	.word	0x0001e6e0


	//   ....[115]....
        /*0a24*/ 	.word	0x0001e8d0


	//   ....[116]....
        /*0a28*/ 	.word	0x0001e910


	//   ....[117]....
        /*0a2c*/ 	.word	0x0001e920


	//   ....[118]....
        /*0a30*/ 	.word	0x0001e930


	//   ....[119]....
        /*0a34*/ 	.word	0x0001ea80


	//   ....[120]....
        /*0a38*/ 	.word	0x0001ebd0


	//   ....[121]....
        /*0a3c*/ 	.word	0x0001f3e0


	//   ....[122]....
        /*0a40*/ 	.word	0x0001f400


	//   ....[123]....
        /*0a44*/ 	.word	0x0001f450


	//   ....[124]....
        /*0a48*/ 	.word	0x0001f460


	//   ....[125]....
        /*0a4c*/ 	.word	0x0001f4a0


	//   ....[126]....
        /*0a50*/ 	.word	0x0001f4b0


	//   ....[127]....
        /*0a54*/ 	.word	0x0001f4c0


	//   ....[128]....
        /*0a58*/ 	.word	0x0001f500


	//   ....[129]....
        /*0a5c*/ 	.word	0x0001f820


	//   ....[130]....
        /*0a60*/ 	.word	0x0001f860


	//   ....[131]....
        /*0a64*/ 	.word	0x0001f880


	//   ....[132]....
        /*0a68*/ 	.word	0x0001f8a0


	//   ....[133]....
        /*0a6c*/ 	.word	0x0001f8d0


	//   ....[134]....
        /*0a70*/ 	.word	0x0001f8f0


	//   ....[135]....
        /*0a74*/ 	.word	0x0001f9f0


	//   ....[136]....
        /*0a78*/ 	.word	0x0001fb40


	//   ....[137]....
        /*0a7c*/ 	.word	0x00020130


	//   ....[138]....
        /*0a80*/ 	.word	0x00020160


	//   ....[139]....
        /*0a84*/ 	.word	0x000201a0


	//   ....[140]....
        /*0a88*/ 	.word	0x000201d0


	//   ....[141]....
        /*0a8c*/ 	.word	0x00020200


	//   ....[142]....
        /*0a90*/ 	.word	0x00020230


	//   ....[143]....
        /*0a94*/ 	.word	0x00020260


	//   ....[144]....
        /*0a98*/ 	.word	0x00020290


	//   ....[145]....
        /*0a9c*/ 	.word	0x00020410


	//   ....[146]....
        /*0aa0*/ 	.word	0x00020440


	//   ....[147]....
        /*0aa4*/ 	.word	0x00020470


	//   ....[148]....
        /*0aa8*/ 	.word	0x000204a0


	//   ....[149]....
        /*0aac*/ 	.word	0x000204d0


	//   ....[150]....
        /*0ab0*/ 	.word	0x00020500


	//   ....[151]....
        /*0ab4*/ 	.word	0x000205c0


	//   ....[152]....
        /*0ab8*/ 	.word	0x000205e0


	//   ....[153]....
        /*0abc*/ 	.word	0x00020650


	//   ....[154]....
        /*0ac0*/ 	.word	0x00020cf0


	//   ....[155]....
        /*0ac4*/ 	.word	0x00021010


	//   ....[156]....
        /*0ac8*/ 	.word	0x000210a0


	//   ....[157]....
        /*0acc*/ 	.word	0x00021180


	//   ....[158]....
        /*0ad0*/ 	.word	0x00021210


	//   ....[159]....
        /*0ad4*/ 	.word	0x000212f0


	//   ....[160]....
        /*0ad8*/ 	.word	0x00021380


	//   ....[161]....
        /*0adc*/ 	.word	0x00021460


	//   ....[162]....
        /*0ae0*/ 	.word	0x000214f0


	//   ....[163]....
        /*0ae4*/ 	.word	0x00021540


	//   ....[164]....
        /*0ae8*/ 	.word	0x00021590


	//   ....[165]....
        /*0aec*/ 	.word	0x00021620


	//   ....[166]....
        /*0af0*/ 	.word	0x000216b0


	//   ....[167]....
        /*0af4*/ 	.word	0x00021700


	//   ....[168]....
        /*0af8*/ 	.word	0x00021750


	//   ....[169]....
        /*0afc*/ 	.word	0x00021850


	//   ....[170]....
        /*0b00*/ 	.word	0x00021900


	//   ....[171]....
        /*0b04*/ 	.word	0x00021980


	//   ....[172]....
        /*0b08*/ 	.word	0x00021a10


	//   ....[173]....
        /*0b0c*/ 	.word	0x00021b30


	//   ....[174]....
        /*0b10*/ 	.word	0x00021c60


	//   ....[175]....
        /*0b14*/ 	.word	0x00021d30


	//   ....[176]....
        /*0b18*/ 	.word	0x00021d80


	//   ....[177]....
        /*0b1c*/ 	.word	0x000220c0


	//   ....[178]....
        /*0b20*/ 	.word	0x000223a0


	//   ....[179]....
        /*0b24*/ 	.word	0x00022490


	//   ....[180]....
        /*0b28*/ 	.word	0x00022530


	//   ....[181]....
        /*0b2c*/ 	.word	0x00022590


	//   ....[182]....
        /*0b30*/ 	.word	0x00022680


	//   ....[183]....
        /*0b34*/ 	.word	0x000226f0


	//   ....[184]....
        /*0b38*/ 	.word	0x000227e0


	//   ....[185]....
        /*0b3c*/ 	.word	0x00022850


	//   ....[186]....
        /*0b40*/ 	.word	0x000228f0


	//   ....[187]....
        /*0b44*/ 	.word	0x000229e0


	//   ....[188]....
        /*0b48*/ 	.word	0x00022a80


	//   ....[189]....
        /*0b4c*/ 	.word	0x00022ae0


	//   ....[190]....
        /*0b50*/ 	.word	0x00022ba0


	//   ....[191]....
        /*0b54*/ 	.word	0x00022c00


	//   ....[192]....
        /*0b58*/ 	.word	0x00022ca0


	//   ....[193]....
        /*0b5c*/ 	.word	0x00022d50


	//   ....[194]....
        /*0b60*/ 	.word	0x00022df0


	//   ....[195]....
        /*0b64*/ 	.word	0x00023120


	//   ....[196]....
        /*0b68*/ 	.word	0x000231e0


	//   ....[197]....
        /*0b6c*/ 	.word	0x00023450


	//   ....[198]....
        /*0b70*/ 	.word	0x000234d0


	//   ....[199]....
        /*0b74*/ 	.word	0x000236e0


	//   ....[200]....
        /*0b78*/ 	.word	0x00023730


	//   ....[201]....
        /*0b7c*/ 	.word	0x000238a0


	//   ....[202]....
        /*0b80*/ 	.word	0x00023930


	//   ....[203]....
        /*0b84*/ 	.word	0x00023a70


	//   ....[204]....
        /*0b88*/ 	.word	0x00023b70


	//   ....[205]....
        /*0b8c*/ 	.word	0x00023de0


	//   ....[206]....
        /*0b90*/ 	.word	0x00023e30


	//   ....[207]....
        /*0b94*/ 	.word	0x00024000


	//   ....[208]....
        /*0b98*/ 	.word	0x00024050


	//   ....[209]....
        /*0b9c*/ 	.word	0x00024220


	//   ....[210]....
        /*0ba0*/ 	.word	0x00024270


	//   ....[211]....
        /*0ba4*/ 	.word	0x00024360


	//   ....[212]....
        /*0ba8*/ 	.word	0x00024400


	//   ....[213]....
        /*0bac*/ 	.word	0x00024460


	//   ....[214]....
        /*0bb0*/ 	.word	0x00024510


	//   ....[215]....
        /*0bb4*/ 	.word	0x00024570


	//   ....[216]....
        /*0bb8*/ 	.word	0x00024620


	//   ....[217]....
        /*0bbc*/ 	.word	0x00024680


	//   ....[218]....
        /*0bc0*/ 	.word	0x00024730


	//   ....[219]....
        /*0bc4*/ 	.word	0x00024820


	//   ....[220]....
        /*0bc8*/ 	.word	0x00024900


	//   ....[221]....
        /*0bcc*/ 	.word	0x00024a10


	//   ....[222]....
        /*0bd0*/ 	.word	0x00024b10


	//   ....[223]....
        /*0bd4*/ 	.word	0x00024c40


	//   ....[224]....
        /*0bd8*/ 	.word	0x00024d20


	//   ....[225]....
        /*0bdc*/ 	.word	0x00024e20


	//   ....[226]....
        /*0be0*/ 	.word	0x00024f00


	//   ....[227]....
        /*0be4*/ 	.word	0x00024f90


	//   ....[228]....
        /*0be8*/ 	.word	0x00025030


	//   ....[229]....
        /*0bec*/ 	.word	0x00025150


	//   ....[230]....
        /*0bf0*/ 	.word	0x000251c0


	//   ....[231]....
        /*0bf4*/ 	.word	0x00025230


	//   ....[232]....
        /*0bf8*/ 	.word	0x000252a0


	//   ....[233]....
        /*0bfc*/ 	.word	0x00025310


	//   ....[234]....
        /*0c00*/ 	.word	0x00025390


	//   ....[235]....
        /*0c04*/ 	.word	0x00025420


	//   ....[236]....
        /*0c08*/ 	.word	0x000254b0


	//   ....[237]....
        /*0c0c*/ 	.word	0x00025520


	//   ....[238]....
        /*0c10*/ 	.word	0x00025590


	//   ....[239]....
        /*0c14*/ 	.word	0x00025600


	//   ....[240]....
        /*0c18*/ 	.word	0x00025680


	//   ....[241]....
        /*0c1c*/ 	.word	0x000256f0


	//   ....[242]....
        /*0c20*/ 	.word	0x00025790


	//   ....[243]....
        /*0c24*/ 	.word	0x00025820


	//   ....[244]....
        /*0c28*/ 	.word	0x00025950


	//----- nvinfo : EIATTR_REG_RECONFIG
	.align		4
.L_646:
        /*0c2c*/ 	.byte	0x01, 0x54
	.zero		2


	//----- nvinfo : EIATTR_SYSCALL_OFFSETS
	.align		4
        /*0c30*/ 	.byte	0x04, 0x46
        /*0c32*/ 	.short	(.L_648 - .L_647)


	//   ....[0]....
.L_647:
        /*0c34*/ 	.word	0x00001e40


	//   ....[1]....
        /*0c38*/ 	.word	0x00001f90


	//   ....[2]....
        /*0c3c*/ 	.word	0x00007350


	//   ....[3]....
        /*0c40*/ 	.word	0x00007680


	//   ....[4]....
        /*0c44*/ 	.word	0x0001bb70


	//   ....[5]....
        /*0c48*/ 	.word	0x0001bcc0


	//   ....[6]....
        /*0c4c*/ 	.word	0x0001bdb0


	//   ....[7]....
        /*0c50*/ 	.word	0x0001ccc0


	//   ....[8]....
        /*0c54*/ 	.word	0x0001d530


	//----- nvinfo : EIATTR_MBARRIER_INSTR_OFFSETS
	.align		4
.L_648:
        /*0c58*/ 	.byte	0x04, 0x39
        /*0c5a*/ 	.short	(.L_650 - .L_649)


	//   ....[0]....
.L_649:
        /*0c5c*/ 	.word	0x00000270
        /*0c60*/ 	.word	0x000000ff
        /*0c64*/ 	.word	0x00038800
        /*0c68*/ 	.short	0x0100
        /*0c6a*/ 	.byte	0x08
	.zero		1


	//   ....[1]....
        /*0c6c*/ 	.word	0x00000280
        /*0c70*/ 	.word	0x000000ff
        /*0c74*/ 	.word	0x00038810
        /*0c78*/ 	.short	0x0100
        /*0c7a*/ 	.byte	0x08
	.zero		1


	//   ....[2]....
        /*0c7c*/ 	.word	0x00000290
        /*0c80*/ 	.word	0x000000ff
        /*0c84*/ 	.word	0x00038820
        /*0c88*/ 	.short	0x0100
        /*0c8a*/ 	.byte	0x08
	.zero		1


	//   ....[3]....
        /*0c8c*/ 	.word	0x00000340
        /*0c90*/ 	.word	0x000000ff
        /*0c94*/ 	.word	0x00038830
        /*0c98*/ 	.short	0x0100
        /*0c9a*/ 	.byte	0x06
	.zero		1


	//   ....[4]....
        /*0c9c*/ 	.word	0x00000350
        /*0ca0*/ 	.word	0x000000ff
        /*0ca4*/ 	.word	0x00038840
        /*0ca8*/ 	.short	0x0100
        /*0caa*/ 	.byte	0x06
	.zero		1


	//   ....[5]....
        /*0cac*/ 	.word	0x00000360
        /*0cb0*/ 	.word	0x000000ff
        /*0cb4*/ 	.word	0x00038838
        /*0cb8*/ 	.short	0x0100
        /*0cba*/ 	.byte	0x06
	.zero		1


	//   ....[6]....
        /*0cbc*/ 	.word	0x00000370
        /*0cc0*/ 	.word	0x000000ff
        /*0cc4*/ 	.word	0x00038848
        /*0cc8*/ 	.short	0x0100
        /*0cca*/ 	.byte	0x06
	.zero		1


	//   ....[7]....
        /*0ccc*/ 	.word	0x000004a0
        /*0cd0*/ 	.word	0x000000ff
        /*0cd4*/ 	.word	0x00038850
        /*0cd8*/ 	.short	0x0100
        /*0cda*/ 	.byte	0x08
	.zero		1


	//   ....[8]....
        /*0cdc*/ 	.word	0x000004b0
        /*0ce0*/ 	.word	0x000000ff
        /*0ce4*/ 	.word	0x00038860
        /*0ce8*/ 	.short	0x0100
        /*0cea*/ 	.byte	0x08
	.zero		1


	//   ....[9]....
        /*0cec*/ 	.word	0x000004c0
        /*0cf0*/ 	.word	0x000000ff
        /*0cf4*/ 	.word	0x00038858
        /*0cf8*/ 	.short	0x0100
        /*0cfa*/ 	.byte	0x08
	.zero		1


	//   ....[10]....
        /*0cfc*/ 	.word	0x000004d0
        /*0d00*/ 	.word	0x000000ff
        /*0d04*/ 	.word	0x00038868
        /*0d08*/ 	.short	0x0100
        /*0d0a*/ 	.byte	0x08
	.zero		1


	//   ....[11]....
        /*0d0c*/ 	.word	0x000005c0
        /*0d10*/ 	.word	0x000000ff
        /*0d14*/ 	.word	0x00038870
        /*0d18*/ 	.short	0x0100
        /*0d1a*/ 	.byte	0x06
	.zero		1


	//   ....[12]....
        /*0d1c*/ 	.word	0x000005d0
        /*0d20*/ 	.word	0x000000ff
        /*0d24*/ 	.word	0x00038880
        /*0d28*/ 	.short	0x0100
        /*0d2a*/ 	.byte	0x06
	.zero		1


	//   ....[13]....
        /*0d2c*/ 	.word	0x000005e0
        /*0d30*/ 	.word	0x000000ff
        /*0d34*/ 	.word	0x00038878
        /*0d38*/ 	.short	0x0100
        /*0d3a*/ 	.byte	0x06
	.zero		1


	//   ....[14]....
        /*0d3c*/ 	.word	0x000005f0
        /*0d40*/ 	.word	0x000000ff
        /*0d44*/ 	.word	0x00038888
        /*0d48*/ 	.short	0x0100
        /*0d4a*/ 	.byte	0x06
	.zero		1


	//   ....[15]....
        /*0d4c*/ 	.word	0x00000720
        /*0d50*/ 	.word	0x000000ff
        /*0d54*/ 	.word	0x00038890
        /*0d58*/ 	.short	0x0100
        /*0d5a*/ 	.byte	0x08
	.zero		1


	//   ....[16]....
        /*0d5c*/ 	.word	0x00000730
        /*0d60*/ 	.word	0x000000ff
        /*0d64*/ 	.word	0x000388a0
        /*0d68*/ 	.short	0x0100
        /*0d6a*/ 	.byte	0x08
	.zero		1


	//   ....[17]....
        /*0d6c*/ 	.word	0x00000740
        /*0d70*/ 	.word	0x000000ff
        /*0d74*/ 	.word	0x00038898
        /*0d78*/ 	.short	0x0100
        /*0d7a*/ 	.byte	0x08
	.zero		1


	//   ....[18]....
        /*0d7c*/ 	.word	0x00000750
        /*0d80*/ 	.word	0x000000ff
        /*0d84*/ 	.word	0x000388a8
        /*0d88*/ 	.short	0x0100
        /*0d8a*/ 	.byte	0x08
	.zero		1


	//   ....[19]....
        /*0d8c*/ 	.word	0x00000880
        /*0d90*/ 	.word	0x000000ff
        /*0d94*/ 	.word	0x000388b0
        /*0d98*/ 	.short	0x0100
        /*0d9a*/ 	.byte	0x08
	.zero		1


	//   ....[20]....
        /*0d9c*/ 	.word	0x00000890
        /*0da0*/ 	.word	0x000000ff
        /*0da4*/ 	.word	0x000388c0
        /*0da8*/ 	.short	0x0100
        /*0daa*/ 	.byte	0x08
	.zero		1


	//   ....[21]....
        /*0dac*/ 	.word	0x000008a0
        /*0db0*/ 	.word	0x000000ff
        /*0db4*/ 	.word	0x000388b8
        /*0db8*/ 	.short	0x0100
        /*0dba*/ 	.byte	0x08
	.zero		1


	//   ....[22]....
        /*0dbc*/ 	.word	0x000008b0
        /*0dc0*/ 	.word	0x000000ff
        /*0dc4*/ 	.word	0x000388c8
        /*0dc8*/ 	.short	0x0100
        /*0dca*/ 	.byte	0x08
	.zero		1


	//   ....[23]....
        /*0dcc*/ 	.word	0x00002bc0
        /*0dd0*/ 	.word	0x0000003d
        /*0dd4*/ 	.word	0x00038890
        /*0dd8*/ 	.short	0x010a
        /*0dda*/ 	.byte	0x3f
	.zero		1


	//   ....[24]....
        /*0ddc*/ 	.word	0x00003640
        /*0de0*/ 	.word	0x0000003d
        /*0de4*/ 	.word	0x00038890
        /*0de8*/ 	.short	0x010a
        /*0dea*/ 	.byte	0x3f
	.zero		1


	//   ....[25]....
        /*0dec*/ 	.word	0x00003f30
        /*0df0*/ 	.word	0x0000003d
        /*0df4*/ 	.word	0x00038890
        /*0df8*/ 	.short	0x010a
        /*0dfa*/ 	.byte	0x3f
	.zero		1


	//   ....[26]....
        /*0dfc*/ 	.word	0x00004310
        /*0e00*/ 	.word	0x00000004
        /*0e04*/ 	.word	0x00000000
        /*0e08*/ 	.short	0x0101
        /*0e0a*/ 	.byte	0x3f
	.zero		1


	//   ....[27]....
        /*0e0c*/ 	.word	0x00004350
        /*0e10*/ 	.word	0x0000003d
        /*0e14*/ 	.word	0x000388b0
        /*0e18*/ 	.short	0x010a
        /*0e1a*/ 	.byte	0x3f
	.zero		1


	//   ....[28]....
        /*0e1c*/ 	.word	0x00004c60
        /*0e20*/ 	.word	0x0000003d
        /*0e24*/ 	.word	0x00000000
        /*0e28*/ 	.short	0x0101
        /*0e2a*/ 	.byte	0x3f
	.zero		1


	//   ....[29]....
        /*0e2c*/ 	.word	0x00005710
        /*0e30*/ 	.word	0x00000005
        /*0e34*/ 	.word	0x00000000
        /*0e38*/ 	.short	0x0101
        /*0e3a*/ 	.byte	0x3f
	.zero		1


	//   ....[30]....
        /*0e3c*/ 	.word	0x000062c0
        /*0e40*/ 	.word	0x00000004
        /*0e44*/ 	.word	0x00000000
        /*0e48*/ 	.short	0x0101
        /*0e4a*/ 	.byte	0x3f
	.zero		1


	//   ....[31]....
        /*0e4c*/ 	.word	0x000073f0
        /*0e50*/ 	.word	0x00000012
        /*0e54*/ 	.word	0x00038800
        /*0e58*/ 	.short	0x010a
        /*0e5a*/ 	.byte	0x3f
	.zero		1


	//   ....[32]....
        /*0e5c*/ 	.word	0x00007440
        /*0e60*/ 	.word	0x00000012
        /*0e64*/ 	.word	0x00038800
        /*0e68*/ 	.short	0x010a
        /*0e6a*/ 	.byte	0x3f
	.zero		1


	//   ....[33]....
        /*0e6c*/ 	.word	0x00007ed0
        /*0e70*/ 	.word	0x00000012
        /*0e74*/ 	.word	0x00038800
        /*0e78*/ 	.short	0x010a
        /*0e7a*/ 	.byte	0x3f
	.zero		1


	//   ....[34]....
        /*0e7c*/ 	.word	0x000094c0
        /*0e80*/ 	.word	0x00000012
        /*0e84*/ 	.word	0x00038800
        /*0e88*/ 	.short	0x010a
        /*0e8a*/ 	.byte	0x3f
	.zero		1


	//   ....[35]....
        /*0e8c*/ 	.word	0x0000a4c0
        /*0e90*/ 	.word	0x0000000f
        /*0e94*/ 	.word	0x00038830
        /*0e98*/ 	.short	0x010a
        /*0e9a*/ 	.byte	0x3f
	.zero		1


	//   ....[36]....
        /*0e9c*/ 	.word	0x0000a570
        /*0ea0*/ 	.word	0x0000000f
        /*0ea4*/ 	.word	0x00038830
        /*0ea8*/ 	.short	0x010a
        /*0eaa*/ 	.byte	0x3f
	.zero		1


	//   ....[37]....
        /*0eac*/ 	.word	0x0000a880
        /*0eb0*/ 	.word	0x00000012
        /*0eb4*/ 	.word	0x00038810
        /*0eb8*/ 	.short	0x010a
        /*0eba*/ 	.byte	0x3f
	.zero		1


	//   ....[38]....
        /*0ebc*/ 	.word	0x0000a8d0
        /*0ec0*/ 	.word	0x0000000f
        /*0ec4*/ 	.word	0x00038850
        /*0ec8*/ 	.short	0x010a
        /*0eca*/ 	.byte	0x3f
	.zero		1


	//   ....[39]....
        /*0ecc*/ 	.word	0x0000a940
        /*0ed0*/ 	.word	0x0000000f
        /*0ed4*/ 	.word	0x00038850
        /*0ed8*/ 	.short	0x010a
        /*0eda*/ 	.byte	0x3f
	.zero		1


	//   ....[40]....
        /*0edc*/ 	.word	0x0000d0a0
        /*0ee0*/ 	.word	0x00000015
        /*0ee4*/ 	.word	0x00000000
        /*0ee8*/ 	.short	0x0101
        /*0eea*/ 	.byte	0x3f
	.zero		1


	//   ....[41]....
        /*0eec*/ 	.word	0x0000d8e0
        /*0ef0*/ 	.word	0x0000000f
        /*0ef4*/ 	.word	0x00000000
        /*0ef8*/ 	.short	0x0101
        /*0efa*/ 	.byte	0x3f
	.zero		1


	//   ....[42]....
        /*0efc*/ 	.word	0x0000da70
        /*0f00*/ 	.word	0x00000014
        /*0f04*/ 	.word	0x00038830
        /*0f08*/ 	.short	0x010a
        /*0f0a*/ 	.byte	0x3f
	.zero		1


	//   ....[43]....
        /*0f0c*/ 	.word	0x0000dae0
        /*0f10*/ 	.word	0x00000014
        /*0f14*/ 	.word	0x00038830
        /*0f18*/ 	.short	0x010a
        /*0f1a*/ 	.byte	0x3f
	.zero		1


	//   ....[44]....
        /*0f1c*/ 	.word	0x0000dd50
        /*0f20*/ 	.word	0x00000014
        /*0f24*/ 	.word	0x00038850
        /*0f28*/ 	.short	0x010a
        /*0f2a*/ 	.byte	0x3f
	.zero		1


	//   ....[45]....
        /*0f2c*/ 	.word	0x0000dda0
        /*0f30*/ 	.word	0x00000014
        /*0f34*/ 	.word	0x00038850
        /*0f38*/ 	.short	0x010a
        /*0f3a*/ 	.byte	0x3f
	.zero		1


	//   ....[46]....
        /*0f3c*/ 	.word	0x000100e0
        /*0f40*/ 	.word	0x0000000c
        /*0f44*/ 	.word	0x00000000
        /*0f48*/ 	.short	0x0101
        /*0f4a*/ 	.byte	0x3f
	.zero		1


	//   ....[47]....
        /*0f4c*/ 	.word	0x00011570
        /*0f50*/ 	.word	0x00000014
        /*0f54*/ 	.word	0x00000000
        /*0f58*/ 	.short	0x0101
        /*0f5a*/ 	.byte	0x3f
	.zero		1


	//   ....[48]....
        /*0f5c*/ 	.word	0x000116a0
        /*0f60*/ 	.word	0x00000014
        /*0f64*/ 	.word	0x00038830
        /*0f68*/ 	.short	0x010a
        /*0f6a*/ 	.byte	0x3f
	.zero		1


	//   ....[49]....
        /*0f6c*/ 	.word	0x00011710
        /*0f70*/ 	.word	0x00000014
        /*0f74*/ 	.word	0x00038830
        /*0f78*/ 	.short	0x010a
        /*0f7a*/ 	.byte	0x3f
	.zero		1


	//   ....[50]....
        /*0f7c*/ 	.word	0x00011980
        /*0f80*/ 	.word	0x00000014
        /*0f84*/ 	.word	0x00038850
        /*0f88*/ 	.short	0x010a
        /*0f8a*/ 	.byte	0x3f
	.zero		1


	//   ....[51]....
        /*0f8c*/ 	.word	0x000119d0
        /*0f90*/ 	.word	0x00000014
        /*0f94*/ 	.word	0x00038850
        /*0f98*/ 	.short	0x010a
        /*0f9a*/ 	.byte	0x3f
	.zero		1


	//   ....[52]....
        /*0f9c*/ 	.word	0x000139e0
        /*0fa0*/ 	.word	0x000000a8
        /*0fa4*/ 	.word	0x00000000
        /*0fa8*/ 	.short	0x0101
        /*0faa*/ 	.byte	0x3f
	.zero		1


	//   ....[53]....
        /*0fac*/ 	.word	0x00014c60
        /*0fb0*/ 	.word	0x00000014
        /*0fb4*/ 	.word	0x00000000
        /*0fb8*/ 	.short	0x0101
        /*0fba*/ 	.byte	0x3f
	.zero		1


	//   ....[54]....
        /*0fbc*/ 	.word	0x00017500
        /*0fc0*/ 	.word	0x00000014
        /*0fc4*/ 	.word	0x00000000
        /*0fc8*/ 	.short	0x0101
        /*0fca*/ 	.byte	0x3f
	.zero		1


	//   ....[55]....
        /*0fcc*/ 	.word	0x00019fc0
        /*0fd0*/ 	.word	0x00000017
        /*0fd4*/ 	.word	0x00038820
        /*0fd8*/ 	.short	0x010a
        /*0fda*/ 	.byte	0x3f
	.zero		1


	//   ....[56]....
        /*0fdc*/ 	.word	0x0001a050
        /*0fe0*/ 	.word	0x00000003
        /*0fe4*/ 	.word	0x000388a0
        /*0fe8*/ 	.short	0x010a
        /*0fea*/ 	.byte	0x3f
	.zero		1


	//   ....[57]....
        /*0fec*/ 	.word	0x0001a2a0
        /*0ff0*/ 	.word	0x00000003
        /*0ff4*/ 	.word	0x000388c0
        /*0ff8*/ 	.short	0x010a
        /*0ffa*/ 	.byte	0x3f
	.zero		1


	//   ....[58]....
        /*0ffc*/ 	.word	0x0001ac70
        /*1000*/ 	.word	0x00000008
        /*1004*/ 	.word	0x000388a0
        /*1008*/ 	.short	0x010a
        /*100a*/ 	.byte	0x3f
	.zero		1


	//   ....[59]....
        /*100c*/ 	.word	0x0001aeb0
        /*1010*/ 	.word	0x00000008
        /*1014*/ 	.word	0x000388c0
        /*1018*/ 	.short	0x010a
        /*101a*/ 	.byte	0x3f
	.zero		1


	//   ....[60]....
        /*101c*/ 	.word	0x0001c500
        /*1020*/ 	.word	0x0000001f
        /*1024*/ 	.word	0x00038840
        /*1028*/ 	.short	0x010a
        /*102a*/ 	.byte	0x3f
	.zero		1


	//   ....[61]....
        /*102c*/ 	.word	0x0001c9f0
        /*1030*/ 	.word	0x0000001f
        /*1034*/ 	.word	0x00038830
        /*1038*/ 	.short	0x0107
        /*103a*/ 	.byte	0x3f
	.zero		1


	//   ....[62]....
        /*103c*/ 	.word	0x0001cac0
        /*1040*/ 	.word	0x0000001f
        /*1044*/ 	.word	0x00038830
        /*1048*/ 	.short	0x0101
        /*104a*/ 	.byte	0x3f
	.zero		1


	//   ....[63]....
        /*104c*/ 	.word	0x0001d370
        /*1050*/ 	.word	0x00000017
        /*1054*/ 	.word	0x00038800
        /*1058*/ 	.short	0x0107
        /*105a*/ 	.byte	0x3f
	.zero		1


	//   ....[64]....
        /*105c*/ 	.word	0x0001d400
        /*1060*/ 	.word	0x00000017
        /*1064*/ 	.word	0x00038800
        /*1068*/ 	.short	0x0101
        /*106a*/ 	.byte	0x3f
	.zero		1


	//   ....[65]....
        /*106c*/ 	.word	0x0001e310
        /*1070*/ 	.word	0x00000017
        /*1074*/ 	.word	0x00038810
        /*1078*/ 	.short	0x0107
        /*107a*/ 	.byte	0x3f
	.zero		1


	//   ....[66]....
        /*107c*/ 	.word	0x0001e410
        /*1080*/ 	.word	0x00000017
        /*1084*/ 	.word	0x00038810
        /*1088*/ 	.short	0x0101
        /*108a*/ 	.byte	0x3f
	.zero		1


	//   ....[67]....
        /*108c*/ 	.word	0x0001e430
        /*1090*/ 	.word	0x00000017
        /*1094*/ 	.word	0x00038820
        /*1098*/ 	.short	0x010a
        /*109a*/ 	.byte	0x3f
	.zero		1


	//   ....[68]....
        /*109c*/ 	.word	0x0001e4c0
        /*10a0*/ 	.word	0x0000001f
        /*10a4*/ 	.word	0x00038860
        /*10a8*/ 	.short	0x010a
        /*10aa*/ 	.byte	0x3f
	.zero		1


	//   ....[69]....
        /*10ac*/ 	.word	0x0001edf0
        /*10b0*/ 	.word	0x0000001f
        /*10b4*/ 	.word	0x00038850
        /*10b8*/ 	.short	0x0107
        /*10ba*/ 	.byte	0x3f
	.zero		1


	//   ....[70]....
        /*10bc*/ 	.word	0x0001eec0
        /*10c0*/ 	.word	0x0000001f
        /*10c4*/ 	.word	0x00038850
        /*10c8*/ 	.short	0x0101
        /*10ca*/ 	.byte	0x3f
	.zero		1


	//   ....[71]....
        /*10cc*/ 	.word	0x0001f240
        /*10d0*/ 	.word	0x00000006
        /*10d4*/ 	.word	0x00038840
        /*10d8*/ 	.short	0x010a
        /*10da*/ 	.byte	0x3f
	.zero		1


	//   ....[72]....
        /*10dc*/ 	.word	0x0001f580
        /*10e0*/ 	.word	0x00000006
        /*10e4*/ 	.word	0x00038830
        /*10e8*/ 	.short	0x0107
        /*10ea*/ 	.byte	0x3f
	.zero		1


	//   ....[73]....
        /*10ec*/ 	.word	0x0001f640
        /*10f0*/ 	.word	0x00000006
        /*10f4*/ 	.word	0x00038830
        /*10f8*/ 	.short	0x0101
        /*10fa*/ 	.byte	0x3f
	.zero		1


	//   ....[74]....
        /*10fc*/ 	.word	0x0001f670
        /*1100*/ 	.word	0x00000006
        /*1104*/ 	.word	0x00038860
        /*1108*/ 	.short	0x010a
        /*110a*/ 	.byte	0x3f
	.zero		1


	//   ....[75]....
        /*110c*/ 	.word	0x0001fd40
        /*1110*/ 	.word	0x00000006
        /*1114*/ 	.word	0x00038850
        /*1118*/ 	.short	0x0107
        /*111a*/ 	.byte	0x3f
	.zero		1


	//   ....[76]....
        /*111c*/ 	.word	0x0001fe00
        /*1120*/ 	.word	0x00000006
        /*1124*/ 	.word	0x00038850
        /*1128*/ 	.short	0x0101
        /*112a*/ 	.byte	0x3f
	.zero		1


	//   ....[77]....
        /*112c*/ 	.word	0x00020c70
        /*1130*/ 	.word	0x00000004
        /*1134*/ 	.word	0x00038820
        /*1138*/ 	.short	0x010a
        /*113a*/ 	.byte	0x3f
	.zero		1


	//   ....[78]....
        /*113c*/ 	.word	0x00020de0
        /*1140*/ 	.word	0x00000005
        /*1144*/ 	.word	0x00038840
        /*1148*/ 	.short	0x010a
        /*114a*/ 	.byte	0x3f
	.zero		1


	//   ....[79]....
        /*114c*/ 	.word	0x00020e80
        /*1150*/ 	.word	0x00000019
        /*1154*/ 	.word	0x00038840
        /*1158*/ 	.short	0x010a
        /*115a*/ 	.byte	0x3f
	.zero		1


	//   ....[80]....
        /*115c*/ 	.word	0x00020ec0
        /*1160*/ 	.word	0x00000005
        /*1164*/ 	.word	0x00038860
        /*1168*/ 	.short	0x010a
        /*116a*/ 	.byte	0x3f
	.zero		1


	//   ....[81]....
        /*116c*/ 	.word	0x00020f00
        /*1170*/ 	.word	0x00000019
        /*1174*/ 	.word	0x00038860
        /*1178*/ 	.short	0x010a
        /*117a*/ 	.byte	0x3f
	.zero		1


	//   ....[82]....
        /*117c*/ 	.word	0x00020f60
        /*1180*/ 	.word	0x0000003d
        /*1184*/ 	.word	0x00038890
        /*1188*/ 	.short	0x010a
        /*118a*/ 	.byte	0x3f
	.zero		1


	//   ....[83]....
        /*118c*/ 	.word	0x000210d0
        /*1190*/ 	.word	0x0000003d
        /*1194*/ 	.word	0x00038890
        /*1198*/ 	.short	0x010a
        /*119a*/ 	.byte	0x3f
	.zero		1


	//   ....[84]....
        /*119c*/ 	.word	0x00021250
        /*11a0*/ 	.word	0x0000003d
        /*11a4*/ 	.word	0x00038890
        /*11a8*/ 	.short	0x010a
        /*11aa*/ 	.byte	0x3f
	.zero		1


	//   ....[85]....
        /*11ac*/ 	.word	0x000213b0
        /*11b0*/ 	.word	0x0000003d
        /*11b4*/ 	.word	0x000388b0
        /*11b8*/ 	.short	0x010a
        /*11ba*/ 	.byte	0x3f
	.zero		1


	//   ....[86]....
        /*11bc*/ 	.word	0x00021790
        /*11c0*/ 	.word	0x00000012
        /*11c4*/ 	.word	0x00038800
        /*11c8*/ 	.short	0x010a
        /*11ca*/ 	.byte	0x3f
	.zero		1


	//   ....[87]....
        /*11cc*/ 	.word	0x00021db0
        /*11d0*/ 	.word	0x00000012
        /*11d4*/ 	.word	0x00038800
        /*11d8*/ 	.short	0x010a
        /*11da*/ 	.byte	0x3f
	.zero		1


	//   ....[88]....
        /*11dc*/ 	.word	0x00021e00
        /*11e0*/ 	.word	0x0000000f
        /*11e4*/ 	.word	0x00038830
        /*11e8*/ 	.short	0x010a
        /*11ea*/ 	.byte	0x3f
	.zero		1


	//   ....[89]....
        /*11ec*/ 	.word	0x00021e50
        /*11f0*/ 	.word	0x00000012
        /*11f4*/ 	.word	0x00038810
        /*11f8*/ 	.short	0x010a
        /*11fa*/ 	.byte	0x3f
	.zero		1


	//   ....[90]....
        /*11fc*/ 	.word	0x00021ea0
        /*1200*/ 	.word	0x0000000f
        /*1204*/ 	.word	0x00038850
        /*1208*/ 	.short	0x010a
        /*120a*/ 	.byte	0x3f
	.zero		1


	//   ....[91]....
        /*120c*/ 	.word	0x00021ef0
        /*1210*/ 	.word	0x00000014
        /*1214*/ 	.word	0x00038830
        /*1218*/ 	.short	0x010a
        /*121a*/ 	.byte	0x3f
	.zero		1


	//   ....[92]....
        /*121c*/ 	.word	0x00021f40
        /*1220*/ 	.word	0x00000014
        /*1224*/ 	.word	0x00038850
        /*1228*/ 	.short	0x010a
        /*122a*/ 	.byte	0x3f
	.zero		1


	//   ....[93]....
        /*122c*/ 	.word	0x00021f90
        /*1230*/ 	.word	0x00000014
        /*1234*/ 	.word	0x00038830
        /*1238*/ 	.short	0x010a
        /*123a*/ 	.byte	0x3f
	.zero		1


	//   ....[94]....
        /*123c*/ 	.word	0x00021fe0
        /*1240*/ 	.word	0x00000014
        /*1244*/ 	.word	0x00038850
        /*1248*/ 	.short	0x010a
        /*124a*/ 	.byte	0x3f
	.zero		1


	//   ....[95]....
        /*124c*/ 	.word	0x00022180
        /*1250*/ 	.word	0x00000017
        /*1254*/ 	.word	0x00038820
        /*1258*/ 	.short	0x010a
        /*125a*/ 	.byte	0x3f
	.zero		1


	//   ....[96]....
        /*125c*/ 	.word	0x000221d0
        /*1260*/ 	.word	0x00000003
        /*1264*/ 	.word	0x000388a0
        /*1268*/ 	.short	0x010a
        /*126a*/ 	.byte	0x3f
	.zero		1


	//   ....[97]....
        /*126c*/ 	.word	0x00022220
        /*1270*/ 	.word	0x00000003
        /*1274*/ 	.word	0x000388c0
        /*1278*/ 	.short	0x010a
        /*127a*/ 	.byte	0x3f
	.zero		1


	//   ....[98]....
        /*127c*/ 	.word	0x00022270
        /*1280*/ 	.word	0x00000008
        /*1284*/ 	.word	0x000388a0
        /*1288*/ 	.short	0x010a
        /*128a*/ 	.byte	0x3f
	.zero		1


	//   ....[99]....
        /*128c*/ 	.word	0x000222c0
        /*1290*/ 	.word	0x00000008
        /*1294*/ 	.word	0x000388c0
        /*1298*/ 	.short	0x010a
        /*129a*/ 	.byte	0x3f
	.zero		1


	//   ....[100]....
        /*129c*/ 	.word	0x000223e0
        /*12a0*/ 	.word	0x0000001f
        /*12a4*/ 	.word	0x00038840
        /*12a8*/ 	.short	0x010a
        /*12aa*/ 	.byte	0x3f
	.zero		1


	//   ....[101]....
        /*12ac*/ 	.word	0x00023970
        /*12b0*/ 	.word	0x00000017
        /*12b4*/ 	.word	0x00038820
        /*12b8*/ 	.short	0x010a
        /*12ba*/ 	.byte	0x3f
	.zero		1


	//   ....[102]....
        /*12bc*/ 	.word	0x000239c0
        /*12c0*/ 	.word	0x0000001f
        /*12c4*/ 	.word	0x00038860
        /*12c8*/ 	.short	0x010a
        /*12ca*/ 	.byte	0x3f
	.zero		1


	//   ....[103]....
        /*12cc*/ 	.word	0x000242b0
        /*12d0*/ 	.word	0x00000006
        /*12d4*/ 	.word	0x00038840
        /*12d8*/ 	.short	0x010a
        /*12da*/ 	.byte	0x3f
	.zero		1


	//   ....[104]....
        /*12dc*/ 	.word	0x00024770
        /*12e0*/ 	.word	0x00000006
        /*12e4*/ 	.word	0x00038860
        /*12e8*/ 	.short	0x010a
        /*12ea*/ 	.byte	0x3f
	.zero		1


	//   ....[105]....
        /*12ec*/ 	.word	0x00025870
        /*12f0*/ 	.word	0x00000004
        /*12f4*/ 	.word	0x00038820
        /*12f8*/ 	.short	0x010a
        /*12fa*/ 	.byte	0x3f
	.zero		1


	//   ....[106]....
        /*12fc*/ 	.word	0x00025a10
        /*1300*/ 	.word	0x00000005
        /*1304*/ 	.word	0x00038840
        /*1308*/ 	.short	0x010a
        /*130a*/ 	.byte	0x3f
	.zero		1


	//   ....[107]....
        /*130c*/ 	.word	0x00025a60
        /*1310*/ 	.word	0x00000019
        /*1314*/ 	.word	0x00038840
        /*1318*/ 	.short	0x010a
        /*131a*/ 	.byte	0x3f
	.zero		1


	//   ....[108]....
        /*131c*/ 	.word	0x00025ab0
        /*1320*/ 	.word	0x00000005
        /*1324*/ 	.word	0x00038860
        /*1328*/ 	.short	0x010a
        /*132a*/ 	.byte	0x3f
	.zero		1


	//----- nvinfo : EIATTR_NUM_MBARRIERS
	.align		4
.L_650:
        /*132c*/ 	.byte	0x03, 0x38
        /*132e*/ 	.short	0x0017


	//----- nvinfo : EIATTR_EXIT_INSTR_OFFSETS
	.align		4
        /*1330*/ 	.byte	0x04, 0x1c
        /*1332*/ 	.short	(.L_652 - .L_651)


	//   ....[0]....
.L_651:
        /*1334*/ 	.word	0x00020f50


	//----- nvinfo : EIATTR_MAX_THREADS
	.align		4
.L_652:
        /*1338*/ 	.byte	0x04, 0x05
        /*133a*/ 	.short	(.L_654 - .L_653)
.L_653:
        /*133c*/ 	.word	0x00000180
        /*1340*/ 	.word	0x00000001
        /*1344*/ 	.word	0x00000001


	//----- nvinfo : EIATTR_CRS_STACK_SIZE
	.align		4
.L_654:
        /*1348*/ 	.byte	0x04, 0x1e
        /*134a*/ 	.short	(.L_656 - .L_655)
.L_655:
        /*134c*/ 	.word	0x00000000


	//----- nvinfo : EIATTR_CBANK_PARAM_SIZE
	.align		4
.L_656:
        /*1350*/ 	.byte	0x03, 0x19
        /*1352*/ 	.short	0x0bf0


	//----- nvinfo : EIATTR_PARAM_CBANK
	.align		4
        /*1354*/ 	.byte	0x04, 0x0a
        /*1356*/ 	.short	(.L_658 - .L_657)
	.align		4
.L_657:
        /*1358*/ 	.word	index@(.nv.constant0._ZN7cutlass13device_kernelIN5flash11enable_sm90INS1_16FlashAttnFwdSm90INS1_25CollectiveMainloopFwdSm90ILi2EN4cute5tupleIJNS5_1CILi1EEES8_S8_EEENS6_IJNS7_ILi64EEESA_SA_EEELi512ENS_10bfloat16_tEfNS_4arch4Sm90ELb1ELb0ELb1ELb1ELb1ELb1ELb1ELb0ELb0ELb1ELb0ELb0EEENS1_21CollectiveEpilogueFwdINS6_IJSA_NS7_ILi512EEESA_EEES9_SC_SE_Li256ELb1ELb1ELb0ELb0EEENS1_36VarlenDynamicPersistentTileSchedulerILi64ELi64ELi256ELi128ELb0ELb1ELb1ELb1ELb1ELb1EEEEEEEEEvNT_6ParamsE)
        /*135c*/ 	.short	0x0210
        /*135e*/ 	.short	0x0bf0


	//----- nvinfo : EIATTR_SW_WAR
	.align		4
.L_658:
        /*1360*/ 	.byte	0x04, 0x36
        /*1362*/ 	.short	(.L_660 - .L_659)
.L_659:
        /*1364*/ 	.word	0x00000008
.L_660:


//--------------------- .nv.callgraph             --------------------------
	.section	.nv.callgraph,"",@"SHT_CUDA_CALLGRAPH"
	.align	4
	.sectionentsize	8
	.align		4
        /*0000*/ 	.word	0x00000000
	.align		4
        /*0004*/ 	.word	0xffffffff
	.align		4
        /*0008*/ 	.word	index@(_ZN7cutlass13device_kernelIN5flash11enable_sm90INS1_16FlashAttnFwdSm90INS1_25CollectiveMainloopFwdSm90ILi2EN4cute5tupleIJNS5_1CILi1EEES8_S8_EEENS6_IJNS7_ILi64EEESA_SA_EEELi512ENS_10bfloat16_tEfNS_4arch4Sm90ELb0ELb0ELb1ELb0ELb1ELb0ELb0ELb0ELb0ELb1ELb0ELb0EEENS1_21CollectiveEpilogueFwdINS6_IJSA_NS7_ILi512EEESA_EEES9_SC_SE_Li256ELb0ELb1ELb0ELb0EEENS1_29StaticPersistentTileSchedulerILb0EEEEEEEEEvNT_6ParamsE)
	.align		4
        /*000c*/ 	.word	index@(__assertfail)
	.align		4
        /*0010*/ 	.word	index@(_ZN7cutlass13device_kernelIN5flash11enable_sm90INS1_16FlashAttnFwdSm90INS1_25CollectiveMainloopFwdSm90ILi2EN4cute5tupleIJNS5_1CILi1EEES8_S8_EEENS6_IJNS7_ILi64EEESA_SA_EEELi512ENS_10bfloat16_tEfNS_4arch4Sm90ELb0ELb0ELb1ELb0ELb1ELb0ELb1ELb0ELb0ELb1ELb0ELb0EEENS1_21CollectiveEpilogueFwdINS6_IJSA_NS7_ILi512EEESA_EEES9_SC_SE_Li256ELb0ELb1ELb0ELb0EEENS1_29StaticPersistentTileSchedulerILb0EEEEEEEEEvNT_6ParamsE)
	.align		4
        /*0014*/ 	.word	index@(__assertfail)
	.align		4
        /*0018*/ 	.word	index@(_ZN7cutlass13device_kernelIN5flash11enable_sm90INS1_16FlashAttnFwdSm90INS1_25CollectiveMainloopFwdSm90ILi2EN4cute5tupleIJNS5_1CILi1EEES8_S8_EEENS6_IJNS7_ILi64EEESA_SA_EEELi512ENS_10bfloat16_tEfNS_4arch4Sm90ELb0ELb0ELb1ELb1ELb1ELb0ELb0ELb0ELb0ELb1ELb0ELb0EEENS1_21CollectiveEpilogueFwdINS6_IJSA_NS7_ILi512EEESA_EEES9_SC_SE_Li256ELb1ELb1ELb0ELb0EEENS1_36VarlenDynamicPersistentTileSchedulerILi64ELi64ELi256ELi128ELb0ELb1ELb1ELb0ELb1ELb1EEEEEEEEEvNT_6ParamsE)
	.align		4
        /*001c*/ 	.word	index@(__assertfail)
	.align		4
        /*0020*/ 	.word	index@(_ZN7cutlass13device_kernelIN5flash11enable_sm90INS1_16FlashAttnFwdSm90INS1_25CollectiveMainloopFwdSm90ILi2EN4cute5tupleIJNS5_1CILi1EEES8_S8_EEENS6_IJNS7_ILi64EEESA_SA_EEELi512ENS_10bfloat16_tEfNS_4arch4Sm90ELb0ELb0ELb1ELb1ELb1ELb1ELb0ELb0ELb0ELb1ELb0ELb0EEENS1_21CollectiveEpilogueFwdINS6_IJSA_NS7_ILi512EEESA_EEES9_SC_SE_Li256ELb1ELb1ELb0ELb0EEENS1_36VarlenDynamicPersistentTileSchedulerILi64ELi64ELi256ELi128ELb0ELb1ELb1ELb0ELb1ELb1EEEEEEEEEvNT_6ParamsE)
	.align		4
        /*0024*/ 	.word	index@(__assertfail)
	.align		4
        /*0028*/ 	.word	index@(_ZN7cutlass13device_kernelIN5flash11enable_sm90INS1_16FlashAttnFwdSm90INS1_25CollectiveMainloopFwdSm90ILi2EN4cute5tupleIJNS5_1CILi1EEES8_S8_EEENS6_IJNS7_ILi64EEESA_SA_EEELi512ENS_10bfloat16_tEfNS_4arch4Sm90ELb0ELb0ELb1ELb1ELb1ELb0ELb1ELb0ELb0ELb1ELb0ELb0EEENS1_21CollectiveEpilogueFwdINS6_IJSA_NS7_ILi512EEESA_EEES9_SC_SE_Li256ELb1ELb1ELb0ELb0EEENS1_36VarlenDynamicPersistentTileSchedulerILi64ELi64ELi256ELi128ELb0ELb1ELb1ELb0ELb1ELb1EEEEEEEEEvNT_6ParamsE)
	.align		4
        /*002c*/ 	.word	index@(__assertfail)
	.align		4
        /*0030*/ 	.word	index@(_ZN7cutlass13device_kernelIN5flash11enable_sm90INS1_16FlashAttnFwdSm90INS1_25CollectiveMainloopFwdSm90ILi2EN4cute5tupleIJNS5_1CILi1EEES8_S8_EEENS6_IJNS7_ILi64EEESA_SA_EEELi512ENS_10bfloat16_tEfNS_4arch4Sm90ELb0ELb0ELb1ELb1ELb1ELb1ELb1ELb0ELb0ELb1ELb0ELb0EEENS1_21CollectiveEpilogueFwdINS6_IJSA_NS7_ILi512EEESA_EEES9_SC_SE_Li256ELb1ELb1ELb0ELb0EEENS1_36VarlenDynamicPersistentTileSchedulerILi64ELi64ELi256ELi128ELb0ELb1ELb1ELb0ELb1ELb1EEEEEEEEEvNT_6ParamsE)
	.align		4
        /*0034*/ 	.word	index@(__assertfail)
	.align		4
        /*0038*/ 	.word	index@(_ZN7cutlass13device_kernelIN5flash11enable_sm90INS1_16FlashAttnFwdSm90INS1_25CollectiveMainloopFwdSm90ILi2EN4cute5tupleIJNS5_1CILi1EEES8_S8_EEENS6_IJNS7_ILi64EEESA_SA_EEELi512ENS_10bfloat16_tEfNS_4arch4Sm90ELb0ELb1ELb1ELb0ELb1ELb0ELb0ELb0ELb0ELb1ELb0ELb0EEENS1_21CollectiveEpilogueFwdINS6_IJSA_NS7_ILi512EEESA_EEES9_SC_SE_Li256ELb0ELb1ELb0ELb0EEENS1_30DynamicPersistentTileSchedulerILi256ELi128ELb0ELb1ELb1EEEEEEEEEvNT_6ParamsE)
	.align		4
        /*003c*/ 	.word	index@(__assertfail)
	.align		4
        /*0040*/ 	.word	index@(_ZN7cutlass13device_kernelIN5flash11enable_sm90INS1_16FlashAttnFwdSm90INS1_25CollectiveMainloopFwdSm90ILi2EN4cute5tupleIJNS5_1CILi1EEES8_S8_EEENS6_IJNS7_ILi64EEESA_SA_EEELi512ENS_10bfloat16_tEfNS_4arch4Sm90ELb0ELb1ELb1ELb0ELb1ELb0ELb1ELb0ELb0ELb1ELb0ELb0EEENS1_21CollectiveEpilogueFwdINS6_IJSA_NS7_ILi512EEESA_EEES9_SC_SE_Li256ELb0ELb1ELb0ELb0EEENS1_30DynamicPersistentTileSchedulerILi256ELi128ELb0ELb1ELb1EEEEEEEEEvNT_6ParamsE)
	.align		4
        /*0044*/ 	.word	index@(__assertfail)
	.align		4
        /*0048*/ 	.word	index@(_ZN7cutlass13device_kernelIN5flash11enable_sm90INS1_16FlashAttnFwdSm90INS1_25CollectiveMainloopFwdSm90ILi2EN4cute5tupleIJNS5_1CILi1EEES8_S8_EEENS6_IJNS7_ILi64EEESA_SA_EEELi512ENS_10bfloat16_tEfNS_4arch4Sm90ELb0ELb1ELb1ELb1ELb1ELb0ELb0ELb0ELb0ELb1ELb0ELb0EEENS1_21CollectiveEpilogueFwdINS6_IJSA_NS7_ILi512EEESA_EEES9_SC_SE_Li256ELb1ELb1ELb0ELb0EEENS1_36VarlenDynamicPersistentTileSchedulerILi64ELi64ELi256ELi128ELb0ELb1ELb1ELb1ELb0ELb1EEEEEEEEEvNT_6ParamsE)
	.align		4
        /*004c*/ 	.word	index@(__assertfail)
	.align		4
        /*0050*/ 	.word	index@(_ZN7cutlass13device_kernelIN5flash11enable_sm90INS1_16FlashAttnFwdSm90INS1_25CollectiveMainloopFwdSm90ILi2EN4cute5tupleIJNS5_1CILi1EEES8_S8_EEENS6_IJNS7_ILi64EEESA_SA_EEELi512ENS_10bfloat16_tEfNS_4arch4Sm90ELb0ELb1ELb1ELb1ELb1ELb1ELb0ELb0ELb0ELb1ELb0ELb0EEENS1_21CollectiveEpilogueFwdINS6_IJSA_NS7_ILi512EEESA_EEES9_SC_SE_Li256ELb1ELb1ELb0ELb0EEENS1_36VarlenDynamicPersistentTileSchedulerILi64ELi64ELi256ELi128ELb0ELb1ELb1ELb1ELb0ELb1EEEEEEEEEvNT_6ParamsE)
	.align		4
        /*0054*/ 	.word	index@(__assertfail)
	.align		4
        /*0058*/ 	.word	index@(_ZN7cutlass13device_kernelIN5flash11enable_sm90INS1_16FlashAttnFwdSm90INS1_25CollectiveMainloopFwdSm90ILi2EN4cute5tupleIJNS5_1CILi1EEES8_S8_EEENS6_IJNS7_ILi64EEESA_SA_EEELi512ENS_10bfloat16_tEfNS_4arch4Sm90ELb0ELb1ELb1ELb1ELb1ELb0ELb1ELb0ELb0ELb1ELb0ELb0EEENS1_21CollectiveEpilogueFwdINS6_IJSA_NS7_ILi512EEESA_EEES9_SC_SE_Li256ELb1ELb1ELb0ELb0EEENS1_36VarlenDynamicPersistentTileSchedulerILi64ELi64ELi256ELi128ELb0ELb1ELb1ELb1ELb0ELb1EEEEEEEEEvNT_6ParamsE)
	.align		4
        /*005c*/ 	.word	index@(__assertfail)
	.align		4
        /*0060*/ 	.word	index@(_ZN7cutlass13device_kernelIN5flash11enable_sm90INS1_16FlashAttnFwdSm90INS1_25CollectiveMainloopFwdSm90ILi2EN4cute5tupleIJNS5_1CILi1EEES8_S8_EEENS6_IJNS7_ILi64EEESA_SA_EEELi512ENS_10bfloat16_tEfNS_4arch4Sm90ELb0ELb1ELb1ELb1ELb1ELb1ELb1ELb0ELb0ELb1ELb0ELb0EEENS1_21CollectiveEpilogueFwdINS6_IJSA_NS7_ILi512EEESA_EEES9_SC_SE_Li256ELb1ELb1ELb0ELb0EEENS1_36VarlenDynamicPersistentTileSchedulerILi64ELi64ELi256ELi128ELb0ELb1ELb1ELb1ELb0ELb1EEEEEEEEEvNT_6ParamsE)
	.align		4
        /*0064*/ 	.word	index@(__assertfail)
	.align		4
        /*0068*/ 	.word	index@(_ZN7cutlass13device_kernelIN5flash11enable_sm90INS1_16FlashAttnFwdSm90INS1_25CollectiveMainloopFwdSm90ILi2EN4cute5tupleIJNS5_1CILi1EEES8_S8_EEENS6_IJNS7_ILi64EEESA_SA_EEELi512ENS_10bfloat16_tEfNS_4arch4Sm90ELb1ELb0ELb1ELb0ELb1ELb0ELb0ELb0ELb0ELb1ELb0ELb0EEENS1_21CollectiveEpilogueFwdINS6_IJSA_NS7_ILi512EEESA_EEES9_SC_SE_Li256ELb0ELb1ELb0ELb0EEENS1_30DynamicPersistentTileSchedulerILi256ELi128ELb0ELb1ELb1EEEEEEEEEvNT_6ParamsE)
	.align		4
        /*006c*/ 	.word	index@(__assertfail)
	.align		4
        /*0070*/ 	.word	index@(_ZN7cutlass13device_kernelIN5flash11enable_sm90INS1_16FlashAttnFwdSm90INS1_25CollectiveMainloopFwdSm90ILi2EN4cute5tupleIJNS5_1CILi1EEES8_S8_EEENS6_IJNS7_ILi64EEESA_SA_EEELi512ENS_10bfloat16_tEfNS_4arch4Sm90ELb1ELb0ELb1ELb0ELb1ELb0ELb1ELb0ELb0ELb1ELb0ELb0EEENS1_21CollectiveEpilogueFwdINS6_IJSA_NS7_ILi512EEESA_EEES9_SC_SE_Li256ELb0ELb1ELb0ELb0EEENS1_30DynamicPersistentTileSchedulerILi256ELi128ELb0ELb1ELb1EEEEEEEEEvNT_6ParamsE)
	.align		4
        /*0074*/ 	.word	index@(__assertfail)
	.align		4
        /*0078*/ 	.word	index@(_ZN7cutlass13device_kernelIN5flash11enable_sm90INS1_16FlashAttnFwdSm90INS1_25CollectiveMainloopFwdSm90ILi2EN4cute5tupleIJNS5_1CILi1EEES8_S8_EEENS6_IJNS7_ILi64EEESA_SA_EEELi512ENS_10bfloat16_tEfNS_4arch4Sm90ELb1ELb0ELb1ELb1ELb1ELb0ELb0ELb0ELb0ELb1ELb0ELb0EEENS1_21CollectiveEpilogueFwdINS6_IJSA_NS7_ILi512EEESA_EEES9_SC_SE_Li256ELb1ELb1ELb0ELb0EEENS1_36VarlenDynamicPersistentTileSchedulerILi64ELi64ELi256ELi128ELb0ELb1ELb1ELb1ELb1ELb1EEEEEEEEEvNT_6ParamsE)
	.align		4
        /*007c*/ 	.word	index@(__assertfail)
	.align		4
        /*0080*/ 	.word	index@(_ZN7cutlass13device_kernelIN5flash11enable_sm90INS1_16FlashAttnFwdSm90INS1_25CollectiveMainloopFwdSm90ILi2EN4cute5tupleIJNS5_1CILi1EEES8_S8_EEENS6_IJNS7_ILi64EEESA_SA_EEELi512ENS_10bfloat16_tEfNS_4arch4Sm90ELb1ELb0ELb1ELb1ELb1ELb1ELb0ELb0ELb0ELb1ELb0ELb0EEENS1_21CollectiveEpilogueFwdINS6_IJSA_NS7_ILi512EEESA_EEES9_SC_SE_Li256ELb1ELb1ELb0ELb0EEENS1_36VarlenDynamicPersistentTileSchedulerILi64ELi64ELi256ELi128ELb0ELb1ELb1ELb1ELb1ELb1EEEEEEEEEvNT_6ParamsE)
	.align		4
        /*0084*/ 	.word	index@(__assertfail)
	.align		4
        /*0088*/ 	.word	index@(_ZN7cutlass13device_kernelIN5flash11enable_sm90INS1_16FlashAttnFwdSm90INS1_25CollectiveMainloopFwdSm90ILi2EN4cute5tupleIJNS5_1CILi1EEES8_S8_EEENS6_IJNS7_ILi64EEESA_SA_EEELi512ENS_10bfloat16_tEfNS_4arch4Sm90ELb1ELb0ELb1ELb1ELb1ELb0ELb1ELb0ELb0ELb1ELb0ELb0EEENS1_21CollectiveEpilogueFwdINS6_IJSA_NS7_ILi512EEESA_EEES9_SC_SE_Li256ELb1ELb1ELb0ELb0EEENS1_36VarlenDynamicPersistentTileSchedulerILi64ELi64ELi256ELi128ELb0ELb1ELb1ELb1ELb1ELb1EEEEEEEEEvNT_6ParamsE)
	.align		4
        /*008c*/ 	.word	index@(__assertfail)
	.align		4
        /*0090*/ 	.word	index@(_ZN7cutlass13device_kernelIN5flash11enable_sm90INS1_16FlashAttnFwdSm90INS1_25CollectiveMainloopFwdSm90ILi2EN4cute5tupleIJNS5_1CILi1EEES8_S8_EEENS6_IJNS7_ILi64EEESA_SA_EEELi512ENS_10bfloat16_tEfNS_4arch4Sm90ELb1ELb0ELb1ELb1ELb1ELb1ELb1ELb0ELb0ELb1ELb0ELb0EEENS1_21CollectiveEpilogueFwdINS6_IJSA_NS7_ILi512EEESA_EEES9_SC_SE_Li256ELb1ELb1ELb0ELb0EEENS1_36VarlenDynamicPersistentTileSchedulerILi64ELi64ELi256ELi128ELb0ELb1ELb1ELb1ELb1ELb1EEEEEEEEEvNT_6ParamsE)
	.align		4
        /*0094*/ 	.word	index@(__assertfail)
	.align		4
        /*0098*/ 	.word	0x00000000
	.align		4
        /*009c*/ 	.word	0xfffffffe
	.align		4
        /*00a0*/ 	.word	0x00000000
	.align		4
        /*00a4*/ 	.word	0xfffffffd
	.align		4
        /*00a8*/ 	.word	0x00000000
	.align		4
        /*00ac*/ 	.word	0xfffffffc


//--------------------- .nv.constant4             --------------------------
	.section	.nv.constant4,"a",@progbits
	.align	8
	.align		8
.nv.constant4:
        /*0000*/ 	.dword	__assertfail
	.align		8
        /*0008*/ 	.dword	__unnamed_1
	.align		8
        /*0010*/ 	.dword	__unnamed_2
	.align		8
        /*0018*/ 	.dword	__unnamed_3
	.align		8
        /*0020*/ 	.dword	__unnamed_4
	.align		8
        /*0028*/ 	.dword	__unnamed_5
	.align		8
        /*0030*/ 	.dword	__unnamed_6
	.align		8
        /*0038*/ 	.dword	_ZN83_INTERNAL_0d86d042_47_flash_fwd_hdim64_512_bf16_paged_softcap_sm90_cu_a6473388_34404cuda3std3__45__cpo5beginE
	.align		8
        /*0040*/ 	.dword	_ZN83_INTERNAL_0d86d042_47_flash_fwd_hdim64_512_bf16_paged_softcap_sm90_cu_a6473388_34404cuda3std3__45__cpo3endE
	.align		8
        /*0048*/ 	.dword	_ZN83_INTERNAL_0d86d042_47_flash_fwd_hdim64_512_bf16_paged_softcap_sm90_cu_a6473388_34404cuda3std3__45__cpo6cbeginE
	.align		8
        /*0050*/ 	.dword	_ZN83_INTERNAL_0d86d042_47_flash_fwd_hdim64_512_bf16_paged_softcap_sm90_cu_a6473388_34404cuda3std3__45__cpo4cendE
	.align		8
        /*0058*/ 	.dword	_ZN83_INTERNAL_0d86d042_47_flash_fwd_hdim64_512_bf16_paged_softcap_sm90_cu_a6473388_34404cuda3std3__485_GLOBAL__N__0d86d042_47_flash_fwd_hdim64_512_bf16_paged_softcap_sm90_cu_a6473388_34406ignoreE
	.align		8
        /*0060*/ 	.dword	_ZN83_INTERNAL_0d86d042_47_flash_fwd_hdim64_512_bf16_paged_softcap_sm90_cu_a6473388_34404cuda3std3__419piecewise_constructE
	.align		8
        /*0068*/ 	.dword	_ZN83_INTERNAL_0d86d042_47_flash_fwd_hdim64_512_bf16_paged_softcap_sm90_cu_a6473388_34404cuda3std3__48in_placeE
	.align		8
        /*0070*/ 	.dword	_ZN83_INTERNAL_0d86d042_47_flash_fwd_hdim64_512_bf16_paged_softcap_sm90_cu_a6473388_34404cuda3std6ranges3__45__cpo4swapE
	.align		8
        /*0078*/ 	.dword	_ZN83_INTERNAL_0d86d042_47_flash_fwd_hdim64_512_bf16_paged_softcap_sm90_cu_a6473388_34404cuda3std6ranges3__45__cpo9iter_moveE
	.align		8
        /*0080*/ 	.dword	_ZN83_INTERNAL_0d86d042_47_flash_fwd_hdim64_512_bf16_paged_softcap_sm90_cu_a6473388_34404cute7productE
	.align		8
        /*0088*/ 	.dword	_ZN83_INTERNAL_0d86d042_47_flash_fwd_hdim64_512_bf16_paged_softcap_sm90_cu_a6473388_34404cute1_E
	.align		8
        /*0090*/ 	.dword	$str$23
	.align		8
        /*0098*/ 	.dword	$str$24


//--------------------- .text._ZN7cutlass13device_kernelIN5flash11enable_sm90INS1_16FlashAttnFwdSm90INS1_25CollectiveMainloopFwdSm90ILi2EN4cute5tupleIJNS5_1CILi1EEES8_S8_EEENS6_IJNS7_ILi64EEESA_SA_EEELi512ENS_10bfloat16_tEfNS_4arch4Sm90ELb0ELb0ELb1ELb0ELb1ELb0ELb0ELb0ELb0ELb1ELb0ELb0EEENS1_21CollectiveEpilogueFwdINS6_IJSA_NS7_ILi512EEESA_EEES9_SC_SE_Li256ELb0ELb1ELb0ELb0EEENS1_29StaticPersistentTileSchedulerILb0EEEEEEEEEvNT_6ParamsE --------------------------
	.section	.text._ZN7cutlass13device_kernelIN5flash11enable_sm90INS1_16FlashAttnFwdSm90INS1_25CollectiveMainloopFwdSm90ILi2EN4cute5tupleIJNS5_1CILi1EEES8_S8_EEENS6_IJNS7_ILi64EEESA_SA_EEELi512ENS_10bfloat16_tEfNS_4arch4Sm90ELb0ELb0ELb1ELb0ELb1ELb0ELb0ELb0ELb0ELb1ELb0ELb0EEENS1_21CollectiveEpilogueFwdINS6_IJSA_NS7_ILi512EEESA_EEES9_SC_SE_Li256ELb0ELb1ELb0ELb0EEENS1_29StaticPersistentTileSchedulerILb0EEEEEEEEEvNT_6ParamsE,"ax",@progbits
	.align	128
.text._ZN7cutlass13device_kernelIN5flash11enable_sm90INS1_16FlashAttnFwdSm90INS1_25CollectiveMainloopFwdSm90ILi2EN4cute5tupleIJNS5_1CILi1EEES8_S8_EEENS6_IJNS7_ILi64EEESA_SA_EEELi512ENS_10bfloat16_tEfNS_4arch4Sm90ELb0ELb0ELb1ELb0ELb1ELb0ELb0ELb0ELb0ELb1ELb0ELb0EEENS1_21CollectiveEpilogueFwdINS6_IJSA_NS7_ILi512EEESA_EEES9_SC_SE_Li256ELb0ELb1ELb0ELb0EEENS1_29StaticPersistentTileSchedulerILb0EEEEEEEEEvNT_6ParamsE:
        .type           _ZN7cutlass13device_kernelIN5flash11enable_sm90INS1_16FlashAttnFwdSm90INS1_25CollectiveMainloopFwdSm90ILi2EN4cute5tupleIJNS5_1CILi1EEES8_S8_EEENS6_IJNS7_ILi64EEESA_SA_EEELi512ENS_10bfloat16_tEfNS_4arch4Sm90ELb0ELb0ELb1ELb0ELb1ELb0ELb0ELb0ELb0ELb1ELb0ELb0EEENS1_21CollectiveEpilogueFwdINS6_IJSA_NS7_ILi512EEESA_EEES9_SC_SE_Li256ELb0ELb1ELb0ELb0EEENS1_29StaticPersistentTileSchedulerILb0EEEEEEEEEvNT_6ParamsE,@function
        .size           _ZN7cutlass13device_kernelIN5flash11enable_sm90INS1_16FlashAttnFwdSm90INS1_25CollectiveMainloopFwdSm90ILi2EN4cute5tupleIJNS5_1CILi1EEES8_S8_EEENS6_IJNS7_ILi64EEESA_SA_EEELi512ENS_10bfloat16_tEfNS_4arch4Sm90ELb0ELb0ELb1ELb0ELb1ELb0ELb0ELb0ELb0ELb1ELb0ELb0EEENS1_21CollectiveEpilogueFwdINS6_IJSA_NS7_ILi512EEESA_EEES9_SC_SE_Li256ELb0ELb1ELb0ELb0EEENS1_29StaticPersistentTileSchedulerILb0EEEEEEEEEvNT_6ParamsE,(.L_x_5803 - _ZN7cutlass13device_kernelIN5flash11enable_sm90INS1_16FlashAttnFwdSm90INS1_25CollectiveMainloopFwdSm90ILi2EN4cute5tupleIJNS5_1CILi1EEES8_S8_EEENS6_IJNS7_ILi64EEESA_SA_EEELi512ENS_10bfloat16_tEfNS_4arch4Sm90ELb0ELb0ELb1ELb0ELb1ELb0ELb0ELb0ELb0ELb1ELb0ELb0EEENS1_21CollectiveEpilogueFwdINS6_IJSA_NS7_ILi512EEESA_EEES9_SC_SE_Li256ELb0ELb1ELb0ELb0EEENS1_29StaticPersistentTileSchedulerILb0EEEEEEEEEvNT_6ParamsE)
        .other          _ZN7cutlass13device_kernelIN5flash11enable_sm90INS1_16FlashAttnFwdSm90INS1_25CollectiveMainloopFwdSm90ILi2EN4cute5tupleIJNS5_1CILi1EEES8_S8_EEENS6_IJNS7_ILi64EEESA_SA_EEELi512ENS_10bfloat16_tEfNS_4arch4Sm90ELb0ELb0ELb1ELb0ELb1ELb0ELb0ELb0ELb0ELb1ELb0ELb0EEENS1_21CollectiveEpilogueFwdINS6_IJSA_NS7_ILi512EEESA_EEES9_SC_SE_Li256ELb0ELb1ELb0ELb0EEENS1_29StaticPersistentTileSchedulerILb0EEEEEEEEEvNT_6ParamsE,@"STO_CUDA_ENTRY STV_DEFAULT"
_ZN7cutlass13device_kernelIN5flash11enable_sm90INS1_16FlashAttnFwdSm90INS1_25CollectiveMainloopFwdSm90ILi2EN4cute5tupleIJNS5_1CILi1EEES8_S8_EEENS6_IJNS7_ILi64EEESA_SA_EEELi512ENS_10bfloat16_tEfNS_4arch4Sm90ELb0ELb0ELb1ELb0ELb1ELb0ELb0ELb0ELb0ELb1ELb0ELb0EEENS1_21CollectiveEpilogueFwdINS6_IJSA_NS7_ILi512EEESA_EEES9_SC_SE_Li256ELb0ELb1ELb0ELb0EEENS1_29StaticPersistentTileSchedulerILb0EEEEEEEEEvNT_6ParamsE:
[----:B------:R-:W0:Y:S02]  /*0000*/  LDC R1, c[0x0][0x28] ;  /* 0x00000a00ff017b82 */ /* 0x000e240000000800 */
[----:B0-----:R-:W-:Y:S01]  /*0010*/  VIADD R1, R1, 0xffffffd0 ;  /* 0xffffffd001017836 */ /* 0x001fe20000000000 */
[----:B------:R-:W0:Y:S01]  /*0020*/  S2R R0, SR_TID.X ;  /* 0x0000000000007919 */ /* 0x000e220000002100 */
[----:B------:R-:W-:Y:S01]  /*0030*/  ELECT P0, URZ, PT ;  /* 0x00000000003f782f */ /* 0x000fe20003800000 */
[----:B------:R-:W-:Y:S01]  /*0040*/  UMOV UR4, 0x80 ;  /* 0x0000008000047882 */ /* 0x000fe20000000000 */
[----:B------:R-:W-:Y:S01]  /*0050*/  UMOV UR7, 0x100 ;  /* 0x0000010000077882 */ /* 0x000fe20000000000 */
[----:B0-----:R-:W-:-:S05]  /*0060*/  SHF.R.U32.HI R2, RZ, 0x5, R0 ;  /* 0x00000005ff027819 */ /* 0x001fca0000011600 */
[----:B------:R-:W0:Y:S02]  /*0070*/  SHFL.IDX PT, R3, R2, RZ, 0x1f ;  /* 0x00001fff02037589 */ /* 0x000e2400000e0000 */
[C---:B0-----:R-:W-:Y:S02]  /*0080*/  ISETP.NE.OR P0, PT, R3.reuse, RZ, !P0 ;  /* 0x000000ff0300720c */ /* 0x041fe40004705670 */
[----:B------:R-:W-:Y:S02]  /*0090*/  ISETP.NE.AND P1, PT, R3, RZ, PT ;  /* 0x000000ff0300720c */ /* 0x000fe40003f25270 */
[----:B------:R-:W-:-:S06]  /*00a0*/  SHF.R.U32.HI R3, RZ, 0x7, R0 ;  /* 0x00000007ff037819 */ /* 0x000fcc0000011600 */
[----:B------:R-:W0:Y:S03]  /*00b0*/  SHFL.IDX PT, R3, R3, RZ, 0x1f ;  /* 0x00001fff03037589 */ /* 0x000e2600000e0000 */
[----:B------:R-:W-:Y:S01]  /*00c0*/  VOTEU.ALL UP0, P0 ;  /* 0x00000000003f7886 */ /* 0x000fe20000000000 */
[----:B------:R-:W-:-:S04]  /*00d0*/  VOTEU.ALL UP1, P0 ;  /* 0x00000000003f7886 */ /* 0x000fc80000020000 */
[----:B------:R-:W1:Y:S01]  /*00e0*/  @!UP0 S2UR UR8, SR_CgaCtaId ;  /* 0x00000000000889c3 */ /* 0x000e620000008800 */
[----:B------:R-:W-:Y:S01]  /*00f0*/  @!UP0 UMOV UR6, 0x400 ;  /* 0x0000040000068882 */ /* 0x000fe20000000000 */
[----:B------:R-:W-:-:S04]  /*0100*/  @!UP0 UIADD3 UR4, -UR4, 0x100000, URZ ;  /* 0x0010000004048890 */ /* 0x000fc8000fffe13f */
[----:B------:R-:W-:Y:S02]  /*0110*/  @!UP0 USHF.L.U32 UR5, UR4, 0xb, URZ ;  /* 0x0000000b04058899 */ /* 0x000fe4000800063f */
[----:B------:R-:W-:Y:S02]  /*0120*/  @!UP0 USHF.L.U32 UR4, UR4, 0x1, URZ ;  /* 0x0000000104048899 */ /* 0x000fe4000800063f */
[----:B-1----:R-:W-:Y:S02]  /*0130*/  @!UP0 ULEA UR8, UR8, UR6, 0x18 ;  /* 0x0000000608088291 */ /* 0x002fe4000f8ec03f */
[----:B------:R-:W-:-:S04]  /*0140*/  @!UP0 UIADD3 UR6, -UR7, 0x100000, URZ ;  /* 0x0010000007068890 */ /* 0x000fc8000fffe13f */
[----:B------:R-:W-:Y:S02]  /*0150*/  @!UP0 USHF.L.U32 UR7, UR6, 0xb, URZ ;  /* 0x0000000b06078899 */ /* 0x000fe4000800063f */
[----:B------:R-:W-:Y:S01]  /*0160*/  @!UP0 USHF.L.U32 UR6, UR6, 0x1, URZ ;  /* 0x0000000106068899 */ /* 0x000fe2000800063f */
[----:B------:R-:W-:-:S05]  /*0170*/  VOTEU.ALL UP0, P0 ;  /* 0x00000000003f7886 */ /* 0x000fca0000000000 */
[----:B------:R1:W2:Y:S06]  /*0180*/  @!UP0 SYNCS.EXCH.64 URZ, [UR8+0x28c00], UR4 ;  /* 0x028c0004083f85b2 */ /* 0x0002ac0008000100 */
[----:B------:R1:W3:Y:S02]  /*0190*/  @!UP1 SYNCS.EXCH.64 URZ, [UR8+0x28c20], UR6 ;  /* 0x028c2006083f95b2 */ /* 0x0002e40008000100 */
[----:B01----:R-:W-:Y:S05]  /*01a0*/  @P1 BRA `(.L_x_0) ;  /* 0x0000000000381947 */ /* 0x003fea0003800000 */
[----:B------:R-:W0:Y:S01]  /*01b0*/  S2UR UR5, SR_CgaCtaId ;  /* 0x00000000000579c3 */ /* 0x000e220000008800 */
[----:B------:R-:W-:Y:S01]  /*01c0*/  UMOV UR4, 0x400 ;  /* 0x0000040000047882 */ /* 0x000fe20000000000 */
[----:B------:R-:W-:Y:S01]  /*01d0*/  UMOV UR7, 0x80 ;  /* 0x0000008000077882 */ /* 0x000fe20000000000 */
[----:B------:R-:W-:Y:S01]  /*01e0*/  ELECT P0, URZ, PT ;  /* 0x00000000003f782f */ /* 0x000fe20003800000 */
[----:B0-----:R-:W-:Y:S02]  /*01f0*/  ULEA UR6, UR5, UR4, 0x18 ;  /* 0x0000000405067291 */ /* 0x001fe4000f8ec03f */
[----:B------:R-:W-:-:S04]  /*0200*/  UIADD3 UR4, -UR7, 0x100000, URZ ;  /* 0x0010000007047890 */ /* 0x000fc8000fffe13f */
[----:B------:R-:W-:Y:S02]  /*0210*/  USHF.L.U32 UR5, UR4, 0xb, URZ ;  /* 0x0000000b04057899 */ /* 0x000fe4000800063f */
[----:B------:R-:W-:Y:S01]  /*0220*/  USHF.L.U32 UR4, UR4, 0x1, URZ ;  /* 0x0000000104047899 */ /* 0x000fe2000800063f */
[----:B------:R-:W0:Y:S11]  /*0230*/  FENCE.VIEW.ASYNC.S ;  /* 0x00000000000073c6 */ /* 0x000e360000000000 */
[----:B0-----:R0:W1:Y:S01]  /*0240*/  SYNCS.EXCH.64 URZ, [UR6+0x28c30], UR4 ;  /* 0x028c3004063f75b2 */ /* 0x0010620008000100 */
[----:B------:R0:W4:Y:S01]  /*0250*/  SYNCS.EXCH.64 URZ, [UR6+0x28c40], UR4 ;  /* 0x028c4004063f75b2 */ /* 0x0001220008000100 */
[----:B------:R0:W0:Y:S01]  /*0260*/  SYNCS.EXCH.64 URZ, [UR6+0x28c38], UR4 ;  /* 0x028c3804063f75b2 */ /* 0x0000220008000100 */
[----:B------:R0:W0:Y:S01]  /*0270*/  SYNCS.EXCH.64 URZ, [UR6+0x28c48], UR4 ;  /* 0x028c4804063f75b2 */ /* 0x0000220008000100 */
[----:B------:R-:W-:Y:S01]  /*0280*/  NOP ;  /* 0x0000000000007918 */ /* 0x000fe20000000000 */
.L_x_0:
[----:B------:R-:W5:Y:S01]  /*0290*/  SHFL.IDX PT, R4, R2, RZ, 0x1f ;  /* 0x00001fff02047589 */ /* 0x000f6200000e0000 */
[----:B------:R-:W-:Y:S01]  /*02a0*/  NOP ;  /* 0x0000000000007918 */ /* 0x000fe20000000000 */
[----:B-----5:R-:W-:-:S13]  /*02b0*/  ISETP.NE.AND P0, PT, R4, RZ, PT ;  /* 0x000000ff0400720c */ /* 0x020fda0003f05270 */
[----:B------:R-:W-:Y:S05]  /*02c0*/  @P0 BRA `(.L_x_1) ;  /* 0x0000000000480947 */ /* 0x000fea0003800000 */
[----:B0-----:R-:W0:Y:S01]  /*02d0*/  S2UR UR5, SR_CgaCtaId ;  /* 0x00000000000579c3 */ /* 0x001e220000008800 */
[----:B------:R-:W-:Y:S01]  /*02e0*/  UMOV UR4, 0x400 ;  /* 0x0000040000047882 */ /* 0x000fe20000000000 */
[----:B------:R-:W-:Y:S01]  /*02f0*/  UMOV UR6, 0x80 ;  /* 0x0000008000067882 */ /* 0x000fe20000000000 */
[----:B------:R-:W-:Y:S01]  /*0300*/  UMOV UR7, 0x100 ;  /* 0x0000010000077882 */ /* 0x000fe20000000000 */
[----:B------:R-:W-:Y:S01]  /*0310*/  ELECT P0, URZ, PT ;  /* 0x00000000003f782f */ /* 0x000fe20003800000 */
[----:B0-----:R-:W-:Y:S02]  /*0320*/  ULEA UR8, UR5, UR4, 0x18 ;  /* 0x0000000405087291 */ /* 0x001fe4000f8ec03f */
[----:B------:R-:W-:-:S04]  /*0330*/  UIADD3 UR4, -UR6, 0x100000, URZ ;  /* 0x0010000006047890 */ /* 0x000fc8000fffe13f */
[----:B------:R-:W-:Y:S02]  /*0340*/  USHF.L.U32 UR5, UR4, 0xb, URZ ;  /* 0x0000000b04057899 */ /* 0x000fe4000800063f */
[----:B------:R-:W-:Y:S02]  /*0350*/  USHF.L.U32 UR4, UR4, 0x1, URZ ;  /* 0x0000000104047899 */ /* 0x000fe4000800063f */
[----:B------:R-:W-:-:S04]  /*0360*/  UIADD3 UR6, -UR7, 0x100000, URZ ;  /* 0x0010000007067890 */ /* 0x000fc8000fffe13f */
[----:B------:R-:W-:Y:S02]  /*0370*/  USHF.L.U32 UR7, UR6, 0xb, URZ ;  /* 0x0000000b06077899 */ /* 0x000fe4000800063f */
[----:B------:R-:W-:Y:S01]  /*0380*/  USHF.L.U32 UR6, UR6, 0x1, URZ ;  /* 0x0000000106067899 */ /* 0x000fe2000800063f */
[----:B------:R-:W0:Y:S03]  /*0390*/  FENCE.VIEW.ASYNC.S ;  /* 0x00000000000073c6 */ /* 0x000e260000000000 */
[----:B0-----:R0:W0:Y:S08]  /*03a0*/  SYNCS.EXCH.64 URZ, [UR8+0x28c50], UR4 ;  /* 0x028c5004083f75b2 */ /* 0x0010300008000100 */
[----:B------:R0:W0:Y:S01]  /*03b0*/  SYNCS.EXCH.64 URZ, [UR8+0x28c60], UR6 ;  /* 0x028c6006083f75b2 */ /* 0x0000220008000100 */
[----:B------:R0:W0:Y:S01]  /*03c0*/  SYNCS.EXCH.64 URZ, [UR8+0x28c58], UR4 ;  /* 0x028c5804083f75b2 */ /* 0x0000220008000100 */
[----:B------:R0:W0:Y:S01]  /*03d0*/  SYNCS.EXCH.64 URZ, [UR8+0x28c68], UR6 ;  /* 0x028c6806083f75b2 */ /* 0x0000220008000100 */
[----:B------:R-:W-:Y:S01]  /*03e0*/  NOP ;  /* 0x0000000000007918 */ /* 0x000fe20000000000 */
.L_x_1:
[----:B------:R-:W5:Y:S01]  /*03f0*/  SHFL.IDX PT, R4, R2, RZ, 0x1f ;  /* 0x00001fff02047589 */ /* 0x000f6200000e0000 */
[----:B------:R-:W-:Y:S01]  /*0400*/  NOP ;  /* 0x0000000000007918 */ /* 0x000fe20000000000 */
[----:B-----5:R-:W-:-:S13]  /*0410*/  ISETP.NE.AND P0, PT, R4, RZ, PT ;  /* 0x000000ff0400720c */ /* 0x020fda0003f05270 */
[----:B------:R-:W-:Y:S05]  /*0420*/  @P0 BRA `(.L_x_2) ;  /* 0x0000000000380947 */ /* 0x000fea0003800000 */
[----:B0-----:R-:W0:Y:S01]  /*0430*/  S2UR UR5, SR_CgaCtaId ;  /* 0x00000000000579c3 */ /* 0x001e220000008800 */
        /* <DEDUP_REMOVED lines=8> */
[----:B0-----:R0:W0:Y:S01]  /*04c0*/  SYNCS.EXCH.64 URZ, [UR6+0x28c70], UR4 ;  /* 0x028c7004063f75b2 */ /* 0x0010220008000100 */
[----:B------:R0:W0:Y:S01]  /*04d0*/  SYNCS.EXCH.64 URZ, [UR6+0x28c80], UR4 ;  /* 0x028c8004063f75b2 */ /* 0x0000220008000100 */
[----:B------:R0:W0:Y:S01]  /*04e0*/  SYNCS.EXCH.64 URZ, [UR6+0x28c78], UR4 ;  /* 0x028c7804063f75b2 */ /* 0x0000220008000100 */
[----:B------:R0:W0:Y:S01]  /*04f0*/  SYNCS.EXCH.64 URZ, [UR6+0x28c88], UR4 ;  /* 0x028c8804063f75b2 */ /* 0x0000220008000100 */
[----:B------:R-:W-:Y:S01]  /*0500*/  NOP ;  /* 0x0000000000007918 */ /* 0x000fe20000000000 */
.L_x_2:
        /* <DEDUP_REMOVED lines=22> */
.L_x_3:
[----:B------:R-:W5:Y:S01]  /*0670*/  SHFL.IDX PT, R4, R2, RZ, 0x1f ;  /* 0x00001fff02047589 */ /* 0x000f6200000e0000 */
[----:B------:R-:W-:Y:S01]  /*0680*/  R2UR UR46, R3 ;  /* 0x00000000032e72ca */ /* 0x000fe200000e0000 */
        /* <DEDUP_REMOVED lines=21> */
.L_x_4:
[----:B------:R-:W-:Y:S01]  /*07e0*/  UISETP.NE.AND UP0, UPT, UR46, URZ, UPT ;  /* 0x0000003f2e00728c */ /* 0x000fe2000bf05270 */
[----:B------:R-:W-:Y:S01]  /*07f0*/  NOP ;  /* 0x0000000000007918 */ /* 0x000fe20000000000 */
[----:B------:R-:W-:Y:S01]  /*0800*/  UMOV UR38, 0x1 ;  /* 0x0000000100267882 */ /* 0x000fe20000000000 */
[----:B------:R-:W-:Y:S01]  /*0810*/  ULDC.64 UR50, c[0x0][0x208] ;  /* 0x0000820000327ab9 */ /* 0x000fe20000000a00 */
[----:B------:R-:W-:Y:S01]  /*0820*/  USEL UR38, UR38, 0x2, !UP0 ;  /* 0x0000000226267887 */ /* 0x000fe2000c000000 */
[----:B01234-:R-:W-:Y:S01]  /*0830*/  BAR.SYNC.DEFER_BLOCKING 0x0 ;  /* 0x0000000000007b1d */ /* 0x01ffe20000010000 */
[----:B------:R-:W-:-:S13]  /*0840*/  PLOP3.LUT P0, PT, PT, PT, UP0, 0x80, 0x0 ;  /* 0x000000000000781c */ /* 0x000fda0003f0f008 */
[----:B------:R-:W-:Y:S05]  /*0850*/  @!P0 BRA `(.L_x_5) ;  /* 0x0000008000b48947 */ /* 0x000fea0003800000 */
.L_x_6:
[----:B------:R-:W-:-:S08]  /*0860*/  NOP ;  /* 0x0000000000007918 */ /* 0x000fd00000000000 */
[----:B------:R-:W0:Y:S02]  /*0870*/  USETMAXREG.TRY_ALLOC.CTAPOOL UP0, 0xe8 ;  /* 0x000000e8000079c8 */ /* 0x000e240008000600 */
[----:B0-----:R-:W-:-:S13]  /*0880*/  PLOP3.LUT P0, PT, PT, PT, UP0, 0x80, 0x0 ;  /* 0x000000000000781c */ /* 0x001fda0003f0f008 */
[----:B------:R-:W-:Y:S05]  /*0890*/  @!P0 BRA `(.L_x_6) ;  /* 0xfffffffc00f08947 */ /* 0x000fea000383ffff */
[----:B------:R-:W-:Y:S01]  /*08a0*/  LOP3.LUT R2, R0, 0xffffff80, RZ, 0xc0, !PT ;  /* 0xffffff8000027812 */ /* 0x000fe200078ec0ff */
[----:B------:R-:W0:Y:S03]  /*08b0*/  S2UR UR40, SR_CTAID.X ;  /* 0x00000000002879c3 */ /* 0x000e260000002500 */
[----:B------:R-:W-:-:S05]  /*08c0*/  ISETP.NE.AND P0, PT, R2, 0x80, PT ;  /* 0x000000800200780c */ /* 0x000fca0003f05270 */
[----:B------:R-:W0:Y:S08]  /*08d0*/  LDC R2, c[0x0][0xc34] ;  /* 0x00030d00ff027b82 */ /* 0x000e300000000800 */
[----:B------:R-:W-:Y:S06]  /*08e0*/  @!P0 BAR.ARV 0x8, 0x100 ;  /* 0x0204000000008b1d */ /* 0x000fec0000002000 */
[----:B------:R-:W-:-:S13]  /*08f0*/  ISETP.GE.U32.AND P0, PT, R0, 0x100, PT ;  /* 0x000001000000780c */ /* 0x000fda0003f06070 */
[----:B------:R-:W-:Y:S06]  /*0900*/  @P0 BAR.ARV 0xf, 0x100 ;  /* 0x03c4000000000b1d */ /* 0x000fec0000002000 */
[----:B0-----:R-:W-:-:S13]  /*0910*/  ISETP.LE.AND P0, PT, R2, UR40, PT ;  /* 0x0000002802007c0c */ /* 0x001fda000bf03270 */
[----:B------:R-:W-:Y:S05]  /*0920*/  @P0 EXIT ;  /* 0x000000000000094d */ /* 0x000fea0003800000 */
[----:B------:R-:W-:Y:S01]  /*0930*/  VIADD R0, R0, 0xffffff80 ;  /* 0xffffff8000007836 */ /* 0x000fe20000000000 */
[----:B------:R-:W0:Y:S01]  /*0940*/  S2UR UR39, SR_CgaCtaId ;  /* 0x00000000002779c3 */ /* 0x000e220000008800 */
[----:B------:R-:W-:Y:S01]  /*0950*/  UMOV UR42, 0x400 ;  /* 0x00000400002a7882 */ /* 0x000fe20000000000 */
[----:B------:R-:W-:Y:S01]  /*0960*/  IMAD.MOV.U32 R23, RZ, RZ, 0x40 ;  /* 0x00000040ff177424 */ /* 0x000fe200078e00ff */
[----:B------:R-:W-:Y:S01]  /*0970*/  ULOP3.LUT UR41, UR38, 0x1, URZ, 0xfc, !UPT ;  /* 0x0000000126297892 */ /* 0x000fe2000f8efc3f */
[----:B------:R-:W-:Y:S01]  /*0980*/  SHF.R.S32.HI R3, RZ, 0x1f, R0 ;  /* 0x0000001fff037819 */ /* 0x000fe20000011400 */
[----:B------:R-:W-:Y:S01]  /*0990*/  UMOV UR36, URZ ;  /* 0x0000003f00247c82 */ /* 0x000fe20008000000 */
[----:B------:R-:W-:Y:S01]  /*09a0*/  UMOV UR37, URZ ;  /* 0x0000003f00257c82 */ /* 0x000fe20008000000 */
[----:B------:R-:W-:Y:S01]  /*09b0*/  UMOV UR47, URZ ;  /* 0x0000003f002f7c82 */ /* 0x000fe20008000000 */
[CC--:B------:R-:W-:Y:S02]  /*09c0*/  LEA.HI R2, R3.reuse, R0.reuse, RZ, 0x4 ;  /* 0x0000000003027211 */ /* 0x0c0fe400078f20ff */
[----:B------:R-:W-:-:S02]  /*09d0*/  LEA.HI R4, R3, R0, RZ, 0x5 ;  /* 0x0000000003047211 */ /* 0x000fc400078f28ff */
[----:B------:R-:W-:Y:S02]  /*09e0*/  SHF.R.S32.HI R9, RZ, 0x4, R2 ;  /* 0x00000004ff097819 */ /* 0x000fe40000011402 */
[CC--:B------:R-:W-:Y:S02]  /*09f0*/  LEA.HI R5, R3.reuse, R0.reuse, RZ, 0x7 ;  /* 0x0000000003057211 */ /* 0x0c0fe400078f38ff */
[C---:B------:R-:W-:Y:S02]  /*0a00*/  LOP3.LUT R7, R2.reuse, 0xfffffff0, RZ, 0xc0, !PT ;  /* 0xfffffff002077812 */ /* 0x040fe400078ec0ff */
[----:B------:R-:W-:Y:S02]  /*0a10*/  SHF.R.S32.HI R11, RZ, 0x5, R4 ;  /* 0x00000005ff0b7819 */ /* 0x000fe40000011404 */
[----:B------:R-:W-:Y:S01]  /*0a20*/  LEA.HI R2, R2, R9, RZ, 0x1 ;  /* 0x0000000902027211 */ /* 0x000fe200078f08ff */
[----:B------:R-:W-:Y:S01]  /*0a30*/  IMAD.IADD R7, R0, 0x1, -R7 ;  /* 0x0000000100077824 */ /* 0x000fe200078e0a07 */
[----:B------:R-:W-:-:S02]  /*0a40*/  LEA.HI R6, R3, R0, RZ, 0x2 ;  /* 0x0000000003067211 */ /* 0x000fc400078f10ff */
[----:B------:R-:W-:Y:S01]  /*0a50*/  LEA.HI R211, R3, R0, RZ, 0x3 ;  /* 0x0000000003d37211 */ /* 0x000fe200078f18ff */
[----:B0-----:R-:W-:Y:S01]  /*0a60*/  ULEA UR42, UR39, UR42, 0x18 ;  /* 0x0000002a272a7291 */ /* 0x001fe2000f8ec03f */
[----:B------:R-:W-:Y:S02]  /*0a70*/  SHF.R.S32.HI R4, RZ, 0x1f, R4 ;  /* 0x0000001fff047819 */ /* 0x000fe40000011404 */
[----:B------:R-:W-:Y:S02]  /*0a80*/  LOP3.LUT R3, R5, 0xffffff80, RZ, 0xc0, !PT ;  /* 0xffffff8005037812 */ /* 0x000fe400078ec0ff */
[----:B------:R-:W-:Y:S02]  /*0a90*/  LOP3.LUT R2, R2, 0x1ffffffe, RZ, 0xc0, !PT ;  /* 0x1ffffffe02027812 */ /* 0x000fe400078ec0ff */
[----:B------:R-:W-:Y:S01]  /*0aa0*/  LEA.HI R4, R4, R11, RZ, 0x2 ;  /* 0x0000000b04047211 */ /* 0x000fe200078f10ff */
[----:B------:R-:W-:Y:S01]  /*0ab0*/  IMAD.IADD R3, R0, 0x1, -R3 ;  /* 0x0000000100037824 */ /* 0x000fe200078e0a03 */
[----:B------:R-:W-:Y:S01]  /*0ac0*/  LOP3.LUT R209, R211, 0xfffffff8, RZ, 0xc0, !PT ;  /* 0xfffffff8d3d17812 */ /* 0x000fe200078ec0ff */
[----:B------:R-:W-:Y:S01]  /*0ad0*/  IMAD.IADD R9, R9, 0x1, -R2 ;  /* 0x0000000109097824 */ /* 0x000fe200078e0a02 */
[----:B------:R-:W-:-:S02]  /*0ae0*/  LOP3.LUT R13, R6, 0xfffffffc, RZ, 0xc0, !PT ;  /* 0xfffffffc060d7812 */ /* 0x000fc400078ec0ff */
[----:B------:R-:W-:Y:S01]  /*0af0*/  SHF.R.S32.HI R210, RZ, 0x7, R5 ;  /* 0x00000007ffd27819 */ /* 0x000fe20000011405 */
[----:B------:R-:W-:Y:S01]  /*0b00*/  IMAD.IADD R209, R0, 0x1, -R209 ;  /* 0x0000000100d17824 */ /* 0x000fe200078e0ad1 */
[----:B------:R-:W-:Y:S01]  /*0b10*/  LOP3.LUT R4, R4, 0x3ffffc, RZ, 0xc0, !PT ;  /* 0x003ffffc04047812 */ /* 0x000fe200078ec0ff */
[----:B------:R-:W-:Y:S01]  /*0b20*/  IMAD.SHL.U32 R9, R9, 0x8, RZ ;  /* 0x0000000809097824 */ /* 0x000fe200078e00ff */
[--C-:B------:R-:W-:Y:S01]  /*0b30*/  SHF.R.S32.HI R2, RZ, 0x1f, R7.reuse ;  /* 0x0000001fff027819 */ /* 0x100fe20000011407 */
[----:B------:R-:W-:Y:S01]  /*0b40*/  IMAD R15, R210, 0x100, R7 ;  /* 0x00000100d20f7824 */ /* 0x000fe200078e0207 */
[----:B------:R-:W-:Y:S01]  /*0b50*/  IADD3 R13, R0, -R13, RZ ;  /* 0x8000000d000d7210 */ /* 0x000fe20007ffe0ff */
[----:B------:R-:W-:Y:S01]  /*0b60*/  IMAD.IADD R8, R11, 0x1, -R4 ;  /* 0x000000010b087824 */ /* 0x000fe200078e0a04 */
[----:B------:R-:W-:Y:S01]  /*0b70*/  SHF.R.S32.HI R0, RZ, 0x1f, R3 ;  /* 0x0000001fff007819 */ /* 0x000fe20000011403 */
[----:B------:R-:W-:Y:S01]  /*0b80*/  IMAD.SHL.U32 R16, R209, 0x8, RZ ;  /* 0x00000008d1107824 */ /* 0x000fe200078e00ff */
[----:B------:R-:W-:-:S02]  /*0b90*/  LEA.HI R6, R2, R7, RZ, 0x3 ;  /* 0x0000000702067211 */ /* 0x000fc400078f18ff */
[----:B------:R-:W-:Y:S01]  /*0ba0*/  LEA.HI R2, R0, R3, RZ, 0x2 ;  /* 0x0000000300027211 */ /* 0x000fe200078f10ff */
[----:B------:R-:W-:Y:S01]  /*0bb0*/  VIADD R188, R16, 0x80 ;  /* 0x0000008010bc7836 */ /* 0x000fe20000000000 */
[----:B------:R-:W-:Y:S01]  /*0bc0*/  LOP3.LUT R4, R6, 0xfffffff8, RZ, 0xc0, !PT ;  /* 0xfffffff806047812 */ /* 0x000fe200078ec0ff */
[----:B------:R-:W-:Y:S01]  /*0bd0*/  VIADD R187, R16, 0xc0 ;  /* 0x000000c010bb7836 */ /* 0x000fe20000000000 */
[----:B------:R-:W-:Y:S01]  /*0be0*/  LEA R12, R8, R15, 0x4 ;  /* 0x0000000f080c7211 */ /* 0x000fe200078e20ff */
[----:B------:R-:W-:Y:S01]  /*0bf0*/  VIADD R186, R16, 0x100 ;  /* 0x0000010010ba7836 */ /* 0x000fe20000000000 */
[----:B------:R-:W-:Y:S01]  /*0c00*/  LOP3.LUT R8, R2, 0x7ffffffc, RZ, 0xc0, !PT ;  /* 0x7ffffffc02087812 */ /* 0x000fe200078ec0ff */
[----:B------:R-:W-:Y:S01]  /*0c10*/  IMAD.IADD R7, R7, 0x1, -R4 ;  /* 0x0000000107077824 */ /* 0x000fe200078e0a04 */
[----:B------:R-:W-:Y:S01]  /*0c20*/  LEA.HI R4, R0, R3, RZ, 0x5 ;  /* 0x0000000300047211 */ /* 0x000fe200078f28ff */
[----:B------:R-:W-:Y:S01]  /*0c30*/  IMAD.U32 R215, R12, 0x40, R9 ;  /* 0x000000400cd77824 */ /* 0x000fe200078e0009 */
[----:B------:R-:W-:Y:S01]  /*0c40*/  SHF.R.S32.HI R0, RZ, 0x2, R2 ;  /* 0x00000002ff007819 */ /* 0x000fe20000011402 */
[----:B------:R-:W-:Y:S01]  /*0c50*/  IMAD.IADD R17, R3, 0x1, -R8 ;  /* 0x0000000103117824 */ /* 0x000fe200078e0a08 */
[----:B------:R-:W-:Y:S01]  /*0c60*/  SHF.R.S32.HI R3, RZ, 0x1f, R2 ;  /* 0x0000001fff037819 */ /* 0x000fe20000011402 */
[----:B------:R-:W-:Y:S01]  /*0c70*/  IMAD.SHL.U32 R2, R7, 0x40, RZ ;  /* 0x0000004007027824 */ /* 0x000fe200078e00ff */
[----:B------:R-:W-:Y:S01]  /*0c80*/  SHF.L.U32 R6, R6, 0x6, RZ ;  /* 0x0000000606067819 */ /* 0x000fe200000006ff */
[C---:B------:R-:W-:Y:S01]  /*0c90*/  VIADD R185, R16.reuse, 0x140 ;  /* 0x0000014010b97836 */ /* 0x040fe20000000000 */
[----:B------:R-:W-:Y:S01]  /*0ca0*/  LEA.HI R3, R3, R0, RZ, 0x3 ;  /* 0x0000000003037211 */ /* 0x000fe200078f18ff */
[----:B------:R-:W-:Y:S01]  /*0cb0*/  VIADD R212, R16, 0x1c0 ;  /* 0x000001c010d47836 */ /* 0x000fe20000000000 */
[----:B------:R-:W-:Y:S01]  /*0cc0*/  LOP3.LUT R2, R2, 0x1c0, RZ, 0xc0, !PT ;  /* 0x000001c002027812 */ /* 0x000fe200078ec0ff */
[----:B------:R-:W-:Y:S01]  /*0cd0*/  IMAD.SHL.U32 R17, R17, 0x2, RZ ;  /* 0x0000000211117824 */ /* 0x000fe200078e00ff */
[----:B------:R-:W-:-:S02]  /*0ce0*/  LOP3.LUT R6, R6, 0x7ffffe00, RZ, 0xc0, !PT ;  /* 0x7ffffe0006067812 */ /* 0x000fc400078ec0ff */
[----:B------:R-:W-:Y:S02]  /*0cf0*/  LOP3.LUT R9, R2, 0x8, R9, 0xf8, !PT ;  /* 0x0000000802097812 */ /* 0x000fe400078ef809 */
[----:B------:R-:W-:Y:S01]  /*0d00*/  SHF.R.U32.HI R8, RZ, 0x3, R2 ;  /* 0x00000003ff087819 */ /* 0x000fe20000011602 */
[----:B------:R-:W-:Y:S01]  /*0d10*/  IMAD R6, R11, 0x400, R6 ;  /* 0x000004000b067824 */ /* 0x000fe200078e0206 */
[----:B------:R-:W-:Y:S02]  /*0d20*/  R2P PR, R7, 0x6 ;  /* 0x0000000607007804 */ /* 0x000fe40000000000 */
[----:B------:R-:W-:Y:S02]  /*0d30*/  LOP3.LUT R9, R9, R8, RZ, 0x3c, !PT ;  /* 0x0000000809097212 */ /* 0x000fe400078e3cff */
[----:B------:R-:W-:Y:S02]  /*0d40*/  LOP3.LUT R3, R3, 0xfffffff8, RZ, 0xc0, !PT ;  /* 0xfffffff803037812 */ /* 0x000fe400078ec0ff */
[----:B------:R-:W-:Y:S01]  /*0d50*/  LEA.HI R10, R13, R13, RZ, 0x1 ;  /* 0x0000000d0d0a7211 */ /* 0x000fe200078f08ff */
[----:B------:R-:W-:Y:S01]  /*0d60*/  IMAD.IADD R6, R6, 0x1, R9 ;  /* 0x0000000106067824 */ /* 0x000fe200078e0209 */
[----:B------:R-:W-:Y:S01]  /*0d70*/  LEA.HI R5, R5, R210, RZ, 0x1 ;  /* 0x000000d205057211 */ /* 0x000fe200078f08ff */
[----:B------:R-:W-:Y:S01]  /*0d80*/  IMAD.IADD R3, R0, 0x1, -R3 ;  /* 0x0000000100037824 */ /* 0x000fe200078e0a03 */
[----:B------:R-:W-:-:S02]  /*0d90*/  LOP3.LUT R10, R10, 0x1ffffffe, RZ, 0xc0, !PT ;  /* 0x1ffffffe0a0a7812 */ /* 0x000fc400078ec0ff */
[----:B------:R-:W-:Y:S02]  /*0da0*/  LEA R22, R6, UR42, 0x1 ;  /* 0x0000002a06167c11 */ /* 0x000fe4000f8e08ff */
[----:B------:R-:W-:Y:S01]  /*0db0*/  SHF.R.S32.HI R2, RZ, 0x5, R4 ;  /* 0x00000005ff027819 */ /* 0x000fe20000011404 */
[----:B------:R-:W-:Y:S01]  /*0dc0*/  IMAD.IADD R13, R13, 0x1, -R10 ;  /* 0x000000010d0d7824 */ /* 0x000fe200078e0a0a */
[----:B------:R-:W-:Y:S01]  /*0dd0*/  LOP3.LUT R5, R5, 0xfffffe, RZ, 0xc0, !PT ;  /* 0x00fffffe05057812 */ /* 0x000fe200078ec0ff */
[C---:B------:R-:W-:Y:S01]  /*0de0*/  VIADD R184, R22.reuse, 0x26800 ;  /* 0x0002680016b87836 */ /* 0x040fe20000000000 */
[----:B------:R-:W-:Y:S01]  /*0df0*/  SEL R23, R23, 0xffffffc0, !P2 ;  /* 0xffffffc017177807 */ /* 0x000fe20005000000 */
[----:B------:R-:W-:Y:S01]  /*0e00*/  VIADD R19, R22, 0x26820 ;  /* 0x0002682016137836 */ /* 0x000fe20000000000 */
[----:B------:R-:W-:Y:S01]  /*0e10*/  LEA R2, R2, R3, 0x4 ;  /* 0x0000000302027211 */ /* 0x000fe200078e20ff */
[----:B------:R-:W-:Y:S01]  /*0e20*/  IMAD.IADD R5, R210, 0x1, -R5 ;  /* 0x00000001d2057824 */ /* 0x000fe200078e0a05 */
[C---:B------:R-:W-:Y:S01]  /*0e30*/  @P1 IADD3 R19, R184.reuse, -0x20, RZ ;  /* 0xffffffe0b8131810 */ /* 0x040fe20007ffe0ff */
[----:B------:R-:W-:Y:S01]  /*0e40*/  IMAD.IADD R184, R184, 0x1, R23 ;  /* 0x00000001b8b87824 */ /* 0x000fe200078e0217 */
[C---:B------:R-:W-:Y:S01]  /*0e50*/  IADD3 R189, R16.reuse, 0x40, RZ ;  /* 0x0000004010bd7810 */ /* 0x040fe20007ffe0ff */
[----:B------:R-:W-:Y:S01]  /*0e60*/  IMAD.SHL.U32 R18, R5, 0x100, RZ ;  /* 0x0000010005127824 */ /* 0x000fe200078e00ff */
[----:B------:R-:W-:Y:S01]  /*0e70*/  IADD3 R213, R16, 0x180, RZ ;  /* 0x0000018010d57810 */ /* 0x000fe20007ffe0ff */
[----:B------:R-:W-:Y:S01]  /*0e80*/  IMAD R214, R13, 0x8, R2 ;  /* 0x000000080dd67824 */ /* 0x000fe200078e0202 */
[----:B------:R-:W-:Y:S01]  /*0e90*/  SHF.R.S32.HI R211, RZ, 0x3, R211 ;  /* 0x00000003ffd37819 */ /* 0x000fe200000114d3 */
[----:B------:R-:W-:Y:S01]  /*0ea0*/  IMAD.IADD R23, R23, 0x1, R19 ;  /* 0x0000000117177824 */ /* 0x000fe200078e0213 */
[----:B------:R-:W-:-:S02]  /*0eb0*/  SHF.R.S32.HI R222, RZ, 0x1f, R189 ;  /* 0x0000001fffde7819 */ /* 0x000fc400000114bd */
[----:B------:R-:W-:Y:S02]  /*0ec0*/  SHF.R.S32.HI R221, RZ, 0x1f, R188 ;  /* 0x0000001fffdd7819 */ /* 0x000fe400000114bc */
[----:B------:R-:W-:Y:S02]  /*0ed0*/  SHF.R.S32.HI R220, RZ, 0x1f, R187 ;  /* 0x0000001fffdc7819 */ /* 0x000fe400000114bb */
[----:B------:R-:W-:Y:S02]  /*0ee0*/  SHF.R.S32.HI R219, RZ, 0x1f, R186 ;  /* 0x0000001fffdb7819 */ /* 0x000fe400000114ba */
[----:B------:R-:W-:Y:S02]  /*0ef0*/  SHF.R.S32.HI R218, RZ, 0x1f, R185 ;  /* 0x0000001fffda7819 */ /* 0x000fe400000114b9 */
[----:B------:R-:W-:Y:S02]  /*0f00*/  SHF.R.S32.HI R217, RZ, 0x1f, R213 ;  /* 0x0000001fffd97819 */ /* 0x000fe400000114d5 */
[----:B------:R-:W-:-:S07]  /*0f10*/  SHF.R.S32.HI R216, RZ, 0x1f, R212 ;  /* 0x0000001fffd87819 */ /* 0x000fce00000114d4 */
.L_x_48:
[----:B------:R-:W-:Y:S01]  /*0f20*/  ULDC UR4, c[0x0][0xc38] ;  /* 0x00030e0000047ab9 */ /* 0x000fe20000000800 */
[----:B------:R-:W-:Y:S01]  /*0f30*/  ULDC UR49, c[0x0][0x424] ;  /* 0x0001090000317ab9 */ /* 0x000fe20000000800 */
[----:B------:R-:W-:Y:S01]  /*0f40*/  UISETP.NE.AND UP1, UPT, UR4, 0x1, UPT ;  /* 0x000000010400788c */ /* 0x000fe2000bf25270 */
[----:B------:R-:W-:Y:S02]  /*0f50*/  ULDC UR6, c[0x0][0x2f0] ;  /* 0x0000bc0000067ab9 */ /* 0x000fe40000000800 */
[----:B------:R-:W-:Y:S01]  /*0f60*/  ULDC.64 UR4, c[0x0][0x418] ;  /* 0x0001060000047ab9 */ /* 0x000fe20000000a00 */
[----:B------:R-:W-:Y:S01]  /*0f70*/  UMOV UR43, UR40 ;  /* 0x00000028002b7c82 */ /* 0x000fe20008000000 */
[----:B------:R-:W-:Y:S01]  /*0f80*/  UISETP.NE.U32.AND UP0, UPT, UR4, URZ, UPT ;  /* 0x0000003f0400728c */ /* 0x000fe2000bf05070 */
[----:B------:R-:W-:Y:S02]  /*0f90*/  UMOV UR45, UR40 ;  /* 0x00000028002d7c82 */ /* 0x000fe40008000000 */
[----:B------:R-:W-:Y:S01]  /*0fa0*/  ULDC UR4, c[0x0][0xc44] ;  /* 0x0003110000047ab9 */ /* 0x000fe20000000800 */
[----:B------:R-:W-:-:S02]  /*0fb0*/  UISETP.NE.AND.EX UP0, UPT, UR5, URZ, UPT, UP0 ;  /* 0x0000003f0500728c */ /* 0x000fc4000bf05300 */
[----:B------:R-:W-:Y:S02]  /*0fc0*/  UISETP.NE.AND UP2, UPT, UR4, 0x1, UPT ;  /* 0x000000010400788c */ /* 0x000fe4000bf45270 */
[----:B------:R-:W-:Y:S01]  /*0fd0*/  USEL UR49, UR49, 0x1, UP0 ;  /* 0x0000000131317887 */ /* 0x000fe20008000000 */
[----:B------:R-:W-:Y:S01]  /*0fe0*/  @UP1 ULDC UR4, c[0x0][0xc3c] ;  /* 0x00030f0000041ab9 */ /* 0x000fe20000000800 */
[----:B------:R-:W-:Y:S02]  /*0ff0*/  UISETP.NE.AND UP0, UPT, UR46, 0x1, UPT ;  /* 0x000000012e00788c */ /* 0x000fe4000bf05270 */
[----:B------:R-:W-:Y:S02]  /*1000*/  UIMAD.WIDE.U32 UR4, UR40, UR4, URZ ;  /* 0x00000004280472a5 */ /* 0x000fe4000f8e003f */
[----:B------:R-:W-:Y:S02]  /*1010*/  UIMAD UR49, UR49, UR6, URZ ;  /* 0x00000006313172a4 */ /* 0x000fe4000f8e023f */
[----:B------:R-:W-:Y:S01]  /*1020*/  PLOP3.LUT P0, PT, PT, PT, UP0, 0x80, 0x0 ;  /* 0x000000000000781c */ /* 0x000fe20003f0f008 */
[----:B------:R-:W-:Y:S01]  /*1030*/  @UP1 ULDC UR6, c[0x0][0xc40] ;  /* 0x0003100000061ab9 */ /* 0x000fe20000000800 */
[----:B------:R-:W-:Y:S01]  /*1040*/  @UP2 ULDC.64 UR8, c[0x0][0xc48] ;  /* 0x0003120000082ab9 */ /* 0x000fe20000000a00 */
[----:B------:R-:W-:-:S02]  /*1050*/  @UP1 USHF.R.U32.HI UR43, URZ, UR6, UR5 ;  /* 0x000000063f2b1299 */ /* 0x000fc40008011605 */
[----:B------:R-:W-:Y:S02]  /*1060*/  UIADD3 UR6, UR49, 0x3f, URZ ;  /* 0x0000003f31067890 */ /* 0x000fe4000fffe03f */
[----:B------:R-:W-:Y:S02]  /*1070*/  UIMAD.WIDE.U32 UR4, UR43, UR8, URZ ;  /* 0x000000082b0472a5 */ /* 0x000fe4000f8e003f */
[----:B------:R-:W-:Y:S01]  /*1080*/  USHF.R.S32.HI UR7, URZ, 0x1f, UR6 ;  /* 0x0000001f3f077899 */ /* 0x000fe20008011406 */
[----:B------:R-:W-:Y:S01]  /*1090*/  UMOV UR44, UR43 ;  /* 0x0000002b002c7c82 */ /* 0x000fe20008000000 */
[----:B------:R-:W-:Y:S02]  /*10a0*/  @UP2 USHF.R.U32.HI UR44, URZ, UR9, UR5 ;  /* 0x000000093f2c2299 */ /* 0x000fe40008011605 */
[----:B------:R-:W-:-:S04]  /*10b0*/  ULEA.HI UR7, UR7, UR6, URZ, 0x6 ;  /* 0x0000000607077291 */ /* 0x000fc8000f8f303f */
[----:B------:R-:W-:Y:S01]  /*10c0*/  USHF.R.S32.HI UR48, URZ, 0x6, UR7 ;  /* 0x000000063f307899 */ /* 0x000fe20008011407 */
[----:B0123-5:R-:W-:Y:S11]  /*10d0*/  @!P0 BRA `(.L_x_7) ;  /* 0x0000001800388947 */ /* 0x02fff60003800000 */
[----:B------:R-:W0:Y:S01]  /*10e0*/  SHFL.IDX PT, R0, R210, RZ, 0x1f ;  /* 0x00001fffd2007589 */ /* 0x000e2200000e0000 */
[----:B------:R-:W-:-:S06]  /*10f0*/  UISETP.NE.AND UP0, UPT, UR41, 0x3, UPT ;  /* 0x000000032900788c */ /* 0x000fcc000bf05270 */
[----:B------:R-:W-:Y:S02]  /*1100*/  PLOP3.LUT P0, PT, PT, PT, UP0, 0x80, 0x0 ;  /* 0x000000000000781c */ /* 0x000fe40003f0f008 */
[----:B0-----:R-:W-:-:S13]  /*1110*/  R2UR UR4, R0 ;  /* 0x00000000000472ca */ /* 0x001fda00000e0000 */
[----:B------:R-:W-:-:S04]  /*1120*/  ULEA.HI UR5, UR4, UR4, URZ, 0x1 ;  /* 0x0000000404057291 */ /* 0x000fc8000f8f083f */
[----:B------:R-:W-:-:S04]  /*1130*/  ULOP3.LUT UR5, UR5, 0x1fffe, URZ, 0xc0, !UPT ;  /* 0x0001fffe05057892 */ /* 0x000fc8000f8ec03f */
[----:B------:R-:W-:-:S04]  /*1140*/  UIADD3 UR5, UR4, -UR5, URZ ;  /* 0x8000000504057290 */ /* 0x000fc8000fffe03f */
[----:B------:R-:W-:-:S04]  /*1150*/  ULEA UR5, UR5, UR42, 0xf ;  /* 0x0000002a05057291 */ /* 0x000fc8000f8e783f */
[----:B------:R-:W-:-:S04]  /*1160*/  UIADD3 UR5, UR5, 0x400, URZ ;  /* 0x0000040005057890 */ /* 0x000fc8000fffe03f */
[----:B------:R-:W-:-:S04]  /*1170*/  USHF.R.U32.HI UR5, URZ, 0x4, UR5 ;  /* 0x000000043f057899 */ /* 0x000fc80008011605 */
[----:B------:R-:W-:-:S04]  /*1180*/  ULOP3.LUT UR5, UR5, 0x3fff, URZ, 0xc0, !UPT ;  /* 0x00003fff05057892 */ /* 0x000fc8000f8ec03f */
[----:B------:R-:W-:Y:S01]  /*1190*/  ULOP3.LUT UR20, UR5, 0x2000000, URZ, 0xfc, !UPT ;  /* 0x0200000005147892 */ /* 0x000fe2000f8efc3f */
[----:B------:R-:W-:Y:S11]  /*11a0*/  @!P0 BRA `(.L_x_8) ;  /* 0x0000000000048947 */ /* 0x000ff60003800000 */
[----:B------:R-:W-:Y:S01]  /*11b0*/  BPT.TRAP 0x1 ;  /* 0x000000040000795c */ /* 0x000fe20000300000 */
.L_x_8:
[----:B------:R-:W-:Y:S01]  /*11c0*/  ULEA UR16, UR47, UR42, 0x3 ;  /* 0x0000002a2f107291 */ /* 0x000fe2000f8e183f */
[----:B------:R-:W-:-:S04]  /*11d0*/  MOV R0, UR37 ;  /* 0x0000002500007c02 */ /* 0x000fc80008000f00 */
[----:B------:R-:W-:-:S04]  /*11e0*/  SHF.L.U32 R0, R0, 0x1f, RZ ;  /* 0x0000001f00007819 */ /* 0x000fc800000006ff */
[----:B------:R-:W0:Y:S02]  /*11f0*/  SYNCS.PHASECHK.TRANS64.TRYWAIT P1, [UR16+0x28c50], R0 ;  /* 0x028c5000ff0075a7 */ /* 0x000e240008020150 */
[----:B0-----:R-:W-:Y:S05]  /*1200*/  @!P1 BRA `(.L_x_9) ;  /* 0x000000b800389947 */ /* 0x001fea0003800000 */
.L_x_98:
[----:B------:R-:W-:Y:S01]  /*1210*/  BAR.SYNC.DEFER_BLOCKING 0xe, 0x100 ;  /* 0x0384000000007b1d */ /* 0x000fe20000010000 */
[----:B------:R-:W-:Y:S02]  /*1220*/  UIADD3 UR4, UR42, 0x26800, URZ ;  /* 0x000268002a047890 */ /* 0x000fe4000fffe03f */
[----:B------:R-:W-:Y:S02]  /*1230*/  ULEA UR12, UR47, UR20, 0xc ;  /* 0x000000142f0c7291 */ /* 0x000fe4000f8e603f */
[----:B------:R-:W-:Y:S01]  /*1240*/  USHF.R.U32.HI UR4, URZ, 0x4, UR4 ;  /* 0x000000043f047899 */ /* 0x000fe20008011604 */
[----:B------:R-:W-:Y:S01]  /*1250*/  UMOV UR7, 0x40000040 ;  /* 0x4000004000077882 */ /* 0x000fe20000000000 */
[----:B------:R-:W-:Y:S02]  /*1260*/  UMOV UR5, 0x40000040 ;  /* 0x4000004000057882 */ /* 0x000fe40000000000 */
[----:B------:R-:W-:Y:S01]  /*1270*/  ULOP3.LUT UR4, UR4, 0x3fff, URZ, 0xc0, !UPT ;  /* 0x00003fff04047892 */ /* 0x000fe2000f8ec03f */
[----:B------:R-:W-:Y:S01]  /*1280*/  UMOV UR6, UR12 ;  /* 0x0000000c00067c82 */ /* 0x000fe20008000000 */
[----:B------:R-:W-:-:S02]  /*1290*/  UIADD3 UR10, UR12, 0x100, URZ ;  /* 0x000001000c0a7890 */ /* 0x000fc4000fffe03f */
[----:B------:R-:W-:Y:S01]  /*12a0*/  ULOP3.LUT UR13, UR4, 0x10000, URZ, 0xfc, !UPT ;  /* 0x00010000040d7892 */ /* 0x000fe2000f8efc3f */
[----:B------:R-:W-:Y:S01]  /*12b0*/  UMOV UR11, 0x40000040 ;  /* 0x40000040000b7882 */ /* 0x000fe20000000000 */
[----:B------:R-:W-:Y:S02]  /*12c0*/  UMOV UR9, 0x40000040 ;  /* 0x4000004000097882 */ /* 0x000fe40000000000 */
[----:B------:R-:W-:Y:S02]  /*12d0*/  UIADD3 UR8, UR13, 0x4, URZ ;  /* 0x000000040d087890 */ /* 0x000fe4000fffe03f */
[----:B------:R-:W-:Y:S01]  /*12e0*/  UIADD3 UR14, UR12, 0x180, URZ ;  /* 0x000001800c0e7890 */ /* 0x000fe2000fffe03f */
[----:B------:R-:W-:Y:S01]  /*12f0*/  UMOV UR4, UR13 ;  /* 0x0000000d00047c82 */ /* 0x000fe20008000000 */
[----:B------:R-:W-:Y:S01]  /*1300*/  UMOV UR15, 0x40000040 ;  /* 0x40000040000f7882 */ /* 0x000fe20000000000 */
[----:B------:R-:W-:-:S06]  /*1310*/  WARPGROUP.ARRIVE ;  /* 0x00000000000079c5 */ /* 0x000fcc0000000000 */
[----:B------:R-:W-:Y:S01]  /*1320*/  HGMMA.64x256x16.F32.BF16 R24, gdesc[UR4].tnspB, RZ, !UPT, gsb0 ;  /* 0x43e00000041879f0 */ /* 0x000fe2000c0018ff */
[----:B------:R-:W-:Y:S02]  /*1330*/  UIADD3 UR6, UR12, 0x80, URZ ;  /* 0x000000800c067890 */ /* 0x000fe4000fffe03f */
[----:B------:R-:W-:Y:S01]  /*1340*/  UIADD3 UR4, UR13, 0x2, URZ ;  /* 0x000000020d047890 */ /* 0x000fe2000fffe03f */
[----:B------:R-:W-:Y:S01]  /*1350*/  UMOV UR7, 0x40000040 ;  /* 0x4000004000077882 */ /* 0x000fe20000000000 */
[----:B------:R-:W-:Y:S01]  /*1360*/  UMOV UR5, 0x40000040 ;  /* 0x4000004000057882 */ /* 0x000fe20000000000 */
[----:B------:R-:W-:-:S03]  /*1370*/  UIADD3 UR12, UR13, 0x6, URZ ;  /* 0x000000060d0c7890 */ /* 0x000fc6000fffe03f */
[----:B------:R-:W-:Y:S01]  /*1380*/  UMOV UR13, 0x40000040 ;  /* 0x40000040000d7882 */ /* 0x000fe20000000000 */
[----:B------:R-:W-:Y:S02]  /*1390*/  WARPGROUP.DEPBAR.LE gsb0, 0x0 ;  /* 0x00008000000079c5 */ /* 0x000fe40000010000 */
[----:B------:R-:W-:-:S15]  /*13a0*/  WARPGROUP.ARRIVE ;  /* 0x00000000000079c5 */ /* 0x000fde0000000000 */
[----:B------:R-:W-:-:S01]  /*13b0*/  NOP ;  /* 0x0000000000007918 */ /* 0x000fc20000000000 */
[----:B------:R-:W-:Y:S03]  /*13c0*/  HGMMA.64x256x16.F32.BF16 R24, gdesc[UR4].tnspB, R24, gsb0 ;  /* 0x43e00000041879f0 */ /* 0x000fe60008001818 */
[----:B------:R-:W-:Y:S02]  /*13d0*/  WARPGROUP.DEPBAR.LE gsb0, 0x0 ;  /* 0x00008000000079c5 */ /* 0x000fe40000010000 */
[----:B------:R-:W-:-:S15]  /*13e0*/  WARPGROUP.ARRIVE ;  /* 0x00000000000079c5 */ /* 0x000fde0000000000 */
[----:B------:R-:W-:-:S08]  /*13f0*/  NOP ;  /* 0x0000000000007918 */ /* 0x000fd00000000000 */
[----:B------:R-:W-:Y:S03]  /*1400*/  HGMMA.64x256x16.F32.BF16 R24, gdesc[UR8].tnspB, R24, gsb0 ;  /* 0x43e00000081879f0 */ /* 0x000fe60008001818 */
[----:B------:R-:W-:Y:S02]  /*1410*/  WARPGROUP.DEPBAR.LE gsb0, 0x0 ;  /* 0x00008000000079c5 */ /* 0x000fe40000010000 */
[----:B------:R-:W-:-:S15]  /*1420*/  WARPGROUP.ARRIVE ;  /* 0x00000000000079c5 */ /* 0x000fde0000000000 */
[----:B------:R-:W-:-:S08]  /*1430*/  NOP ;  /* 0x0000000000007918 */ /* 0x000fd00000000000 */
[----:B------:R-:W-:Y:S03]  /*1440*/  HGMMA.64x256x16.F32.BF16 R24, gdesc[UR12].tnspB, R24, gsb0 ;  /* 0x43e000000c1879f0 */ /* 0x000fe60008001818 */
[----:B------:R-:W-:Y:S02]  /*1450*/  WARPGROUP.DEPBAR.LE gsb0, 0x0 ;  /* 0x00008000000079c5 */ /* 0x000fe40000010000 */
[----:B------:R-:W-:Y:S06]  /*1460*/  BAR.ARV 0xf, 0x100 ;  /* 0x03c4000000007b1d */ /* 0x000fec0000002000 */
[----:B------:R-:W-:Y:S05]  /*1470*/  @!P0 BRA `(.L_x_10) ;  /* 0x0000000000048947 */ /* 0x000fea0003800000 */
[----:B------:R-:W-:Y:S01]  /*1480*/  BPT.TRAP 0x1 ;  /* 0x000000040000795c */ /* 0x000fe20000300000 */
.L_x_10:
[----:B------:R-:W-:Y:S02]  /*1490*/  UISETP.GE.AND UP0, UPT, UR49, 0x41, UPT ;  /* 0x000000413100788c */ /* 0x000fe4000bf06270 */
[----:B------:R-:W-:-:S04]  /*14a0*/  UIADD3 UR6, UR16, 0x28c60, URZ ;  /* 0x00028c6010067890 */ /* 0x000fc8000fffe03f */
[----:B------:R-:W-:Y:S01]  /*14b0*/  PLOP3.LUT P1, PT, PT, PT, UP0, 0x80, 0x0 ;  /* 0x000000000000781c */ /* 0x000fe20003f2f008 */
[----:B------:R-:W-:-:S09]  /*14c0*/  UPRMT UR6, UR39, 0x654, UR6 ;  /* 0x0000065427067896 */ /* 0x000fd20008000006 */
[----:B------:R-:W-:Y:S03]  /*14d0*/  SYNCS.ARRIVE.TRANS64.RED.A1T0 RZ, [UR6], RZ ;  /* 0x000000ffffff79a7 */ /* 0x000fe60008100406 */
[----:B------:R-:W-:Y:S05]  /*14e0*/  @!P1 BRA `(.L_x_11) ;  /* 0x0000000800f89947 */ /* 0x000fea0003800000 */
[----:B------:R-:W-:-:S06]  /*14f0*/  UIADD3 UR48, UR48, -0x2, URZ ;  /* 0xfffffffe30307890 */ /* 0x000fcc000fffe03f */
[----:B0-----:R-:W-:-:S07]  /*1500*/  IMAD.U32 R0, RZ, RZ, UR48 ;  /* 0x00000030ff007e24 */ /* 0x001fce000f8e00ff */
.L_x_17:
[----:B------:R-:W-:Y:S01]  /*1510*/  BAR.SYNC.DEFER_BLOCKING 0xe, 0x100 ;  /* 0x0384000000007b1d */ /* 0x000fe20000010000 */
[----:B01----:R-:W-:Y:S01]  /*1520*/  IMAD.U32 R3, RZ, RZ, UR47 ;  /* 0x0000002fff037e24 */ /* 0x003fe2000f8e00ff */
[----:B------:R-:W-:-:S03]  /*1530*/  UIADD3 UR47, UR47, 0x1, URZ ;  /* 0x000000012f2f7890 */ /* 0x000fc6000fffe03f */
[----:B------:R-:W-:Y:S01]  /*1540*/  IMAD R3, R3, 0x40, R2 ;  /* 0x0000004003037824 */ /* 0x000fe200078e0202 */
[----:B------:R-:W-:-:S04]  /*1550*/  UISETP.NE.AND UP0, UPT, UR47, 0x2, UPT ;  /* 0x000000022f00788c */ /* 0x000fc8000bf05270 */
[----:B------:R-:W-:Y:S01]  /*1560*/  LEA R3, R3, UR42, 0x2 ;  /* 0x0000002a03037c11 */ /* 0x000fe2000f8e10ff */
[----:B------:R-:W-:Y:S02]  /*1570*/  USEL UR6, URZ, 0x1, UP0 ;  /* 0x000000013f067887 */ /* 0x000fe40008000000 */
[----:B------:R-:W-:Y:S02]  /*1580*/  USEL UR47, UR47, URZ, UP0 ;  /* 0x0000003f2f2f7287 */ /* 0x000fe40008000000 */
[----:B------:R-:W-:Y:S01]  /*1590*/  ULOP3.LUT UR37, UR37, UR6, URZ, 0x3c, !UPT ;  /* 0x0000000625257292 */ /* 0x000fe2000f8e3c3f */
[----:B------:R-:W0:Y:S04]  /*15a0*/  LDS R4, [R3+0x28800] ;  /* 0x0288000003047984 */ /* 0x000e280000000800 */
[----:B------:R-:W1:Y:S01]  /*15b0*/  LDS R5, [R3+0x28820] ;  /* 0x0288200003057984 */ /* 0x000e620000000800 */
[-C--:B0-----:R-:W-:Y:S01]  /*15c0*/  FMUL.FTZ R24, R24, R4.reuse ;  /* 0x0000000418187220 */ /* 0x081fe20000410000 */
[-C--:B------:R-:W-:Y:S01]  /*15d0*/  FMUL.FTZ R25, R25, R4.reuse ;  /* 0x0000000419197220 */ /* 0x080fe20000410000 */
        /* <DEDUP_REMOVED lines=61> */
[----:B------:R-:W-:Y:S01]  /*19b0*/  FMUL.FTZ R149, R149, R4 ;  /* 0x0000000495957220 */ /* 0x000fe20000410000 */
[-C--:B-1----:R-:W-:Y:S01]  /*19c0*/  FMUL.FTZ R26, R26, R5.reuse ;  /* 0x000000051a1a7220 */ /* 0x082fe20000410000 */
        /* <DEDUP_REMOVED lines=63> */
[----:B------:R-:W-:Y:S06]  /*1dc0*/  @!P0 BRA `(.L_x_12) ;  /* 0x0000000000048947 */ /* 0x000fec0003800000 */
[----:B------:R-:W-:Y:S01]  /*1dd0*/  BPT.TRAP 0x1 ;  /* 0x000000040000795c */ /* 0x000fe20000300000 */
.L_x_12:
[----:B------:R-:W-:Y:S01]  /*1de0*/  ULEA UR6, UR47, UR42, 0x3 ;  /* 0x0000002a2f067291 */ /* 0x000fe2000f8e183f */
[----:B------:R-:W-:-:S05]  /*1df0*/  IMAD.U32 R3, RZ, RZ, UR37 ;  /* 0x00000025ff037e24 */ /* 0x000fca000f8e00ff */
[----:B------:R-:W-:-:S04]  /*1e00*/  SHF.L.U32 R3, R3, 0x1f, RZ ;  /* 0x0000001f03037819 */ /* 0x000fc800000006ff */
[----:B------:R0:W1:Y:S01]  /*1e10*/  SYNCS.PHASECHK.TRANS64.TRYWAIT P1, [UR6+0x28c50], R3 ;  /* 0x028c5003ff0075a7 */ /* 0x0000620008020146 */
[----:B------:R-:W-:Y:S05]  /*1e20*/  @!P0 BRA `(.L_x_13) ;  /* 0x0000000000048947 */ /* 0x000fea0003800000 */
[----:B------:R-:W-:Y:S01]  /*1e30*/  BPT.TRAP 0x1 ;  /* 0x000000040000795c */ /* 0x000fe20000300000 */
.L_x_13:
[----:B-1----:R-:W-:Y:S05]  /*1e40*/  @P1 BRA `(.L_x_14) ;  /* 0x0000000000081947 */ /* 0x002fea0003800000 */
[----:B------:R-:W1:Y:S02]  /*1e50*/  SYNCS.PHASECHK.TRANS64.TRYWAIT P1, [UR6+0x28c50], R3 ;  /* 0x028c5003ff0075a7 */ /* 0x000e640008020146 */
[----:B-1----:R-:W-:Y:S05]  /*1e60*/  @!P1 BRA `(.L_x_15) ;  /* 0x000000ac00389947 */ /* 0x002fea0003800000 */
.L_x_14:
[----:B------:R-:W-:Y:S01]  /*1e70*/  UIADD3 UR6, UR42, 0x26800, URZ ;  /* 0x000268002a067890 */ /* 0x000fe2000fffe03f */
[----:B------:R-:W-:Y:S01]  /*1e80*/  WARPGROUP.ARRIVE ;  /* 0x00000000000079c5 */ /* 0x000fe20000000000 */
[----:B------:R-:W-:Y:S02]  /*1e90*/  ULEA UR18, UR47, UR20, 0xc ;  /* 0x000000142f127291 */ /* 0x000fe4000f8e603f */
[----:B------:R-:W-:Y:S01]  /*1ea0*/  USHF.R.U32.HI UR6, URZ, 0x4, UR6 ;  /* 0x000000043f067899 */ /* 0x000fe20008011606 */
[----:B------:R-:W-:Y:S01]  /*1eb0*/  UMOV UR19, 0x40000040 ;  /* 0x4000004000137882 */ /* 0x000fe20000000000 */
[----:B------:R-:W-:Y:S02]  /*1ec0*/  UMOV UR17, 0x40000040 ;  /* 0x4000004000117882 */ /* 0x000fe40000000000 */
[----:B------:R-:W-:Y:S01]  /*1ed0*/  ULOP3.LUT UR6, UR6, 0x3fff, URZ, 0xc0, !UPT ;  /* 0x00003fff06067892 */ /* 0x000fe2000f8ec03f */
[----:B------:R-:W-:Y:S01]  /*1ee0*/  UMOV UR7, 0x40000040 ;  /* 0x4000004000077882 */ /* 0x000fe20000000000 */
[----:B------:R-:W-:-:S02]  /*1ef0*/  UIADD3 UR10, UR18, 0x100, URZ ;  /* 0x00000100120a7890 */ /* 0x000fc4000fffe03f */
[----:B------:R-:W-:Y:S02]  /*1f00*/  ULOP3.LUT UR16, UR6, 0x10000, URZ, 0xfc, !UPT ;  /* 0x0001000006107892 */ /* 0x000fe4000f8efc3f */
[----:B------:R-:W-:Y:S01]  /*1f10*/  UIADD3 UR6, UR18, 0x80, URZ ;  /* 0x0000008012067890 */ /* 0x000fe2000fffe03f */
[----:B------:R-:W-:Y:S01]  /*1f20*/  UMOV UR11, 0x40000040 ;  /* 0x40000040000b7882 */ /* 0x000fe20000000000 */
[----:B------:R-:W-:Y:S01]  /*1f30*/  UIADD3 UR14, UR18, 0x180, URZ ;  /* 0x00000180120e7890 */ /* 0x000fe2000fffe03f */
[----:B------:R-:W-:-:S04]  /*1f40*/  UMOV UR15, 0x40000040 ;  /* 0x40000040000f7882 */ /* 0x000fc80000000000 */
        /* <DEDUP_REMOVED lines=17> */
.L_x_16:
[----:B------:R-:W-:Y:S01]  /*2060*/  ULEA UR6, UR47, UR42, 0x3 ;  /* 0x0000002a2f067291 */ /* 0x000fe2000f8e183f */
[C---:B------:R-:W-:Y:S02]  /*2070*/  ISETP.GT.AND P1, PT, R0.reuse, RZ, PT ;  /* 0x000000ff0000720c */ /* 0x040fe40003f24270 */
[----:B------:R-:W-:Y:S01]  /*2080*/  IADD3 R0, R0, -0x1, RZ ;  /* 0xffffffff00007810 */ /* 0x000fe20007ffe0ff */
[----:B------:R-:W-:-:S04]  /*2090*/  UIADD3 UR6, UR6, 0x28c60, URZ ;  /* 0x00028c6006067890 */ /* 0x000fc8000fffe03f */
[----:B------:R-:W-:-:S09]  /*20a0*/  UPRMT UR6, UR39, 0x654, UR6 ;  /* 0x0000065427067896 */ /* 0x000fd20008000006 */
[----:B------:R-:W-:Y:S01]  /*20b0*/  SYNCS.ARRIVE.TRANS64.RED.A1T0 RZ, [UR6], RZ ;  /* 0x000000ffffff79a7 */ /* 0x000fe20008100406 */
[----:B------:R-:W-:Y:S05]  /*20c0*/  @P1 BRA `(.L_x_17) ;  /* 0xfffffff400101947 */ /* 0x000fea000383ffff */
.L_x_11:
        /* <DEDUP_REMOVED lines=10> */
[----:B------:R1:W2:Y:S02]  /*2170*/  LDS R4, [R3+0x28800] ;  /* 0x0288000003047984 */ /* 0x0002a40000000800 */
[----:B-1----:R-:W-:-:S02]  /*2180*/  IMAD.MOV.U32 R3, RZ, RZ, RZ ;  /* 0x000000ffff037224 */ /* 0x002fc400078e00ff */
        /* <DEDUP_REMOVED lines=64> */
[-C--:B--2---:R-:W-:Y:S01]  /*2590*/  FMUL.FTZ R208, R24, R4.reuse ;  /* 0x0000000418d07220 */ /* 0x084fe20000410000 */
        /* <DEDUP_REMOVED lines=63> */
[----:B------:R-:W-:Y:S01]  /*2990*/  IMAD.MOV.U32 R0, RZ, RZ, RZ ;  /* 0x000000ffff007224 */ /* 0x000fe200078e00ff */
[----:B------:R-:W-:Y:S06]  /*29a0*/  BAR.ARV 0xf, 0x100 ;  /* 0x03c4000000007b1d */ /* 0x000fec0000002000 */
[----:B------:R-:W-:Y:S05]  /*29b0*/  BRA `(.L_x_18) ;  /* 0x0000004000947947 */ /* 0x000fea0003800000 */
.L_x_7:
[----:B------:R-:W0:Y:S02]  /*29c0*/  SHFL.IDX PT, R0, R210, RZ, 0x1f ;  /* 0x00001fffd2007589 */ /* 0x000e2400000e0000 */
[----:B0-----:R-:W-:-:S13]  /*29d0*/  R2UR UR4, R0 ;  /* 0x00000000000472ca */ /* 0x001fda00000e0000 */
[----:B------:R-:W-:-:S04]  /*29e0*/  ULEA.HI UR5, UR4, UR4, URZ, 0x1 ;  /* 0x0000000404057291 */ /* 0x000fc8000f8f083f */
[----:B------:R-:W-:-:S04]  /*29f0*/  ULOP3.LUT UR5, UR5, 0x1fffe, URZ, 0xc0, !UPT ;  /* 0x0001fffe05057892 */ /* 0x000fc8000f8ec03f */
[----:B------:R-:W-:Y:S02]  /*2a00*/  UIADD3 UR5, UR4, -UR5, URZ ;  /* 0x8000000504057290 */ /* 0x000fe4000fffe03f */
[----:B------:R-:W-:Y:S02]  /*2a10*/  UIADD3 UR4, UR42, 0x26800, URZ ;  /* 0x000268002a047890 */ /* 0x000fe4000fffe03f */
[----:B------:R-:W-:Y:S02]  /*2a20*/  ULEA UR5, UR5, UR42, 0xf ;  /* 0x0000002a05057291 */ /* 0x000fe4000f8e783f */
[----:B------:R-:W-:Y:S02]  /*2a30*/  ULOP3.LUT UP0, URZ, UR4, 0x3ff, URZ, 0xc0, !UPT ;  /* 0x000003ff043f7892 */ /* 0x000fe4000f80c03f */
[----:B------:R-:W-:-:S04]  /*2a40*/  UIADD3 UR5, UR5, 0x400, URZ ;  /* 0x0000040005057890 */ /* 0x000fc8000fffe03f */
[----:B------:R-:W-:Y:S01]  /*2a50*/  PLOP3.LUT P0, PT, PT, PT, UP0, 0x80, 0x0 ;  /* 0x000000000000781c */ /* 0x000fe20003f0f008 */
[----:B------:R-:W-:-:S04]  /*2a60*/  USHF.R.U32.HI UR5, URZ, 0x4, UR5 ;  /* 0x000000043f057899 */ /* 0x000fc80008011605 */
[----:B------:R-:W-:-:S08]  /*2a70*/  ULOP3.LUT UR52, UR5, 0x3fff, URZ, 0xc0, !UPT ;  /* 0x00003fff05347892 */ /* 0x000fd0000f8ec03f */
[----:B------:R-:W-:Y:S05]  /*2a80*/  @!P0 BRA `(.L_x_19) ;  /* 0x0000000000408947 */ /* 0x000fea0003800000 */
[----:B------:R-:W-:Y:S01]  /*2a90*/  MOV R0, 0x0 ;  /* 0x0000000000007802 */ /* 0x000fe20000000f00 */
[----:B------:R-:W-:Y:S01]  /*2aa0*/  ULDC.64 UR4, c[0x4][0x90] ;  /* 0x0100240000047ab9 */ /* 0x000fe20000000a00 */
[----:B------:R-:W-:Y:S01]  /*2ab0*/  ULDC.64 UR6, c[0x4][0x20] ;  /* 0x0100080000067ab9 */ /* 0x000fe20000000a00 */
[----:B------:R-:W-:Y:S01]  /*2ac0*/  MOV R4, UR4 ;  /* 0x0000000400047c02 */ /* 0x000fe20008000f00 */
[----:B------:R0:W1:Y:S01]  /*2ad0*/  LDC.64 R14, c[0x4][R0] ;  /* 0x01000000000e7b82 */ /* 0x0000620000000a00 */
[----:B------:R-:W-:Y:S01]  /*2ae0*/  IMAD.U32 R5, RZ, RZ, UR5 ;  /* 0x00000005ff057e24 */ /* 0x000fe2000f8e00ff */
[----:B------:R-:W-:Y:S01]  /*2af0*/  ULDC.64 UR4, c[0x4][0x98] ;  /* 0x0100260000047ab9 */ /* 0x000fe20000000a00 */
[----:B------:R-:W-:Y:S01]  /*2b00*/  IMAD.U32 R10, RZ, RZ, UR6 ;  /* 0x00000006ff0a7e24 */ /* 0x000fe2000f8e00ff */
[----:B------:R-:W-:Y:S01]  /*2b10*/  MOV R11, UR7 ;  /* 0x00000007000b7c02 */ /* 0x000fe20008000f00 */
[----:B------:R-:W-:Y:S02]  /*2b20*/  IMAD.U32 R6, RZ, RZ, UR4 ;  /* 0x00000004ff067e24 */ /* 0x000fe4000f8e00ff */
[----:B------:R-:W-:-:S02]  /*2b30*/  IMAD.U32 R7, RZ, RZ, UR5 ;  /* 0x00000005ff077e24 */ /* 0x000fc4000f8e00ff */
[----:B------:R-:W-:Y:S02]  /*2b40*/  IMAD.MOV.U32 R8, RZ, RZ, 0x70 ;  /* 0x00000070ff087424 */ /* 0x000fe400078e00ff */
[----:B------:R-:W-:Y:S02]  /*2b50*/  IMAD.MOV.U32 R12, RZ, RZ, 0x1 ;  /* 0x00000001ff0c7424 */ /* 0x000fe400078e00ff */
[----:B0-----:R-:W-:-:S07]  /*2b60*/  IMAD.MOV.U32 R13, RZ, RZ, RZ ;  /* 0x000000ffff0d7224 */ /* 0x001fce00078e00ff */
[----:B------:R-:W-:-:S07]  /*2b70*/  LEPC R20, `(.L_x_19) ;  /* 0x000000001014794e */ /* 0x000fce0000000000 */
[----:B-1----:R-:W-:Y:S05]  /*2b80*/  CALL.ABS.NOINC R14 ;  /* 0x000000000e007343 */ /* 0x002fea0003c00000 */
.L_x_19:
[----:B------:R-:W-:Y:S01]  /*2b90*/  ULEA.HI UR4, UR36, UR36, URZ, 0x1 ;  /* 0x0000002424047291 */ /* 0x000fe2000f8f083f */
[----:B------:R-:W-:-:S03]  /*2ba0*/  MOV R3, UR41 ;  /* 0x0000002900037c02 */ /* 0x000fc60008000f00 */
[----:B------:R-:W-:Y:S01]  /*2bb0*/  ULOP3.LUT UR4, UR4, 0xfffffffe, URZ, 0xc0, !UPT ;  /* 0xfffffffe04047892 */ /* 0x000fe2000f8ec03f */
[----:B------:R-:W-:-:S03]  /*2bc0*/  ISETP.NE.AND P0, PT, R3, 0x3, PT ;  /* 0x000000030300780c */ /* 0x000fc60003f05270 */
[----:B------:R-:W-:-:S06]  /*2bd0*/  UIADD3 UR4, UR36, -UR4, URZ ;  /* 0x8000000424047290 */ /* 0x000fcc000fffe03f */
[----:B------:R-:W-:-:S05]  /*2be0*/  IMAD.U32 R0, RZ, RZ, UR4 ;  /* 0x00000004ff007e24 */ /* 0x000fca000f8e00ff */
[----:B------:R-:W-:-:S04]  /*2bf0*/  SHF.L.U32 R0, R0, 0x1f, RZ ;  /* 0x0000001f00007819 */ /* 0x000fc800000006ff */
[----:B------:R-:W0:Y:S02]  /*2c00*/  SYNCS.PHASECHK.TRANS64.TRYWAIT P1, [UR42+0x28c00], R0 ;  /* 0x028c0000ff0075a7 */ /* 0x000e24000802016a */
[----:B0-----:R-:W-:Y:S05]  /*2c10*/  @!P1 BRA `(.L_x_20) ;  /* 0x0000009c00e49947 */ /* 0x001fea0003800000 */
.L_x_99:
[----:B------:R-:W-:Y:S05]  /*2c20*/  @!P0 BRA `(.L_x_21) ;  /* 0x0000000000048947 */ /* 0x000fea0003800000 */
[----:B------:R-:W-:Y:S01]  /*2c30*/  BPT.TRAP 0x1 ;  /* 0x000000040000795c */ /* 0x000fe20000300000 */
.L_x_21:
[----:B------:R-:W-:Y:S02]  /*2c40*/  IMAD.U32 R7, RZ, RZ, UR47 ;  /* 0x0000002fff077e24 */ /* 0x000fe4000f8e00ff */
[----:B------:R-:W-:-:S03]  /*2c50*/  IMAD.U32 R8, RZ, RZ, UR37 ;  /* 0x00000025ff087e24 */ /* 0x000fc6000f8e00ff */
[----:B------:R-:W-:Y:S02]  /*2c60*/  LEA R7, R7, UR42, 0x3 ;  /* 0x0000002a07077c11 */ /* 0x000fe4000f8e18ff */
[----:B------:R-:W-:-:S04]  /*2c70*/  SHF.L.U32 R8, R8, 0x1f, RZ ;  /* 0x0000001f08087819 */ /* 0x000fc800000006ff */
[----:B------:R1:W2:Y:S01]  /*2c80*/  SYNCS.PHASECHK.TRANS64.TRYWAIT P1, [R7+URZ+0x28c30], R8 ;  /* 0x028c3008070075a7 */ /* 0x0002a2000802017f */
[----:B------:R-:W-:Y:S05]  /*2c90*/  @!P0 BRA `(.L_x_22) ;  /* 0x0000000000048947 */ /* 0x000fea0003800000 */
[----:B------:R-:W-:Y:S01]  /*2ca0*/  BPT.TRAP 0x1 ;  /* 0x000000040000795c */ /* 0x000fe20000300000 */
.L_x_22:
[----:B--2---:R-:W-:Y:S05]  /*2cb0*/  @P1 BRA `(.L_x_23) ;  /* 0x0000000000081947 */ /* 0x004fea0003800000 */
[----:B------:R-:W2:Y:S02]  /*2cc0*/  SYNCS.PHASECHK.TRANS64.TRYWAIT P1, [R7+URZ+0x28c30], R8 ;  /* 0x028c3008070075a7 */ /* 0x000ea4000802017f */
[----:B--2---:R-:W-:Y:S05]  /*2cd0*/  @!P1 BRA `(.L_x_24) ;  /* 0x0000009c00cc9947 */ /* 0x004fea0003800000 */
.L_x_23:
[----:B------:R-:W-:-:S04]  /*2ce0*/  UIADD3 UR4, UR42, 0x22400, URZ ;  /* 0x000224002a047890 */ /* 0x000fc8000fffe03f */
[----:B------:R-:W-:-:S04]  /*2cf0*/  USHF.R.U32.HI UR4, URZ, 0x4, UR4 ;  /* 0x000000043f047899 */ /* 0x000fc80008011604 */
[----:B------:R-:W-:-:S06]  /*2d00*/  ULOP3.LUT UR4, UR4, 0x3fff, URZ, 0xc0, !UPT ;  /* 0x00003fff04047892 */ /* 0x000fcc000f8ec03f */
[----:B0-----:R-:W-:Y:S01]  /*2d10*/  IMAD.U32 R0, RZ, RZ, UR4 ;  /* 0x00000004ff007e24 */ /* 0x001fe2000f8e00ff */
[----:B------:R-:W-:Y:S05]  /*2d20*/  WARPSYNC.ALL ;  /* 0x0000000000007948 */ /* 0x000fea0003800000 */
[----:B------:R-:W-:-:S04]  /*2d30*/  LOP3.LUT R0, R0, 0x10000, RZ, 0xfc, !PT ;  /* 0x0001000000007812 */ /* 0x000fc800078efcff */
[----:B------:R-:W-:Y:S01]  /*2d40*/  R2UR UR12, R0 ;  /* 0x00000000000c72ca */ /* 0x000fe200000e0000 */
[----:B------:R-:W-:Y:S01]  /*2d50*/  UIADD3 UR4, UR42, 0x20400, URZ ;  /* 0x000204002a047890 */ /* 0x000fe2000fffe03f */
[----:B------:R-:W-:Y:S01]  /*2d60*/  WARPGROUP.ARRIVE ;  /* 0x00000000000079c5 */ /* 0x000fe20000000000 */
[----:B------:R-:W-:Y:S01]  /*2d70*/  UMOV UR7, 0x40000040 ;  /* 0x4000004000077882 */ /* 0x000fe20000000000 */
[----:B------:R-:W-:Y:S01]  /*2d80*/  UMOV UR5, 0x40000040 ;  /* 0x4000004000057882 */ /* 0x000fe20000000000 */
[----:B------:R-:W-:Y:S01]  /*2d90*/  USHF.R.U32.HI UR4, URZ, 0x4, UR4 ;  /* 0x000000043f047899 */ /* 0x000fe20008011604 */
[----:B------:R-:W-:Y:S01]  /*2da0*/  UMOV UR11, 0x40000040 ;  /* 0x40000040000b7882 */ /* 0x000fe20000000000 */
[----:B------:R-:W-:Y:S02]  /*2db0*/  UMOV UR9, 0x40000040 ;  /* 0x4000004000097882 */ /* 0x000fe40000000000 */
[----:B------:R-:W-:Y:S01]  /*2dc0*/  ULOP3.LUT UR4, UR4, 0x3fff, URZ, 0xc0, !UPT ;  /* 0x00003fff04047892 */ /* 0x000fe2000f8ec03f */
[----:B------:R-:W-:-:S03]  /*2dd0*/  UMOV UR15, 0x40000040 ;  /* 0x40000040000f7882 */ /* 0x000fc60000000000 */
[----:B------:R-:W-:Y:S02]  /*2de0*/  ULEA UR12, UR47, UR12, 0x9 ;  /* 0x0000000c2f0c7291 */ /* 0x000fe4000f8e483f */
[----:B------:R-:W-:Y:S02]  /*2df0*/  ULOP3.LUT UR13, UR4, 0x10000, URZ, 0xfc, !UPT ;  /* 0x00010000040d7892 */ /* 0x000fe4000f8efc3f */
[----:B------:R-:W-:Y:S02]  /*2e00*/  UIADD3 UR10, UR12, 0x4, URZ ;  /* 0x000000040c0a7890 */ /* 0x000fe4000fffe03f */
[----:B------:R-:W-:Y:S01]  /*2e10*/  UIADD3 UR8, UR13, 0x4, URZ ;  /* 0x000000040d087890 */ /* 0x000fe2000fffe03f */
[----:B------:R-:W-:Y:S02]  /*2e20*/  UMOV UR6, UR12 ;  /* 0x0000000c00067c82 */ /* 0x000fe40008000000 */
[----:B------:R-:W-:Y:S01]  /*2e30*/  UMOV UR4, UR13 ;  /* 0x0000000d00047c82 */ /* 0x000fe20008000000 */
[----:B------:R-:W-:Y:S01]  /*2e40*/  UIADD3 UR14, UR12, 0x6, URZ ;  /* 0x000000060c0e7890 */ /* 0x000fe2000fffe03f */
[----:B------:R-:W-:Y:S01]  /*2e50*/  HGMMA.64x64x16.F32.BF16 R24, gdesc[UR4], RZ, !UPT, gsb0 ;  /* 0x00e00000041879f0 */ /* 0x000fe2000c0018ff */
[----:B------:R-:W-:-:S02]  /*2e60*/  UIADD3 UR6, UR12, 0x2, URZ ;  /* 0x000000020c067890 */ /* 0x000fc4000fffe03f */
[----:B------:R-:W-:Y:S01]  /*2e70*/  UIADD3 UR4, UR13, 0x2, URZ ;  /* 0x000000020d047890 */ /* 0x000fe2000fffe03f */
[----:B------:R-:W-:Y:S01]  /*2e80*/  UMOV UR7, 0x40000040 ;  /* 0x4000004000077882 */ /* 0x000fe20000000000 */
[----:B------:R-:W-:Y:S01]  /*2e90*/  UMOV UR5, 0x40000040 ;  /* 0x4000004000057882 */ /* 0x000fe20000000000 */
[----:B------:R-:W-:-:S03]  /*2ea0*/  UIADD3 UR12, UR13, 0x6, URZ ;  /* 0x000000060d0c7890 */ /* 0x000fc6000fffe03f */
[----:B------:R-:W-:Y:S01]  /*2eb0*/  UMOV UR13, 0x40000040 ;  /* 0x40000040000d7882 */ /* 0x000fe20000000000 */
[----:B------:R-:W-:Y:S02]  /*2ec0*/  WARPGROUP.DEPBAR.LE gsb0, 0x0 ;  /* 0x00008000000079c5 */ /* 0x000fe40000010000 */
[----:B------:R-:W-:-:S06]  /*2ed0*/  WARPGROUP.ARRIVE ;  /* 0x00000000000079c5 */ /* 0x000fcc0000000000 */
[----:B------:R-:W-:Y:S03]  /*2ee0*/  HGMMA.64x64x16.F32.BF16 R24, gdesc[UR4], R24, gsb0 ;  /* 0x00e00000041879f0 */ /* 0x000fe60008001818 */
[----:B------:R-:W-:Y:S02]  /*2ef0*/  WARPGROUP.DEPBAR.LE gsb0, 0x0 ;  /* 0x00008000000079c5 */ /* 0x000fe40000010000 */
[----:B------:R-:W-:-:S06]  /*2f00*/  WARPGROUP.ARRIVE ;  /* 0x00000000000079c5 */ /* 0x000fcc0000000000 */
[----:B------:R-:W-:Y:S03]  /*2f10*/  HGMMA.64x64x16.F32.BF16 R24, gdesc[UR8], R24, gsb0 ;  /* 0x00e00000081879f0 */ /* 0x000fe60008001818 */
[----:B------:R-:W-:Y:S02]  /*2f20*/  WARPGROUP.DEPBAR.LE gsb0, 0x0 ;  /* 0x00008000000079c5 */ /* 0x000fe40000010000 */
[----:B------:R-:W-:-:S06]  /*2f30*/  WARPGROUP.ARRIVE ;  /* 0x00000000000079c5 */ /* 0x000fcc0000000000 */
[----:B------:R-:W-:Y:S03]  /*2f40*/  HGMMA.64x64x16.F32.BF16 R24, gdesc[UR12], R24, gsb0 ;  /* 0x00e000000c1879f0 */ /* 0x000fe60008001818 */
[----:B------:R-:W-:Y:S02]  /*2f50*/  WARPGROUP.DEPBAR.LE gsb0, 0x0 ;  /* 0x00008000000079c5 */ /* 0x000fe40000010000 */
[----:B------:R-:W-:Y:S05]  /*2f60*/  @!P0 BRA `(.L_x_25) ;  /* 0x0000000000048947 */ /* 0x000fea0003800000 */
[----:B------:R-:W-:Y:S01]  /*2f70*/  BPT.TRAP 0x1 ;  /* 0x000000040000795c */ /* 0x000fe20000300000 */
.L_x_25:
[----:B------:R-:W-:Y:S01]  /*2f80*/  ULDC UR7, c[0x0][0x9d8] ;  /* 0x0002760000077ab9 */ /* 0x000fe20000000800 */
[----:B------:R-:W-:Y:S01]  /*2f90*/  UIMAD UR6, UR48, -0x40, UR49 ;  /* 0xffffffc0300678a4 */ /* 0x000fe2000f8e0231 */
[----:B------:R-:W-:Y:S01]  /*2fa0*/  FMUL.FTZ R24, R24, UR7 ;  /* 0x0000000718187c20 */ /* 0x000fe20008410000 */
[----:B------:R-:W-:Y:S01]  /*2fb0*/  FMUL.FTZ R25, R25, UR7 ;  /* 0x0000000719197c20 */ /* 0x000fe20008410000 */
[----:B------:R-:W-:Y:S01]  /*2fc0*/  FMUL.FTZ R28, R28, UR7 ;  /* 0x000000071c1c7c20 */ /* 0x000fe20008410000 */
[----:B------:R-:W-:Y:S01]  /*2fd0*/  FMUL.FTZ R29, R29, UR7 ;  /* 0x000000071d1d7c20 */ /* 0x000fe20008410000 */
[----:B------:R-:W-:Y:S01]  /*2fe0*/  FMUL.FTZ R32, R32, UR7 ;  /* 0x0000000720207c20 */ /* 0x000fe20008410000 */
[----:B------:R-:W-:Y:S01]  /*2ff0*/  IMAD.U32 R4, RZ, RZ, UR6 ;  /* 0x00000006ff047e24 */ /* 0x000fe2000f8e00ff */
[----:B------:R-:W0:Y:S01]  /*3000*/  MUFU.TANH R24, R24 ;  /* 0x0000001800187308 */ /* 0x000e220000002400 */
[----:B------:R-:W-:Y:S01]  /*3010*/  FMUL.FTZ R26, R26, UR7 ;  /* 0x000000071a1a7c20 */ /* 0x000fe20008410000 */
[----:B------:R-:W-:Y:S01]  /*3020*/  FMUL.FTZ R33, R33, UR7 ;  /* 0x0000000721217c20 */ /* 0x000fe20008410000 */
[----:B------:R-:W-:Y:S01]  /*3030*/  FMUL.FTZ R27, R27, UR7 ;  /* 0x000000071b1b7c20 */ /* 0x000fe20008410000 */
[----:B------:R-:W-:Y:S01]  /*3040*/  IADD3 R3, -R17, 0x40, R4 ;  /* 0x0000004011037810 */ /* 0x000fe20007ffe104 */
[----:B------:R-:W-:Y:S01]  /*3050*/  FMUL.FTZ R36, R36, UR7 ;  /* 0x0000000724247c20 */ /* 0x000fe20008410000 */
[----:B------:R-:W-:Y:S01]  /*3060*/  FMUL.FTZ R30, R30, UR7 ;  /* 0x000000071e1e7c20 */ /* 0x000fe20008410000 */
[----:B------:R-:W-:Y:S01]  /*3070*/  FMUL.FTZ R37, R37, UR7 ;  /* 0x0000000725257c20 */ /* 0x000fe20008410000 */
[----:B------:R-:W3:Y:S01]  /*3080*/  MUFU.TANH R25, R25 ;  /* 0x0000001900197308 */ /* 0x000ee20000002400 */
[----:B------:R-:W-:Y:S01]  /*3090*/  ISETP.GT.AND P5, PT, R3, RZ, PT ;  /* 0x000000ff0300720c */ /* 0x000fe20003fa4270 */
[----:B------:R-:W-:Y:S01]  /*30a0*/  FMUL.FTZ R31, R31, UR7 ;  /* 0x000000071f1f7c20 */ /* 0x000fe20008410000 */
[C---:B------:R-:W-:Y:S01]  /*30b0*/  ISETP.GT.AND P4, PT, R3.reuse, 0x1, PT ;  /* 0x000000010300780c */ /* 0x040fe20003f84270 */
[----:B------:R-:W-:Y:S01]  /*30c0*/  FMUL.FTZ R40, R40, UR7 ;  /* 0x0000000728287c20 */ /* 0x000fe20008410000 */
[C---:B------:R-:W-:Y:S01]  /*30d0*/  ISETP.GT.AND P3, PT, R3.reuse, 0x8, PT ;  /* 0x000000080300780c */ /* 0x040fe20003f64270 */
[----:B------:R-:W-:Y:S01]  /*30e0*/  FMUL.FTZ R34, R34, UR7 ;  /* 0x0000000722227c20 */ /* 0x000fe20008410000 */
[----:B------:R-:W-:Y:S01]  /*30f0*/  ISETP.GT.AND P2, PT, R3, 0x9, PT ;  /* 0x000000090300780c */ /* 0x000fe20003f44270 */
[----:B------:R-:W4:Y:S01]  /*3100*/  MUFU.TANH R28, R28 ;  /* 0x0000001c001c7308 */ /* 0x000f220000002400 */
[----:B0-----:R-:W-:Y:S01]  /*3110*/  FSEL R24, R24, -INF , P5 ;  /* 0xff80000018187808 */ /* 0x001fe20002800000 */
[----:B------:R-:W-:Y:S01]  /*3120*/  FMUL.FTZ R41, R41, UR7 ;  /* 0x0000000729297c20 */ /* 0x000fe20008410000 */
[----:B------:R-:W-:Y:S01]  /*3130*/  ISETP.GT.AND P1, PT, R3, 0x10, PT ;  /* 0x000000100300780c */ /* 0x000fe20003f24270 */
[----:B------:R-:W-:Y:S01]  /*3140*/  FMUL.FTZ R35, R35, UR7 ;  /* 0x0000000723237c20 */ /* 0x000fe20008410000 */
[----:B------:R-:W-:Y:S01]  /*3150*/  ISETP.GT.AND P6, PT, R3, 0x11, PT ;  /* 0x000000110300780c */ /* 0x000fe20003fc4270 */
[----:B------:R-:W-:Y:S01]  /*3160*/  FMUL.FTZ R44, R44, UR7 ;  /* 0x000000072c2c7c20 */ /* 0x000fe20008410000 */
[----:B------:R-:W-:Y:S01]  /*3170*/  FMUL.FTZ R38, R38, UR7 ;  /* 0x0000000726267c20 */ /* 0x000fe20008410000 */
[----:B------:R-:W0:Y:S01]  /*3180*/  MUFU.TANH R29, R29 ;  /* 0x0000001d001d7308 */ /* 0x000e220000002400 */
[----:B---3--:R-:W-:Y:S01]  /*3190*/  FSEL R25, R25, -INF , P4 ;  /* 0xff80000019197808 */ /* 0x008fe20002000000 */
[----:B------:R-:W-:Y:S01]  /*31a0*/  FMUL.FTZ R45, R45, UR7 ;  /* 0x000000072d2d7c20 */ /* 0x000fe20008410000 */
[----:B------:R-:W-:Y:S01]  /*31b0*/  FMUL.FTZ R39, R39, UR7 ;  /* 0x0000000727277c20 */ /* 0x000fe20008410000 */
[----:B------:R-:W-:Y:S01]  /*31c0*/  FMUL.FTZ R48, R48, UR7 ;  /* 0x0000000730307c20 */ /* 0x000fe20008410000 */
[----:B------:R-:W-:Y:S01]  /*31d0*/  FMNMX.FTZ R5, R24, R25, !PT ;  /* 0x0000001918057209 */ /* 0x000fe20007810000 */
[----:B------:R-:W-:Y:S01]  /*31e0*/  FMUL.FTZ R42, R42, UR7 ;  /* 0x000000072a2a7c20 */ /* 0x000fe20008410000 */
[----:B------:R-:W-:Y:S01]  /*31f0*/  FMUL.FTZ R49, R49, UR7 ;  /* 0x0000000731317c20 */ /* 0x000fe20008410000 */
[----:B------:R-:W3:Y:S01]  /*3200*/  MUFU.TANH R32, R32 ;  /* 0x0000002000207308 */ /* 0x000ee20000002400 */
[----:B----4-:R-:W-:Y:S01]  /*3210*/  FSEL R28, R28, -INF , P3 ;  /* 0xff8000001c1c7808 */ /* 0x010fe20001800000 */
[----:B------:R-:W-:Y:S01]  /*3220*/  FMUL.FTZ R43, R43, UR7 ;  /* 0x000000072b2b7c20 */ /* 0x000fe20008410000 */
[----:B------:R-:W-:Y:S01]  /*3230*/  FMUL.FTZ R52, R52, UR7 ;  /* 0x0000000734347c20 */ /* 0x000fe20008410000 */
[----:B------:R-:W-:Y:S01]  /*3240*/  FMUL.FTZ R53, R53, UR7 ;  /* 0x0000000735357c20 */ /* 0x000fe20008410000 */
[----:B------:R-:W-:Y:S01]  /*3250*/  FMNMX.FTZ R4, R28, R5, !PT ;  /* 0x000000051c047209 */ /* 0x000fe20007810000 */
[----:B------:R-:W-:Y:S01]  /*3260*/  FMUL.FTZ R46, R46, UR7 ;  /* 0x000000072e2e7c20 */ /* 0x000fe20008410000 */
[----:B------:R-:W-:Y:S01]  /*3270*/  FMUL.FTZ R47, R47, UR7 ;  /* 0x000000072f2f7c20 */ /* 0x000fe20008410000 */
[----:B------:R-:W4:Y:S01]  /*3280*/  MUFU.TANH R26, R26 ;  /* 0x0000001a001a7308 */ /* 0x000f220000002400 */
[----:B0-----:R-:W-:Y:S01]  /*3290*/  FSEL R29, R29, -INF , P2 ;  /* 0xff8000001d1d7808 */ /* 0x001fe20001000000 */
[----:B------:R-:W-:Y:S01]  /*32a0*/  FMUL.FTZ R50, R50, UR7 ;  /* 0x0000000732327c20 */ /* 0x000fe20008410000 */
[----:B------:R-:W-:Y:S01]  /*32b0*/  FMUL.FTZ R51, R51, UR7 ;  /* 0x0000000733337c20 */ /* 0x000fe20008410000 */
[----:B------:R-:W-:Y:S01]  /*32c0*/  FMUL.FTZ R54, R54, UR7 ;  /* 0x0000000736367c20 */ /* 0x000fe20008410000 */
[----:B------:R-:W-:Y:S01]  /*32d0*/  FMNMX.FTZ R5, R29, R4, !PT ;  /* 0x000000041d057209 */ /* 0x000fe20007810000 */
[----:B------:R-:W-:Y:S01]  /*32e0*/  FMUL.FTZ R55, R55, UR7 ;  /* 0x0000000737377c20 */ /* 0x000fe20008410000 */
[----:B------:R-:W-:Y:S01]  /*32f0*/  ULDC UR20, c[0x0][0x988] ;  /* 0x0002620000147ab9 */ /* 0x000fe20000000800 */
[----:B------:R-:W0:Y:S01]  /*3300*/  MUFU.TANH R33, R33 ;  /* 0x0000002100217308 */ /* 0x000e220000002400 */
[----:B---3--:R-:W-:-:S02]  /*3310*/  FSEL R32, R32, -INF , P1 ;  /* 0xff80000020207808 */ /* 0x008fc40000800000 */
[----:B------:R-:W-:Y:S02]  /*3320*/  R2UR UR6, R7 ;  /* 0x00000000070672ca */ /* 0x000fe400000e0000 */
[----:B------:R-:W-:-:S03]  /*3330*/  FMNMX.FTZ R4, R32, R5, !PT ;  /* 0x0000000520047209 */ /* 0x000fc60007810000 */
[----:B------:R-:W3:Y:S01]  /*3340*/  MUFU.TANH R27, R27 ;  /* 0x0000001b001b7308 */ /* 0x000ee20000002400 */
[----:B----4-:R-:W-:Y:S02]  /*3350*/  FSEL R26, R26, -INF , P5 ;  /* 0xff8000001a1a7808 */ /* 0x010fe40002800000 */
[----:B------:R-:W-:-:S05]  /*3360*/  ISETP.GT.AND P5, PT, R3, 0x18, PT ;  /* 0x000000180300780c */ /* 0x000fca0003fa4270 */
[----:B------:R-:W4:Y:S01]  /*3370*/  MUFU.TANH R36, R36 ;  /* 0x0000002400247308 */ /* 0x000f220000002400 */
[----:B0-----:R-:W-:Y:S01]  /*3380*/  FSEL R33, R33, -INF , P6 ;  /* 0xff80000021217808 */ /* 0x001fe20003000000 */
[----:B------:R-:W-:-:S03]  /*3390*/  UIADD3 UR6, UR6, 0x28c40, URZ ;  /* 0x00028c4006067890 */ /* 0x000fc6000fffe03f */
[----:B------:R-:W-:Y:S01]  /*33a0*/  FMNMX.FTZ R5, R33, R4, !PT ;  /* 0x0000000421057209 */ /* 0x000fe20007810000 */
[----:B------:R-:W-:Y:S02]  /*33b0*/  UPRMT UR6, UR39, 0x654, UR6 ;  /* 0x0000065427067896 */ /* 0x000fe40008000006 */
[----:B------:R-:W0:Y:S01]  /*33c0*/  MUFU.TANH R30, R30 ;  /* 0x0000001e001e7308 */ /* 0x000e220000002400 */
[----:B---3--:R-:W-:Y:S02]  /*33d0*/  FSEL R27, R27, -INF , P4 ;  /* 0xff8000001b1b7808 */ /* 0x008fe40002000000 */
[----:B------:R-:W-:-:S04]  /*33e0*/  ISETP.GT.AND P4, PT, R3, 0x19, PT ;  /* 0x000000190300780c */ /* 0x000fc80003f84270 */
[----:B------:R-:W-:Y:S01]  /*33f0*/  SYNCS.ARRIVE.TRANS64.RED.A1T0 RZ, [UR6], RZ ;  /* 0x000000ffffff79a7 */ /* 0x000fe20008100406 */
[----:B------:R-:W3:Y:S01]  /*3400*/  MUFU.TANH R37, R37 ;  /* 0x0000002500257308 */ /* 0x000ee20000002400 */
[----:B----4-:R-:W-:-:S04]  /*3410*/  FSEL R36, R36, -INF , P5 ;  /* 0xff80000024247808 */ /* 0x010fc80002800000 */
[----:B------:R-:W-:-:S03]  /*3420*/  FMNMX.FTZ R4, R36, R5, !PT ;  /* 0x0000000524047209 */ /* 0x000fc60007810000 */
[----:B------:R-:W4:Y:S01]  /*3430*/  MUFU.TANH R31, R31 ;  /* 0x0000001f001f7308 */ /* 0x000f220000002400 */
[----:B0-----:R-:W-:Y:S02]  /*3440*/  FSEL R30, R30, -INF , P3 ;  /* 0xff8000001e1e7808 */ /* 0x001fe40001800000 */
[----:B------:R-:W-:-:S05]  /*3450*/  ISETP.GT.AND P3, PT, R3, 0x20, PT ;  /* 0x000000200300780c */ /* 0x000fca0003f64270 */
[----:B------:R-:W0:Y:S01]  /*3460*/  MUFU.TANH R40, R40 ;  /* 0x0000002800287308 */ /* 0x000e220000002400 */
[----:B---3--:R-:W-:-:S04]  /*3470*/  FSEL R37, R37, -INF , P4 ;  /* 0xff80000025257808 */ /* 0x008fc80002000000 */
[----:B------:R-:W-:-:S03]  /*3480*/  FMNMX.FTZ R5, R37, R4, !PT ;  /* 0x0000000425057209 */ /* 0x000fc60007810000 */
[----:B------:R-:W3:Y:S01]  /*3490*/  MUFU.TANH R34, R34 ;  /* 0x0000002200227308 */ /* 0x000ee20000002400 */
[----:B----4-:R-:W-:Y:S02]  /*34a0*/  FSEL R31, R31, -INF , P2 ;  /* 0xff8000001f1f7808 */ /* 0x010fe40001000000 */
[----:B------:R-:W-:-:S05]  /*34b0*/  ISETP.GT.AND P2, PT, R3, 0x21, PT ;  /* 0x000000210300780c */ /* 0x000fca0003f44270 */
[----:B------:R-:W4:Y:S01]  /*34c0*/  MUFU.TANH R41, R41 ;  /* 0x0000002900297308 */ /* 0x000f220000002400 */
[----:B0-----:R-:W-:-:S04]  /*34d0*/  FSEL R40, R40, -INF , P3 ;  /* 0xff80000028287808 */ /* 0x001fc80001800000 */
[----:B------:R-:W-:-:S03]  /*34e0*/  FMNMX.FTZ R4, R40, R5, !PT ;  /* 0x0000000528047209 */ /* 0x000fc60007810000 */
[----:B------:R-:W0:Y:S01]  /*34f0*/  MUFU.TANH R35, R35 ;  /* 0x0000002300237308 */ /* 0x000e220000002400 */
[----:B---3--:R-:W-:Y:S02]  /*3500*/  FSEL R34, R34, -INF , P1 ;  /* 0xff80000022227808 */ /* 0x008fe40000800000 */
[----:B------:R-:W-:-:S05]  /*3510*/  ISETP.GT.AND P1, PT, R3, 0x28, PT ;  /* 0x000000280300780c */ /* 0x000fca0003f24270 */
        /* <DEDUP_REMOVED lines=25> */
[----:B---3--:R-:W-:-:S07]  /*36b0*/  FSEL R49, R49, -INF , P4 ;  /* 0xff80000031317808 */ /* 0x008fce0002000000 */
[----:B------:R-:W3:Y:S01]  /*36c0*/  MUFU.TANH R53, R53 ;  /* 0x0000003500357308 */ /* 0x000ee20000002400 */
[----:B----4-:R-:W-:Y:S02]  /*36d0*/  FSEL R43, R43, -INF , P2 ;  /* 0xff8000002b2b7808 */ /* 0x010fe40001000000 */
[----:B------:R-:W-:Y:S02]  /*36e0*/  ISETP.GT.AND P2, PT, R3, 0x39, PT ;  /* 0x000000390300780c */ /* 0x000fe40003f44270 */
[----:B------:R-:W-:-:S03]  /*36f0*/  FMNMX.FTZ R3, R49, R4, !PT ;  /* 0x0000000431037209 */ /* 0x000fc60007810000 */
[----:B------:R-:W4:Y:S01]  /*3700*/  MUFU.TANH R46, R46 ;  /* 0x0000002e002e7308 */ /* 0x000f220000002400 */
[----:B0-----:R-:W-:-:S04]  /*3710*/  FSEL R52, R52, -INF , P3 ;  /* 0xff80000034347808 */ /* 0x001fc80001800000 */
[----:B------:R-:W-:Y:S02]  /*3720*/  FMNMX.FTZ R4, R52, R3, !PT ;  /* 0x0000000334047209 */ /* 0x000fe40007810000 */
[----:B------:R-:W-:Y:S01]  /*3730*/  FMNMX.FTZ R3, R26, R27, !PT ;  /* 0x0000001b1a037209 */ /* 0x000fe20007810000 */
[----:B------:R-:W0:Y:S01]  /*3740*/  MUFU.TANH R47, R47 ;  /* 0x0000002f002f7308 */ /* 0x000e220000002400 */
[----:B---3--:R-:W-:-:S04]  /*3750*/  FSEL R53, R53, -INF , P2 ;  /* 0xff80000035357808 */ /* 0x008fc80001000000 */
[----:B------:R-:W-:-:S03]  /*3760*/  FMNMX.FTZ R5, R53, R4, !PT ;  /* 0x0000000435057209 */ /* 0x000fc60007810000 */
[----:B------:R-:W3:Y:S01]  /*3770*/  MUFU.TANH R50, R50 ;  /* 0x0000003200327308 */ /* 0x000ee20000002400 */
[----:B----4-:R-:W-:Y:S01]  /*3780*/  FSEL R46, R46, -INF , P1 ;  /* 0xff8000002e2e7808 */ /* 0x010fe20000800000 */
[----:B------:R-:W4:Y:S06]  /*3790*/  SHFL.BFLY PT, R4, R5, 0x2, 0x1f ;  /* 0x0c401f0005047f89 */ /* 0x000f2c00000e0000 */
[----:B------:R-:W5:Y:S01]  /*37a0*/  MUFU.TANH R51, R51 ;  /* 0x0000003300337308 */ /* 0x000f620000002400 */
[----:B0-----:R-:W-:-:S07]  /*37b0*/  FSEL R47, R47, -INF , P6 ;  /* 0xff8000002f2f7808 */ /* 0x001fce0003000000 */
[----:B------:R-:W0:Y:S01]  /*37c0*/  MUFU.TANH R54, R54 ;  /* 0x0000003600367308 */ /* 0x000e220000002400 */
[----:B---3--:R-:W-:-:S07]  /*37d0*/  FSEL R50, R50, -INF , P5 ;  /* 0xff80000032327808 */ /* 0x008fce0002800000 */
[----:B------:R-:W3:Y:S01]  /*37e0*/  MUFU.TANH R55, R55 ;  /* 0x0000003700377308 */ /* 0x000ee20000002400 */
[----:B-----5:R-:W-:Y:S02]  /*37f0*/  FSEL R51, R51, -INF , P4 ;  /* 0xff80000033337808 */ /* 0x020fe40002000000 */
[----:B----4-:R-:W-:Y:S02]  /*3800*/  FMNMX.FTZ R9, R5, R4, !PT ;  /* 0x0000000405097209 */ /* 0x010fe40007810000 */
[----:B------:R-:W-:-:S03]  /*3810*/  FMNMX.FTZ R4, R30, R3, !PT ;  /* 0x000000031e047209 */ /* 0x000fc60007810000 */
[----:B------:R-:W4:Y:S01]  /*3820*/  SHFL.BFLY PT, R10, R9, 0x1, 0x1f ;  /* 0x0c201f00090a7f89 */ /* 0x000f2200000e0000 */
[----:B------:R-:W-:Y:S02]  /*3830*/  FMNMX.FTZ R3, R31, R4, !PT ;  /* 0x000000041f037209 */ /* 0x000fe40007810000 */
[----:B0-----:R-:W-:Y:S02]  /*3840*/  FSEL R54, R54, -INF , P3 ;  /* 0xff80000036367808 */ /* 0x001fe40001800000 */
[----:B------:R-:W-:-:S04]  /*3850*/  FMNMX.FTZ R4, R34, R3, !PT ;  /* 0x0000000322047209 */ /* 0x000fc80007810000 */
[----:B------:R-:W-:Y:S02]  /*3860*/  FMNMX.FTZ R3, R35, R4, !PT ;  /* 0x0000000423037209 */ /* 0x000fe40007810000 */
[----:B---3--:R-:W-:Y:S02]  /*3870*/  FSEL R55, R55, -INF , P2 ;  /* 0xff80000037377808 */ /* 0x008fe40001000000 */
[----:B------:R-:W-:-:S04]  /*3880*/  FMNMX.FTZ R6, R38, R3, !PT ;  /* 0x0000000326067209 */ /* 0x000fc80007810000 */
[----:B------:R-:W-:-:S04]  /*3890*/  FMNMX.FTZ R3, R39, R6, !PT ;  /* 0x0000000627037209 */ /* 0x000fc80007810000 */
[----:B------:R-:W-:Y:S02]  /*38a0*/  FMNMX.FTZ R6, R42, R3, !PT ;  /* 0x000000032a067209 */ /* 0x000fe40007810000 */
[----:B----4-:R-:W-:Y:S02]  /*38b0*/  FMNMX.FTZ R4, R9, R10, !PT ;  /* 0x0000000a09047209 */ /* 0x010fe40007810000 */
[----:B------:R-:W-:Y:S01]  /*38c0*/  FMNMX.FTZ R3, R43, R6, !PT ;  /* 0x000000062b037209 */ /* 0x000fe20007810000 */
[----:B------:R-:W-:Y:S01]  /*38d0*/  BAR.SYNC.DEFER_BLOCKING 0xf, 0x100 ;  /* 0x03c4000000007b1d */ /* 0x000fe20000010000 */
[C---:B------:R-:W-:Y:S01]  /*38e0*/  FSETP.NEU.FTZ.AND P1, PT, R4.reuse, -INF , PT ;  /* 0xff8000000400780b */ /* 0x040fe20003f3d000 */
[----:B------:R-:W-:Y:S01]  /*38f0*/  FMUL.FTZ R5, R4, UR20 ;  /* 0x0000001404057c20 */ /* 0x000fe20008410000 */
[----:B------:R-:W-:-:S04]  /*3900*/  FMNMX.FTZ R6, R46, R3, !PT ;  /* 0x000000032e067209 */ /* 0x000fc80007810000 */
[----:B------:R-:W-:Y:S02]  /*3910*/  FMNMX.FTZ R3, R47, R6, !PT ;  /* 0x000000062f037209 */ /* 0x000fe40007810000 */
[----:B------:R-:W-:Y:S02]  /*3920*/  FSEL R9, R5, RZ, P1 ;  /* 0x000000ff05097208 */ /* 0x000fe40000800000 */
[----:B------:R-:W-:-:S03]  /*3930*/  FMNMX.FTZ R6, R50, R3, !PT ;  /* 0x0000000332067209 */ /* 0x000fc60007810000 */
[--C-:B------:R-:W-:Y:S01]  /*3940*/  FFMA.FTZ R24, R24, UR20, -R9.reuse ;  /* 0x0000001418187c23 */ /* 0x100fe20008010809 */
[----:B------:R-:W-:Y:S01]  /*3950*/  FMNMX.FTZ R3, R51, R6, !PT ;  /* 0x0000000633037209 */ /* 0x000fe20007810000 */
[--C-:B------:R-:W-:Y:S01]  /*3960*/  FFMA.FTZ R25, R25, UR20, -R9.reuse ;  /* 0x0000001419197c23 */ /* 0x100fe20008010809 */
[--C-:B------:R-:W-:Y:S01]  /*3970*/  FFMA.FTZ R28, R28, UR20, -R9.reuse ;  /* 0x000000141c1c7c23 */ /* 0x100fe20008010809 */
[--C-:B------:R-:W-:Y:S01]  /*3980*/  FFMA.FTZ R29, R29, UR20, -R9.reuse ;  /* 0x000000141d1d7c23 */ /* 0x100fe20008010809 */
[----:B------:R-:W-:Y:S01]  /*3990*/  FMNMX.FTZ R6, R54, R3, !PT ;  /* 0x0000000336067209 */ /* 0x000fe20007810000 */
[----:B------:R-:W-:Y:S01]  /*39a0*/  MUFU.EX2 R24, R24 ;  /* 0x0000001800187308 */ /* 0x000fe20000000800 */
[--C-:B------:R-:W-:Y:S01]  /*39b0*/  FFMA.FTZ R32, R32, UR20, -R9.reuse ;  /* 0x0000001420207c23 */ /* 0x100fe20008010809 */
[--C-:B------:R-:W-:Y:S01]  /*39c0*/  FFMA.FTZ R33, R33, UR20, -R9.reuse ;  /* 0x0000001421217c23 */ /* 0x100fe20008010809 */
[----:B------:R-:W-:Y:S01]  /*39d0*/  FMNMX.FTZ R6, R55, R6, !PT ;  /* 0x0000000637067209 */ /* 0x000fe20007810000 */
[--C-:B------:R-:W-:Y:S01]  /*39e0*/  FFMA.FTZ R36, R36, UR20, -R9.reuse ;  /* 0x0000001424247c23 */ /* 0x100fe20008010809 */
[--C-:B------:R-:W-:Y:S01]  /*39f0*/  FFMA.FTZ R37, R37, UR20, -R9.reuse ;  /* 0x0000001425257c23 */ /* 0x100fe20008010809 */
[--C-:B------:R-:W-:Y:S01]  /*3a00*/  FFMA.FTZ R40, R40, UR20, -R9.reuse ;  /* 0x0000001428287c23 */ /* 0x100fe20008010809 */
[--C-:B------:R-:W-:Y:S01]  /*3a10*/  FFMA.FTZ R41, R41, UR20, -R9.reuse ;  /* 0x0000001429297c23 */ /* 0x100fe20008010809 */
[----:B------:R-:W0:Y:S01]  /*3a20*/  SHFL.BFLY PT, R3, R6, 0x2, 0x1f ;  /* 0x0c401f0006037f89 */ /* 0x000e2200000e0000 */
[----:B------:R-:W3:Y:S01]  /*3a30*/  MUFU.EX2 R25, R25 ;  /* 0x0000001900197308 */ /* 0x000ee20000000800 */
[--C-:B------:R-:W-:Y:S01]  /*3a40*/  FFMA.FTZ R44, R44, UR20, -R9.reuse ;  /* 0x000000142c2c7c23 */ /* 0x100fe20008010809 */
[--C-:B------:R-:W-:Y:S01]  /*3a50*/  FFMA.FTZ R45, R45, UR20, -R9.reuse ;  /* 0x000000142d2d7c23 */ /* 0x100fe20008010809 */
[--C-:B------:R-:W-:Y:S01]  /*3a60*/  FFMA.FTZ R48, R48, UR20, -R9.reuse ;  /* 0x0000001430307c23 */ /* 0x100fe20008010809 */
[--C-:B------:R-:W-:Y:S01]  /*3a70*/  FFMA.FTZ R49, R49, UR20, -R9.reuse ;  /* 0x0000001431317c23 */ /* 0x100fe20008010809 */
[--C-:B------:R-:W-:Y:S01]  /*3a80*/  FFMA.FTZ R52, R52, UR20, -R9.reuse ;  /* 0x0000001434347c23 */ /* 0x100fe20008010809 */
[----:B------:R-:W-:-:S02]  /*3a90*/  FFMA.FTZ R9, R53, UR20, -R9 ;  /* 0x0000001435097c23 */ /* 0x000fc40008010809 */
[----:B------:R-:W-:Y:S08]  /*3aa0*/  MUFU.EX2 R28, R28 ;  /* 0x0000001c001c7308 */ /* 0x000ff00000000800 */
[----:B------:R-:W4:Y:S01]  /*3ab0*/  MUFU.EX2 R29, R29 ;  /* 0x0000001d001d7308 */ /* 0x000f220000000800 */
[----:B---3--:R-:W-:Y:S01]  /*3ac0*/  FADD.FTZ R11, R24, R25 ;  /* 0x00000019180b7221 */ /* 0x008fe20000010000 */
[----:B------:R-:W-:-:S02]  /*3ad0*/  F2FP.BF16.F32.PACK_AB R152, R25, R24 ;  /* 0x000000181998723e */ /* 0x000fc400000010ff */
[----:B0-----:R-:W-:-:S04]  /*3ae0*/  FMNMX.FTZ R3, R6, R3, !PT ;  /* 0x0000000306037209 */ /* 0x001fc80007810000 */
[----:B------:R-:W-:Y:S01]  /*3af0*/  MUFU.EX2 R32, R32 ;  /* 0x0000002000207308 */ /* 0x000fe20000000800 */
[----:B------:R-:W0:Y:S07]  /*3b00*/  SHFL.BFLY PT, R6, R3, 0x1, 0x1f ;  /* 0x0c201f0003067f89 */ /* 0x000e2e00000e0000 */
[----:B------:R-:W3:Y:S01]  /*3b10*/  MUFU.EX2 R33, R33 ;  /* 0x0000002100217308 */ /* 0x000ee20000000800 */
[----:B----4-:R-:W-:-:S07]  /*3b20*/  F2FP.BF16.F32.PACK_AB R154, R29, R28 ;  /* 0x0000001c1d9a723e */ /* 0x010fce00000010ff */
[----:B------:R-:W-:Y:S08]  /*3b30*/  MUFU.EX2 R36, R36 ;  /* 0x0000002400247308 */ /* 0x000ff00000000800 */
[----:B------:R-:W4:Y:S01]  /*3b40*/  MUFU.EX2 R37, R37 ;  /* 0x0000002500257308 */ /* 0x000f220000000800 */
[----:B---3--:R-:W-:Y:S02]  /*3b50*/  F2FP.BF16.F32.PACK_AB R156, R33, R32 ;  /* 0x00000020219c723e */ /* 0x008fe400000010ff */
[----:B0-----:R-:W-:Y:S01]  /*3b60*/  FMNMX.FTZ R5, R3, R6, !PT ;  /* 0x0000000603057209 */ /* 0x001fe20007810000 */
[----:B------:R-:W-:-:S03]  /*3b70*/  FADD.FTZ R6, R28, R11 ;  /* 0x0000000b1c067221 */ /* 0x000fc60000010000 */
[C---:B------:R-:W-:Y:S01]  /*3b80*/  FSETP.NEU.FTZ.AND P1, PT, R5.reuse, -INF , PT ;  /* 0xff8000000500780b */ /* 0x040fe20003f3d000 */
[----:B------:R-:W-:Y:S01]  /*3b90*/  FMUL.FTZ R3, R5, UR20 ;  /* 0x0000001405037c20 */ /* 0x000fe20008410000 */
[----:B------:R-:W-:Y:S01]  /*3ba0*/  FADD.FTZ R13, R29, R6 ;  /* 0x000000061d0d7221 */ /* 0x000fe20000010000 */
[----:B------:R-:W0:Y:S03]  /*3bb0*/  MUFU.EX2 R40, R40 ;  /* 0x0000002800287308 */ /* 0x000e260000000800 */
[----:B------:R-:W-:Y:S01]  /*3bc0*/  FSEL R3, R3, RZ, P1 ;  /* 0x000000ff03037208 */ /* 0x000fe20000800000 */
[----:B------:R-:W-:Y:S01]  /*3bd0*/  FADD.FTZ R10, R32, R13 ;  /* 0x0000000d200a7221 */ /* 0x000fe20000010000 */
[----:B----4-:R-:W-:-:S03]  /*3be0*/  F2FP.BF16.F32.PACK_AB R158, R37, R36 ;  /* 0x00000024259e723e */ /* 0x010fc600000010ff */
[--C-:B------:R-:W-:Y:S01]  /*3bf0*/  FFMA.FTZ R26, R26, UR20, -R3.reuse ;  /* 0x000000141a1a7c23 */ /* 0x100fe20008010803 */
[--C-:B------:R-:W-:Y:S01]  /*3c00*/  FFMA.FTZ R27, R27, UR20, -R3.reuse ;  /* 0x000000141b1b7c23 */ /* 0x100fe20008010803 */
[--C-:B------:R-:W-:Y:S01]  /*3c10*/  FFMA.FTZ R30, R30, UR20, -R3.reuse ;  /* 0x000000141e1e7c23 */ /* 0x100fe20008010803 */
[--C-:B------:R-:W-:Y:S01]  /*3c20*/  FFMA.FTZ R31, R31, UR20, -R3.reuse ;  /* 0x000000141f1f7c23 */ /* 0x100fe20008010803 */
[--C-:B------:R-:W-:Y:S01]  /*3c30*/  FFMA.FTZ R34, R34, UR20, -R3.reuse ;  /* 0x0000001422227c23 */ /* 0x100fe20008010803 */
[--C-:B------:R-:W-:Y:S01]  /*3c40*/  FFMA.FTZ R35, R35, UR20, -R3.reuse ;  /* 0x0000001423237c23 */ /* 0x100fe20008010803 */
[----:B------:R-:W-:Y:S01]  /*3c50*/  MUFU.EX2 R26, R26 ;  /* 0x0000001a001a7308 */ /* 0x000fe20000000800 */
[--C-:B------:R-:W-:Y:S01]  /*3c60*/  FFMA.FTZ R38, R38, UR20, -R3.reuse ;  /* 0x0000001426267c23 */ /* 0x100fe20008010803 */
[--C-:B------:R-:W-:Y:S01]  /*3c70*/  FFMA.FTZ R39, R39, UR20, -R3.reuse ;  /* 0x0000001427277c23 */ /* 0x100fe20008010803 */
[--C-:B------:R-:W-:Y:S01]  /*3c80*/  FFMA.FTZ R42, R42, UR20, -R3.reuse ;  /* 0x000000142a2a7c23 */ /* 0x100fe20008010803 */
[--C-:B------:R-:W-:Y:S01]  /*3c90*/  FFMA.FTZ R43, R43, UR20, -R3.reuse ;  /* 0x000000142b2b7c23 */ /* 0x100fe20008010803 */
[--C-:B------:R-:W-:Y:S01]  /*3ca0*/  FFMA.FTZ R46, R46, UR20, -R3.reuse ;  /* 0x000000142e2e7c23 */ /* 0x100fe20008010803 */
[--C-:B------:R-:W-:Y:S01]  /*3cb0*/  FFMA.FTZ R47, R47, UR20, -R3.reuse ;  /* 0x000000142f2f7c23 */ /* 0x100fe20008010803 */
[----:B------:R-:W-:Y:S01]  /*3cc0*/  FADD.FTZ R13, R33, R10 ;  /* 0x0000000a210d7221 */ /* 0x000fe20000010000 */
[----:B------:R-:W3:Y:S01]  /*3cd0*/  MUFU.EX2 R27, R27 ;  /* 0x0000001b001b7308 */ /* 0x000ee20000000800 */
[--C-:B------:R-:W-:Y:S01]  /*3ce0*/  FFMA.FTZ R50, R50, UR20, -R3.reuse ;  /* 0x0000001432327c23 */ /* 0x100fe20008010803 */
[----:B------:R-:W-:Y:S01]  /*3cf0*/  FFMA.FTZ R51, R51, UR20, -R3 ;  /* 0x0000001433337c23 */ /* 0x000fe20008010803 */
[----:B------:R-:W-:Y:S01]  /*3d00*/  FADD.FTZ R10, R36, R13 ;  /* 0x0000000d240a7221 */ /* 0x000fe20000010000 */
[--C-:B------:R-:W-:Y:S01]  /*3d10*/  FFMA.FTZ R54, R54, UR20, -R3.reuse ;  /* 0x0000001436367c23 */ /* 0x100fe20008010803 */
[----:B------:R-:W-:-:S02]  /*3d20*/  FFMA.FTZ R3, R55, UR20, -R3 ;  /* 0x0000001437037c23 */ /* 0x000fc40008010803 */
[----:B------:R-:W-:Y:S01]  /*3d30*/  FADD.FTZ R13, R37, R10 ;  /* 0x0000000a250d7221 */ /* 0x000fe20000010000 */
[----:B------:R-:W4:Y:S03]  /*3d40*/  MUFU.EX2 R30, R30 ;  /* 0x0000001e001e7308 */ /* 0x000f260000000800 */
[----:B0-----:R-:W-:-:S05]  /*3d50*/  FADD.FTZ R10, R40, R13 ;  /* 0x0000000d280a7221 */ /* 0x001fca0000010000 */
[----:B------:R-:W0:Y:S01]  /*3d60*/  MUFU.EX2 R31, R31 ;  /* 0x0000001f001f7308 */ /* 0x000e220000000800 */
[----:B---3--:R-:W-:Y:S01]  /*3d70*/  FADD.FTZ R11, R26, R27 ;  /* 0x0000001b1a0b7221 */ /* 0x008fe20000010000 */
[----:B------:R-:W-:-:S06]  /*3d80*/  F2FP.BF16.F32.PACK_AB R153, R27, R26 ;  /* 0x0000001a1b99723e */ /* 0x000fcc00000010ff */
[----:B------:R-:W3:Y:S01]  /*3d90*/  MUFU.EX2 R34, R34 ;  /* 0x0000002200227308 */ /* 0x000ee20000000800 */
[----:B----4-:R-:W-:-:S07]  /*3da0*/  FADD.FTZ R6, R30, R11 ;  /* 0x0000000b1e067221 */ /* 0x010fce0000010000 */
[----:B------:R-:W4:Y:S01]  /*3db0*/  MUFU.EX2 R35, R35 ;  /* 0x0000002300237308 */ /* 0x000f220000000800 */
[C---:B0-----:R-:W-:Y:S01]  /*3dc0*/  FADD.FTZ R11, R31.reuse, R6 ;  /* 0x000000061f0b7221 */ /* 0x041fe20000010000 */
[----:B------:R-:W-:-:S05]  /*3dd0*/  F2FP.BF16.F32.PACK_AB R155, R31, R30 ;  /* 0x0000001e1f9b723e */ /* 0x000fca00000010ff */
[----:B------:R0:W-:Y:S01]  /*3de0*/  STSM.16.M88.4 [R22+0x26800], R152 ;  /* 0x0268009816007844 */ /* 0x0001e20000000200 */
[----:B------:R-:W5:Y:S01]  /*3df0*/  MUFU.EX2 R38, R38 ;  /* 0x0000002600267308 */ /* 0x000f620000000800 */
[----:B---3--:R-:W-:-:S07]  /*3e00*/  FADD.FTZ R6, R34, R11 ;  /* 0x0000000b22067221 */ /* 0x008fce0000010000 */
[----:B------:R-:W3:Y:S01]  /*3e10*/  MUFU.EX2 R39, R39 ;  /* 0x0000002700277308 */ /* 0x000ee20000000800 */
[C---:B----4-:R-:W-:Y:S01]  /*3e20*/  FADD.FTZ R11, R35.reuse, R6 ;  /* 0x00000006230b7221 */ /* 0x050fe20000010000 */
[----:B------:R-:W-:-:S06]  /*3e30*/  F2FP.BF16.F32.PACK_AB R157, R35, R34 ;  /* 0x00000022239d723e */ /* 0x000fcc00000010ff */
[----:B------:R-:W4:Y:S01]  /*3e40*/  MUFU.EX2 R42, R42 ;  /* 0x0000002a002a7308 */ /* 0x000f220000000800 */
[----:B-----5:R-:W-:-:S07]  /*3e50*/  FADD.FTZ R6, R38, R11 ;  /* 0x0000000b26067221 */ /* 0x020fce0000010000 */
[----:B------:R-:W5:Y:S01]  /*3e60*/  MUFU.EX2 R41, R41 ;  /* 0x0000002900297308 */ /* 0x000f620000000800 */
[C---:B---3--:R-:W-:Y:S01]  /*3e70*/  FADD.FTZ R11, R39.reuse, R6 ;  /* 0x00000006270b7221 */ /* 0x048fe20000010000 */
[----:B------:R-:W-:-:S05]  /*3e80*/  F2FP.BF16.F32.PACK_AB R159, R39, R38 ;  /* 0x00000026279f723e */ /* 0x000fca00000010ff */
[----:B------:R0:W-:Y:S01]  /*3e90*/  STSM.16.M88.4 [R19], R156 ;  /* 0x0000009c13007844 */ /* 0x0001e20000000200 */
[----:B------:R-:W3:Y:S01]  /*3ea0*/  MUFU.EX2 R43, R43 ;  /* 0x0000002b002b7308 */ /* 0x000ee20000000800 */
[----:B----4-:R-:W-:-:S07]  /*3eb0*/  FADD.FTZ R6, R42, R11 ;  /* 0x0000000b2a067221 */ /* 0x010fce0000010000 */
[----:B------:R-:W4:Y:S01]  /*3ec0*/  MUFU.EX2 R44, R44 ;  /* 0x0000002c002c7308 */ /* 0x000f220000000800 */
[C---:B-----5:R-:W-:Y:S01]  /*3ed0*/  FADD.FTZ R13, R41.reuse, R10 ;  /* 0x0000000a290d7221 */ /* 0x060fe20000010000 */
[----:B------:R-:W-:-:S06]  /*3ee0*/  F2FP.BF16.F32.PACK_AB R160, R41, R40 ;  /* 0x0000002829a0723e */ /* 0x000fcc00000010ff */
[----:B------:R-:W5:Y:S01]  /*3ef0*/  MUFU.EX2 R46, R46 ;  /* 0x0000002e002e7308 */ /* 0x000f620000000800 */
[C---:B---3--:R-:W-:Y:S01]  /*3f00*/  FADD.FTZ R11, R43.reuse, R6 ;  /* 0x000000062b0b7221 */ /* 0x048fe20000010000 */
[----:B------:R-:W-:-:S06]  /*3f10*/  F2FP.BF16.F32.PACK_AB R161, R43, R42 ;  /* 0x0000002a2ba1723e */ /* 0x000fcc00000010ff */
[----:B------:R-:W3:Y:S01]  /*3f20*/  MUFU.EX2 R45, R45 ;  /* 0x0000002d002d7308 */ /* 0x000ee20000000800 */
[----:B----4-:R-:W-:-:S07]  /*3f30*/  FADD.FTZ R6, R44, R13 ;  /* 0x0000000d2c067221 */ /* 0x010fce0000010000 */
[----:B------:R-:W4:Y:S01]  /*3f40*/  MUFU.EX2 R47, R47 ;  /* 0x0000002f002f7308 */ /* 0x000f220000000800 */
[----:B-----5:R-:W-:-:S07]  /*3f50*/  FADD.FTZ R10, R46, R11 ;  /* 0x0000000b2e0a7221 */ /* 0x020fce0000010000 */
[----:B------:R-:W-:Y:S01]  /*3f60*/  MUFU.EX2 R48, R48 ;  /* 0x0000003000307308 */ /* 0x000fe20000000800 */
[C---:B---3--:R-:W-:Y:S01]  /*3f70*/  F2FP.BF16.F32.PACK_AB R162, R45.reuse, R44 ;  /* 0x0000002c2da2723e */ /* 0x048fe200000010ff */
[----:B------:R-:W-:-:S06]  /*3f80*/  FADD.FTZ R45, R45, R6 ;  /* 0x000000062d2d7221 */ /* 0x000fcc0000010000 */
[----:B------:R-:W3:Y:S01]  /*3f90*/  MUFU.EX2 R49, R49 ;  /* 0x0000003100317308 */ /* 0x000ee20000000800 */
[C---:B----4-:R-:W-:Y:S01]  /*3fa0*/  F2FP.BF16.F32.PACK_AB R163, R47.reuse, R46 ;  /* 0x0000002e2fa3723e */ /* 0x050fe200000010ff */
[----:B------:R-:W-:-:S04]  /*3fb0*/  FADD.FTZ R47, R47, R10 ;  /* 0x0000000a2f2f7221 */ /* 0x000fc80000010000 */
[----:B------:R0:W-:Y:S02]  /*3fc0*/  STSM.16.M88.4 [R184], R160 ;  /* 0x000000a0b8007844 */ /* 0x0001e40000000200 */
[----:B------:R-:W-:Y:S08]  /*3fd0*/  MUFU.EX2 R50, R50 ;  /* 0x0000003200327308 */ /* 0x000ff00000000800 */
[----:B------:R-:W4:Y:S01]  /*3fe0*/  MUFU.EX2 R51, R51 ;  /* 0x0000003300337308 */ /* 0x000f220000000800 */
[----:B---3--:R-:W-:Y:S01]  /*3ff0*/  F2FP.BF16.F32.PACK_AB R164, R49, R48 ;  /* 0x0000003031a4723e */ /* 0x008fe200000010ff */
[----:B------:R-:W-:-:S04]  /*4000*/  FADD.FTZ R48, R48, R45 ;  /* 0x0000002d30307221 */ /* 0x000fc80000010000 */
[----:B------:R-:W-:Y:S02]  /*4010*/  FADD.FTZ R49, R49, R48 ;  /* 0x0000003031317221 */ /* 0x000fe40000010000 */
[----:B------:R-:W3:Y:S08]  /*4020*/  MUFU.EX2 R52, R52 ;  /* 0x0000003400347308 */ /* 0x000ef00000000800 */
[----:B------:R-:W5:Y:S01]  /*4030*/  MUFU.EX2 R9, R9 ;  /* 0x0000000900097308 */ /* 0x000f620000000800 */
[----:B----4-:R-:W-:Y:S01]  /*4040*/  F2FP.BF16.F32.PACK_AB R165, R51, R50 ;  /* 0x0000003233a5723e */ /* 0x010fe200000010ff */
[----:B------:R-:W-:-:S04]  /*4050*/  FADD.FTZ R50, R50, R47 ;  /* 0x0000002f32327221 */ /* 0x000fc80000010000 */
[----:B------:R-:W-:Y:S02]  /*4060*/  FADD.FTZ R51, R51, R50 ;  /* 0x0000003233337221 */ /* 0x000fe40000010000 */
[----:B------:R-:W-:Y:S01]  /*4070*/  MUFU.EX2 R54, R54 ;  /* 0x0000003600367308 */ /* 0x000fe20000000800 */
[----:B---3--:R-:W-:-:S07]  /*4080*/  FADD.FTZ R6, R52, R49 ;  /* 0x0000003134067221 */ /* 0x008fce0000010000 */
[----:B------:R-:W3:Y:S01]  /*4090*/  MUFU.EX2 R3, R3 ;  /* 0x0000000300037308 */ /* 0x000ee20000000800 */
[C---:B-----5:R-:W-:Y:S01]  /*40a0*/  F2FP.BF16.F32.PACK_AB R166, R9.reuse, R52 ;  /* 0x0000003409a6723e */ /* 0x060fe200000010ff */
[----:B------:R-:W-:Y:S01]  /*40b0*/  FADD.FTZ R6, R9, R6 ;  /* 0x0000000609067221 */ /* 0x000fe20000010000 */
[----:B---3--:R-:W-:Y:S01]  /*40c0*/  F2FP.BF16.F32.PACK_AB R167, R3, R54 ;  /* 0x0000003603a7723e */ /* 0x008fe200000010ff */
[----:B------:R-:W-:-:S04]  /*40d0*/  FADD.FTZ R54, R54, R51 ;  /* 0x0000003336367221 */ /* 0x000fc80000010000 */
[----:B------:R0:W-:Y:S01]  /*40e0*/  STSM.16.M88.4 [R23], R164 ;  /* 0x000000a417007844 */ /* 0x0001e20000000200 */
[----:B------:R-:W-:Y:S01]  /*40f0*/  FADD.FTZ R3, R3, R54 ;  /* 0x0000003603037221 */ /* 0x000fe20000010000 */
[----:B------:R-:W-:Y:S06]  /*4100*/  @!P0 BRA `(.L_x_26) ;  /* 0x0000000000048947 */ /* 0x000fec0003800000 */
[----:B------:R-:W-:Y:S01]  /*4110*/  BPT.TRAP 0x1 ;  /* 0x000000040000795c */ /* 0x000fe20000300000 */
.L_x_26:
[----:B------:R3:W4:Y:S01]  /*4120*/  SYNCS.PHASECHK.TRANS64.TRYWAIT P1, [R7+URZ+0x28c50], R8 ;  /* 0x028c5008070075a7 */ /* 0x000722000802017f */
[----:B------:R-:W-:Y:S05]  /*4130*/  @!P0 BRA `(.L_x_27) ;  /* 0x0000000000048947 */ /* 0x000fea0003800000 */
[----:B------:R-:W-:Y:S01]  /*4140*/  BPT.TRAP 0x1 ;  /* 0x000000040000795c */ /* 0x000fe20000300000 */
.L_x_27:
[----:B------:R-:W-:Y:S01]  /*4150*/  ULOP3.LUT UR52, UR52, 0x2000000, URZ, 0xfc, !UPT ;  /* 0x0200000034347892 */ /* 0x000fe2000f8efc3f */
[----:B----4-:R-:W-:Y:S11]  /*4160*/  @P1 BRA `(.L_x_28) ;  /* 0x0000000000081947 */ /* 0x010ff60003800000 */
[----:B------:R-:W4:Y:S02]  /*4170*/  SYNCS.PHASECHK.TRANS64.TRYWAIT P1, [R7+URZ+0x28c50], R8 ;  /* 0x028c5008070075a7 */ /* 0x000f24000802017f */
[----:B----4-:R-:W-:Y:S05]  /*4180*/  @!P1 BRA `(.L_x_29) ;  /* 0x0000008800b49947 */ /* 0x010fea0003800000 */
.L_x_28:
[----:B------:R-:W-:Y:S01]  /*4190*/  ULEA UR10, UR47, UR52, 0xc ;  /* 0x000000342f0a7291 */ /* 0x000fe2000f8e603f */
[----:B------:R-:W-:Y:S01]  /*41a0*/  WARPGROUP.ARRIVE ;  /* 0x00000000000079c5 */ /* 0x000fe20000000000 */
[----:B------:R-:W-:-:S05]  /*41b0*/  UMOV UR7, 0x40000040 ;  /* 0x4000004000077882 */ /* 0x000fca0000000000 */
[----:B------:R-:W-:Y:S02]  /*41c0*/  UMOV UR6, UR10 ;  /* 0x0000000a00067c82 */ /* 0x000fe40008000000 */
[----:B------:R-:W-:Y:S01]  /*41d0*/  HGMMA.64x256x16.F32.BF16 R24, R152, gdesc[UR4].tnspB, RZ, !UPT, gsb0 ;  /* 0x43e0000498187df0 */ /* 0x000fe2000c0018ff */
[----:B------:R-:W-:Y:S01]  /*41e0*/  UIADD3 UR6, UR10, 0x80, URZ ;  /* 0x000000800a067890 */ /* 0x000fe2000fffe03f */
[----:B------:R-:W-:Y:S01]  /*41f0*/  UMOV UR7, 0x40000040 ;  /* 0x4000004000077882 */ /* 0x000fe20000000000 */
[----:B------:R-:W-:Y:S02]  /*4200*/  WARPGROUP.DEPBAR.LE gsb0, 0x0 ;  /* 0x00008000000079c5 */ /* 0x000fe40000010000 */
[----:B------:R-:W-:-:S15]  /*4210*/  WARPGROUP.ARRIVE ;  /* 0x00000000000079c5 */ /* 0x000fde0000000000 */
[----:B------:R-:W-:-:S08]  /*4220*/  NOP ;  /* 0x0000000000007918 */ /* 0x000fd00000000000 */
[----:B------:R-:W-:Y:S01]  /*4230*/  HGMMA.64x256x16.F32.BF16 R24, R156, gdesc[UR4].tnspB, R24, gsb0 ;  /* 0x43e000049c187df0 */ /* 0x000fe20008001818 */
        /* <DEDUP_REMOVED lines=11> */
[----:B------:R-:W-:Y:S03]  /*42f0*/  HGMMA.64x256x16.F32.BF16 R24, R164, gdesc[UR4].tnspB, R24, gsb0 ;  /* 0x43e00004a4187df0 */ /* 0x000fe60008001818 */
[----:B------:R-:W-:Y:S02]  /*4300*/  WARPGROUP.DEPBAR.LE gsb0, 0x0 ;  /* 0x00008000000079c5 */ /* 0x000fe40000010000 */
[----:B------:R-:W-:Y:S01]  /*4310*/  @!PT LDS RZ, [RZ] ;  /* 0x00000000fffff984 */ /* 0x000fe20000000800 */
[----:B------:R-:W-:Y:S01]  /*4320*/  @!PT LDS RZ, [RZ] ;  /* 0x00000000fffff984 */ /* 0x000fe20000000800 */
[----:B------:R-:W-:Y:S01]  /*4330*/  @!PT LDS RZ, [RZ] ;  /* 0x00000000fffff984 */ /* 0x000fe20000000800 */
[----:B------:R-:W-:Y:S01]  /*4340*/  @!PT LDS RZ, [RZ] ;  /* 0x00000000fffff984 */ /* 0x000fe20000000800 */
[----:B------:R5:W-:Y:S06]  /*4350*/  MEMBAR.ALL.CTA ;  /* 0x0000000000007992 */ /* 0x000bec0000008000 */
[----:B-----5:R-:W5:Y:S02]  /*4360*/  FENCE.VIEW.ASYNC.S ;  /* 0x00000000000073c6 */ /* 0x020f640000000000 */
[----:B-----5:R-:W-:Y:S01]  /*4370*/  NOP ;  /* 0x0000000000007918 */ /* 0x020fe20000000000 */
[----:B------:R-:W-:Y:S06]  /*4380*/  BAR.ARV 0xe, 0x100 ;  /* 0x0384000000007b1d */ /* 0x000fec0000002000 */
[----:B------:R-:W-:Y:S05]  /*4390*/  @!P0 BRA `(.L_x_30) ;  /* 0x0000000000048947 */ /* 0x000fea0003800000 */
[----:B------:R-:W-:Y:S01]  /*43a0*/  BPT.TRAP 0x1 ;  /* 0x000000040000795c */ /* 0x000fe20000300000 */
.L_x_30:
[----:B------:R-:W-:Y:S01]  /*43b0*/  R2UR UR6, R7 ;  /* 0x00000000070672ca */ /* 0x000fe200000e0000 */
[----:B------:R-:W-:-:S06]  /*43c0*/  UISETP.GE.AND UP0, UPT, UR49, 0x41, UPT ;  /* 0x000000413100788c */ /* 0x000fcc000bf06270 */
[----:B------:R-:W-:-:S06]  /*43d0*/  PLOP3.LUT P1, PT, PT, PT, UP0, 0x80, 0x0 ;  /* 0x000000000000781c */ /* 0x000fcc0003f2f008 */
[----:B------:R-:W-:-:S04]  /*43e0*/  UIADD3 UR6, UR6, 0x28c60, URZ ;  /* 0x00028c6006067890 */ /* 0x000fc8000fffe03f */
[----:B------:R-:W-:-:S09]  /*43f0*/  UPRMT UR6, UR39, 0x654, UR6 ;  /* 0x0000065427067896 */ /* 0x000fd20008000006 */
[----:B------:R-:W-:Y:S01]  /*4400*/  SYNCS.ARRIVE.TRANS64.RED.A1T0 RZ, [UR6], RZ ;  /* 0x000000ffffff79a7 */ /* 0x000fe20008100406 */
[----:B------:R-:W-:Y:S05]  /*4410*/  @!P1 BRA `(.L_x_31) ;  /* 0x0000001c00549947 */ /* 0x000fea0003800000 */
[----:B-1234-:R-:W-:Y:S01]  /*4420*/  MOV R8, R5 ;  /* 0x0000000500087202 */ /* 0x01efe20000000f00 */
[----:B------:R-:W-:Y:S01]  /*4430*/  IMAD.MOV.U32 R13, RZ, RZ, R4 ;  /* 0x000000ffff0d7224 */ /* 0x000fe200078e0004 */
[----:B------:R-:W-:Y:S01]  /*4440*/  UIADD3 UR48, UR48, -0x2, URZ ;  /* 0xfffffffe30307890 */ /* 0x000fe2000fffe03f */
[----:B------:R-:W-:Y:S01]  /*4450*/  UMOV UR22, UR47 ;  /* 0x0000002f00167c82 */ /* 0x000fe20008000000 */
[----:B------:R-:W-:Y:S01]  /*4460*/  ULDC UR23, c[0x0][0x9d8] ;  /* 0x0002760000177ab9 */ /* 0x000fe20000000800 */
[----:B------:R-:W-:-:S09]  /*4470*/  ULDC UR20, c[0x0][0x988] ;  /* 0x0002620000147ab9 */ /* 0x000fd20000000800 */
.L_x_42:
[----:B------:R-:W-:Y:S01]  /*4480*/  UIADD3 UR47, UR22, 0x1, URZ ;  /* 0x00000001162f7890 */ /* 0x000fe2000fffe03f */
[----:B------:R-:W-:Y:S01]  /*4490*/  IMAD.U32 R4, RZ, RZ, UR48 ;  /* 0x00000030ff047e24 */ /* 0x000fe2000f8e00ff */
[----:B------:R-:W-:Y:S02]  /*44a0*/  UIADD3 UR48, UR48, -0x1, URZ ;  /* 0xffffffff30307890 */ /* 0x000fe4000fffe03f */
[----:B------:R-:W-:Y:S02]  /*44b0*/  UISETP.NE.AND UP0, UPT, UR47, 0x2, UPT ;  /* 0x000000022f00788c */ /* 0x000fe4000bf05270 */
[----:B------:R-:W-:Y:S02]  /*44c0*/  ISETP.GT.AND P1, PT, R4, RZ, PT ;  /* 0x000000ff0400720c */ /* 0x000fe40003f24270 */
[----:B------:R-:W-:Y:S02]  /*44d0*/  USEL UR6, URZ, 0x1, UP0 ;  /* 0x000000013f067887 */ /* 0x000fe40008000000 */
[----:B------:R-:W-:-:S02]  /*44e0*/  USEL UR47, UR47, URZ, UP0 ;  /* 0x0000003f2f2f7287 */ /* 0x000fc40008000000 */
[----:B------:R-:W-:Y:S01]  /*44f0*/  ULOP3.LUT UR37, UR37, UR6, URZ, 0x3c, !UPT ;  /* 0x0000000625257292 */ /* 0x000fe2000f8e3c3f */
[----:B-12---:R-:W-:Y:S11]  /*4500*/  @!P0 BRA `(.L_x_32) ;  /* 0x0000000000048947 */ /* 0x006ff60003800000 */
[----:B------:R-:W-:Y:S01]  /*4510*/  BPT.TRAP 0x1 ;  /* 0x000000040000795c */ /* 0x000fe20000300000 */
.L_x_32:
[----:B------:R-:W-:Y:S01]  /*4520*/  ULEA UR21, UR47, UR42, 0x3 ;  /* 0x0000002a2f157291 */ /* 0x000fe2000f8e183f */
[----:B------:R-:W-:-:S05]  /*4530*/  IMAD.U32 R7, RZ, RZ, UR37 ;  /* 0x00000025ff077e24 */ /* 0x000fca000f8e00ff */
[----:B------:R-:W-:-:S04]  /*4540*/  SHF.L.U32 R7, R7, 0x1f, RZ ;  /* 0x0000001f07077819 */ /* 0x000fc800000006ff */
[----:B------:R1:W2:Y:S01]  /*4550*/  SYNCS.PHASECHK.TRANS64.TRYWAIT P2, [UR21+0x28c30], R7 ;  /* 0x028c3007ff0075a7 */ /* 0x0002a20008040155 */
[----:B------:R-:W-:Y:S05]  /*4560*/  @!P0 BRA `(.L_x_33) ;  /* 0x0000000000048947 */ /* 0x000fea0003800000 */
[----:B------:R-:W-:Y:S01]  /*4570*/  BPT.TRAP 0x1 ;  /* 0x000000040000795c */ /* 0x000fe20000300000 */
.L_x_33:
[----:B--2---:R-:W-:Y:S05]  /*4580*/  @P2 BRA `(.L_x_34) ;  /* 0x0000000000082947 */ /* 0x004fea0003800000 */
[----:B------:R-:W2:Y:S02]  /*4590*/  SYNCS.PHASECHK.TRANS64.TRYWAIT P2, [UR21+0x28c30], R7 ;  /* 0x028c3007ff0075a7 */ /* 0x000ea40008040155 */
[----:B--2---:R-:W-:Y:S05]  /*45a0*/  @!P2 BRA `(.L_x_35) ;  /* 0x0000008400c0a947 */ /* 0x004fea0003800000 */
.L_x_34:
[----:B------:R-:W-:Y:S01]  /*45b0*/  R2UR UR18, R0 ;  /* 0x00000000001272ca */ /* 0x000fe200000e0000 */
[----:B------:R-:W-:Y:S01]  /*45c0*/  UIADD3 UR6, UR42, 0x20400, URZ ;  /* 0x000204002a067890 */ /* 0x000fe2000fffe03f */
[----:B0-----:R-:W-:Y:S01]  /*45d0*/  WARPGROUP.ARRIVE ;  /* 0x00000000000079c5 */ /* 0x001fe20000000000 */
        /* <DEDUP_REMOVED lines=10> */
[----:B------:R-:W-:Y:S02]  /*4680*/  UIADD3 UR10, UR18, 0x4, URZ ;  /* 0x00000004120a7890 */ /* 0x000fe4000fffe03f */
[----:B------:R-:W-:-:S03]  /*4690*/  UIADD3 UR14, UR18, 0x6, URZ ;  /* 0x00000006120e7890 */ /* 0x000fc6000fffe03f */
[----:B------:R-:W-:Y:S03]  /*46a0*/  HGMMA.64x64x16.F32.BF16 R152, gdesc[UR16], RZ, !UPT, gsb0 ;  /* 0x00e00000109879f0 */ /* 0x000fe6000c0018ff */
        /* <DEDUP_REMOVED lines=12> */
.L_x_36:
[----:B------:R-:W-:Y:S01]  /*4770*/  FMUL.FTZ R190, R152, UR23 ;  /* 0x0000001798be7c20 */ /* 0x000fe20008410000 */
[----:B------:R-:W-:Y:S01]  /*4780*/  FMUL.FTZ R5, R153, UR23 ;  /* 0x0000001799057c20 */ /* 0x000fe20008410000 */
[----:B------:R-:W-:Y:S01]  /*4790*/  FMUL.FTZ R10, R155, UR23 ;  /* 0x000000179b0a7c20 */ /* 0x000fe20008410000 */
[----:B------:R-:W-:Y:S01]  /*47a0*/  FMUL.FTZ R155, R156, UR23 ;  /* 0x000000179c9b7c20 */ /* 0x000fe20008410000 */
[----:B------:R-:W-:Y:S01]  /*47b0*/  FMUL.FTZ R156, R157, UR23 ;  /* 0x000000179d9c7c20 */ /* 0x000fe20008410000 */
[----:B------:R-:W-:Y:S01]  /*47c0*/  FMUL.FTZ R157, R160, UR23 ;  /* 0x00000017a09d7c20 */ /* 0x000fe20008410000 */
[----:B------:R-:W2:Y:S01]  /*47d0*/  MUFU.TANH R190, R190 ;  /* 0x000000be00be7308 */ /* 0x000ea20000002400 */
[----:B------:R-:W-:Y:S01]  /*47e0*/  FMUL.FTZ R11, R158, UR23 ;  /* 0x000000179e0b7c20 */ /* 0x000fe20008410000 */
[----:B------:R-:W-:Y:S01]  /*47f0*/  FMUL.FTZ R158, R161, UR23 ;  /* 0x00000017a19e7c20 */ /* 0x000fe20008410000 */
[----:B------:R-:W-:Y:S01]  /*4800*/  FMUL.FTZ R12, R159, UR23 ;  /* 0x000000179f0c7c20 */ /* 0x000fe20008410000 */
[----:B------:R-:W-:Y:S01]  /*4810*/  FMUL.FTZ R159, R164, UR23 ;  /* 0x00000017a49f7c20 */ /* 0x000fe20008410000 */
[----:B------:R-:W-:Y:S01]  /*4820*/  FMUL.FTZ R160, R165, UR23 ;  /* 0x00000017a5a07c20 */ /* 0x000fe20008410000 */
[----:B------:R-:W-:Y:S01]  /*4830*/  FMUL.FTZ R161, R168, UR23 ;  /* 0x00000017a8a17c20 */ /* 0x000fe20008410000 */
[----:B------:R-:W-:Y:S01]  /*4840*/  FMUL.FTZ R165, R169, UR23 ;  /* 0x00000017a9a57c20 */ /* 0x000fe20008410000 */
[----:B------:R-:W0:Y:S01]  /*4850*/  MUFU.TANH R5, R5 ;  /* 0x0000000500057308 */ /* 0x000e220000002400 */
[----:B------:R-:W-:Y:S01]  /*4860*/  FMUL.FTZ R168, R172, UR23 ;  /* 0x00000017aca87c20 */ /* 0x000fe20008410000 */
[----:B------:R-:W-:Y:S01]  /*4870*/  FMUL.FTZ R191, R173, UR23 ;  /* 0x00000017adbf7c20 */ /* 0x000fe20008410000 */
[----:B------:R-:W-:Y:S01]  /*4880*/  FMUL.FTZ R169, R176, UR23 ;  /* 0x00000017b0a97c20 */ /* 0x000fe20008410000 */
[----:B------:R-:W-:Y:S01]  /*4890*/  FMUL.FTZ R173, R177, UR23 ;  /* 0x00000017b1ad7c20 */ /* 0x000fe20008410000 */
[----:B------:R-:W-:Y:S01]  /*48a0*/  FMUL.FTZ R172, R180, UR23 ;  /* 0x00000017b4ac7c20 */ /* 0x000fe20008410000 */
[----:B------:R-:W-:Y:S01]  /*48b0*/  FMUL.FTZ R164, R181, UR23 ;  /* 0x00000017b5a47c20 */ /* 0x000fe20008410000 */
[----:B------:R-:W-:Y:S01]  /*48c0*/  FMUL.FTZ R14, R163, UR23 ;  /* 0x00000017a30e7c20 */ /* 0x000fe20008410000 */
[----:B------:R-:W3:Y:S01]  /*48d0*/  MUFU.TANH R155, R155 ;  /* 0x0000009b009b7308 */ /* 0x000ee20000002400 */
[----:B--2---:R-:W-:Y:S01]  /*48e0*/  FMNMX.FTZ R4, R190, R13, !PT ;  /* 0x0000000dbe047209 */ /* 0x004fe20007810000 */
[----:B------:R-:W-:Y:S01]  /*48f0*/  FMUL.FTZ R9, R154, UR23 ;  /* 0x000000179a097c20 */ /* 0x000fe20008410000 */
[----:B------:R-:W-:Y:S01]  /*4900*/  FMUL.FTZ R154, R174, UR23 ;  /* 0x00000017ae9a7c20 */ /* 0x000fe20008410000 */
[----:B------:R-:W-:Y:S01]  /*4910*/  FMUL.FTZ R20, R167, UR23 ;  /* 0x00000017a7147c20 */ /* 0x000fe20008410000 */
[----:B------:R-:W-:Y:S01]  /*4920*/  FMUL.FTZ R152, R170, UR23 ;  /* 0x00000017aa987c20 */ /* 0x000fe20008410000 */
[----:B------:R-:W-:Y:S01]  /*4930*/  FMUL.FTZ R170, R183, UR23 ;  /* 0x00000017b7aa7c20 */ /* 0x000fe20008410000 */
[----:B------:R-:W-:Y:S01]  /*4940*/  UIADD3 UR6, UR21, 0x28c40, URZ ;  /* 0x00028c4015067890 */ /* 0x000fe2000fffe03f */
[----:B------:R-:W2:Y:S01]  /*4950*/  MUFU.TANH R156, R156 ;  /* 0x0000009c009c7308 */ /* 0x000ea20000002400 */
[----:B0-----:R-:W-:-:S02]  /*4960*/  FMNMX.FTZ R4, R5, R4, !PT ;  /* 0x0000000405047209 */ /* 0x001fc40007810000 */
[----:B------:R-:W-:-:S05]  /*4970*/  UPRMT UR6, UR39, 0x654, UR6 ;  /* 0x0000065427067896 */ /* 0x000fca0008000006 */
[----:B------:R-:W0:Y:S01]  /*4980*/  MUFU.TANH R157, R157 ;  /* 0x0000009d009d7308 */ /* 0x000e220000002400 */
[----:B---3--:R-:W-:-:S03]  /*4990*/  FMNMX.FTZ R15, R155, R4, !PT ;  /* 0x000000049b0f7209 */ /* 0x008fc60007810000 */
[----:B------:R-:W-:Y:S04]  /*49a0*/  SYNCS.ARRIVE.TRANS64.RED.A1T0 RZ, [UR6], RZ ;  /* 0x000000ffffff79a7 */ /* 0x000fe80008100406 */
[----:B------:R-:W3:Y:S01]  /*49b0*/  MUFU.TANH R158, R158 ;  /* 0x0000009e009e7308 */ /* 0x000ee20000002400 */
[----:B--2---:R-:W-:-:S07]  /*49c0*/  FMNMX.FTZ R4, R156, R15, !PT ;  /* 0x0000000f9c047209 */ /* 0x004fce0007810000 */
[----:B------:R-:W2:Y:S01]  /*49d0*/  MUFU.TANH R159, R159 ;  /* 0x0000009f009f7308 */ /* 0x000ea20000002400 */
[----:B0-----:R-:W-:-:S07]  /*49e0*/  FMNMX.FTZ R15, R157, R4, !PT ;  /* 0x000000049d0f7209 */ /* 0x001fce0007810000 */
[----:B------:R-:W0:Y:S01]  /*49f0*/  MUFU.TANH R160, R160 ;  /* 0x000000a000a07308 */ /* 0x000e220000002400 */
[----:B---3--:R-:W-:-:S07]  /*4a00*/  FMNMX.FTZ R4, R158, R15, !PT ;  /* 0x0000000f9e047209 */ /* 0x008fce0007810000 */
        /* <DEDUP_REMOVED lines=9> */
[----:B0-----:R-:W-:Y:S01]  /*4aa0*/  FMNMX.FTZ R4, R168, R15, !PT ;  /* 0x0000000fa8047209 */ /* 0x001fe20007810000 */
[----:B------:R-:W-:Y:S01]  /*4ab0*/  FMUL.FTZ R15, R162, UR23 ;  /* 0x00000017a20f7c20 */ /* 0x000fe20008410000 */
[----:B------:R-:W-:-:S05]  /*4ac0*/  FMUL.FTZ R162, R175, UR23 ;  /* 0x00000017afa27c20 */ /* 0x000fca0008410000 */
[----:B------:R-:W0:Y:S01]  /*4ad0*/  MUFU.TANH R173, R173 ;  /* 0x000000ad00ad7308 */ /* 0x000e220000002400 */
[----:B---3--:R-:W-:-:S07]  /*4ae0*/  FMNMX.FTZ R4, R191, R4, !PT ;  /* 0x00000004bf047209 */ /* 0x008fce0007810000 */
[----:B------:R-:W3:Y:S01]  /*4af0*/  MUFU.TANH R172, R172 ;  /* 0x000000ac00ac7308 */ /* 0x000ee20000002400 */
[----:B--2---:R-:W-:-:S07]  /*4b00*/  FMNMX.FTZ R4, R169, R4, !PT ;  /* 0x00000004a9047209 */ /* 0x004fce0007810000 */
[----:B------:R-:W2:Y:S01]  /*4b10*/  MUFU.TANH R164, R164 ;  /* 0x000000a400a47308 */ /* 0x000ea20000002400 */
[----:B0-----:R-:W-:-:S07]  /*4b20*/  FMNMX.FTZ R21, R173, R4, !PT ;  /* 0x00000004ad157209 */ /* 0x001fce0007810000 */
[----:B------:R-:W0:Y:S01]  /*4b30*/  MUFU.TANH R9, R9 ;  /* 0x0000000900097308 */ /* 0x000e220000002400 */
[----:B---3--:R-:W-:Y:S01]  /*4b40*/  FMNMX.FTZ R153, R172, R21, !PT ;  /* 0x00000015ac997209 */ /* 0x008fe20007810000 */
[----:B------:R-:W-:Y:S01]  /*4b50*/  FMUL.FTZ R21, R166, UR23 ;  /* 0x00000017a6157c20 */ /* 0x000fe20008410000 */
[----:B------:R-:W-:-:S05]  /*4b60*/  FMUL.FTZ R166, R179, UR23 ;  /* 0x00000017b3a67c20 */ /* 0x000fca0008410000 */
[----:B------:R-:W3:Y:S01]  /*4b70*/  MUFU.TANH R10, R10 ;  /* 0x0000000a000a7308 */ /* 0x000ee20000002400 */
[----:B--2---:R-:W-:Y:S01]  /*4b80*/  FMNMX.FTZ R4, R164, R153, !PT ;  /* 0x00000099a4047209 */ /* 0x004fe20007810000 */
[----:B------:R-:W-:-:S04]  /*4b90*/  FMUL.FTZ R153, R171, UR23 ;  /* 0x00000017ab997c20 */ /* 0x000fc80008410000 */
[----:B------:R-:W2:Y:S02]  /*4ba0*/  SHFL.BFLY PT, R163, R4, 0x2, 0x1f ;  /* 0x0c401f0004a37f89 */ /* 0x000ea400000e0000 */
[----:B------:R-:W4:Y:S01]  /*4bb0*/  MUFU.TANH R11, R11 ;  /* 0x0000000b000b7308 */ /* 0x000f220000002400 */
[----:B0-----:R-:W-:-:S07]  /*4bc0*/  FMNMX.FTZ R167, R9, R8, !PT ;  /* 0x0000000809a77209 */ /* 0x001fce0007810000 */
[----:B------:R-:W0:Y:S08]  /*4bd0*/  MUFU.TANH R12, R12 ;  /* 0x0000000c000c7308 */ /* 0x000e300000002400 */
[----:B------:R-:W5:Y:S01]  /*4be0*/  MUFU.TANH R15, R15 ;  /* 0x0000000f000f7308 */ /* 0x000f620000002400 */
[----:B--2---:R-:W-:Y:S01]  /*4bf0*/  FMNMX.FTZ R174, R4, R163, !PT ;  /* 0x000000a304ae7209 */ /* 0x004fe20007810000 */
[----:B------:R-:W-:-:S06]  /*4c00*/  FMUL.FTZ R163, R178, UR23 ;  /* 0x00000017b2a37c20 */ /* 0x000fcc0008410000 */
[----:B------:R-:W2:Y:S01]  /*4c10*/  MUFU.TANH R14, R14 ;  /* 0x0000000e000e7308 */ /* 0x000ea20000002400 */
[----:B---3--:R-:W-:Y:S01]  /*4c20*/  FMNMX.FTZ R4, R10, R167, !PT ;  /* 0x000000a70a047209 */ /* 0x008fe20007810000 */
[----:B------:R-:W-:Y:S01]  /*4c30*/  FMUL.FTZ R167, R182, UR23 ;  /* 0x00000017b6a77c20 */ /* 0x000fe20008410000 */
[----:B------:R-:W3:Y:S02]  /*4c40*/  SHFL.BFLY PT, R175, R174, 0x1, 0x1f ;  /* 0x0c201f00aeaf7f89 */ /* 0x000ee400000e0000 */
[----:B----4-:R-:W-:-:S03]  /*4c50*/  FMNMX.FTZ R171, R11, R4, !PT ;  /* 0x000000040bab7209 */ /* 0x010fc60007810000 */
[----:B------:R-:W4:Y:S01]  /*4c60*/  MUFU.TANH R21, R21 ;  /* 0x0000001500157308 */ /* 0x000f220000002400 */
[----:B0-----:R-:W-:-:S04]  /*4c70*/  FMNMX.FTZ R4, R12, R171, !PT ;  /* 0x000000ab0c047209 */ /* 0x001fc80007810000 */
[----:B-----5:R-:W-:-:S03]  /*4c80*/  FMNMX.FTZ R171, R15, R4, !PT ;  /* 0x000000040fab7209 */ /* 0x020fc60007810000 */
[----:B------:R-:W0:Y:S08]  /*4c90*/  MUFU.TANH R20, R20 ;  /* 0x0000001400147308 */ /* 0x000e300000002400 */
[----:B------:R-:W5:Y:S01]  /*4ca0*/  MUFU.TANH R152, R152 ;  /* 0x0000009800987308 */ /* 0x000f620000002400 */
[----:B---3--:R-:W-:Y:S02]  /*4cb0*/  FMNMX.FTZ R4, R174, R175, !PT ;  /* 0x000000afae047209 */ /* 0x008fe40007810000 */
[----:B--2---:R-:W-:-:S05]  /*4cc0*/  FMNMX.FTZ R174, R14, R171, !PT ;  /* 0x000000ab0eae7209 */ /* 0x004fca0007810000 */
[----:B------:R-:W2:Y:S01]  /*4cd0*/  MUFU.TANH R153, R153 ;  /* 0x0000009900997308 */ /* 0x000ea20000002400 */
[C---:B------:R-:W-:Y:S01]  /*4ce0*/  FADD.FTZ R171, -R4.reuse, R13 ;  /* 0x0000000d04ab7221 */ /* 0x040fe20000010100 */
[----:B----4-:R-:W-:Y:S01]  /*4cf0*/  FMNMX.FTZ R13, R21, R174, !PT ;  /* 0x000000ae150d7209 */ /* 0x010fe20007810000 */
[----:B------:R-:W-:Y:S02]  /*4d00*/  FMUL.FTZ R180, R4, UR20 ;  /* 0x0000001404b47c20 */ /* 0x000fe40008410000 */
[----:B------:R-:W-:Y:S01]  /*4d10*/  FMUL.FTZ R175, R171, UR20 ;  /* 0x00000014abaf7c20 */ /* 0x000fe20008410000 */
[----:B0-----:R-:W-:Y:S01]  /*4d20*/  FMNMX.FTZ R171, R20, R13, !PT ;  /* 0x0000000d14ab7209 */ /* 0x001fe20007810000 */
[--C-:B------:R-:W-:Y:S01]  /*4d30*/  FFMA.FTZ R177, R5, UR20, -R180.reuse ;  /* 0x0000001405b17c23 */ /* 0x100fe200080108b4 */
[----:B------:R-:W0:Y:S01]  /*4d40*/  MUFU.TANH R154, R154 ;  /* 0x0000009a009a7308 */ /* 0x000e220000002400 */
[--C-:B------:R-:W-:Y:S01]  /*4d50*/  FFMA.FTZ R190, R190, UR20, -R180.reuse ;  /* 0x00000014bebe7c23 */ /* 0x100fe200080108b4 */
[----:B-----5:R-:W-:Y:S01]  /*4d60*/  FMNMX.FTZ R174, R152, R171, !PT ;  /* 0x000000ab98ae7209 */ /* 0x020fe20007810000 */
[--C-:B------:R-:W-:Y:S01]  /*4d70*/  FFMA.FTZ R155, R155, UR20, -R180.reuse ;  /* 0x000000149b9b7c23 */ /* 0x100fe200080108b4 */
[----:B------:R-:W-:-:S04]  /*4d80*/  FFMA.FTZ R168, R168, UR20, -R180 ;  /* 0x00000014a8a87c23 */ /* 0x000fc800080108b4 */
        /* <DEDUP_REMOVED lines=10> */
[----:B------:R-:W-:Y:S01]  /*4e30*/  MUFU.EX2 R171, R177 ;  /* 0x000000b100ab7308 */ /* 0x000fe20000000800 */
[----:B---3--:R-:W-:Y:S01]  /*4e40*/  FMNMX.FTZ R5, R167, R176, !PT ;  /* 0x000000b0a7057209 */ /* 0x008fe20007810000 */
[--C-:B------:R-:W-:Y:S01]  /*4e50*/  FFMA.FTZ R176, R156, UR20, -R180.reuse ;  /* 0x000000149cb07c23 */ /* 0x100fe200080108b4 */
[--C-:B------:R-:W-:Y:S01]  /*4e60*/  FFMA.FTZ R156, R157, UR20, -R180.reuse ;  /* 0x000000149d9c7c23 */ /* 0x100fe200080108b4 */
[--C-:B------:R-:W-:Y:S01]  /*4e70*/  FFMA.FTZ R157, R158, UR20, -R180.reuse ;  /* 0x000000149e9d7c23 */ /* 0x100fe200080108b4 */
[--C-:B------:R-:W-:Y:S01]  /*4e80*/  FFMA.FTZ R158, R159, UR20, -R180.reuse ;  /* 0x000000149f9e7c23 */ /* 0x100fe200080108b4 */
[--C-:B------:R-:W-:Y:S01]  /*4e90*/  FFMA.FTZ R159, R160, UR20, -R180.reuse ;  /* 0x00000014a09f7c23 */ /* 0x100fe200080108b4 */
[--C-:B------:R-:W-:Y:S01]  /*4ea0*/  FFMA.FTZ R160, R161, UR20, -R180.reuse ;  /* 0x00000014a1a07c23 */ /* 0x100fe200080108b4 */
[--C-:B------:R-:W-:Y:S01]  /*4eb0*/  FFMA.FTZ R161, R165, UR20, -R180.reuse ;  /* 0x00000014a5a17c23 */ /* 0x100fe200080108b4 */
[----:B--2---:R-:W-:Y:S01]  /*4ec0*/  FMNMX.FTZ R5, R170, R5, !PT ;  /* 0x00000005aa057209 */ /* 0x004fe20007810000 */
[----:B------:R0:W2:Y:S01]  /*4ed0*/  MUFU.EX2 R13, R175 ;  /* 0x000000af000d7308 */ /* 0x0000a20000000800 */
[--C-:B------:R-:W-:Y:S01]  /*4ee0*/  FFMA.FTZ R165, R169, UR20, -R180.reuse ;  /* 0x00000014a9a57c23 */ /* 0x100fe200080108b4 */
[----:B------:R-:W-:-:S02]  /*4ef0*/  FFMA.FTZ R169, R172, UR20, -R180 ;  /* 0x00000014aca97c23 */ /* 0x000fc400080108b4 */
[----:B------:R-:W3:Y:S04]  /*4f00*/  SHFL.BFLY PT, R178, R5, 0x2, 0x1f ;  /* 0x0c401f0005b27f89 */ /* 0x000ee800000e0000 */
[----:B------:R-:W4:Y:S01]  /*4f10*/  MUFU.EX2 R174, R190 ;  /* 0x000000be00ae7308 */ /* 0x000f220000000800 */
[----:B0-----:R-:W-:-:S07]  /*4f20*/  FFMA.FTZ R175, R191, UR20, -R180 ;  /* 0x00000014bfaf7c23 */ /* 0x001fce00080108b4 */
[----:B------:R-:W-:Y:S01]  /*4f30*/  MUFU.EX2 R155, R155 ;  /* 0x0000009b009b7308 */ /* 0x000fe20000000800 */
[-C--:B--2---:R-:W-:Y:S01]  /*4f40*/  FMUL.FTZ R24, R24, R13.reuse ;  /* 0x0000000d18187220 */ /* 0x084fe20000410000 */
[-C--:B------:R-:W-:Y:S01]  /*4f50*/  FMUL.FTZ R25, R25, R13.reuse ;  /* 0x0000000d19197220 */ /* 0x080fe20000410000 */
[-C--:B------:R-:W-:Y:S01]  /*4f60*/  FMUL.FTZ R28, R28, R13.reuse ;  /* 0x0000000d1c1c7220 */ /* 0x080fe20000410000 */
[-C--:B------:R-:W-:Y:S01]  /*4f70*/  FMUL.FTZ R29, R29, R13.reuse ;  /* 0x0000000d1d1d7220 */ /* 0x080fe20000410000 */
[-C--:B------:R-:W-:Y:S01]  /*4f80*/  FMUL.FTZ R32, R32, R13.reuse ;  /* 0x0000000d20207220 */ /* 0x080fe20000410000 */
[-C--:B------:R-:W-:Y:S01]  /*4f90*/  FMUL.FTZ R33, R33, R13.reuse ;  /* 0x0000000d21217220 */ /* 0x080fe20000410000 */
[-C--:B------:R-:W-:Y:S01]  /*4fa0*/  FMUL.FTZ R36, R36, R13.reuse ;  /* 0x0000000d24247220 */ /* 0x080fe20000410000 */
[----:B------:R-:W-:Y:S01]  /*4fb0*/  MUFU.EX2 R176, R176 ;  /* 0x000000b000b07308 */ /* 0x000fe20000000800 */
[-C--:B------:R-:W-:Y:S01]  /*4fc0*/  FMUL.FTZ R37, R37, R13.reuse ;  /* 0x0000000d25257220 */ /* 0x080fe20000410000 */
[-C--:B------:R-:W-:Y:S01]  /*4fd0*/  FMUL.FTZ R40, R40, R13.reuse ;  /* 0x0000000d28287220 */ /* 0x080fe20000410000 */
[-C--:B------:R-:W-:Y:S01]  /*4fe0*/  FMUL.FTZ R41, R41, R13.reuse ;  /* 0x0000000d29297220 */ /* 0x080fe20000410000 */
[----:B---3--:R-:W-:Y:S01]  /*4ff0*/  FMNMX.FTZ R177, R5, R178, !PT ;  /* 0x000000b205b17209 */ /* 0x008fe20007810000 */
[--C-:B------:R-:W-:Y:S01]  /*5000*/  FFMA.FTZ R178, R173, UR20, -R180.reuse ;  /* 0x00000014adb27c23 */ /* 0x100fe200080108b4 */
[----:B------:R-:W-:Y:S01]  /*5010*/  FFMA.FTZ R180, R164, UR20, -R180 ;  /* 0x00000014a4b47c23 */ /* 0x000fe200080108b4 */
[-C--:B------:R-:W-:Y:S01]  /*5020*/  FMUL.FTZ R44, R44, R13.reuse ;  /* 0x0000000d2c2c7220 */ /* 0x080fe20000410000 */
[----:B------:R-:W-:Y:S01]  /*5030*/  MUFU.EX2 R156, R156 ;  /* 0x0000009c009c7308 */ /* 0x000fe20000000800 */
[----:B------:R-:W0:Y:S01]  /*5040*/  SHFL.BFLY PT, R182, R177, 0x1, 0x1f ;  /* 0x0c201f00b1b67f89 */ /* 0x000e2200000e0000 */
        /* <DEDUP_REMOVED lines=23> */
[----:B0-----:R-:W-:Y:S01]  /*51c0*/  FMNMX.FTZ R5, R177, R182, !PT ;  /* 0x000000b6b1057209 */ /* 0x001fe20007810000 */
[-C--:B------:R-:W-:Y:S01]  /*51d0*/  FMUL.FTZ R85, R85, R13.reuse ;  /* 0x0000000d55557220 */ /* 0x080fe20000410000 */
[-C--:B------:R-:W-:Y:S01]  /*51e0*/  FMUL.FTZ R88, R88, R13.reuse ;  /* 0x0000000d58587220 */ /* 0x080fe20000410000 */
[-C--:B------:R-:W-:Y:S01]  /*51f0*/  FMUL.FTZ R89, R89, R13.reuse ;  /* 0x0000000d59597220 */ /* 0x080fe20000410000 */
[-C--:B------:R-:W-:Y:S01]  /*5200*/  FMUL.FTZ R92, R92, R13.reuse ;  /* 0x0000000d5c5c7220 */ /* 0x080fe20000410000 */
[C---:B------:R-:W-:Y:S01]  /*5210*/  FADD.FTZ R164, -R5.reuse, R8 ;  /* 0x0000000805a47221 */ /* 0x040fe20000010100 */
[----:B------:R-:W-:Y:S01]  /*5220*/  FMUL.FTZ R173, R5, UR20 ;  /* 0x0000001405ad7c20 */ /* 0x000fe20008410000 */
[----:B------:R4:W-:Y:S01]  /*5230*/  MUFU.EX2 R8, R180 ;  /* 0x000000b400087308 */ /* 0x0009e20000000800 */
[-C--:B------:R-:W-:Y:S01]  /*5240*/  FMUL.FTZ R93, R93, R13.reuse ;  /* 0x0000000d5d5d7220 */ /* 0x080fe20000410000 */
[----:B------:R-:W-:Y:S01]  /*5250*/  FMUL.FTZ R172, R164, UR20 ;  /* 0x00000014a4ac7c20 */ /* 0x000fe20008410000 */
[--C-:B------:R-:W-:Y:S01]  /*5260*/  FFMA.FTZ R164, R12, UR20, -R173.reuse ;  /* 0x000000140ca47c23 */ /* 0x100fe200080108ad */
[--C-:B------:R-:W-:Y:S01]  /*5270*/  FFMA.FTZ R9, R9, UR20, -R173.reuse ;  /* 0x0000001409097c23 */ /* 0x100fe200080108ad */
[--C-:B------:R-:W-:Y:S01]  /*5280*/  FFMA.FTZ R12, R15, UR20, -R173.reuse ;  /* 0x000000140f0c7c23 */ /* 0x100fe200080108ad */
[--C-:B------:R-:W-:Y:S01]  /*5290*/  FFMA.FTZ R15, R14, UR20, -R173.reuse ;  /* 0x000000140e0f7c23 */ /* 0x100fe200080108ad */
[--C-:B------:R-:W-:Y:S01]  /*52a0*/  FFMA.FTZ R14, R21, UR20, -R173.reuse ;  /* 0x00000014150e7c23 */ /* 0x100fe200080108ad */
[--C-:B------:R-:W-:Y:S01]  /*52b0*/  FFMA.FTZ R21, R20, UR20, -R173.reuse ;  /* 0x0000001414157c23 */ /* 0x100fe200080108ad */
[--C-:B------:R-:W-:Y:S01]  /*52c0*/  FFMA.FTZ R10, R10, UR20, -R173.reuse ;  /* 0x000000140a0a7c23 */ /* 0x100fe200080108ad */
[----:B------:R-:W-:Y:S01]  /*52d0*/  IMAD.MOV R20, RZ, RZ, -R18 ;  /* 0x000000ffff147224 */ /* 0x000fe200078e0a12 */
[----:B------:R-:W-:Y:S01]  /*52e0*/  MUFU.EX2 R172, R172 ;  /* 0x000000ac00ac7308 */ /* 0x000fe20000000800 */
[--C-:B------:R-:W-:Y:S01]  /*52f0*/  FFMA.FTZ R11, R11, UR20, -R173.reuse ;  /* 0x000000140b0b7c23 */ /* 0x100fe200080108ad */
[--C-:B------:R-:W-:Y:S01]  /*5300*/  FFMA.FTZ R177, R153, UR20, -R173.reuse ;  /* 0x0000001499b17c23 */ /* 0x100fe200080108ad */
[----:B------:R-:W-:Y:S01]  /*5310*/  MOV R153, UR22 ;  /* 0x0000001600997c02 */ /* 0x000fe20008000f00 */
[----:B----4-:R-:W-:Y:S01]  /*5320*/  FFMA.FTZ R180, R13, R6, R174 ;  /* 0x000000060db47223 */ /* 0x010fe200000100ae */
[----:B------:R-:W-:Y:S01]  /*5330*/  ISETP.NE.AND P2, PT, R17, R20, PT ;  /* 0x000000141100720c */ /* 0x000fe20003f45270 */
[--C-:B------:R-:W-:Y:S01]  /*5340*/  FFMA.FTZ R20, R152, UR20, -R173.reuse ;  /* 0x0000001498147c23 */ /* 0x100fe200080108ad */
[--C-:B------:R-:W-:Y:S01]  /*5350*/  FFMA.FTZ R6, R162, UR20, -R173.reuse ;  /* 0x00000014a2067c23 */ /* 0x100fe200080108ad */
[----:B------:R-:W0:Y:S01]  /*5360*/  MUFU.EX2 R9, R9 ;  /* 0x0000000900097308 */ /* 0x000e220000000800 */
[----:B------:R-:W-:Y:S01]  /*5370*/  FADD.FTZ R180, R171, R180 ;  /* 0x000000b4abb47221 */ /* 0x000fe20000010000 */
[--C-:B------:R-:W-:Y:S01]  /*5380*/  FFMA.FTZ R154, R154, UR20, -R173.reuse ;  /* 0x000000149a9a7c23 */ /* 0x100fe200080108ad */
[--C-:B------:R-:W-:Y:S01]  /*5390*/  FFMA.FTZ R163, R163, UR20, -R173.reuse ;  /* 0x00000014a3a37c23 */ /* 0x100fe200080108ad */
[--C-:B------:R-:W-:Y:S01]  /*53a0*/  FFMA.FTZ R179, R166, UR20, -R173.reuse ;  /* 0x00000014a6b37c23 */ /* 0x100fe200080108ad */
[--C-:B------:R-:W-:Y:S01]  /*53b0*/  FFMA.FTZ R167, R167, UR20, -R173.reuse ;  /* 0x00000014a7a77c23 */ /* 0x100fe200080108ad */
[----:B------:R-:W-:Y:S01]  /*53c0*/  FFMA.FTZ R170, R170, UR20, -R173 ;  /* 0x00000014aaaa7c23 */ /* 0x000fe200080108ad */
[-C--:B------:R-:W-:Y:S01]  /*53d0*/  FMUL.FTZ R96, R96, R13.reuse ;  /* 0x0000000d60607220 */ /* 0x080fe20000410000 */
[----:B------:R-:W2:Y:S01]  /*53e0*/  MUFU.EX2 R10, R10 ;  /* 0x0000000a000a7308 */ /* 0x000ea20000000800 */
[----:B------:R-:W-:Y:S01]  /*53f0*/  FMUL.FTZ R97, R97, R13 ;  /* 0x0000000d61617220 */ /* 0x000fe20000410000 */
[----:B------:R-:W-:-:S02]  /*5400*/  @!P2 IMAD R152, R153, 0x40, R2 ;  /* 0x000000409998a824 */ /* 0x000fc400078e0202 */
[-C--:B------:R-:W-:Y:S01]  /*5410*/  FMUL.FTZ R100, R100, R13.reuse ;  /* 0x0000000d64647220 */ /* 0x080fe20000410000 */
[-C--:B------:R-:W-:Y:S01]  /*5420*/  FMUL.FTZ R101, R101, R13.reuse ;  /* 0x0000000d65657220 */ /* 0x080fe20000410000 */
[-C--:B------:R-:W-:Y:S01]  /*5430*/  FMUL.FTZ R104, R104, R13.reuse ;  /* 0x0000000d68687220 */ /* 0x080fe20000410000 */
[-C--:B------:R-:W-:Y:S01]  /*5440*/  FMUL.FTZ R105, R105, R13.reuse ;  /* 0x0000000d69697220 */ /* 0x080fe20000410000 */
[----:B------:R-:W-:Y:S01]  /*5450*/  FMUL.FTZ R108, R108, R13 ;  /* 0x0000000d6c6c7220 */ /* 0x000fe20000410000 */
[----:B------:R-:W3:Y:S01]  /*5460*/  MUFU.EX2 R11, R11 ;  /* 0x0000000b000b7308 */ /* 0x000ee20000000800 */
[----:B0-----:R-:W-:Y:S01]  /*5470*/  FFMA.FTZ R153, R172, R3, R9 ;  /* 0x00000003ac997223 */ /* 0x001fe20000010009 */
[-C--:B------:R-:W-:Y:S01]  /*5480*/  FMUL.FTZ R109, R109, R13.reuse ;  /* 0x0000000d6d6d7220 */ /* 0x080fe20000410000 */
[-C--:B------:R-:W-:Y:S01]  /*5490*/  FMUL.FTZ R112, R112, R13.reuse ;  /* 0x0000000d70707220 */ /* 0x080fe20000410000 */
[-C--:B------:R-:W-:Y:S01]  /*54a0*/  FMUL.FTZ R113, R113, R13.reuse ;  /* 0x0000000d71717220 */ /* 0x080fe20000410000 */
[-C--:B------:R-:W-:Y:S01]  /*54b0*/  FMUL.FTZ R116, R116, R13.reuse ;  /* 0x0000000d74747220 */ /* 0x080fe20000410000 */
[-C--:B------:R-:W-:Y:S01]  /*54c0*/  FMUL.FTZ R117, R117, R13.reuse ;  /* 0x0000000d75757220 */ /* 0x080fe20000410000 */
[-C--:B------:R-:W-:Y:S01]  /*54d0*/  FMUL.FTZ R120, R120, R13.reuse ;  /* 0x0000000d78787220 */ /* 0x080fe20000410000 */
[----:B------:R-:W0:Y:S01]  /*54e0*/  MUFU.EX2 R164, R164 ;  /* 0x000000a400a47308 */ /* 0x000e220000000800 */
[----:B--2---:R-:W-:Y:S01]  /*54f0*/  FADD.FTZ R162, R10, R153 ;  /* 0x000000990aa27221 */ /* 0x004fe20000010000 */
[----:B------:R-:W-:Y:S01]  /*5500*/  FADD.FTZ R153, R155, R180 ;  /* 0x000000b49b997221 */ /* 0x000fe20000010000 */
[-C--:B------:R-:W-:Y:S01]  /*5510*/  FMUL.FTZ R121, R121, R13.reuse ;  /* 0x0000000d79797220 */ /* 0x080fe20000410000 */
[-C--:B------:R-:W-:Y:S01]  /*5520*/  FMUL.FTZ R124, R124, R13.reuse ;  /* 0x0000000d7c7c7220 */ /* 0x080fe20000410000 */
[-C--:B------:R-:W-:Y:S01]  /*5530*/  FMUL.FTZ R125, R125, R13.reuse ;  /* 0x0000000d7d7d7220 */ /* 0x080fe20000410000 */
[----:B------:R-:W-:Y:S01]  /*5540*/  FADD.FTZ R153, R176, R153 ;  /* 0x00000099b0997221 */ /* 0x000fe20000010000 */
[-C--:B------:R-:W-:Y:S01]  /*5550*/  FMUL.FTZ R128, R128, R13.reuse ;  /* 0x0000000d80807220 */ /* 0x080fe20000410000 */
[----:B------:R-:W2:Y:S01]  /*5560*/  MUFU.EX2 R12, R12 ;  /* 0x0000000c000c7308 */ /* 0x000ea20000000800 */
[----:B---3--:R-:W-:Y:S01]  /*5570*/  FADD.FTZ R181, R11, R162 ;  /* 0x000000a20bb57221 */ /* 0x008fe20000010000 */
[----:B------:R-:W-:Y:S01]  /*5580*/  @!P2 LEA R162, R152, UR42, 0x2 ;  /* 0x0000002a98a2ac11 */ /* 0x000fe2000f8e10ff */
[-C--:B------:R-:W-:Y:S01]  /*5590*/  FMUL.FTZ R129, R129, R13.reuse ;  /* 0x0000000d81817220 */ /* 0x080fe20000410000 */
[-C--:B------:R-:W-:Y:S01]  /*55a0*/  FMUL.FTZ R132, R132, R13.reuse ;  /* 0x0000000d84847220 */ /* 0x080fe20000410000 */
[-C--:B------:R-:W-:Y:S01]  /*55b0*/  FMUL.FTZ R133, R133, R13.reuse ;  /* 0x0000000d85857220 */ /* 0x080fe20000410000 */
[-C--:B------:R-:W-:Y:S01]  /*55c0*/  FMUL.FTZ R136, R136, R13.reuse ;  /* 0x0000000d88887220 */ /* 0x080fe20000410000 */
[----:B------:R-:W-:Y:S01]  /*55d0*/  @!P2 STS [R162+0x28800], R13 ;  /* 0x0288000da200a388 */ /* 0x000fe20000000800 */
[----:B------:R-:W3:Y:S01]  /*55e0*/  MUFU.EX2 R15, R15 ;  /* 0x0000000f000f7308 */ /* 0x000ee20000000800 */
[----:B0-----:R-:W-:Y:S01]  /*55f0*/  FADD.FTZ R181, R164, R181 ;  /* 0x000000b5a4b57221 */ /* 0x001fe20000010000 */
[-C--:B------:R-:W-:Y:S01]  /*5600*/  FMUL.FTZ R137, R137, R13.reuse ;  /* 0x0000000d89897220 */ /* 0x080fe20000410000 */
[----:B------:R0:W-:Y:S01]  /*5610*/  @!P2 STS [R162+0x28820], R172 ;  /* 0x028820aca200a388 */ /* 0x0001e20000000800 */
[-C--:B------:R-:W-:Y:S01]  /*5620*/  FMUL.FTZ R140, R140, R13.reuse ;  /* 0x0000000d8c8c7220 */ /* 0x080fe20000410000 */
[-C--:B------:R-:W-:Y:S01]  /*5630*/  FMUL.FTZ R141, R141, R13.reuse ;  /* 0x0000000d8d8d7220 */ /* 0x080fe20000410000 */
[-C--:B------:R-:W-:Y:S01]  /*5640*/  FMUL.FTZ R144, R144, R13.reuse ;  /* 0x0000000d90907220 */ /* 0x080fe20000410000 */
[-C--:B------:R-:W-:Y:S01]  /*5650*/  FMUL.FTZ R145, R145, R13.reuse ;  /* 0x0000000d91917220 */ /* 0x080fe20000410000 */
[----:B------:R-:W4:Y:S01]  /*5660*/  MUFU.EX2 R14, R14 ;  /* 0x0000000e000e7308 */ /* 0x000f220000000800 */
[----:B--2---:R-:W-:Y:S01]  /*5670*/  FADD.FTZ R152, R12, R181 ;  /* 0x000000b50c987221 */ /* 0x004fe20000010000 */
[-C--:B------:R-:W-:Y:S01]  /*5680*/  FMUL.FTZ R148, R148, R13.reuse ;  /* 0x0000000d94947220 */ /* 0x080fe20000410000 */
[----:B------:R-:W-:Y:S01]  /*5690*/  FMUL.FTZ R149, R149, R13 ;  /* 0x0000000d95957220 */ /* 0x000fe20000410000 */
[-C--:B------:R-:W-:Y:S01]  /*56a0*/  FMUL.FTZ R26, R26, R172.reuse ;  /* 0x000000ac1a1a7220 */ /* 0x080fe20000410000 */
[-C--:B------:R-:W-:Y:S01]  /*56b0*/  FMUL.FTZ R27, R27, R172.reuse ;  /* 0x000000ac1b1b7220 */ /* 0x080fe20000410000 */
[-C--:B------:R-:W-:Y:S01]  /*56c0*/  FMUL.FTZ R30, R30, R172.reuse ;  /* 0x000000ac1e1e7220 */ /* 0x080fe20000410000 */
[----:B------:R-:W-:Y:S01]  /*56d0*/  FMUL.FTZ R31, R31, R172 ;  /* 0x000000ac1f1f7220 */ /* 0x000fe20000410000 */
[----:B------:R-:W2:Y:S01]  /*56e0*/  MUFU.EX2 R21, R21 ;  /* 0x0000001500157308 */ /* 0x000ea20000000800 */
[----:B---3--:R-:W-:Y:S01]  /*56f0*/  FADD.FTZ R173, R15, R152 ;  /* 0x000000980fad7221 */ /* 0x008fe20000010000 */
[----:B------:R-:W-:Y:S01]  /*5700*/  F2FP.BF16.F32.PACK_AB R152, R171, R174 ;  /* 0x000000aeab98723e */ /* 0x000fe200000010ff */
[-C--:B------:R-:W-:Y:S01]  /*5710*/  FMUL.FTZ R34, R34, R172.reuse ;  /* 0x000000ac22227220 */ /* 0x080fe20000410000 */
[-C--:B------:R-:W-:Y:S01]  /*5720*/  FMUL.FTZ R35, R35, R172.reuse ;  /* 0x000000ac23237220 */ /* 0x080fe20000410000 */
[-C--:B------:R-:W-:Y:S01]  /*5730*/  FMUL.FTZ R38, R38, R172.reuse ;  /* 0x000000ac26267220 */ /* 0x080fe20000410000 */
[-C--:B------:R-:W-:Y:S01]  /*5740*/  FMUL.FTZ R39, R39, R172.reuse ;  /* 0x000000ac27277220 */ /* 0x080fe20000410000 */
[-C--:B------:R-:W-:Y:S01]  /*5750*/  FMUL.FTZ R42, R42, R172.reuse ;  /* 0x000000ac2a2a7220 */ /* 0x080fe20000410000 */
[----:B------:R-:W3:Y:S01]  /*5760*/  MUFU.EX2 R160, R160 ;  /* 0x000000a000a07308 */ /* 0x000ee20000000800 */
[----:B----4-:R-:W-:Y:S01]  /*5770*/  FADD.FTZ R180, R14, R173 ;  /* 0x000000ad0eb47221 */ /* 0x010fe20000010000 */
[-C--:B------:R-:W-:Y:S01]  /*5780*/  FMUL.FTZ R43, R43, R172.reuse ;  /* 0x000000ac2b2b7220 */ /* 0x080fe20000410000 */
[-C--:B------:R-:W-:Y:S01]  /*5790*/  FMUL.FTZ R46, R46, R172.reuse ;  /* 0x000000ac2e2e7220 */ /* 0x080fe20000410000 */
[-C--:B------:R-:W-:Y:S01]  /*57a0*/  FMUL.FTZ R47, R47, R172.reuse ;  /* 0x000000ac2f2f7220 */ /* 0x080fe20000410000 */
[-C--:B------:R-:W-:Y:S01]  /*57b0*/  FMUL.FTZ R50, R50, R172.reuse ;  /* 0x000000ac32327220 */ /* 0x080fe20000410000 */
[-C--:B------:R-:W-:Y:S01]  /*57c0*/  FMUL.FTZ R51, R51, R172.reuse ;  /* 0x000000ac33337220 */ /* 0x080fe20000410000 */
[-C--:B------:R-:W-:Y:S01]  /*57d0*/  FMUL.FTZ R54, R54, R172.reuse ;  /* 0x000000ac36367220 */ /* 0x080fe20000410000 */
[----:B------:R4:W-:Y:S01]  /*57e0*/  MUFU.EX2 R3, R154 ;  /* 0x0000009a00037308 */ /* 0x0009e20000000800 */
[----:B--2---:R-:W-:Y:S01]  /*57f0*/  FADD.FTZ R171, R21, R180 ;  /* 0x000000b415ab7221 */ /* 0x004fe20000010000 */
[-C--:B------:R-:W-:Y:S01]  /*5800*/  FMUL.FTZ R55, R55, R172.reuse ;  /* 0x000000ac37377220 */ /* 0x080fe20000410000 */
[-C--:B------:R-:W-:Y:S01]  /*5810*/  FMUL.FTZ R58, R58, R172.reuse ;  /* 0x000000ac3a3a7220 */ /* 0x080fe20000410000 */
[-C--:B------:R-:W-:Y:S01]  /*5820*/  FMUL.FTZ R59, R59, R172.reuse ;  /* 0x000000ac3b3b7220 */ /* 0x080fe20000410000 */
[-C--:B------:R-:W-:Y:S01]  /*5830*/  FMUL.FTZ R62, R62, R172.reuse ;  /* 0x000000ac3e3e7220 */ /* 0x080fe20000410000 */
[-C--:B------:R-:W-:Y:S01]  /*5840*/  FMUL.FTZ R63, R63, R172.reuse ;  /* 0x000000ac3f3f7220 */ /* 0x080fe20000410000 */
[----:B------:R-:W-:Y:S01]  /*5850*/  FMUL.FTZ R66, R66, R172 ;  /* 0x000000ac42427220 */ /* 0x000fe20000410000 */
[----:B------:R-:W2:Y:S01]  /*5860*/  MUFU.EX2 R20, R20 ;  /* 0x0000001400147308 */ /* 0x000ea20000000800 */
[----:B----4-:R-:W-:Y:S01]  /*5870*/  FADD.FTZ R154, R156, R153 ;  /* 0x000000999c9a7221 */ /* 0x010fe20000010000 */
[----:B------:R-:W-:Y:S01]  /*5880*/  F2FP.BF16.F32.PACK_AB R156, R157, R156 ;  /* 0x0000009c9d9c723e */ /* 0x000fe200000010ff */
[-C--:B------:R-:W-:Y:S01]  /*5890*/  FMUL.FTZ R67, R67, R172.reuse ;  /* 0x000000ac43437220 */ /* 0x080fe20000410000 */
[----:B------:R-:W-:Y:S01]  /*58a0*/  FMUL.FTZ R70, R70, R172 ;  /* 0x000000ac46467220 */ /* 0x000fe20000410000 */
[----:B------:R-:W-:Y:S01]  /*58b0*/  FADD.FTZ R153, R157, R154 ;  /* 0x0000009a9d997221 */ /* 0x000fe20000010000 */
[----:B------:R-:W-:Y:S01]  /*58c0*/  F2FP.BF16.F32.PACK_AB R157, R15, R12 ;  /* 0x0000000c0f9d723e */ /* 0x000fe200000010ff */
[----:B------:R-:W-:Y:S01]  /*58d0*/  FMUL.FTZ R71, R71, R172 ;  /* 0x000000ac47477220 */ /* 0x000fe20000410000 */
[----:B------:R-:W4:Y:S01]  /*58e0*/  MUFU.EX2 R161, R161 ;  /* 0x000000a100a17308 */ /* 0x000f220000000800 */
[----:B------:R-:W-:Y:S01]  /*58f0*/  FADD.FTZ R154, R158, R153 ;  /* 0x000000999e9a7221 */ /* 0x000fe20000010000 */
[----:B------:R-:W-:Y:S01]  /*5900*/  F2FP.BF16.F32.PACK_AB R158, R159, R158 ;  /* 0x0000009e9f9e723e */ /* 0x000fe200000010ff */
[-C--:B------:R-:W-:Y:S01]  /*5910*/  FMUL.FTZ R74, R74, R172.reuse ;  /* 0x000000ac4a4a7220 */ /* 0x080fe20000410000 */
[-C--:B------:R-:W-:Y:S01]  /*5920*/  FMUL.FTZ R75, R75, R172.reuse ;  /* 0x000000ac4b4b7220 */ /* 0x080fe20000410000 */
[----:B------:R-:W-:Y:S01]  /*5930*/  FADD.FTZ R153, R159, R154 ;  /* 0x0000009a9f997221 */ /* 0x000fe20000010000 */
[----:B------:R-:W-:Y:S01]  /*5940*/  F2FP.BF16.F32.PACK_AB R154, R176, R155 ;  /* 0x0000009bb09a723e */ /* 0x000fe200000010ff */
[----:B------:R-:W-:Y:S01]  /*5950*/  FMUL.FTZ R78, R78, R172 ;  /* 0x000000ac4e4e7220 */ /* 0x000fe20000410000 */
[----:B------:R-:W5:Y:S01]  /*5960*/  MUFU.EX2 R177, R177 ;  /* 0x000000b100b17308 */ /* 0x000f620000000800 */
[----:B---3--:R-:W-:Y:S01]  /*5970*/  FADD.FTZ R174, R160, R153 ;  /* 0x00000099a0ae7221 */ /* 0x008fe20000010000 */
[----:B------:R-:W-:Y:S01]  /*5980*/  F2FP.BF16.F32.PACK_AB R153, R10, R9 ;  /* 0x000000090a99723e */ /* 0x000fe200000010ff */
[----:B--2---:R-:W-:Y:S01]  /*5990*/  FADD.FTZ R10, R20, R171 ;  /* 0x000000ab140a7221 */ /* 0x004fe20000010000 */
[----:B------:R-:W-:Y:S01]  /*59a0*/  F2FP.BF16.F32.PACK_AB R155, R164, R11 ;  /* 0x0000000ba49b723e */ /* 0x000fe200000010ff */
[----:B------:R-:W-:Y:S01]  /*59b0*/  BAR.SYNC.DEFER_BLOCKING 0xf, 0x100 ;  /* 0x03c4000000007b1d */ /* 0x000fe20000010000 */
[----:B------:R-:W-:Y:S01]  /*59c0*/  F2FP.BF16.F32.PACK_AB R159, R21, R14 ;  /* 0x0000000e159f723e */ /* 0x000fe200000010ff */
[-C--:B------:R-:W-:Y:S01]  /*59d0*/  FMUL.FTZ R79, R79, R172.reuse ;  /* 0x000000ac4f4f7220 */ /* 0x080fe20000410000 */
[----:B------:R-:W-:Y:S01]  /*59e0*/  FMUL.FTZ R82, R82, R172 ;  /* 0x000000ac52527220 */ /* 0x000fe20000410000 */
[C---:B----4-:R-:W-:Y:S01]  /*59f0*/  FADD.FTZ R9, R161.reuse, R174 ;  /* 0x000000aea1097221 */ /* 0x050fe20000010000 */
[----:B------:R-:W-:Y:S01]  /*5a00*/  F2FP.BF16.F32.PACK_AB R160, R161, R160 ;  /* 0x000000a0a1a0723e */ /* 0x000fe200000010ff */
[----:B------:R-:W0:Y:S01]  /*5a10*/  MUFU.EX2 R168, R168 ;  /* 0x000000a800a87308 */ /* 0x000e220000000800 */
[-C--:B------:R-:W-:Y:S01]  /*5a20*/  FMUL.FTZ R83, R83, R172.reuse ;  /* 0x000000ac53537220 */ /* 0x080fe20000410000 */
[-C--:B------:R-:W-:Y:S01]  /*5a30*/  FMUL.FTZ R86, R86, R172.reuse ;  /* 0x000000ac56567220 */ /* 0x080fe20000410000 */
[-C--:B------:R-:W-:Y:S01]  /*5a40*/  FMUL.FTZ R87, R87, R172.reuse ;  /* 0x000000ac57577220 */ /* 0x080fe20000410000 */
[-C--:B------:R-:W-:Y:S01]  /*5a50*/  FMUL.FTZ R90, R90, R172.reuse ;  /* 0x000000ac5a5a7220 */ /* 0x080fe20000410000 */
[----:B------:R-:W-:Y:S01]  /*5a60*/  FMUL.FTZ R91, R91, R172 ;  /* 0x000000ac5b5b7220 */ /* 0x000fe20000410000 */
[C---:B-----5:R-:W-:Y:S01]  /*5a70*/  FADD.FTZ R10, R177.reuse, R10 ;  /* 0x0000000ab10a7221 */ /* 0x060fe20000010000 */
[----:B------:R-:W-:Y:S01]  /*5a80*/  F2FP.BF16.F32.PACK_AB R161, R177, R20 ;  /* 0x00000014b1a1723e */ /* 0x000fe200000010ff */
[----:B------:R-:W2:Y:S01]  /*5a90*/  MUFU.EX2 R6, R6 ;  /* 0x0000000600067308 */ /* 0x000ea20000000800 */
[-C--:B------:R-:W-:Y:S01]  /*5aa0*/  FMUL.FTZ R94, R94, R172.reuse ;  /* 0x000000ac5e5e7220 */ /* 0x080fe20000410000 */
[-C--:B------:R-:W-:Y:S01]  /*5ab0*/  FMUL.FTZ R95, R95, R172.reuse ;  /* 0x000000ac5f5f7220 */ /* 0x080fe20000410000 */
[-C--:B------:R-:W-:Y:S01]  /*5ac0*/  FMUL.FTZ R98, R98, R172.reuse ;  /* 0x000000ac62627220 */ /* 0x080fe20000410000 */
[-C--:B------:R-:W-:Y:S01]  /*5ad0*/  FMUL.FTZ R99, R99, R172.reuse ;  /* 0x000000ac63637220 */ /* 0x080fe20000410000 */
[-C--:B------:R-:W-:Y:S01]  /*5ae0*/  FMUL.FTZ R102, R102, R172.reuse ;  /* 0x000000ac66667220 */ /* 0x080fe20000410000 */
[-C--:B------:R-:W-:Y:S01]  /*5af0*/  FMUL.FTZ R103, R103, R172.reuse ;  /* 0x000000ac67677220 */ /* 0x080fe20000410000 */
[-C--:B------:R-:W-:Y:S01]  /*5b00*/  FMUL.FTZ R106, R106, R172.reuse ;  /* 0x000000ac6a6a7220 */ /* 0x080fe20000410000 */
[----:B------:R-:W3:Y:S01]  /*5b10*/  MUFU.EX2 R175, R175 ;  /* 0x000000af00af7308 */ /* 0x000ee20000000800 */
[----:B0-----:R-:W-:Y:S01]  /*5b20*/  FADD.FTZ R162, R168, R9 ;  /* 0x00000009a8a27221 */ /* 0x001fe20000010000 */
[----:B------:R-:W-:Y:S01]  /*5b30*/  FADD.FTZ R9, R3, R10 ;  /* 0x0000000a03097221 */ /* 0x000fe20000010000 */
[----:B------:R0:W-:Y:S01]  /*5b40*/  STSM.16.M88.4 [R22+0x26800], R152 ;  /* 0x0268009816007844 */ /* 0x0001e20000000200 */
[-C--:B------:R-:W-:Y:S01]  /*5b50*/  FMUL.FTZ R107, R107, R172.reuse ;  /* 0x000000ac6b6b7220 */ /* 0x080fe20000410000 */
[-C--:B------:R-:W-:Y:S01]  /*5b60*/  FMUL.FTZ R110, R110, R172.reuse ;  /* 0x000000ac6e6e7220 */ /* 0x080fe20000410000 */
[-C--:B------:R-:W-:Y:S01]  /*5b70*/  FMUL.FTZ R111, R111, R172.reuse ;  /* 0x000000ac6f6f7220 */ /* 0x080fe20000410000 */
[----:B------:R0:W-:Y:S01]  /*5b80*/  STSM.16.M88.4 [R19], R156 ;  /* 0x0000009c13007844 */ /* 0x0001e20000000200 */
[----:B------:R4:W5:Y:S01]  /*5b90*/  MUFU.EX2 R166, R163 ;  /* 0x000000a300a67308 */ /* 0x0009620000000800 */
[----:B--2---:R-:W-:Y:S01]  /*5ba0*/  FADD.FTZ R9, R6, R9 ;  /* 0x0000000906097221 */ /* 0x004fe20000010000 */
[-C--:B------:R-:W-:Y:S01]  /*5bb0*/  FMUL.FTZ R114, R114, R172.reuse ;  /* 0x000000ac72727220 */ /* 0x080fe20000410000 */
[-C--:B------:R-:W-:Y:S01]  /*5bc0*/  FMUL.FTZ R115, R115, R172.reuse ;  /* 0x000000ac73737220 */ /* 0x080fe20000410000 */
[-C--:B------:R-:W-:Y:S01]  /*5bd0*/  FMUL.FTZ R118, R118, R172.reuse ;  /* 0x000000ac76767220 */ /* 0x080fe20000410000 */
[-C--:B------:R-:W-:Y:S01]  /*5be0*/  FMUL.FTZ R119, R119, R172.reuse ;  /* 0x000000ac77777220 */ /* 0x080fe20000410000 */
[-C--:B------:R-:W-:Y:S01]  /*5bf0*/  FMUL.FTZ R122, R122, R172.reuse ;  /* 0x000000ac7a7a7220 */ /* 0x080fe20000410000 */
[-C--:B------:R-:W-:Y:S01]  /*5c00*/  FMUL.FTZ R123, R123, R172.reuse ;  /* 0x000000ac7b7b7220 */ /* 0x080fe20000410000 */
[----:B------:R-:W2:Y:S01]  /*5c10*/  MUFU.EX2 R165, R165 ;  /* 0x000000a500a57308 */ /* 0x000ea20000000800 */
[----:B---3--:R-:W-:Y:S01]  /*5c20*/  FADD.FTZ R162, R175, R162 ;  /* 0x000000a2afa27221 */ /* 0x008fe20000010000 */
[----:B----4-:R-:W-:Y:S01]  /*5c30*/  F2FP.BF16.F32.PACK_AB R163, R6, R3 ;  /* 0x0000000306a3723e */ /* 0x010fe200000010ff */
[-C--:B------:R-:W-:Y:S01]  /*5c40*/  FMUL.FTZ R126, R126, R172.reuse ;  /* 0x000000ac7e7e7220 */ /* 0x080fe20000410000 */
[-C--:B------:R-:W-:Y:S01]  /*5c50*/  FMUL.FTZ R127, R127, R172.reuse ;  /* 0x000000ac7f7f7220 */ /* 0x080fe20000410000 */
[-C--:B------:R-:W-:Y:S01]  /*5c60*/  FMUL.FTZ R130, R130, R172.reuse ;  /* 0x000000ac82827220 */ /* 0x080fe20000410000 */
[-C--:B------:R-:W-:Y:S01]  /*5c70*/  FMUL.FTZ R131, R131, R172.reuse ;  /* 0x000000ac83837220 */ /* 0x080fe20000410000 */
[-C--:B------:R-:W-:Y:S01]  /*5c80*/  FMUL.FTZ R134, R134, R172.reuse ;  /* 0x000000ac86867220 */ /* 0x080fe20000410000 */
[----:B------:R-:W3:Y:S01]  /*5c90*/  MUFU.EX2 R179, R179 ;  /* 0x000000b300b37308 */ /* 0x000ee20000000800 */
[----:B-----5:R-:W-:Y:S01]  /*5ca0*/  FADD.FTZ R10, R166, R9 ;  /* 0x00000009a60a7221 */ /* 0x020fe20000010000 */
[-C--:B------:R-:W-:Y:S01]  /*5cb0*/  FMUL.FTZ R135, R135, R172.reuse ;  /* 0x000000ac87877220 */ /* 0x080fe20000410000 */
[-C--:B------:R-:W-:Y:S01]  /*5cc0*/  FMUL.FTZ R138, R138, R172.reuse ;  /* 0x000000ac8a8a7220 */ /* 0x080fe20000410000 */
[-C--:B------:R-:W-:Y:S01]  /*5cd0*/  FMUL.FTZ R139, R139, R172.reuse ;  /* 0x000000ac8b8b7220 */ /* 0x080fe20000410000 */
[-C--:B------:R-:W-:Y:S01]  /*5ce0*/  FMUL.FTZ R142, R142, R172.reuse ;  /* 0x000000ac8e8e7220 */ /* 0x080fe20000410000 */
[-C--:B------:R-:W-:Y:S01]  /*5cf0*/  FMUL.FTZ R143, R143, R172.reuse ;  /* 0x000000ac8f8f7220 */ /* 0x080fe20000410000 */
[----:B------:R-:W-:Y:S01]  /*5d00*/  FMUL.FTZ R146, R146, R172 ;  /* 0x000000ac92927220 */ /* 0x000fe20000410000 */
[----:B------:R-:W4:Y:S01]  /*5d10*/  MUFU.EX2 R178, R178 ;  /* 0x000000b200b27308 */ /* 0x000f220000000800 */
[----:B--2---:R-:W-:Y:S01]  /*5d20*/  FADD.FTZ R11, R165, R162 ;  /* 0x000000a2a50b7221 */ /* 0x004fe20000010000 */
[----:B------:R-:W-:Y:S01]  /*5d30*/  F2FP.BF16.F32.PACK_AB R162, R175, R168 ;  /* 0x000000a8afa2723e */ /* 0x000fe200000010ff */
[-C--:B------:R-:W-:Y:S01]  /*5d40*/  FMUL.FTZ R147, R147, R172.reuse ;  /* 0x000000ac93937220 */ /* 0x080fe20000410000 */
[-C--:B------:R-:W-:Y:S01]  /*5d50*/  FMUL.FTZ R150, R150, R172.reuse ;  /* 0x000000ac96967220 */ /* 0x080fe20000410000 */
[----:B------:R-:W-:-:S02]  /*5d60*/  FMUL.FTZ R151, R151, R172 ;  /* 0x000000ac97977220 */ /* 0x000fc40000410000 */
[----:B------:R0:W-:Y:S01]  /*5d70*/  STSM.16.M88.4 [R184], R160 ;  /* 0x000000a0b8007844 */ /* 0x0001e20000000200 */
[----:B------:R-:W2:Y:S01]  /*5d80*/  MUFU.EX2 R167, R167 ;  /* 0x000000a700a77308 */ /* 0x000ea20000000800 */
[----:B---3--:R-:W-:-:S07]  /*5d90*/  FADD.FTZ R10, R179, R10 ;  /* 0x0000000ab30a7221 */ /* 0x008fce0000010000 */
[----:B------:R-:W3:Y:S01]  /*5da0*/  MUFU.EX2 R169, R169 ;  /* 0x000000a900a97308 */ /* 0x000ee20000000800 */
[C---:B----4-:R-:W-:Y:S01]  /*5db0*/  F2FP.BF16.F32.PACK_AB R164, R178.reuse, R165 ;  /* 0x000000a5b2a4723e */ /* 0x050fe200000010ff */
[----:B------:R-:W-:Y:S01]  /*5dc0*/  FADD.FTZ R12, R178, R11 ;  /* 0x0000000bb20c7221 */ /* 0x000fe20000010000 */
[----:B------:R-:W-:-:S05]  /*5dd0*/  F2FP.BF16.F32.PACK_AB R165, R179, R166 ;  /* 0x000000a6b3a5723e */ /* 0x000fca00000010ff */
[----:B------:R-:W4:Y:S01]  /*5de0*/  MUFU.EX2 R170, R170 ;  /* 0x000000aa00aa7308 */ /* 0x000f220000000800 */
[----:B--2---:R-:W-:Y:S01]  /*5df0*/  FADD.FTZ R9, R167, R10 ;  /* 0x0000000aa7097221 */ /* 0x004fe20000010000 */
[----:B---3--:R-:W-:Y:S01]  /*5e00*/  F2FP.BF16.F32.PACK_AB R166, R8, R169 ;  /* 0x000000a908a6723e */ /* 0x008fe200000010ff */
[----:B------:R-:W-:-:S04]  /*5e10*/  FADD.FTZ R3, R169, R12 ;  /* 0x0000000ca9037221 */ /* 0x000fc80000010000 */
[----:B------:R-:W-:Y:S01]  /*5e20*/  FADD.FTZ R6, R8, R3 ;  /* 0x0000000308067221 */ /* 0x000fe20000010000 */
[C---:B----4-:R-:W-:Y:S01]  /*5e30*/  F2FP.BF16.F32.PACK_AB R167, R170.reuse, R167 ;  /* 0x000000a7aaa7723e */ /* 0x050fe200000010ff */
[----:B------:R-:W-:-:S04]  /*5e40*/  FADD.FTZ R3, R170, R9 ;  /* 0x00000009aa037221 */ /* 0x000fc80000010000 */
[----:B------:R0:W-:Y:S01]  /*5e50*/  STSM.16.M88.4 [R23], R164 ;  /* 0x000000a417007844 */ /* 0x0001e20000000200 */
[----:B------:R-:W-:Y:S05]  /*5e60*/  @!P0 BRA `(.L_x_37) ;  /* 0x0000000000048947 */ /* 0x000fea0003800000 */
[----:B------:R-:W-:Y:S01]  /*5e70*/  BPT.TRAP 0x1 ;  /* 0x000000040000795c */ /* 0x000fe20000300000 */
.L_x_37:
[----:B------:R2:W3:Y:S01]  /*5e80*/  SYNCS.PHASECHK.TRANS64.TRYWAIT P2, [UR21+0x28c50], R7 ;  /* 0x028c5007ff0075a7 */ /* 0x0004e20008040155 */
[----:B------:R-:W-:Y:S05]  /*5e90*/  @!P0 BRA `(.L_x_38) ;  /* 0x0000000000048947 */ /* 0x000fea0003800000 */
[----:B------:R-:W-:Y:S01]  /*5ea0*/  BPT.TRAP 0x1 ;  /* 0x000000040000795c */ /* 0x000fe20000300000 */
.L_x_38:
[----:B---3--:R-:W-:Y:S05]  /*5eb0*/  @P2 BRA `(.L_x_39) ;  /* 0x0000000000082947 */ /* 0x008fea0003800000 */
[----:B------:R-:W3:Y:S02]  /*5ec0*/  SYNCS.PHASECHK.TRANS64.TRYWAIT P2, [UR21+0x28c50], R7 ;  /* 0x028c5007ff0075a7 */ /* 0x000ee40008040155 */
[----:B---3--:R-:W-:Y:S05]  /*5ed0*/  @!P2 BRA `(.L_x_40) ;  /* 0x0000006c008ca947 */ /* 0x008fea0003800000 */
.L_x_39:
[----:B------:R-:W-:Y:S01]  /*5ee0*/  ULEA UR10, UR47, UR52, 0xc ;  /* 0x000000342f0a7291 */ /* 0x000fe2000f8e603f */
[----:B------:R-:W-:Y:S01]  /*5ef0*/  WARPGROUP.ARRIVE ;  /* 0x00000000000079c5 */ /* 0x000fe20000000000 */
[----:B------:R-:W-:-:S05]  /*5f00*/  UMOV UR7, 0x40000040 ;  /* 0x4000004000077882 */ /* 0x000fca0000000000 */
[----:B------:R-:W-:Y:S02]  /*5f10*/  UMOV UR6, UR10 ;  /* 0x0000000a00067c82 */ /* 0x000fe40008000000 */
        /* <DEDUP_REMOVED lines=25> */
[----:B----4-:R-:W4:Y:S02]  /*60b0*/  FENCE.VIEW.ASYNC.S ;  /* 0x00000000000073c6 */ /* 0x010f240000000000 */
[----:B----4-:R-:W-:Y:S01]  /*60c0*/  NOP ;  /* 0x0000000000007918 */ /* 0x010fe20000000000 */
[----:B------:R-:W-:Y:S06]  /*60d0*/  BAR.ARV 0xe, 0x100 ;  /* 0x0384000000007b1d */ /* 0x000fec0000002000 */
[----:B------:R-:W-:Y:S05]  /*60e0*/  @!P0 BRA `(.L_x_41) ;  /* 0x0000000000048947 */ /* 0x000fea0003800000 */
[----:B------:R-:W-:Y:S01]  /*60f0*/  BPT.TRAP 0x1 ;  /* 0x000000040000795c */ /* 0x000fe20000300000 */
.L_x_41:
[----:B------:R-:W-:Y:S01]  /*6100*/  UIADD3 UR21, UR21, 0x28c60, URZ ;  /* 0x00028c6015157890 */ /* 0x000fe2000fffe03f */
[----:B---3--:R-:W-:Y:S01]  /*6110*/  IMAD.MOV.U32 R8, RZ, RZ, R5 ;  /* 0x000000ffff087224 */ /* 0x008fe200078e0005 */
[----:B------:R-:W-:Y:S01]  /*6120*/  UMOV UR22, UR47 ;  /* 0x0000002f00167c82 */ /* 0x000fe20008000000 */
[----:B------:R-:W-:Y:S01]  /*6130*/  IMAD.MOV.U32 R13, RZ, RZ, R4 ;  /* 0x000000ffff0d7224 */ /* 0x000fe200078e0004 */
[----:B------:R-:W-:-:S09]  /*6140*/  UPRMT UR21, UR39, 0x654, UR21 ;  /* 0x0000065427157896 */ /* 0x000fd20008000015 */
[----:B------:R-:W-:Y:S01]  /*6150*/  SYNCS.ARRIVE.TRANS64.RED.A1T0 RZ, [UR21], RZ ;  /* 0x000000ffffff79a7 */ /* 0x000fe20008100415 */
[----:B------:R-:W-:Y:S05]  /*6160*/  @P1 BRA `(.L_x_42) ;  /* 0xffffffe000c41947 */ /* 0x000fea000383ffff */
.L_x_31:
[----:B-1234-:R-:W1:Y:S01]  /*6170*/  SHFL.BFLY PT, R7, R6, 0x2, 0x1f ;  /* 0x0c401f0006077f89 */ /* 0x01ee6200000e0000 */
[----:B------:R-:W-:Y:S01]  /*6180*/  IMAD.U32 R14, RZ, RZ, UR20 ;  /* 0x00000014ff0e7e24 */ /* 0x000fe2000f8e00ff */
[----:B------:R-:W-:Y:S02]  /*6190*/  UIADD3 UR36, UR36, 0x1, URZ ;  /* 0x0000000124247890 */ /* 0x000fe4000fffe03f */
[----:B------:R-:W2:Y:S01]  /*61a0*/  SHFL.BFLY PT, R8, R3, 0x2, 0x1f ;  /* 0x0c401f0003087f89 */ /* 0x000ea200000e0000 */
[----:B------:R-:W-:Y:S08]  /*61b0*/  BAR.ARV 0x8, 0x100 ;  /* 0x0204000000007b1d */ /* 0x000ff00000002000 */
[----:B------:R-:W-:Y:S01]  /*61c0*/  BAR.SYNC.DEFER_BLOCKING 0xf, 0x100 ;  /* 0x03c4000000007b1d */ /* 0x000fe20000010000 */
[----:B-1----:R-:W-:Y:S01]  /*61d0*/  FADD.FTZ R7, R7, R6 ;  /* 0x0000000607077221 */ /* 0x002fe20000010000 */
[----:B------:R-:W-:-:S02]  /*61e0*/  IMAD.MOV.U32 R6, RZ, RZ, RZ ;  /* 0x000000ffff067224 */ /* 0x000fc400078e00ff */
[----:B--2---:R-:W-:Y:S02]  /*61f0*/  FADD.FTZ R9, R8, R3 ;  /* 0x0000000308097221 */ /* 0x004fe40000010000 */
[----:B------:R-:W1:Y:S01]  /*6200*/  SHFL.BFLY PT, R0, R7, 0x1, 0x1f ;  /* 0x0c201f0007007f89 */ /* 0x000e6200000e0000 */
[----:B------:R-:W-:Y:S01]  /*6210*/  MOV R8, RZ ;  /* 0x000000ff00087202 */ /* 0x000fe20000000f00 */
[----:B------:R-:W-:Y:S01]  /*6220*/  IMAD.U32 R3, RZ, RZ, UR47 ;  /* 0x0000002fff037e24 */ /* 0x000fe2000f8e00ff */
[----:B------:R-:W-:Y:S01]  /*6230*/  UIADD3 UR47, UR47, 0x1, URZ ;  /* 0x000000012f2f7890 */ /* 0x000fe2000fffe03f */
[----:B------:R-:W2:Y:S03]  /*6240*/  SHFL.BFLY PT, R10, R9, 0x1, 0x1f ;  /* 0x0c201f00090a7f89 */ /* 0x000ea600000e0000 */
[----:B------:R-:W-:-:S04]  /*6250*/  UISETP.NE.AND UP0, UPT, UR47, 0x2, UPT ;  /* 0x000000022f00788c */ /* 0x000fc8000bf05270 */
[----:B------:R-:W-:Y:S02]  /*6260*/  USEL UR4, URZ, 0x1, UP0 ;  /* 0x000000013f047887 */ /* 0x000fe40008000000 */
[----:B------:R-:W-:Y:S02]  /*6270*/  USEL UR47, UR47, URZ, UP0 ;  /* 0x0000003f2f2f7287 */ /* 0x000fe40008000000 */
[----:B------:R-:W-:Y:S01]  /*6280*/  ULOP3.LUT UR37, UR37, UR4, URZ, 0x3c, !UPT ;  /* 0x0000000425257292 */ /* 0x000fe2000f8e3c3f */
[----:B-1----:R-:W-:Y:S01]  /*6290*/  FADD.FTZ R11, R7, R0 ;  /* 0x00000000070b7221 */ /* 0x002fe20000010000 */
[----:B------:R-:W-:Y:S02]  /*62a0*/  IMAD.MOV R0, RZ, RZ, -R18 ;  /* 0x000000ffff007224 */ /* 0x000fe400078e0a12 */
[----:B--2---:R-:W-:Y:S02]  /*62b0*/  FADD.FTZ R10, R9, R10 ;  /* 0x0000000a090a7221 */ /* 0x004fe40000010000 */
[----:B------:R-:W-:Y:S01]  /*62c0*/  FSETP.NE.FTZ.AND P0, PT, R11, RZ, PT ;  /* 0x000000ff0b00720b */ /* 0x000fe20003f15000 */
[----:B------:R-:W-:Y:S01]  /*62d0*/  IMAD.U32 R9, RZ, RZ, UR20 ;  /* 0x00000014ff097e24 */ /* 0x000fe2000f8e00ff */
[----:B------:R-:W-:-:S02]  /*62e0*/  ISETP.NE.AND P2, PT, R17, R0, PT ;  /* 0x000000001100720c */ /* 0x000fc40003f45270 */
[----:B------:R-:W-:-:S09]  /*62f0*/  FSETP.NE.FTZ.AND P1, PT, R10, RZ, PT ;  /* 0x000000ff0a00720b */ /* 0x000fd20003f35000 */
[----:B------:R-:W1:Y:S01]  /*6300*/  @P0 MUFU.RCP R8, R11 ;  /* 0x0000000b00080308 */ /* 0x000e620000001000 */
[----:B------:R-:W-:Y:S01]  /*6310*/  @P0 FMUL.FTZ R9, R9, 0.69314718246459960938 ;  /* 0x3f31721809090820 */ /* 0x000fe20000410000 */
[----:B------:R-:W-:Y:S01]  /*6320*/  @!P2 IMAD R0, R3, 0x40, R2 ;  /* 0x000000400300a824 */ /* 0x000fe200078e0202 */
[----:B------:R-:W-:-:S04]  /*6330*/  MOV R3, 0xff800000 ;  /* 0xff80000000037802 */ /* 0x000fc80000000f00 */
[----:B------:R-:W-:Y:S01]  /*6340*/  @!P2 LEA R13, R0, UR42, 0x2 ;  /* 0x0000002a000dac11 */ /* 0x000fe2000f8e10ff */
[----:B------:R-:W2:Y:S01]  /*6350*/  @P1 MUFU.RCP R6, R10 ;  /* 0x0000000a00061308 */ /* 0x000ea20000001000 */
[----:B------:R-:W-:-:S07]  /*6360*/  IMAD.MOV.U32 R0, RZ, RZ, -0x800000 ;  /* 0xff800000ff007424 */ /* 0x000fce00078e00ff */
[----:B------:R-:W3:Y:S01]  /*6370*/  @P0 MUFU.LG2 R11, R11 ;  /* 0x0000000b000b0308 */ /* 0x000ee20000000c00 */
[----:B-1----:R1:W-:Y:S01]  /*6380*/  @!P2 STS [R13+0x28800], R8 ;  /* 0x028800080d00a388 */ /* 0x0023e20000000800 */
[-C--:B------:R-:W-:Y:S01]  /*6390*/  FMUL.FTZ R208, R24, R8.reuse ;  /* 0x0000000818d07220 */ /* 0x080fe20000410000 */
[-C--:B------:R-:W-:Y:S01]  /*63a0*/  FMUL.FTZ R206, R25, R8.reuse ;  /* 0x0000000819ce7220 */ /* 0x080fe20000410000 */
[-C--:B------:R-:W-:Y:S01]  /*63b0*/  FMUL.FTZ R205, R28, R8.reuse ;  /* 0x000000081ccd7220 */ /* 0x080fe20000410000 */
[-C--:B------:R-:W-:Y:S01]  /*63c0*/  FMUL.FTZ R7, R29, R8.reuse ;  /* 0x000000081d077220 */ /* 0x080fe20000410000 */
[-C--:B------:R-:W-:Y:S01]  /*63d0*/  FMUL.FTZ R207, R32, R8.reuse ;  /* 0x0000000820cf7220 */ /* 0x080fe20000410000 */
[-C--:B------:R-:W-:Y:S01]  /*63e0*/  FMUL.FTZ R204, R33, R8.reuse ;  /* 0x0000000821cc7220 */ /* 0x080fe20000410000 */
[----:B------:R3:W4:Y:S01]  /*63f0*/  @P1 MUFU.LG2 R12, R10 ;  /* 0x0000000a000c1308 */ /* 0x0007220000000c00 */
[----:B--2---:R2:W-:Y:S01]  /*6400*/  @!P2 STS [R13+0x28820], R6 ;  /* 0x028820060d00a388 */ /* 0x0045e20000000800 */
        /* <DEDUP_REMOVED lines=58> */
[----:B---3--:R-:W-:Y:S01]  /*67b0*/  @P0 FMUL.FTZ R10, R11, 0.69314718246459960938 ;  /* 0x3f3172180b0a0820 */ /* 0x008fe20000410000 */
[----:B-1----:R-:W-:Y:S01]  /*67c0*/  @P1 FMUL.FTZ R8, R14, 0.69314718246459960938 ;  /* 0x3f3172180e081820 */ /* 0x002fe20000410000 */
[----:B----4-:R-:W-:Y:S01]  /*67d0*/  @P1 FMUL.FTZ R11, R12, 0.69314718246459960938 ;  /* 0x3f3172180c0b1820 */ /* 0x010fe20000410000 */
        /* <DEDUP_REMOVED lines=64> */
[----:B------:R-:W-:Y:S01]  /*6be0*/  @P0 FFMA.FTZ R3, R9, R4, R10 ;  /* 0x0000000409030223 */ /* 0x000fe2000001000a */
[----:B------:R-:W-:Y:S01]  /*6bf0*/  @P1 FFMA.FTZ R0, R8, R5, R11 ;  /* 0x0000000508001223 */ /* 0x000fe2000001000b */
[----:B--2---:R-:W-:Y:S06]  /*6c00*/  BAR.ARV 0xe, 0x100 ;  /* 0x0384000000007b1d */ /* 0x004fec0000002000 */
.L_x_18:
[----:B------:R-:W0:Y:S01]  /*6c10*/  S2UR UR6, SR_SWINHI ;  /* 0x00000000000679c3 */ /* 0x000e220000002f00 */
[----:B------:R-:W-:-:S07]  /*6c20*/  LEA R9, R211, R16, 0x6 ;  /* 0x00000010d3097211 */ /* 0x000fce00078e30ff */
[----:B------:R-:W-:Y:S01]  /*6c30*/  BAR.SYNC.DEFER_BLOCKING 0x1, 0x100 ;  /* 0x0044000000007b1d */ /* 0x000fe20000010000 */
[----:B------:R-:W-:Y:S01]  /*6c40*/  F2FP.BF16.F32.PACK_AB R6, R7, R205 ;  /* 0x000000cd0706723e */ /* 0x000fe200000010ff */
[----:B------:R-:W-:Y:S01]  /*6c50*/  USHF.R.S32.HI UR11, URZ, 0x1f, UR44 ;  /* 0x0000001f3f0b7899 */ /* 0x000fe2000801142c */
[----:B------:R-:W-:Y:S02]  /*6c60*/  F2FP.BF16.F32.PACK_AB R7, R31, R30 ;  /* 0x0000001e1f07723e */ /* 0x000fe400000010ff */
[----:B------:R-:W-:Y:S01]  /*6c70*/  F2FP.BF16.F32.PACK_AB R30, R172, R173 ;  /* 0x000000adac1e723e */ /* 0x000fe200000010ff */
[----:B------:R-:W-:Y:S01]  /*6c80*/  ULDC UR7, c[0x0][0xc44] ;  /* 0x0003110000077ab9 */ /* 0x000fe20000000800 */
[----:B------:R-:W-:Y:S02]  /*6c90*/  F2FP.BF16.F32.PACK_AB R31, R87, R86 ;  /* 0x00000056571f723e */ /* 0x000fe400000010ff */
[----:B------:R-:W-:Y:S02]  /*6ca0*/  F2FP.BF16.F32.PACK_AB R112, R113, R112 ;  /* 0x000000707170723e */ /* 0x000fe400000010ff */
[----:B------:R-:W-:-:S02]  /*6cb0*/  F2FP.BF16.F32.PACK_AB R113, R115, R114 ;  /* 0x000000727371723e */ /* 0x000fc400000010ff */
[----:B------:R-:W-:Y:S02]  /*6cc0*/  F2FP.BF16.F32.PACK_AB R114, R117, R116 ;  /* 0x000000747572723e */ /* 0x000fe400000010ff */
[----:B------:R-:W-:Y:S02]  /*6cd0*/  F2FP.BF16.F32.PACK_AB R115, R153, R152 ;  /* 0x000000989973723e */ /* 0x000fe400000010ff */
[----:B------:R-:W-:Y:S02]  /*6ce0*/  F2FP.BF16.F32.PACK_AB R120, R121, R120 ;  /* 0x000000787978723e */ /* 0x000fe400000010ff */
[----:B------:R-:W-:Y:S02]  /*6cf0*/  F2FP.BF16.F32.PACK_AB R121, R155, R154 ;  /* 0x0000009a9b79723e */ /* 0x000fe400000010ff */
[----:B------:R-:W-:Y:S01]  /*6d00*/  F2FP.BF16.F32.PACK_AB R161, R162, R161 ;  /* 0x000000a1a2a1723e */ /* 0x000fe200000010ff */
[----:B------:R-:W-:Y:S01]  /*6d10*/  UMOV UR4, UR42 ;  /* 0x0000002a00047c82 */ /* 0x000fe20008000000 */
[----:B0-----:R-:W-:Y:S01]  /*6d20*/  UMOV UR5, UR6 ;  /* 0x0000000600057c82 */ /* 0x001fe20008000000 */
[----:B------:R-:W-:Y:S01]  /*6d30*/  F2FP.BF16.F32.PACK_AB R136, R137, R136 ;  /* 0x000000888988723e */ /* 0x000fe200000010ff */
[----:B------:R-:W-:Y:S01]  /*6d40*/  IMAD.U32 R96, RZ, RZ, UR4 ;  /* 0x00000004ff607e24 */ /* 0x000fe2000f8e00ff */
[----:B------:R-:W-:Y:S01]  /*6d50*/  F2FP.BF16.F32.PACK_AB R162, R133, R132 ;  /* 0x0000008485a2723e */ /* 0x000fe200000010ff */
[----:B------:R-:W-:Y:S01]  /*6d60*/  IMAD.U32 R97, RZ, RZ, UR5 ;  /* 0x00000005ff617e24 */ /* 0x000fe2000f8e00ff */
[----:B------:R-:W-:Y:S01]  /*6d70*/  F2FP.BF16.F32.PACK_AB R163, R164, R163 ;  /* 0x000000a3a4a3723e */ /* 0x000fe200000010ff */
[----:B------:R-:W-:Y:S01]  /*6d80*/  UIADD3 UR5, -UR44, URZ, URZ ;  /* 0x0000003f2c057290 */ /* 0x000fe2000fffe13f */
[----:B------:R-:W-:Y:S01]  /*6d90*/  F2FP.BF16.F32.PACK_AB R137, R139, R138 ;  /* 0x0000008a8b89723e */ /* 0x000fe200000010ff */
[--C-:B------:R-:W-:Y:S01]  /*6da0*/  IMAD.WIDE R4, R215, 0x2, R96.reuse ;  /* 0x00000002d7047825 */ /* 0x100fe200078e0260 */
[----:B------:R-:W-:Y:S01]  /*6db0*/  F2FP.BF16.F32.PACK_AB R144, R145, R144 ;  /* 0x000000909190723e */ /* 0x000fe200000010ff */
[----:B------:R-:W-:Y:S01]  /*6dc0*/  UIMAD UR7, UR7, UR5, UR43 ;  /* 0x00000005070772a4 */ /* 0x000fe2000f8e022b */
[----:B------:R-:W-:Y:S01]  /*6dd0*/  F2FP.BF16.F32.PACK_AB R138, R141, R140 ;  /* 0x0000008c8d8a723e */ /* 0x000fe200000010ff */
[----:B------:R-:W-:Y:S01]  /*6de0*/  IMAD.WIDE R96, R9, 0x2, R96 ;  /* 0x0000000209607825 */ /* 0x000fe200078e0260 */
[C---:B------:R-:W-:Y:S01]  /*6df0*/  IADD3 R25, P2, R4.reuse, 0x60, RZ ;  /* 0x0000006004197810 */ /* 0x040fe20007f5e0ff */
[----:B------:R-:W-:Y:S01]  /*6e00*/  ULDC UR4, c[0x0][0xc] ;  /* 0x0000030000047ab9 */ /* 0x000fe20000000800 */
[----:B------:R-:W-:Y:S01]  /*6e10*/  IADD3 R29, P1, R4, 0x2000, RZ ;  /* 0x00002000041d7810 */ /* 0x000fe20007f3e0ff */
[----:B------:R-:W-:Y:S01]  /*6e20*/  UIADD3 UR40, UR4, UR40, URZ ;  /* 0x0000002804287290 */ /* 0x000fe2000fffe03f */
[----:B------:R-:W-:Y:S01]  /*6e30*/  LOP3.LUT R24, R25, 0x380, RZ, 0xc0, !PT ;  /* 0x0000038019187812 */ /* 0x000fe200078ec0ff */
[----:B------:R-:W-:Y:S01]  /*6e40*/  USHF.R.S32.HI UR10, URZ, 0x1f, UR7 ;  /* 0x0000001f3f0a7899 */ /* 0x000fe20008011407 */
[----:B------:R-:W-:-:S02]  /*6e50*/  LOP3.LUT R28, R29, 0x380, RZ, 0xc0, !PT ;  /* 0x000003801d1c7812 */ /* 0x000fc400078ec0ff */
[----:B------:R-:W-:Y:S02]  /*6e60*/  SHF.R.U64 R24, R24, 0x3, RZ ;  /* 0x0000000318187819 */ /* 0x000fe400000012ff */
[----:B------:R-:W-:Y:S02]  /*6e70*/  IADD3 R11, P4, R4, 0x20, RZ ;  /* 0x00000020040b7810 */ /* 0x000fe40007f9e0ff */
[----:B------:R-:W-:Y:S01]  /*6e80*/  LOP3.LUT R24, R24, R25, RZ, 0x3c, !PT ;  /* 0x0000001918187212 */ /* 0x000fe200078e3cff */
[--C-:B------:R-:W-:Y:S01]  /*6e90*/  IMAD.X R25, RZ, RZ, R5.reuse, P2 ;  /* 0x000000ffff197224 */ /* 0x100fe200010e0605 */
[----:B------:R-:W-:Y:S01]  /*6ea0*/  IADD3 R123, P2, R4, 0x4040, RZ ;  /* 0x00004040047b7810 */ /* 0x000fe20007f5e0ff */
[----:B------:R-:W-:Y:S01]  /*6eb0*/  IMAD.X R9, RZ, RZ, R5, P4 ;  /* 0x000000ffff097224 */ /* 0x000fe200020e0605 */
[----:B------:R-:W-:Y:S02]  /*6ec0*/  SHF.R.U64 R28, R28, 0x3, RZ ;  /* 0x000000031c1c7819 */ /* 0x000fe400000012ff */
[----:B------:R-:W-:-:S02]  /*6ed0*/  LOP3.LUT R122, R123, 0x380, RZ, 0xc0, !PT ;  /* 0x000003807b7a7812 */ /* 0x000fc400078ec0ff */
[----:B------:R-:W-:Y:S02]  /*6ee0*/  LOP3.LUT R8, R11, 0x380, RZ, 0xc0, !PT ;  /* 0x000003800b087812 */ /* 0x000fe400078ec0ff */
[----:B------:R-:W-:Y:S02]  /*6ef0*/  SHF.R.U64 R122, R122, 0x3, RZ ;  /* 0x000000037a7a7819 */ /* 0x000fe400000012ff */
[----:B------:R-:W-:Y:S01]  /*6f00*/  LOP3.LUT R28, R28, R29, RZ, 0x3c, !PT ;  /* 0x0000001d1c1c7212 */ /* 0x000fe200078e3cff */
[----:B------:R-:W-:Y:S01]  /*6f10*/  IMAD.X R29, RZ, RZ, R5, P1 ;  /* 0x000000ffff1d7224 */ /* 0x000fe200008e0605 */
[----:B------:R-:W-:Y:S02]  /*6f20*/  LOP3.LUT R122, R122, R123, RZ, 0x3c, !PT ;  /* 0x0000007b7a7a7212 */ /* 0x000fe400078e3cff */
[----:B------:R-:W-:Y:S02]  /*6f30*/  IADD3.X R123, RZ, R5, RZ, P2, !PT ;  /* 0x00000005ff7b7210 */ /* 0x000fe400017fe4ff */
[----:B------:R-:W-:-:S02]  /*6f40*/  IADD3 R13, P3, R4, 0x40, RZ ;  /* 0x00000040040d7810 */ /* 0x000fc40007f7e0ff */
[----:B------:R-:W-:Y:S02]  /*6f50*/  SHF.R.U64 R8, R8, 0x3, RZ ;  /* 0x0000000308087819 */ /* 0x000fe400000012ff */
[----:B------:R-:W-:Y:S02]  /*6f60*/  IADD3 R127, P1, R4, 0x4060, RZ ;  /* 0x00004060047f7810 */ /* 0x000fe40007f3e0ff */
[----:B------:R-:W-:Y:S02]  /*6f70*/  IADD3 R33, P2, R96, 0x2000, RZ ;  /* 0x0000200060217810 */ /* 0x000fe40007f5e0ff */
[----:B------:R-:W-:Y:S01]  /*6f80*/  LOP3.LUT R8, R8, R11, RZ, 0x3c, !PT ;  /* 0x0000000b08087212 */ /* 0x000fe200078e3cff */
[----:B------:R-:W-:Y:S01]  /*6f90*/  IMAD.X R11, RZ, RZ, R5, P3 ;  /* 0x000000ffff0b7224 */ /* 0x000fe200018e0605 */
[----:B------:R-:W-:Y:S02]  /*6fa0*/  LOP3.LUT R126, R127, 0x380, RZ, 0xc0, !PT ;  /* 0x000003807f7e7812 */ /* 0x000fe400078ec0ff */
[----:B------:R-:W-:-:S02]  /*6fb0*/  LOP3.LUT R32, R33, 0x380, RZ, 0xc0, !PT ;  /* 0x0000038021207812 */ /* 0x000fc400078ec0ff */
[C---:B------:R-:W-:Y:S02]  /*6fc0*/  IADD3 R65, P0, R4.reuse, 0x2020, RZ ;  /* 0x0000202004417810 */ /* 0x040fe40007f1e0ff */
[C---:B------:R-:W-:Y:S02]  /*6fd0*/  IADD3 R81, P6, R4.reuse, 0x2040, RZ ;  /* 0x0000204004517810 */ /* 0x040fe40007fde0ff */
[C---:B------:R-:W-:Y:S02]  /*6fe0*/  IADD3 R101, P5, R4.reuse, 0x2060, RZ ;  /* 0x0000206004657810 */ /* 0x040fe40007fbe0ff */
[C---:B------:R-:W-:Y:S02]  /*6ff0*/  IADD3 R105, P4, R4.reuse, 0x4000, RZ ;  /* 0x0000400004697810 */ /* 0x040fe40007f9e0ff */
[----:B------:R-:W-:Y:S02]  /*7000*/  IADD3 R119, P3, R4, 0x4020, RZ ;  /* 0x0000402004777810 */ /* 0x000fe40007f7e0ff */
[----:B------:R-:W-:-:S02]  /*7010*/  SHF.R.U64 R126, R126, 0x3, RZ ;  /* 0x000000037e7e7819 */ /* 0x000fc400000012ff */
[----:B------:R-:W-:Y:S02]  /*7020*/  SHF.R.U64 R32, R32, 0x3, RZ ;  /* 0x0000000320207819 */ /* 0x000fe400000012ff */
[----:B------:R-:W-:Y:S02]  /*7030*/  LOP3.LUT R64, R65, 0x380, RZ, 0xc0, !PT ;  /* 0x0000038041407812 */ /* 0x000fe400078ec0ff */
[----:B------:R-:W-:Y:S02]  /*7040*/  LOP3.LUT R80, R81, 0x380, RZ, 0xc0, !PT ;  /* 0x0000038051507812 */ /* 0x000fe400078ec0ff */
[----:B------:R-:W-:Y:S02]  /*7050*/  LOP3.LUT R100, R101, 0x380, RZ, 0xc0, !PT ;  /* 0x0000038065647812 */ /* 0x000fe400078ec0ff */
[----:B------:R-:W-:Y:S02]  /*7060*/  LOP3.LUT R104, R105, 0x380, RZ, 0xc0, !PT ;  /* 0x0000038069687812 */ /* 0x000fe400078ec0ff */
[----:B------:R-:W-:-:S02]  /*7070*/  LOP3.LUT R118, R119, 0x380, RZ, 0xc0, !PT ;  /* 0x0000038077767812 */ /* 0x000fc400078ec0ff */
[----:B------:R-:W-:Y:S02]  /*7080*/  LOP3.LUT R10, R13, 0x380, RZ, 0xc0, !PT ;  /* 0x000003800d0a7812 */ /* 0x000fe400078ec0ff */
[----:B------:R-:W-:Y:S01]  /*7090*/  LOP3.LUT R126, R126, R127, RZ, 0x3c, !PT ;  /* 0x0000007f7e7e7212 */ /* 0x000fe200078e3cff */
[----:B------:R-:W-:Y:S01]  /*70a0*/  IMAD.X R127, RZ, RZ, R5, P1 ;  /* 0x000000ffff7f7224 */ /* 0x000fe200008e0605 */
[----:B------:R-:W-:Y:S01]  /*70b0*/  LOP3.LUT R32, R32, R33, RZ, 0x3c, !PT ;  /* 0x0000002120207212 */ /* 0x000fe200078e3cff */
[----:B------:R-:W-:Y:S01]  /*70c0*/  IMAD.X R33, RZ, RZ, R97, P2 ;  /* 0x000000ffff217224 */ /* 0x000fe200010e0661 */
[----:B------:R-:W-:Y:S02]  /*70d0*/  SHF.R.U64 R64, R64, 0x3, RZ ;  /* 0x0000000340407819 */ /* 0x000fe400000012ff */
[----:B------:R-:W-:Y:S02]  /*70e0*/  SHF.R.U64 R80, R80, 0x3, RZ ;  /* 0x0000000350507819 */ /* 0x000fe400000012ff */
[----:B------:R-:W-:-:S02]  /*70f0*/  SHF.R.U64 R100, R100, 0x3, RZ ;  /* 0x0000000364647819 */ /* 0x000fc400000012ff */
[----:B------:R-:W-:Y:S02]  /*7100*/  SHF.R.U64 R104, R104, 0x3, RZ ;  /* 0x0000000368687819 */ /* 0x000fe400000012ff */
[----:B------:R-:W-:Y:S02]  /*7110*/  SHF.R.U64 R118, R118, 0x3, RZ ;  /* 0x0000000376767819 */ /* 0x000fe400000012ff */
[C---:B------:R-:W-:Y:S02]  /*7120*/  IADD3 R37, P1, R96.reuse, 0x3000, RZ ;  /* 0x0000300060257810 */ /* 0x040fe40007f3e0ff */
[----:B------:R-:W-:Y:S02]  /*7130*/  IADD3 R61, P2, R96, 0x9000, RZ ;  /* 0x00009000603d7810 */ /* 0x000fe40007f5e0ff */
[----:B------:R-:W-:Y:S02]  /*7140*/  SHF.R.U64 R10, R10, 0x3, RZ ;  /* 0x000000030a0a7819 */ /* 0x000fe400000012ff */
[----:B------:R-:W-:-:S02]  /*7150*/  LOP3.LUT R64, R64, R65, RZ, 0x3c, !PT ;  /* 0x0000004140407212 */ /* 0x000fc400078e3cff */
[----:B------:R-:W-:Y:S01]  /*7160*/  LOP3.LUT R80, R80, R81, RZ, 0x3c, !PT ;  /* 0x0000005150507212 */ /* 0x000fe200078e3cff */
[--C-:B------:R-:W-:Y:S01]  /*7170*/  IMAD.X R81, RZ, RZ, R5.reuse, P6 ;  /* 0x000000ffff517224 */ /* 0x100fe200030e0605 */
[----:B------:R-:W-:Y:S01]  /*7180*/  LOP3.LUT R100, R100, R101, RZ, 0x3c, !PT ;  /* 0x0000006564647212 */ /* 0x000fe200078e3cff */
[--C-:B------:R-:W-:Y:S01]  /*7190*/  IMAD.X R101, RZ, RZ, R5.reuse, P5 ;  /* 0x000000ffff657224 */ /* 0x100fe200028e0605 */
[----:B------:R-:W-:Y:S01]  /*71a0*/  LOP3.LUT R104, R104, R105, RZ, 0x3c, !PT ;  /* 0x0000006968687212 */ /* 0x000fe200078e3cff */
[--C-:B------:R-:W-:Y:S01]  /*71b0*/  IMAD.X R105, RZ, RZ, R5.reuse, P4 ;  /* 0x000000ffff697224 */ /* 0x100fe200020e0605 */
[----:B------:R-:W-:Y:S01]  /*71c0*/  LOP3.LUT R118, R118, R119, RZ, 0x3c, !PT ;  /* 0x0000007776767212 */ /* 0x000fe200078e3cff */
[----:B------:R-:W-:Y:S01]  /*71d0*/  IMAD.X R119, RZ, RZ, R5, P3 ;  /* 0x000000ffff777224 */ /* 0x000fe200018e0605 */
[----:B------:R-:W-:Y:S02]  /*71e0*/  LOP3.LUT R36, R37, 0x380, RZ, 0xc0, !PT ;  /* 0x0000038025247812 */ /* 0x000fe400078ec0ff */
[----:B------:R-:W-:-:S02]  /*71f0*/  LOP3.LUT R60, R61, 0x380, RZ, 0xc0, !PT ;  /* 0x000003803d3c7812 */ /* 0x000fc400078ec0ff */
[----:B------:R-:W-:Y:S02]  /*7200*/  LOP3.LUT R10, R10, R13, RZ, 0x3c, !PT ;  /* 0x0000000d0a0a7212 */ /* 0x000fe400078e3cff */
[----:B------:R-:W-:Y:S02]  /*7210*/  IADD3.X R65, RZ, R5, RZ, P0, !PT ;  /* 0x00000005ff417210 */ /* 0x000fe400007fe4ff */
[C---:B------:R-:W-:Y:S02]  /*7220*/  IADD3 R131, P0, R4.reuse, 0x6000, RZ ;  /* 0x0000600004837810 */ /* 0x040fe40007f1e0ff */
[C---:B------:R-:W-:Y:S02]  /*7230*/  IADD3 R135, P6, R4.reuse, 0x6020, RZ ;  /* 0x0000602004877810 */ /* 0x040fe40007fde0ff */
[C---:B------:R-:W-:Y:S02]  /*7240*/  IADD3 R13, P5, R4.reuse, 0x6040, RZ ;  /* 0x00006040040d7810 */ /* 0x040fe40007fbe0ff */
[----:B------:R-:W-:-:S02]  /*7250*/  IADD3 R15, P4, R4, 0x6060, RZ ;  /* 0x00006060040f7810 */ /* 0x000fc40007f9e0ff */
[----:B------:R-:W-:Y:S02]  /*7260*/  IADD3 R21, P3, R96, 0x1000, RZ ;  /* 0x0000100060157810 */ /* 0x000fe40007f7e0ff */
[----:B------:R-:W-:Y:S02]  /*7270*/  SHF.R.U64 R36, R36, 0x3, RZ ;  /* 0x0000000324247819 */ /* 0x000fe400000012ff */
[----:B------:R-:W-:Y:S02]  /*7280*/  SHF.R.U64 R60, R60, 0x3, RZ ;  /* 0x000000033c3c7819 */ /* 0x000fe400000012ff */
[----:B------:R-:W-:Y:S02]  /*7290*/  LOP3.LUT R130, R131, 0x380, RZ, 0xc0, !PT ;  /* 0x0000038083827812 */ /* 0x000fe400078ec0ff */
[----:B------:R-:W-:Y:S02]  /*72a0*/  LOP3.LUT R134, R135, 0x380, RZ, 0xc0, !PT ;  /* 0x0000038087867812 */ /* 0x000fe400078ec0ff */
[----:B------:R-:W-:-:S02]  /*72b0*/  LOP3.LUT R12, R13, 0x380, RZ, 0xc0, !PT ;  /* 0x000003800d0c7812 */ /* 0x000fc400078ec0ff */
[----:B------:R-:W-:Y:S02]  /*72c0*/  LOP3.LUT R14, R15, 0x380, RZ, 0xc0, !PT ;  /* 0x000003800f0e7812 */ /* 0x000fe400078ec0ff */
[----:B------:R-:W-:Y:S02]  /*72d0*/  LOP3.LUT R20, R21, 0x380, RZ, 0xc0, !PT ;  /* 0x0000038015147812 */ /* 0x000fe400078ec0ff */
[----:B------:R-:W-:Y:S01]  /*72e0*/  LOP3.LUT R36, R36, R37, RZ, 0x3c, !PT ;  /* 0x0000002524247212 */ /* 0x000fe200078e3cff */
[----:B------:R-:W-:Y:S01]  /*72f0*/  IMAD.X R37, RZ, RZ, R97, P1 ;  /* 0x000000ffff257224 */ /* 0x000fe200008e0661 */
[----:B------:R-:W-:Y:S02]  /*7300*/  LOP3.LUT R60, R60, R61, RZ, 0x3c, !PT ;  /* 0x0000003d3c3c7212 */ /* 0x000fe400078e3cff */
[----:B------:R-:W-:Y:S02]  /*7310*/  LOP3.LUT R61, R4, 0x380, RZ, 0xc0, !PT ;  /* 0x00000380043d7812 */ /* 0x000fe400078ec0ff */
[----:B------:R-:W-:-:S02]  /*7320*/  SHF.R.U64 R130, R130, 0x3, RZ ;  /* 0x0000000382827819 */ /* 0x000fc400000012ff */
[----:B------:R-:W-:Y:S02]  /*7330*/  SHF.R.U64 R134, R134, 0x3, RZ ;  /* 0x0000000386867819 */ /* 0x000fe400000012ff */
[----:B------:R-:W-:Y:S02]  /*7340*/  SHF.R.U64 R12, R12, 0x3, RZ ;  /* 0x000000030c0c7819 */ /* 0x000fe400000012ff */
[----:B------:R-:W-:Y:S02]  /*7350*/  SHF.R.U64 R14, R14, 0x3, RZ ;  /* 0x000000030e0e7819 */ /* 0x000fe400000012ff */
[----:B------:R-:W-:Y:S02]  /*7360*/  SHF.R.U64 R20, R20, 0x3, RZ ;  /* 0x0000000314147819 */ /* 0x000fe400000012ff */
[----:B------:R-:W-:Y:S02]  /*7370*/  IADD3 R69, P1, R96, 0xa000, RZ ;  /* 0x0000a00060457810 */ /* 0x000fe40007f3e0ff */
[----:B------:R-:W-:-:S02]  /*7380*/  SHF.R.U64 R61, R61, 0x3, RZ ;  /* 0x000000033d3d7819 */ /* 0x000fc400000012ff */
[----:B------:R-:W-:Y:S01]  /*7390*/  LOP3.LUT R130, R130, R131, RZ, 0x3c, !PT ;  /* 0x0000008382827212 */ /* 0x000fe200078e3cff */
[--C-:B------:R-:W-:Y:S01]  /*73a0*/  IMAD.X R131, RZ, RZ, R5.reuse, P0 ;  /* 0x000000ffff837224 */ /* 0x100fe200000e0605 */
[----:B------:R-:W-:Y:S01]  /*73b0*/  LOP3.LUT R134, R134, R135, RZ, 0x3c, !PT ;  /* 0x0000008786867212 */ /* 0x000fe200078e3cff */
[--C-:B------:R-:W-:Y:S01]  /*73c0*/  IMAD.X R135, RZ, RZ, R5.reuse, P6 ;  /* 0x000000ffff877224 */ /* 0x100fe200030e0605 */
[----:B------:R-:W-:Y:S01]  /*73d0*/  LOP3.LUT R12, R12, R13, RZ, 0x3c, !PT ;  /* 0x0000000d0c0c7212 */ /* 0x000fe200078e3cff */
[----:B------:R-:W-:Y:S01]  /*73e0*/  IMAD.X R13, RZ, RZ, R5, P5 ;  /* 0x000000ffff0d7224 */ /* 0x000fe200028e0605 */
[----:B------:R-:W-:Y:S02]  /*73f0*/  LOP3.LUT R14, R14, R15, RZ, 0x3c, !PT ;  /* 0x0000000f0e0e7212 */ /* 0x000fe400078e3cff */
[----:B------:R-:W-:Y:S01]  /*7400*/  LOP3.LUT R20, R20, R21, RZ, 0x3c, !PT ;  /* 0x0000001514147212 */ /* 0x000fe200078e3cff */
[----:B------:R-:W-:Y:S01]  /*7410*/  IMAD.X R21, RZ, RZ, R97, P3 ;  /* 0x000000ffff157224 */ /* 0x000fe200018e0661 */
[----:B------:R-:W-:-:S02]  /*7420*/  LOP3.LUT R68, R69, 0x380, RZ, 0xc0, !PT ;  /* 0x0000038045447812 */ /* 0x000fc400078ec0ff */
[----:B------:R-:W-:Y:S02]  /*7430*/  IADD3.X R15, RZ, R5, RZ, P4, !PT ;  /* 0x00000005ff0f7210 */ /* 0x000fe400027fe4ff */
[C---:B------:R-:W-:Y:S02]  /*7440*/  IADD3 R41, P0, R96.reuse, 0x4000, RZ ;  /* 0x0000400060297810 */ /* 0x040fe40007f1e0ff */
[C---:B------:R-:W-:Y:S02]  /*7450*/  IADD3 R45, P6, R96.reuse, 0x5000, RZ ;  /* 0x00005000602d7810 */ /* 0x040fe40007fde0ff */
[C---:B------:R-:W-:Y:S02]  /*7460*/  IADD3 R49, P5, R96.reuse, 0x6000, RZ ;  /* 0x0000600060317810 */ /* 0x040fe40007fbe0ff */
[C---:B------:R-:W-:Y:S02]  /*7470*/  IADD3 R53, P4, R96.reuse, 0x7000, RZ ;  /* 0x0000700060357810 */ /* 0x040fe40007f9e0ff */
[----:B------:R-:W-:-:S02]  /*7480*/  IADD3 R57, P3, R96, 0x8000, RZ ;  /* 0x0000800060397810 */ /* 0x000fc40007f7e0ff */
[----:B------:R-:W-:Y:S01]  /*7490*/  LOP3.LUT R4, R61, R4, RZ, 0x3c, !PT ;  /* 0x000000043d047212 */ /* 0x000fe200078e3cff */
[----:B------:R-:W-:Y:S01]  /*74a0*/  IMAD.X R61, RZ, RZ, R97, P2 ;  /* 0x000000ffff3d7224 */ /* 0x000fe200010e0661 */
[----:B------:R-:W-:Y:S02]  /*74b0*/  SHF.R.U64 R68, R68, 0x3, RZ ;  /* 0x0000000344447819 */ /* 0x000fe400000012ff */
[----:B------:R-:W-:Y:S02]  /*74c0*/  LOP3.LUT R40, R41, 0x380, RZ, 0xc0, !PT ;  /* 0x0000038029287812 */ /* 0x000fe400078ec0ff */
[----:B------:R-:W-:Y:S02]  /*74d0*/  LOP3.LUT R44, R45, 0x380, RZ, 0xc0, !PT ;  /* 0x000003802d2c7812 */ /* 0x000fe400078ec0ff */
[----:B------:R-:W-:Y:S02]  /*74e0*/  LOP3.LUT R48, R49, 0x380, RZ, 0xc0, !PT ;  /* 0x0000038031307812 */ /* 0x000fe400078ec0ff */
[----:B------:R-:W-:-:S02]  /*74f0*/  LOP3.LUT R52, R53, 0x380, RZ, 0xc0, !PT ;  /* 0x0000038035347812 */ /* 0x000fc400078ec0ff */
[----:B------:R-:W-:Y:S02]  /*7500*/  LOP3.LUT R56, R57, 0x380, RZ, 0xc0, !PT ;  /* 0x0000038039387812 */ /* 0x000fe400078ec0ff */
[----:B------:R-:W-:Y:S02]  /*7510*/  MOV R223, R4 ;  /* 0x0000000400df7202 */ /* 0x000fe40000000f00 */
[----:B------:R-:W-:Y:S02]  /*7520*/  LOP3.LUT R68, R68, R69, RZ, 0x3c, !PT ;  /* 0x0000004544447212 */ /* 0x000fe400078e3cff */
[----:B------:R-:W-:Y:S01]  /*7530*/  F2FP.BF16.F32.PACK_AB R5, R27, R26 ;  /* 0x0000001a1b05723e */ /* 0x000fe200000010ff */
[----:B------:R-:W0:Y:S01]  /*7540*/  SHFL.IDX PT, R69, R210, RZ, 0x1f ;  /* 0x00001fffd2457589 */ /* 0x000e2200000e0000 */
[----:B------:R-:W-:Y:S02]  /*7550*/  LOP3.LUT R27, R96, 0x380, RZ, 0xc0, !PT ;  /* 0x00000380601b7812 */ /* 0x000fe400078ec0ff */
[----:B------:R-:W-:-:S02]  /*7560*/  SHF.R.U64 R40, R40, 0x3, RZ ;  /* 0x0000000328287819 */ /* 0x000fc400000012ff */
[----:B------:R-:W-:Y:S02]  /*7570*/  SHF.R.U64 R44, R44, 0x3, RZ ;  /* 0x000000032c2c7819 */ /* 0x000fe400000012ff */
[----:B------:R-:W-:Y:S02]  /*7580*/  SHF.R.U64 R48, R48, 0x3, RZ ;  /* 0x0000000330307819 */ /* 0x000fe400000012ff */
[----:B------:R-:W-:Y:S02]  /*7590*/  SHF.R.U64 R52, R52, 0x3, RZ ;  /* 0x0000000334347819 */ /* 0x000fe400000012ff */
[----:B------:R-:W-:Y:S02]  /*75a0*/  SHF.R.U64 R56, R56, 0x3, RZ ;  /* 0x0000000338387819 */ /* 0x000fe400000012ff */
[----:B------:R-:W-:Y:S02]  /*75b0*/  F2FP.BF16.F32.PACK_AB R4, R206, R208 ;  /* 0x000000d0ce04723e */ /* 0x000fe400000010ff */
[----:B------:R-:W-:-:S02]  /*75c0*/  SHF.R.U64 R27, R27, 0x3, RZ ;  /* 0x000000031b1b7819 */ /* 0x000fc400000012ff */
[----:B------:R-:W-:Y:S01]  /*75d0*/  LOP3.LUT R40, R40, R41, RZ, 0x3c, !PT ;  /* 0x0000002928287212 */ /* 0x000fe200078e3cff */
[--C-:B------:R-:W-:Y:S01]  /*75e0*/  IMAD.X R41, RZ, RZ, R97.reuse, P0 ;  /* 0x000000ffff297224 */ /* 0x100fe200000e0661 */
[----:B------:R-:W-:Y:S01]  /*75f0*/  LOP3.LUT R44, R44, R45, RZ, 0x3c, !PT ;  /* 0x0000002d2c2c7212 */ /* 0x000fe200078e3cff */
[----:B------:R1:W-:Y:S01]  /*7600*/  STSM.16.M88.4 [R223], R4 ;  /* 0x00000004df007844 */ /* 0x0003e20000000200 */
[----:B------:R-:W-:Y:S01]  /*7610*/  LOP3.LUT R48, R48, R49, RZ, 0x3c, !PT ;  /* 0x0000003130307212 */ /* 0x000fe200078e3cff */
[--C-:B------:R-:W-:Y:S01]  /*7620*/  IMAD.X R49, RZ, RZ, R97.reuse, P5 ;  /* 0x000000ffff317224 */ /* 0x100fe200028e0661 */
[----:B------:R-:W-:Y:S01]  /*7630*/  LOP3.LUT R52, R52, R53, RZ, 0x3c, !PT ;  /* 0x0000003534347212 */ /* 0x000fe200078e3cff */
[--C-:B------:R-:W-:Y:S01]  /*7640*/  IMAD.X R53, RZ, RZ, R97.reuse, P4 ;  /* 0x000000ffff357224 */ /* 0x100fe200020e0661 */
[----:B------:R-:W-:Y:S01]  /*7650*/  LOP3.LUT R56, R56, R57, RZ, 0x3c, !PT ;  /* 0x0000003938387212 */ /* 0x000fe200078e3cff */
[----:B------:R-:W-:Y:S01]  /*7660*/  IMAD.X R57, RZ, RZ, R97, P3 ;  /* 0x000000ffff397224 */ /* 0x000fe200018e0661 */
[----:B------:R-:W-:-:S02]  /*7670*/  IADD3.X R45, RZ, R97, RZ, P6, !PT ;  /* 0x00000061ff2d7210 */ /* 0x000fc400037fe4ff */
[C---:B------:R-:W-:Y:S02]  /*7680*/  IADD3 R73, P0, R96.reuse, 0xb000, RZ ;  /* 0x0000b00060497810 */ /* 0x040fe40007f1e0ff */
[C---:B------:R-:W-:Y:S02]  /*7690*/  IADD3 R77, P6, R96.reuse, 0xc000, RZ ;  /* 0x0000c000604d7810 */ /* 0x040fe40007fde0ff */
[C---:B------:R-:W-:Y:S02]  /*76a0*/  IADD3 R85, P5, R96.reuse, 0xd000, RZ ;  /* 0x0000d00060557810 */ /* 0x040fe40007fbe0ff */
[C---:B------:R-:W-:Y:S02]  /*76b0*/  IADD3 R89, P4, R96.reuse, 0xe000, RZ ;  /* 0x0000e00060597810 */ /* 0x040fe40007f9e0ff */
[----:B------:R-:W-:Y:S02]  /*76c0*/  IADD3 R92, P3, R96, 0xf000, RZ ;  /* 0x0000f000605c7810 */ /* 0x000fe40007f7e0ff */
[----:B------:R-:W-:-:S02]  /*76d0*/  LOP3.LUT R96, R27, R96, RZ, 0x3c, !PT ;  /* 0x000000601b607212 */ /* 0x000fc400078e3cff */
[----:B------:R-:W-:Y:S02]  /*76e0*/  MOV R26, R8 ;  /* 0x00000008001a7202 */ /* 0x000fe40000000f00 */
[----:B------:R-:W-:Y:S02]  /*76f0*/  MOV R27, R10 ;  /* 0x0000000a001b7202 */ /* 0x000fe40000000f00 */
[----:B-1----:R-:W-:Y:S02]  /*7700*/  F2FP.BF16.F32.PACK_AB R4, R204, R207 ;  /* 0x000000cfcc04723e */ /* 0x002fe400000010ff */
[----:B------:R-:W-:Y:S02]  /*7710*/  F2FP.BF16.F32.PACK_AB R5, R35, R34 ;  /* 0x000000222305723e */ /* 0x000fe400000010ff */
[----:B------:R-:W-:Y:S02]  /*7720*/  F2FP.BF16.F32.PACK_AB R6, R202, R203 ;  /* 0x000000cbca06723e */ /* 0x000fe400000010ff */
[----:B------:R-:W-:-:S02]  /*7730*/  F2FP.BF16.F32.PACK_AB R7, R39, R38 ;  /* 0x000000262707723e */ /* 0x000fc400000010ff */
[----:B------:R-:W-:Y:S02]  /*7740*/  F2FP.BF16.F32.PACK_AB R8, R200, R201 ;  /* 0x000000c9c808723e */ /* 0x000fe400000010ff */
[----:B------:R-:W-:Y:S01]  /*7750*/  F2FP.BF16.F32.PACK_AB R9, R43, R42 ;  /* 0x0000002a2b09723e */ /* 0x000fe200000010ff */
[----:B------:R1:W-:Y:S01]  /*7760*/  STSM.16.M88.4 [R26], R4 ;  /* 0x000000041a007844 */ /* 0x0003e20000000200 */
[----:B------:R-:W-:Y:S02]  /*7770*/  F2FP.BF16.F32.PACK_AB R10, R198, R199 ;  /* 0x000000c7c60a723e */ /* 0x000fe400000010ff */
[----:B------:R-:W-:Y:S02]  /*7780*/  F2FP.BF16.F32.PACK_AB R11, R47, R46 ;  /* 0x0000002e2f0b723e */ /* 0x000fe400000010ff */
[----:B------:R-:W-:Y:S02]  /*7790*/  MOV R34, R12 ;  /* 0x0000000c00227202 */ /* 0x000fe40000000f00 */
[----:B------:R-:W-:Y:S01]  /*77a0*/  MOV R35, R14 ;  /* 0x0000000e00237202 */ /* 0x000fe20000000f00 */
[----:B------:R2:W-:Y:S01]  /*77b0*/  STSM.16.M88.4 [R27], R8 ;  /* 0x000000081b007844 */ /* 0x0005e20000000200 */
[----:B------:R-:W-:-:S02]  /*77c0*/  MOV R205, R24 ;  /* 0x0000001800cd7202 */ /* 0x000fc40000000f00 */
[----:B------:R-:W-:Y:S02]  /*77d0*/  F2FP.BF16.F32.PACK_AB R12, R196, R197 ;  /* 0x000000c5c40c723e */ /* 0x000fe400000010ff */
[----:B------:R-:W-:Y:S02]  /*77e0*/  F2FP.BF16.F32.PACK_AB R13, R51, R50 ;  /* 0x00000032330d723e */ /* 0x000fe400000010ff */
[----:B------:R-:W-:Y:S02]  /*77f0*/  F2FP.BF16.F32.PACK_AB R14, R194, R195 ;  /* 0x000000c3c20e723e */ /* 0x000fe400000010ff */
[----:B------:R-:W-:Y:S02]  /*7800*/  F2FP.BF16.F32.PACK_AB R15, R55, R54 ;  /* 0x00000036370f723e */ /* 0x000fe400000010ff */
[----:B------:R-:W-:Y:S02]  /*7810*/  MOV R206, R28 ;  /* 0x0000001c00ce7202 */ /* 0x000fe40000000f00 */
[----:B------:R-:W-:Y:S01]  /*7820*/  F2FP.BF16.F32.PACK_AB R24, R192, R193 ;  /* 0x000000c1c018723e */ /* 0x000fe200000010ff */
[----:B------:R-:W-:Y:S01]  /*7830*/  STSM.16.M88.4 [R205], R12 ;  /* 0x0000000ccd007844 */ /* 0x000fe20000000200 */
[----:B------:R-:W-:-:S02]  /*7840*/  F2FP.BF16.F32.PACK_AB R25, R59, R58 ;  /* 0x0000003a3b19723e */ /* 0x000fc400000010ff */
[----:B-1----:R-:W-:Y:S02]  /*7850*/  F2FP.BF16.F32.PACK_AB R26, R190, R191 ;  /* 0x000000bfbe1a723e */ /* 0x002fe400000010ff */
[----:B--2---:R-:W-:Y:S02]  /*7860*/  F2FP.BF16.F32.PACK_AB R27, R63, R62 ;  /* 0x0000003e3f1b723e */ /* 0x004fe400000010ff */
[----:B------:R-:W-:Y:S02]  /*7870*/  MOV R64, R64 ;  /* 0x0000004000407202 */ /* 0x000fe40000000f00 */
[----:B------:R-:W-:Y:S01]  /*7880*/  F2FP.BF16.F32.PACK_AB R4, R182, R183 ;  /* 0x000000b7b604723e */ /* 0x000fe200000010ff */
[----:B------:R-:W-:Y:S01]  /*7890*/  STSM.16.M88.4 [R206], R24 ;  /* 0x00000018ce007844 */ /* 0x000fe20000000200 */
[----:B------:R-:W-:Y:S02]  /*78a0*/  F2FP.BF16.F32.PACK_AB R5, R67, R66 ;  /* 0x000000424305723e */ /* 0x000fe400000010ff */
[----:B------:R-:W-:-:S02]  /*78b0*/  F2FP.BF16.F32.PACK_AB R6, R180, R181 ;  /* 0x000000b5b406723e */ /* 0x000fc400000010ff */
[----:B------:R-:W-:Y:S02]  /*78c0*/  F2FP.BF16.F32.PACK_AB R7, R71, R70 ;  /* 0x000000464707723e */ /* 0x000fe400000010ff */
[----:B------:R-:W-:Y:S02]  /*78d0*/  MOV R80, R80 ;  /* 0x0000005000507202 */ /* 0x000fe40000000f00 */
[----:B------:R-:W-:Y:S01]  /*78e0*/  F2FP.BF16.F32.PACK_AB R8, R178, R179 ;  /* 0x000000b3b208723e */ /* 0x000fe200000010ff */
[----:B------:R1:W-:Y:S01]  /*78f0*/  STSM.16.M88.4 [R64], R4 ;  /* 0x0000000440007844 */ /* 0x0003e20000000200 */
[----:B------:R-:W-:Y:S02]  /*7900*/  F2FP.BF16.F32.PACK_AB R9, R75, R74 ;  /* 0x0000004a4b09723e */ /* 0x000fe400000010ff */
[----:B------:R-:W-:Y:S02]  /*7910*/  F2FP.BF16.F32.PACK_AB R10, R176, R177 ;  /* 0x000000b1b00a723e */ /* 0x000fe400000010ff */
[----:B------:R-:W-:-:S02]  /*7920*/  F2FP.BF16.F32.PACK_AB R11, R79, R78 ;  /* 0x0000004e4f0b723e */ /* 0x000fc400000010ff */
[----:B------:R-:W-:Y:S02]  /*7930*/  MOV R101, R100 ;  /* 0x0000006400657202 */ /* 0x000fe40000000f00 */
[----:B------:R-:W-:Y:S01]  /*7940*/  F2FP.BF16.F32.PACK_AB R28, R174, R175 ;  /* 0x000000afae1c723e */ /* 0x000fe200000010ff */
[----:B------:R2:W-:Y:S01]  /*7950*/  STSM.16.M88.4 [R80], R8 ;  /* 0x0000000850007844 */ /* 0x0005e20000000200 */
[----:B------:R-:W-:Y:S02]  /*7960*/  F2FP.BF16.F32.PACK_AB R29, R83, R82 ;  /* 0x00000052531d723e */ /* 0x000fe400000010ff */
[----:B------:R-:W-:Y:S02]  /*7970*/  MOV R104, R104 ;  /* 0x0000006800687202 */ /* 0x000fe40000000f00 */
[----:B------:R-:W-:Y:S01]  /*7980*/  F2FP.BF16.F32.PACK_AB R65, R91, R90 ;  /* 0x0000005a5b41723e */ /* 0x000fe200000010ff */
[----:B------:R3:W-:Y:S01]  /*7990*/  STSM.16.M88.4 [R101], R28 ;  /* 0x0000001c65007844 */ /* 0x0007e20000000200 */
[----:B-1----:R-:W-:-:S02]  /*79a0*/  F2FP.BF16.F32.PACK_AB R64, R170, R171 ;  /* 0x000000abaa40723e */ /* 0x002fc400000010ff */
[----:B------:R-:W-:Y:S02]  /*79b0*/  F2FP.BF16.F32.PACK_AB R66, R168, R169 ;  /* 0x000000a9a842723e */ /* 0x000fe400000010ff */
[----:B------:R-:W-:Y:S02]  /*79c0*/  F2FP.BF16.F32.PACK_AB R67, R95, R94 ;  /* 0x0000005e5f43723e */ /* 0x000fe400000010ff */
[----:B0-----:R-:W-:Y:S02]  /*79d0*/  ISETP.NE.AND P2, PT, R69, RZ, PT ;  /* 0x000000ff4500720c */ /* 0x001fe40003f45270 */
[----:B------:R-:W-:Y:S01]  /*79e0*/  MOV R118, R118 ;  /* 0x0000007600767202 */ /* 0x000fe20000000f00 */
[----:B------:R3:W-:Y:S01]  /*79f0*/  STSM.16.M88.4 [R104], R64 ;  /* 0x0000004068007844 */ /* 0x0007e20000000200 */
[----:B--2---:R-:W-:Y:S02]  /*7a00*/  F2FP.BF16.F32.PACK_AB R80, R166, R167 ;  /* 0x000000a7a650723e */ /* 0x004fe400000010ff */
[----:B------:R-:W-:-:S02]  /*7a10*/  F2FP.BF16.F32.PACK_AB R81, R99, R98 ;  /* 0x000000626351723e */ /* 0x000fc400000010ff */
[----:B------:R-:W-:Y:S02]  /*7a20*/  F2FP.BF16.F32.PACK_AB R82, R160, R165 ;  /* 0x000000a5a052723e */ /* 0x000fe400000010ff */
[----:B------:R-:W-:Y:S02]  /*7a30*/  F2FP.BF16.F32.PACK_AB R83, R103, R102 ;  /* 0x000000666753723e */ /* 0x000fe400000010ff */
[----:B------:R-:W-:Y:S02]  /*7a40*/  MOV R100, R122 ;  /* 0x0000007a00647202 */ /* 0x000fe40000000f00 */
[----:B------:R-:W-:Y:S01]  /*7a50*/  F2FP.BF16.F32.PACK_AB R4, R156, R158 ;  /* 0x0000009e9c04723e */ /* 0x000fe200000010ff */
[----:B------:R3:W-:Y:S01]  /*7a60*/  STSM.16.M88.4 [R118], R80 ;  /* 0x0000005076007844 */ /* 0x0007e20000000200 */
[----:B------:R-:W-:Y:S02]  /*7a70*/  F2FP.BF16.F32.PACK_AB R5, R107, R106 ;  /* 0x0000006a6b05723e */ /* 0x000fe400000010ff */
[----:B------:R-:W-:-:S02]  /*7a80*/  F2FP.BF16.F32.PACK_AB R6, R109, R108 ;  /* 0x0000006c6d06723e */ /* 0x000fc400000010ff */
[----:B------:R-:W-:Y:S02]  /*7a90*/  F2FP.BF16.F32.PACK_AB R7, R111, R110 ;  /* 0x0000006e6f07723e */ /* 0x000fe400000010ff */
[----:B------:R-:W-:Y:S02]  /*7aa0*/  MOV R126, R126 ;  /* 0x0000007e007e7202 */ /* 0x000fe40000000f00 */
[----:B------:R-:W-:Y:S01]  /*7ab0*/  MOV R130, R130 ;  /* 0x0000008200827202 */ /* 0x000fe20000000f00 */
[----:B------:R3:W-:Y:S01]  /*7ac0*/  STSM.16.M88.4 [R100], R4 ;  /* 0x0000000464007844 */ /* 0x0007e20000000200 */
[----:B------:R-:W-:Y:S02]  /*7ad0*/  F2FP.BF16.F32.PACK_AB R122, R125, R124 ;  /* 0x0000007c7d7a723e */ /* 0x000fe400000010ff */
[----:B------:R-:W-:Y:S01]  /*7ae0*/  F2FP.BF16.F32.PACK_AB R123, R159, R157 ;  /* 0x0000009d9f7b723e */ /* 0x000fe200000010ff */
[----:B------:R3:W-:Y:S01]  /*7af0*/  STSM.16.M88.4 [R126], R112 ;  /* 0x000000707e007844 */ /* 0x0007e20000000200 */
[----:B------:R-:W-:-:S02]  /*7b00*/  MOV R134, R134 ;  /* 0x0000008600867202 */ /* 0x000fc40000000f00 */
[----:B------:R-:W-:Y:S01]  /*7b10*/  F2FP.BF16.F32.PACK_AB R160, R129, R128 ;  /* 0x0000008081a0723e */ /* 0x000fe200000010ff */
[----:B------:R3:W-:Y:S01]  /*7b20*/  STSM.16.M88.4 [R130], R120 ;  /* 0x0000007882007844 */ /* 0x0007e20000000200 */
[----:B------:R-:W-:Y:S02]  /*7b30*/  F2FP.BF16.F32.PACK_AB R139, R143, R142 ;  /* 0x0000008e8f8b723e */ /* 0x000fe400000010ff */
[----:B------:R-:W-:Y:S01]  /*7b40*/  F2FP.BF16.F32.PACK_AB R145, R147, R146 ;  /* 0x000000929391723e */ /* 0x000fe200000010ff */
[----:B------:R3:W-:Y:S01]  /*7b50*/  STSM.16.M88.4 [R134], R160 ;  /* 0x000000a086007844 */ /* 0x0007e20000000200 */
[----:B------:R-:W-:Y:S02]  /*7b60*/  LOP3.LUT R72, R73, 0x380, RZ, 0xc0, !PT ;  /* 0x0000038049487812 */ /* 0x000fe400078ec0ff */
[----:B------:R-:W-:Y:S01]  /*7b70*/  LOP3.LUT R76, R77, 0x380, RZ, 0xc0, !PT ;  /* 0x000003804d4c7812 */ /* 0x000fe200078ec0ff */
[----:B------:R3:W-:Y:S01]  /*7b80*/  STSM.16.M88.4 [R34], R136 ;  /* 0x0000008822007844 */ /* 0x0007e20000000200 */
[----:B------:R-:W-:-:S02]  /*7b90*/  LOP3.LUT R84, R85, 0x380, RZ, 0xc0, !PT ;  /* 0x0000038055547812 */ /* 0x000fc400078ec0ff */
[----:B------:R-:W-:Y:S02]  /*7ba0*/  LOP3.LUT R88, R89, 0x380, RZ, 0xc0, !PT ;  /* 0x0000038059587812 */ /* 0x000fe400078ec0ff */
[----:B------:R-:W-:Y:S02]  /*7bb0*/  LOP3.LUT R93, R92, 0x380, RZ, 0xc0, !PT ;  /* 0x000003805c5d7812 */ /* 0x000fe400078ec0ff */
[----:B------:R-:W-:Y:S02]  /*7bc0*/  F2FP.BF16.F32.PACK_AB R146, R149, R148 ;  /* 0x000000949592723e */ /* 0x000fe400000010ff */
[----:B------:R-:W-:Y:S02]  /*7bd0*/  F2FP.BF16.F32.PACK_AB R147, R151, R150 ;  /* 0x000000969793723e */ /* 0x000fe400000010ff */
[----:B------:R-:W-:Y:S02]  /*7be0*/  SHF.R.U64 R72, R72, 0x3, RZ ;  /* 0x0000000348487819 */ /* 0x000fe400000012ff */
[----:B------:R-:W-:Y:S01]  /*7bf0*/  SHF.R.U64 R76, R76, 0x3, RZ ;  /* 0x000000034c4c7819 */ /* 0x000fe200000012ff */
[----:B------:R3:W-:Y:S01]  /*7c00*/  STSM.16.M88.4 [R35], R144 ;  /* 0x0000009023007844 */ /* 0x0007e20000000200 */
[----:B------:R-:W-:-:S02]  /*7c10*/  SHF.R.U64 R84, R84, 0x3, RZ ;  /* 0x0000000354547819 */ /* 0x000fc400000012ff */
[----:B------:R-:W-:Y:S02]  /*7c20*/  SHF.R.U64 R88, R88, 0x3, RZ ;  /* 0x0000000358587819 */ /* 0x000fe400000012ff */
[----:B------:R-:W-:Y:S02]  /*7c30*/  SHF.R.U64 R93, R93, 0x3, RZ ;  /* 0x000000035d5d7819 */ /* 0x000fe400000012ff */
        /* <DEDUP_REMOVED lines=8> */
[----:B------:R-:W-:-:S02]  /*7cc0*/  LOP3.LUT R92, R93, R92, RZ, 0x3c, !PT ;  /* 0x0000005c5d5c7212 */ /* 0x000fc400078e3cff */
[-C--:B------:R-:W-:Y:S02]  /*7cd0*/  IADD3.X R69, RZ, R97.reuse, RZ, P1, !PT ;  /* 0x00000061ff457210 */ /* 0x080fe40000ffe4ff */
[----:B------:R-:W-:Y:S01]  /*7ce0*/  IADD3.X R93, RZ, R97, RZ, P3, !PT ;  /* 0x00000061ff5d7210 */ /* 0x000fe20001ffe4ff */
[----:B------:R-:W-:Y:S06]  /*7cf0*/  BAR.SYNC.DEFER_BLOCKING 0x1, 0x100 ;  /* 0x0044000000007b1d */ /* 0x000fec0000010000 */
[----:B---3--:R-:W-:Y:S05]  /*7d00*/  @P2 BRA `(.L_x_43) ;  /* 0x0000000000cc2947 */ /* 0x008fea0003800000 */
[----:B------:R-:W0:Y:S01]  /*7d10*/  LDC R10, c[0x0][0xbe8] ;  /* 0x0002fa00ff0a7b82 */ /* 0x000e220000000800 */
[----:B------:R-:W-:Y:S01]  /*7d20*/  IMAD R4, RZ, RZ, -UR43 ;  /* 0x8000002bff047e24 */ /* 0x000fe2000f8e02ff */
[----:B------:R-:W-:Y:S01]  /*7d30*/  ULDC.64 UR8, c[0x0][0xb90] ;  /* 0x0002e40000087ab9 */ /* 0x000fe20000000a00 */
[----:B------:R-:W-:Y:S01]  /*7d40*/  IMAD.MOV R14, RZ, RZ, -R18 ;  /* 0x000000ffff0e7224 */ /* 0x000fe200078e0a12 */
[----:B------:R-:W-:Y:S02]  /*7d50*/  UIMAD UR6, UR10, UR8, URZ ;  /* 0x000000080a0672a4 */ /* 0x000fe4000f8e023f */
[----:B------:R-:W-:Y:S02]  /*7d60*/  UIMAD.WIDE.U32 UR4, UR7, UR8, URZ ;  /* 0x00000008070472a5 */ /* 0x000fe4000f8e003f */
[----:B------:R-:W1:Y:S01]  /*7d70*/  LDC R15, c[0x0][0xc38] ;  /* 0x00030e00ff0f7b82 */ /* 0x000e620000000800 */
[----:B------:R-:W-:-:S04]  /*7d80*/  UIMAD UR6, UR7, UR9, UR6 ;  /* 0x00000009070672a4 */ /* 0x000fc8000f8e0206 */
[----:B------:R-:W-:-:S03]  /*7d90*/  UIADD3 UR6, UR5, UR6, URZ ;  /* 0x0000000605067290 */ /* 0x000fc6000fffe03f */
[----:B------:R-:W2:Y:S01]  /*7da0*/  LDC.64 R12, c[0x0][0xb98] ;  /* 0x0002e600ff0c7b82 */ /* 0x000ea20000000a00 */
[----:B0-----:R-:W-:Y:S01]  /*7db0*/  ISETP.NE.AND P0, PT, R10, 0x1, PT ;  /* 0x000000010a00780c */ /* 0x001fe20003f05270 */
[----:B-1----:R-:W-:-:S04]  /*7dc0*/  IMAD R15, R15, R4, UR45 ;  /* 0x0000002d0f0f7e24 */ /* 0x002fc8000f8e0204 */
[----:B------:R-:W-:-:S08]  /*7dd0*/  IMAD R8, R15, 0x40, R214 ;  /* 0x000000400f087824 */ /* 0x000fd000078e02d6 */
[----:B------:R-:W0:Y:S01]  /*7de0*/  @P0 LDC R5, c[0x0][0xbec] ;  /* 0x0002fb00ff050b82 */ /* 0x000e220000000800 */
[----:B------:R-:W-:Y:S01]  /*7df0*/  LEA R15, R15, R2, 0x6 ;  /* 0x000000020f0f7211 */ /* 0x000fe200078e30ff */
[----:B------:R-:W-:Y:S02]  /*7e00*/  IMAD.MOV.U32 R7, RZ, RZ, R8 ;  /* 0x000000ffff077224 */ /* 0x000fe400078e0008 */
[----:B--2---:R-:W-:-:S04]  /*7e10*/  IMAD R6, R12, UR11, RZ ;  /* 0x0000000b0c067c24 */ /* 0x004fc8000f8e02ff */
[----:B------:R-:W1:Y:S01]  /*7e20*/  @P0 LDC R9, c[0x0][0xbf0] ;  /* 0x0002fc00ff090b82 */ /* 0x000e620000000800 */
[----:B0-----:R-:W-:Y:S01]  /*7e30*/  @P0 IMAD.HI.U32 R4, R8, R5, RZ ;  /* 0x0000000508040227 */ /* 0x001fe200078e00ff */
[----:B------:R-:W-:-:S03]  /*7e40*/  MOV R5, UR5 ;  /* 0x0000000500057c02 */ /* 0x000fc60008000f00 */
[----:B------:R-:W-:Y:S01]  /*7e50*/  IMAD.U32 R5, RZ, RZ, UR6 ;  /* 0x00000006ff057e24 */ /* 0x000fe2000f8e00ff */
[----:B-1----:R-:W-:Y:S01]  /*7e60*/  @P0 SHF.R.U32.HI R7, RZ, R9, R4 ;  /* 0x00000009ff070219 */ /* 0x002fe20000011604 */
[----:B------:R-:W-:Y:S01]  /*7e70*/  IMAD.U32 R4, RZ, RZ, UR4 ;  /* 0x00000004ff047e24 */ /* 0x000fe2000f8e00ff */
[----:B------:R-:W-:Y:S02]  /*7e80*/  ULDC.64 UR4, c[0x0][0xb88] ;  /* 0x0002e20000047ab9 */ /* 0x000fe40000000a00 */
[--C-:B------:R-:W-:Y:S01]  /*7e90*/  SHF.R.S32.HI R11, RZ, 0x1f, R7.reuse ;  /* 0x0000001fff0b7819 */ /* 0x100fe20000011407 */
[----:B------:R-:W-:Y:S02]  /*7ea0*/  IMAD.MOV R9, RZ, RZ, -R7 ;  /* 0x000000ffff097224 */ /* 0x000fe400078e0a07 */
[----:B------:R-:W-:-:S04]  /*7eb0*/  IMAD.WIDE.U32 R4, R12, UR44, R4 ;  /* 0x0000002c0c047c25 */ /* 0x000fc8000f8e0004 */
[----:B------:R-:W-:Y:S01]  /*7ec0*/  IMAD R9, R10, R9, R8 ;  /* 0x000000090a097224 */ /* 0x000fe200078e0208 */
[----:B------:R-:W-:Y:S01]  /*7ed0*/  IADD3 R4, P0, R7, R4, RZ ;  /* 0x0000000407047210 */ /* 0x000fe20007f1e0ff */
[----:B------:R-:W-:-:S03]  /*7ee0*/  IMAD R8, R13, UR44, R6 ;  /* 0x0000002c0d087c24 */ /* 0x000fc6000f8e0206 */
[----:B------:R-:W-:Y:S02]  /*7ef0*/  SHF.R.S32.HI R6, RZ, 0x1f, R9 ;  /* 0x0000001fff067819 */ /* 0x000fe40000011409 */
[----:B------:R-:W-:-:S03]  /*7f00*/  IADD3.X R5, R11, R5, R8, P0, !PT ;  /* 0x000000050b057210 */ /* 0x000fc600007fe408 */
[----:B------:R-:W-:Y:S02]  /*7f10*/  IMAD R6, R6, UR4, RZ ;  /* 0x0000000406067c24 */ /* 0x000fe4000f8e02ff */
[----:B------:R-:W-:-:S04]  /*7f20*/  IMAD.WIDE.U32 R4, R9, UR4, R4 ;  /* 0x0000000409047c25 */ /* 0x000fc8000f8e0004 */
[----:B------:R-:W-:Y:S01]  /*7f30*/  IMAD R7, R9, UR5, R6 ;  /* 0x0000000509077c24 */ /* 0x000fe2000f8e0206 */
[----:B------:R-:W-:Y:S01]  /*7f40*/  ULDC.64 UR4, c[0x0][0xb50] ;  /* 0x0002d40000047ab9 */ /* 0x000fe20000000a00 */
[----:B------:R-:W-:Y:S01]  /*7f50*/  VIADD R9, R15, 0x8 ;  /* 0x000000080f097836 */ /* 0x000fe20000000000 */
[----:B------:R-:W-:Y:S01]  /*7f60*/  LEA R11, P0, R4, UR4, 0x2 ;  /* 0x00000004040b7c11 */ /* 0x000fe2000f8010ff */
[----:B------:R-:W-:Y:S01]  /*7f70*/  IMAD.IADD R5, R5, 0x1, R7 ;  /* 0x0000000105057824 */ /* 0x000fe200078e0207 */
[----:B------:R-:W-:Y:S02]  /*7f80*/  ULDC UR4, c[0x0][0xa88] ;  /* 0x0002a20000047ab9 */ /* 0x000fe40000000800 */
[----:B------:R-:W-:Y:S01]  /*7f90*/  IMAD R8, R10, UR4, RZ ;  /* 0x000000040a087c24 */ /* 0x000fe2000f8e02ff */
[----:B------:R-:W-:Y:S01]  /*7fa0*/  SHFL.IDX PT, R6, R11, 0x1, 0x1c1f ;  /* 0x003c1f000b067f89 */ /* 0x000fe200000e0000 */
[----:B------:R-:W-:Y:S02]  /*7fb0*/  LEA.HI.X R12, R4, UR5, R5, 0x2, P0 ;  /* 0x00000005040c7c11 */ /* 0x000fe400080f1405 */
[----:B------:R-:W-:Y:S01]  /*7fc0*/  ISETP.NE.AND P0, PT, R17, R14, PT ;  /* 0x0000000e1100720c */ /* 0x000fe20003f05270 */
[----:B------:R-:W-:Y:S03]  /*7fd0*/  SHFL.IDX PT, R4, R11, RZ, 0x1c1f ;  /* 0x001c1fff0b047589 */ /* 0x000fe600000e0000 */
[-C--:B------:R-:W-:Y:S01]  /*7fe0*/  ISETP.GE.OR P1, PT, R15, R8.reuse, P0 ;  /* 0x000000080f00720c */ /* 0x080fe20000726670 */
[----:B------:R-:W0:Y:S01]  /*7ff0*/  SHFL.IDX PT, R5, R12, RZ, 0x1c1f ;  /* 0x001c1fff0c057589 */ /* 0x000e2200000e0000 */
[----:B------:R-:W-:-:S03]  /*8000*/  ISETP.GE.OR P0, PT, R9, R8, P0 ;  /* 0x000000080900720c */ /* 0x000fc60000706670 */
[----:B------:R-:W1:Y:S08]  /*8010*/  SHFL.IDX PT, R7, R12, 0x1, 0x1c1f ;  /* 0x003c1f000c077f89 */ /* 0x000e7000000e0000 */
[----:B0-----:R0:W-:Y:S04]  /*8020*/  @!P1 ST.E desc[UR50][R4.64], R3 ;  /* 0x0000000304009985 */ /* 0x0011e8000c101932 */
[----:B-1----:R0:W-:Y:S02]  /*8030*/  @!P0 ST.E desc[UR50][R6.64], R0 ;  /* 0x0000000006008985 */ /* 0x0021e4000c101932 */
.L_x_43:
[----:B------:R-:W1:Y:S01]  /*8040*/  LDC R14, c[0x0][0xbe8] ;  /* 0x0002fa00ff0e7b82 */ /* 0x000e620000000800 */
[----:B------:R-:W-:Y:S01]  /*8050*/  ULDC UR12, c[0x0][0xac8] ;  /* 0x0002b200000c7ab9 */ /* 0x000fe20000000800 */
[----:B0-----:R0:W5:Y:S04]  /*8060*/  LD.E.128 R4, desc[UR50][R20.64] ;  /* 0x0000003214047980 */ /* 0x001168000c101d00 */
[----:B------:R-:W5:Y:S02]  /*8070*/  LD.E.128 R96, desc[UR50][R96.64] ;  /* 0x0000003260607980 */ /* 0x000f64000c101d00 */
[----:B------:R-:W2:Y:S01]  /*8080*/  LDC R10, c[0x0][0xc38] ;  /* 0x00030e00ff0a7b82 */ /* 0x000ea20000000800 */
[----:B------:R-:W-:Y:S01]  /*8090*/  ISETP.GE.AND P1, PT, R189, UR12, PT ;  /* 0x0000000cbd007c0c */ /* 0x000fe2000bf26270 */
[----:B------:R-:W-:Y:S01]  /*80a0*/  IMAD R9, RZ, RZ, -UR43 ;  /* 0x8000002bff097e24 */ /* 0x000fe2000f8e02ff */
[----:B------:R-:W-:Y:S01]  /*80b0*/  ULDC.64 UR8, c[0x0][0xae8] ;  /* 0x0002ba0000087ab9 */ /* 0x000fe20000000a00 */
[----:B------:R-:W5:Y:S04]  /*80c0*/  LD.E.128 R32, desc[UR50][R32.64] ;  /* 0x0000003220207980 */ /* 0x000f68000c101d00 */
[----:B------:R-:W3:Y:S01]  /*80d0*/  LDC.64 R12, c[0x0][0xae0] ;  /* 0x0002b800ff0c7b82 */ /* 0x000ee20000000a00 */
[----:B------:R-:W5:Y:S04]  /*80e0*/  LD.E.128 R36, desc[UR50][R36.64] ;  /* 0x0000003224247980 */ /* 0x000f68000c101d00 */
[----:B------:R-:W5:Y:S01]  /*80f0*/  LD.E.128 R40, desc[UR50][R40.64] ;  /* 0x0000003228287980 */ /* 0x000f62000c101d00 */
[----:B-1----:R-:W-:-:S03]  /*8100*/  ISETP.NE.AND P3, PT, R14, 0x1, PT ;  /* 0x000000010e00780c */ /* 0x002fc60003f65270 */
[----:B------:R-:W5:Y:S01]  /*8110*/  LD.E.128 R44, desc[UR50][R44.64] ;  /* 0x000000322c2c7980 */ /* 0x000f62000c101d00 */
[----:B------:R-:W-:Y:S02]  /*8120*/  ISETP.GE.AND P0, PT, R188, UR12, PT ;  /* 0x0000000cbc007c0c */ /* 0x000fe4000bf06270 */
[----:B------:R-:W-:Y:S01]  /*8130*/  SEL R3, RZ, 0xffffffff, P1 ;  /* 0xffffffffff037807 */ /* 0x000fe20000800000 */
[----:B------:R-:W5:Y:S01]  /*8140*/  LD.E.128 R48, desc[UR50][R48.64] ;  /* 0x0000003230307980 */ /* 0x000f62000c101d00 */
[----:B------:R-:W-:-:S03]  /*8150*/  ISETP.GE.AND P2, PT, R16, UR12, PT ;  /* 0x0000000c10007c0c */ /* 0x000fc6000bf46270 */
[----:B------:R-:W5:Y:S02]  /*8160*/  LD.E.128 R52, desc[UR50][R52.64] ;  /* 0x0000003234347980 */ /* 0x000f64000c101d00 */
[----:B0-----:R-:W0:Y:S01]  /*8170*/  @P3 LDC R20, c[0x0][0xbec] ;  /* 0x0002fb00ff143b82 */ /* 0x001e220000000800 */
[----:B------:R-:W-:Y:S01]  /*8180*/  SEL R8, RZ, 0xffffffff, P0 ;  /* 0xffffffffff087807 */ /* 0x000fe20000000000 */
[----:B------:R-:W-:Y:S01]  /*8190*/  IMAD.SHL.U32 R3, R3, 0x2, RZ ;  /* 0x0000000203037824 */ /* 0x000fe200078e00ff */
[----:B------:R-:W-:Y:S01]  /*81a0*/  SEL R0, RZ, 0x1, P2 ;  /* 0x00000001ff007807 */ /* 0x000fe20001000000 */
[----:B------:R-:W5:Y:S04]  /*81b0*/  LD.E.128 R56, desc[UR50][R56.64] ;  /* 0x0000003238387980 */ /* 0x000f68000c101d00 */
[----:B------:R-:W1:Y:S01]  /*81c0*/  @P3 LDC R11, c[0x0][0xbf0] ;  /* 0x0002fc00ff0b3b82 */ /* 0x000e620000000800 */
[----:B------:R-:W-:Y:S01]  /*81d0*/  IMAD.SHL.U32 R8, R8, 0x4, RZ ;  /* 0x0000000408087824 */ /* 0x000fe200078e00ff */
[----:B------:R-:W-:Y:S01]  /*81e0*/  LOP3.LUT R3, R3, 0x2, R0, 0xe2, !PT ;  /* 0x0000000203037812 */ /* 0x000fe200078ee200 */
[----:B------:R-:W5:Y:S01]  /*81f0*/  LD.E.128 R60, desc[UR50][R60.64] ;  /* 0x000000323c3c7980 */ /* 0x000f62000c101d00 */
[----:B------:R-:W-:Y:S01]  /*8200*/  ISETP.GE.AND P0, PT, R187, UR12, PT ;  /* 0x0000000cbb007c0c */ /* 0x000fe2000bf06270 */
[----:B--2---:R-:W-:Y:S01]  /*8210*/  IMAD R28, R10, R9, UR45 ;  /* 0x0000002d0a1c7e24 */ /* 0x004fe2000f8e0209 */
[----:B------:R-:W-:Y:S01]  /*8220*/  LEA R0, R209, R211, 0x5 ;  /* 0x000000d3d1007211 */ /* 0x000fe200078e28ff */
[----:B------:R-:W5:Y:S01]  /*8230*/  LD.E.128 R68, desc[UR50][R68.64] ;  /* 0x0000003244447980 */ /* 0x000f62000c101d00 */
[----:B------:R-:W-:-:S02]  /*8240*/  LOP3.LUT R3, R8, 0x4, R3, 0xe2, !PT ;  /* 0x0000000408037812 */ /* 0x000fc400078ee203 */
[----:B------:R-:W-:Y:S01]  /*8250*/  SEL R8, RZ, 0xffffffff, P0 ;  /* 0xffffffffff087807 */ /* 0x000fe20000000000 */
[----:B------:R-:W-:Y:S01]  /*8260*/  IMAD R15, R28, 0x40, R0 ;  /* 0x000000401c0f7824 */ /* 0x000fe200078e0200 */
[----:B------:R-:W5:Y:S03]  /*8270*/  LD.E.128 R72, desc[UR50][R72.64] ;  /* 0x0000003248487980 */ /* 0x000f66000c101d00 */
[----:B------:R-:W-:Y:S01]  /*8280*/  IMAD.SHL.U32 R8, R8, 0x8, RZ ;  /* 0x0000000808087824 */ /* 0x000fe200078e00ff */
[----:B------:R-:W5:Y:S01]  /*8290*/  LD.E.128 R76, desc[UR50][R76.64] ;  /* 0x000000324c4c7980 */ /* 0x000f62000c101d00 */
[----:B0-----:R-:W-:Y:S01]  /*82a0*/  @P3 IMAD.HI.U32 R0, R15, R20, RZ ;  /* 0x000000140f003227 */ /* 0x001fe200078e00ff */
[----:B------:R-:W-:Y:S02]  /*82b0*/  ISETP.GE.AND P1, PT, R186, UR12, PT ;  /* 0x0000000cba007c0c */ /* 0x000fe4000bf26270 */
[----:B------:R-:W-:Y:S01]  /*82c0*/  LOP3.LUT R3, R8, 0x8, R3, 0xe2, !PT ;  /* 0x0000000808037812 */ /* 0x000fe200078ee203 */
[----:B------:R-:W-:Y:S01]  /*82d0*/  IMAD.MOV.U32 R8, RZ, RZ, R15 ;  /* 0x000000ffff087224 */ /* 0x000fe200078e000f */
[----:B------:R-:W-:Y:S01]  /*82e0*/  UIMAD UR6, UR10, UR8, URZ ;  /* 0x000000080a0672a4 */ /* 0x000fe2000f8e023f */
[----:B------:R-:W5:Y:S01]  /*82f0*/  LD.E.128 R84, desc[UR50][R84.64] ;  /* 0x0000003254547980 */ /* 0x000f62000c101d00 */
[----:B-1----:R-:W-:-:S02]  /*8300*/  @P3 SHF.R.U32.HI R8, RZ, R11, R0 ;  /* 0x0000000bff083219 */ /* 0x002fc40000011600 */
[----:B------:R-:W-:Y:S01]  /*8310*/  SEL R0, RZ, 0xffffffff, P1 ;  /* 0xffffffffff007807 */ /* 0x000fe20000800000 */
[----:B------:R-:W-:Y:S01]  /*8320*/  UIMAD.WIDE.U32 UR4, UR7, UR8, URZ ;  /* 0x00000008070472a5 */ /* 0x000fe2000f8e003f */
[----:B------:R-:W-:Y:S01]  /*8330*/  SHF.R.S32.HI R11, RZ, 0x1f, R8 ;  /* 0x0000001fff0b7819 */ /* 0x000fe20000011408 */
[----:B------:R-:W-:Y:S01]  /*8340*/  UIMAD UR6, UR7, UR9, UR6 ;  /* 0x00000009070672a4 */ /* 0x000fe2000f8e0206 */
[----:B------:R-:W-:Y:S01]  /*8350*/  ISETP.GE.AND P0, PT, R185, UR12, PT ;  /* 0x0000000cb9007c0c */ /* 0x000fe2000bf06270 */
[----:B------:R-:W-:Y:S01]  /*8360*/  IMAD.SHL.U32 R0, R0, 0x10, RZ ;  /* 0x0000001000007824 */ /* 0x000fe200078e00ff */
[----:B------:R-:W-:Y:S01]  /*8370*/  ULDC.64 UR8, c[0x0][0xaf0] ;  /* 0x0002bc0000087ab9 */ /* 0x000fe20000000a00 */
[----:B------:R-:W-:Y:S01]  /*8380*/  IADD3 R10, -R8, RZ, RZ ;  /* 0x000000ff080a7210 */ /* 0x000fe20007ffe1ff */
[----:B------:R-:W-:Y:S01]  /*8390*/  UIADD3 UR5, UR5, UR6, URZ ;  /* 0x0000000605057290 */ /* 0x000fe2000fffe03f */
[----:B------:R-:W-:Y:S01]  /*83a0*/  SEL R9, RZ, 0xffffffff, P0 ;  /* 0xffffffffff097807 */ /* 0x000fe20000000000 */
[----:B------:R-:W-:Y:S01]  /*83b0*/  UIMAD UR6, UR11, UR8, URZ ;  /* 0x000000080b0672a4 */ /* 0x000fe2000f8e023f */
[----:B---3--:R-:W-:Y:S01]  /*83c0*/  IMAD R11, R11, R12, RZ ;  /* 0x0000000c0b0b7224 */ /* 0x008fe200078e02ff */
[----:B------:R-:W-:Y:S01]  /*83d0*/  LOP3.LUT R0, R0, 0x10, R3, 0xe2, !PT ;  /* 0x0000001000007812 */ /* 0x000fe200078ee203 */
[----:B------:R-:W-:Y:S01]  /*83e0*/  IMAD R3, R14, R10, R15 ;  /* 0x0000000a0e037224 */ /* 0x000fe200078e020f */
[----:B------:R-:W-:Y:S01]  /*83f0*/  UIMAD UR6, UR44, UR9, UR6 ;  /* 0x000000092c0672a4 */ /* 0x000fe2000f8e0206 */
[----:B------:R-:W-:Y:S01]  /*8400*/  IMAD R13, R8, R13, R11 ;  /* 0x0000000d080d7224 */ /* 0x000fe200078e020b */
[----:B------:R-:W-:Y:S01]  /*8410*/  UIMAD.WIDE.U32 UR44, UR44, UR8, UR4 ;  /* 0x000000082c2c72a5 */ /* 0x000fe2000f8e0004 */
[----:B------:R-:W-:Y:S01]  /*8420*/  IMAD.SHL.U32 R11, R9, 0x20, RZ ;  /* 0x00000020090b7824 */ /* 0x000fe200078e00ff */
[----:B------:R-:W-:Y:S01]  /*8430*/  ISETP.GE.AND P0, PT, R213, UR12, PT ;  /* 0x0000000cd5007c0c */ /* 0x000fe2000bf06270 */
[----:B------:R-:W-:Y:S01]  /*8440*/  ULDC.64 UR4, c[0x0][0xad8] ;  /* 0x0002b60000047ab9 */ /* 0x000fe20000000a00 */
[----:B------:R-:W-:Y:S01]  /*8450*/  SHF.R.S32.HI R10, RZ, 0x1f, R3 ;  /* 0x0000001fff0a7819 */ /* 0x000fe20000011403 */
[----:B------:R-:W-:Y:S01]  /*8460*/  UIADD3 UR45, UR45, UR6, URZ ;  /* 0x000000062d2d7290 */ /* 0x000fe2000fffe03f */
[----:B------:R-:W-:Y:S01]  /*8470*/  LOP3.LUT R0, R11, 0x20, R0, 0xe2, !PT ;  /* 0x000000200b007812 */ /* 0x000fe200078ee200 */
[----:B------:R-:W5:Y:S01]  /*8480*/  LD.E.128 R88, desc[UR50][R88.64] ;  /* 0x0000003258587980 */ /* 0x000f62000c101d00 */
[----:B------:R-:W-:Y:S01]  /*8490*/  SEL R11, RZ, 0x40, P0 ;  /* 0x00000040ff0b7807 */ /* 0x000fe20000000000 */
[----:B------:R-:W-:Y:S01]  /*84a0*/  IMAD R10, R10, UR4, RZ ;  /* 0x000000040a0a7c24 */ /* 0x000fe2000f8e02ff */
[----:B------:R-:W-:Y:S01]  /*84b0*/  ULDC.64 UR6, c[0x0][0xa80] ;  /* 0x0002a00000067ab9 */ /* 0x000fe20000000a00 */
[----:B------:R-:W5:Y:S01]  /*84c0*/  LD.E.128 R92, desc[UR50][R92.64] ;  /* 0x000000325c5c7980 */ /* 0x000f62000c101d00 */
[----:B------:R-:W-:Y:S01]  /*84d0*/  IMAD.WIDE.U32 R8, R8, R12, UR44 ;  /* 0x0000002c08087e25 */ /* 0x000fe2000f8e000c */
[----:B------:R-:W-:Y:S01]  /*84e0*/  @!PT LDS RZ, [RZ] ;  /* 0x00000000fffff984 */ /* 0x000fe20000000800 */
[----:B------:R-:W-:Y:S01]  /*84f0*/  @!PT LDS RZ, [RZ] ;  /* 0x00000000fffff984 */ /* 0x000fe20000000800 */
[----:B------:R-:W-:Y:S01]  /*8500*/  @!PT LDS RZ, [RZ] ;  /* 0x00000000fffff984 */ /* 0x000fe20000000800 */
[----:B------:R-:W-:Y:S01]  /*8510*/  @!PT LDS RZ, [RZ] ;  /* 0x00000000fffff984 */ /* 0x000fe20000000800 */
[----:B------:R0:W-:Y:S06]  /*8520*/  MEMBAR.ALL.CTA ;  /* 0x0000000000007992 */ /* 0x0001ec0000008000 */
[----:B0-----:R-:W0:Y:S01]  /*8530*/  FENCE.VIEW.ASYNC.S ;  /* 0x00000000000073c6 */ /* 0x001e220000000000 */
[----:B------:R-:W-:Y:S01]  /*8540*/  LOP3.LUT R0, R0, R11, RZ, 0xfc, !PT ;  /* 0x0000000b00007212 */ /* 0x000fe200078efcff */
[----:B------:R-:W-:Y:S01]  /*8550*/  IMAD R11, R3, UR5, R10 ;  /* 0x00000005030b7c24 */ /* 0x000fe2000f8e020a */
[----:B------:R-:W-:Y:S01]  /*8560*/  ULDC UR5, c[0x0][0xa88] ;  /* 0x0002a20000057ab9 */ /* 0x000fe20000000800 */
[----:B------:R-:W-:Y:S01]  /*8570*/  IMAD.IADD R9, R9, 0x1, R13 ;  /* 0x0000000109097824 */ /* 0x000fe200078e020d */
[----:B------:R-:W-:Y:S01]  /*8580*/  ISETP.GE.AND P0, PT, R212, UR12, PT ;  /* 0x0000000cd4007c0c */ /* 0x000fe2000bf06270 */
[----:B------:R-:W-:-:S02]  /*8590*/  IMAD R29, R14, UR5, RZ ;  /* 0x000000050e1d7c24 */ /* 0x000fc4000f8e02ff */
[----:B------:R-:W-:Y:S02]  /*85a0*/  IMAD R28, R28, 0x40, R211 ;  /* 0x000000401c1c7824 */ /* 0x000fe400078e02d3 */
[----:B------:R-:W-:Y:S01]  /*85b0*/  IMAD.WIDE.U32 R8, R3, UR4, R8 ;  /* 0x0000000403087c25 */ /* 0x000fe2000f8e0008 */
[----:B------:R-:W-:Y:S01]  /*85c0*/  SEL R3, RZ, 0x80, P0 ;  /* 0x00000080ff037807 */ /* 0x000fe20000000000 */
[----:B------:R-:W-:Y:S01]  /*85d0*/  UIADD3 UR4, UR42, 0x28c20, URZ ;  /* 0x00028c202a047890 */ /* 0x000fe2000fffe03f */
[----:B------:R-:W-:Y:S01]  /*85e0*/  ISETP.GE.AND P0, PT, R28, R29, PT ;  /* 0x0000001d1c00720c */ /* 0x000fe20003f06270 */
[----:B------:R-:W-:Y:S01]  /*85f0*/  IMAD.IADD R9, R9, 0x1, R11 ;  /* 0x0000000109097824 */ /* 0x000fe200078e020b */
[----:B------:R-:W-:Y:S01]  /*8600*/  LEA R26, P1, R8, UR6, 0x1 ;  /* 0x00000006081a7c11 */ /* 0x000fe2000f8208ff */
[----:B------:R-:W-:-:S03]  /*8610*/  UPRMT UR4, URZ, 0x654, UR4 ;  /* 0x000006543f047896 */ /* 0x000fc60008000004 */
[----:B------:R-:W-:Y:S01]  /*8620*/  LEA.HI.X R27, R8, UR7, R9, 0x1, P1 ;  /* 0x00000007081b7c11 */ /* 0x000fe200088f0c09 */
[----:B0-----:R0:W1:Y:S01]  /*8630*/  SHFL.IDX PT, R10, R26, RZ, 0x181f ;  /* 0x00181fff1a0a7589 */ /* 0x00106200000e0000 */
[----:B------:R-:W-:Y:S03]  /*8640*/  BSSY B0, `(.L_x_44) ;  /* 0x0000024000007945 */ /* 0x000fe60003800000 */
[----:B------:R0:W2:Y:S01]  /*8650*/  SHFL.IDX PT, R11, R27, RZ, 0x181f ;  /* 0x00181fff1b0b7589 */ /* 0x0000a200000e0000 */
[----:B------:R-:W-:Y:S01]  /*8660*/  SYNCS.ARRIVE.TRANS64.RED.A1T0 RZ, [UR4], RZ ;  /* 0x000000ffffff79a7 */ /* 0x000fe20008100404 */
[----:B------:R-:W-:Y:S01]  /*8670*/  LOP3.LUT R3, R0, R3, RZ, 0xfc, !PT ;  /* 0x0000000300037212 */ /* 0x000fe200078efcff */
[----:B------:R-:W-:Y:S06]  /*8680*/  @P0 BRA `(.L_x_45) ;  /* 0x00000000007c0947 */ /* 0x000fec0003800000 */
[----:B------:R-:W-:Y:S02]  /*8690*/  ISETP.GE.AND P1, PT, R189, UR12, PT ;  /* 0x0000000cbd007c0c */ /* 0x000fe4000bf26270 */
[----:B------:R-:W-:Y:S02]  /*86a0*/  ISETP.GE.AND P0, PT, R16, UR12, PT ;  /* 0x0000000c10007c0c */ /* 0x000fe4000bf06270 */
[----:B------:R-:W-:Y:S02]  /*86b0*/  ISETP.GE.AND P5, PT, R188, UR12, PT ;  /* 0x0000000cbc007c0c */ /* 0x000fe4000bfa6270 */
[----:B------:R-:W-:-:S07]  /*86c0*/  ISETP.GE.AND P3, PT, R187, UR12, PT ;  /* 0x0000000cbb007c0c */ /* 0x000fce000bf66270 */
[CC--:B-1----:R-:W-:Y:S02]  /*86d0*/  @!P1 LEA R12, P2, R189.reuse, R10.reuse, 0x1 ;  /* 0x0000000abd0c9211 */ /* 0x0c2fe400078408ff */
[----:B--2---:R-:W-:Y:S02]  /*86e0*/  @!P0 IMAD.WIDE R8, R16, 0x2, R10 ;  /* 0x0000000210088825 */ /* 0x004fe400078e020a */
[----:B------:R-:W-:Y:S02]  /*86f0*/  @!P1 LEA.HI.X R13, R189, R11, R222, 0x1, P2 ;  /* 0x0000000bbd0d9211 */ /* 0x000fe400010f0cde */
[----:B------:R-:W-:Y:S01]  /*8700*/  ISETP.GE.AND P2, PT, R186, UR12, PT ;  /* 0x0000000cba007c0c */ /* 0x000fe2000bf46270 */
[----:B-----5:R1:W-:Y:S01]  /*8710*/  @!P0 ST.E.128 desc[UR50][R8.64], R96 ;  /* 0x0000006008008985 */ /* 0x0203e2000c101d32 */
[----:B------:R-:W-:Y:S02]  /*8720*/  @!P5 LEA R14, P4, R188, R10, 0x1 ;  /* 0x0000000abc0ed211 */ /* 0x000fe400078808ff */
[----:B------:R-:W-:Y:S01]  /*8730*/  LOP3.LUT P0, RZ, R0, 0x40, RZ, 0xc0, !PT ;  /* 0x0000004000ff7812 */ /* 0x000fe2000780c0ff */
[----:B------:R2:W-:Y:S01]  /*8740*/  @!P1 ST.E.128 desc[UR50][R12.64], R32 ;  /* 0x000000200c009985 */ /* 0x0005e2000c101d32 */
[----:B------:R-:W-:-:S02]  /*8750*/  ISETP.GE.AND P1, PT, R185, UR12, PT ;  /* 0x0000000cb9007c0c */ /* 0x000fc4000bf26270 */
[-C--:B------:R-:W-:Y:S02]  /*8760*/  @!P5 LEA.HI.X R15, R188, R11.reuse, R221, 0x1, P4 ;  /* 0x0000000bbc0fd211 */ /* 0x080fe400020f0cdd */
[----:B------:R-:W-:Y:S02]  /*8770*/  LOP3.LUT P4, RZ, R3, 0x80, RZ, 0xc0, !PT ;  /* 0x0000008003ff7812 */ /* 0x000fe4000788c0ff */
[CC--:B------:R-:W-:Y:S01]  /*8780*/  @!P3 LEA R20, P6, R187.reuse, R10.reuse, 0x1 ;  /* 0x0000000abb14b211 */ /* 0x0c0fe200078c08ff */
[----:B------:R3:W-:Y:S03]  /*8790*/  @!P5 ST.E.128 desc[UR50][R14.64], R40 ;  /* 0x000000280e00d985 */ /* 0x0007e6000c101d32 */
[----:B------:R-:W-:Y:S02]  /*87a0*/  @!P3 LEA.HI.X R21, R187, R11, R220, 0x1, P6 ;  /* 0x0000000bbb15b211 */ /* 0x000fe400030f0cdc */
[----:B-1----:R-:W-:-:S03]  /*87b0*/  @!P2 LEA R8, P5, R186, R10, 0x1 ;  /* 0x0000000aba08a211 */ /* 0x002fc600078a08ff */
[----:B------:R3:W-:Y:S01]  /*87c0*/  @!P3 ST.E.128 desc[UR50][R20.64], R48 ;  /* 0x000000301400b985 */ /* 0x0007e2000c101d32 */
[-C--:B------:R-:W-:Y:S02]  /*87d0*/  @P0 LEA R24, P3, R213, R10.reuse, 0x1 ;  /* 0x0000000ad5180211 */ /* 0x080fe400078608ff */
[CC--:B--2---:R-:W-:Y:S02]  /*87e0*/  @!P1 LEA R12, P6, R185.reuse, R10.reuse, 0x1 ;  /* 0x0000000ab90c9211 */ /* 0x0c4fe400078c08ff */
[-C--:B------:R-:W-:Y:S02]  /*87f0*/  @!P2 LEA.HI.X R9, R186, R11.reuse, R219, 0x1, P5 ;  /* 0x0000000bba09a211 */ /* 0x080fe400028f0cdb */
[----:B------:R-:W-:Y:S02]  /*8800*/  @P4 LEA R10, P5, R212, R10, 0x1 ;  /* 0x0000000ad40a4211 */ /* 0x000fe400078a08ff */
[-C--:B------:R-:W-:Y:S01]  /*8810*/  @!P1 LEA.HI.X R13, R185, R11.reuse, R218, 0x1, P6 ;  /* 0x0000000bb90d9211 */ /* 0x080fe200030f0cda */
[----:B------:R3:W-:Y:S01]  /*8820*/  @!P2 ST.E.128 desc[UR50][R8.64], R56 ;  /* 0x000000380800a985 */ /* 0x0007e2000c101d32 */
[----:B------:R-:W-:-:S02]  /*8830*/  @P0 LEA.HI.X R25, R213, R11, R217, 0x1, P3 ;  /* 0x0000000bd5190211 */ /* 0x000fc400018f0cd9 */
[----:B------:R-:W-:Y:S01]  /*8840*/  @P4 LEA.HI.X R11, R212, R11, R216, 0x1, P5 ;  /* 0x0000000bd40b4211 */ /* 0x000fe200028f0cd8 */
[----:B------:R3:W-:Y:S04]  /*8850*/  @!P1 ST.E.128 desc[UR50][R12.64], R68 ;  /* 0x000000440c009985 */ /* 0x0007e8000c101d32 */
[----:B------:R3:W-:Y:S04]  /*8860*/  @P0 ST.E.128 desc[UR50][R24.64], R76 ;  /* 0x0000004c18000985 */ /* 0x0007e8000c101d32 */
[----:B------:R3:W-:Y:S02]  /*8870*/  @P4 ST.E.128 desc[UR50][R10.64], R88 ;  /* 0x000000580a004985 */ /* 0x0007e4000c101d32 */
.L_x_45:
[----:B------:R-:W-:Y:S05]  /*8880*/  BSYNC B0 ;  /* 0x0000000000007941 */ /* 0x000fea0003800000 */
.L_x_44:
[----:B---3--:R-:W-:Y:S01]  /*8890*/  IADD3 R8, R28, 0x20, RZ ;  /* 0x000000201c087810 */ /* 0x008fe20007ffe0ff */
[----:B--2---:R2:W3:Y:S01]  /*88a0*/  SHFL.IDX PT, R11, R27, 0x1, 0x181f ;  /* 0x00381f001b0b7f89 */ /* 0x0044e200000e0000 */
[----:B------:R-:W-:Y:S02]  /*88b0*/  BSSY B0, `(.L_x_46) ;  /* 0x0000023000007945 */ /* 0x000fe40003800000 */
[----:B------:R-:W-:Y:S01]  /*88c0*/  ISETP.GE.AND P0, PT, R8, R29, PT ;  /* 0x0000001d0800720c */ /* 0x000fe20003f06270 */
[----:B-1----:R2:W1:-:S12]  /*88d0*/  SHFL.IDX PT, R10, R26, 0x1, 0x181f ;  /* 0x00381f001a0a7f89 */ /* 0x00245800000e0000 */
[----:B--2---:R-:W-:Y:S05]  /*88e0*/  @P0 BRA `(.L_x_47) ;  /* 0x00000000007c0947 */ /* 0x004fea0003800000 */
[----:B------:R-:W-:Y:S02]  /*88f0*/  ISETP.GE.AND P2, PT, R189, UR12, PT ;  /* 0x0000000cbd007c0c */ /* 0x000fe4000bf46270 */
[----:B------:R-:W-:Y:S02]  /*8900*/  ISETP.GE.AND P3, PT, R16, UR12, PT ;  /* 0x0000000c10007c0c */ /* 0x000fe4000bf66270 */
[----:B------:R-:W-:Y:S02]  /*8910*/  ISETP.GE.AND P5, PT, R188, UR12, PT ;  /* 0x0000000cbc007c0c */ /* 0x000fe4000bfa6270 */
[----:B------:R-:W-:Y:S02]  /*8920*/  ISETP.GE.AND P4, PT, R187, UR12, PT ;  /* 0x0000000cbb007c0c */ /* 0x000fe4000bf86270 */
[----:B------:R-:W-:-:S05]  /*8930*/  LOP3.LUT P1, RZ, R0, 0x40, RZ, 0xc0, !PT ;  /* 0x0000004000ff7812 */ /* 0x000fca000782c0ff */
[CC--:B-1----:R-:W-:Y:S02]  /*8940*/  @!P2 LEA R12, P0, R189.reuse, R10.reuse, 0x1 ;  /* 0x0000000abd0ca211 */ /* 0x0c2fe400078008ff */
[----:B---3--:R-:W-:Y:S02]  /*8950*/  @!P3 IMAD.WIDE R8, R16, 0x2, R10 ;  /* 0x000000021008b825 */ /* 0x008fe400078e020a */
[-C--:B------:R-:W-:Y:S02]  /*8960*/  @!P2 LEA.HI.X R13, R189, R11.reuse, R222, 0x1, P0 ;  /* 0x0000000bbd0da211 */ /* 0x080fe400000f0cde */
[----:B------:R-:W-:Y:S01]  /*8970*/  @!P5 LEA R14, P0, R188, R10, 0x1 ;  /* 0x0000000abc0ed211 */ /* 0x000fe200078008ff */
[----:B-----5:R1:W-:Y:S01]  /*8980*/  @!P3 ST.E.128 desc[UR50][R8.64], R4 ;  /* 0x000000040800b985 */ /* 0x0203e2000c101d32 */
[----:B------:R-:W-:Y:S02]  /*8990*/  ISETP.GE.AND P3, PT, R186, UR12, PT ;  /* 0x0000000cba007c0c */ /* 0x000fe4000bf66270 */
[----:B------:R-:W-:Y:S01]  /*89a0*/  @!P5 LEA.HI.X R15, R188, R11, R221, 0x1, P0 ;  /* 0x0000000bbc0fd211 */ /* 0x000fe200000f0cdd */
[----:B------:R2:W-:Y:S01]  /*89b0*/  @!P2 ST.E.128 desc[UR50][R12.64], R36 ;  /* 0x000000240c00a985 */ /* 0x0005e2000c101d32 */
[----:B------:R-:W-:-:S02]  /*89c0*/  ISETP.GE.AND P2, PT, R185, UR12, PT ;  /* 0x0000000cb9007c0c */ /* 0x000fc4000bf46270 */
[----:B------:R-:W-:Y:S01]  /*89d0*/  LOP3.LUT P0, RZ, R3, 0x80, RZ, 0xc0, !PT ;  /* 0x0000008003ff7812 */ /* 0x000fe2000780c0ff */
[----:B------:R2:W-:Y:S01]  /*89e0*/  @!P5 ST.E.128 desc[UR50][R14.64], R44 ;  /* 0x0000002c0e00d985 */ /* 0x0005e2000c101d32 */
[----:B------:R-:W-:-:S04]  /*89f0*/  @!P4 LEA R20, P6, R187, R10, 0x1 ;  /* 0x0000000abb14c211 */ /* 0x000fc800078c08ff */
[----:B------:R-:W-:Y:S02]  /*8a00*/  @!P4 LEA.HI.X R21, R187, R11, R220, 0x1, P6 ;  /* 0x0000000bbb15c211 */ /* 0x000fe400030f0cdc */
[----:B------:R-:W-:-:S03]  /*8a10*/  @!P3 LEA R24, P5, R186, R10, 0x1 ;  /* 0x0000000aba18b211 */ /* 0x000fc600078a08ff */
[----:B------:R2:W-:Y:S01]  /*8a20*/  @!P4 ST.E.128 desc[UR50][R20.64], R52 ;  /* 0x000000341400c985 */ /* 0x0005e2000c101d32 */
[-C--:B-1----:R-:W-:Y:S02]  /*8a30*/  @!P2 LEA R4, P6, R185, R10.reuse, 0x1 ;  /* 0x0000000ab904a211 */ /* 0x082fe400078c08ff */
[-C--:B------:R-:W-:Y:S02]  /*8a40*/  @P1 LEA R6, P4, R213, R10.reuse, 0x1 ;  /* 0x0000000ad5061211 */ /* 0x080fe400078808ff */
        /* <DEDUP_REMOVED lines=9> */
.L_x_47:
[----:B------:R-:W-:Y:S05]  /*8ae0*/  BSYNC B0 ;  /* 0x0000000000007941 */ /* 0x000fea0003800000 */
.L_x_46:
[----:B------:R-:W4:Y:S02]  /*8af0*/  LDC R0, c[0x0][0xc34] ;  /* 0x00030d00ff007b82 */ /* 0x000f240000000800 */
[----:B----4-:R-:W-:-:S13]  /*8b00*/  ISETP.LE.AND P0, PT, R0, UR40, PT ;  /* 0x0000002800007c0c */ /* 0x010fda000bf03270 */
[----:B------:R-:W-:Y:S05]  /*8b10*/  @!P0 BRA `(.L_x_48) ;  /* 0xffffff8400008947 */ /* 0x000fea000383ffff */
[----:B------:R-:W-:Y:S05]  /*8b20*/  EXIT ;  /* 0x000000000000794d */ /* 0x000fea0003800000 */
.L_x_5:
[----:B------:R-:W-:-:S08]  /*8b30*/  NOP ;  /* 0x0000000000007918 */ /* 0x000fd00000000000 */
[----:B------:R-:W0:-:S00]  /*8b40*/  USETMAXREG.DEALLOC.CTAPOOL 0x28 ;  /* 0x00000028000079c8 */ /* 0x000e0000080e0500 */
[----:B------:R-:W1:Y:S01]  /*8b50*/  S2UR UR11, SR_CTAID.X ;  /* 0x00000000000b79c3 */ /* 0x000e620000002500 */
[----:B0-----:R-:W-:Y:S02]  /*8b60*/  IMAD.MOV.U32 R2, RZ, RZ, 0x1 ;  /* 0x00000001ff027424 */ /* 0x001fe400078e00ff */
[----:B------:R-:W-:Y:S02]  /*8b70*/  IMAD.MOV.U32 R17, RZ, RZ, RZ ;  /* 0x000000ffff117224 */ /* 0x000fe400078e00ff */
[----:B------:R-:W-:-:S03]  /*8b80*/  IMAD.MOV.U32 R22, RZ, RZ, 0x1 ;  /* 0x00000001ff167424 */ /* 0x000fc600078e00ff */
[----:B------:R-:W1:Y:S02]  /*8b90*/  LDC R3, c[0x0][0xc34] ;  /* 0x00030d00ff037b82 */ /* 0x000e640000000800 */
[----:B-1----:R-:W-:-:S13]  /*8ba0*/  ISETP.LE.AND P0, PT, R3, UR11, PT ;  /* 0x0000000b03007c0c */ /* 0x002fda000bf03270 */
[----:B------:R-:W-:Y:S05]  /*8bb0*/  @P0 BRA `(.L_x_49) ;  /* 0x0000003800f80947 */ /* 0x000fea0003800000 */
[----:B------:R-:W-:Y:S01]  /*8bc0*/  IMAD.SHL.U32 R33, R0, 0x8, RZ ;  /* 0x0000000800217824 */ /* 0x000fe200078e00ff */
[----:B------:R-:W-:Y:S01]  /*8bd0*/  ULDC UR9, c[0x0][0x320] ;  /* 0x0000c80000097ab9 */ /* 0x000fe20000000800 */
[----:B------:R-:W-:Y:S01]  /*8be0*/  LOP3.LUT R16, R16, 0xffffffdf, RZ, 0xc0, !PT ;  /* 0xffffffdf10107812 */ /* 0x000fe200078ec0ff */
[----:B------:R-:W-:Y:S01]  /*8bf0*/  ULDC.64 UR4, c[0x0][0x418] ;  /* 0x0001060000047ab9 */ /* 0x000fe20000000a00 */
[----:B------:R-:W-:Y:S01]  /*8c00*/  ULDC.64 UR6, c[0x0][0x2f0] ;  /* 0x0000bc0000067ab9 */ /* 0x000fe20000000a00 */
[----:B------:R-:W-:Y:S01]  /*8c10*/  LOP3.LUT R7, R33, 0x38, RZ, 0xc0, !PT ;  /* 0x0000003821077812 */ /* 0x000fe200078ec0ff */
[----:B------:R-:W-:Y:S01]  /*8c20*/  UISETP.NE.U32.AND UP0, UPT, UR4, URZ, UPT ;  /* 0x0000003f0400728c */ /* 0x000fe2000bf05070 */
[--C-:B------:R-:W-:Y:S01]  /*8c30*/  SHF.R.U32.HI R37, RZ, 0x3, R0.reuse ;  /* 0x00000003ff257819 */ /* 0x100fe20000011600 */
[----:B------:R-:W-:Y:S01]  /*8c40*/  ULDC UR37, c[0x0][0x448] ;  /* 0x0001120000257ab9 */ /* 0x000fe20000000800 */
[C---:B------:R-:W-:Y:S01]  /*8c50*/  LOP3.LUT R2, R7.reuse, 0x40, RZ, 0xfc, !PT ;  /* 0x0000004007027812 */ /* 0x040fe200078efcff */
[----:B------:R-:W-:Y:S01]  /*8c60*/  UISETP.NE.AND.EX UP0, UPT, UR5, URZ, UPT, UP0 ;  /* 0x0000003f0500728c */ /* 0x000fe2000bf05300 */
[----:B------:R-:W-:Y:S01]  /*8c70*/  LOP3.LUT R3, R7, 0x80, RZ, 0xfc, !PT ;  /* 0x0000008007037812 */ /* 0x000fe200078efcff */
[----:B------:R-:W-:Y:S01]  /*8c80*/  ULDC UR4, c[0x0][0x424] ;  /* 0x0001090000047ab9 */ /* 0x000fe20000000800 */
[----:B------:R-:W-:Y:S01]  /*8c90*/  ISETP.GE.AND P5, PT, R2, UR9, PT ;  /* 0x0000000902007c0c */ /* 0x000fe2000bfa6270 */
[----:B------:R-:W-:Y:S01]  /*8ca0*/  USEL UR4, UR4, 0x1, UP0 ;  /* 0x0000000104047887 */ /* 0x000fe20008000000 */
[----:B------:R-:W-:Y:S01]  /*8cb0*/  ISETP.GE.AND P4, PT, R3, UR9, PT ;  /* 0x0000000903007c0c */ /* 0x000fe2000bf86270 */
[----:B------:R-:W0:Y:S01]  /*8cc0*/  S2UR UR8, SR_CgaCtaId ;  /* 0x00000000000879c3 */ /* 0x000e220000008800 */
[C---:B------:R-:W-:Y:S01]  /*8cd0*/  LOP3.LUT R4, R7.reuse, 0xc0, RZ, 0xfc, !PT ;  /* 0x000000c007047812 */ /* 0x040fe200078efcff */
[----:B------:R-:W-:Y:S01]  /*8ce0*/  UIMAD UR36, UR4, UR6, URZ ;  /* 0x00000006042472a4 */ /* 0x000fe2000f8e023f */
[C---:B------:R-:W-:Y:S01]  /*8cf0*/  LOP3.LUT R2, R7.reuse, 0x100, RZ, 0xfc, !PT ;  /* 0x0000010007027812 */ /* 0x040fe200078efcff */
[----:B------:R-:W-:Y:S01]  /*8d00*/  UMOV UR39, 0x400 ;  /* 0x0000040000277882 */ /* 0x000fe20000000000 */
[----:B------:R-:W-:Y:S01]  /*8d10*/  ISETP.GE.AND P3, PT, R4, UR9, PT ;  /* 0x0000000904007c0c */ /* 0x000fe2000bf66270 */
[----:B------:R-:W-:Y:S01]  /*8d20*/  UIADD3 UR5, UR36, 0x3f, URZ ;  /* 0x0000003f24057890 */ /* 0x000fe2000fffe03f */
[----:B------:R-:W-:Y:S01]  /*8d30*/  LOP3.LUT R5, R7, 0x140, RZ, 0xfc, !PT ;  /* 0x0000014007057812 */ /* 0x000fe200078efcff */
[----:B------:R-:W-:Y:S01]  /*8d40*/  ULDC UR4, c[0x0][0x288] ;  /* 0x0000a20000047ab9 */ /* 0x000fe20000000800 */
[----:B------:R-:W-:Y:S01]  /*8d50*/  ISETP.GE.AND P2, PT, R2, UR9, PT ;  /* 0x0000000902007c0c */ /* 0x000fe2000bf46270 */
[----:B------:R-:W-:Y:S01]  /*8d60*/  USHF.R.S32.HI UR6, URZ, 0x1f, UR5 ;  /* 0x0000001f3f067899 */ /* 0x000fe20008011405 */
[----:B------:R-:W-:Y:S01]  /*8d70*/  @P5 LOP3.LUT R16, R16, 0x20, RZ, 0xfc, !PT ;  /* 0x0000002010105812 */ /* 0x000fe200078efcff */
[----:B------:R-:W-:Y:S01]  /*8d80*/  UIMAD UR37, UR37, UR4, URZ ;  /* 0x00000004252572a4 */ /* 0x000fe2000f8e023f */
[----:B------:R-:W-:Y:S01]  /*8d90*/  ISETP.GE.AND P1, PT, R5, UR9, PT ;  /* 0x0000000905007c0c */ /* 0x000fe2000bf26270 */
[----:B------:R-:W-:Y:S01]  /*8da0*/  ULEA.HI UR6, UR6, UR5, URZ, 0x6 ;  /* 0x0000000506067291 */ /* 0x000fe2000f8f303f */
[----:B------:R-:W-:Y:S01]  /*8db0*/  LOP3.LUT R16, R16, 0xffffffef, RZ, 0xc0, !PT ;  /* 0xffffffef10107812 */ /* 0x000fe200078ec0ff */
[----:B------:R-:W-:Y:S01]  /*8dc0*/  ULDC UR10, c[0x0][0x2b8] ;  /* 0x0000ae00000a7ab9 */ /* 0x000fe20000000800 */
[----:B------:R-:W-:Y:S01]  /*8dd0*/  LOP3.LUT R3, R33, 0x1f8, RZ, 0xc0, !PT ;  /* 0x000001f821037812 */ /* 0x000fe200078ec0ff */
[----:B------:R-:W-:Y:S01]  /*8de0*/  ULOP3.LUT UR4, UR6, 0xffffffc0, URZ, 0xc0, !UPT ;  /* 0xffffffc006047892 */ /* 0x000fe2000f8ec03f */
[----:B------:R-:W-:Y:S01]  /*8df0*/  @P4 LOP3.LUT R16, R16, 0x10, RZ, 0xfc, !PT ;  /* 0x0000001010104812 */ /* 0x000fe200078efcff */
[----:B------:R-:W-:Y:S01]  /*8e00*/  IMAD.MOV.U32 R22, RZ, RZ, 0x1 ;  /* 0x00000001ff167424 */ /* 0x000fe200078e00ff */
[----:B------:R-:W-:Y:S01]  /*8e10*/  ISETP.GE.AND P0, PT, R7, UR9, PT ;  /* 0x0000000907007c0c */ /* 0x000fe2000bf06270 */
[----:B------:R-:W-:Y:S01]  /*8e20*/  UIADD3 UR5, UR36, 0x40, -UR4 ;  /* 0x0000004024057890 */ /* 0x000fe2000fffe804 */
[----:B------:R-:W-:Y:S01]  /*8e30*/  LOP3.LUT R16, R16, 0xfffffff7, RZ, 0xc0, !PT ;  /* 0xfffffff710107812 */ /* 0x000fe200078ec0ff */
[----:B0-----:R-:W-:Y:S01]  /*8e40*/  ULEA UR39, UR8, UR39, 0x18 ;  /* 0x0000002708277291 */ /* 0x001fe2000f8ec03f */
[----:B------:R-:W-:Y:S01]  /*8e50*/  SEL R4, RZ, 0xffffffff, P5 ;  /* 0xffffffffff047807 */ /* 0x000fe20002800000 */
[----:B------:R-:W-:Y:S01]  /*8e60*/  IMAD.MOV.U32 R17, RZ, RZ, RZ ;  /* 0x000000ffff117224 */ /* 0x000fe200078e00ff */
[----:B------:R-:W-:Y:S01]  /*8e70*/  @P3 LOP3.LUT R16, R16, 0x8, RZ, 0xfc, !PT ;  /* 0x0000000810103812 */ /* 0x000fe200078efcff */
[----:B------:R-:W-:Y:S01]  /*8e80*/  ULOP3.LUT UR41, UR38, 0x2, URZ, 0xfc, !UPT ;  /* 0x0000000226297892 */ /* 0x000fe2000f8efc3f */
[----:B------:R-:W-:Y:S01]  /*8e90*/  LOP3.LUT R2, R3, 0x38, R0, 0x78, !PT ;  /* 0x0000003803027812 */ /* 0x000fe200078e7800 */
[----:B------:R-:W-:Y:S01]  /*8ea0*/  IMAD.SHL.U32 R0, R0, 0x10, RZ ;  /* 0x0000001000007824 */ /* 0x000fe200078e00ff */
[----:B------:R-:W-:Y:S01]  /*8eb0*/  LOP3.LUT R16, R16, 0xfffffffd, RZ, 0xc0, !PT ;  /* 0xfffffffd10107812 */ /* 0x000fe200078ec0ff */
[----:B------:R-:W-:Y:S01]  /*8ec0*/  ULDC UR42, c[0x0][0xc] ;  /* 0x00000300002a7ab9 */ /* 0x000fe20000000800 */
[----:B------:R-:W-:Y:S01]  /*8ed0*/  SEL R3, RZ, 0x1, P0 ;  /* 0x00000001ff037807 */ /* 0x000fe20000000000 */
[----:B------:R-:W-:Y:S01]  /*8ee0*/  ULEA.HI.SX32 UR40, UR6, 0xfffffffe, 0x1a ;  /* 0xfffffffe06287891 */ /* 0x000fe2000f8fd23f */
[----:B------:R-:W-:-:S02]  /*8ef0*/  LOP3.LUT R16, R16, 0xfffffffb, RZ, 0xc0, !PT ;  /* 0xfffffffb10107812 */ /* 0x000fc400078ec0ff */
[----:B------:R-:W-:Y:S02]  /*8f00*/  SHF.L.U32 R4, R4, 0x1, RZ ;  /* 0x0000000104047819 */ /* 0x000fe400000006ff */
[----:B------:R-:W-:Y:S02]  /*8f10*/  @P2 LOP3.LUT R16, R16, 0x4, RZ, 0xfc, !PT ;  /* 0x0000000410102812 */ /* 0x000fe400078efcff */
[----:B------:R-:W-:Y:S02]  /*8f20*/  LOP3.LUT R33, R2, 0x200, R33, 0xf8, !PT ;  /* 0x0000020002217812 */ /* 0x000fe400078ef821 */
[----:B------:R-:W-:Y:S02]  /*8f30*/  @P1 LOP3.LUT R16, R16, 0x2, RZ, 0xfc, !PT ;  /* 0x0000000210101812 */ /* 0x000fe400078efcff */
[----:B------:R-:W-:Y:S02]  /*8f40*/  LOP3.LUT R3, R4, 0x2, R3, 0xe2, !PT ;  /* 0x0000000204037812 */ /* 0x000fe400078ee203 */
[----:B------:R-:W-:-:S02]  /*8f50*/  SEL R2, RZ, 0x4, P4 ;  /* 0x00000004ff027807 */ /* 0x000fc40002000000 */
[----:B------:R-:W-:Y:S02]  /*8f60*/  SEL R4, RZ, 0x8, P3 ;  /* 0x00000008ff047807 */ /* 0x000fe40001800000 */
[----:B------:R-:W-:Y:S02]  /*8f70*/  LOP3.LUT R16, R16, 0xffffffbf, RZ, 0xc0, !PT ;  /* 0xffffffbf10107812 */ /* 0x000fe400078ec0ff */
[----:B------:R-:W-:Y:S02]  /*8f80*/  LOP3.LUT R5, R7, 0x180, RZ, 0xfc, !PT ;  /* 0x0000018007057812 */ /* 0x000fe400078efcff */
[----:B------:R-:W-:Y:S02]  /*8f90*/  LOP3.LUT R2, R4, R3, R2, 0xfe, !PT ;  /* 0x0000000304027212 */ /* 0x000fe400078efe02 */
[----:B------:R-:W-:Y:S02]  /*8fa0*/  SEL R3, RZ, 0x10, P2 ;  /* 0x00000010ff037807 */ /* 0x000fe40001000000 */
[----:B------:R-:W-:-:S02]  /*8fb0*/  SEL R4, RZ, 0x20, P1 ;  /* 0x00000020ff047807 */ /* 0x000fc40000800000 */
[----:B------:R-:W-:Y:S02]  /*8fc0*/  @P0 LOP3.LUT R16, R16, 0x40, RZ, 0xfc, !PT ;  /* 0x0000004010100812 */ /* 0x000fe400078efcff */
[----:B------:R-:W-:Y:S02]  /*8fd0*/  ISETP.GE.AND P0, PT, R5, UR9, PT ;  /* 0x0000000905007c0c */ /* 0x000fe4000bf06270 */
[----:B------:R-:W-:Y:S02]  /*8fe0*/  LOP3.LUT R6, R7, 0x1c0, RZ, 0xfc, !PT ;  /* 0x000001c007067812 */ /* 0x000fe400078efcff */
[----:B------:R-:W-:Y:S01]  /*8ff0*/  LOP3.LUT R2, R4, R2, R3, 0xfe, !PT ;  /* 0x0000000204027212 */ /* 0x000fe200078efe03 */
[----:B------:R-:W-:Y:S01]  /*9000*/  IMAD.U32 R3, RZ, RZ, UR11 ;  /* 0x0000000bff037e24 */ /* 0x000fe2000f8e00ff */
[----:B------:R-:W-:Y:S02]  /*9010*/  SEL R5, RZ, 0x40, P0 ;  /* 0x00000040ff057807 */ /* 0x000fe40000000000 */
[----:B------:R-:W-:-:S02]  /*9020*/  ISETP.GE.AND P0, PT, R6, UR9, PT ;  /* 0x0000000906007c0c */ /* 0x000fc4000bf06270 */
[----:B------:R-:W-:Y:S01]  /*9030*/  LOP3.LUT R37, R37, 0xf, RZ, 0xc0, !PT ;  /* 0x0000000f25257812 */ /* 0x000fe200078ec0ff */
[----:B------:R0:W-:Y:S01]  /*9040*/  STL [R1], R3 ;  /* 0x0000000301007387 */ /* 0x0001e20000100800 */
[----:B------:R-:W-:Y:S02]  /*9050*/  LOP3.LUT R30, R30, 0xffffffbf, RZ, 0xc0, !PT ;  /* 0xffffffbf1e1e7812 */ /* 0x000fe400078ec0ff */
[C---:B------:R-:W-:Y:S01]  /*9060*/  IADD3 R35, -R37.reuse, UR5, RZ ;  /* 0x0000000525237c10 */ /* 0x040fe2000fffe1ff */
[----:B------:R1:W-:Y:S01]  /*9070*/  STL [R1+0xc], RZ ;  /* 0x00000cff01007387 */ /* 0x0003e20000100800 */
[----:B------:R-:W-:Y:S02]  /*9080*/  LOP3.LUT R2, R2, R5, RZ, 0xfc, !PT ;  /* 0x0000000502027212 */ /* 0x000fe400078efcff */
[----:B------:R-:W-:Y:S02]  /*9090*/  LOP3.LUT R16, R16, 0x7fffffff, RZ, 0xc0, !PT ;  /* 0x7fffffff10107812 */ /* 0x000fe400078ec0ff */
[----:B------:R-:W-:-:S02]  /*90a0*/  LOP3.LUT R23, R37, 0x70, R0, 0xf8, !PT ;  /* 0x0000007025177812 */ /* 0x000fc400078ef800 */
[----:B0-----:R-:W-:Y:S02]  /*90b0*/  SEL R3, RZ, 0x80, P0 ;  /* 0x00000080ff037807 */ /* 0x001fe40000000000 */
[----:B------:R-:W-:Y:S02]  /*90c0*/  ISETP.GE.AND P0, PT, R7, UR9, PT ;  /* 0x0000000907007c0c */ /* 0x000fe4000bf06270 */
[----:B------:R-:W-:Y:S02]  /*90d0*/  LOP3.LUT R3, R2, R3, RZ, 0xfc, !PT ;  /* 0x0000000302037212 */ /* 0x000fe400078efcff */
[C---:B------:R-:W-:Y:S02]  /*90e0*/  ISETP.LT.OR P3, PT, R35.reuse, 0x1, P0 ;  /* 0x000000012300780c */ /* 0x040fe40000761670 */
[C---:B------:R-:W-:Y:S02]  /*90f0*/  ISETP.LT.OR P2, PT, R35.reuse, 0x11, P0 ;  /* 0x000000112300780c */ /* 0x040fe40000741670 */
[----:B------:R-:W-:-:S02]  /*9100*/  ISETP.LT.OR P1, PT, R35, 0x21, P0 ;  /* 0x000000212300780c */ /* 0x000fc40000721670 */
[----:B------:R-:W-:Y:S02]  /*9110*/  ISETP.LT.OR P0, PT, R35, 0x31, P0 ;  /* 0x000000312300780c */ /* 0x000fe40000701670 */
[----:B------:R-:W-:Y:S02]  /*9120*/  MOV R0, UR4 ;  /* 0x0000000400007c02 */ /* 0x000fe40008000f00 */
[----:B------:R-:W-:Y:S02]  /*9130*/  LEA R4, R33, UR39, 0x1 ;  /* 0x0000002721047c11 */ /* 0x000fe4000f8e08ff */
[----:B------:R-:W-:Y:S02]  /*9140*/  IADD3 R4, R23, -0x40, R0 ;  /* 0xffffffc017047810 */ /* 0x000fe40007ffe000 */
[----:B------:R-:W-:Y:S02]  /*9150*/  @P3 LOP3.LUT R30, R30, 0x40, RZ, 0xfc, !PT ;  /* 0x000000401e1e3812 */ /* 0x000fe400078efcff */
[----:B------:R-:W-:Y:S01]  /*9160*/  PRMT R0, R3, 0x8880, RZ ;  /* 0x0000888003007816 */ /* 0x000fe200000000ff */
[----:B------:R1:W-:Y:S01]  /*9170*/  STL [R1+0x10], R4 ;  /* 0x0000100401007387 */ /* 0x0003e20000100800 */
[----:B------:R-:W-:-:S02]  /*9180*/  LOP3.LUT R30, R30, 0xffffffdf, RZ, 0xc0, !PT ;  /* 0xffffffdf1e1e7812 */ /* 0x000fc400078ec0ff */
[----:B------:R-:W-:Y:S02]  /*9190*/  LOP3.LUT R29, R2, 0x40, RZ, 0xc0, !PT ;  /* 0x00000040021d7812 */ /* 0x000fe400078ec0ff */
[----:B------:R-:W-:Y:S02]  /*91a0*/  @P2 LOP3.LUT R30, R30, 0x20, RZ, 0xfc, !PT ;  /* 0x000000201e1e2812 */ /* 0x000fe400078efcff */
[----:B------:R-:W-:Y:S02]  /*91b0*/  LOP3.LUT R27, R3, 0x80, RZ, 0xc0, !PT ;  /* 0x00000080031b7812 */ /* 0x000fe400078ec0ff */
[----:B------:R-:W-:Y:S02]  /*91c0*/  LOP3.LUT R30, R30, 0xffffffef, RZ, 0xc0, !PT ;  /* 0xffffffef1e1e7812 */ /* 0x000fe400078ec0ff */
[----:B------:R-:W-:Y:S02]  /*91d0*/  SHF.R.U32.HI R29, RZ, 0x2, R29 ;  /* 0x00000002ff1d7819 */ /* 0x000fe4000001161d */
[----:B------:R-:W-:-:S02]  /*91e0*/  @P1 LOP3.LUT R30, R30, 0x10, RZ, 0xfc, !PT ;  /* 0x000000101e1e1812 */ /* 0x000fc400078efcff */
[----:B------:R-:W-:Y:S02]  /*91f0*/  SHF.R.U32.HI R27, RZ, 0x3, R27 ;  /* 0x00000003ff1b7819 */ /* 0x000fe4000001161b */
[----:B------:R-:W-:-:S04]  /*9200*/  LOP3.LUT R30, R30, 0xffffbfff, RZ, 0xc0, !PT ;  /* 0xffffbfff1e1e7812 */ /* 0x000fc800078ec0ff */
[----:B------:R-:W-:Y:S02]  /*9210*/  @P0 LOP3.LUT R30, R30, 0x4000, RZ, 0xfc, !PT ;  /* 0x000040001e1e0812 */ /* 0x000fe400078efcff */
[----:B------:R-:W-:Y:S02]  /*9220*/  LOP3.LUT P0, RZ, R3, 0x2, RZ, 0xc0, !PT ;  /* 0x0000000203ff7812 */ /* 0x000fe4000780c0ff */
[----:B------:R-:W-:Y:S02]  /*9230*/  LOP3.LUT R30, R30, 0xfffffff7, RZ, 0xc0, !PT ;  /* 0xfffffff71e1e7812 */ /* 0x000fe400078ec0ff */
[C---:B------:R-:W-:Y:S02]  /*9240*/  ISETP.LT.OR P1, PT, R35.reuse, 0x1, !P0 ;  /* 0x000000012300780c */ /* 0x040fe40004721670 */
[C---:B------:R-:W-:Y:S02]  /*9250*/  ISETP.LT.OR P3, PT, R35.reuse, 0x11, !P0 ;  /* 0x000000112300780c */ /* 0x040fe40004761670 */
[----:B------:R-:W-:-:S09]  /*9260*/  ISETP.LT.OR P2, PT, R35, 0x21, !P0 ;  /* 0x000000212300780c */ /* 0x000fd20004741670 */
[----:B------:R-:W-:Y:S02]  /*9270*/  @P1 LOP3.LUT R30, R30, 0x8, RZ, 0xfc, !PT ;  /* 0x000000081e1e1812 */ /* 0x000fe400078efcff */
[----:B------:R-:W-:Y:S02]  /*9280*/  ISETP.LT.OR P1, PT, R35, 0x31, !P0 ;  /* 0x000000312300780c */ /* 0x000fe40004721670 */
[----:B------:R-:W-:Y:S02]  /*9290*/  LOP3.LUT R30, R30, 0xfffffffb, RZ, 0xc0, !PT ;  /* 0xfffffffb1e1e7812 */ /* 0x000fe400078ec0ff */
[----:B------:R-:W-:Y:S02]  /*92a0*/  LOP3.LUT P0, RZ, R3, 0x4, RZ, 0xc0, !PT ;  /* 0x0000000403ff7812 */ /* 0x000fe4000780c0ff */
[----:B------:R-:W-:Y:S02]  /*92b0*/  @P3 LOP3.LUT R30, R30, 0x4, RZ, 0xfc, !PT ;  /* 0x000000041e1e3812 */ /* 0x000fe400078efcff */
[----:B------:R-:W-:-:S02]  /*92c0*/  ISETP.LT.OR P3, PT, R35, 0x11, !P0 ;  /* 0x000000112300780c */ /* 0x000fc40004761670 */
[----:B------:R-:W-:-:S04]  /*92d0*/  LOP3.LUT R30, R30, 0xfffffffd, RZ, 0xc0, !PT ;  /* 0xfffffffd1e1e7812 */ /* 0x000fc800078ec0ff */
[----:B------:R-:W-:Y:S02]  /*92e0*/  @P2 LOP3.LUT R30, R30, 0x2, RZ, 0xfc, !PT ;  /* 0x000000021e1e2812 */ /* 0x000fe400078efcff */
[----:B------:R-:W-:Y:S02]  /*92f0*/  ISETP.LT.OR P2, PT, R35, 0x1, !P0 ;  /* 0x000000012300780c */ /* 0x000fe40004741670 */
[----:B------:R-:W-:-:S03]  /*9300*/  LOP3.LUT R30, R30, 0xffffdfff, RZ, 0xc0, !PT ;  /* 0xffffdfff1e1e7812 */ /* 0x000fc600078ec0ff */
[----:B------:R-:W-:Y:S02]  /*9310*/  @P3 LOP3.LUT R16, R16, 0x80000000, RZ, 0xfc, !PT ;  /* 0x8000000010103812 */ /* 0x000fe400078efcff */
[----:B------:R-:W-:Y:S02]  /*9320*/  @P1 LOP3.LUT R30, R30, 0x2000, RZ, 0xfc, !PT ;  /* 0x000020001e1e1812 */ /* 0x000fe400078efcff */
[----:B------:R-:W-:Y:S02]  /*9330*/  ISETP.LT.OR P1, PT, R35, 0x21, !P0 ;  /* 0x000000212300780c */ /* 0x000fe40004721670 */
[----:B------:R-:W-:Y:S02]  /*9340*/  LOP3.LUT R30, R30, 0xfffffffe, RZ, 0xc0, !PT ;  /* 0xfffffffe1e1e7812 */ /* 0x000fe400078ec0ff */
[----:B------:R-:W-:Y:S02]  /*9350*/  LOP3.LUT R16, R16, 0xbfffffff, RZ, 0xc0, !PT ;  /* 0xbfffffff10107812 */ /* 0x000fe400078ec0ff */
[----:B------:R-:W-:-:S02]  /*9360*/  @P2 LOP3.LUT R30, R30, 0x1, RZ, 0xfc, !PT ;  /* 0x000000011e1e2812 */ /* 0x000fc400078efcff */
[----:B------:R-:W-:Y:S02]  /*9370*/  ISETP.LT.OR P2, PT, R35, 0x31, !P0 ;  /* 0x000000312300780c */ /* 0x000fe40004741670 */
[----:B------:R-:W-:Y:S02]  /*9380*/  LOP3.LUT P0, RZ, R3, 0x8, RZ, 0xc0, !PT ;  /* 0x0000000803ff7812 */ /* 0x000fe4000780c0ff */
[----:B------:R-:W-:Y:S02]  /*9390*/  LOP3.LUT R30, R30, 0xffffefff, RZ, 0xc0, !PT ;  /* 0xffffefff1e1e7812 */ /* 0x000fe400078ec0ff */
[----:B------:R-:W-:Y:S02]  /*93a0*/  @P1 LOP3.LUT R16, R16, 0x40000000, RZ, 0xfc, !PT ;  /* 0x4000000010101812 */ /* 0x000fe400078efcff */
[C---:B------:R-:W-:Y:S02]  /*93b0*/  ISETP.LT.OR P1, PT, R35.reuse, 0x1, !P0 ;  /* 0x000000012300780c */ /* 0x040fe40004721670 */
[----:B------:R-:W-:-:S02]  /*93c0*/  ISETP.LT.OR P3, PT, R35, 0x11, !P0 ;  /* 0x000000112300780c */ /* 0x000fc40004761670 */
[----:B------:R-:W-:Y:S02]  /*93d0*/  LOP3.LUT R16, R16, 0xdfffffff, RZ, 0xc0, !PT ;  /* 0xdfffffff10107812 */ /* 0x000fe400078ec0ff */
[----:B------:R-:W-:Y:S02]  /*93e0*/  @P2 LOP3.LUT R30, R30, 0x1000, RZ, 0xfc, !PT ;  /* 0x000010001e1e2812 */ /* 0x000fe400078efcff */
[----:B------:R-:W-:Y:S02]  /*93f0*/  ISETP.LT.OR P2, PT, R35, 0x21, !P0 ;  /* 0x000000212300780c */ /* 0x000fe40004741670 */
[----:B------:R-:W-:-:S03]  /*9400*/  LOP3.LUT R30, R30, 0xfffff7ff, RZ, 0xc0, !PT ;  /* 0xfffff7ff1e1e7812 */ /* 0x000fc600078ec0ff */
[----:B------:R-:W-:Y:S02]  /*9410*/  @P1 LOP3.LUT R16, R16, 0x20000000, RZ, 0xfc, !PT ;  /* 0x2000000010101812 */ /* 0x000fe400078efcff */
[----:B------:R-:W-:Y:S02]  /*9420*/  ISETP.LT.OR P1, PT, R35, 0x31, !P0 ;  /* 0x000000312300780c */ /* 0x000fe40004721670 */
[----:B------:R-:W-:Y:S02]  /*9430*/  LOP3.LUT R16, R16, 0xefffffff, RZ, 0xc0, !PT ;  /* 0xefffffff10107812 */ /* 0x000fe400078ec0ff */
[----:B------:R-:W-:Y:S02]  /*9440*/  LOP3.LUT P0, RZ, R3, 0x10, RZ, 0xc0, !PT ;  /* 0x0000001003ff7812 */ /* 0x000fe4000780c0ff */
[----:B------:R-:W-:Y:S02]  /*9450*/  @P3 LOP3.LUT R16, R16, 0x10000000, RZ, 0xfc, !PT ;  /* 0x1000000010103812 */ /* 0x000fe400078efcff */
[----:B------:R-:W-:-:S02]  /*9460*/  ISETP.LT.OR P3, PT, R35, 0x11, !P0 ;  /* 0x000000112300780c */ /* 0x000fc40004761670 */
[----:B------:R-:W-:-:S03]  /*9470*/  LOP3.LUT R16, R16, 0xf7ffffff, RZ, 0xc0, !PT ;  /* 0xf7ffffff10107812 */ /* 0x000fc600078ec0ff */
[----:B------:R-:W-:Y:S02]  /*9480*/  @P1 LOP3.LUT R30, R30, 0x800, RZ, 0xfc, !PT ;  /* 0x000008001e1e1812 */ /* 0x000fe400078efcff */
[----:B------:R-:W-:Y:S02]  /*9490*/  @P2 LOP3.LUT R16, R16, 0x8000000, RZ, 0xfc, !PT ;  /* 0x0800000010102812 */ /* 0x000fe400078efcff */
[C---:B------:R-:W-:Y:S02]  /*94a0*/  ISETP.LT.OR P2, PT, R35.reuse, 0x1, !P0 ;  /* 0x000000012300780c */ /* 0x040fe40004741670 */
[----:B------:R-:W-:Y:S02]  /*94b0*/  LOP3.LUT R16, R16, 0xfbffffff, RZ, 0xc0, !PT ;  /* 0xfbffffff10107812 */ /* 0x000fe400078ec0ff */
[----:B------:R-:W-:Y:S02]  /*94c0*/  ISETP.LT.OR P1, PT, R35, 0x21, !P0 ;  /* 0x000000212300780c */ /* 0x000fe40004721670 */
[----:B------:R-:W-:-:S07]  /*94d0*/  LOP3.LUT R30, R30, 0xfffffbff, RZ, 0xc0, !PT ;  /* 0xfffffbff1e1e7812 */ /* 0x000fce00078ec0ff */
        /* <DEDUP_REMOVED lines=29> */
[----:B------:R-:W-:Y:S02]  /*96b0*/  ISETP.GE.AND P0, PT, R4, UR36, PT ;  /* 0x0000002404007c0c */ /* 0x000fe4000bf06270 */
[----:B------:R-:W-:-:S04]  /*96c0*/  @P3 LOP3.LUT R16, R16, 0x80000, RZ, 0xfc, !PT ;  /* 0x0008000010103812 */ /* 0x000fc800078efcff */
[----:B------:R-:W-:-:S03]  /*96d0*/  LOP3.LUT R16, R16, 0xfffeffff, RZ, 0xc0, !PT ;  /* 0xfffeffff10107812 */ /* 0x000fc600078ec0ff */
[----:B------:R-:W-:Y:S02]  /*96e0*/  @P2 LOP3.LUT R30, R30, 0x100, RZ, 0xfc, !PT ;  /* 0x000001001e1e2812 */ /* 0x000fe400078efcff */
[----:B------:R-:W-:Y:S02]  /*96f0*/  @P1 LOP3.LUT R16, R16, 0x10000, RZ, 0xfc, !PT ;  /* 0x0001000010101812 */ /* 0x000fe400078efcff */
[----:B------:R-:W-:Y:S02]  /*9700*/  ISETP.LT.U32.AND P1, PT, R23, 0x40, !P0 ;  /* 0x000000401700780c */ /* 0x000fe40004721070 */
[----:B------:R-:W-:Y:S02]  /*9710*/  ISETP.GT.AND P0, PT, R0, -0x1, PT ;  /* 0xffffffff0000780c */ /* 0x000fe40003f04270 */
[----:B------:R-:W-:Y:S02]  /*9720*/  LOP3.LUT R16, R16, 0xfffffdff, RZ, 0xc0, !PT ;  /* 0xfffffdff10107812 */ /* 0x000fe400078ec0ff */
[----:B------:R-:W-:-:S02]  /*9730*/  ISETP.LT.OR P3, PT, R35, 0x1, P0 ;  /* 0x000000012300780c */ /* 0x000fc40000761670 */
[----:B------:R-:W-:Y:S02]  /*9740*/  ISETP.LT.OR P2, PT, R35, 0x11, P0 ;  /* 0x000000112300780c */ /* 0x000fe40000741670 */
[----:B------:R-:W-:-:S03]  /*9750*/  LOP3.LUT R30, R30, 0xffffff7f, RZ, 0xc0, !PT ;  /* 0xffffff7f1e1e7812 */ /* 0x000fc600078ec0ff */
[----:B------:R-:W-:Y:S02]  /*9760*/  @P1 LOP3.LUT R16, R16, 0x200, RZ, 0xfc, !PT ;  /* 0x0000020010101812 */ /* 0x000fe400078efcff */
[C---:B------:R-:W-:Y:S02]  /*9770*/  ISETP.LT.OR P1, PT, R35.reuse, 0x21, P0 ;  /* 0x000000212300780c */ /* 0x040fe40000721670 */
[----:B------:R-:W-:Y:S02]  /*9780*/  LOP3.LUT R16, R16, 0xffdfffff, RZ, 0xc0, !PT ;  /* 0xffdfffff10107812 */ /* 0x000fe400078ec0ff */
[----:B------:R-:W-:Y:S02]  /*9790*/  ISETP.LT.OR P0, PT, R35, 0x31, P0 ;  /* 0x000000312300780c */ /* 0x000fe40000701670 */
[----:B------:R-:W-:-:S04]  /*97a0*/  @P3 LOP3.LUT R16, R16, 0x200000, RZ, 0xfc, !PT ;  /* 0x0020000010103812 */ /* 0x000fc800078efcff */
[----:B------:R-:W-:-:S04]  /*97b0*/  LOP3.LUT R16, R16, 0xfffbffff, RZ, 0xc0, !PT ;  /* 0xfffbffff10107812 */ /* 0x000fc800078ec0ff */
[----:B------:R-:W-:Y:S02]  /*97c0*/  @P2 LOP3.LUT R16, R16, 0x40000, RZ, 0xfc, !PT ;  /* 0x0004000010102812 */ /* 0x000fe400078efcff */
[C---:B------:R-:W-:Y:S02]  /*97d0*/  ISETP.GE.AND P2, PT, R35.reuse, 0x1, PT ;  /* 0x000000012300780c */ /* 0x040fe40003f46270 */
[----:B------:R-:W-:Y:S02]  /*97e0*/  LOP3.LUT R16, R16, 0xffff7fff, RZ, 0xc0, !PT ;  /* 0xffff7fff10107812 */ /* 0x000fe400078ec0ff */
[----:B------:R-:W-:Y:S02]  /*97f0*/  @P0 LOP3.LUT R30, R30, 0x80, RZ, 0xfc, !PT ;  /* 0x000000801e1e0812 */ /* 0x000fe400078efcff */
[----:B------:R-:W-:Y:S02]  /*9800*/  @P1 LOP3.LUT R16, R16, 0x8000, RZ, 0xfc, !PT ;  /* 0x0000800010101812 */ /* 0x000fe400078efcff */
[----:B------:R-:W-:-:S02]  /*9810*/  ISETP.GE.AND P1, PT, R35, 0x11, PT ;  /* 0x000000112300780c */ /* 0x000fc40003f26270 */
[----:B------:R-:W-:Y:S02]  /*9820*/  LOP3.LUT R16, R16, 0xffffefff, RZ, 0xc0, !PT ;  /* 0xffffefff10107812 */ /* 0x000fe400078ec0ff */
[C---:B------:R-:W-:Y:S02]  /*9830*/  ISETP.GE.AND P0, PT, R35.reuse, 0x21, PT ;  /* 0x000000212300780c */ /* 0x040fe40003f06270 */
[----:B------:R-:W-:Y:S02]  /*9840*/  @P2 LOP3.LUT R16, R16, 0x1000, RZ, 0xfc, !PT ;  /* 0x0000100010102812 */ /* 0x000fe400078efcff */
[----:B------:R-:W-:Y:S02]  /*9850*/  ISETP.GE.AND P2, PT, R35, 0x31, PT ;  /* 0x000000312300780c */ /* 0x000fe40003f46270 */
[----:B------:R-:W-:-:S04]  /*9860*/  LOP3.LUT R16, R16, 0xfffff7ff, RZ, 0xc0, !PT ;  /* 0xfffff7ff10107812 */ /* 0x000fc800078ec0ff */
[----:B------:R-:W-:Y:S02]  /*9870*/  @P1 LOP3.LUT R16, R16, 0x800, RZ, 0xfc, !PT ;  /* 0x0000080010101812 */ /* 0x000fe400078efcff */
[----:B------:R-:W-:Y:S02]  /*9880*/  ISETP.GE.AND P1, PT, R7, UR7, PT ;  /* 0x0000000707007c0c */ /* 0x000fe4000bf26270 */
[----:B------:R-:W-:-:S04]  /*9890*/  LOP3.LUT R16, R16, 0xfffffbff, RZ, 0xc0, !PT ;  /* 0xfffffbff10107812 */ /* 0x000fc800078ec0ff */
[----:B------:R-:W-:Y:S02]  /*98a0*/  @P0 LOP3.LUT R16, R16, 0x400, RZ, 0xfc, !PT ;  /* 0x0000040010100812 */ /* 0x000fe400078efcff */
[----:B------:R-:W-:Y:S02]  /*98b0*/  ISETP.GE.AND P0, PT, R7, UR10, PT ;  /* 0x0000000a07007c0c */ /* 0x000fe4000bf06270 */
[----:B------:R-:W-:-:S04]  /*98c0*/  LOP3.LUT R16, R16, 0xffffbfff, RZ, 0xc0, !PT ;  /* 0xffffbfff10107812 */ /* 0x000fc800078ec0ff */
[----:B------:R-:W-:-:S04]  /*98d0*/  @P2 LOP3.LUT R16, R16, 0x4000, RZ, 0xfc, !PT ;  /* 0x0000400010102812 */ /* 0x000fc800078efcff */
[----:B------:R-:W-:-:S04]  /*98e0*/  LOP3.LUT R16, R16, 0xffffdfff, RZ, 0xc0, !PT ;  /* 0xffffdfff10107812 */ /* 0x000fc800078ec0ff */
[----:B------:R-:W-:-:S04]  /*98f0*/  LOP3.LUT R16, R16, 0xfffffffe, RZ, 0xc0, !PT ;  /* 0xfffffffe10107812 */ /* 0x000fc800078ec0ff */
[----:B------:R-:W-:-:S04]  /*9900*/  @P1 LOP3.LUT R16, R16, 0x1, RZ, 0xfc, !PT ;  /* 0x0000000110101812 */ /* 0x000fc800078efcff */
[----:B-1----:R-:W-:-:S07]  /*9910*/  @P0 LOP3.LUT R16, R16, 0x2000, RZ, 0xfc, !PT ;  /* 0x0000200010100812 */ /* 0x002fce00078efcff */
.L_x_84:
[----:B------:R-:W2:Y:S01]  /*9920*/  LDL R2, [R1] ;  /* 0x0000000001027983 */ /* 0x000ea20000100800 */
[----:B------:R-:W0:Y:S01]  /*9930*/  LDC R0, c[0x0][0xc38] ;  /* 0x00030e00ff007b82 */ /* 0x000e220000000800 */
[----:B------:R-:W-:Y:S05]  /*9940*/  YIELD ;  /* 0x0000000000007946 */ /* 0x000fea0003800000 */
[----:B------:R-:W-:Y:S01]  /*9950*/  ULDC.64 UR4, c[0x0][0xa28] ;  /* 0x00028a0000047ab9 */ /* 0x000fe20000000a00 */
[----:B------:R-:W-:Y:S01]  /*9960*/  IMAD.MOV.U32 R31, RZ, RZ, RZ ;  /* 0x000000ffff1f7224 */ /* 0x000fe200078e00ff */
[----:B0-----:R-:W-:-:S13]  /*9970*/  ISETP.NE.AND P0, PT, R0, 0x1, PT ;  /* 0x000000010000780c */ /* 0x001fda0003f05270 */
[----:B------:R-:W2:Y:S08]  /*9980*/  @P0 LDC R0, c[0x0][0xc3c] ;  /* 0x00030f00ff000b82 */ /* 0x000eb00000000800 */
[----:B------:R-:W0:Y:S01]  /*9990*/  @P0 LDC R3, c[0x0][0xc40] ;  /* 0x00031000ff030b82 */ /* 0x000e220000000800 */
[----:B--2---:R-:W-:-:S04]  /*99a0*/  @P0 IMAD.HI.U32 R0, R2, R0, RZ ;  /* 0x0000000002000227 */ /* 0x004fc800078e00ff */
[----:B------:R-:W-:Y:S01]  /*99b0*/  IMAD.MOV.U32 R36, RZ, RZ, R2 ;  /* 0x000000ffff247224 */ /* 0x000fe200078e0002 */
[----:B0-----:R-:W-:Y:S02]  /*99c0*/  @P0 SHF.R.U32.HI R36, RZ, R3, R0 ;  /* 0x00000003ff240219 */ /* 0x001fe40000011600 */
[----:B------:R-:W0:Y:S03]  /*99d0*/  LDC R0, c[0x0][0xc44] ;  /* 0x00031100ff007b82 */ /* 0x000e260000000800 */
[----:B------:R-:W-:Y:S01]  /*99e0*/  IMAD.MOV.U32 R26, RZ, RZ, R36 ;  /* 0x000000ffff1a7224 */ /* 0x000fe200078e0024 */
[----:B0-----:R-:W-:-:S13]  /*99f0*/  ISETP.NE.AND P0, PT, R0, 0x1, PT ;  /* 0x000000010000780c */ /* 0x001fda0003f05270 */
[----:B------:R-:W0:Y:S02]  /*9a00*/  @P0 LDC.64 R2, c[0x0][0xc48] ;  /* 0x00031200ff020b82 */ /* 0x000e240000000a00 */
[----:B0-----:R-:W-:-:S05]  /*9a10*/  @P0 IMAD.HI.U32 R2, R36, R2, RZ ;  /* 0x0000000224020227 */ /* 0x001fca00078e00ff */
[----:B------:R-:W-:Y:S02]  /*9a20*/  @P0 SHF.R.U32.HI R26, RZ, R3, R2 ;  /* 0x00000003ff1a0219 */ /* 0x000fe40000011602 */
[----:B------:R-:W-:-:S04]  /*9a30*/  ISETP.NE.U32.AND P0, PT, RZ, UR4, PT ;  /* 0x00000004ff007c0c */ /* 0x000fc8000bf05070 */
[----:B------:R-:W-:-:S13]  /*9a40*/  ISETP.NE.AND.EX P0, PT, RZ, UR5, PT, P0 ;  /* 0x00000005ff007c0c */ /* 0x000fda000bf05300 */
[----:B------:R-:W0:Y:S01]  /*9a50*/  @P0 LDC.64 R2, c[0x0][0xa28] ;  /* 0x00028a00ff020b82 */ /* 0x000e220000000a00 */
[----:B------:R-:W-:-:S04]  /*9a60*/  UIADD3 UR4, UR39, 0x22400, URZ ;  /* 0x0002240027047890 */ /* 0x000fc8000fffe03f */
[----:B------:R-:W-:Y:S01]  /*9a70*/  ULOP3.LUT UP0, URZ, UR4, 0x3ff, URZ, 0xc0, !UPT ;  /* 0x000003ff043f7892 */ /* 0x000fe2000f80c03f */
[----:B0-----:R-:W-:-:S05]  /*9a80*/  @P0 IMAD.WIDE R2, R26, 0x4, R2 ;  /* 0x000000041a020825 */ /* 0x001fca00078e0202 */
[----:B------:R0:W5:Y:S01]  /*9a90*/  @P0 LDG.E R31, desc[UR50][R2.64] ;  /* 0x00000032021f0981 */ /* 0x000162000c1e1900 */
[----:B------:R-:W-:-:S13]  /*9aa0*/  PLOP3.LUT P0, PT, PT, PT, UP0, 0x80, 0x0 ;  /* 0x000000000000781c */ /* 0x000fda0003f0f008 */
[----:B01----:R-:W-:Y:S05]  /*9ab0*/  @!P0 BRA `(.L_x_50) ;  /* 0x0000000000408947 */ /* 0x003fea0003800000 */
[----:B------:R-:W-:Y:S01]  /*9ac0*/  MOV R2, 0x0 ;  /* 0x0000000000027802 */ /* 0x000fe20000000f00 */
[----:B------:R-:W-:Y:S01]  /*9ad0*/  ULDC.64 UR6, c[0x4][0x90] ;  /* 0x0100240000067ab9 */ /* 0x000fe20000000a00 */
[----:B------:R-:W-:Y:S01]  /*9ae0*/  ULDC.64 UR8, c[0x4][0x98] ;  /* 0x0100260000087ab9 */ /* 0x000fe20000000a00 */
[----:B------:R-:W-:Y:S01]  /*9af0*/  ULDC.64 UR4, c[0x4][0x8] ;  /* 0x0100020000047ab9 */ /* 0x000fe20000000a00 */
[----:B------:R-:W-:Y:S01]  /*9b00*/  IMAD.U32 R4, RZ, RZ, UR6 ;  /* 0x00000006ff047e24 */ /* 0x000fe2000f8e00ff */
[----:B------:R-:W-:Y:S01]  /*9b10*/  MOV R5, UR7 ;  /* 0x0000000700057c02 */ /* 0x000fe20008000f00 */
[----:B------:R-:W0:Y:S01]  /*9b20*/  LDC.64 R2, c[0x4][R2] ;  /* 0x0100000002027b82 */ /* 0x000e220000000a00 */
[----:B------:R-:W-:Y:S01]  /*9b30*/  IMAD.U32 R6, RZ, RZ, UR8 ;  /* 0x00000008ff067e24 */ /* 0x000fe2000f8e00ff */
[----:B------:R-:W-:Y:S01]  /*9b40*/  MOV R8, 0x70 ;  /* 0x0000007000087802 */ /* 0x000fe20000000f00 */
[----:B------:R-:W-:Y:S02]  /*9b50*/  IMAD.U32 R7, RZ, RZ, UR9 ;  /* 0x00000009ff077e24 */ /* 0x000fe4000f8e00ff */
[----:B------:R-:W-:-:S02]  /*9b60*/  IMAD.U32 R10, RZ, RZ, UR4 ;  /* 0x00000004ff0a7e24 */ /* 0x000fc4000f8e00ff */
[----:B------:R-:W-:Y:S02]  /*9b70*/  IMAD.U32 R11, RZ, RZ, UR5 ;  /* 0x00000005ff0b7e24 */ /* 0x000fe4000f8e00ff */
[----:B------:R-:W-:Y:S02]  /*9b80*/  IMAD.MOV.U32 R12, RZ, RZ, 0x1 ;  /* 0x00000001ff0c7424 */ /* 0x000fe400078e00ff */
[----:B------:R-:W-:-:S07]  /*9b90*/  IMAD.MOV.U32 R13, RZ, RZ, RZ ;  /* 0x000000ffff0d7224 */ /* 0x000fce00078e00ff */
[----:B------:R-:W-:-:S07]  /*9ba0*/  LEPC R20, `(.L_x_50) ;  /* 0x000000001014794e */ /* 0x000fce0000000000 */
[----:B0----5:R-:W-:Y:S05]  /*9bb0*/  CALL.ABS.NOINC R2 ;  /* 0x0000000002007343 */ /* 0x021fea0003c00000 */
.L_x_50:
[----:B------:R-:W-:-:S04]  /*9bc0*/  UIADD3 UR4, UR39, 0x400, URZ ;  /* 0x0000040027047890 */ /* 0x000fc8000fffe03f */
[----:B------:R-:W-:-:S06]  /*9bd0*/  ULOP3.LUT UP0, URZ, UR4, 0x3ff, URZ, 0xc0, !UPT ;  /* 0x000003ff043f7892 */ /* 0x000fcc000f80c03f */
[----:B------:R-:W-:-:S13]  /*9be0*/  PLOP3.LUT P0, PT, PT, PT, UP0, 0x80, 0x0 ;  /* 0x000000000000781c */ /* 0x000fda0003f0f008 */
[----:B------:R-:W-:Y:S05]  /*9bf0*/  @!P0 BRA `(.L_x_51) ;  /* 0x00000000007c8947 */ /* 0x000fea0003800000 */
[----:B------:R-:W-:Y:S01]  /*9c00*/  MOV R18, 0x0 ;  /* 0x0000000000127802 */ /* 0x000fe20000000f00 */
[----:B------:R-:W-:Y:S01]  /*9c10*/  ULDC.64 UR6, c[0x4][0x90] ;  /* 0x0100240000067ab9 */ /* 0x000fe20000000a00 */
[----:B------:R-:W-:Y:S01]  /*9c20*/  ULDC.64 UR8, c[0x4][0x98] ;  /* 0x0100260000087ab9 */ /* 0x000fe20000000a00 */
[----:B------:R-:W-:Y:S01]  /*9c30*/  ULDC.64 UR4, c[0x4][0x10] ;  /* 0x0100040000047ab9 */ /* 0x000fe20000000a00 */
[----:B------:R0:W1:Y:S01]  /*9c40*/  LDC.64 R2, c[0x4][R18] ;  /* 0x0100000012027b82 */ /* 0x0000620000000a00 */
[----:B------:R-:W-:Y:S01]  /*9c50*/  IMAD.U32 R4, RZ, RZ, UR6 ;  /* 0x00000006ff047e24 */ /* 0x000fe2000f8e00ff */
[----:B------:R-:W-:Y:S01]  /*9c60*/  MOV R6, UR8 ;  /* 0x0000000800067c02 */ /* 0x000fe20008000f00 */
[----:B------:R-:W-:Y:S01]  /*9c70*/  IMAD.U32 R5, RZ, RZ, UR7 ;  /* 0x00000007ff057e24 */ /* 0x000fe2000f8e00ff */
[----:B------:R-:W-:Y:S01]  /*9c80*/  MOV R12, 0x1 ;  /* 0x00000001000c7802 */ /* 0x000fe20000000f00 */
[----:B------:R-:W-:Y:S02]  /*9c90*/  IMAD.U32 R7, RZ, RZ, UR9 ;  /* 0x00000009ff077e24 */ /* 0x000fe4000f8e00ff */
[----:B------:R-:W-:-:S02]  /*9ca0*/  IMAD.U32 R10, RZ, RZ, UR4 ;  /* 0x00000004ff0a7e24 */ /* 0x000fc4000f8e00ff */
[----:B------:R-:W-:Y:S02]  /*9cb0*/  IMAD.U32 R11, RZ, RZ, UR5 ;  /* 0x00000005ff0b7e24 */ /* 0x000fe4000f8e00ff */
[----:B------:R-:W-:Y:S02]  /*9cc0*/  IMAD.MOV.U32 R8, RZ, RZ, 0x70 ;  /* 0x00000070ff087424 */ /* 0x000fe400078e00ff */
[----:B0-----:R-:W-:-:S07]  /*9cd0*/  IMAD.MOV.U32 R13, RZ, RZ, RZ ;  /* 0x000000ffff0d7224 */ /* 0x001fce00078e00ff */
[----:B------:R-:W-:-:S07]  /*9ce0*/  LEPC R20, `(.L_x_52) ;  /* 0x000000001014794e */ /* 0x000fce0000000000 */
[----:B-1---5:R-:W-:Y:S05]  /*9cf0*/  CALL.ABS.NOINC R2 ;  /* 0x0000000002007343 */ /* 0x022fea0003c00000 */
.L_x_52:
[----:B------:R0:W1:Y:S01]  /*9d00*/  LDC.64 R2, c[0x4][R18] ;  /* 0x0100000012027b82 */ /* 0x0000620000000a00 */
[----:B------:R-:W-:Y:S01]  /*9d10*/  ULDC.64 UR6, c[0x4][0x90] ;  /* 0x0100240000067ab9 */ /* 0x000fe20000000a00 */
[----:B------:R-:W-:Y:S01]  /*9d20*/  ULDC.64 UR8, c[0x4][0x98] ;  /* 0x0100260000087ab9 */ /* 0x000fe20000000a00 */
[----:B------:R-:W-:Y:S01]  /*9d30*/  ULDC.64 UR4, c[0x4][0x18] ;  /* 0x0100060000047ab9 */ /* 0x000fe20000000a00 */
[----:B------:R-:W-:Y:S01]  /*9d40*/  IMAD.U32 R4, RZ, RZ, UR6 ;  /* 0x00000006ff047e24 */ /* 0x000fe2000f8e00ff */
[----:B------:R-:W-:Y:S01]  /*9d50*/  MOV R7, UR9 ;  /* 0x0000000900077c02 */ /* 0x000fe20008000f00 */
[----:B------:R-:W-:Y:S01]  /*9d60*/  IMAD.U32 R5, RZ, RZ, UR7 ;  /* 0x00000007ff057e24 */ /* 0x000fe2000f8e00ff */
[----:B------:R-:W-:Y:S01]  /*9d70*/  MOV R13, RZ ;  /* 0x000000ff000d7202 */ /* 0x000fe20000000f00 */
[----:B------:R-:W-:Y:S02]  /*9d80*/  IMAD.U32 R6, RZ, RZ, UR8 ;  /* 0x00000008ff067e24 */ /* 0x000fe4000f8e00ff */
[----:B------:R-:W-:-:S02]  /*9d90*/  IMAD.U32 R10, RZ, RZ, UR4 ;  /* 0x00000004ff0a7e24 */ /* 0x000fc4000f8e00ff */
[----:B------:R-:W-:Y:S02]  /*9da0*/  IMAD.U32 R11, RZ, RZ, UR5 ;  /* 0x00000005ff0b7e24 */ /* 0x000fe4000f8e00ff */
[----:B------:R-:W-:Y:S02]  /*9db0*/  IMAD.MOV.U32 R8, RZ, RZ, 0x70 ;  /* 0x00000070ff087424 */ /* 0x000fe400078e00ff */
[----:B0-----:R-:W-:-:S07]  /*9dc0*/  IMAD.MOV.U32 R12, RZ, RZ, 0x1 ;  /* 0x00000001ff0c7424 */ /* 0x001fce00078e00ff */
[----:B------:R-:W-:-:S07]  /*9dd0*/  LEPC R20, `(.L_x_51) ;  /* 0x000000001014794e */ /* 0x000fce0000000000 */
[----:B-1----:R-:W-:Y:S05]  /*9de0*/  CALL.ABS.NOINC R2 ;  /* 0x0000000002007343 */ /* 0x002fea0003c00000 */
.L_x_51:
[----:B------:R-:W-:Y:S01]  /*9df0*/  ULDC.64 UR4, c[0x0][0x9f8] ;  /* 0x00027e0000047ab9 */ /* 0x000fe20000000a00 */
[--C-:B------:R-:W-:Y:S01]  /*9e00*/  IMAD.MOV.U32 R25, RZ, RZ, R26.reuse ;  /* 0x000000ffff197224 */ /* 0x100fe200078e001a */
[----:B------:R-:W-:Y:S01]  /*9e10*/  ISETP.NE.U32.AND P0, PT, RZ, UR4, PT ;  /* 0x00000004ff007c0c */ /* 0x000fe2000bf05070 */
[----:B------:R-:W0:Y:S01]  /*9e20*/  LDC R8, c[0x0][0x430] ;  /* 0x00010c00ff087b82 */ /* 0x000e220000000800 */
[----:B------:R-:W-:Y:S01]  /*9e30*/  IMAD.MOV R5, RZ, RZ, -R26 ;  /* 0x000000ffff057224 */ /* 0x000fe200078e0a1a */
[----:B------:R-:W-:Y:S01]  /*9e40*/  ULDC UR4, c[0x0][0xc44] ;  /* 0x0003110000047ab9 */ /* 0x000fe20000000800 */
[----:B------:R-:W-:-:S13]  /*9e50*/  ISETP.NE.AND.EX P0, PT, RZ, UR5, PT, P0 ;  /* 0x00000005ff007c0c */ /* 0x000fda000bf05300 */
[----:B------:R-:W1:Y:S02]  /*9e60*/  @P0 LDC.64 R2, c[0x0][0x9f8] ;  /* 0x00027e00ff020b82 */ /* 0x000e640000000a00 */
[----:B-1----:R-:W-:-:S05]  /*9e70*/  @P0 IMAD.WIDE R2, R26, 0x4, R2 ;  /* 0x000000041a020825 */ /* 0x002fca00078e0202 */
[----:B------:R1:W5:Y:S01]  /*9e80*/  @P0 LDG.E R25, desc[UR50][R2.64] ;  /* 0x0000003202190981 */ /* 0x000362000c1e1900 */
[----:B------:R-:W-:Y:S01]  /*9e90*/  UMOV UR5, 0xffffffff ;  /* 0xffffffff00057882 */ /* 0x000fe20000000000 */
[----:B------:R-:W-:Y:S02]  /*9ea0*/  IMAD R18, R5, UR4, R36 ;  /* 0x0000000405127c24 */ /* 0x000fe4000f8e0224 */
[----:B0-----:R-:W-:Y:S05]  /*9eb0*/  BRA.DIV UR5, `(.L_x_53) ;  /* 0x0000002e05ac7947 */ /* 0x001fea000b800000 */
.L_x_102:
[----:B------:R-:W2:Y:S01]  /*9ec0*/  LDL R0, [R1+0x10] ;  /* 0x0000100001007983 */ /* 0x000ea20000100800 */
[----:B------:R-:W-:Y:S01]  /*9ed0*/  ISETP.NE.AND P0, PT, R8, 0x1, PT ;  /* 0x000000010800780c */ /* 0x000fe20003f05270 */
[----:B------:R-:W-:Y:S01]  /*9ee0*/  IMAD.MOV.U32 R28, RZ, RZ, RZ ;  /* 0x000000ffff1c7224 */ /* 0x000fe200078e00ff */
[C---:B------:R-:W-:Y:S02]  /*9ef0*/  LOP3.LUT P1, RZ, R16.reuse, 0x200, RZ, 0xc0, !PT ;  /* 0x0000020010ff7812 */ /* 0x040fe4000782c0ff */
[----:B-----5:R-:W-:Y:S02]  /*9f00*/  SHF.R.S32.HI R32, RZ, 0x1f, R25 ;  /* 0x0000001fff207819 */ /* 0x020fe40000011419 */
[----:B------:R-:W-:-:S07]  /*9f10*/  LOP3.LUT R16, R16, 0xfffffeff, RZ, 0xc0, !PT ;  /* 0xfffffeff10107812 */ /* 0x000fce00078ec0ff */
[----:B-1----:R-:W0:Y:S01]  /*9f20*/  @P0 LDC R3, c[0x0][0x434] ;  /* 0x00010d00ff030b82 */ /* 0x002e220000000800 */
[----:B------:R-:W-:-:S07]  /*9f30*/  @P0 LOP3.LUT R16, R16, 0x100, RZ, 0xfc, !PT ;  /* 0x0000010010100812 */ /* 0x000fce00078efcff */
[----:B------:R-:W1:Y:S08]  /*9f40*/  @P0 LDC R5, c[0x0][0x438] ;  /* 0x00010e00ff050b82 */ /* 0x000e700000000800 */
[----:B------:R-:W3:Y:S01]  /*9f50*/  @P1 LDC.64 R6, c[0x0][0x428] ;  /* 0x00010a00ff061b82 */ /* 0x000ee20000000a00 */
[----:B--2---:R-:W-:-:S04]  /*9f60*/  IMAD.IADD R34, R0, 0x1, R31 ;  /* 0x0000000100227824 */ /* 0x004fc800078e021f */
[----:B0-----:R-:W-:-:S04]  /*9f70*/  @P0 IMAD.HI.U32 R0, R34, R3, RZ ;  /* 0x0000000322000227 */ /* 0x001fc800078e00ff */
[----:B------:R-:W-:Y:S01]  /*9f80*/  IMAD.MOV.U32 R9, RZ, RZ, R34 ;  /* 0x000000ffff097224 */ /* 0x000fe200078e0022 */
[----:B-1----:R-:W-:Y:S01]  /*9f90*/  @P0 SHF.R.U32.HI R9, RZ, R5, R0 ;  /* 0x00000005ff090219 */ /* 0x002fe20000011600 */
[----:B---3--:R-:W-:Y:S01]  /*9fa0*/  @P1 IMAD R0, R32, R6, RZ ;  /* 0x0000000620001224 */ /* 0x008fe200078e02ff */
[----:B------:R-:W0:Y:S02]  /*9fb0*/  @P1 LDC.64 R4, c[0x0][0x418] ;  /* 0x00010600ff041b82 */ /* 0x000e240000000a00 */
[----:B------:R-:W-:Y:S01]  /*9fc0*/  @P1 SHF.R.S32.HI R3, RZ, 0x1f, R9 ;  /* 0x0000001fff031819 */ /* 0x000fe20000011409 */
[----:B------:R-:W-:Y:S01]  /*9fd0*/  @P1 IMAD R7, R25, R7, R0 ;  /* 0x0000000719071224 */ /* 0x000fe200078e0200 */
[----:B------:R-:W-:-:S05]  /*9fe0*/  @P1 MOV R2, R9 ;  /* 0x0000000900021202 */ /* 0x000fca0000000f00 */
[----:B------:R-:W-:-:S04]  /*9ff0*/  @P1 IMAD.WIDE.U32 R2, R25, R6, R2 ;  /* 0x0000000619021225 */ /* 0x000fc800078e0002 */
[----:B------:R-:W-:Y:S01]  /*a000*/  @P1 IMAD.IADD R0, R3, 0x1, R7 ;  /* 0x0000000103001824 */ /* 0x000fe200078e0207 */
[----:B0-----:R-:W-:-:S04]  /*a010*/  @P1 LEA R4, P0, R2, R4, 0x2 ;  /* 0x0000000402041211 */ /* 0x001fc800078010ff */
[----:B------:R-:W-:-:S05]  /*a020*/  @P1 LEA.HI.X R5, R2, R5, R0, 0x2, P0 ;  /* 0x0000000502051211 */ /* 0x000fca00000f1400 */
[----:B------:R0:W5:Y:S01]  /*a030*/  @P1 LDG.E R28, desc[UR50][R4.64] ;  /* 0x00000032041c1981 */ /* 0x000162000c1e1900 */
[----:B------:R-:W-:Y:S01]  /*a040*/  IMAD.U32 R0, RZ, RZ, UR41 ;  /* 0x00000029ff007e24 */ /* 0x000fe2000f8e00ff */
[----:B------:R-:W-:Y:S01]  /*a050*/  LOP3.LUT R16, R16, 0xffffff7f, RZ, 0xc0, !PT ;  /* 0xffffff7f10107812 */ /* 0x000fe200078ec0ff */
[----:B------:R-:W-:Y:S01]  /*a060*/  IMAD.MOV R3, RZ, RZ, -R9 ;  /* 0x000000ffff037224 */ /* 0x000fe200078e0a09 */
[----:B------:R-:W-:Y:S02]  /*a070*/  SHF.R.S32.HI R24, RZ, 0x1f, R18 ;  /* 0x0000001fff187819 */ /* 0x000fe40000011412 */
[----:B------:R-:W-:Y:S01]  /*a080*/  ISETP.NE.AND P0, PT, R0, 0x3, PT ;  /* 0x000000030000780c */ /* 0x000fe20003f05270 */
[----:B------:R-:W-:-:S12]  /*a090*/  IMAD R34, R8, R3, R34 ;  /* 0x0000000308227224 */ /* 0x000fd800078e0222 */
[----:B------:R-:W-:Y:S01]  /*a0a0*/  @P0 LOP3.LUT R16, R16, 0x80, RZ, 0xfc, !PT ;  /* 0x0000008010100812 */ /* 0x000fe200078efcff */
[----:B0-----:R-:W-:Y:S06]  /*a0b0*/  @!P0 BRA `(.L_x_54) ;  /* 0x0000000000048947 */ /* 0x001fec0003800000 */
[----:B------:R-:W-:Y:S01]  /*a0c0*/  BPT.TRAP 0x1 ;  /* 0x000000040000795c */ /* 0x000fe20000300000 */
.L_x_54:
[----:B------:R-:W-:Y:S01]  /*a0d0*/  LEA R19, R17, UR39, 0x3 ;  /* 0x0000002711137c11 */ /* 0x000fe2000f8e18ff */
[----:B------:R-:W-:Y:S01]  /*a0e0*/  BSSY B0, `(.L_x_55) ;  /* 0x0000004000007945 */ /* 0x000fe20003800000 */
[----:B------:R-:W-:-:S04]  /*a0f0*/  SHF.L.U32 R0, R22, 0x1f, RZ ;  /* 0x0000001f16007819 */ /* 0x000fc800000006ff */
[----:B------:R-:W0:Y:S02]  /*a100*/  SYNCS.PHASECHK.TRANS64.TRYWAIT P0, [R19+URZ+0x28c40], R0 ;  /* 0x028c4000130075a7 */ /* 0x000e24000800017f */
[----:B0-----:R-:W-:Y:S05]  /*a110*/  @!P0 BRA `(.L_x_56) ;  /* 0x0000002c00488947 */ /* 0x001fea0003800000 */
.L_x_103:
[----:B------:R-:W-:Y:S05]  /*a120*/  BSYNC B0 ;  /* 0x0000000000007941 */ /* 0x000fea0003800000 */
.L_x_55:
[----:B0-----:R-:W-:Y:S01]  /*a130*/  SHF.R.S32.HI R0, RZ, 0x1f, R34 ;  /* 0x0000001fff007819 */ /* 0x001fe20000011422 */
[----:B------:R-:W-:Y:S01]  /*a140*/  ULDC.64 UR4, c[0x0][0x300] ;  /* 0x0000c00000047ab9 */ /* 0x000fe20000000a00 */
[----:B------:R-:W0:Y:S01]  /*a150*/  S2R R20, SR_TID.X ;  /* 0x0000000000147919 */ /* 0x000e220000002100 */
[----:B------:R-:W-:Y:S01]  /*a160*/  LOP3.LUT P1, RZ, R16, 0x1, RZ, 0xc0, !PT ;  /* 0x0000000110ff7812 */ /* 0x000fe2000782c0ff */
[----:B------:R-:W-:Y:S02]  /*a170*/  IMAD R4, R17, 0x1000, R33 ;  /* 0x0000100011047824 */ /* 0x000fe400078e0221 */
[----:B------:R-:W-:Y:S01]  /*a180*/  IMAD R3, R0, UR4, RZ ;  /* 0x0000000400037c24 */ /* 0x000fe2000f8e02ff */
[----:B------:R1:W-:Y:S03]  /*a190*/  STL [R1+0x4], R0 ;  /* 0x0000040001007387 */ /* 0x0003e60000100800 */
[----:B------:R-:W-:-:S02]  /*a1a0*/  IMAD R5, R34, UR5, R3 ;  /* 0x0000000522057c24 */ /* 0x000fc4000f8e0203 */
[----:B------:R-:W-:Y:S01]  /*a1b0*/  IMAD.WIDE.U32 R2, R34, UR4, RZ ;  /* 0x0000000422027c25 */ /* 0x000fe2000f8e00ff */
[----:B------:R-:W-:Y:S01]  /*a1c0*/  ULDC.64 UR4, c[0x0][0x310] ;  /* 0x0000c40000047ab9 */ /* 0x000fe20000000a00 */
[----:B-1---5:R-:W-:-:S03]  /*a1d0*/  SHF.R.S32.HI R0, RZ, 0x1f, R28 ;  /* 0x0000001fff007819 */ /* 0x022fc6000001141c */
[----:B------:R-:W-:Y:S02]  /*a1e0*/  IADD3 R3, R3, R5, RZ ;  /* 0x0000000503037210 */ /* 0x000fe40007ffe0ff */
[----:B------:R-:W-:Y:S01]  /*a1f0*/  IMAD R5, R0, UR4, RZ ;  /* 0x0000000400057c24 */ /* 0x000fe2000f8e02ff */
[----:B------:R1:W-:Y:S01]  /*a200*/  STL [R1+0x8], R0 ;  /* 0x0000080001007387 */ /* 0x0003e20000100800 */
[----:B------:R-:W-:-:S04]  /*a210*/  IMAD.WIDE.U32 R2, R28, UR4, R2 ;  /* 0x000000041c027c25 */ /* 0x000fc8000f8e0002 */
[----:B------:R-:W-:Y:S01]  /*a220*/  IMAD R5, R28, UR5, R5 ;  /* 0x000000051c057c24 */ /* 0x000fe2000f8e0205 */
[----:B------:R-:W-:-:S03]  /*a230*/  ULDC.64 UR4, c[0x0][0x308] ;  /* 0x0000c20000047ab9 */ /* 0x000fc60000000a00 */
[----:B------:R-:W-:Y:S02]  /*a240*/  IMAD.IADD R3, R3, 0x1, R5 ;  /* 0x0000000103037824 */ /* 0x000fe400078e0205 */
[----:B------:R-:W-:Y:S02]  /*a250*/  IMAD R5, R24, UR4, RZ ;  /* 0x0000000418057c24 */ /* 0x000fe4000f8e02ff */
[----:B------:R-:W-:-:S04]  /*a260*/  IMAD.WIDE.U32 R2, R18, UR4, R2 ;  /* 0x0000000412027c25 */ /* 0x000fc8000f8e0002 */
[----:B------:R-:W-:Y:S01]  /*a270*/  IMAD R5, R18, UR5, R5 ;  /* 0x0000000512057c24 */ /* 0x000fe2000f8e0205 */
[----:B------:R-:W-:Y:S01]  /*a280*/  ULDC.64 UR4, c[0x0][0x2e8] ;  /* 0x0000ba0000047ab9 */ /* 0x000fe20000000a00 */
[----:B0-----:R-:W-:Y:S01]  /*a290*/  IMAD.SHL.U32 R20, R20, 0x8, RZ ;  /* 0x0000000814147824 */ /* 0x001fe200078e00ff */
[----:B-1----:R-:W-:Y:S01]  /*a2a0*/  LEA R0, P0, R2, UR4, 0x1 ;  /* 0x0000000402007c11 */ /* 0x002fe2000f8008ff */
[----:B------:R-:W-:Y:S01]  /*a2b0*/  IMAD.IADD R5, R3, 0x1, R5 ;  /* 0x0000000103057824 */ /* 0x000fe200078e0205 */
[----:B------:R-:W-:Y:S02]  /*a2c0*/  UMOV UR4, 0xffffffff ;  /* 0xffffffff00047882 */ /* 0x000fe40000000000 */
[----:B------:R-:W-:Y:S02]  /*a2d0*/  LOP3.LUT R20, R20, 0x38, RZ, 0xc0, !PT ;  /* 0x0000003814147812 */ /* 0x000fe400078ec0ff */
[----:B------:R-:W-:Y:S01]  /*a2e0*/  LEA.HI.X R5, R2, UR5, R5, 0x1, P0 ;  /* 0x0000000502057c11 */ /* 0x000fe200080f0c05 */
[----:B------:R-:W-:Y:S06]  /*a2f0*/  BRA.DIV UR4, `(.L_x_57) ;  /* 0x0000002a04e47947 */ /* 0x000fec000b800000 */
[----:B------:R-:W0:Y:S01]  /*a300*/  SHFL.IDX PT, R14, R0, RZ, 0x181f ;  /* 0x00181fff000e7589 */ /* 0x000e2200000e0000 */
[C---:B------:R-:W-:Y:S02]  /*a310*/  ISETP.GE.AND P4, PT, R35.reuse, 0x1, PT ;  /* 0x000000012300780c */ /* 0x040fe40003f86270 */
[C---:B------:R-:W-:Y:S01]  /*a320*/  ISETP.GE.AND P3, PT, R35.reuse, 0x11, PT ;  /* 0x000000112300780c */ /* 0x040fe20003f66270 */
[----:B------:R-:W1:Y:S01]  /*a330*/  SHFL.IDX PT, R2, R5, RZ, 0x181f ;  /* 0x00181fff05027589 */ /* 0x000e6200000e0000 */
[----:B------:R-:W-:-:S03]  /*a340*/  ISETP.GE.AND P2, PT, R35, 0x21, PT ;  /* 0x000000212300780c */ /* 0x000fc60003f46270 */
[----:B------:R-:W-:Y:S06]  /*a350*/  SHFL.IDX PT, R8, R5, 0x1, 0x181f ;  /* 0x00381f0005087f89 */ /* 0x000fec00000e0000 */
[C---:B------:R-:W-:Y:S02]  /*a360*/  @P4 LEA R7, R4.reuse, UR39, 0x1 ;  /* 0x0000002704074c11 */ /* 0x040fe4000f8e08ff */
[----:B------:R-:W-:Y:S02]  /*a370*/  @P3 LEA R9, R4, UR39, 0x1 ;  /* 0x0000002704093c11 */ /* 0x000fe4000f8e08ff */
[----:B0-----:R-:W-:-:S02]  /*a380*/  @P4 LEA R3, P0, R20, R14, 0x1 ;  /* 0x0000000e14034211 */ /* 0x001fc400078008ff */
[----:B------:R-:W0:Y:S02]  /*a390*/  SHFL.IDX PT, R14, R0, 0x1, 0x181f ;  /* 0x00381f00000e7f89 */ /* 0x000e2400000e0000 */
[----:B-1----:R-:W-:-:S04]  /*a3a0*/  @P4 IADD3.X R2, RZ, R2, RZ, P0, !PT ;  /* 0x00000002ff024210 */ /* 0x002fc800007fe4ff */
[----:B------:R-:W-:-:S04]  /*a3b0*/  @P4 LOP3.LUT R3, R3, R2, RZ, 0x3c, !PT ;  /* 0x0000000203034212 */ /* 0x000fc800078e3cff */
[----:B------:R-:W-:-:S04]  /*a3c0*/  @P4 LOP3.LUT R2, R3, R2, RZ, 0x3c, !PT ;  /* 0x0000000203024212 */ /* 0x000fc800078e3cff */
[----:B------:R-:W-:-:S05]  /*a3d0*/  @P4 LOP3.LUT R3, R3, R2, RZ, 0x3c, !PT ;  /* 0x0000000203034212 */ /* 0x000fca00078e3cff */
[----:B------:R1:W-:Y:S01]  /*a3e0*/  @P4 LDGSTS.E.BYPASS.LTC128B.128 [R7+0x22400], desc[UR50][R2.64], !P1 ;  /* 0x2240000002074fae */ /* 0x0003e2000c901d72 */
[----:B0-----:R-:W-:-:S03]  /*a3f0*/  @P3 LEA R6, P0, R20, R14, 0x1 ;  /* 0x0000000e14063211 */ /* 0x001fc600078008ff */
[----:B------:R-:W0:Y:S02]  /*a400*/  SHFL.IDX PT, R14, R0, 0x2, 0x181f ;  /* 0x00581f00000e7f89 */ /* 0x000e2400000e0000 */
[----:B------:R-:W-:Y:S02]  /*a410*/  @P3 IMAD.X R8, RZ, RZ, R8, P0 ;  /* 0x000000ffff083224 */ /* 0x000fe400000e0608 */
[----:B-1----:R-:W1:Y:S02]  /*a420*/  SHFL.IDX PT, R2, R5, 0x2, 0x181f ;  /* 0x00581f0005027f89 */ /* 0x002e6400000e0000 */
[----:B------:R-:W-:Y:S02]  /*a430*/  @P3 IMAD.MOV.U32 R3, RZ, RZ, R8 ;  /* 0x000000ffff033224 */ /* 0x000fe400078e0008 */
[----:B------:R-:W2:Y:S01]  /*a440*/  SHFL.IDX PT, R5, R5, 0x3, 0x181f ;  /* 0x00781f0005057f89 */ /* 0x000ea200000e0000 */
[----:B0-----:R-:W-:-:S03]  /*a450*/  @P2 LEA R7, P0, R20, R14, 0x1 ;  /* 0x0000000e14072211 */ /* 0x001fc600078008ff */
[----:B------:R0:W3:Y:S02]  /*a460*/  SHFL.IDX PT, R14, R0, 0x3, 0x181f ;  /* 0x00781f00000e7f89 */ /* 0x0000e400000e0000 */
[----:B-1----:R-:W-:Y:S02]  /*a470*/  @P2 IMAD.X R10, RZ, RZ, R2, P0 ;  /* 0x000000ffff0a2224 */ /* 0x002fe400000e0602 */
[----:B------:R-:W-:Y:S01]  /*a480*/  @P3 IMAD.MOV.U32 R2, RZ, RZ, R6 ;  /* 0x000000ffff023224 */ /* 0x000fe200078e0006 */
[----:B------:R-:W-:-:S04]  /*a490*/  @P2 LEA R6, R4, UR39, 0x1 ;  /* 0x0000002704062c11 */ /* 0x000fc8000f8e08ff */
[----:B------:R1:W-:Y:S02]  /*a4a0*/  @P3 LDGSTS.E.BYPASS.LTC128B.128 [R9+0x22c00], desc[UR50][R2.64], !P1 ;  /* 0x22c0000002093fae */ /* 0x0003e4000c901d72 */
[----:B-1----:R-:W-:Y:S01]  /*a4b0*/  @P2 MOV R2, R7 ;  /* 0x0000000700022202 */ /* 0x002fe20000000f00 */
[----:B------:R-:W-:-:S05]  /*a4c0*/  @P2 IMAD.MOV.U32 R3, RZ, RZ, R10 ;  /* 0x000000ffff032224 */ /* 0x000fca00078e000a */
[----:B--23--:R0:W-:Y:S02]  /*a4d0*/  @P2 LDGSTS.E.BYPASS.LTC128B.128 [R6+0x23400], desc[UR50][R2.64], !P1 ;  /* 0x2340000002062fae */ /* 0x00c1e4000c901d72 */
.L_x_113:
[----:B------:R-:W-:-:S13]  /*a4e0*/  ISETP.GE.AND P2, PT, R35, 0x31, PT ;  /* 0x000000312300780c */ /* 0x000fda0003f46270 */
[----:B0-----:R-:W-:-:S05]  /*a4f0*/  @P2 LEA R2, P0, R20, R14, 0x1 ;  /* 0x0000000e14022211 */ /* 0x001fca00078008ff */
[----:B------:R-:W-:Y:S01]  /*a500*/  @P2 IMAD.X R3, RZ, RZ, R5, P0 ;  /* 0x000000ffff032224 */ /* 0x000fe200000e0605 */
[----:B------:R-:W-:Y:S02]  /*a510*/  @P2 LEA R5, R4, UR39, 0x1 ;  /* 0x0000002704052c11 */ /* 0x000fe4000f8e08ff */
[----:B------:R-:W-:-:S03]  /*a520*/  PLOP3.LUT P0, PT, PT, PT, PT, 0x80, 0x0 ;  /* 0x000000000000781c */ /* 0x000fc60003f0f070 */
[----:B------:R-:W-:Y:S01]  /*a530*/  @!PT LDS RZ, [RZ] ;  /* 0x00000000fffff984 */ /* 0x000fe20000000800 */
[----:B------:R-:W-:Y:S01]  /*a540*/  @!PT LDS RZ, [RZ] ;  /* 0x00000000fffff984 */ /* 0x000fe20000000800 */
[----:B------:R-:W-:Y:S01]  /*a550*/  @!PT LDS RZ, [RZ] ;  /* 0x00000000fffff984 */ /* 0x000fe20000000800 */
[----:B------:R0:W-:Y:S01]  /*a560*/  @P2 LDGSTS.E.BYPASS.LTC128B.128 [R5+0x23c00], desc[UR50][R2.64], !P1 ;  /* 0x23c0000002052fae */ /* 0x0001e2000c901d72 */
[----:B------:R-:W-:-:S09]  /*a570*/  NOP ;  /* 0x0000000000007918 */ /* 0x000fd20000000000 */
.L_x_58:
[----:B------:R-:W-:Y:S02]  /*a580*/  PLOP3.LUT P1, PT, P1, P0, PT, 0xa2, 0x0 ;  /* 0x000000000000781c */ /* 0x000fe40000f21472 */
[----:B------:R-:W-:-:S08]  /*a590*/  @P0 R2UR P1, UR4, R19 ;  /* 0x00000000130402ca */ /* 0x000fd00000020000 */
[----:B------:R-:W-:-:S05]  /*a5a0*/  @P0 PLOP3.LUT P0, PT, P1, PT, PT, 0x80, 0x0 ;  /* 0x000000000000081c */ /* 0x000fca0000f0f070 */
[----:B------:R-:W-:Y:S01]  /*a5b0*/  @!P1 SYNCS.ARRIVE.TRANS64.RED.A0T1 RZ, [UR4+0x28c30], RZ ;  /* 0x028c30ffffff99a7 */ /* 0x000fe20008200404 */
[----:B------:R-:W-:Y:S07]  /*a5c0*/  @!P1 ARRIVES.LDGSTSBAR.64.TRANSCNT [UR4+0x28c30] ;  /* 0x028c3000ff0099b0 */ /* 0x000fee0008000a84 */
[----:B------:R-:W-:Y:S05]  /*a5d0*/  @P0 BRA.U.ANY `(.L_x_58) ;  /* 0xfffffffd00e80947 */ /* 0x000fea000393ffff */
[----:B------:R-:W-:Y:S01]  /*a5e0*/  NOP ;  /* 0x0000000000007918 */ /* 0x000fe20000000000 */
[----:B------:R-:W-:-:S05]  /*a5f0*/  IMAD.U32 R0, RZ, RZ, UR41 ;  /* 0x00000029ff007e24 */ /* 0x000fca000f8e00ff */
[----:B------:R-:W-:-:S13]  /*a600*/  ISETP.NE.AND P2, PT, R0, 0x3, PT ;  /* 0x000000030000780c */ /* 0x000fda0003f45270 */
[----:B------:R-:W-:Y:S05]  /*a610*/  @!P2 BRA `(.L_x_59) ;  /* 0x000000000004a947 */ /* 0x000fea0003800000 */
[----:B------:R-:W-:Y:S01]  /*a620*/  BPT.TRAP 0x1 ;  /* 0x000000040000795c */ /* 0x000fe20000300000 */
.L_x_59:
[----:B------:R1:W-:Y:S02]  /*a630*/  SYNCS.ARRIVE.TRANS64.A1T0 RZ, [R19+URZ+0x28c30], RZ ;  /* 0x028c30ff13ff79a7 */ /* 0x0003e4000810003f */
[----:B------:R-:W-:Y:S05]  /*a640*/  WARPSYNC.ALL ;  /* 0x0000000000007948 */ /* 0x000fea0003800000 */
[----:B------:R-:W-:-:S04]  /*a650*/  UIADD3 UR4, UR39, 0x20400, URZ ;  /* 0x0002040027047890 */ /* 0x000fc8000fffe03f */
[----:B------:R-:W-:Y:S01]  /*a660*/  ULOP3.LUT UP0, URZ, UR4, 0x3ff, URZ, 0xc0, !UPT ;  /* 0x000003ff043f7892 */ /* 0x000fe2000f80c03f */
[----:B------:R-:W-:Y:S05]  /*a670*/  BAR.SYNC.DEFER_BLOCKING 0x8, 0x100 ;  /* 0x0204000000007b1d */ /* 0x000fea0000010000 */
[----:B------:R-:W-:-:S13]  /*a680*/  PLOP3.LUT P0, PT, PT, PT, UP0, 0x80, 0x0 ;  /* 0x000000000000781c */ /* 0x000fda0003f0f008 */
[----:B------:R-:W-:Y:S05]  /*a690*/  @!P0 BRA `(.L_x_60) ;  /* 0x0000000000408947 */ /* 0x000fea0003800000 */
[----:B0-----:R-:W-:Y:S01]  /*a6a0*/  MOV R2, 0x0 ;  /* 0x0000000000027802 */ /* 0x001fe20000000f00 */
        /* <DEDUP_REMOVED lines=14> */
[----:B01----:R-:W-:Y:S05]  /*a790*/  CALL.ABS.NOINC R2 ;  /* 0x0000000002007343 */ /* 0x003fea0003c00000 */
.L_x_60:
[----:B------:R-:W2:Y:S01]  /*a7a0*/  LDL R20, [R1] ;  /* 0x0000000001147983 */ /* 0x000ea20000100800 */
[----:B------:R-:W3:Y:S01]  /*a7b0*/  LDC R4, c[0x0][0x448] ;  /* 0x00011200ff047b82 */ /* 0x000ee20000000800 */
[----:B------:R-:W-:Y:S01]  /*a7c0*/  IMAD.MOV R0, RZ, RZ, -R36 ;  /* 0x000000ffff007224 */ /* 0x000fe200078e0a24 */
[----:B------:R-:W-:Y:S01]  /*a7d0*/  ULDC UR4, c[0x0][0xc38] ;  /* 0x00030e0000047ab9 */ /* 0x000fe20000000800 */
[----:B------:R-:W4:Y:S01]  /*a7e0*/  S2R R9, SR_TID.X ;  /* 0x0000000000097919 */ /* 0x000f220000002100 */
[----:B------:R-:W-:Y:S02]  /*a7f0*/  LOP3.LUT P5, RZ, R16, 0x2000, RZ, 0xc0, !PT ;  /* 0x0000200010ff7812 */ /* 0x000fe400078ac0ff */
[----:B------:R-:W-:Y:S02]  /*a800*/  LEA R8, R33, UR39, 0x1 ;  /* 0x0000002721087c11 */ /* 0x000fe4000f8e08ff */
[----:B---3--:R-:W-:Y:S01]  /*a810*/  ISETP.NE.AND P0, PT, R4, 0x1, PT ;  /* 0x000000010400780c */ /* 0x008fe20003f05270 */
[----:B----4-:R-:W-:-:S12]  /*a820*/  IMAD.SHL.U32 R9, R9, 0x8, RZ ;  /* 0x0000000809097824 */ /* 0x010fd800078e00ff */
[----:B0-----:R-:W0:Y:S01]  /*a830*/  @P0 LDC R3, c[0x0][0x44c] ;  /* 0x00011300ff030b82 */ /* 0x001e220000000800 */
[----:B------:R-:W-:-:S07]  /*a840*/  LOP3.LUT R9, R9, 0x38, RZ, 0xc0, !PT ;  /* 0x0000003809097812 */ /* 0x000fce00078ec0ff */
[----:B------:R-:W3:Y:S01]  /*a850*/  @P0 LDC R2, c[0x0][0x450] ;  /* 0x00011400ff020b82 */ /* 0x000ee20000000800 */
[----:B--2---:R-:W-:Y:S01]  /*a860*/  IMAD R0, R0, UR4, R20 ;  /* 0x0000000400007c24 */ /* 0x004fe2000f8e0214 */
[----:B------:R-:W-:-:S03]  /*a870*/  ULDC.64 UR4, c[0x0][0x2d8] ;  /* 0x0000b60000047ab9 */ /* 0x000fc60000000a00 */
[----:B------:R-:W-:-:S04]  /*a880*/  IMAD R6, R0, 0x40, R23 ;  /* 0x0000004000067824 */ /* 0x000fc800078e0217 */
[----:B0-----:R-:W-:Y:S01]  /*a890*/  @P0 IMAD.HI.U32 R3, R6, R3, RZ ;  /* 0x0000000306030227 */ /* 0x001fe200078e00ff */
[----:B------:R-:W-:-:S04]  /*a8a0*/  MOV R5, R6 ;  /* 0x0000000600057202 */ /* 0x000fc80000000f00 */
[----:B---3--:R-:W-:-:S05]  /*a8b0*/  @P0 SHF.R.U32.HI R5, RZ, R2, R3 ;  /* 0x00000002ff050219 */ /* 0x008fca0000011603 */
[----:B------:R-:W-:-:S04]  /*a8c0*/  IMAD.MOV R3, RZ, RZ, -R5 ;  /* 0x000000ffff037224 */ /* 0x000fc800078e0a05 */
[----:B------:R-:W-:Y:S01]  /*a8d0*/  IMAD R4, R4, R3, R6 ;  /* 0x0000000304047224 */ /* 0x000fe200078e0206 */
[----:B------:R-:W-:Y:S01]  /*a8e0*/  SHF.R.S32.HI R6, RZ, 0x1f, R26 ;  /* 0x0000001fff067819 */ /* 0x000fe2000001141a */
[----:B------:R-:W-:-:S04]  /*a8f0*/  IMAD R3, R24, UR4, RZ ;  /* 0x0000000418037c24 */ /* 0x000fc8000f8e02ff */
[C---:B------:R-:W-:Y:S02]  /*a900*/  IMAD R7, R18.reuse, UR5, R3 ;  /* 0x0000000512077c24 */ /* 0x040fe4000f8e0203 */
[----:B------:R-:W-:Y:S01]  /*a910*/  IMAD.WIDE.U32 R2, R18, UR4, RZ ;  /* 0x0000000412027c25 */ /* 0x000fe2000f8e00ff */
[----:B------:R-:W-:-:S03]  /*a920*/  ULDC.64 UR4, c[0x0][0x2e0] ;  /* 0x0000b80000047ab9 */ /* 0x000fc60000000a00 */
[----:B------:R-:W-:Y:S02]  /*a930*/  IMAD.IADD R3, R3, 0x1, R7 ;  /* 0x0000000103037824 */ /* 0x000fe400078e0207 */
[----:B------:R-:W-:Y:S01]  /*a940*/  IMAD R7, R6, UR4, RZ ;  /* 0x0000000406077c24 */ /* 0x000fe2000f8e02ff */
[----:B------:R-:W-:Y:S01]  /*a950*/  SHF.R.S32.HI R6, RZ, 0x1f, R5 ;  /* 0x0000001fff067819 */ /* 0x000fe20000011405 */
[----:B------:R-:W-:-:S04]  /*a960*/  IMAD.WIDE.U32 R2, R26, UR4, R2 ;  /* 0x000000041a027c25 */ /* 0x000fc8000f8e0002 */
[----:B------:R-:W-:Y:S01]  /*a970*/  IMAD R7, R26, UR5, R7 ;  /* 0x000000051a077c24 */ /* 0x000fe2000f8e0207 */
[----:B------:R-:W-:Y:S02]  /*a980*/  ULDC.64 UR4, c[0x0][0x2d0] ;  /* 0x0000b40000047ab9 */ /* 0x000fe40000000a00 */
[----:B------:R-:W-:Y:S02]  /*a990*/  IMAD R6, R6, UR4, RZ ;  /* 0x0000000406067c24 */ /* 0x000fe4000f8e02ff */
[----:B------:R-:W-:Y:S02]  /*a9a0*/  IMAD.IADD R3, R3, 0x1, R7 ;  /* 0x0000000103037824 */ /* 0x000fe400078e0207 */
[C---:B------:R-:W-:Y:S02]  /*a9b0*/  IMAD R7, R5.reuse, UR5, R6 ;  /* 0x0000000505077c24 */ /* 0x040fe4000f8e0206 */
[----:B------:R-:W-:Y:S01]  /*a9c0*/  IMAD.WIDE.U32 R2, R5, UR4, R2 ;  /* 0x0000000405027c25 */ /* 0x000fe2000f8e0002 */
[----:B------:R-:W-:Y:S01]  /*a9d0*/  SHF.R.S32.HI R5, RZ, 0x1f, R4 ;  /* 0x0000001fff057819 */ /* 0x000fe20000011404 */
[----:B------:R-:W-:-:S02]  /*a9e0*/  ULDC.64 UR4, c[0x0][0x2c8] ;  /* 0x0000b20000047ab9 */ /* 0x000fc40000000a00 */
[----:B------:R-:W-:Y:S02]  /*a9f0*/  IMAD.IADD R3, R3, 0x1, R7 ;  /* 0x0000000103037824 */ /* 0x000fe400078e0207 */
[----:B------:R-:W-:Y:S02]  /*aa00*/  IMAD R5, R5, UR4, RZ ;  /* 0x0000000405057c24 */ /* 0x000fe4000f8e02ff */
[----:B------:R-:W-:-:S04]  /*aa10*/  IMAD.WIDE.U32 R2, R4, UR4, R2 ;  /* 0x0000000404027c25 */ /* 0x000fc8000f8e0002 */
[----:B------:R-:W-:Y:S01]  /*aa20*/  IMAD R5, R4, UR5, R5 ;  /* 0x0000000504057c24 */ /* 0x000fe2000f8e0205 */
[----:B------:R-:W-:Y:S02]  /*aa30*/  ULDC.64 UR4, c[0x0][0x280] ;  /* 0x0000a00000047ab9 */ /* 0x000fe40000000a00 */
[----:B------:R-:W-:Y:S01]  /*aa40*/  LEA R4, P0, R2, UR4, 0x1 ;  /* 0x0000000402047c11 */ /* 0x000fe2000f8008ff */
[----:B------:R-:W-:Y:S01]  /*aa50*/  UMOV UR4, 0xffffffff ;  /* 0xffffffff00047882 */ /* 0x000fe20000000000 */
[----:B------:R-:W-:-:S04]  /*aa60*/  IADD3 R5, R3, R5, RZ ;  /* 0x0000000503057210 */ /* 0x000fc80007ffe0ff */
[----:B------:R-:W-:Y:S01]  /*aa70*/  LEA.HI.X R5, R2, UR5, R5, 0x1, P0 ;  /* 0x0000000502057c11 */ /* 0x000fe200080f0c05 */
[----:B------:R-:W-:Y:S06]  /*aa80*/  BRA.DIV UR4, `(.L_x_61) ;  /* 0x0000002a043c7947 */ /* 0x000fec000b800000 */
[----:B------:R-:W0:Y:S01]  /*aa90*/  SHFL.IDX PT, R14, R4, RZ, 0x181f ;  /* 0x00181fff040e7589 */ /* 0x000e2200000e0000 */
[----:B------:R-:W-:-:S03]  /*aaa0*/  IMAD R0, R0, 0x40, R37 ;  /* 0x0000004000007824 */ /* 0x000fc600078e0225 */
[----:B------:R-:W2:Y:S02]  /*aab0*/  SHFL.IDX PT, R2, R5, RZ, 0x181f ;  /* 0x00181fff05027589 */ /* 0x000ea400000e0000 */
[C---:B------:R-:W-:Y:S02]  /*aac0*/  ISETP.GE.AND P0, PT, R0.reuse, UR37, PT ;  /* 0x0000002500007c0c */ /* 0x040fe4000bf06270 */
[----:B------:R-:W-:Y:S01]  /*aad0*/  SHFL.IDX PT, R6, R5, 0x1, 0x181f ;  /* 0x00381f0005067f89 */ /* 0x000fe200000e0000 */
[----:B------:R-:W-:-:S10]  /*aae0*/  IADD3 R7, R0, 0x10, RZ ;  /* 0x0000001000077810 */ /* 0x000fd40007ffe0ff */
[----:B0-----:R-:W-:-:S05]  /*aaf0*/  @!P0 LEA R14, P1, R9, R14, 0x1 ;  /* 0x0000000e090e8211 */ /* 0x001fca00078208ff */
[----:B--2---:R-:W-:Y:S02]  /*ab00*/  @!P0 IMAD.X R3, RZ, RZ, R2, P1 ;  /* 0x000000ffff038224 */ /* 0x004fe400008e0602 */
[----:B------:R-:W-:Y:S02]  /*ab10*/  @!P0 IMAD.MOV.U32 R2, RZ, RZ, R14 ;  /* 0x000000ffff028224 */ /* 0x000fe400078e000e */
[----:B------:R-:W0:Y:S04]  /*ab20*/  SHFL.IDX PT, R14, R4, 0x1, 0x181f ;  /* 0x00381f00040e7f89 */ /* 0x000e2800000e0000 */
[----:B------:R0:W-:Y:S01]  /*ab30*/  @!P0 LDGSTS.E.BYPASS.LTC128B.128 [R8+0x20400], desc[UR50][R2.64], !P5 ;  /* 0x2040000002088fae */ /* 0x0001e2000e901d72 */
[----:B------:R-:W-:Y:S01]  /*ab40*/  ISETP.GE.AND P0, PT, R7, UR37, PT ;  /* 0x0000002507007c0c */ /* 0x000fe2000bf06270 */
[----:B------:R-:W-:-:S12]  /*ab50*/  VIADD R7, R0, 0x20 ;  /* 0x0000002000077836 */ /* 0x000fd80000000000 */
[----:B0-----:R-:W-:Y:S02]  /*ab60*/  @!P0 LEA R2, P1, R9, R14, 0x1 ;  /* 0x0000000e09028211 */ /* 0x001fe400078208ff */
[----:B------:R-:W0:Y:S03]  /*ab70*/  SHFL.IDX PT, R14, R4, 0x2, 0x181f ;  /* 0x00581f00040e7f89 */ /* 0x000e2600000e0000 */
[----:B------:R-:W-:Y:S02]  /*ab80*/  @!P0 IMAD.X R3, RZ, RZ, R6, P1 ;  /* 0x000000ffff038224 */ /* 0x000fe400008e0606 */
[----:B------:R-:W2:Y:S04]  /*ab90*/  SHFL.IDX PT, R6, R5, 0x2, 0x181f ;  /* 0x00581f0005067f89 */ /* 0x000ea800000e0000 */
[----:B------:R0:W-:Y:S01]  /*aba0*/  @!P0 LDGSTS.E.BYPASS.LTC128B.128 [R8+0x20c00], desc[UR50][R2.64], !P5 ;  /* 0x20c0000002088fae */ /* 0x0001e2000e901d72 */
[----:B------:R-:W-:-:S03]  /*abb0*/  ISETP.GE.AND P0, PT, R7, UR37, PT ;  /* 0x0000002507007c0c */ /* 0x000fc6000bf06270 */
[----:B------:R-:W3:Y:S10]  /*abc0*/  SHFL.IDX PT, R5, R5, 0x3, 0x181f ;  /* 0x00781f0005057f89 */ /* 0x000ef400000e0000 */
[----:B0-----:R-:W-:-:S02]  /*abd0*/  @!P0 LEA R2, P1, R9, R14, 0x1 ;  /* 0x0000000e09028211 */ /* 0x001fc400078208ff */
[----:B------:R0:W4:Y:S03]  /*abe0*/  SHFL.IDX PT, R14, R4, 0x3, 0x181f ;  /* 0x00781f00040e7f89 */ /* 0x00012600000e0000 */
[----:B--2---:R-:W-:-:S05]  /*abf0*/  @!P0 IMAD.X R3, RZ, RZ, R6, P1 ;  /* 0x000000ffff038224 */ /* 0x004fca00008e0606 */
[----:B------:R0:W-:Y:S03]  /*ac00*/  @!P0 LDGSTS.E.BYPASS.LTC128B.128 [R8+0x21400], desc[UR50][R2.64], !P5 ;  /* 0x2140000002088fae */ /* 0x0001e6000e901d72 */
.L_x_122:
[----:B------:R-:W2:Y:S01]  /*ac10*/  LDL R6, [R1+0xc] ;  /* 0x00000c0001067983 */ /* 0x000ea20000100800 */
[----:B------:R-:W-:-:S05]  /*ac20*/  VIADD R0, R0, 0x30 ;  /* 0x0000003000007836 */ /* 0x000fca0000000000 */
[----:B------:R-:W-:-:S13]  /*ac30*/  ISETP.GE.AND P0, PT, R0, UR37, PT ;  /* 0x0000002500007c0c */ /* 0x000fda000bf06270 */
[----:B0---4-:R-:W-:-:S04]  /*ac40*/  @!P0 LEA R2, P1, R9, R14, 0x1 ;  /* 0x0000000e09028211 */ /* 0x011fc800078208ff */
[----:B---3--:R-:W-:-:S05]  /*ac50*/  @!P0 IADD3.X R3, RZ, R5, RZ, P1, !PT ;  /* 0x00000005ff038210 */ /* 0x008fca0000ffe4ff */
[----:B------:R-:W-:Y:S01]  /*ac60*/  @!PT LDS RZ, [RZ] ;  /* 0x00000000fffff984 */ /* 0x000fe20000000800 */
[----:B------:R-:W-:Y:S01]  /*ac70*/  @!PT LDS RZ, [RZ] ;  /* 0x00000000fffff984 */ /* 0x000fe20000000800 */
[----:B------:R-:W-:Y:S01]  /*ac80*/  @!PT LDS RZ, [RZ] ;  /* 0x00000000fffff984 */ /* 0x000fe20000000800 */
[----:B------:R0:W-:Y:S01]  /*ac90*/  @!P0 LDGSTS.E.BYPASS.LTC128B.128 [R8+0x21c00], desc[UR50][R2.64], !P5 ;  /* 0x21c0000002088fae */ /* 0x0001e2000e901d72 */
[----:B------:R-:W-:Y:S01]  /*aca0*/  NOP ;  /* 0x0000000000007918 */ /* 0x000fe20000000000 */
[----:B------:R-:W-:Y:S02]  /*acb0*/  SYNCS.ARRIVE.TRANS64.RED.A0T1 RZ, [UR39+0x28c00], RZ ;  /* 0x028c00ffffff79a7 */ /* 0x000fe40008200427 */
[----:B------:R-:W-:Y:S01]  /*acc0*/  ARRIVES.LDGSTSBAR.64.TRANSCNT [UR39+0x28c00] ;  /* 0x028c0000ff0079b0 */ /* 0x000fe20008000aa7 */
[----:B--2---:R-:W-:-:S04]  /*acd0*/  LOP3.LUT R0, R6, 0x1, RZ, 0xc, !PT ;  /* 0x0000000106007812 */ /* 0x004fc800078e0cff */
[----:B------:R-:W-:Y:S01]  /*ace0*/  SHF.L.U32 R0, R0, 0x1f, RZ ;  /* 0x0000001f00007819 */ /* 0x000fe200000006ff */
[----:B------:R-:W-:Y:S01]  /*acf0*/  NOP ;  /* 0x0000000000007918 */ /* 0x000fe20000000000 */
[----:B------:R-:W-:Y:S01]  /*ad00*/  SYNCS.ARRIVE.TRANS64.A1T0 RZ, [UR39+0x28c00], RZ ;  /* 0x028c00ffffff79a7 */ /* 0x000fe20008100027 */
[----:B------:R-:W-:Y:S01]  /*ad10*/  BSSY B0, `(.L_x_62) ;  /* 0x0000003000007945 */ /* 0x000fe20003800000 */
[----:B------:R-:W2:Y:S03]  /*ad20*/  SYNCS.PHASECHK.TRANS64.TRYWAIT P0, [UR39+0x28c20], R0 ;  /* 0x028c2000ff0075a7 */ /* 0x000ea60008000167 */
[----:B0-2---:R-:W-:Y:S05]  /*ad30*/  @!P0 BRA `(.L_x_63) ;  /* 0x0000002800a08947 */ /* 0x005fea0003800000 */
.L_x_123:
[----:B------:R-:W-:Y:S05]  /*ad40*/  BSYNC B0 ;  /* 0x0000000000007941 */ /* 0x000fea0003800000 */
.L_x_62:
[----:B------:R-:W-:-:S05]  /*ad50*/  IMAD.U32 R2, RZ, RZ, UR41 ;  /* 0x00000029ff027e24 */ /* 0x000fca000f8e00ff */
[----:B------:R-:W-:-:S13]  /*ad60*/  ISETP.NE.AND P0, PT, R2, 0x3, PT ;  /* 0x000000030200780c */ /* 0x000fda0003f05270 */
[----:B------:R-:W-:Y:S05]  /*ad70*/  @!P0 BRA `(.L_x_64) ;  /* 0x0000000000048947 */ /* 0x000fea0003800000 */
[----:B------:R-:W-:Y:S01]  /*ad80*/  BPT.TRAP 0x1 ;  /* 0x000000040000795c */ /* 0x000fe20000300000 */
.L_x_64:
[----:B0-----:R-:W-:Y:S01]  /*ad90*/  SHF.L.U32 R0, R22, 0x1f, RZ ;  /* 0x0000001f16007819 */ /* 0x001fe200000006ff */
[----:B------:R-:W-:Y:S03]  /*ada0*/  BSSY B0, `(.L_x_65) ;  /* 0x0000003000007945 */ /* 0x000fe60003800000 */
[----:B------:R-:W0:Y:S02]  /*adb0*/  SYNCS.PHASECHK.TRANS64.TRYWAIT P0, [R19+URZ+0x28c60], R0 ;  /* 0x028c6000130075a7 */ /* 0x000e24000800017f */
[----:B0-----:R-:W-:Y:S05]  /*adc0*/  @!P0 BRA `(.L_x_66) ;  /* 0x0000002800948947 */ /* 0x001fea0003800000 */
.L_x_124:
[----:B------:R-:W-:Y:S05]  /*add0*/  BSYNC B0 ;  /* 0x0000000000007941 */ /* 0x000fea0003800000 */
.L_x_65:
[----:B------:R-:W2:Y:S01]  /*ade0*/  LDL.LU R2, [R1+0x4] ;  /* 0x0000040001027983 */ /* 0x000ea20000300800 */
[----:B------:R-:W-:-:S03]  /*adf0*/  ULDC.64 UR4, c[0x0][0x328] ;  /* 0x0000ca0000047ab9 */ /* 0x000fc60000000a00 */
[----:B------:R-:W3:Y:S01]  /*ae00*/  LDL.LU R4, [R1+0x8] ;  /* 0x0000080001047983 */ /* 0x000ee20000300800 */
[----:B------:R-:W-:Y:S01]  /*ae10*/  LEA R9, R17, R33, 0xf ;  /* 0x0000002111097211 */ /* 0x000fe200078e78ff */
[----:B--2---:R-:W-:-:S04]  /*ae20*/  IMAD R3, R2, UR4, RZ ;  /* 0x0000000402037c24 */ /* 0x004fc8000f8e02ff */
[C---:B------:R-:W-:Y:S02]  /*ae30*/  IMAD R5, R34.reuse, UR5, R3 ;  /* 0x0000000522057c24 */ /* 0x040fe4000f8e0203 */
[----:B------:R-:W-:Y:S01]  /*ae40*/  IMAD.WIDE.U32 R2, R34, UR4, RZ ;  /* 0x0000000422027c25 */ /* 0x000fe2000f8e00ff */
[----:B------:R-:W-:-:S03]  /*ae50*/  ULDC.64 UR4, c[0x0][0x338] ;  /* 0x0000ce0000047ab9 */ /* 0x000fc60000000a00 */
[----:B------:R-:W-:Y:S02]  /*ae60*/  IMAD.IADD R3, R3, 0x1, R5 ;  /* 0x0000000103037824 */ /* 0x000fe400078e0205 */
[----:B---3--:R-:W-:Y:S02]  /*ae70*/  IMAD R5, R4, UR4, RZ ;  /* 0x0000000404057c24 */ /* 0x008fe4000f8e02ff */
[----:B------:R-:W-:-:S04]  /*ae80*/  IMAD.WIDE.U32 R2, R28, UR4, R2 ;  /* 0x000000041c027c25 */ /* 0x000fc8000f8e0002 */
[----:B------:R-:W-:Y:S01]  /*ae90*/  IMAD R5, R28, UR5, R5 ;  /* 0x000000051c057c24 */ /* 0x000fe2000f8e0205 */
[----:B------:R-:W-:-:S03]  /*aea0*/  ULDC.64 UR4, c[0x0][0x330] ;  /* 0x0000cc0000047ab9 */ /* 0x000fc60000000a00 */
[----:B------:R-:W-:Y:S02]  /*aeb0*/  IMAD.IADD R3, R3, 0x1, R5 ;  /* 0x0000000103037824 */ /* 0x000fe400078e0205 */
[----:B------:R-:W-:Y:S02]  /*aec0*/  IMAD R5, R24, UR4, RZ ;  /* 0x0000000418057c24 */ /* 0x000fe4000f8e02ff */
[----:B------:R-:W-:-:S04]  /*aed0*/  IMAD.WIDE.U32 R2, R18, UR4, R2 ;  /* 0x0000000412027c25 */ /* 0x000fc8000f8e0002 */
[----:B------:R-:W-:Y:S01]  /*aee0*/  IMAD R5, R18, UR5, R5 ;  /* 0x0000000512057c24 */ /* 0x000fe2000f8e0205 */
[----:B------:R-:W-:Y:S02]  /*aef0*/  ULDC.64 UR4, c[0x0][0x318] ;  /* 0x0000c60000047ab9 */ /* 0x000fe40000000a00 */
[----:B------:R-:W-:Y:S01]  /*af00*/  LEA R8, P0, R2, UR4, 0x1 ;  /* 0x0000000402087c11 */ /* 0x000fe2000f8008ff */
[----:B------:R-:W-:Y:S01]  /*af10*/  IMAD.IADD R3, R3, 0x1, R5 ;  /* 0x0000000103037824 */ /* 0x000fe200078e0205 */
[----:B------:R-:W-:-:S04]  /*af20*/  UMOV UR4, 0xffffffff ;  /* 0xffffffff00047882 */ /* 0x000fc80000000000 */
[----:B------:R-:W-:Y:S01]  /*af30*/  LEA.HI.X R10, R2, UR5, R3, 0x1, P0 ;  /* 0x00000005020a7c11 */ /* 0x000fe200080f0c03 */
[----:B------:R-:W-:Y:S06]  /*af40*/  BRA.DIV UR4, `(.L_x_67) ;  /* 0x0000002a04487947 */ /* 0x000fec000b800000 */
[----:B------:R-:W-:Y:S01]  /*af50*/  LOP3.LUT P6, RZ, R16, 0x40000000, RZ, 0xc0, !PT ;  /* 0x4000000010ff7812 */ /* 0x000fe200078cc0ff */
[----:B------:R-:W2:Y:S01]  /*af60*/  S2R R4, SR_TID.X ;  /* 0x0000000000047919 */ /* 0x000ea20000002100 */
[----:B------:R-:W-:Y:S02]  /*af70*/  LEA R9, R9, UR39, 0x1 ;  /* 0x0000002709097c11 */ /* 0x000fe4000f8e08ff */
[----:B------:R-:W-:Y:S01]  /*af80*/  P2R R12, PR, RZ, 0x40 ;  /* 0x00000040ff0c7803 */ /* 0x000fe20000000000 */
[----:B------:R-:W-:Y:S01]  /*af90*/  STL [R1+0x28], R24 ;  /* 0x0000281801007387 */ /* 0x000fe20000100800 */
[----:B------:R-:W-:Y:S02]  /*afa0*/  LOP3.LUT P6, RZ, R30, 0x10, RZ, 0xc0, !PT ;  /* 0x000000101eff7812 */ /* 0x000fe400078cc0ff */
[----:B------:R-:W-:Y:S01]  /*afb0*/  LOP3.LUT P5, RZ, R16, 0x8000000, RZ, 0xc0, !PT ;  /* 0x0800000010ff7812 */ /* 0x000fe200078ac0ff */
[----:B------:R-:W-:Y:S01]  /*afc0*/  STL [R1+0x24], R23 ;  /* 0x0000241701007387 */ /* 0x000fe20000100800 */
[----:B------:R-:W-:-:S02]  /*afd0*/  P2R R13, PR, RZ, 0x40 ;  /* 0x00000040ff0d7803 */ /* 0x000fc40000000000 */
[C---:B------:R-:W-:Y:S01]  /*afe0*/  LOP3.LUT P6, RZ, R16.reuse, 0x40000, RZ, 0xc0, !PT ;  /* 0x0004000010ff7812 */ /* 0x040fe200078cc0ff */
[----:B------:R-:W-:Y:S01]  /*aff0*/  STL [R1+0x20], R22 ;  /* 0x0000201601007387 */ /* 0x000fe20000100800 */
[C---:B------:R-:W-:Y:S02]  /*b000*/  LOP3.LUT P4, RZ, R16.reuse, 0x1000000, RZ, 0xc0, !PT ;  /* 0x0100000010ff7812 */ /* 0x040fe4000788c0ff */
[----:B------:R-:W-:Y:S01]  /*b010*/  P2R R15, PR, RZ, 0x40 ;  /* 0x00000040ff0f7803 */ /* 0x000fe20000000000 */
[----:B------:R-:W-:Y:S01]  /*b020*/  STL [R1+0x1c], R19 ;  /* 0x00001c1301007387 */ /* 0x000fe20000100800 */
[C---:B------:R-:W-:Y:S02]  /*b030*/  LOP3.LUT P6, RZ, R16.reuse, 0x80000, RZ, 0xc0, !PT ;  /* 0x0008000010ff7812 */ /* 0x040fe400078cc0ff */
[----:B------:R-:W-:Y:S01]  /*b040*/  LOP3.LUT P3, RZ, R16, 0x20000, RZ, 0xc0, !PT ;  /* 0x0002000010ff7812 */ /* 0x000fe2000786c0ff */
[----:B------:R-:W-:Y:S01]  /*b050*/  STL [R1+0x18], R18 ;  /* 0x0000181201007387 */ /* 0x000fe20000100800 */
[----:B------:R-:W-:-:S02]  /*b060*/  P2R R20, PR, RZ, 0x40 ;  /* 0x00000040ff147803 */ /* 0x000fc40000000000 */
[C---:B------:R-:W-:Y:S01]  /*b070*/  LOP3.LUT P6, RZ, R16.reuse, 0x100000, RZ, 0xc0, !PT ;  /* 0x0010000010ff7812 */ /* 0x040fe200078cc0ff */
[----:B------:R-:W-:Y:S01]  /*b080*/  STL [R1+0x14], R17 ;  /* 0x0000141101007387 */ /* 0x000fe20000100800 */
[C---:B------:R-:W-:Y:S02]  /*b090*/  LOP3.LUT P2, RZ, R16.reuse, 0x10000, RZ, 0xc0, !PT ;  /* 0x0001000010ff7812 */ /* 0x040fe4000784c0ff */
[----:B------:R-:W-:Y:S01]  /*b0a0*/  P2R R11, PR, RZ, 0x40 ;  /* 0x00000040ff0b7803 */ /* 0x000fe20000000000 */
[----:B------:R-:W3:Y:S01]  /*b0b0*/  SHFL.IDX PT, R2, R8, RZ, 0x181f ;  /* 0x00181fff08027589 */ /* 0x000ee200000e0000 */
[C---:B------:R-:W-:Y:S02]  /*b0c0*/  LOP3.LUT P6, RZ, R16.reuse, 0x2000000, RZ, 0xc0, !PT ;  /* 0x0200000010ff7812 */ /* 0x040fe400078cc0ff */
[----:B------:R-:W-:Y:S01]  /*b0d0*/  LOP3.LUT P1, RZ, R16, 0x8000, RZ, 0xc0, !PT ;  /* 0x0000800010ff7812 */ /* 0x000fe2000782c0ff */
[----:B------:R-:W4:Y:S01]  /*b0e0*/  SHFL.IDX PT, R3, R10, RZ, 0x181f ;  /* 0x00181fff0a037589 */ /* 0x000f2200000e0000 */
[----:B------:R-:W-:Y:S01]  /*b0f0*/  P2R R14, PR, RZ, 0x40 ;  /* 0x00000040ff0e7803 */ /* 0x000fe20000000000 */
[----:B--2---:R-:W-:Y:S01]  /*b100*/  IMAD.SHL.U32 R4, R4, 0x8, RZ ;  /* 0x0000000804047824 */ /* 0x004fe200078e00ff */
[----:B------:R-:W-:-:S04]  /*b110*/  LOP3.LUT P6, RZ, R16, 0x10000000, RZ, 0xc0, !PT ;  /* 0x1000000010ff7812 */ /* 0x000fc800078cc0ff */
[----:B------:R-:W-:Y:S02]  /*b120*/  P2R R21, PR, RZ, 0x40 ;  /* 0x00000040ff157803 */ /* 0x000fe40000000000 */
[----:B------:R-:W-:Y:S02]  /*b130*/  LOP3.LUT P6, RZ, R16, 0x80000000, RZ, 0xc0, !PT ;  /* 0x8000000010ff7812 */ /* 0x000fe400078cc0ff */
[----:B------:R-:W-:Y:S02]  /*b140*/  LOP3.LUT R4, R4, 0x38, RZ, 0xc0, !PT ;  /* 0x0000003804047812 */ /* 0x000fe400078ec0ff */
[----:B------:R-:W-:Y:S02]  /*b150*/  P2R R26, PR, RZ, 0x40 ;  /* 0x00000040ff1a7803 */ /* 0x000fe40000000000 */
[----:B------:R-:W-:Y:S01]  /*b160*/  LOP3.LUT P6, RZ, R30, 0x4, RZ, 0xc0, !PT ;  /* 0x000000041eff7812 */ /* 0x000fe200078cc0ff */
[----:B0-----:R-:W-:-:S03]  /*b170*/  IMAD.SHL.U32 R0, R4, 0x2, RZ ;  /* 0x0000000204007824 */ /* 0x001fc600078e00ff */
[----:B------:R-:W-:Y:S02]  /*b180*/  P2R R28, PR, RZ, 0x40 ;  /* 0x00000040ff1c7803 */ /* 0x000fe40000000000 */
[----:B------:R-:W-:Y:S02]  /*b190*/  LOP3.LUT P6, RZ, R30, 0x20, RZ, 0xc0, !PT ;  /* 0x000000201eff7812 */ /* 0x000fe400078cc0ff */
[----:B---3--:R-:W-:Y:S02]  /*b1a0*/  IADD3 R6, P0, R2, R0, RZ ;  /* 0x0000000002067210 */ /* 0x008fe40007f1e0ff */
[----:B------:R-:W-:Y:S01]  /*b1b0*/  P2R R34, PR, RZ, 0x40 ;  /* 0x00000040ff227803 */ /* 0x000fe20000000000 */
[----:B------:R-:W0:Y:S01]  /*b1c0*/  SHFL.IDX PT, R2, R8, 0x1, 0x181f ;  /* 0x00381f0008027f89 */ /* 0x000e2200000e0000 */
[----:B------:R-:W-:Y:S01]  /*b1d0*/  LOP3.LUT P6, RZ, R16, 0x200000, RZ, 0xc0, !PT ;  /* 0x0020000010ff7812 */ /* 0x000fe200078cc0ff */
[----:B----4-:R-:W-:Y:S02]  /*b1e0*/  IMAD.X R7, RZ, RZ, R3, P0 ;  /* 0x000000ffff077224 */ /* 0x010fe400000e0603 */
[----:B------:R-:W2:Y:S01]  /*b1f0*/  SHFL.IDX PT, R3, R10, 0x1, 0x181f ;  /* 0x00381f000a037f89 */ /* 0x000ea200000e0000 */
[----:B------:R-:W-:-:S02]  /*b200*/  P2R R36, PR, RZ, 0x40 ;  /* 0x00000040ff247803 */ /* 0x000fc40000000000 */
[----:B------:R-:W-:-:S04]  /*b210*/  LOP3.LUT P6, RZ, R16, 0x400000, RZ, 0xc0, !PT ;  /* 0x0040000010ff7812 */ /* 0x000fc800078cc0ff */
[----:B------:R-:W-:Y:S02]  /*b220*/  P2R R17, PR, RZ, 0x40 ;  /* 0x00000040ff117803 */ /* 0x000fe40000000000 */
[----:B------:R-:W-:-:S04]  /*b230*/  LOP3.LUT P6, RZ, R16, 0x800000, RZ, 0xc0, !PT ;  /* 0x0080000010ff7812 */ /* 0x000fc800078cc0ff */
[----:B------:R-:W-:Y:S02]  /*b240*/  P2R R18, PR, RZ, 0x40 ;  /* 0x00000040ff127803 */ /* 0x000fe40000000000 */
[----:B------:R-:W-:-:S04]  /*b250*/  LOP3.LUT P6, RZ, R16, 0x4000000, RZ, 0xc0, !PT ;  /* 0x0400000010ff7812 */ /* 0x000fc800078cc0ff */
[----:B-1----:R-:W-:Y:S02]  /*b260*/  P2R R19, PR, RZ, 0x40 ;  /* 0x00000040ff137803 */ /* 0x002fe40000000000 */
[----:B------:R-:W-:Y:S02]  /*b270*/  LOP3.LUT P6, RZ, R16, 0x20000000, RZ, 0xc0, !PT ;  /* 0x2000000010ff7812 */ /* 0x000fe400078cc0ff */
[----:B0-----:R-:W-:Y:S02]  /*b280*/  IADD3 R4, P0, R2, R0, RZ ;  /* 0x0000000002047210 */ /* 0x001fe40007f1e0ff */
[----:B------:R-:W-:Y:S01]  /*b290*/  P2R R22, PR, RZ, 0x40 ;  /* 0x00000040ff167803 */ /* 0x000fe20000000000 */
[----:B------:R-:W0:Y:S01]  /*b2a0*/  SHFL.IDX PT, R2, R8, 0x2, 0x181f ;  /* 0x00581f0008027f89 */ /* 0x000e2200000e0000 */
[----:B------:R-:W-:Y:S01]  /*b2b0*/  LOP3.LUT P6, RZ, R30, 0x1, RZ, 0xc0, !PT ;  /* 0x000000011eff7812 */ /* 0x000fe200078cc0ff */
[----:B--2---:R-:W-:Y:S02]  /*b2c0*/  IMAD.X R5, RZ, RZ, R3, P0 ;  /* 0x000000ffff057224 */ /* 0x004fe400000e0603 */
[----:B------:R-:W1:Y:S01]  /*b2d0*/  SHFL.IDX PT, R3, R10, 0x2, 0x181f ;  /* 0x00581f000a037f89 */ /* 0x000e6200000e0000 */
[----:B------:R-:W-:-:S02]  /*b2e0*/  P2R R23, PR, RZ, 0x40 ;  /* 0x00000040ff177803 */ /* 0x000fc40000000000 */
[----:B------:R-:W-:-:S04]  /*b2f0*/  LOP3.LUT P6, RZ, R30, 0x8, RZ, 0xc0, !PT ;  /* 0x000000081eff7812 */ /* 0x000fc800078cc0ff */
[----:B------:R-:W-:Y:S02]  /*b300*/  P2R R24, PR, RZ, 0x40 ;  /* 0x00000040ff187803 */ /* 0x000fe40000000000 */
[----:B------:R-:W-:Y:S02]  /*b310*/  LOP3.LUT P6, RZ, R30, 0x40, RZ, 0xc0, !PT ;  /* 0x000000401eff7812 */ /* 0x000fe400078cc0ff */
[----:B0-----:R-:W-:-:S11]  /*b320*/  IADD3 R2, P0, R2, R0, RZ ;  /* 0x0000000002027210 */ /* 0x001fd60007f1e0ff */
[----:B------:R0:W-:Y:S01]  /*b330*/  LDGSTS.E.BYPASS.LTC128B.128 [R9+0x400], desc[UR50][R6.64], !P6 ;  /* 0x0040000006097fae */ /* 0x0001e2000f101d72 */
[----:B------:R-:W-:Y:S02]  /*b340*/  ISETP.NE.AND P6, PT, R24, RZ, PT ;  /* 0x000000ff1800720c */ /* 0x000fe40003fc5270 */
[----:B-1----:R-:W-:Y:S01]  /*b350*/  IADD3.X R3, RZ, R3, RZ, P0, !PT ;  /* 0x00000003ff037210 */ /* 0x002fe200007fe4ff */
[----:B------:R0:W5:Y:S01]  /*b360*/  LDL.LU R24, [R1+0x28] ;  /* 0x0000280001187983 */ /* 0x0001620000300800 */
[----:B------:R-:W-:-:S09]  /*b370*/  LOP3.LUT P0, RZ, R30, 0x2, RZ, 0xc0, !PT ;  /* 0x000000021eff7812 */ /* 0x000fd2000780c0ff */
[----:B------:R0:W-:Y:S01]  /*b380*/  LDGSTS.E.BYPASS.LTC128B.128 [R9+0x2400], desc[UR50][R6.64+0x80], !P6 ;  /* 0x0240008006097fae */ /* 0x0001e2000f101d72 */
[----:B------:R-:W-:-:S03]  /*b390*/  ISETP.NE.AND P6, PT, R23, RZ, PT ;  /* 0x000000ff1700720c */ /* 0x000fc60003fc5270 */
[----:B------:R0:W5:Y:S10]  /*b3a0*/  LDL.LU R23, [R1+0x24] ;  /* 0x0000240001177983 */ /* 0x0001740000300800 */
        /* <DEDUP_REMOVED lines=13> */
[----:B------:R-:W-:-:S13]  /*b480*/  ISETP.NE.AND P6, PT, R36, RZ, PT ;  /* 0x000000ff2400720c */ /* 0x000fda0003fc5270 */
        /* <DEDUP_REMOVED lines=19> */
[----:B------:R-:W-:-:S03]  /*b5c0*/  ISETP.NE.AND P6, PT, R12, RZ, PT ;  /* 0x000000ff0c00720c */ /* 0x000fc60003fc5270 */
[----:B------:R0:W-:Y:S04]  /*b5d0*/  LDGSTS.E.BYPASS.LTC128B.128 [R9+0x3400], desc[UR50][R2.64+0x80], !P0 ;  /* 0x0340008002097fae */ /* 0x0001e8000c101d72 */
[----:B------:R0:W1:Y:S06]  /*b5e0*/  SHFL.IDX PT, R14, R8, 0x3, 0x181f ;  /* 0x00781f00080e7f89 */ /* 0x00006c00000e0000 */
[----:B------:R0:W-:Y:S04]  /*b5f0*/  LDGSTS.E.BYPASS.LTC128B.128 [R9+0x5400], desc[UR50][R2.64+0x100], !P6 ;  /* 0x0540010002097fae */ /* 0x0001e8000f101d72 */
[----:B------:R0:W-:Y:S04]  /*b600*/  LDGSTS.E.BYPASS.LTC128B.128 [R9+0x7400], desc[UR50][R2.64+0x180], !P5 ;  /* 0x0740018002097fae */ /* 0x0001e8000e901d72 */
[----:B------:R0:W-:Y:S04]  /*b610*/  LDGSTS.E.BYPASS.LTC128B.128 [R9+0x9400], desc[UR50][R2.64+0x200], !P4 ;  /* 0x0940020002097fae */ /* 0x0001e8000e101d72 */
[----:B------:R0:W-:Y:S04]  /*b620*/  LDGSTS.E.BYPASS.LTC128B.128 [R9+0xb400], desc[UR50][R2.64+0x280], !P3 ;  /* 0x0b40028002097fae */ /* 0x0001e8000d901d72 */
[----:B------:R0:W-:Y:S04]  /*b630*/  LDGSTS.E.BYPASS.LTC128B.128 [R9+0xd400], desc[UR50][R2.64+0x300], !P2 ;  /* 0x0d40030002097fae */ /* 0x0001e8000d101d72 */
[----:B------:R0:W-:Y:S04]  /*b640*/  LDGSTS.E.BYPASS.LTC128B.128 [R9+0xf400], desc[UR50][R2.64+0x380], !P1 ;  /* 0x0f40038002097fae */ /* 0x0001e8000c901d72 */
[----:B-1----:R-:W2:Y:S02]  /*b650*/  SHFL.IDX PT, R10, R10, 0x3, 0x181f ;  /* 0x00781f000a0a7f89 */ /* 0x002ea400000e0000 */
.L_x_134:
[----:B------:R-:W-:Y:S02]  /*b660*/  LOP3.LUT P6, RZ, R30, 0x1000, RZ, 0xc0, !PT ;  /* 0x000010001eff7812 */ /* 0x000fe400078cc0ff */
[----:B0-----:R-:W-:Y:S02]  /*b670*/  IADD3 R2, P0, R14, R0, RZ ;  /* 0x000000000e027210 */ /* 0x001fe40007f1e0ff */
[----:B------:R-:W-:Y:S02]  /*b680*/  P2R R4, PR, RZ, 0x40 ;  /* 0x00000040ff047803 */ /* 0x000fe40000000000 */
[C---:B------:R-:W-:Y:S01]  /*b690*/  LOP3.LUT P6, RZ, R30.reuse, 0x4000, RZ, 0xc0, !PT ;  /* 0x000040001eff7812 */ /* 0x040fe200078cc0ff */
[----:B--2---:R-:W-:Y:S01]  /*b6a0*/  IMAD.X R3, RZ, RZ, R10, P0 ;  /* 0x000000ffff037224 */ /* 0x004fe200000e060a */
[C---:B------:R-:W-:Y:S02]  /*b6b0*/  LOP3.LUT P0, RZ, R30.reuse, 0x2000, RZ, 0xc0, !PT ;  /* 0x000020001eff7812 */ /* 0x040fe4000780c0ff */
[----:B------:R-:W-:-:S02]  /*b6c0*/  LOP3.LUT P5, RZ, R30, 0x800, RZ, 0xc0, !PT ;  /* 0x000008001eff7812 */ /* 0x000fc400078ac0ff */
[C---:B------:R-:W-:Y:S02]  /*b6d0*/  LOP3.LUT P4, RZ, R30.reuse, 0x400, RZ, 0xc0, !PT ;  /* 0x000004001eff7812 */ /* 0x040fe4000788c0ff */
[C---:B------:R-:W-:Y:S02]  /*b6e0*/  LOP3.LUT P3, RZ, R30.reuse, 0x200, RZ, 0xc0, !PT ;  /* 0x000002001eff7812 */ /* 0x040fe4000786c0ff */
[C---:B------:R-:W-:Y:S02]  /*b6f0*/  LOP3.LUT P2, RZ, R30.reuse, 0x100, RZ, 0xc0, !PT ;  /* 0x000001001eff7812 */ /* 0x040fe4000784c0ff */
[----:B------:R-:W-:Y:S01]  /*b700*/  LOP3.LUT P1, RZ, R30, 0x80, RZ, 0xc0, !PT ;  /* 0x000000801eff7812 */ /* 0x000fe2000782c0ff */
[----:B------:R-:W-:Y:S01]  /*b710*/  @!PT LDS RZ, [RZ] ;  /* 0x00000000fffff984 */ /* 0x000fe20000000800 */
[----:B------:R-:W-:Y:S01]  /*b720*/  @!PT LDS RZ, [RZ] ;  /* 0x00000000fffff984 */ /* 0x000fe20000000800 */
[----:B------:R-:W-:Y:S01]  /*b730*/  @!PT LDS RZ, [RZ] ;  /* 0x00000000fffff984 */ /* 0x000fe20000000800 */
[----:B------:R0:W-:Y:S01]  /*b740*/  LDGSTS.E.BYPASS.LTC128B.128 [R9+0x1c00], desc[UR50][R2.64], !P6 ;  /* 0x01c0000002097fae */ /* 0x0001e2000f101d72 */
[----:B------:R-:W-:-:S03]  /*b750*/  ISETP.NE.AND P6, PT, R4, RZ, PT ;  /* 0x000000ff0400720c */ /* 0x000fc60003fc5270 */
[----:B------:R0:W-:Y:S01]  /*b760*/  LDGSTS.E.BYPASS.LTC128B.128 [R9+0x3c00], desc[UR50][R2.64+0x80], !P0 ;  /* 0x03c0008002097fae */ /* 0x0001e2000c101d72 */
[----:B------:R-:W-:-:S09]  /*b770*/  PLOP3.LUT P0, PT, PT, PT, PT, 0x80, 0x0 ;  /* 0x000000000000781c */ /* 0x000fd20003f0f070 */
[----:B------:R0:W-:Y:S04]  /*b780*/  LDGSTS.E.BYPASS.LTC128B.128 [R9+0x5c00], desc[UR50][R2.64+0x100], !P6 ;  /* 0x05c0010002097fae */ /* 0x0001e8000f101d72 */
[----:B------:R0:W-:Y:S04]  /*b790*/  LDGSTS.E.BYPASS.LTC128B.128 [R9+0x7c00], desc[UR50][R2.64+0x180], !P5 ;  /* 0x07c0018002097fae */ /* 0x0001e8000e901d72 */
[----:B------:R0:W-:Y:S04]  /*b7a0*/  LDGSTS.E.BYPASS.LTC128B.128 [R9+0x9c00], desc[UR50][R2.64+0x200], !P4 ;  /* 0x09c0020002097fae */ /* 0x0001e8000e101d72 */
[----:B------:R0:W-:Y:S04]  /*b7b0*/  LDGSTS.E.BYPASS.LTC128B.128 [R9+0xbc00], desc[UR50][R2.64+0x280], !P3 ;  /* 0x0bc0028002097fae */ /* 0x0001e8000d901d72 */
[----:B------:R0:W-:Y:S04]  /*b7c0*/  LDGSTS.E.BYPASS.LTC128B.128 [R9+0xdc00], desc[UR50][R2.64+0x300], !P2 ;  /* 0x0dc0030002097fae */ /* 0x0001e8000d101d72 */
[----:B------:R0:W-:Y:S01]  /*b7d0*/  LDGSTS.E.BYPASS.LTC128B.128 [R9+0xfc00], desc[UR50][R2.64+0x380], !P1 ;  /* 0x0fc0038002097fae */ /* 0x0001e2000c901d72 */
[----:B------:R-:W-:Y:S01]  /*b7e0*/  NOP ;  /* 0x0000000000007918 */ /* 0x000fe20000000000 */
.L_x_68:
[----:B------:R-:W-:Y:S02]  /*b7f0*/  PLOP3.LUT P1, PT, P1, P0, PT, 0xa2, 0x0 ;  /* 0x000000000000781c */ /* 0x000fe40000f21472 */
[----:B-----5:R-:W-:-:S08]  /*b800*/  @P0 R2UR P1, UR4, R19 ;  /* 0x00000000130402ca */ /* 0x020fd00000020000 */
[----:B------:R-:W-:-:S05]  /*b810*/  @P0 PLOP3.LUT P0, PT, P1, PT, PT, 0x80, 0x0 ;  /* 0x000000000000081c */ /* 0x000fca0000f0f070 */
[----:B------:R-:W-:Y:S01]  /*b820*/  @!P1 SYNCS.ARRIVE.TRANS64.RED.A0T1 RZ, [UR4+0x28c50], RZ ;  /* 0x028c50ffffff99a7 */ /* 0x000fe20008200404 */
[----:B------:R-:W-:Y:S07]  /*b830*/  @!P1 ARRIVES.LDGSTSBAR.64.TRANSCNT [UR4+0x28c50] ;  /* 0x028c5000ff0099b0 */ /* 0x000fee0008000a84 */
[----:B------:R-:W-:Y:S05]  /*b840*/  @P0 BRA.U.ANY `(.L_x_68) ;  /* 0xfffffffd00e80947 */ /* 0x000fea000393ffff */
[----:B------:R-:W-:Y:S01]  /*b850*/  NOP ;  /* 0x0000000000007918 */ /* 0x000fe20000000000 */
[----:B0-----:R-:W-:-:S05]  /*b860*/  IMAD.U32 R2, RZ, RZ, UR41 ;  /* 0x00000029ff027e24 */ /* 0x001fca000f8e00ff */
[----:B------:R-:W-:-:S13]  /*b870*/  ISETP.NE.AND P2, PT, R2, 0x3, PT ;  /* 0x000000030200780c */ /* 0x000fda0003f45270 */
[----:B------:R-:W-:Y:S05]  /*b880*/  @!P2 BRA `(.L_x_69) ;  /* 0x000000000004a947 */ /* 0x000fea0003800000 */
[----:B------:R-:W-:Y:S01]  /*b890*/  BPT.TRAP 0x1 ;  /* 0x000000040000795c */ /* 0x000fe20000300000 */
.L_x_69:
[----:B------:R-:W-:Y:S01]  /*b8a0*/  VIADD R17, R17, 0x1 ;  /* 0x0000000111117836 */ /* 0x000fe20000000000 */
[----:B------:R-:W-:Y:S01]  /*b8b0*/  UISETP.GE.AND UP0, UPT, UR36, 0x41, UPT ;  /* 0x000000412400788c */ /* 0x000fe2000bf06270 */
[----:B------:R0:W-:Y:S03]  /*b8c0*/  SYNCS.ARRIVE.TRANS64.A1T0 RZ, [R19+URZ+0x28c50], RZ ;  /* 0x028c50ff13ff79a7 */ /* 0x0001e6000810003f */
[----:B------:R-:W-:-:S04]  /*b8d0*/  ISETP.NE.AND P0, PT, R17, 0x2, PT ;  /* 0x000000021100780c */ /* 0x000fc80003f05270 */
[----:B------:R-:W-:Y:S02]  /*b8e0*/  SEL R17, R17, RZ, P0 ;  /* 0x000000ff11117207 */ /* 0x000fe40000000000 */
[----:B------:R-:W-:Y:S02]  /*b8f0*/  SEL R3, RZ, 0x1, P0 ;  /* 0x00000001ff037807 */ /* 0x000fe40000000000 */
[----:B------:R-:W-:Y:S02]  /*b900*/  PLOP3.LUT P0, PT, PT, PT, UP0, 0x40, 0x0 ;  /* 0x000000000000781c */ /* 0x000fe40003f0e808 */
[----:B------:R-:W-:-:S11]  /*b910*/  LOP3.LUT R22, R22, R3, RZ, 0x3c, !PT ;  /* 0x0000000316167212 */ /* 0x000fd600078e3cff */
[----:B0-----:R-:W-:Y:S05]  /*b920*/  @P0 BRA `(.L_x_70) ;  /* 0x0000000c00740947 */ /* 0x001fea0003800000 */
[----:B------:R-:W-:Y:S01]  /*b930*/  BSSY B0, `(.L_x_70) ;  /* 0x00000dc000007945 */ /* 0x000fe20003800000 */
[----:B------:R-:W-:-:S07]  /*b940*/  IMAD.U32 R8, RZ, RZ, UR40 ;  /* 0x00000028ff087e24 */ /* 0x000fce000f8e00ff */
.L_x_83:
[----:B------:R-:W0:Y:S01]  /*b950*/  LDC R2, c[0x0][0x430] ;  /* 0x00010c00ff027b82 */ /* 0x000e220000000800 */
[----:B------:R-:W-:Y:S01]  /*b960*/  ISETP.GT.U32.AND P0, PT, R23, 0x3f, PT ;  /* 0x0000003f1700780c */ /* 0x000fe20003f04070 */
[----:B------:R-:W-:Y:S01]  /*b970*/  ULDC UR4, c[0x0][0x430] ;  /* 0x00010c0000047ab9 */ /* 0x000fe20000000800 */
[----:B------:R-:W-:-:S11]  /*b980*/  MOV R11, UR41 ;  /* 0x00000029000b7c02 */ /* 0x000fd60008000f00 */
[----:B-1----:R-:W1:Y:S01]  /*b990*/  @!P0 LDC.64 R4, c[0x0][0x428] ;  /* 0x00010a00ff048b82 */ /* 0x002e620000000a00 */
[----:B0-----:R-:W-:Y:S02]  /*b9a0*/  ISETP.NE.AND P1, PT, R2, 0x1, PT ;  /* 0x000000010200780c */ /* 0x001fe40003f25270 */
[----:B------:R-:W-:-:S05]  /*b9b0*/  LEA R2, R8, R31, 0x6 ;  /* 0x0000001f08027211 */ /* 0x000fca00078e30ff */
[----:B------:R-:W-:-:S04]  /*b9c0*/  IMAD.IADD R9, R23, 0x1, R2 ;  /* 0x0000000117097824 */ /* 0x000fc800078e0202 */
[----:B------:R-:W-:Y:S02]  /*b9d0*/  IMAD.MOV.U32 R10, RZ, RZ, R9 ;  /* 0x000000ffff0a7224 */ /* 0x000fe400078e0009 */
[----:B------:R-:W0:Y:S08]  /*b9e0*/  @P1 LDC R6, c[0x0][0x434] ;  /* 0x00010d00ff061b82 */ /* 0x000e300000000800 */
[----:B------:R-:W2:Y:S01]  /*b9f0*/  @P1 LDC R3, c[0x0][0x438] ;  /* 0x00010e00ff031b82 */ /* 0x000ea20000000800 */
[----:B0-----:R-:W-:-:S07]  /*ba00*/  @P1 IMAD.HI.U32 R2, R9, R6, RZ ;  /* 0x0000000609021227 */ /* 0x001fce00078e00ff */
[----:B------:R-:W0:Y:S01]  /*ba10*/  @!P0 LDC.64 R6, c[0x0][0x418] ;  /* 0x00010600ff068b82 */ /* 0x000e220000000a00 */
[----:B--2---:R-:W-:Y:S01]  /*ba20*/  @P1 SHF.R.U32.HI R10, RZ, R3, R2 ;  /* 0x00000003ff0a1219 */ /* 0x004fe20000011602 */
[----:B-1----:R-:W-:-:S03]  /*ba30*/  @!P0 IMAD R2, R32, R4, RZ ;  /* 0x0000000420028224 */ /* 0x002fc600078e02ff */
[----:B------:R-:W-:Y:S01]  /*ba40*/  @!P0 SHF.R.S32.HI R3, RZ, 0x1f, R10 ;  /* 0x0000001fff038819 */ /* 0x000fe2000001140a */
[----:B------:R-:W-:Y:S02]  /*ba50*/  @!P0 IMAD R5, R25, R5, R2 ;  /* 0x0000000519058224 */ /* 0x000fe400078e0202 */
[----:B------:R-:W-:-:S04]  /*ba60*/  @!P0 IMAD.MOV.U32 R2, RZ, RZ, R10 ;  /* 0x000000ffff028224 */ /* 0x000fc800078e000a */
[----:B------:R-:W-:-:S04]  /*ba70*/  @!P0 IMAD.WIDE.U32 R2, R25, R4, R2 ;  /* 0x0000000419028225 */ /* 0x000fc800078e0002 */
[----:B------:R-:W-:Y:S02]  /*ba80*/  @!P0 IMAD.IADD R3, R5, 0x1, R3 ;  /* 0x0000000105038824 */ /* 0x000fe400078e0203 */
[----:B------:R-:W-:Y:S01]  /*ba90*/  IMAD.MOV.U32 R4, RZ, RZ, RZ ;  /* 0x000000ffff047224 */ /* 0x000fe200078e00ff */
[----:B0-----:R-:W-:-:S04]  /*baa0*/  @!P0 LEA R6, P1, R2, R6, 0x2 ;  /* 0x0000000602068211 */ /* 0x001fc800078210ff */
[----:B------:R-:W-:-:S05]  /*bab0*/  @!P0 LEA.HI.X R7, R2, R7, R3, 0x2, P1 ;  /* 0x0000000702078211 */ /* 0x000fca00008f1403 */
[----:B------:R0:W5:Y:S01]  /*bac0*/  @!P0 LDG.E R4, desc[UR50][R6.64] ;  /* 0x0000003206048981 */ /* 0x000162000c1e1900 */
[----:B------:R-:W-:Y:S01]  /*bad0*/  ISETP.NE.AND P2, PT, R11, 0x3, PT ;  /* 0x000000030b00780c */ /* 0x000fe20003f45270 */
[----:B------:R-:W-:-:S04]  /*bae0*/  IMAD.MOV R2, RZ, RZ, -R10 ;  /* 0x000000ffff027224 */ /* 0x000fc800078e0a0a */
[----:B------:R-:W-:-:S08]  /*baf0*/  IMAD R5, R2, UR4, R9 ;  /* 0x0000000402057c24 */ /* 0x000fd0000f8e0209 */
[----:B0-----:R-:W-:Y:S05]  /*bb00*/  @!P2 BRA `(.L_x_71) ;  /* 0x000000000004a947 */ /* 0x001fea0003800000 */
[----:B------:R-:W-:Y:S01]  /*bb10*/  BPT.TRAP 0x1 ;  /* 0x000000040000795c */ /* 0x000fe20000300000 */
.L_x_71:
[----:B------:R-:W-:Y:S01]  /*bb20*/  LEA R9, R17, UR39, 0x3 ;  /* 0x0000002711097c11 */ /* 0x000fe2000f8e18ff */
[----:B------:R-:W-:Y:S01]  /*bb30*/  BSSY B1, `(.L_x_72) ;  /* 0x0000005000017945 */ /* 0x000fe20003800000 */
[----:B------:R-:W-:Y:S02]  /*bb40*/  SHF.L.U32 R20, R22, 0x1f, RZ ;  /* 0x0000001f16147819 */ /* 0x000fe400000006ff */
[----:B------:R-:W-:Y:S02]  /*bb50*/  SHF.R.S32.HI R7, RZ, 0x1f, R5 ;  /* 0x0000001fff077819 */ /* 0x000fe40000011405 */
[----:B------:R-:W0:Y:S02]  /*bb60*/  SYNCS.PHASECHK.TRANS64.TRYWAIT P0, [R9+URZ+0x28c40], R20 ;  /* 0x028c4014090075a7 */ /* 0x000e24000800017f */
[----:B0-----:R-:W-:Y:S05]  /*bb70*/  @!P0 BRA `(.L_x_73) ;  /* 0x0000002400548947 */ /* 0x001fea0003800000 */
.L_x_135:
[----:B------:R-:W-:Y:S05]  /*bb80*/  BSYNC B1 ;  /* 0x0000000000017941 */ /* 0x000fea0003800000 */
.L_x_72:
[----:B------:R-:W-:Y:S01]  /*bb90*/  ULDC.64 UR4, c[0x0][0x300] ;  /* 0x0000c00000047ab9 */ /* 0x000fe20000000a00 */
[----:B-----5:R-:W-:Y:S01]  /*bba0*/  SHF.R.S32.HI R19, RZ, 0x1f, R4 ;  /* 0x0000001fff137819 */ /* 0x020fe20000011404 */
[----:B------:R-:W-:Y:S01]  /*bbb0*/  IMAD R2, R7, UR4, RZ ;  /* 0x0000000407027c24 */ /* 0x000fe2000f8e02ff */
[----:B------:R-:W-:Y:S01]  /*bbc0*/  LOP3.LUT P1, RZ, R16, 0x1, RZ, 0xc0, !PT ;  /* 0x0000000110ff7812 */ /* 0x000fe2000782c0ff */
[----:B------:R-:W-:Y:S02]  /*bbd0*/  IMAD R6, R17, 0x1000, R33 ;  /* 0x0000100011067824 */ /* 0x000fe400078e0221 */
[C---:B------:R-:W-:Y:S02]  /*bbe0*/  IMAD R11, R5.reuse, UR5, R2 ;  /* 0x00000005050b7c24 */ /* 0x040fe4000f8e0202 */
[----:B------:R-:W-:Y:S01]  /*bbf0*/  IMAD.WIDE.U32 R2, R5, UR4, RZ ;  /* 0x0000000405027c25 */ /* 0x000fe2000f8e00ff */
[----:B------:R-:W-:-:S03]  /*bc00*/  ULDC.64 UR4, c[0x0][0x310] ;  /* 0x0000c40000047ab9 */ /* 0x000fc60000000a00 */
[----:B------:R-:W-:Y:S02]  /*bc10*/  IMAD.IADD R3, R3, 0x1, R11 ;  /* 0x0000000103037824 */ /* 0x000fe400078e020b */
[----:B------:R-:W-:Y:S02]  /*bc20*/  IMAD R11, R19, UR4, RZ ;  /* 0x00000004130b7c24 */ /* 0x000fe4000f8e02ff */
        /* <DEDUP_REMOVED lines=13> */
[----:B------:R-:W1:Y:S01]  /*bd00*/  SHFL.IDX PT, R14, R21, RZ, 0x181f ;  /* 0x00181fff150e7589 */ /* 0x000e6200000e0000 */
[----:B------:R-:W-:-:S03]  /*bd10*/  LEA R26, R6, UR39, 0x1 ;  /* 0x00000027061a7c11 */ /* 0x000fc6000f8e08ff */
[----:B------:R-:W2:Y:S04]  /*bd20*/  SHFL.IDX PT, R3, R28, RZ, 0x181f ;  /* 0x00181fff1c037589 */ /* 0x000ea800000e0000 */
[----:B------:R-:W3:Y:S04]  /*bd30*/  SHFL.IDX PT, R10, R21, 0x1, 0x181f ;  /* 0x00381f00150a7f89 */ /* 0x000ee800000e0000 */
[----:B------:R-:W4:Y:S01]  /*bd40*/  SHFL.IDX PT, R34, R28, 0x1, 0x181f ;  /* 0x00381f001c227f89 */ /* 0x000f2200000e0000 */
[----:B-1----:R-:W-:-:S03]  /*bd50*/  IADD3 R2, P0, R14, R0, RZ ;  /* 0x000000000e027210 */ /* 0x002fc60007f1e0ff */
[----:B------:R-:W-:Y:S02]  /*bd60*/  SHFL.IDX PT, R14, R21, 0x3, 0x181f ;  /* 0x00781f00150e7f89 */ /* 0x000fe400000e0000 */
[----:B--2---:R-:W-:Y:S01]  /*bd70*/  IMAD.X R3, RZ, RZ, R3, P0 ;  /* 0x000000ffff037224 */ /* 0x004fe200000e0603 */
[----:B---3--:R-:W-:-:S04]  /*bd80*/  IADD3 R10, P0, R10, R0, RZ ;  /* 0x000000000a0a7210 */ /* 0x008fc80007f1e0ff */
[----:B------:R1:W-:Y:S01]  /*bd90*/  LDGSTS.E.BYPASS.LTC128B.128 [R26+0x22400], desc[UR50][R2.64], !P1 ;  /* 0x22400000021a7fae */ /* 0x0003e2000c901d72 */
[----:B----4-:R-:W-:-:S05]  /*bda0*/  IMAD.X R11, RZ, RZ, R34, P0 ;  /* 0x000000ffff0b7224 */ /* 0x010fca00000e0622 */
[----:B------:R2:W-:Y:S04]  /*bdb0*/  LDGSTS.E.BYPASS.LTC128B.128 [R26+0x22c00], desc[UR50][R10.64], !P1 ;  /* 0x22c000000a1a7fae */ /* 0x0005e8000c901d72 */
[----:B-1----:R-:W1:Y:S04]  /*bdc0*/  SHFL.IDX PT, R2, R21, 0x2, 0x181f ;  /* 0x00581f0015027f89 */ /* 0x002e6800000e0000 */
[----:B------:R-:W3:Y:S04]  /*bdd0*/  SHFL.IDX PT, R3, R28, 0x2, 0x181f ;  /* 0x00581f001c037f89 */ /* 0x000ee800000e0000 */
[----:B------:R-:W4:Y:S01]  /*bde0*/  SHFL.IDX PT, R28, R28, 0x3, 0x181f ;  /* 0x00781f001c1c7f89 */ /* 0x000f2200000e0000 */
[----:B-1----:R-:W-:-:S04]  /*bdf0*/  IADD3 R2, P0, R2, R0, RZ ;  /* 0x0000000002027210 */ /* 0x002fc80007f1e0ff */
[----:B---3--:R-:W-:-:S05]  /*be00*/  IADD3.X R3, RZ, R3, RZ, P0, !PT ;  /* 0x00000003ff037210 */ /* 0x008fca00007fe4ff */
[----:B----4-:R2:W-:Y:S04]  /*be10*/  LDGSTS.E.BYPASS.LTC128B.128 [R26+0x23400], desc[UR50][R2.64], !P1 ;  /* 0x23400000021a7fae */ /* 0x0105e8000c901d72 */
.L_x_145:
[----:B--2---:R-:W-:-:S05]  /*be20*/  IADD3 R2, P0, R14, R0, RZ ;  /* 0x000000000e027210 */ /* 0x004fca0007f1e0ff */
[----:B------:R-:W-:Y:S01]  /*be30*/  IMAD.X R3, RZ, RZ, R28, P0 ;  /* 0x000000ffff037224 */ /* 0x000fe200000e061c */
[----:B------:R-:W-:-:S04]  /*be40*/  PLOP3.LUT P0, PT, PT, PT, PT, 0x80, 0x0 ;  /* 0x000000000000781c */ /* 0x000fc80003f0f070 */
[----:B------:R-:W-:Y:S01]  /*be50*/  @!PT LDS RZ, [RZ] ;  /* 0x00000000fffff984 */ /* 0x000fe20000000800 */
[----:B------:R-:W-:Y:S01]  /*be60*/  @!PT LDS RZ, [RZ] ;  /* 0x00000000fffff984 */ /* 0x000fe20000000800 */
[----:B------:R-:W-:Y:S01]  /*be70*/  @!PT LDS RZ, [RZ] ;  /* 0x00000000fffff984 */ /* 0x000fe20000000800 */
[----:B------:R1:W-:Y:S01]  /*be80*/  LDGSTS.E.BYPASS.LTC128B.128 [R26+0x23c00], desc[UR50][R2.64], !P1 ;  /* 0x23c00000021a7fae */ /* 0x0003e2000c901d72 */
[----:B------:R-:W-:-:S08]  /*be90*/  NOP ;  /* 0x0000000000007918 */ /* 0x000fd00000000000 */
.L_x_75:
[----:B------:R-:W-:Y:S02]  /*bea0*/  PLOP3.LUT P1, PT, P1, P0, PT, 0xa2, 0x0 ;  /* 0x000000000000781c */ /* 0x000fe40000f21472 */
[----:B------:R-:W-:-:S08]  /*beb0*/  @P0 R2UR P1, UR4, R9 ;  /* 0x00000000090402ca */ /* 0x000fd00000020000 */
[----:B------:R-:W-:-:S05]  /*bec0*/  @P0 PLOP3.LUT P0, PT, P1, PT, PT, 0x80, 0x0 ;  /* 0x000000000000081c */ /* 0x000fca0000f0f070 */
[----:B------:R-:W-:Y:S01]  /*bed0*/  @!P1 SYNCS.ARRIVE.TRANS64.RED.A0T1 RZ, [UR4+0x28c30], RZ ;  /* 0x028c30ffffff99a7 */ /* 0x000fe20008200404 */
[----:B------:R-:W-:Y:S07]  /*bee0*/  @!P1 ARRIVES.LDGSTSBAR.64.TRANSCNT [UR4+0x28c30] ;  /* 0x028c3000ff0099b0 */ /* 0x000fee0008000a84 */
[----:B------:R-:W-:Y:S05]  /*bef0*/  @P0 BRA.U.ANY `(.L_x_75) ;  /* 0xfffffffd00e80947 */ /* 0x000fea000393ffff */
[----:B------:R-:W-:Y:S01]  /*bf00*/  NOP ;  /* 0x0000000000007918 */ /* 0x000fe20000000000 */
[----:B-1----:R-:W-:-:S05]  /*bf10*/  IMAD.U32 R2, RZ, RZ, UR41 ;  /* 0x00000029ff027e24 */ /* 0x002fca000f8e00ff */
[----:B------:R-:W-:-:S13]  /*bf20*/  ISETP.NE.AND P2, PT, R2, 0x3, PT ;  /* 0x000000030200780c */ /* 0x000fda0003f45270 */
[----:B------:R-:W-:Y:S05]  /*bf30*/  @!P2 BRA `(.L_x_76) ;  /* 0x000000000004a947 */ /* 0x000fea0003800000 */
[----:B------:R-:W-:Y:S01]  /*bf40*/  BPT.TRAP 0x1 ;  /* 0x000000040000795c */ /* 0x000fe20000300000 */
.L_x_76:
[----:B------:R1:W-:Y:S01]  /*bf50*/  SYNCS.ARRIVE.TRANS64.A1T0 RZ, [R9+URZ+0x28c30], RZ ;  /* 0x028c30ff09ff79a7 */ /* 0x0003e2000810003f */
[----:B------:R-:W-:Y:S05]  /*bf60*/  @!P2 BRA `(.L_x_77) ;  /* 0x000000000004a947 */ /* 0x000fea0003800000 */
[----:B------:R-:W-:Y:S01]  /*bf70*/  BPT.TRAP 0x1 ;  /* 0x000000040000795c */ /* 0x000fe20000300000 */
.L_x_77:
[----:B------:R-:W2:Y:S01]  /*bf80*/  SYNCS.PHASECHK.TRANS64.TRYWAIT P0, [R9+URZ+0x28c60], R20 ;  /* 0x028c6014090075a7 */ /* 0x000ea2000800017f */
[----:B------:R-:W-:Y:S04]  /*bf90*/  BSSY B1, `(.L_x_78) ;  /* 0x0000002000017945 */ /* 0x000fe80003800000 */
[----:B--2---:R-:W-:Y:S05]  /*bfa0*/  @!P0 BRA `(.L_x_79) ;  /* 0x0000002400708947 */ /* 0x004fea0003800000 */
.L_x_146:
[----:B------:R-:W-:Y:S05]  /*bfb0*/  BSYNC B1 ;  /* 0x0000000000017941 */ /* 0x000fea0003800000 */
.L_x_78:
[----:B------:R-:W-:Y:S01]  /*bfc0*/  ULDC.64 UR4, c[0x0][0x328] ;  /* 0x0000ca0000047ab9 */ /* 0x000fe20000000a00 */
[C---:B------:R-:W-:Y:S01]  /*bfd0*/  LOP3.LUT P5, RZ, R16.reuse, 0x8, RZ, 0xc0, !PT ;  /* 0x0000000810ff7812 */ /* 0x040fe200078ac0ff */
[----:B------:R-:W-:Y:S01]  /*bfe0*/  IMAD R2, R7, UR4, RZ ;  /* 0x0000000407027c24 */ /* 0x000fe2000f8e02ff */
[C---:B------:R-:W-:Y:S02]  /*bff0*/  LOP3.LUT P4, RZ, R16.reuse, 0x4, RZ, 0xc0, !PT ;  /* 0x0000000410ff7812 */ /* 0x040fe4000788c0ff */
[----:B------:R-:W-:Y:S01]  /*c000*/  LOP3.LUT P3, RZ, R16, 0x2, RZ, 0xc0, !PT ;  /* 0x0000000210ff7812 */ /* 0x000fe2000786c0ff */
[C---:B------:R-:W-:Y:S02]  /*c010*/  IMAD R7, R5.reuse, UR5, R2 ;  /* 0x0000000505077c24 */ /* 0x040fe4000f8e0202 */
[----:B------:R-:W-:Y:S01]  /*c020*/  IMAD.WIDE.U32 R2, R5, UR4, RZ ;  /* 0x0000000405027c25 */ /* 0x000fe2000f8e00ff */
[----:B------:R-:W-:-:S03]  /*c030*/  ULDC.64 UR4, c[0x0][0x338] ;  /* 0x0000ce0000047ab9 */ /* 0x000fc60000000a00 */
[----:B------:R-:W-:Y:S02]  /*c040*/  IMAD.IADD R3, R3, 0x1, R7 ;  /* 0x0000000103037824 */ /* 0x000fe400078e0207 */
[----:B------:R-:W-:Y:S02]  /*c050*/  IMAD R19, R19, UR4, RZ ;  /* 0x0000000413137c24 */ /* 0x000fe4000f8e02ff */
[----:B------:R-:W-:-:S04]  /*c060*/  IMAD.WIDE.U32 R2, R4, UR4, R2 ;  /* 0x0000000404027c25 */ /* 0x000fc8000f8e0002 */
[----:B------:R-:W-:Y:S01]  /*c070*/  IMAD R19, R4, UR5, R19 ;  /* 0x0000000504137c24 */ /* 0x000fe2000f8e0213 */
[----:B------:R-:W-:Y:S02]  /*c080*/  ULDC.64 UR4, c[0x0][0x330] ;  /* 0x0000cc0000047ab9 */ /* 0x000fe40000000a00 */
[----:B------:R-:W-:Y:S02]  /*c090*/  IMAD R5, R24, UR4, RZ ;  /* 0x0000000418057c24 */ /* 0x000fe4000f8e02ff */
[----:B------:R-:W-:Y:S01]  /*c0a0*/  IADD3 R3, R3, R19, RZ ;  /* 0x0000001303037210 */ /* 0x000fe20007ffe0ff */
[----:B------:R-:W-:Y:S02]  /*c0b0*/  IMAD R19, R17, 0x7000, R6 ;  /* 0x0000700011137824 */ /* 0x000fe400078e0206 */
[C---:B------:R-:W-:Y:S02]  /*c0c0*/  IMAD R5, R18.reuse, UR5, R5 ;  /* 0x0000000512057c24 */ /* 0x040fe4000f8e0205 */
[----:B------:R-:W-:Y:S01]  /*c0d0*/  IMAD.WIDE.U32 R2, R18, UR4, R2 ;  /* 0x0000000412027c25 */ /* 0x000fe2000f8e0002 */
[----:B------:R-:W-:-:S03]  /*c0e0*/  ULDC.64 UR4, c[0x0][0x318] ;  /* 0x0000c60000047ab9 */ /* 0x000fc60000000a00 */
[----:B------:R-:W-:Y:S01]  /*c0f0*/  IMAD.IADD R3, R5, 0x1, R3 ;  /* 0x0000000105037824 */ /* 0x000fe200078e0203 */
[----:B------:R-:W-:Y:S01]  /*c100*/  LEA R10, P0, R2, UR4, 0x1 ;  /* 0x00000004020a7c11 */ /* 0x000fe2000f8008ff */
[----:B------:R-:W-:-:S03]  /*c110*/  UMOV UR4, 0xffffffff ;  /* 0xffffffff00047882 */ /* 0x000fc60000000000 */
[----:B0-2---:R-:W-:Y:S01]  /*c120*/  LEA.HI.X R20, R2, UR5, R3, 0x1, P0 ;  /* 0x0000000502147c11 */ /* 0x005fe200080f0c03 */
[----:B------:R-:W-:Y:S08]  /*c130*/  BRA.DIV UR4, `(.L_x_80) ;  /* 0x0000002604207947 */ /* 0x000ff0000b800000 */
[----:B------:R-:W0:Y:S01]  /*c140*/  SHFL.IDX PT, R14, R10, RZ, 0x181f ;  /* 0x00181fff0a0e7589 */ /* 0x000e2200000e0000 */
[C---:B------:R-:W-:Y:S02]  /*c150*/  LOP3.LUT P1, RZ, R16.reuse, 0x40, RZ, 0xc0, !PT ;  /* 0x0000004010ff7812 */ /* 0x040fe4000782c0ff */
[C---:B------:R-:W-:Y:S01]  /*c160*/  LOP3.LUT P6, RZ, R16.reuse, 0x20, RZ, 0xc0, !PT ;  /* 0x0000002010ff7812 */ /* 0x040fe200078cc0ff */
[----:B------:R-:W2:Y:S01]  /*c170*/  SHFL.IDX PT, R3, R20, RZ, 0x181f ;  /* 0x00181fff14037589 */ /* 0x000ea200000e0000 */
[----:B------:R-:W-:Y:S02]  /*c180*/  LEA R19, R19, UR39, 0x1 ;  /* 0x0000002713137c11 */ /* 0x000fe4000f8e08ff */
[----:B------:R-:W-:Y:S02]  /*c190*/  LOP3.LUT P2, RZ, R16, 0x10, RZ, 0xc0, !PT ;  /* 0x0000001010ff7812 */ /* 0x000fe4000784c0ff */
[----:B------:R-:W-:Y:S02]  /*c1a0*/  P2R R11, PR, RZ, 0x40 ;  /* 0x00000040ff0b7803 */ /* 0x000fe40000000000 */
[----:B0-----:R-:W-:-:S02]  /*c1b0*/  IADD3 R6, P0, R14, R0, RZ ;  /* 0x000000000e067210 */ /* 0x001fc40007f1e0ff */
[----:B------:R-:W0:Y:S03]  /*c1c0*/  SHFL.IDX PT, R14, R10, 0x1, 0x181f ;  /* 0x00381f000a0e7f89 */ /* 0x000e2600000e0000 */
[----:B--2---:R-:W-:Y:S02]  /*c1d0*/  IMAD.X R7, RZ, RZ, R3, P0 ;  /* 0x000000ffff077224 */ /* 0x004fe400000e0603 */
[----:B------:R-:W2:Y:S04]  /*c1e0*/  SHFL.IDX PT, R3, R20, 0x1, 0x181f ;  /* 0x00381f0014037f89 */ /* 0x000ea800000e0000 */
[----:B------:R-:W-:Y:S01]  /*c1f0*/  LDGSTS.E.BYPASS.LTC128B.128 [R19+0x400], desc[UR50][R6.64], !P1 ;  /* 0x0040000006137fae */ /* 0x000fe2000c901d72 */
[----:B------:R-:W-:-:S03]  /*c200*/  ISETP.NE.U32.AND P1, PT, R27, RZ, PT ;  /* 0x000000ff1b00720c */ /* 0x000fc60003f25070 */
[----:B------:R-:W-:Y:S01]  /*c210*/  LDGSTS.E.BYPASS.LTC128B.128 [R19+0x2400], desc[UR50][R6.64+0x80], !P6 ;  /* 0x0240008006137fae */ /* 0x000fe2000f101d72 */
[----:B------:R-:W-:-:S03]  /*c220*/  LOP3.LUT P6, RZ, R16, 0x40, RZ, 0xc0, !PT ;  /* 0x0000004010ff7812 */ /* 0x000fc600078cc0ff */
[----:B------:R-:W-:Y:S04]  /*c230*/  LDGSTS.E.BYPASS.LTC128B.128 [R19+0x4400], desc[UR50][R6.64+0x100], !P2 ;  /* 0x0440010006137fae */ /* 0x000fe8000d101d72 */
[----:B------:R-:W-:Y:S01]  /*c240*/  LDGSTS.E.BYPASS.LTC128B.128 [R19+0x6400], desc[UR50][R6.64+0x180], !P5 ;  /* 0x0640018006137fae */ /* 0x000fe2000e901d72 */
[----:B0-----:R-:W-:-:S03]  /*c250*/  IADD3 R4, P0, R14, R0, RZ ;  /* 0x000000000e047210 */ /* 0x001fc60007f1e0ff */
[----:B------:R-:W-:Y:S04]  /*c260*/  LDGSTS.E.BYPASS.LTC128B.128 [R19+0x8400], desc[UR50][R6.64+0x200], !P4 ;  /* 0x0840020006137fae */ /* 0x000fe8000e101d72 */
[----:B------:R-:W0:Y:S01]  /*c270*/  SHFL.IDX PT, R14, R10, 0x2, 0x181f ;  /* 0x00581f000a0e7f89 */ /* 0x000e2200000e0000 */
[----:B--2---:R-:W-:-:S03]  /*c280*/  IMAD.X R5, RZ, RZ, R3, P0 ;  /* 0x000000ffff057224 */ /* 0x004fc600000e0603 */
[----:B------:R-:W2:Y:S04]  /*c290*/  SHFL.IDX PT, R3, R20, 0x2, 0x181f ;  /* 0x00581f0014037f89 */ /* 0x000ea800000e0000 */
[----:B------:R-:W-:Y:S04]  /*c2a0*/  LDGSTS.E.BYPASS.LTC128B.128 [R19+0xa400], desc[UR50][R6.64+0x280], !P3 ;  /* 0x0a40028006137fae */ /* 0x000fe8000d901d72 */
[----:B------:R-:W3:Y:S01]  /*c2b0*/  SHFL.IDX PT, R20, R20, 0x3, 0x181f ;  /* 0x00781f0014147f89 */ /* 0x000ee200000e0000 */
[----:B0-----:R-:W-:-:S03]  /*c2c0*/  IADD3 R2, P0, R14, R0, RZ ;  /* 0x000000000e027210 */ /* 0x001fc60007f1e0ff */
[----:B------:R0:W4:Y:S01]  /*c2d0*/  SHFL.IDX PT, R14, R10, 0x3, 0x181f ;  /* 0x00781f000a0e7f89 */ /* 0x00012200000e0000 */
[----:B--2---:R-:W-:Y:S02]  /*c2e0*/  IADD3.X R3, RZ, R3, RZ, P0, !PT ;  /* 0x00000003ff037210 */ /* 0x004fe400007fe4ff */
[----:B------:R-:W-:-:S13]  /*c2f0*/  ISETP.NE.U32.AND P0, PT, R29, RZ, PT ;  /* 0x000000ff1d00720c */ /* 0x000fda0003f05070 */
[----:B------:R-:W-:Y:S04]  /*c300*/  LDGSTS.E.BYPASS.LTC128B.128 [R19+0xc400], desc[UR50][R6.64+0x300], P0 ;  /* 0x0c40030006137fae */ /* 0x000fe80008101d72 */
[----:B------:R2:W-:Y:S04]  /*c310*/  LDGSTS.E.BYPASS.LTC128B.128 [R19+0xe400], desc[UR50][R6.64+0x380], P1 ;  /* 0x0e40038006137fae */ /* 0x0005e80008901d72 */
[----:B------:R0:W-:Y:S01]  /*c320*/  LDGSTS.E.BYPASS.LTC128B.128 [R19+0xc00], desc[UR50][R4.64], !P6 ;  /* 0x00c0000004137fae */ /* 0x0001e2000f101d72 */
[----:B------:R-:W-:-:S04]  /*c330*/  ISETP.NE.AND P6, PT, R11, RZ, PT ;  /* 0x000000ff0b00720c */ /* 0x000fc80003fc5270 */
[----:B--2---:R-:W-:-:S09]  /*c340*/  P2R R6, PR, RZ, 0x40 ;  /* 0x00000040ff067803 */ /* 0x004fd20000000000 */
[----:B------:R0:W-:Y:S01]  /*c350*/  LDGSTS.E.BYPASS.LTC128B.128 [R19+0x2c00], desc[UR50][R4.64+0x80], !P6 ;  /* 0x02c0008004137fae */ /* 0x0001e2000f101d72 */
[----:B------:R-:W-:-:S03]  /*c360*/  LOP3.LUT P6, RZ, R16, 0x40, RZ, 0xc0, !PT ;  /* 0x0000004010ff7812 */ /* 0x000fc600078cc0ff */
[----:B------:R0:W-:Y:S04]  /*c370*/  LDGSTS.E.BYPASS.LTC128B.128 [R19+0x4c00], desc[UR50][R4.64+0x100], !P2 ;  /* 0x04c0010004137fae */ /* 0x0001e8000d101d72 */
[----:B------:R0:W-:Y:S04]  /*c380*/  LDGSTS.E.BYPASS.LTC128B.128 [R19+0x6c00], desc[UR50][R4.64+0x180], !P5 ;  /* 0x06c0018004137fae */ /* 0x0001e8000e901d72 */
[----:B------:R0:W-:Y:S04]  /*c390*/  LDGSTS.E.BYPASS.LTC128B.128 [R19+0x8c00], desc[UR50][R4.64+0x200], !P4 ;  /* 0x08c0020004137fae */ /* 0x0001e8000e101d72 */
[----:B------:R0:W-:Y:S04]  /*c3a0*/  LDGSTS.E.BYPASS.LTC128B.128 [R19+0xac00], desc[UR50][R4.64+0x280], !P3 ;  /* 0x0ac0028004137fae */ /* 0x0001e8000d901d72 */
[----:B------:R0:W-:Y:S04]  /*c3b0*/  LDGSTS.E.BYPASS.LTC128B.128 [R19+0xcc00], desc[UR50][R4.64+0x300], P0 ;  /* 0x0cc0030004137fae */ /* 0x0001e80008101d72 */
[----:B------:R0:W-:Y:S04]  /*c3c0*/  LDGSTS.E.BYPASS.LTC128B.128 [R19+0xec00], desc[UR50][R4.64+0x380], P1 ;  /* 0x0ec0038004137fae */ /* 0x0001e80008901d72 */
[----:B------:R0:W-:Y:S01]  /*c3d0*/  LDGSTS.E.BYPASS.LTC128B.128 [R19+0x1400], desc[UR50][R2.64], !P6 ;  /* 0x0140000002137fae */ /* 0x0001e2000f101d72 */
[----:B------:R-:W-:-:S13]  /*c3e0*/  ISETP.NE.AND P6, PT, R6, RZ, PT ;  /* 0x000000ff0600720c */ /* 0x000fda0003fc5270 */
[----:B------:R0:W-:Y:S04]  /*c3f0*/  LDGSTS.E.BYPASS.LTC128B.128 [R19+0x3400], desc[UR50][R2.64+0x80], !P6 ;  /* 0x0340008002137fae */ /* 0x0001e8000f101d72 */
[----:B------:R0:W-:Y:S04]  /*c400*/  LDGSTS.E.BYPASS.LTC128B.128 [R19+0x5400], desc[UR50][R2.64+0x100], !P2 ;  /* 0x0540010002137fae */ /* 0x0001e8000d101d72 */
[----:B------:R0:W-:Y:S04]  /*c410*/  LDGSTS.E.BYPASS.LTC128B.128 [R19+0x7400], desc[UR50][R2.64+0x180], !P5 ;  /* 0x0740018002137fae */ /* 0x0001e8000e901d72 */
[----:B------:R0:W-:Y:S04]  /*c420*/  LDGSTS.E.BYPASS.LTC128B.128 [R19+0x9400], desc[UR50][R2.64+0x200], !P4 ;  /* 0x0940020002137fae */ /* 0x0001e8000e101d72 */
[----:B------:R0:W-:Y:S04]  /*c430*/  LDGSTS.E.BYPASS.LTC128B.128 [R19+0xb400], desc[UR50][R2.64+0x280], !P3 ;  /* 0x0b40028002137fae */ /* 0x0001e8000d901d72 */
[----:B------:R0:W-:Y:S04]  /*c440*/  LDGSTS.E.BYPASS.LTC128B.128 [R19+0xd400], desc[UR50][R2.64+0x300], P0 ;  /* 0x0d40030002137fae */ /* 0x0001e80008101d72 */
[----:B---34-:R0:W-:Y:S02]  /*c450*/  LDGSTS.E.BYPASS.LTC128B.128 [R19+0xf400], desc[UR50][R2.64+0x380], P1 ;  /* 0x0f40038002137fae */ /* 0x0181e40008901d72 */
.L_x_156:
[----:B0-----:R-:W-:Y:S02]  /*c460*/  P2R R4, PR, RZ, 0x2 ;  /* 0x00000002ff047803 */ /* 0x001fe40000000000 */
[----:B------:R-:W-:Y:S02]  /*c470*/  LOP3.LUT P1, RZ, R16, 0x40, RZ, 0xc0, !PT ;  /* 0x0000004010ff7812 */ /* 0x000fe4000782c0ff */
[----:B------:R-:W-:Y:S02]  /*c480*/  IADD3 R2, P2, R14, R0, RZ ;  /* 0x000000000e027210 */ /* 0x000fe40007f5e0ff */
[----:B------:R-:W-:-:S03]  /*c490*/  LOP3.LUT P6, RZ, R16, 0x10, RZ, 0xc0, !PT ;  /* 0x0000001010ff7812 */ /* 0x000fc600078cc0ff */
[----:B------:R-:W-:Y:S01]  /*c4a0*/  IMAD.X R3, RZ, RZ, R20, P2 ;  /* 0x000000ffff037224 */ /* 0x000fe200010e0614 */
[----:B------:R-:W-:-:S05]  /*c4b0*/  LOP3.LUT P2, RZ, R16, 0x20, RZ, 0xc0, !PT ;  /* 0x0000002010ff7812 */ /* 0x000fca000784c0ff */
[----:B------:R-:W-:Y:S01]  /*c4c0*/  @!PT LDS RZ, [RZ] ;  /* 0x00000000fffff984 */ /* 0x000fe20000000800 */
[----:B------:R-:W-:Y:S01]  /*c4d0*/  @!PT LDS RZ, [RZ] ;  /* 0x00000000fffff984 */ /* 0x000fe20000000800 */
[----:B------:R-:W-:Y:S01]  /*c4e0*/  @!PT LDS RZ, [RZ] ;  /* 0x00000000fffff984 */ /* 0x000fe20000000800 */
[----:B------:R0:W-:Y:S01]  /*c4f0*/  LDGSTS.E.BYPASS.LTC128B.128 [R19+0x1c00], desc[UR50][R2.64], !P1 ;  /* 0x01c0000002137fae */ /* 0x0001e2000c901d72 */
[----:B------:R-:W-:-:S07]  /*c500*/  ISETP.NE.AND P1, PT, R4, RZ, PT ;  /* 0x000000ff0400720c */ /* 0x000fce0003f25270 */
[----:B------:R0:W-:Y:S04]  /*c510*/  LDGSTS.E.BYPASS.LTC128B.128 [R19+0x3c00], desc[UR50][R2.64+0x80], !P2 ;  /* 0x03c0008002137fae */ /* 0x0001e8000d101d72 */
[----:B------:R0:W-:Y:S04]  /*c520*/  LDGSTS.E.BYPASS.LTC128B.128 [R19+0x5c00], desc[UR50][R2.64+0x100], !P6 ;  /* 0x05c0010002137fae */ /* 0x0001e8000f101d72 */
[----:B------:R0:W-:Y:S04]  /*c530*/  LDGSTS.E.BYPASS.LTC128B.128 [R19+0x7c00], desc[UR50][R2.64+0x180], !P5 ;  /* 0x07c0018002137fae */ /* 0x0001e8000e901d72 */
[----:B------:R0:W-:Y:S04]  /*c540*/  LDGSTS.E.BYPASS.LTC128B.128 [R19+0x9c00], desc[UR50][R2.64+0x200], !P4 ;  /* 0x09c0020002137fae */ /* 0x0001e8000e101d72 */
[----:B------:R0:W-:Y:S04]  /*c550*/  LDGSTS.E.BYPASS.LTC128B.128 [R19+0xbc00], desc[UR50][R2.64+0x280], !P3 ;  /* 0x0bc0028002137fae */ /* 0x0001e8000d901d72 */
[----:B------:R0:W-:Y:S01]  /*c560*/  LDGSTS.E.BYPASS.LTC128B.128 [R19+0xdc00], desc[UR50][R2.64+0x300], P0 ;  /* 0x0dc0030002137fae */ /* 0x0001e20008101d72 */
[----:B------:R-:W-:-:S03]  /*c570*/  PLOP3.LUT P0, PT, PT, PT, PT, 0x80, 0x0 ;  /* 0x000000000000781c */ /* 0x000fc60003f0f070 */
[----:B------:R0:W-:Y:S01]  /*c580*/  LDGSTS.E.BYPASS.LTC128B.128 [R19+0xfc00], desc[UR50][R2.64+0x380], P1 ;  /* 0x0fc0038002137fae */ /* 0x0001e20008901d72 */
[----:B------:R-:W-:-:S09]  /*c590*/  NOP ;  /* 0x0000000000007918 */ /* 0x000fd20000000000 */
.L_x_81:
[----:B------:R-:W-:Y:S02]  /*c5a0*/  PLOP3.LUT P1, PT, P1, P0, PT, 0xa2, 0x0 ;  /* 0x000000000000781c */ /* 0x000fe40000f21472 */
[----:B------:R-:W-:-:S08]  /*c5b0*/  @P0 R2UR P1, UR4, R9 ;  /* 0x00000000090402ca */ /* 0x000fd00000020000 */
        /* <DEDUP_REMOVED lines=9> */
.L_x_82:
[----:B------:R-:W-:Y:S01]  /*c650*/  VIADD R17, R17, 0x1 ;  /* 0x0000000111117836 */ /* 0x000fe20000000000 */
[----:B------:R-:W-:Y:S01]  /*c660*/  IADD3 R2, R8, -0x1, RZ ;  /* 0xffffffff08027810 */ /* 0x000fe20007ffe0ff */
[----:B------:R0:W-:Y:S03]  /*c670*/  SYNCS.ARRIVE.TRANS64.A1T0 RZ, [R9+URZ+0x28c50], RZ ;  /* 0x028c50ff09ff79a7 */ /* 0x0001e6000810003f */
[----:B------:R-:W-:-:S04]  /*c680*/  ISETP.NE.AND P0, PT, R17, 0x2, PT ;  /* 0x000000021100780c */ /* 0x000fc80003f05270 */
[----:B------:R-:W-:Y:S02]  /*c690*/  SEL R17, R17, RZ, P0 ;  /* 0x000000ff11117207 */ /* 0x000fe40000000000 */
[----:B------:R-:W-:Y:S02]  /*c6a0*/  SEL R3, RZ, 0x1, P0 ;  /* 0x00000001ff037807 */ /* 0x000fe40000000000 */
[----:B------:R-:W-:Y:S01]  /*c6b0*/  ISETP.GT.AND P0, PT, R8, RZ, PT ;  /* 0x000000ff0800720c */ /* 0x000fe20003f04270 */
[----:B------:R-:W-:Y:S01]  /*c6c0*/  IMAD.MOV.U32 R8, RZ, RZ, R2 ;  /* 0x000000ffff087224 */ /* 0x000fe200078e0002 */
[----:B------:R-:W-:-:S11]  /*c6d0*/  LOP3.LUT R22, R22, R3, RZ, 0x3c, !PT ;  /* 0x0000000316167212 */ /* 0x000fd600078e3cff */
[----:B0-----:R-:W-:Y:S05]  /*c6e0*/  @P0 BRA `(.L_x_83) ;  /* 0xfffffff000980947 */ /* 0x001fea000383ffff */
[----:B------:R-:W-:Y:S05]  /*c6f0*/  BSYNC B0 ;  /* 0x0000000000007941 */ /* 0x000fea0003800000 */
.L_x_70:
[----:B------:R-:W2:Y:S01]  /*c700*/  LDL.LU R2, [R1] ;  /* 0x0000000001027983 */ /* 0x000ea20000300800 */
[----:B------:R-:W-:-:S03]  /*c710*/  ULDC UR4, c[0x0][0xc34] ;  /* 0x00030d0000047ab9 */ /* 0x000fc60000000800 */
[----:B------:R-:W3:Y:S01]  /*c720*/  LDL.LU R0, [R1+0xc] ;  /* 0x00000c0001007983 */ /* 0x000ee20000300800 */
[----:B--2---:R-:W-:Y:S02]  /*c730*/  VIADD R2, R2, UR42 ;  /* 0x0000002a02027c36 */ /* 0x004fe40008000000 */
[----:B---3--:R-:W-:-:S03]  /*c740*/  VIADD R0, R0, 0x1 ;  /* 0x0000000100007836 */ /* 0x008fc60000000000 */
[----:B------:R0:W-:Y:S01]  /*c750*/  STL [R1], R2 ;  /* 0x0000000201007387 */ /* 0x0001e20000100800 */
[----:B------:R-:W-:-:S03]  /*c760*/  ISETP.GE.AND P0, PT, R2, UR4, PT ;  /* 0x0000000402007c0c */ /* 0x000fc6000bf06270 */
[----:B------:R0:W-:Y:S10]  /*c770*/  STL [R1+0xc], R0 ;  /* 0x00000c0001007387 */ /* 0x0001f40000100800 */
[----:B0-----:R-:W-:Y:S05]  /*c780*/  @!P0 BRA `(.L_x_84) ;  /* 0xffffffd000648947 */ /* 0x001fea000383ffff */
[----:B------:R-:W-:-:S07]  /*c790*/  LOP3.LUT R2, R0, 0x1, RZ, 0xc, !PT ;  /* 0x0000000100027812 */ /* 0x000fce00078e0cff */
.L_x_49:
[----:B------:R-:W0:Y:S01]  /*c7a0*/  S2R R3, SR_CgaCtaId ;  /* 0x0000000000037919 */ /* 0x000e220000008800 */
[----:B------:R-:W-:Y:S01]  /*c7b0*/  MOV R0, 0x400 ;  /* 0x0000040000007802 */ /* 0x000fe20000000f00 */
[----:B------:R-:W-:Y:S01]  /*c7c0*/  BSSY B0, `(.L_x_85) ;  /* 0x0000005000007945 */ /* 0x000fe20003800000 */
[----:B------:R-:W-:Y:S02]  /*c7d0*/  SHF.L.U32 R2, R2, 0x1f, RZ ;  /* 0x0000001f02027819 */ /* 0x000fe400000006ff */
[----:B0-----:R-:W-:-:S04]  /*c7e0*/  LEA R4, R3, R0, 0x18 ;  /* 0x0000000003047211 */ /* 0x001fc800078ec0ff */
[----:B------:R-:W0:Y:S02]  /*c7f0*/  SYNCS.PHASECHK.TRANS64.TRYWAIT P0, [R4+URZ+0x28c20], R2 ;  /* 0x028c2002040075a7 */ /* 0x000e24000800017f */
[----:B0-----:R-:W-:Y:S05]  /*c800*/  @!P0 BRA `(.L_x_86) ;  /* 0x00000024002c8947 */ /* 0x001fea0003800000 */
.L_x_157:
[----:B------:R-:W-:Y:S05]  /*c810*/  BSYNC B0 ;  /* 0x0000000000007941 */ /* 0x000fea0003800000 */
.L_x_85:
[----:B------:R-:W-:-:S03]  /*c820*/  UMOV UR4, 0xffffffff ;  /* 0xffffffff00047882 */ /* 0x000fc60000000000 */
[----:B------:R-:W-:Y:S05]  /*c830*/  BRA.DIV UR4, `(.L_x_87) ;  /* 0x0000002604347947 */ /* 0x000fea000b800000 */
[----:B------:R-:W2:Y:S02]  /*c840*/  S2R R0, SR_TID.X ;  /* 0x0000000000007919 */ /* 0x000ea40000002100 */
[----:B--2---:R-:W-:-:S04]  /*c850*/  SHF.R.U32.HI R0, RZ, 0x5, R0 ;  /* 0x00000005ff007819 */ /* 0x004fc80000011600 */
[----:B------:R-:W-:-:S05]  /*c860*/  LOP3.LUT R0, R0, 0x3, RZ, 0xc0, !PT ;  /* 0x0000000300007812 */ /* 0x000fca00078ec0ff */
[----:B------:R2:W3:Y:S02]  /*c870*/  SHFL.IDX PT, R14, R0, RZ, 0x1f ;  /* 0x00001fff000e7589 */ /* 0x0004e400000e0000 */
.L_x_160:
[----:B---3--:R-:W-:Y:S01]  /*c880*/  ISETP.NE.AND P0, PT, R14, RZ, PT ;  /* 0x000000ff0e00720c */ /* 0x008fe20003f05270 */
[----:B------:R-:W-:-:S12]  /*c890*/  BSSY B0, `(.L_x_88) ;  /* 0x0000024000007945 */ /* 0x000fd80003800000 */
[----:B------:R-:W-:Y:S05]  /*c8a0*/  @P0 BRA `(.L_x_89) ;  /* 0x0000000000880947 */ /* 0x000fea0003800000 */
[----:B------:R-:W-:-:S03]  /*c8b0*/  UMOV UR4, 0xffffffff ;  /* 0xffffffff00047882 */ /* 0x000fc60000000000 */
[----:B------:R-:W-:Y:S05]  /*c8c0*/  BRA.DIV UR4, `(.L_x_90) ;  /* 0x0000002604447947 */ /* 0x000fea000b800000 */
[----:B------:R-:W-:-:S13]  /*c8d0*/  ELECT P6, URZ, PT ;  /* 0x00000000003f782f */ /* 0x000fda00038c0000 */
.L_x_163:
[----:B------:R-:W-:Y:S05]  /*c8e0*/  @!P6 BRA `(.L_x_89) ;  /* 0x000000000078e947 */ /* 0x000fea0003800000 */
[----:B------:R-:W-:-:S06]  /*c8f0*/  ULOP3.LUT UR4, UR38, 0x2, URZ, 0xfc, !UPT ;  /* 0x0000000226047892 */ /* 0x000fcc000f8efc3f */
[----:B--2---:R-:W-:-:S04]  /*c900*/  MOV R0, UR4 ;  /* 0x0000000400007c02 */ /* 0x004fc80008000f00 */
[----:B------:R-:W-:-:S13]  /*c910*/  ISETP.NE.AND P0, PT, R0, 0x3, PT ;  /* 0x000000030000780c */ /* 0x000fda0003f05270 */
[----:B------:R-:W-:Y:S05]  /*c920*/  @!P0 BRA `(.L_x_91) ;  /* 0x0000000000048947 */ /* 0x000fea0003800000 */
[----:B------:R-:W-:Y:S01]  /*c930*/  BPT.TRAP 0x1 ;  /* 0x000000040000795c */ /* 0x000fe20000300000 */
.L_x_91:
[C---:B------:R-:W-:Y:S01]  /*c940*/  IMAD R5, R17.reuse, 0x8, R4 ;  /* 0x0000000811057824 */ /* 0x040fe200078e0204 */
[----:B------:R-:W-:Y:S01]  /*c950*/  SHF.L.U32 R0, R22, 0x1f, RZ ;  /* 0x0000001f16007819 */ /* 0x000fe200000006ff */
[----:B------:R-:W-:-:S03]  /*c960*/  VIADD R17, R17, 0x1 ;  /* 0x0000000111117836 */ /* 0x000fc60000000000 */
[----:B------:R-:W2:Y:S02]  /*c970*/  SYNCS.PHASECHK.TRANS64.TRYWAIT P1, [R5+URZ+0x28c40], R0 ;  /* 0x028c4000050075a7 */ /* 0x000ea4000802017f */
[----:B------:R-:W-:-:S04]  /*c980*/  ISETP.NE.AND P2, PT, R17, 0x2, PT ;  /* 0x000000021100780c */ /* 0x000fc80003f45270 */
[----:B------:R-:W-:Y:S01]  /*c990*/  SEL R3, RZ, 0x1, P2 ;  /* 0x00000001ff037807 */ /* 0x000fe20001000000 */
[----:B--2---:R-:W-:Y:S08]  /*c9a0*/  @!P1 BRA `(.L_x_92) ;  /* 0x00000024002c9947 */ /* 0x004ff00003800000 */
.L_x_164:
[----:B------:R-:W-:Y:S02]  /*c9b0*/  SEL R17, R17, RZ, P2 ;  /* 0x000000ff11117207 */ /* 0x000fe40001000000 */
[----:B0-----:R-:W-:Y:S01]  /*c9c0*/  LOP3.LUT R2, R22, R3, RZ, 0x3c, !PT ;  /* 0x0000000316027212 */ /* 0x001fe200078e3cff */
[----:B------:R-:W-:Y:S06]  /*c9d0*/  @!P0 BRA `(.L_x_93) ;  /* 0x0000000000048947 */ /* 0x000fec0003800000 */
[----:B------:R-:W-:Y:S01]  /*c9e0*/  BPT.TRAP 0x1 ;  /* 0x000000040000795c */ /* 0x000fe20000300000 */
.L_x_93:
[----:B------:R-:W-:Y:S01]  /*c9f0*/  IMAD R17, R17, 0x8, R4 ;  /* 0x0000000811117824 */ /* 0x000fe200078e0204 */
[----:B------:R-:W-:-:S04]  /*ca00*/  SHF.L.U32 R2, R2, 0x1f, RZ ;  /* 0x0000001f02027819 */ /* 0x000fc800000006ff */
[----:B------:R-:W0:Y:S02]  /*ca10*/  SYNCS.PHASECHK.TRANS64.TRYWAIT P1, [R17+URZ+0x28c40], R2 ;  /* 0x028c4002110075a7 */ /* 0x000e24000802017f */
[----:B0-----:R-:W-:Y:S05]  /*ca20*/  @!P1 BRA `(.L_x_94) ;  /* 0x0000002400209947 */ /* 0x001fea0003800000 */
.L_x_165:
[----:B------:R-:W-:Y:S05]  /*ca30*/  @!P0 BRA `(.L_x_95) ;  /* 0x0000000000048947 */ /* 0x000fea0003800000 */
[----:B------:R-:W-:Y:S01]  /*ca40*/  BPT.TRAP 0x1 ;  /* 0x000000040000795c */ /* 0x000fe20000300000 */
.L_x_95:
[----:B------:R-:W3:Y:S02]  /*ca50*/  SYNCS.PHASECHK.TRANS64.TRYWAIT P1, [R5+URZ+0x28c60], R0 ;  /* 0x028c6000050075a7 */ /* 0x000ee4000802017f */
[----:B---3--:R-:W-:Y:S05]  /*ca60*/  @!P1 BRA `(.L_x_96) ;  /* 0x0000002400249947 */ /* 0x008fea0003800000 */
.L_x_166:
[----:B------:R-:W-:Y:S05]  /*ca70*/  @!P0 BRA `(.L_x_97) ;  /* 0x0000000000048947 */ /* 0x000fea0003800000 */
[----:B------:R-:W-:Y:S01]  /*ca80*/  BPT.TRAP 0x1 ;  /* 0x000000040000795c */ /* 0x000fe20000300000 */
.L_x_97:
[----:B----4-:R4:W0:Y:S02]  /*ca90*/  SYNCS.PHASECHK.TRANS64.TRYWAIT P0, [R17+URZ+0x28c60], R2 ;  /* 0x028c6002110075a7 */ /* 0x010824000800017f */
[----:B0-----:R-:W-:Y:S05]  /*caa0*/  @!P0 NANOSLEEP.SYNCS 0x989680 ;  /* 0x009896800000895d */ /* 0x001fea0003900000 */
[----:B------:R-:W0:Y:S02]  /*cab0*/  @!P0 SYNCS.PHASECHK.TRANS64 P0, [R17+URZ+0x28c60], R2 ;  /* 0x028c6002110085a7 */ /* 0x000e24000800007f */
[----:B0-----:R-:W-:Y:S05]  /*cac0*/  @!P0 BRA `(.L_x_97) ;  /* 0xfffffffc00f08947 */ /* 0x001fea000383ffff */
.L_x_89:
[----:B------:R-:W-:Y:S05]  /*cad0*/  BSYNC B0 ;  /* 0x0000000000007941 */ /* 0x000fea0003800000 */
.L_x_88:
[----:B------:R-:W-:Y:S05]  /*cae0*/  EXIT ;  /* 0x000000000000794d */ /* 0x000fea0003800000 */
.L_x_9:
[----:B0-----:R-:W-:-:S04]  /*caf0*/  MOV R3, UR16 ;  /* 0x0000001000037c02 */ /* 0x001fc80008000f00 */
[----:B------:R0:W1:Y:S03]  /*cb00*/  SYNCS.PHASECHK.TRANS64.TRYWAIT P1, [R3+URZ+0x28c50], R0 ;  /* 0x028c5000030075a7 */ /* 0x000066000802017f */
[----:B-1----:R-:W-:Y:S05]  /*cb10*/  @!P1 NANOSLEEP.SYNCS 0x989680 ;  /* 0x009896800000995d */ /* 0x002fea0003900000 */
[----:B------:R-:W1:Y:S02]  /*cb20*/  @!P1 SYNCS.PHASECHK.TRANS64 P1, [R3+URZ+0x28c50], R0 ;  /* 0x028c5000030095a7 */ /* 0x000e64000802007f */
[----:B-1----:R-:W-:Y:S05]  /*cb30*/  @!P1 BRA `(.L_x_9) ;  /* 0xfffffffc00ec9947 */ /* 0x002fea000383ffff */
[----:B------:R-:W-:Y:S05]  /*cb40*/  BRA `(.L_x_98) ;  /* 0xffffff4400b07947 */ /* 0x000fea000383ffff */
.L_x_15:
[----:B-1----:R-:W-:-:S04]  /*cb50*/  IMAD.U32 R4, RZ, RZ, UR6 ;  /* 0x00000006ff047e24 */ /* 0x002fc8000f8e00ff */
[----:B------:R1:W2:Y:S03]  /*cb60*/  SYNCS.PHASECHK.TRANS64.TRYWAIT P1, [R4+URZ+0x28c50], R3 ;  /* 0x028c5003040075a7 */ /* 0x0002a6000802017f */
[----:B--2---:R-:W-:Y:S05]  /*cb70*/  @!P1 NANOSLEEP.SYNCS 0x989680 ;  /* 0x009896800000995d */ /* 0x004fea0003900000 */
[----:B------:R-:W2:Y:S02]  /*cb80*/  @!P1 SYNCS.PHASECHK.TRANS64 P1, [R4+URZ+0x28c50], R3 ;  /* 0x028c5003040095a7 */ /* 0x000ea4000802007f */
[----:B--2---:R-:W-:Y:S05]  /*cb90*/  @!P1 BRA `(.L_x_15) ;  /* 0xfffffffc00ec9947 */ /* 0x004fea000383ffff */
[----:B------:R-:W-:Y:S05]  /*cba0*/  BRA `(.L_x_14) ;  /* 0xffffff5000b07947 */ /* 0x000fea000383ffff */
.L_x_20:
[----:B0-----:R-:W-:-:S04]  /*cbb0*/  IMAD.U32 R3, RZ, RZ, UR42 ;  /* 0x0000002aff037e24 */ /* 0x001fc8000f8e00ff */
[----:B------:R0:W1:Y:S03]  /*cbc0*/  SYNCS.PHASECHK.TRANS64.TRYWAIT P1, [R3+URZ+0x28c00], R0 ;  /* 0x028c0000030075a7 */ /* 0x000066000802017f */
[----:B-1----:R-:W-:Y:S05]  /*cbd0*/  @!P1 NANOSLEEP.SYNCS 0x989680 ;  /* 0x009896800000995d */ /* 0x002fea0003900000 */
[----:B------:R-:W1:Y:S02]  /*cbe0*/  @!P1 SYNCS.PHASECHK.TRANS64 P1, [R3+URZ+0x28c00], R0 ;  /* 0x028c0000030095a7 */ /* 0x000e64000802007f */
[----:B-1----:R-:W-:Y:S05]  /*cbf0*/  @!P1 BRA `(.L_x_20) ;  /* 0xfffffffc00ec9947 */ /* 0x002fea000383ffff */
[----:B------:R-:W-:Y:S05]  /*cc00*/  BRA `(.L_x_99) ;  /* 0xffffff6000047947 */ /* 0x000fea000383ffff */
.L_x_24:
[----:B--2---:R2:W3:Y:S02]  /*cc10*/  SYNCS.PHASECHK.TRANS64.TRYWAIT P1, [R7+URZ+0x28c30], R8 ;  /* 0x028c3008070075a7 */ /* 0x0044e4000802017f */
[----:B---3--:R-:W-:Y:S05]  /*cc20*/  @!P1 NANOSLEEP.SYNCS 0x989680 ;  /* 0x009896800000995d */ /* 0x008fea0003900000 */
[----:B------:R-:W3:Y:S02]  /*cc30*/  @!P1 SYNCS.PHASECHK.TRANS64 P1, [R7+URZ+0x28c30], R8 ;  /* 0x028c3008070095a7 */ /* 0x000ee4000802007f */
[----:B---3--:R-:W-:Y:S05]  /*cc40*/  @!P1 BRA `(.L_x_24) ;  /* 0xfffffffc00f09947 */ /* 0x008fea000383ffff */
[----:B------:R-:W-:Y:S05]  /*cc50*/  BRA `(.L_x_23) ;  /* 0xffffff6000207947 */ /* 0x000fea000383ffff */
.L_x_29:
[----:B----4-:R4:W0:Y:S02]  /*cc60*/  SYNCS.PHASECHK.TRANS64.TRYWAIT P1, [R7+URZ+0x28c50], R8 ;  /* 0x028c5008070075a7 */ /* 0x010824000802017f */
[----:B0-----:R-:W-:Y:S05]  /*cc70*/  @!P1 NANOSLEEP.SYNCS 0x989680 ;  /* 0x009896800000995d */ /* 0x001fea0003900000 */
[----:B------:R-:W0:Y:S02]  /*cc80*/  @!P1 SYNCS.PHASECHK.TRANS64 P1, [R7+URZ+0x28c50], R8 ;  /* 0x028c5008070095a7 */ /* 0x000e24000802007f */
[----:B0-----:R-:W-:Y:S05]  /*cc90*/  @!P1 BRA `(.L_x_29) ;  /* 0xfffffffc00f09947 */ /* 0x001fea000383ffff */
[----:B------:R-:W-:Y:S05]  /*cca0*/  BRA `(.L_x_28) ;  /* 0xffffff7400387947 */ /* 0x000fea000383ffff */
.L_x_35:
[----:B--2---:R-:W-:-:S04]  /*ccb0*/  IMAD.U32 R4, RZ, RZ, UR21 ;  /* 0x00000015ff047e24 */ /* 0x004fc8000f8e00ff */
[----:B------:R2:W3:Y:S03]  /*ccc0*/  SYNCS.PHASECHK.TRANS64.TRYWAIT P2, [R4+URZ+0x28c30], R7 ;  /* 0x028c3007040075a7 */ /* 0x0004e6000804017f */
[----:B---3--:R-:W-:Y:S05]  /*ccd0*/  @!P2 NANOSLEEP.SYNCS 0x989680 ;  /* 0x009896800000a95d */ /* 0x008fea0003900000 */
[----:B------:R-:W3:Y:S02]  /*cce0*/  @!P2 SYNCS.PHASECHK.TRANS64 P2, [R4+URZ+0x28c30], R7 ;  /* 0x028c30070400a5a7 */ /* 0x000ee4000804007f */
[----:B---3--:R-:W-:Y:S05]  /*ccf0*/  @!P2 BRA `(.L_x_35) ;  /* 0xfffffffc00eca947 */ /* 0x008fea000383ffff */
[----:B------:R-:W-:Y:S05]  /*cd00*/  BRA `(.L_x_34) ;  /* 0xffffff7800287947 */ /* 0x000fea000383ffff */
.L_x_40:
[----:B---3--:R-:W-:-:S04]  /*cd10*/  MOV R8, UR21 ;  /* 0x0000001500087c02 */ /* 0x008fc80008000f00 */
[----:B------:R3:W4:Y:S03]  /*cd20*/  SYNCS.PHASECHK.TRANS64.TRYWAIT P2, [R8+URZ+0x28c50], R7 ;  /* 0x028c5007080075a7 */ /* 0x000726000804017f */
[----:B----4-:R-:W-:Y:S05]  /*cd30*/  @!P2 NANOSLEEP.SYNCS 0x989680 ;  /* 0x009896800000a95d */ /* 0x010fea0003900000 */
[----:B------:R-:W4:Y:S02]  /*cd40*/  @!P2 SYNCS.PHASECHK.TRANS64 P2, [R8+URZ+0x28c50], R7 ;  /* 0x028c50070800a5a7 */ /* 0x000f24000804007f */
[----:B----4-:R-:W-:Y:S05]  /*cd50*/  @!P2 BRA `(.L_x_40) ;  /* 0xfffffffc00eca947 */ /* 0x010fea000383ffff */
[----:B------:R-:W-:Y:S05]  /*cd60*/  BRA `(.L_x_39) ;  /* 0xffffff90005c7947 */ /* 0x000fea000383ffff */
.L_x_53:
[----:B------:R-:W0:Y:S01]  /*cd70*/  S2R R19, SR_TID.X ;  /* 0x0000000000137919 */ /* 0x000e220000002100 */
[----:B------:R-:W-:Y:S01]  /*cd80*/  BSSY B0, `(.L_x_100) ;  /* 0x000000a000007945 */ /* 0x000fe20003800000 */
[----:B------:R-:W-:Y:S01]  /*cd90*/  IMAD.MOV.U32 R12, RZ, RZ, RZ ;  /* 0x000000ffff0c7224 */ /* 0x000fe200078e00ff */
[----:B------:R-:W-:Y:S01]  /*cda0*/  MOV R15, 0xffffffff ;  /* 0xffffffff000f7802 */ /* 0x000fe20000000f00 */
[----:B------:R-:W-:Y:S01]  /*cdb0*/  IMAD.MOV.U32 R11, RZ, RZ, 0x1f ;  /* 0x0000001fff0b7424 */ /* 0x000fe200078e00ff */
[----:B0-----:R-:W-:-:S04]  /*cdc0*/  SHF.R.U32.HI R19, RZ, 0x5, R19 ;  /* 0x00000005ff137819 */ /* 0x001fc80000011613 */
[----:B------:R-:W-:-:S05]  /*cdd0*/  LOP3.LUT R19, R19, 0x3, RZ, 0xc0, !PT ;  /* 0x0000000313137812 */ /* 0x000fca00078ec0ff */
[----:B------:R-:W-:-:S07]  /*cde0*/  IMAD.MOV.U32 R13, RZ, RZ, R19 ;  /* 0x000000ffff0d7224 */ /* 0x000fce00078e0013 */
[----:B-1---5:R-:W-:Y:S05]  /*cdf0*/  WARPSYNC.COLLECTIVE R15, `(.L_x_101) ;  /* 0x000000000f087348 */ /* 0x022fea0003c00000 */
[----:B------:R0:W2:Y:S02]  /*ce00*/  SHFL.IDX P6, R14, R13, R12, R11 ;  /* 0x0000000c0d0e7389 */ /* 0x0000a400000c000b */
[----:B012--5:R-:W-:Y:S01]  /*ce10*/  ENDCOLLECTIVE ;  /* 0x000000000000791b */ /* 0x027fe20003800000 */
.L_x_101:
[----:B------:R-:W-:Y:S05]  /*ce20*/  BSYNC B0 ;  /* 0x0000000000007941 */ /* 0x000fea0003800000 */
.L_x_100:
[----:B------:R-:W-:Y:S05]  /*ce30*/  BRA `(.L_x_102) ;  /* 0xffffffd000207947 */ /* 0x000fea000383ffff */
.L_x_56:
[----:B0-----:R0:W1:Y:S02]  /*ce40*/  SYNCS.PHASECHK.TRANS64.TRYWAIT P0, [R19+URZ+0x28c40], R0 ;  /* 0x028c4000130075a7 */ /* 0x001064000800017f */
[----:B-1----:R-:W-:Y:S05]  /*ce50*/  @!P0 NANOSLEEP.SYNCS 0x989680 ;  /* 0x009896800000895d */ /* 0x002fea0003900000 */
[----:B------:R-:W1:Y:S02]  /*ce60*/  @!P0 SYNCS.PHASECHK.TRANS64 P0, [R19+URZ+0x28c40], R0 ;  /* 0x028c4000130085a7 */ /* 0x000e64000800007f */
[----:B-1----:R-:W-:Y:S05]  /*ce70*/  @!P0 BRA `(.L_x_56) ;  /* 0xfffffffc00f08947 */ /* 0x002fea000383ffff */
[----:B------:R-:W-:Y:S05]  /*ce80*/  BRA `(.L_x_103) ;  /* 0xffffffd000a47947 */ /* 0x000fea000383ffff */
.L_x_57:
[----:B------:R-:W-:Y:S01]  /*ce90*/  BSSY B0, `(.L_x_104) ;  /* 0x0000008000007945 */ /* 0x000fe20003800000 */
[----:B------:R-:W-:Y:S01]  /*cea0*/  IMAD.MOV.U32 R13, RZ, RZ, R5 ;  /* 0x000000ffff0d7224 */ /* 0x000fe200078e0005 */
[----:B------:R-:W-:Y:S01]  /*ceb0*/  MOV R15, 0xffffffff ;  /* 0xffffffff000f7802 */ /* 0x000fe20000000f00 */
[----:B------:R-:W-:Y:S02]  /*cec0*/  IMAD.MOV.U32 R12, RZ, RZ, RZ ;  /* 0x000000ffff0c7224 */ /* 0x000fe400078e00ff */
[----:B------:R-:W-:-:S07]  /*ced0*/  IMAD.MOV.U32 R11, RZ, RZ, 0x181f ;  /* 0x0000181fff0b7424 */ /* 0x000fce00078e00ff */
[----:B------:R-:W-:Y:S05]  /*cee0*/  WARPSYNC.COLLECTIVE R15, `(.L_x_105) ;  /* 0x000000000f087348 */ /* 0x000fea0003c00000 */
[----:B------:R0:W1:Y:S02]  /*cef0*/  SHFL.IDX P6, R14, R13, R12, R11 ;  /* 0x0000000c0d0e7389 */ /* 0x00006400000c000b */
[----:B01----:R-:W-:Y:S01]  /*cf00*/  ENDCOLLECTIVE ;  /* 0x000000000000791b */ /* 0x003fe20003800000 */
.L_x_105:
[----:B------:R-:W-:Y:S05]  /*cf10*/  BSYNC B0 ;  /* 0x0000000000007941 */ /* 0x000fea0003800000 */
.L_x_104:
[----:B------:R-:W-:Y:S01]  /*cf20*/  IMAD.MOV.U32 R13, RZ, RZ, R0 ;  /* 0x000000ffff0d7224 */ /* 0x000fe200078e0000 */
[----:B------:R-:W-:Y:S01]  /*cf30*/  MOV R11, 0x181f ;  /* 0x0000181f000b7802 */ /* 0x000fe20000000f00 */
[----:B------:R-:W-:Y:S01]  /*cf40*/  IMAD.MOV.U32 R12, RZ, RZ, RZ ;  /* 0x000000ffff0c7224 */ /* 0x000fe200078e00ff */
[----:B------:R-:W-:Y:S01]  /*cf50*/  ISETP.GE.AND P2, PT, R35, 0x1, PT ;  /* 0x000000012300780c */ /* 0x000fe20003f46270 */
[----:B------:R-:W-:Y:S02]  /*cf60*/  IMAD.MOV.U32 R15, RZ, RZ, -0x1 ;  /* 0xffffffffff0f7424 */ /* 0x000fe400078e00ff */
[----:B------:R-:W-:-:S10]  /*cf70*/  IMAD.MOV.U32 R2, RZ, RZ, R14 ;  /* 0x000000ffff027224 */ /* 0x000fd400078e000e */
[----:B------:R-:W-:Y:S05]  /*cf80*/  WARPSYNC.COLLECTIVE R15, `(.L_x_106) ;  /* 0x000000000f087348 */ /* 0x000fea0003c00000 */
[----:B------:R0:W1:Y:S02]  /*cf90*/  SHFL.IDX P6, R14, R13, R12, R11 ;  /* 0x0000000c0d0e7389 */ /* 0x00006400000c000b */
[----:B01----:R-:W-:Y:S01]  /*cfa0*/  ENDCOLLECTIVE ;  /* 0x000000000000791b */ /* 0x003fe20003800000 */
.L_x_106:
[----:B------:R-:W-:Y:S01]  /*cfb0*/  @P2 LEA R7, R4, UR39, 0x1 ;  /* 0x0000002704072c11 */ /* 0x000fe2000f8e08ff */
[----:B------:R-:W-:Y:S01]  /*cfc0*/  IMAD.MOV.U32 R13, RZ, RZ, R5 ;  /* 0x000000ffff0d7224 */ /* 0x000fe200078e0005 */
[----:B------:R-:W-:Y:S02]  /*cfd0*/  MOV R12, 0x1 ;  /* 0x00000001000c7802 */ /* 0x000fe40000000f00 */
[----:B------:R-:W-:-:S13]  /*cfe0*/  @P2 LEA R3, P0, R20, R14, 0x1 ;  /* 0x0000000e14032211 */ /* 0x000fda00078008ff */
[----:B------:R-:W-:Y:S05]  /*cff0*/  WARPSYNC.COLLECTIVE R15, `(.L_x_107) ;  /* 0x000000000f087348 */ /* 0x000fea0003c00000 */
[----:B------:R0:W1:Y:S02]  /*d000*/  SHFL.IDX P6, R14, R13, R12, R11 ;  /* 0x0000000c0d0e7389 */ /* 0x00006400000c000b */
[----:B01----:R-:W-:Y:S01]  /*d010*/  ENDCOLLECTIVE ;  /* 0x000000000000791b */ /* 0x003fe20003800000 */
.L_x_107:
[----:B------:R-:W-:-:S05]  /*d020*/  @P2 IMAD.X R2, RZ, RZ, R2, P0 ;  /* 0x000000ffff022224 */ /* 0x000fca00000e0602 */
[----:B------:R-:W-:-:S04]  /*d030*/  @P2 LOP3.LUT R3, R3, R2, RZ, 0x3c, !PT ;  /* 0x0000000203032212 */ /* 0x000fc800078e3cff */
[----:B------:R-:W-:Y:S01]  /*d040*/  @P2 LOP3.LUT R2, R3, R2, RZ, 0x3c, !PT ;  /* 0x0000000203022212 */ /* 0x000fe200078e3cff */
[----:B------:R-:W-:-:S03]  /*d050*/  IMAD.MOV.U32 R13, RZ, RZ, R0 ;  /* 0x000000ffff0d7224 */ /* 0x000fc600078e0000 */
[----:B------:R-:W-:-:S05]  /*d060*/  @P2 LOP3.LUT R3, R3, R2, RZ, 0x3c, !PT ;  /* 0x0000000203032212 */ /* 0x000fca00078e3cff */
[----:B------:R-:W-:Y:S01]  /*d070*/  @!PT LDS RZ, [RZ] ;  /* 0x00000000fffff984 */ /* 0x000fe20000000800 */
[----:B------:R-:W-:Y:S01]  /*d080*/  @!PT LDS RZ, [RZ] ;  /* 0x00000000fffff984 */ /* 0x000fe20000000800 */
[----:B------:R-:W-:Y:S01]  /*d090*/  @!PT LDS RZ, [RZ] ;  /* 0x00000000fffff984 */ /* 0x000fe20000000800 */
[----:B------:R0:W-:Y:S01]  /*d0a0*/  @P2 LDGSTS.E.BYPASS.LTC128B.128 [R7+0x22400], desc[UR50][R2.64], !P1 ;  /* 0x2240000002072fae */ /* 0x0001e2000c901d72 */
[----:B------:R-:W-:Y:S01]  /*d0b0*/  ISETP.GE.AND P2, PT, R35, 0x11, PT ;  /* 0x000000112300780c */ /* 0x000fe20003f46270 */
[----:B------:R-:W-:-:S12]  /*d0c0*/  IMAD.MOV.U32 R8, RZ, RZ, R14 ;  /* 0x000000ffff087224 */ /* 0x000fd800078e000e */
[----:B0-----:R-:W-:Y:S05]  /*d0d0*/  WARPSYNC.COLLECTIVE R15, `(.L_x_108) ;  /* 0x000000000f087348 */ /* 0x001fea0003c00000 */
[----:B------:R1:W2:Y:S02]  /*d0e0*/  SHFL.IDX P6, R14, R13, R12, R11 ;  /* 0x0000000c0d0e7389 */ /* 0x0002a400000c000b */
[----:B012---:R-:W-:Y:S01]  /*d0f0*/  ENDCOLLECTIVE ;  /* 0x000000000000791b */ /* 0x007fe20003800000 */
.L_x_108:
[----:B------:R-:W-:Y:S01]  /*d100*/  @P2 LEA R9, R4, UR39, 0x1 ;  /* 0x0000002704092c11 */ /* 0x000fe2000f8e08ff */
[----:B------:R-:W-:Y:S02]  /*d110*/  IMAD.MOV.U32 R13, RZ, RZ, R5 ;  /* 0x000000ffff0d7224 */ /* 0x000fe400078e0005 */
[----:B------:R-:W-:Y:S01]  /*d120*/  IMAD.MOV.U32 R12, RZ, RZ, 0x2 ;  /* 0x00000002ff0c7424 */ /* 0x000fe200078e00ff */
[----:B------:R-:W-:-:S13]  /*d130*/  @P2 LEA R6, P0, R20, R14, 0x1 ;  /* 0x0000000e14062211 */ /* 0x000fda00078008ff */
[----:B------:R-:W-:Y:S05]  /*d140*/  WARPSYNC.COLLECTIVE R15, `(.L_x_109) ;  /* 0x000000000f087348 */ /* 0x000fea0003c00000 */
[----:B------:R0:W1:Y:S02]  /*d150*/  SHFL.IDX P6, R14, R13, R12, R11 ;  /* 0x0000000c0d0e7389 */ /* 0x00006400000c000b */
[----:B01----:R-:W-:Y:S01]  /*d160*/  ENDCOLLECTIVE ;  /* 0x000000000000791b */ /* 0x003fe20003800000 */
.L_x_109:
[----:B------:R-:W-:Y:S01]  /*d170*/  @P2 MOV R2, R6 ;  /* 0x0000000600022202 */ /* 0x000fe20000000f00 */
[----:B------:R-:W-:-:S04]  /*d180*/  @P2 IMAD.X R8, RZ, RZ, R8, P0 ;  /* 0x000000ffff082224 */ /* 0x000fc800000e0608 */
[----:B------:R-:W-:-:S05]  /*d190*/  @P2 IMAD.MOV.U32 R3, RZ, RZ, R8 ;  /* 0x000000ffff032224 */ /* 0x000fca00078e0008 */
[----:B------:R-:W-:Y:S01]  /*d1a0*/  @!PT LDS RZ, [RZ] ;  /* 0x00000000fffff984 */ /* 0x000fe20000000800 */
[----:B------:R-:W-:Y:S01]  /*d1b0*/  @!PT LDS RZ, [RZ] ;  /* 0x00000000fffff984 */ /* 0x000fe20000000800 */
[----:B------:R-:W-:Y:S01]  /*d1c0*/  @!PT LDS RZ, [RZ] ;  /* 0x00000000fffff984 */ /* 0x000fe20000000800 */
[----:B------:R0:W-:Y:S01]  /*d1d0*/  @P2 LDGSTS.E.BYPASS.LTC128B.128 [R9+0x22c00], desc[UR50][R2.64], !P1 ;  /* 0x22c0000002092fae */ /* 0x0001e2000c901d72 */
[----:B------:R-:W-:Y:S01]  /*d1e0*/  ISETP.GE.AND P2, PT, R35, 0x21, PT ;  /* 0x000000212300780c */ /* 0x000fe20003f46270 */
[----:B------:R-:W-:Y:S01]  /*d1f0*/  IMAD.MOV.U32 R13, RZ, RZ, R0 ;  /* 0x000000ffff0d7224 */ /* 0x000fe200078e0000 */
[----:B0-----:R-:W-:-:S11]  /*d200*/  MOV R2, R14 ;  /* 0x0000000e00027202 */ /* 0x001fd60000000f00 */
[----:B------:R-:W-:Y:S05]  /*d210*/  WARPSYNC.COLLECTIVE R15, `(.L_x_110) ;  /* 0x000000000f087348 */ /* 0x000fea0003c00000 */
[----:B------:R0:W1:Y:S02]  /*d220*/  SHFL.IDX P6, R14, R13, R12, R11 ;  /* 0x0000000c0d0e7389 */ /* 0x00006400000c000b */
[----:B01----:R-:W-:Y:S01]  /*d230*/  ENDCOLLECTIVE ;  /* 0x000000000000791b */ /* 0x003fe20003800000 */
.L_x_110:
[----:B------:R-:W-:Y:S01]  /*d240*/  @P2 LEA R6, R4, UR39, 0x1 ;  /* 0x0000002704062c11 */ /* 0x000fe2000f8e08ff */
[----:B------:R-:W-:Y:S02]  /*d250*/  IMAD.MOV.U32 R13, RZ, RZ, R5 ;  /* 0x000000ffff0d7224 */ /* 0x000fe400078e0005 */
[----:B------:R-:W-:Y:S01]  /*d260*/  IMAD.MOV.U32 R12, RZ, RZ, 0x3 ;  /* 0x00000003ff0c7424 */ /* 0x000fe200078e00ff */
[----:B------:R-:W-:-:S13]  /*d270*/  @P2 LEA R7, P0, R20, R14, 0x1 ;  /* 0x0000000e14072211 */ /* 0x000fda00078008ff */
[----:B------:R-:W-:Y:S05]  /*d280*/  WARPSYNC.COLLECTIVE R15, `(.L_x_111) ;  /* 0x000000000f087348 */ /* 0x000fea0003c00000 */
[----:B------:R0:W1:Y:S02]  /*d290*/  SHFL.IDX P6, R14, R13, R12, R11 ;  /* 0x0000000c0d0e7389 */ /* 0x00006400000c000b */
[----:B01----:R-:W-:Y:S01]  /*d2a0*/  ENDCOLLECTIVE ;  /* 0x000000000000791b */ /* 0x003fe20003800000 */
.L_x_111:
[----:B------:R-:W-:Y:S02]  /*d2b0*/  @P2 IMAD.X R10, RZ, RZ, R2, P0 ;  /* 0x000000ffff0a2224 */ /* 0x000fe400000e0602 */
[----:B------:R-:W-:-:S03]  /*d2c0*/  @P2 IMAD.MOV.U32 R2, RZ, RZ, R7 ;  /* 0x000000ffff022224 */ /* 0x000fc600078e0007 */
[----:B------:R-:W-:-:S05]  /*d2d0*/  @P2 MOV R3, R10 ;  /* 0x0000000a00032202 */ /* 0x000fca0000000f00 */
[----:B------:R-:W-:Y:S01]  /*d2e0*/  @!PT LDS RZ, [RZ] ;  /* 0x00000000fffff984 */ /* 0x000fe20000000800 */
[----:B------:R-:W-:Y:S01]  /*d2f0*/  @!PT LDS RZ, [RZ] ;  /* 0x00000000fffff984 */ /* 0x000fe20000000800 */
[----:B------:R-:W-:Y:S01]  /*d300*/  @!PT LDS RZ, [RZ] ;  /* 0x00000000fffff984 */ /* 0x000fe20000000800 */
[----:B------:R0:W-:Y:S01]  /*d310*/  @P2 LDGSTS.E.BYPASS.LTC128B.128 [R6+0x23400], desc[UR50][R2.64], !P1 ;  /* 0x2340000002062fae */ /* 0x0001e2000c901d72 */
[----:B------:R-:W-:Y:S01]  /*d320*/  MOV R13, R0 ;  /* 0x00000000000d7202 */ /* 0x000fe20000000f00 */
[----:B------:R-:W-:-:S07]  /*d330*/  IMAD.MOV.U32 R5, RZ, RZ, R14 ;  /* 0x000000ffff057224 */ /* 0x000fce00078e000e */
[----:B0-----:R-:W-:Y:S05]  /*d340*/  WARPSYNC.COLLECTIVE R15, `(.L_x_112) ;  /* 0x000000000f087348 */ /* 0x001fea0003c00000 */
[----:B------:R1:W2:Y:S02]  /*d350*/  SHFL.IDX P6, R14, R13, R12, R11 ;  /* 0x0000000c0d0e7389 */ /* 0x0002a400000c000b */
[----:B012---:R-:W-:Y:S01]  /*d360*/  ENDCOLLECTIVE ;  /* 0x000000000000791b */ /* 0x007fe20003800000 */
.L_x_112:
[----:B------:R-:W-:Y:S05]  /*d370*/  BRA `(.L_x_113) ;  /* 0xffffffd000587947 */ /* 0x000fea000383ffff */
.L_x_61:
[----:B------:R-:W-:Y:S01]  /*d380*/  IMAD.MOV.U32 R13, RZ, RZ, R5 ;  /* 0x000000ffff0d7224 */ /* 0x000fe200078e0005 */
[----:B------:R-:W-:Y:S01]  /*d390*/  MOV R15, 0xffffffff ;  /* 0xffffffff000f7802 */ /* 0x000fe20000000f00 */
[----:B------:R-:W-:Y:S02]  /*d3a0*/  IMAD.MOV.U32 R12, RZ, RZ, RZ ;  /* 0x000000ffff0c7224 */ /* 0x000fe400078e00ff */
[----:B------:R-:W-:Y:S02]  /*d3b0*/  IMAD.MOV.U32 R11, RZ, RZ, 0x181f ;  /* 0x0000181fff0b7424 */ /* 0x000fe400078e00ff */
[----:B------:R-:W-:-:S07]  /*d3c0*/  IMAD R0, R0, 0x40, R37 ;  /* 0x0000004000007824 */ /* 0x000fce00078e0225 */
[----:B-1----:R-:W-:Y:S05]  /*d3d0*/  WARPSYNC.COLLECTIVE R15, `(.L_x_114) ;  /* 0x000000000f087348 */ /* 0x002fea0003c00000 */
[----:B------:R0:W2:Y:S02]  /*d3e0*/  SHFL.IDX P6, R14, R13, R12, R11 ;  /* 0x0000000c0d0e7389 */ /* 0x0000a400000c000b */
[----:B012---:R-:W-:Y:S01]  /*d3f0*/  ENDCOLLECTIVE ;  /* 0x000000000000791b */ /* 0x007fe20003800000 */
.L_x_114:
[C---:B------:R-:W-:Y:S01]  /*d400*/  VIADD R6, R0.reuse, 0x10 ;  /* 0x0000001000067836 */ /* 0x040fe20000000000 */
[----:B------:R-:W-:Y:S01]  /*d410*/  ISETP.GE.AND P0, PT, R0, UR37, PT ;  /* 0x0000002500007c0c */ /* 0x000fe2000bf06270 */
[----:B------:R-:W-:Y:S02]  /*d420*/  IMAD.MOV.U32 R13, RZ, RZ, R4 ;  /* 0x000000ffff0d7224 */ /* 0x000fe400078e0004 */
[----:B------:R-:W-:-:S10]  /*d430*/  IMAD.MOV.U32 R2, RZ, RZ, R14 ;  /* 0x000000ffff027224 */ /* 0x000fd400078e000e */
[----:B------:R-:W-:Y:S05]  /*d440*/  WARPSYNC.COLLECTIVE R15, `(.L_x_115) ;  /* 0x000000000f087348 */ /* 0x000fea0003c00000 */
[----:B------:R0:W1:Y:S02]  /*d450*/  SHFL.IDX P6, R14, R13, R12, R11 ;  /* 0x0000000c0d0e7389 */ /* 0x00006400000c000b */
[----:B01----:R-:W-:Y:S01]  /*d460*/  ENDCOLLECTIVE ;  /* 0x000000000000791b */ /* 0x003fe20003800000 */
.L_x_115:
[----:B------:R-:W-:Y:S01]  /*d470*/  IMAD.MOV.U32 R13, RZ, RZ, R5 ;  /* 0x000000ffff0d7224 */ /* 0x000fe200078e0005 */
[----:B------:R-:W-:Y:S02]  /*d480*/  MOV R12, 0x1 ;  /* 0x00000001000c7802 */ /* 0x000fe40000000f00 */
[----:B------:R-:W-:-:S04]  /*d490*/  @!P0 LEA R14, P1, R9, R14, 0x1 ;  /* 0x0000000e090e8211 */ /* 0x000fc800078208ff */
[----:B------:R-:W-:Y:S01]  /*d4a0*/  @!P0 IADD3.X R3, RZ, R2, RZ, P1, !PT ;  /* 0x00000002ff038210 */ /* 0x000fe20000ffe4ff */
[----:B------:R-:W-:-:S08]  /*d4b0*/  @!P0 IMAD.MOV.U32 R2, RZ, RZ, R14 ;  /* 0x000000ffff028224 */ /* 0x000fd000078e000e */
[----:B------:R-:W-:Y:S05]  /*d4c0*/  WARPSYNC.COLLECTIVE R15, `(.L_x_116) ;  /* 0x000000000f087348 */ /* 0x000fea0003c00000 */
[----:B------:R0:W1:Y:S02]  /*d4d0*/  SHFL.IDX P6, R14, R13, R12, R11 ;  /* 0x0000000c0d0e7389 */ /* 0x00006400000c000b */
[----:B01----:R-:W-:Y:S01]  /*d4e0*/  ENDCOLLECTIVE ;  /* 0x000000000000791b */ /* 0x003fe20003800000 */
.L_x_116:
[----:B------:R-:W-:Y:S01]  /*d4f0*/  @!PT LDS RZ, [RZ] ;  /* 0x00000000fffff984 */ /* 0x000fe20000000800 */
[----:B------:R-:W-:Y:S01]  /*d500*/  @!PT LDS RZ, [RZ] ;  /* 0x00000000fffff984 */ /* 0x000fe20000000800 */
[----:B------:R-:W-:Y:S01]  /*d510*/  @!PT LDS RZ, [RZ] ;  /* 0x00000000fffff984 */ /* 0x000fe20000000800 */
[----:B------:R0:W-:Y:S01]  /*d520*/  @!P0 LDGSTS.E.BYPASS.LTC128B.128 [R8+0x20400], desc[UR50][R2.64], !P5 ;  /* 0x2040000002088fae */ /* 0x0001e2000e901d72 */
[----:B------:R-:W-:Y:S01]  /*d530*/  ISETP.GE.AND P0, PT, R6, UR37, PT ;  /* 0x0000002506007c0c */ /* 0x000fe2000bf06270 */
[----:B------:R-:W-:Y:S02]  /*d540*/  IMAD.MOV.U32 R13, RZ, RZ, R4 ;  /* 0x000000ffff0d7224 */ /* 0x000fe400078e0004 */
[----:B------:R-:W-:-:S10]  /*d550*/  IMAD.MOV.U32 R6, RZ, RZ, R14 ;  /* 0x000000ffff067224 */ /* 0x000fd400078e000e */
[----:B0-----:R-:W-:Y:S05]  /*d560*/  WARPSYNC.COLLECTIVE R15, `(.L_x_117) ;  /* 0x000000000f087348 */ /* 0x001fea0003c00000 */
[----:B------:R1:W2:Y:S02]  /*d570*/  SHFL.IDX P6, R14, R13, R12, R11 ;  /* 0x0000000c0d0e7389 */ /* 0x0002a400000c000b */
[----:B012---:R-:W-:Y:S01]  /*d580*/  ENDCOLLECTIVE ;  /* 0x000000000000791b */ /* 0x007fe20003800000 */
.L_x_117:
[----:B------:R-:W-:Y:S02]  /*d590*/  IMAD.MOV.U32 R13, RZ, RZ, R5 ;  /* 0x000000ffff0d7224 */ /* 0x000fe400078e0005 */
[----:B------:R-:W-:Y:S01]  /*d5a0*/  IMAD.MOV.U32 R12, RZ, RZ, 0x2 ;  /* 0x00000002ff0c7424 */ /* 0x000fe200078e00ff */
[----:B------:R-:W-:-:S13]  /*d5b0*/  @!P0 LEA R2, P1, R9, R14, 0x1 ;  /* 0x0000000e09028211 */ /* 0x000fda00078208ff */
[----:B------:R-:W-:Y:S05]  /*d5c0*/  WARPSYNC.COLLECTIVE R15, `(.L_x_118) ;  /* 0x000000000f087348 */ /* 0x000fea0003c00000 */
[----:B------:R0:W1:Y:S02]  /*d5d0*/  SHFL.IDX P6, R14, R13, R12, R11 ;  /* 0x0000000c0d0e7389 */ /* 0x00006400000c000b */
[----:B01----:R-:W-:Y:S01]  /*d5e0*/  ENDCOLLECTIVE ;  /* 0x000000000000791b */ /* 0x003fe20003800000 */
.L_x_118:
[----:B------:R-:W-:Y:S01]  /*d5f0*/  @!P0 IMAD.X R3, RZ, RZ, R6, P1 ;  /* 0x000000ffff038224 */ /* 0x000fe200008e0606 */
[----:B------:R-:W-:-:S04]  /*d600*/  IADD3 R6, R0, 0x20, RZ ;  /* 0x0000002000067810 */ /* 0x000fc80007ffe0ff */
[----:B------:R-:W-:Y:S01]  /*d610*/  @!PT LDS RZ, [RZ] ;  /* 0x00000000fffff984 */ /* 0x000fe20000000800 */
[----:B------:R-:W-:Y:S01]  /*d620*/  @!PT LDS RZ, [RZ] ;  /* 0x00000000fffff984 */ /* 0x000fe20000000800 */
[----:B------:R-:W-:Y:S01]  /*d630*/  @!PT LDS RZ, [RZ] ;  /* 0x00000000fffff984 */ /* 0x000fe20000000800 */
[----:B------:R0:W-:Y:S01]  /*d640*/  @!P0 LDGSTS.E.BYPASS.LTC128B.128 [R8+0x20c00], desc[UR50][R2.64], !P5 ;  /* 0x20c0000002088fae */ /* 0x0001e2000e901d72 */
[----:B------:R-:W-:Y:S02]  /*d650*/  ISETP.GE.AND P0, PT, R6, UR37, PT ;  /* 0x0000002506007c0c */ /* 0x000fe4000bf06270 */
[----:B------:R-:W-:Y:S01]  /*d660*/  MOV R13, R4 ;  /* 0x00000004000d7202 */ /* 0x000fe20000000f00 */
[----:B------:R-:W-:-:S10]  /*d670*/  IMAD.MOV.U32 R6, RZ, RZ, R14 ;  /* 0x000000ffff067224 */ /* 0x000fd400078e000e */
[----:B0-----:R-:W-:Y:S05]  /*d680*/  WARPSYNC.COLLECTIVE R15, `(.L_x_119) ;  /* 0x000000000f087348 */ /* 0x001fea0003c00000 */
[----:B------:R1:W2:Y:S02]  /*d690*/  SHFL.IDX P6, R14, R13, R12, R11 ;  /* 0x0000000c0d0e7389 */ /* 0x0002a400000c000b */
[----:B012---:R-:W-:Y:S01]  /*d6a0*/  ENDCOLLECTIVE ;  /* 0x000000000000791b */ /* 0x007fe20003800000 */
.L_x_119:
[----:B------:R-:W-:Y:S02]  /*d6b0*/  IMAD.MOV.U32 R13, RZ, RZ, R5 ;  /* 0x000000ffff0d7224 */ /* 0x000fe400078e0005 */
[----:B------:R-:W-:Y:S01]  /*d6c0*/  IMAD.MOV.U32 R12, RZ, RZ, 0x3 ;  /* 0x00000003ff0c7424 */ /* 0x000fe200078e00ff */
[----:B------:R-:W-:-:S13]  /*d6d0*/  @!P0 LEA R2, P1, R9, R14, 0x1 ;  /* 0x0000000e09028211 */ /* 0x000fda00078208ff */
[----:B------:R-:W-:Y:S05]  /*d6e0*/  WARPSYNC.COLLECTIVE R15, `(.L_x_120) ;  /* 0x000000000f087348 */ /* 0x000fea0003c00000 */
[----:B------:R0:W1:Y:S02]  /*d6f0*/  SHFL.IDX P6, R14, R13, R12, R11 ;  /* 0x0000000c0d0e7389 */ /* 0x00006400000c000b */
[----:B01----:R-:W-:Y:S01]  /*d700*/  ENDCOLLECTIVE ;  /* 0x000000000000791b */ /* 0x003fe20003800000 */
.L_x_120:
[----:B------:R-:W-:-:S05]  /*d710*/  @!P0 IMAD.X R3, RZ, RZ, R6, P1 ;  /* 0x000000ffff038224 */ /* 0x000fca00008e0606 */
[----:B------:R-:W-:Y:S01]  /*d720*/  @!PT LDS RZ, [RZ] ;  /* 0x00000000fffff984 */ /* 0x000fe20000000800 */
[----:B------:R-:W-:Y:S01]  /*d730*/  @!PT LDS RZ, [RZ] ;  /* 0x00000000fffff984 */ /* 0x000fe20000000800 */
[----:B------:R-:W-:Y:S01]  /*d740*/  @!PT LDS RZ, [RZ] ;  /* 0x00000000fffff984 */ /* 0x000fe20000000800 */
[----:B------:R0:W-:Y:S01]  /*d750*/  @!P0 LDGSTS.E.BYPASS.LTC128B.128 [R8+0x21400], desc[UR50][R2.64], !P5 ;  /* 0x2140000002088fae */ /* 0x0001e2000e901d72 */
[----:B------:R-:W-:Y:S01]  /*d760*/  IMAD.MOV.U32 R13, RZ, RZ, R4 ;  /* 0x000000ffff0d7224 */ /* 0x000fe200078e0004 */
[----:B------:R-:W-:-:S07]  /*d770*/  MOV R5, R14 ;  /* 0x0000000e00057202 */ /* 0x000fce0000000f00 */
[----:B0-----:R-:W-:Y:S05]  /*d780*/  WARPSYNC.COLLECTIVE R15, `(.L_x_121) ;  /* 0x000000000f087348 */ /* 0x001fea0003c00000 */
[----:B------:R1:W2:Y:S02]  /*d790*/  SHFL.IDX P6, R14, R13, R12, R11 ;  /* 0x0000000c0d0e7389 */ /* 0x0002a400000c000b */
[----:B012---:R-:W-:Y:S01]  /*d7a0*/  ENDCOLLECTIVE ;  /* 0x000000000000791b */ /* 0x007fe20003800000 */
.L_x_121:
[----:B------:R-:W-:Y:S05]  /*d7b0*/  BRA `(.L_x_122) ;  /* 0xffffffd400147947 */ /* 0x000fea000383ffff */
.L_x_63:
[----:B0-----:R-:W-:-:S04]  /*d7c0*/  IMAD.U32 R3, RZ, RZ, UR39 ;  /* 0x00000027ff037e24 */ /* 0x001fc8000f8e00ff */
[----:B------:R0:W2:Y:S03]  /*d7d0*/  SYNCS.PHASECHK.TRANS64.TRYWAIT P0, [R3+URZ+0x28c20], R0 ;  /* 0x028c2000030075a7 */ /* 0x0000a6000800017f */
[----:B--2---:R-:W-:Y:S05]  /*d7e0*/  @!P0 NANOSLEEP.SYNCS 0x989680 ;  /* 0x009896800000895d */ /* 0x004fea0003900000 */
[----:B------:R-:W2:Y:S02]  /*d7f0*/  @!P0 SYNCS.PHASECHK.TRANS64 P0, [R3+URZ+0x28c20], R0 ;  /* 0x028c2000030085a7 */ /* 0x000ea4000800007f */
[----:B--2---:R-:W-:Y:S05]  /*d800*/  @!P0 BRA `(.L_x_63) ;  /* 0xfffffffc00ec8947 */ /* 0x004fea000383ffff */
[----:B------:R-:W-:Y:S05]  /*d810*/  BRA `(.L_x_123) ;  /* 0xffffffd400487947 */ /* 0x000fea000383ffff */
.L_x_66:
[----:B0-----:R0:W2:Y:S02]  /*d820*/  SYNCS.PHASECHK.TRANS64.TRYWAIT P0, [R19+URZ+0x28c60], R0 ;  /* 0x028c6000130075a7 */ /* 0x0010a4000800017f */
[----:B--2---:R-:W-:Y:S05]  /*d830*/  @!P0 NANOSLEEP.SYNCS 0x989680 ;  /* 0x009896800000895d */ /* 0x004fea0003900000 */
[----:B------:R-:W2:Y:S02]  /*d840*/  @!P0 SYNCS.PHASECHK.TRANS64 P0, [R19+URZ+0x28c60], R0 ;  /* 0x028c6000130085a7 */ /* 0x000ea4000800007f */
[----:B--2---:R-:W-:Y:S05]  /*d850*/  @!P0 BRA `(.L_x_66) ;  /* 0xfffffffc00f08947 */ /* 0x004fea000383ffff */
[----:B------:R-:W-:Y:S05]  /*d860*/  BRA `(.L_x_124) ;  /* 0xffffffd400587947 */ /* 0x000fea000383ffff */
.L_x_67:
[----:B------:R-:W-:Y:S01]  /*d870*/  BSSY B0, `(.L_x_125) ;  /* 0x0000008000007945 */ /* 0x000fe20003800000 */
[----:B------:R-:W-:Y:S01]  /*d880*/  IMAD.MOV.U32 R13, RZ, RZ, R10 ;  /* 0x000000ffff0d7224 */ /* 0x000fe200078e000a */
[----:B------:R-:W-:Y:S01]  /*d890*/  MOV R12, RZ ;  /* 0x000000ff000c7202 */ /* 0x000fe20000000f00 */
[----:B------:R-:W-:Y:S02]  /*d8a0*/  IMAD.MOV.U32 R11, RZ, RZ, 0x181f ;  /* 0x0000181fff0b7424 */ /* 0x000fe400078e00ff */
[----:B------:R-:W-:-:S07]  /*d8b0*/  IMAD.MOV.U32 R15, RZ, RZ, -0x1 ;  /* 0xffffffffff0f7424 */ /* 0x000fce00078e00ff */
[----:B01----:R-:W-:Y:S05]  /*d8c0*/  WARPSYNC.COLLECTIVE R15, `(.L_x_126) ;  /* 0x000000000f087348 */ /* 0x003fea0003c00000 */
[----:B------:R2:W3:Y:S02]  /*d8d0*/  SHFL.IDX P6, R14, R13, R12, R11 ;  /* 0x0000000c0d0e7389 */ /* 0x0004e400000c000b */
[----:B0123--:R-:W-:Y:S01]  /*d8e0*/  ENDCOLLECTIVE ;  /* 0x000000000000791b */ /* 0x00ffe20003800000 */
.L_x_126:
[----:B------:R-:W-:Y:S05]  /*d8f0*/  BSYNC B0 ;  /* 0x0000000000007941 */ /* 0x000fea0003800000 */
.L_x_125:
[----:B------:R-:W0:Y:S01]  /*d900*/  S2R R0, SR_TID.X ;  /* 0x0000000000007919 */ /* 0x000e220000002100 */
[----:B------:R-:W-:Y:S01]  /*d910*/  MOV R13, R8 ;  /* 0x00000008000d7202 */ /* 0x000fe20000000f00 */
[----:B------:R-:W-:Y:S01]  /*d920*/  IMAD.MOV.U32 R12, RZ, RZ, RZ ;  /* 0x000000ffff0c7224 */ /* 0x000fe200078e00ff */
[----:B------:R-:W-:Y:S01]  /*d930*/  LOP3.LUT P5, RZ, R16, 0x20000000, RZ, 0xc0, !PT ;  /* 0x2000000010ff7812 */ /* 0x000fe200078ac0ff */
[----:B------:R-:W-:Y:S01]  /*d940*/  IMAD.MOV.U32 R11, RZ, RZ, 0x181f ;  /* 0x0000181fff0b7424 */ /* 0x000fe200078e00ff */
[----:B------:R-:W-:Y:S01]  /*d950*/  LEA R9, R9, UR39, 0x1 ;  /* 0x0000002709097c11 */ /* 0x000fe2000f8e08ff */
[----:B------:R-:W-:Y:S01]  /*d960*/  IMAD.MOV.U32 R15, RZ, RZ, -0x1 ;  /* 0xffffffffff0f7424 */ /* 0x000fe200078e00ff */
[----:B------:R-:W-:Y:S01]  /*d970*/  P2R R4, PR, RZ, 0x20 ;  /* 0x00000020ff047803 */ /* 0x000fe20000000000 */
[----:B------:R-:W-:Y:S01]  /*d980*/  IMAD.MOV.U32 R3, RZ, RZ, R14 ;  /* 0x000000ffff037224 */ /* 0x000fe200078e000e */
[----:B------:R-:W-:-:S13]  /*d990*/  LOP3.LUT P5, RZ, R30, 0x40, RZ, 0xc0, !PT ;  /* 0x000000401eff7812 */ /* 0x000fda00078ac0ff */
[----:B0-----:R-:W-:Y:S05]  /*d9a0*/  WARPSYNC.COLLECTIVE R15, `(.L_x_127) ;  /* 0x000000000f087348 */ /* 0x001fea0003c00000 */
[----:B------:R1:W2:Y:S02]  /*d9b0*/  SHFL.IDX P6, R14, R13, R12, R11 ;  /* 0x0000000c0d0e7389 */ /* 0x0002a400000c000b */
[----:B012---:R-:W-:Y:S01]  /*d9c0*/  ENDCOLLECTIVE ;  /* 0x000000000000791b */ /* 0x007fe20003800000 */
.L_x_127:
[C---:B------:R-:W-:Y:S02]  /*d9d0*/  LOP3.LUT P4, RZ, R16.reuse, 0x4000000, RZ, 0xc0, !PT ;  /* 0x0400000010ff7812 */ /* 0x040fe4000788c0ff */
[C---:B------:R-:W-:Y:S02]  /*d9e0*/  LOP3.LUT P3, RZ, R16.reuse, 0x800000, RZ, 0xc0, !PT ;  /* 0x0080000010ff7812 */ /* 0x040fe4000786c0ff */
[C---:B------:R-:W-:Y:S02]  /*d9f0*/  LOP3.LUT P2, RZ, R16.reuse, 0x400000, RZ, 0xc0, !PT ;  /* 0x0040000010ff7812 */ /* 0x040fe4000784c0ff */
[----:B------:R-:W-:Y:S02]  /*da00*/  LOP3.LUT P1, RZ, R16, 0x200000, RZ, 0xc0, !PT ;  /* 0x0020000010ff7812 */ /* 0x000fe4000782c0ff */
[----:B------:R-:W-:Y:S01]  /*da10*/  MOV R13, R10 ;  /* 0x0000000a000d7202 */ /* 0x000fe20000000f00 */
[----:B------:R-:W-:Y:S01]  /*da20*/  IMAD.MOV.U32 R12, RZ, RZ, 0x1 ;  /* 0x00000001ff0c7424 */ /* 0x000fe200078e00ff */
[----:B------:R-:W-:Y:S01]  /*da30*/  SHF.L.U32 R0, R0, 0x3, RZ ;  /* 0x0000000300007819 */ /* 0x000fe200000006ff */
[----:B------:R-:W-:-:S03]  /*da40*/  IMAD.MOV.U32 R2, RZ, RZ, R14 ;  /* 0x000000ffff027224 */ /* 0x000fc600078e000e */
[----:B------:R-:W-:Y:S02]  /*da50*/  LOP3.LUT R0, R0, 0x38, RZ, 0xc0, !PT ;  /* 0x0000003800007812 */ /* 0x000fe400078ec0ff */
[----:B------:R-:W-:-:S03]  /*da60*/  LOP3.LUT P6, RZ, R30, 0x1, RZ, 0xc0, !PT ;  /* 0x000000011eff7812 */ /* 0x000fc600078cc0ff */
[----:B------:R-:W-:-:S05]  /*da70*/  IMAD.SHL.U32 R0, R0, 0x2, RZ ;  /* 0x0000000200007824 */ /* 0x000fca00078e00ff */
[----:B------:R-:W-:-:S05]  /*da80*/  IADD3 R2, P0, R2, R0, RZ ;  /* 0x0000000002027210 */ /* 0x000fca0007f1e0ff */
[----:B------:R-:W-:Y:S01]  /*da90*/  IMAD.X R3, RZ, RZ, R3, P0 ;  /* 0x000000ffff037224 */ /* 0x000fe200000e0603 */
[----:B------:R-:W-:-:S04]  /*daa0*/  LOP3.LUT P0, RZ, R30, 0x8, RZ, 0xc0, !PT ;  /* 0x000000081eff7812 */ /* 0x000fc8000780c0ff */
[----:B------:R-:W-:Y:S01]  /*dab0*/  @!PT LDS RZ, [RZ] ;  /* 0x00000000fffff984 */ /* 0x000fe20000000800 */
[----:B------:R-:W-:Y:S01]  /*dac0*/  @!PT LDS RZ, [RZ] ;  /* 0x00000000fffff984 */ /* 0x000fe20000000800 */
[----:B------:R-:W-:Y:S01]  /*dad0*/  @!PT LDS RZ, [RZ] ;  /* 0x00000000fffff984 */ /* 0x000fe20000000800 */
[----:B------:R0:W-:Y:S01]  /*dae0*/  LDGSTS.E.BYPASS.LTC128B.128 [R9+0x400], desc[UR50][R2.64], !P5 ;  /* 0x0040000002097fae */ /* 0x0001e2000e901d72 */
[----:B------:R-:W-:-:S08]  /*daf0*/  ISETP.NE.AND P5, PT, R4, RZ, PT ;  /* 0x000000ff0400720c */ /* 0x000fd00003fa5270 */
[----:B------:R0:W-:Y:S04]  /*db00*/  LDGSTS.E.BYPASS.LTC128B.128 [R9+0x2400], desc[UR50][R2.64+0x80], !P0 ;  /* 0x0240008002097fae */ /* 0x0001e8000c101d72 */
[----:B------:R0:W-:Y:S02]  /*db10*/  LDGSTS.E.BYPASS.LTC128B.128 [R9+0x4400], desc[UR50][R2.64+0x100], !P6 ;  /* 0x0440010002097fae */ /* 0x0001e4000f101d72 */
[----:B0-----:R-:W-:Y:S05]  /*db20*/  WARPSYNC.COLLECTIVE R15, `(.L_x_128) ;  /* 0x000000000f087348 */ /* 0x001fea0003c00000 */
[----:B------:R1:W2:Y:S02]  /*db30*/  SHFL.IDX P6, R14, R13, R12, R11 ;  /* 0x0000000c0d0e7389 */ /* 0x0002a400000c000b */
[----:B012---:R-:W-:Y:S01]  /*db40*/  ENDCOLLECTIVE ;  /* 0x000000000000791b */ /* 0x007fe20003800000 */
.L_x_128:
[----:B------:R-:W-:Y:S01]  /*db50*/  @!PT LDS RZ, [RZ] ;  /* 0x00000000fffff984 */ /* 0x000fe20000000800 */
[----:B------:R-:W-:Y:S01]  /*db60*/  @!PT LDS RZ, [RZ] ;  /* 0x00000000fffff984 */ /* 0x000fe20000000800 */
[----:B------:R-:W-:Y:S01]  /*db70*/  @!PT LDS RZ, [RZ] ;  /* 0x00000000fffff984 */ /* 0x000fe20000000800 */
[----:B------:R-:W-:Y:S01]  /*db80*/  LDGSTS.E.BYPASS.LTC128B.128 [R9+0x6400], desc[UR50][R2.64+0x180], !P5 ;  /* 0x0640018002097fae */ /* 0x000fe2000e901d72 */
[----:B------:R-:W-:-:S03]  /*db90*/  LOP3.LUT P5, RZ, R16, 0x10000000, RZ, 0xc0, !PT ;  /* 0x1000000010ff7812 */ /* 0x000fc600078ac0ff */
[----:B------:R-:W-:Y:S01]  /*dba0*/  LDGSTS.E.BYPASS.LTC128B.128 [R9+0x8400], desc[UR50][R2.64+0x200], !P4 ;  /* 0x0840020002097fae */ /* 0x000fe2000e101d72 */
[----:B------:R-:W-:Y:S02]  /*dbb0*/  P2R R4, PR, RZ, 0x20 ;  /* 0x00000020ff047803 */ /* 0x000fe40000000000 */
[----:B------:R-:W-:Y:S01]  /*dbc0*/  LOP3.LUT P5, RZ, R30, 0x20, RZ, 0xc0, !PT ;  /* 0x000000201eff7812 */ /* 0x000fe200078ac0ff */
[----:B------:R-:W-:Y:S01]  /*dbd0*/  LDGSTS.E.BYPASS.LTC128B.128 [R9+0xa400], desc[UR50][R2.64+0x280], !P3 ;  /* 0x0a40028002097fae */ /* 0x000fe2000d901d72 */
[C---:B------:R-:W-:Y:S01]  /*dbe0*/  LOP3.LUT P4, RZ, R16.reuse, 0x2000000, RZ, 0xc0, !PT ;  /* 0x0200000010ff7812 */ /* 0x040fe2000788c0ff */
[----:B------:R-:W-:Y:S01]  /*dbf0*/  IMAD.MOV.U32 R13, RZ, RZ, R8 ;  /* 0x000000ffff0d7224 */ /* 0x000fe200078e0008 */
[C---:B------:R-:W-:Y:S01]  /*dc00*/  LOP3.LUT P3, RZ, R16.reuse, 0x100000, RZ, 0xc0, !PT ;  /* 0x0010000010ff7812 */ /* 0x040fe2000786c0ff */
[----:B------:R-:W-:Y:S01]  /*dc10*/  LDGSTS.E.BYPASS.LTC128B.128 [R9+0xc400], desc[UR50][R2.64+0x300], !P2 ;  /* 0x0c40030002097fae */ /* 0x000fe2000d101d72 */
[----:B------:R-:W-:-:S03]  /*dc20*/  LOP3.LUT P2, RZ, R16, 0x80000, RZ, 0xc0, !PT ;  /* 0x0008000010ff7812 */ /* 0x000fc6000784c0ff */
[----:B------:R0:W-:Y:S01]  /*dc30*/  LDGSTS.E.BYPASS.LTC128B.128 [R9+0xe400], desc[UR50][R2.64+0x380], !P1 ;  /* 0x0e40038002097fae */ /* 0x0001e2000c901d72 */
[----:B------:R-:W-:Y:S01]  /*dc40*/  LOP3.LUT P1, RZ, R16, 0x40000, RZ, 0xc0, !PT ;  /* 0x0004000010ff7812 */ /* 0x000fe2000782c0ff */
[----:B0-----:R-:W-:-:S12]  /*dc50*/  IMAD.MOV.U32 R3, RZ, RZ, R14 ;  /* 0x000000ffff037224 */ /* 0x001fd800078e000e */
[----:B------:R-:W-:Y:S05]  /*dc60*/  WARPSYNC.COLLECTIVE R15, `(.L_x_129) ;  /* 0x000000000f087348 */ /* 0x000fea0003c00000 */
[----:B------:R0:W1:Y:S02]  /*dc70*/  SHFL.IDX P6, R14, R13, R12, R11 ;  /* 0x0000000c0d0e7389 */ /* 0x00006400000c000b */
[----:B01----:R-:W-:Y:S01]  /*dc80*/  ENDCOLLECTIVE ;  /* 0x000000000000791b */ /* 0x003fe20003800000 */
.L_x_129:
[----:B------:R-:W-:Y:S02]  /*dc90*/  IMAD.MOV.U32 R13, RZ, RZ, R10 ;  /* 0x000000ffff0d7224 */ /* 0x000fe400078e000a */
[----:B------:R-:W-:Y:S01]  /*dca0*/  IMAD.MOV.U32 R12, RZ, RZ, 0x2 ;  /* 0x00000002ff0c7424 */ /* 0x000fe200078e00ff */
[----:B------:R-:W-:Y:S02]  /*dcb0*/  MOV R2, R14 ;  /* 0x0000000e00027202 */ /* 0x000fe40000000f00 */
[----:B------:R-:W-:Y:S02]  /*dcc0*/  LOP3.LUT P6, RZ, R16, 0x80000000, RZ, 0xc0, !PT ;  /* 0x8000000010ff7812 */ /* 0x000fe400078cc0ff */
        /* <DEDUP_REMOVED lines=13> */
.L_x_130:
        /* <DEDUP_REMOVED lines=15> */
[----:B------:R-:W-:Y:S02]  /*de90*/  LOP3.LUT P1, RZ, R16, 0x8000, RZ, 0xc0, !PT ;  /* 0x0000800010ff7812 */ /* 0x000fe4000782c0ff */
[----:B0-----:R-:W-:-:S11]  /*dea0*/  MOV R3, R14 ;  /* 0x0000000e00037202 */ /* 0x001fd60000000f00 */
[----:B------:R-:W-:Y:S05]  /*deb0*/  WARPSYNC.COLLECTIVE R15, `(.L_x_131) ;  /* 0x000000000f087348 */ /* 0x000fea0003c00000 */
[----:B------:R0:W1:Y:S02]  /*dec0*/  SHFL.IDX P6, R14, R13, R12, R11 ;  /* 0x0000000c0d0e7389 */ /* 0x00006400000c000b */
[----:B01----:R-:W-:Y:S01]  /*ded0*/  ENDCOLLECTIVE ;  /* 0x000000000000791b */ /* 0x003fe20003800000 */
.L_x_131:
[----:B------:R-:W-:Y:S01]  /*dee0*/  MOV R13, R10 ;  /* 0x0000000a000d7202 */ /* 0x000fe20000000f00 */
[----:B------:R-:W-:Y:S02]  /*def0*/  IMAD.MOV.U32 R12, RZ, RZ, 0x3 ;  /* 0x00000003ff0c7424 */ /* 0x000fe400078e00ff */
[----:B------:R-:W-:Y:S01]  /*df00*/  IMAD.MOV.U32 R2, RZ, RZ, R14 ;  /* 0x000000ffff027224 */ /* 0x000fe200078e000e */
[----:B------:R-:W-:-:S04]  /*df10*/  LOP3.LUT P6, RZ, R16, 0x40000000, RZ, 0xc0, !PT ;  /* 0x4000000010ff7812 */ /* 0x000fc800078cc0ff */
        /* <DEDUP_REMOVED lines=13> */
.L_x_132:
[----:B------:R-:W-:Y:S01]  /*dff0*/  @!PT LDS RZ, [RZ] ;  /* 0x00000000fffff984 */ /* 0x000fe20000000800 */
[----:B------:R-:W-:Y:S01]  /*e000*/  @!PT LDS RZ, [RZ] ;  /* 0x00000000fffff984 */ /* 0x000fe20000000800 */
[----:B------:R-:W-:Y:S01]  /*e010*/  @!PT LDS RZ, [RZ] ;  /* 0x00000000fffff984 */ /* 0x000fe20000000800 */
[----:B------:R0:W-:Y:S04]  /*e020*/  LDGSTS.E.BYPASS.LTC128B.128 [R9+0x7400], desc[UR50][R2.64+0x180], !P5 ;  /* 0x0740018002097fae */ /* 0x0001e8000e901d72 */
[----:B------:R0:W-:Y:S04]  /*e030*/  LDGSTS.E.BYPASS.LTC128B.128 [R9+0x9400], desc[UR50][R2.64+0x200], !P4 ;  /* 0x0940020002097fae */ /* 0x0001e8000e101d72 */
[----:B------:R0:W-:Y:S01]  /*e040*/  LDGSTS.E.BYPASS.LTC128B.128 [R9+0xb400], desc[UR50][R2.64+0x280], !P3 ;  /* 0x0b40028002097fae */ /* 0x0001e2000d901d72 */
[----:B------:R-:W-:-:S03]  /*e050*/  IMAD.MOV.U32 R13, RZ, RZ, R8 ;  /* 0x000000ffff0d7224 */ /* 0x000fc600078e0008 */
[----:B------:R0:W-:Y:S04]  /*e060*/  LDGSTS.E.BYPASS.LTC128B.128 [R9+0xd400], desc[UR50][R2.64+0x300], !P2 ;  /* 0x0d40030002097fae */ /* 0x0001e8000d101d72 */
[----:B------:R0:W-:Y:S01]  /*e070*/  LDGSTS.E.BYPASS.LTC128B.128 [R9+0xf400], desc[UR50][R2.64+0x380], !P1 ;  /* 0x0f40038002097fae */ /* 0x0001e2000c901d72 */
[----:B------:R-:W-:-:S07]  /*e080*/  IMAD.MOV.U32 R10, RZ, RZ, R14 ;  /* 0x000000ffff0a7224 */ /* 0x000fce00078e000e */
[----:B0-----:R-:W-:Y:S05]  /*e090*/  WARPSYNC.COLLECTIVE R15, `(.L_x_133) ;  /* 0x000000000f087348 */ /* 0x001fea0003c00000 */
[----:B------:R1:W2:Y:S02]  /*e0a0*/  SHFL.IDX P6, R14, R13, R12, R11 ;  /* 0x0000000c0d0e7389 */ /* 0x0002a400000c000b */
[----:B012---:R-:W-:Y:S01]  /*e0b0*/  ENDCOLLECTIVE ;  /* 0x000000000000791b */ /* 0x007fe20003800000 */
.L_x_133:
[----:B------:R-:W-:Y:S05]  /*e0c0*/  BRA `(.L_x_134) ;  /* 0xffffffd400647947 */ /* 0x000fea000383ffff */
.L_x_73:
[----:B0-----:R0:W1:Y:S02]  /*e0d0*/  SYNCS.PHASECHK.TRANS64.TRYWAIT P0, [R9+URZ+0x28c40], R20 ;  /* 0x028c4014090075a7 */ /* 0x001064000800017f */
[----:B-1----:R-:W-:Y:S05]  /*e0e0*/  @!P0 NANOSLEEP.SYNCS 0x989680 ;  /* 0x009896800000895d */ /* 0x002fea0003900000 */
[----:B------:R-:W1:Y:S02]  /*e0f0*/  @!P0 SYNCS.PHASECHK.TRANS64 P0, [R9+URZ+0x28c40], R20 ;  /* 0x028c4014090085a7 */ /* 0x000e64000800007f */
[----:B-1----:R-:W-:Y:S05]  /*e100*/  @!P0 BRA `(.L_x_73) ;  /* 0xfffffffc00f08947 */ /* 0x002fea000383ffff */
[----:B------:R-:W-:Y:S05]  /*e110*/  BRA `(.L_x_135) ;  /* 0xffffffd800987947 */ /* 0x000fea000383ffff */
.L_x_74:
[----:B------:R-:W-:Y:S01]  /*e120*/  BSSY B1, `(.L_x_136) ;  /* 0x0000008000017945 */ /* 0x000fe20003800000 */
[----:B------:R-:W-:Y:S01]  /*e130*/  MOV R13, R28 ;  /* 0x0000001c000d7202 */ /* 0x000fe20000000f00 */
[----:B------:R-:W-:Y:S02]  /*e140*/  IMAD.MOV.U32 R12, RZ, RZ, RZ ;  /* 0x000000ffff0c7224 */ /* 0x000fe400078e00ff */
[----:B------:R-:W-:Y:S02]  /*e150*/  IMAD.MOV.U32 R11, RZ, RZ, 0x181f ;  /* 0x0000181fff0b7424 */ /* 0x000fe400078e00ff */
[----:B------:R-:W-:-:S07]  /*e160*/  IMAD.MOV.U32 R15, RZ, RZ, -0x1 ;  /* 0xffffffffff0f7424 */ /* 0x000fce00078e00ff */
[----:B0-----:R-:W-:Y:S05]  /*e170*/  WARPSYNC.COLLECTIVE R15, `(.L_x_137) ;  /* 0x000000000f087348 */ /* 0x001fea0003c00000 */
[----:B------:R1:W2:Y:S02]  /*e180*/  SHFL.IDX P6, R14, R13, R12, R11 ;  /* 0x0000000c0d0e7389 */ /* 0x0002a400000c000b */
[----:B012---:R-:W-:Y:S01]  /*e190*/  ENDCOLLECTIVE ;  /* 0x000000000000791b */ /* 0x007fe20003800000 */
.L_x_137:
[----:B------:R-:W-:Y:S05]  /*e1a0*/  BSYNC B1 ;  /* 0x0000000000017941 */ /* 0x000fea0003800000 */
.L_x_136:
[----:B------:R-:W-:Y:S01]  /*e1b0*/  IMAD.MOV.U32 R13, RZ, RZ, R21 ;  /* 0x000000ffff0d7224 */ /* 0x000fe200078e0015 */
[----:B------:R-:W-:Y:S01]  /*e1c0*/  MOV R15, 0xffffffff ;  /* 0xffffffff000f7802 */ /* 0x000fe20000000f00 */
[----:B------:R-:W-:Y:S01]  /*e1d0*/  IMAD.MOV.U32 R12, RZ, RZ, RZ ;  /* 0x000000ffff0c7224 */ /* 0x000fe200078e00ff */
[----:B------:R-:W-:Y:S01]  /*e1e0*/  MOV R3, R14 ;  /* 0x0000000e00037202 */ /* 0x000fe20000000f00 */
[----:B------:R-:W-:Y:S01]  /*e1f0*/  IMAD.MOV.U32 R11, RZ, RZ, 0x181f ;  /* 0x0000181fff0b7424 */ /* 0x000fe200078e00ff */
[----:B------:R-:W-:-:S07]  /*e200*/  LEA R26, R6, UR39, 0x1 ;  /* 0x00000027061a7c11 */ /* 0x000fce000f8e08ff */
[----:B------:R-:W-:Y:S05]  /*e210*/  WARPSYNC.COLLECTIVE R15, `(.L_x_138) ;  /* 0x000000000f087348 */ /* 0x000fea0003c00000 */
[----:B------:R0:W1:Y:S02]  /*e220*/  SHFL.IDX P6, R14, R13, R12, R11 ;  /* 0x0000000c0d0e7389 */ /* 0x00006400000c000b */
[----:B01----:R-:W-:Y:S01]  /*e230*/  ENDCOLLECTIVE ;  /* 0x000000000000791b */ /* 0x003fe20003800000 */
.L_x_138:
[----:B------:R-:W-:Y:S02]  /*e240*/  IMAD.MOV.U32 R13, RZ, RZ, R28 ;  /* 0x000000ffff0d7224 */ /* 0x000fe400078e001c */
[----:B------:R-:W-:Y:S01]  /*e250*/  IMAD.MOV.U32 R12, RZ, RZ, 0x1 ;  /* 0x00000001ff0c7424 */ /* 0x000fe200078e00ff */
[----:B------:R-:W-:-:S13]  /*e260*/  IADD3 R2, P0, R14, R0, RZ ;  /* 0x000000000e027210 */ /* 0x000fda0007f1e0ff */
[----:B------:R-:W-:Y:S05]  /*e270*/  WARPSYNC.COLLECTIVE R15, `(.L_x_139) ;  /* 0x000000000f087348 */ /* 0x000fea0003c00000 */
[----:B------:R0:W1:Y:S02]  /*e280*/  SHFL.IDX P6, R14, R13, R12, R11 ;  /* 0x0000000c0d0e7389 */ /* 0x00006400000c000b */
[----:B01----:R-:W-:Y:S01]  /*e290*/  ENDCOLLECTIVE ;  /* 0x000000000000791b */ /* 0x003fe20003800000 */
.L_x_139:
[----:B------:R-:W-:-:S05]  /*e2a0*/  IMAD.X R3, RZ, RZ, R3, P0 ;  /* 0x000000ffff037224 */ /* 0x000fca00000e0603 */
[----:B------:R-:W-:Y:S01]  /*e2b0*/  @!PT LDS RZ, [RZ] ;  /* 0x00000000fffff984 */ /* 0x000fe20000000800 */
[----:B------:R-:W-:Y:S01]  /*e2c0*/  @!PT LDS RZ, [RZ] ;  /* 0x00000000fffff984 */ /* 0x000fe20000000800 */
[----:B------:R-:W-:Y:S01]  /*e2d0*/  @!PT LDS RZ, [RZ] ;  /* 0x00000000fffff984 */ /* 0x000fe20000000800 */
[----:B------:R0:W-:Y:S01]  /*e2e0*/  LDGSTS.E.BYPASS.LTC128B.128 [R26+0x22400], desc[UR50][R2.64], !P1 ;  /* 0x22400000021a7fae */ /* 0x0001e2000c901d72 */
[----:B------:R-:W-:Y:S01]  /*e2f0*/  IMAD.MOV.U32 R13, RZ, RZ, R21 ;  /* 0x000000ffff0d7224 */ /* 0x000fe200078e0015 */
[----:B------:R-:W-:-:S07]  /*e300*/  MOV R34, R14 ;  /* 0x0000000e00227202 */ /* 0x000fce0000000f00 */
[----:B0-----:R-:W-:Y:S05]  /*e310*/  WARPSYNC.COLLECTIVE R15, `(.L_x_140) ;  /* 0x000000000f087348 */ /* 0x001fea0003c00000 */
[----:B------:R1:W2:Y:S02]  /*e320*/  SHFL.IDX P6, R14, R13, R12, R11 ;  /* 0x0000000c0d0e7389 */ /* 0x0002a400000c000b */
[----:B012---:R-:W-:Y:S01]  /*e330*/  ENDCOLLECTIVE ;  /* 0x000000000000791b */ /* 0x007fe20003800000 */
.L_x_140:
[----:B------:R-:W-:Y:S01]  /*e340*/  MOV R13, R28 ;  /* 0x0000001c000d7202 */ /* 0x000fe20000000f00 */
[----:B------:R-:W-:Y:S02]  /*e350*/  IMAD.MOV.U32 R12, RZ, RZ, 0x2 ;  /* 0x00000002ff0c7424 */ /* 0x000fe400078e00ff */
[----:B------:R-:W-:-:S07]  /*e360*/  IMAD.MOV.U32 R10, RZ, RZ, R14 ;  /* 0x000000ffff0a7224 */ /* 0x000fce00078e000e */
[----:B------:R-:W-:Y:S05]  /*e370*/  WARPSYNC.COLLECTIVE R15, `(.L_x_141) ;  /* 0x000000000f087348 */ /* 0x000fea0003c00000 */
[----:B------:R0:W1:Y:S02]  /*e380*/  SHFL.IDX P6, R14, R13, R12, R11 ;  /* 0x0000000c0d0e7389 */ /* 0x00006400000c000b */
[----:B01----:R-:W-:Y:S01]  /*e390*/  ENDCOLLECTIVE ;  /* 0x000000000000791b */ /* 0x003fe20003800000 */
.L_x_141:
[----:B------:R-:W-:-:S05]  /*e3a0*/  IADD3 R2, P0, R10, R0, RZ ;  /* 0x000000000a027210 */ /* 0x000fca0007f1e0ff */
[----:B------:R-:W-:-:S05]  /*e3b0*/  IMAD.X R3, RZ, RZ, R34, P0 ;  /* 0x000000ffff037224 */ /* 0x000fca00000e0622 */
[----:B------:R-:W-:Y:S01]  /*e3c0*/  @!PT LDS RZ, [RZ] ;  /* 0x00000000fffff984 */ /* 0x000fe20000000800 */
[----:B------:R-:W-:Y:S01]  /*e3d0*/  @!PT LDS RZ, [RZ] ;  /* 0x00000000fffff984 */ /* 0x000fe20000000800 */
[----:B------:R-:W-:Y:S01]  /*e3e0*/  @!PT LDS RZ, [RZ] ;  /* 0x00000000fffff984 */ /* 0x000fe20000000800 */
[----:B------:R0:W-:Y:S01]  /*e3f0*/  LDGSTS.E.BYPASS.LTC128B.128 [R26+0x22c00], desc[UR50][R2.64], !P1 ;  /* 0x22c00000021a7fae */ /* 0x0001e2000c901d72 */
[----:B------:R-:W-:Y:S02]  /*e400*/  IMAD.MOV.U32 R13, RZ, RZ, R21 ;  /* 0x000000ffff0d7224 */ /* 0x000fe400078e0015 */
[----:B0-----:R-:W-:-:S07]  /*e410*/  IMAD.MOV.U32 R3, RZ, RZ, R14 ;  /* 0x000000ffff037224 */ /* 0x001fce00078e000e */
[----:B------:R-:W-:Y:S05]  /*e420*/  WARPSYNC.COLLECTIVE R15, `(.L_x_142) ;  /* 0x000000000f087348 */ /* 0x000fea0003c00000 */
[----:B------:R0:W1:Y:S02]  /*e430*/  SHFL.IDX P6, R14, R13, R12, R11 ;  /* 0x0000000c0d0e7389 */ /* 0x00006400000c000b */
[----:B01----:R-:W-:Y:S01]  /*e440*/  ENDCOLLECTIVE ;  /* 0x000000000000791b */ /* 0x003fe20003800000 */
.L_x_142:
[----:B------:R-:W-:Y:S02]  /*e450*/  IMAD.MOV.U32 R13, RZ, RZ, R28 ;  /* 0x000000ffff0d7224 */ /* 0x000fe400078e001c */
[----:B------:R-:W-:Y:S01]  /*e460*/  IMAD.MOV.U32 R12, RZ, RZ, 0x3 ;  /* 0x00000003ff0c7424 */ /* 0x000fe200078e00ff */
[----:B------:R-:W-:-:S07]  /*e470*/  MOV R2, R14 ;  /* 0x0000000e00027202 */ /* 0x000fce0000000f00 */
[----:B------:R-:W-:Y:S05]  /*e480*/  WARPSYNC.COLLECTIVE R15, `(.L_x_143) ;  /* 0x000000000f087348 */ /* 0x000fea0003c00000 */
[----:B------:R0:W1:Y:S02]  /*e490*/  SHFL.IDX P6, R14, R13, R12, R11 ;  /* 0x0000000c0d0e7389 */ /* 0x00006400000c000b */
[----:B01----:R-:W-:Y:S01]  /*e4a0*/  ENDCOLLECTIVE ;  /* 0x000000000000791b */ /* 0x003fe20003800000 */
.L_x_143:
[----:B------:R-:W-:-:S05]  /*e4b0*/  IADD3 R2, P0, R2, R0, RZ ;  /* 0x0000000002027210 */ /* 0x000fca0007f1e0ff */
        /* <DEDUP_REMOVED lines=10> */
.L_x_144:
[----:B------:R-:W-:Y:S05]  /*e560*/  BRA `(.L_x_145) ;  /* 0xffffffd8002c7947 */ /* 0x000fea000383ffff */
.L_x_79:
[----:B--2---:R2:W3:Y:S02]  /*e570*/  SYNCS.PHASECHK.TRANS64.TRYWAIT P0, [R9+URZ+0x28c60], R20 ;  /* 0x028c6014090075a7 */ /* 0x0044e4000800017f */
[----:B---3--:R-:W-:Y:S05]  /*e580*/  @!P0 NANOSLEEP.SYNCS 0x989680 ;  /* 0x009896800000895d */ /* 0x008fea0003900000 */
[----:B------:R-:W3:Y:S02]  /*e590*/  @!P0 SYNCS.PHASECHK.TRANS64 P0, [R9+URZ+0x28c60], R20 ;  /* 0x028c6014090085a7 */ /* 0x000ee4000800007f */
[----:B---3--:R-:W-:Y:S05]  /*e5a0*/  @!P0 BRA `(.L_x_79) ;  /* 0xfffffffc00f08947 */ /* 0x008fea000383ffff */
[----:B------:R-:W-:Y:S05]  /*e5b0*/  BRA `(.L_x_146) ;  /* 0xffffffd8007c7947 */ /* 0x000fea000383ffff */
.L_x_80:
[----:B------:R-:W-:Y:S01]  /*e5c0*/  BSSY B1, `(.L_x_147) ;  /* 0x0000008000017945 */ /* 0x000fe20003800000 */
[----:B------:R-:W-:Y:S01]  /*e5d0*/  IMAD.MOV.U32 R13, RZ, RZ, R20 ;  /* 0x000000ffff0d7224 */ /* 0x000fe200078e0014 */
[----:B------:R-:W-:Y:S01]  /*e5e0*/  MOV R11, 0x181f ;  /* 0x0000181f000b7802 */ /* 0x000fe20000000f00 */
[----:B------:R-:W-:Y:S02]  /*e5f0*/  IMAD.MOV.U32 R12, RZ, RZ, RZ ;  /* 0x000000ffff0c7224 */ /* 0x000fe400078e00ff */
[----:B------:R-:W-:-:S07]  /*e600*/  IMAD.MOV.U32 R15, RZ, RZ, -0x1 ;  /* 0xffffffffff0f7424 */ /* 0x000fce00078e00ff */
[----:B-1----:R-:W-:Y:S05]  /*e610*/  WARPSYNC.COLLECTIVE R15, `(.L_x_148) ;  /* 0x000000000f087348 */ /* 0x002fea0003c00000 */
[----:B------:R0:W2:Y:S02]  /*e620*/  SHFL.IDX P6, R14, R13, R12, R11 ;  /* 0x0000000c0d0e7389 */ /* 0x0000a400000c000b */
[----:B012---:R-:W-:Y:S01]  /*e630*/  ENDCOLLECTIVE ;  /* 0x000000000000791b */ /* 0x007fe20003800000 */
.L_x_148:
[----:B------:R-:W-:Y:S05]  /*e640*/  BSYNC B1 ;  /* 0x0000000000017941 */ /* 0x000fea0003800000 */
.L_x_147:
[----:B------:R-:W-:Y:S01]  /*e650*/  IMAD.MOV.U32 R13, RZ, RZ, R10 ;  /* 0x000000ffff0d7224 */ /* 0x000fe200078e000a */
[----:B------:R-:W-:Y:S01]  /*e660*/  MOV R12, RZ ;  /* 0x000000ff000c7202 */ /* 0x000fe20000000f00 */
[----:B------:R-:W-:Y:S01]  /*e670*/  IMAD.MOV.U32 R11, RZ, RZ, 0x181f ;  /* 0x0000181fff0b7424 */ /* 0x000fe200078e00ff */
[----:B------:R-:W-:Y:S01]  /*e680*/  LEA R19, R19, UR39, 0x1 ;  /* 0x0000002713137c11 */ /* 0x000fe2000f8e08ff */
[----:B------:R-:W-:Y:S01]  /*e690*/  IMAD.MOV.U32 R15, RZ, RZ, -0x1 ;  /* 0xffffffffff0f7424 */ /* 0x000fe200078e00ff */
[C---:B------:R-:W-:Y:S01]  /*e6a0*/  LOP3.LUT P2, RZ, R16.reuse, 0x20, RZ, 0xc0, !PT ;  /* 0x0000002010ff7812 */ /* 0x040fe2000784c0ff */
[----:B------:R-:W-:Y:S01]  /*e6b0*/  IMAD.MOV.U32 R3, RZ, RZ, R14 ;  /* 0x000000ffff037224 */ /* 0x000fe200078e000e */
[----:B------:R-:W-:-:S13]  /*e6c0*/  LOP3.LUT P1, RZ, R16, 0x10, RZ, 0xc0, !PT ;  /* 0x0000001010ff7812 */ /* 0x000fda000782c0ff */
[----:B------:R-:W-:Y:S05]  /*e6d0*/  WARPSYNC.COLLECTIVE R15, `(.L_x_149) ;  /* 0x000000000f087348 */ /* 0x000fea0003c00000 */
[----:B------:R0:W1:Y:S02]  /*e6e0*/  SHFL.IDX P6, R14, R13, R12, R11 ;  /* 0x0000000c0d0e7389 */ /* 0x00006400000c000b */
[----:B01----:R-:W-:Y:S01]  /*e6f0*/  ENDCOLLECTIVE ;  /* 0x000000000000791b */ /* 0x003fe20003800000 */
.L_x_149:
[----:B------:R-:W-:Y:S02]  /*e700*/  P2R R4, PR, RZ, 0x20 ;  /* 0x00000020ff047803 */ /* 0x000fe40000000000 */
[----:B------:R-:W-:Y:S01]  /*e710*/  MOV R13, R20 ;  /* 0x00000014000d7202 */ /* 0x000fe20000000f00 */
[----:B------:R-:W-:Y:S01]  /*e720*/  IMAD.MOV.U32 R12, RZ, RZ, 0x1 ;  /* 0x00000001ff0c7424 */ /* 0x000fe200078e00ff */
[----:B------:R-:W-:Y:S02]  /*e730*/  LOP3.LUT P6, RZ, R16, 0x40, RZ, 0xc0, !PT ;  /* 0x0000004010ff7812 */ /* 0x000fe400078cc0ff */
[----:B------:R-:W-:-:S05]  /*e740*/  IADD3 R2, P0, R14, R0, RZ ;  /* 0x000000000e027210 */ /* 0x000fca0007f1e0ff */
[----:B------:R-:W-:Y:S01]  /*e750*/  IMAD.X R3, RZ, RZ, R3, P0 ;  /* 0x000000ffff037224 */ /* 0x000fe200000e0603 */
[----:B------:R-:W-:-:S05]  /*e760*/  ISETP.NE.U32.AND P0, PT, R29, RZ, PT ;  /* 0x000000ff1d00720c */ /* 0x000fca0003f05070 */
[----:B------:R-:W-:Y:S01]  /*e770*/  @!PT LDS RZ, [RZ] ;  /* 0x00000000fffff984 */ /* 0x000fe20000000800 */
[----:B------:R-:W-:Y:S01]  /*e780*/  @!PT LDS RZ, [RZ] ;  /* 0x00000000fffff984 */ /* 0x000fe20000000800 */
[----:B------:R-:W-:Y:S01]  /*e790*/  @!PT LDS RZ, [RZ] ;  /* 0x00000000fffff984 */ /* 0x000fe20000000800 */
[----:B------:R0:W-:Y:S08]  /*e7a0*/  LDGSTS.E.BYPASS.LTC128B.128 [R19+0x400], desc[UR50][R2.64], !P6 ;  /* 0x0040000002137fae */ /* 0x0001f0000f101d72 */
[----:B0-----:R-:W-:Y:S05]  /*e7b0*/  WARPSYNC.COLLECTIVE R15, `(.L_x_150) ;  /* 0x000000000f087348 */ /* 0x001fea0003c00000 */
[----:B------:R1:W2:Y:S02]  /*e7c0*/  SHFL.IDX P6, R14, R13, R12, R11 ;  /* 0x0000000c0d0e7389 */ /* 0x0002a400000c000b */
[----:B012---:R-:W-:Y:S01]  /*e7d0*/  ENDCOLLECTIVE ;  /* 0x000000000000791b */ /* 0x007fe20003800000 */
.L_x_150:
[----:B------:R-:W-:Y:S01]  /*e7e0*/  @!PT LDS RZ, [RZ] ;  /* 0x00000000fffff984 */ /* 0x000fe20000000800 */
[----:B------:R-:W-:Y:S01]  /*e7f0*/  @!PT LDS RZ, [RZ] ;  /* 0x00000000fffff984 */ /* 0x000fe20000000800 */
[----:B------:R-:W-:Y:S01]  /*e800*/  @!PT LDS RZ, [RZ] ;  /* 0x00000000fffff984 */ /* 0x000fe20000000800 */
[----:B------:R-:W-:Y:S04]  /*e810*/  LDGSTS.E.BYPASS.LTC128B.128 [R19+0x2400], desc[UR50][R2.64+0x80], !P2 ;  /* 0x0240008002137fae */ /* 0x000fe8000d101d72 */
[----:B------:R-:W-:Y:S01]  /*e820*/  LDGSTS.E.BYPASS.LTC128B.128 [R19+0x4400], desc[UR50][R2.64+0x100], !P1 ;  /* 0x0440010002137fae */ /* 0x000fe2000c901d72 */
[----:B------:R-:W-:-:S03]  /*e830*/  ISETP.NE.U32.AND P1, PT, R27, RZ, PT ;  /* 0x000000ff1b00720c */ /* 0x000fc60003f25070 */
[----:B------:R-:W-:Y:S01]  /*e840*/  LDGSTS.E.BYPASS.LTC128B.128 [R19+0x6400], desc[UR50][R2.64+0x180], !P5 ;  /* 0x0640018002137fae */ /* 0x000fe2000e901d72 */
[----:B------:R-:W-:Y:S01]  /*e850*/  LOP3.LUT P5, RZ, R16, 0x40, RZ, 0xc0, !PT ;  /* 0x0000004010ff7812 */ /* 0x000fe200078ac0ff */
[----:B------:R-:W-:Y:S02]  /*e860*/  IMAD.MOV.U32 R13, RZ, RZ, R10 ;  /* 0x000000ffff0d7224 */ /* 0x000fe400078e000a */
[----:B------:R-:W-:Y:S04]  /*e870*/  LDGSTS.E.BYPASS.LTC128B.128 [R19+0x8400], desc[UR50][R2.64+0x200], !P4 ;  /* 0x0840020002137fae */ /* 0x000fe8000e101d72 */
[----:B------:R-:W-:Y:S04]  /*e880*/  LDGSTS.E.BYPASS.LTC128B.128 [R19+0xa400], desc[UR50][R2.64+0x280], !P3 ;  /* 0x0a40028002137fae */ /* 0x000fe8000d901d72 */
[----:B------:R-:W-:Y:S04]  /*e890*/  LDGSTS.E.BYPASS.LTC128B.128 [R19+0xc400], desc[UR50][R2.64+0x300], P0 ;  /* 0x0c40030002137fae */ /* 0x000fe80008101d72 */
[----:B------:R0:W-:Y:S02]  /*e8a0*/  LDGSTS.E.BYPASS.LTC128B.128 [R19+0xe400], desc[UR50][R2.64+0x380], P1 ;  /* 0x0e40038002137fae */ /* 0x0001e40008901d72 */
[----:B0-----:R-:W-:-:S07]  /*e8b0*/  IMAD.MOV.U32 R3, RZ, RZ, R14 ;  /* 0x000000ffff037224 */ /* 0x001fce00078e000e */
[----:B------:R-:W-:Y:S05]  /*e8c0*/  WARPSYNC.COLLECTIVE R15, `(.L_x_151) ;  /* 0x000000000f087348 */ /* 0x000fea0003c00000 */
[----:B------:R0:W1:Y:S02]  /*e8d0*/  SHFL.IDX P6, R14, R13, R12, R11 ;  /* 0x0000000c0d0e7389 */ /* 0x00006400000c000b */
[----:B01----:R-:W-:Y:S01]  /*e8e0*/  ENDCOLLECTIVE ;  /* 0x000000000000791b */ /* 0x003fe20003800000 */
.L_x_151:
[----:B------:R-:W-:Y:S02]  /*e8f0*/  IMAD.MOV.U32 R13, RZ, RZ, R20 ;  /* 0x000000ffff0d7224 */ /* 0x000fe400078e0014 */
[----:B------:R-:W-:Y:S01]  /*e900*/  IMAD.MOV.U32 R12, RZ, RZ, 0x2 ;  /* 0x00000002ff0c7424 */ /* 0x000fe200078e00ff */
[----:B------:R-:W-:Y:S02]  /*e910*/  IADD3 R2, P2, R14, R0, RZ ;  /* 0x000000000e027210 */ /* 0x000fe40007f5e0ff */
[C---:B------:R-:W-:Y:S02]  /*e920*/  LOP3.LUT P6, RZ, R16.reuse, 0x10, RZ, 0xc0, !PT ;  /* 0x0000001010ff7812 */ /* 0x040fe400078cc0ff */
[----:B------:R-:W-:Y:S02]  /*e930*/  IADD3.X R3, RZ, R3, RZ, P2, !PT ;  /* 0x00000003ff037210 */ /* 0x000fe400017fe4ff */
[----:B------:R-:W-:-:S03]  /*e940*/  LOP3.LUT P2, RZ, R16, 0x20, RZ, 0xc0, !PT ;  /* 0x0000002010ff7812 */ /* 0x000fc6000784c0ff */
[----:B------:R-:W-:Y:S01]  /*e950*/  @!PT LDS RZ, [RZ] ;  /* 0x00000000fffff984 */ /* 0x000fe20000000800 */
[----:B------:R-:W-:Y:S01]  /*e960*/  @!PT LDS RZ, [RZ] ;  /* 0x00000000fffff984 */ /* 0x000fe20000000800 */
[----:B------:R-:W-:Y:S01]  /*e970*/  @!PT LDS RZ, [RZ] ;  /* 0x00000000fffff984 */ /* 0x000fe20000000800 */
[----:B------:R0:W-:Y:S01]  /*e980*/  LDGSTS.E.BYPASS.LTC128B.128 [R19+0xc00], desc[UR50][R2.64], !P5 ;  /* 0x00c0000002137fae */ /* 0x0001e2000e901d72 */
[----:B------:R-:W-:-:S04]  /*e990*/  ISETP.NE.AND P5, PT, R4, RZ, PT ;  /* 0x000000ff0400720c */ /* 0x000fc80003fa5270 */
[----:B------:R-:W-:-:S05]  /*e9a0*/  P2R R4, PR, RZ, 0x20 ;  /* 0x00000020ff047803 */ /* 0x000fca0000000000 */
[----:B------:R0:W-:Y:S04]  /*e9b0*/  LDGSTS.E.BYPASS.LTC128B.128 [R19+0x2c00], desc[UR50][R2.64+0x80], !P2 ;  /* 0x02c0008002137fae */ /* 0x0001e8000d101d72 */
[----:B------:R0:W-:Y:S02]  /*e9c0*/  LDGSTS.E.BYPASS.LTC128B.128 [R19+0x4c00], desc[UR50][R2.64+0x100], !P6 ;  /* 0x04c0010002137fae */ /* 0x0001e4000f101d72 */
[----:B0-----:R-:W-:Y:S05]  /*e9d0*/  WARPSYNC.COLLECTIVE R15, `(.L_x_152) ;  /* 0x000000000f087348 */ /* 0x001fea0003c00000 */
[----:B------:R1:W2:Y:S02]  /*e9e0*/  SHFL.IDX P6, R14, R13, R12, R11 ;  /* 0x0000000c0d0e7389 */ /* 0x0002a400000c000b */
[----:B012---:R-:W-:Y:S01]  /*e9f0*/  ENDCOLLECTIVE ;  /* 0x000000000000791b */ /* 0x007fe20003800000 */
.L_x_152:
[----:B------:R-:W-:Y:S01]  /*ea00*/  @!PT LDS RZ, [RZ] ;  /* 0x00000000fffff984 */ /* 0x000fe20000000800 */
[----:B------:R-:W-:Y:S01]  /*ea10*/  @!PT LDS RZ, [RZ] ;  /* 0x00000000fffff984 */ /* 0x000fe20000000800 */
[----:B------:R-:W-:Y:S01]  /*ea20*/  @!PT LDS RZ, [RZ] ;  /* 0x00000000fffff984 */ /* 0x000fe20000000800 */
[----:B------:R-:W-:Y:S01]  /*ea30*/  LDGSTS.E.BYPASS.LTC128B.128 [R19+0x6c00], desc[UR50][R2.64+0x180], !P5 ;  /* 0x06c0018002137fae */ /* 0x000fe2000e901d72 */
[----:B------:R-:W-:-:S03]  /*ea40*/  LOP3.LUT P5, RZ, R16, 0x40, RZ, 0xc0, !PT ;  /* 0x0000004010ff7812 */ /* 0x000fc600078ac0ff */
[----:B------:R-:W-:Y:S04]  /*ea50*/  LDGSTS.E.BYPASS.LTC128B.128 [R19+0x8c00], desc[UR50][R2.64+0x200], !P4 ;  /* 0x08c0020002137fae */ /* 0x000fe8000e101d72 */
[----:B------:R-:W-:Y:S01]  /*ea60*/  LDGSTS.E.BYPASS.LTC128B.128 [R19+0xac00], desc[UR50][R2.64+0x280], !P3 ;  /* 0x0ac0028002137fae */ /* 0x000fe2000d901d72 */
[----:B------:R-:W-:-:S03]  /*ea70*/  MOV R13, R10 ;  /* 0x0000000a000d7202 */ /* 0x000fc60000000f00 */
[----:B------:R-:W-:Y:S04]  /*ea80*/  LDGSTS.E.BYPASS.LTC128B.128 [R19+0xcc00], desc[UR50][R2.64+0x300], P0 ;  /* 0x0cc0030002137fae */ /* 0x000fe80008101d72 */
[----:B------:R0:W-:Y:S02]  /*ea90*/  LDGSTS.E.BYPASS.LTC128B.128 [R19+0xec00], desc[UR50][R2.64+0x380], P1 ;  /* 0x0ec0038002137fae */ /* 0x0001e40008901d72 */
[----:B0-----:R-:W-:-:S07]  /*eaa0*/  IMAD.MOV.U32 R3, RZ, RZ, R14 ;  /* 0x000000ffff037224 */ /* 0x001fce00078e000e */
[----:B------:R-:W-:Y:S05]  /*eab0*/  WARPSYNC.COLLECTIVE R15, `(.L_x_153) ;  /* 0x000000000f087348 */ /* 0x000fea0003c00000 */
[----:B------:R0:W1:Y:S02]  /*eac0*/  SHFL.IDX P6, R14, R13, R12, R11 ;  /* 0x0000000c0d0e7389 */ /* 0x00006400000c000b */
[----:B01----:R-:W-:Y:S01]  /*ead0*/  ENDCOLLECTIVE ;  /* 0x000000000000791b */ /* 0x003fe20003800000 */
.L_x_153:
[----:B------:R-:W-:Y:S02]  /*eae0*/  IMAD.MOV.U32 R13, RZ, RZ, R20 ;  /* 0x000000ffff0d7224 */ /* 0x000fe400078e0014 */
[----:B------:R-:W-:Y:S01]  /*eaf0*/  IMAD.MOV.U32 R12, RZ, RZ, 0x3 ;  /* 0x00000003ff0c7424 */ /* 0x000fe200078e00ff */
[----:B------:R-:W-:Y:S02]  /*eb00*/  IADD3 R2, P2, R14, R0, RZ ;  /* 0x000000000e027210 */ /* 0x000fe40007f5e0ff */
[----:B------:R-:W-:-:S03]  /*eb10*/  LOP3.LUT P6, RZ, R16, 0x10, RZ, 0xc0, !PT ;  /* 0x0000001010ff7812 */ /* 0x000fc600078cc0ff */
        /* <DEDUP_REMOVED lines=12> */
.L_x_154:
[----:B------:R-:W-:Y:S01]  /*ebe0*/  @!PT LDS RZ, [RZ] ;  /* 0x00000000fffff984 */ /* 0x000fe20000000800 */
[----:B------:R-:W-:Y:S01]  /*ebf0*/  @!PT LDS RZ, [RZ] ;  /* 0x00000000fffff984 */ /* 0x000fe20000000800 */
[----:B------:R-:W-:Y:S01]  /*ec00*/  @!PT LDS RZ, [RZ] ;  /* 0x00000000fffff984 */ /* 0x000fe20000000800 */
[----:B------:R0:W-:Y:S04]  /*ec10*/  LDGSTS.E.BYPASS.LTC128B.128 [R19+0x7400], desc[UR50][R2.64+0x180], !P5 ;  /* 0x0740018002137fae */ /* 0x0001e8000e901d72 */
[----:B------:R0:W-:Y:S04]  /*ec20*/  LDGSTS.E.BYPASS.LTC128B.128 [R19+0x9400], desc[UR50][R2.64+0x200], !P4 ;  /* 0x0940020002137fae */ /* 0x0001e8000e101d72 */
[----:B------:R0:W-:Y:S01]  /*ec30*/  LDGSTS.E.BYPASS.LTC128B.128 [R19+0xb400], desc[UR50][R2.64+0x280], !P3 ;  /* 0x0b40028002137fae */ /* 0x0001e2000d901d72 */
[----:B------:R-:W-:-:S03]  /*ec40*/  IMAD.MOV.U32 R13, RZ, RZ, R10 ;  /* 0x000000ffff0d7224 */ /* 0x000fc600078e000a */
[----:B------:R0:W-:Y:S04]  /*ec50*/  LDGSTS.E.BYPASS.LTC128B.128 [R19+0xd400], desc[UR50][R2.64+0x300], P0 ;  /* 0x0d40030002137fae */ /* 0x0001e80008101d72 */
[----:B------:R0:W-:Y:S01]  /*ec60*/  LDGSTS.E.BYPASS.LTC128B.128 [R19+0xf400], desc[UR50][R2.64+0x380], P1 ;  /* 0x0f40038002137fae */ /* 0x0001e20008901d72 */
[----:B------:R-:W-:-:S07]  /*ec70*/  MOV R20, R14 ;  /* 0x0000000e00147202 */ /* 0x000fce0000000f00 */
[----:B0-----:R-:W-:Y:S05]  /*ec80*/  WARPSYNC.COLLECTIVE R15, `(.L_x_155) ;  /* 0x000000000f087348 */ /* 0x001fea0003c00000 */
[----:B------:R1:W2:Y:S02]  /*ec90*/  SHFL.IDX P6, R14, R13, R12, R11 ;  /* 0x0000000c0d0e7389 */ /* 0x0002a400000c000b */
[----:B012---:R-:W-:Y:S01]  /*eca0*/  ENDCOLLECTIVE ;  /* 0x000000000000791b */ /* 0x007fe20003800000 */
.L_x_155:
[----:B------:R-:W-:Y:S05]  /*ecb0*/  BRA `(.L_x_156) ;  /* 0xffffffd400e87947 */ /* 0x000fea000383ffff */
.L_x_86:
[----:B0-----:R0:W2:Y:S02]  /*ecc0*/  SYNCS.PHASECHK.TRANS64.TRYWAIT P0, [R4+URZ+0x28c20], R2 ;  /* 0x028c2002040075a7 */ /* 0x0010a4000800017f */
[----:B--2---:R-:W-:Y:S05]  /*ecd0*/  @!P0 NANOSLEEP.SYNCS 0x989680 ;  /* 0x009896800000895d */ /* 0x004fea0003900000 */
[----:B------:R-:W2:Y:S02]  /*ece0*/  @!P0 SYNCS.PHASECHK.TRANS64 P0, [R4+URZ+0x28c20], R2 ;  /* 0x028c2002040085a7 */ /* 0x000ea4000800007f */
[----:B--2---:R-:W-:Y:S05]  /*ecf0*/  @!P0 BRA `(.L_x_86) ;  /* 0xfffffffc00f08947 */ /* 0x004fea000383ffff */
[----:B------:R-:W-:Y:S05]  /*ed00*/  BRA `(.L_x_157) ;  /* 0xffffffd800c07947 */ /* 0x000fea000383ffff */
.L_x_87:
[----:B------:R-:W2:Y:S01]  /*ed10*/  S2R R0, SR_TID.X ;  /* 0x0000000000007919 */ /* 0x000ea20000002100 */
[----:B------:R-:W-:Y:S01]  /*ed20*/  BSSY B0, `(.L_x_158) ;  /* 0x000000a000007945 */ /* 0x000fe20003800000 */
[----:B------:R-:W-:Y:S01]  /*ed30*/  IMAD.MOV.U32 R12, RZ, RZ, RZ ;  /* 0x000000ffff0c7224 */ /* 0x000fe200078e00ff */
[----:B------:R-:W-:Y:S01]  /*ed40*/  MOV R11, 0x1f ;  /* 0x0000001f000b7802 */ /* 0x000fe20000000f00 */
[----:B------:R-:W-:Y:S01]  /*ed50*/  IMAD.MOV.U32 R15, RZ, RZ, -0x1 ;  /* 0xffffffffff0f7424 */ /* 0x000fe200078e00ff */
[----:B--2---:R-:W-:-:S04]  /*ed60*/  SHF.R.U32.HI R0, RZ, 0x5, R0 ;  /* 0x00000005ff007819 */ /* 0x004fc80000011600 */
[----:B------:R-:W-:-:S05]  /*ed70*/  LOP3.LUT R0, R0, 0x3, RZ, 0xc0, !PT ;  /* 0x0000000300007812 */ /* 0x000fca00078ec0ff */
[----:B------:R-:W-:-:S07]  /*ed80*/  IMAD.MOV.U32 R13, RZ, RZ, R0 ;  /* 0x000000ffff0d7224 */ /* 0x000fce00078e0000 */
[----:B01----:R-:W-:Y:S05]  /*ed90*/  WARPSYNC.COLLECTIVE R15, `(.L_x_159) ;  /* 0x000000000f087348 */ /* 0x003fea0003c00000 */
[----:B------:R2:W3:Y:S02]  /*eda0*/  SHFL.IDX P6, R14, R13, R12, R11 ;  /* 0x0000000c0d0e7389 */ /* 0x0004e400000c000b */
[----:B0123--:R-:W-:Y:S01]  /*edb0*/  ENDCOLLECTIVE ;  /* 0x000000000000791b */ /* 0x00ffe20003800000 */
.L_x_159:
[----:B------:R-:W-:Y:S05]  /*edc0*/  BSYNC B0 ;  /* 0x0000000000007941 */ /* 0x000fea0003800000 */
.L_x_158:
[----:B------:R-:W-:Y:S05]  /*edd0*/  BRA `(.L_x_160) ;  /* 0xffffffd800a87947 */ /* 0x000fea000383ffff */
.L_x_90:
[----:B------:R-:W-:Y:S01]  /*ede0*/  BSSY B1, `(.L_x_161) ;  /* 0x0000006000017945 */ /* 0x000fe20003800000 */
[----:B------:R-:W-:-:S07]  /*edf0*/  IMAD.MOV.U32 R15, RZ, RZ, -0x1 ;  /* 0xffffffffff0f7424 */ /* 0x000fce00078e00ff */
[----:B012---:R-:W-:Y:S05]  /*ee00*/  WARPSYNC.COLLECTIVE R15, `(.L_x_162) ;  /* 0x000000000f0c7348 */ /* 0x007fea0003c00000 */
[----:B------:R-:W-:Y:S02]  /*ee10*/  ELECT P6, UR62, PT ;  /* 0x00000000003e782f */ /* 0x000fe400038c0000 */
[----:B------:R-:W-:Y:S01]  /*ee20*/  MOV R14, UR62 ;  /* 0x0000003e000e7c02 */ /* 0x000fe20008000f00 */
[----:B012---:R-:W-:Y:S10]  /*ee30*/  ENDCOLLECTIVE ;  /* 0x000000000000791b */ /* 0x007ff40003800000 */
.L_x_162:
[----:B------:R-:W-:Y:S05]  /*ee40*/  BSYNC B1 ;  /* 0x0000000000017941 */ /* 0x000fea0003800000 */
.L_x_161:
[----:B------:R-:W-:Y:S05]  /*ee50*/  BRA `(.L_x_163) ;  /* 0xffffffd800a07947 */ /* 0x000fea000383ffff */
.L_x_92:
[----:B--2---:R2:W3:Y:S02]  /*ee60*/  SYNCS.PHASECHK.TRANS64.TRYWAIT P1, [R5+URZ+0x28c40], R0 ;  /* 0x028c4000050075a7 */ /* 0x0044e4000802017f */
[----:B---3--:R-:W-:Y:S05]  /*ee70*/  @!P1 NANOSLEEP.SYNCS 0x989680 ;  /* 0x009896800000995d */ /* 0x008fea0003900000 */
[----:B------:R-:W3:Y:S02]  /*ee80*/  @!P1 SYNCS.PHASECHK.TRANS64 P1, [R5+URZ+0x28c40], R0 ;  /* 0x028c4000050095a7 */ /* 0x000ee4000802007f */
[----:B---3--:R-:W-:Y:S05]  /*ee90*/  @!P1 BRA `(.L_x_92) ;  /* 0xfffffffc00f09947 */ /* 0x008fea000383ffff */
[----:B------:R-:W-:Y:S05]  /*eea0*/  BRA `(.L_x_164) ;  /* 0xffffffd800c07947 */ /* 0x000fea000383ffff */
.L_x_94:
[----:B0-----:R0:W3:Y:S02]  /*eeb0*/  SYNCS.PHASECHK.TRANS64.TRYWAIT P1, [R17+URZ+0x28c40], R2 ;  /* 0x028c4002110075a7 */ /* 0x0010e4000802017f */
[----:B---3--:R-:W-:Y:S05]  /*eec0*/  @!P1 NANOSLEEP.SYNCS 0x989680 ;  /* 0x009896800000995d */ /* 0x008fea0003900000 */
[----:B------:R-:W3:Y:S02]  /*eed0*/  @!P1 SYNCS.PHASECHK.TRANS64 P1, [R17+URZ+0x28c40], R2 ;  /* 0x028c4002110095a7 */ /* 0x000ee4000802007f */
[----:B---3--:R-:W-:Y:S05]  /*eee0*/  @!P1 BRA `(.L_x_94) ;  /* 0xfffffffc00f09947 */ /* 0x008fea000383ffff */
[----:B------:R-:W-:Y:S05]  /*eef0*/  BRA `(.L_x_165) ;  /* 0xffffffd800cc7947 */ /* 0x000fea000383ffff */
.L_x_96:
[----:B---3--:R3:W4:Y:S02]  /*ef00*/  SYNCS.PHASECHK.TRANS64.TRYWAIT P1, [R5+URZ+0x28c60], R0 ;  /* 0x028c6000050075a7 */ /* 0x008724000802017f */
[----:B----4-:R-:W-:Y:S05]  /*ef10*/  @!P1 NANOSLEEP.SYNCS 0x989680 ;  /* 0x009896800000995d */ /* 0x010fea0003900000 */
[----:B------:R-:W4:Y:S02]  /*ef20*/  @!P1 SYNCS.PHASECHK.TRANS64 P1, [R5+URZ+0x28c60], R0 ;  /* 0x028c6000050095a7 */ /* 0x000f24000802007f */
[----:B----4-:R-:W-:Y:S05]  /*ef30*/  @!P1 BRA `(.L_x_96) ;  /* 0xfffffffc00f09947 */ /* 0x010fea000383ffff */
[----:B------:R-:W-:Y:S05]  /*ef40*/  BRA `(.L_x_166) ;  /* 0xffffffd800c87947 */ /* 0x000fea000383ffff */
.L_x_167:
[----:B------:R-:W-:-:S00]  /*ef50*/  BRA `(.L_x_167) ;  /* 0xfffffffc00fc7947 */ /* 0x000fc0000383ffff */
[----:B------:R-:W-:-:S00]  /*ef60*/  NOP ;  /* 0x0000000000007918 */ /* 0x000fc00000000000 */
        /* <DEDUP_REMOVED lines=9> */
.L_x_5803:


//--------------------- .text._ZN7cutlass13device_kernelIN5flash11enable_sm90INS1_16FlashAttnFwdSm90INS1_25CollectiveMainloopFwdSm90ILi2EN4cute5tupleIJNS5_1CILi1EEES8_S8_EEENS6_IJNS7_ILi64EEESA_SA_EEELi512ENS_10bfloat16_tEfNS_4arch4Sm90ELb0ELb0ELb1ELb0ELb1ELb0ELb1ELb0ELb0ELb1ELb0ELb0EEENS1_21CollectiveEpilogueFwdINS6_IJSA_NS7_ILi512EEESA_EEES9_SC_SE_Li256ELb0ELb1ELb0ELb0EEENS1_29StaticPersistentTileSchedulerILb0EEEEEEEEEvNT_6ParamsE --------------------------
	.section	.text._ZN7cutlass13device_kernelIN5flash11enable_sm90INS1_16FlashAttnFwdSm90INS1_25CollectiveMainloopFwdSm90ILi2EN4cute5tupleIJNS5_1CILi1EEES8_S8_EEENS6_IJNS7_ILi64EEESA_SA_EEELi512ENS_10bfloat16_tEfNS_4arch4Sm90ELb0ELb0ELb1ELb0ELb1ELb0ELb1ELb0ELb0ELb1ELb0ELb0EEENS1_21CollectiveEpilogueFwdINS6_IJSA_NS7_ILi512EEESA_EEES9_SC_SE_Li256ELb0ELb1ELb0ELb0EEENS1_29StaticPersistentTileSchedulerILb0EEEEEEEEEvNT_6ParamsE,"ax",@progbits
	.align	128
.text._ZN7cutlass13device_kernelIN5flash11enable_sm90INS1_16FlashAttnFwdSm90INS1_25CollectiveMainloopFwdSm90ILi2EN4cute5tupleIJNS5_1CILi1EEES8_S8_EEENS6_IJNS7_ILi64EEESA_SA_EEELi512ENS_10bfloat16_tEfNS_4arch4Sm90ELb0ELb0ELb1ELb0ELb1ELb0ELb1ELb0ELb0ELb1ELb0ELb0EEENS1_21CollectiveEpilogueFwdINS6_IJSA_NS7_ILi512EEESA_EEES9_SC_SE_Li256ELb0ELb1ELb0ELb0EEENS1_29StaticPersistentTileSchedulerILb0EEEEEEEEEvNT_6ParamsE:
        .type           _ZN7cutlass13device_kernelIN5flash11enable_sm90INS1_16FlashAttnFwdSm90INS1_25CollectiveMainloopFwdSm90ILi2EN4cute5tupleIJNS5_1CILi1EEES8_S8_EEENS6_IJNS7_ILi64EEESA_SA_EEELi512ENS_10bfloat16_tEfNS_4arch4Sm90ELb0ELb0ELb1ELb0ELb1ELb0ELb1ELb0ELb0ELb1ELb0ELb0EEENS1_21CollectiveEpilogueFwdINS6_IJSA_NS7_ILi512EEESA_EEES9_SC_SE_Li256ELb0ELb1ELb0ELb0EEENS1_29StaticPersistentTileSchedulerILb0EEEEEEEEEvNT_6ParamsE,@function
        .size           _ZN7cutlass13device_kernelIN5flash11enable_sm90INS1_16FlashAttnFwdSm90INS1_25CollectiveMainloopFwdSm90ILi2EN4cute5tupleIJNS5_1CILi1EEES8_S8_EEENS6_IJNS7_ILi64EEESA_SA_EEELi512ENS_10bfloat16_tEfNS_4arch4Sm90ELb0ELb0ELb1ELb0ELb1ELb0ELb1ELb0ELb0ELb1ELb0ELb0EEENS1_21CollectiveEpilogueFwdINS6_IJSA_NS7_ILi512EEESA_EEES9_SC_SE_Li256ELb0ELb1ELb0ELb0EEENS1_29StaticPersistentTileSchedulerILb0EEEEEEEEEvNT_6ParamsE,(.L_x_5804 - _ZN7cutlass13device_kernelIN5flash11enable_sm90INS1_16FlashAttnFwdSm90INS1_25CollectiveMainloopFwdSm90ILi2EN4cute5tupleIJNS5_1CILi1EEES8_S8_EEENS6_IJNS7_ILi64EEESA_SA_EEELi512ENS_10bfloat16_tEfNS_4arch4Sm90ELb0ELb0ELb1ELb0ELb1ELb0ELb1ELb0ELb0ELb1ELb0ELb0EEENS1_21CollectiveEpilogueFwdINS6_IJSA_NS7_ILi512EEESA_EEES9_SC_SE_Li256ELb0ELb1ELb0ELb0EEENS1_29StaticPersistentTileSchedulerILb0EEEEEEEEEvNT_6ParamsE)
        .other          _ZN7cutlass13device_kernelIN5flash11enable_sm90INS1_16FlashAttnFwdSm90INS1_25CollectiveMainloopFwdSm90ILi2EN4cute5tupleIJNS5_1CILi1EEES8_S8_EEENS6_IJNS7_ILi64EEESA_SA_EEELi512ENS_10bfloat16_tEfNS_4arch4Sm90ELb0ELb0ELb1ELb0ELb1ELb0ELb1ELb0ELb0ELb1ELb0ELb0EEENS1_21CollectiveEpilogueFwdINS6_IJSA_NS7_ILi512EEESA_EEES9_SC_SE_Li256ELb0ELb1ELb0ELb0EEENS1_29StaticPersistentTileSchedulerILb0EEEEEEEEEvNT_6ParamsE,@"STO_CUDA_ENTRY STV_DEFAULT"
_ZN7cutlass13device_kernelIN5flash11enable_sm90INS1_16FlashAttnFwdSm90INS1_25CollectiveMainloopFwdSm90ILi2EN4cute5tupleIJNS5_1CILi1EEES8_S8_EEENS6_IJNS7_ILi64EEESA_SA_EEELi512ENS_10bfloat16_tEfNS_4arch4Sm90ELb0ELb0ELb1ELb0ELb1ELb0ELb1ELb0ELb0ELb1ELb0ELb0EEENS1_21CollectiveEpilogueFwdINS6_IJSA_NS7_ILi512EEESA_EEES9_SC_SE_Li256ELb0ELb1ELb0ELb0EEENS1_29StaticPersistentTileSchedulerILb0EEEEEEEEEvNT_6ParamsE:
[----:B------:R-:W0:Y:S02]  /*0000*/  LDC R1, c[0x0][0x28] ;  /* 0x00000a00ff017b82 */ /* 0x000e240000000800 */
[----:B0-----:R-:W-:Y:S01]  /*0010*/  VIADD R1, R1, 0xffffffd0 ;  /* 0xffffffd001017836 */ /* 0x001fe20000000000 */
[----:B------:R-:W0:Y:S01]  /*0020*/  S2R R4, SR_TID.X ;  /* 0x0000000000047919 */ /* 0x000e220000002100 */
[----:B------:R-:W-:Y:S01]  /*0030*/  ELECT P0, URZ, PT ;  /* 0x00000000003f782f */ /* 0x000fe20003800000 */
[----:B------:R-:W-:Y:S01]  /*0040*/  UMOV UR4, 0x80 ;  /* 0x0000008000047882 */ /* 0x000fe20000000000 */
[----:B------:R-:W-:Y:S01]  /*0050*/  UMOV UR7, 0x100 ;  /* 0x0000010000077882 */ /* 0x000fe20000000000 */
[--C-:B0-----:R-:W-:Y:S02]  /*0060*/  SHF.R.U32.HI R0, RZ, 0x5, R4.reuse ;  /* 0x00000005ff007819 */ /* 0x101fe40000011604 */
[----:B------:R-:W-:-:S03]  /*0070*/  SHF.R.U32.HI R3, RZ, 0x7, R4 ;  /* 0x00000007ff037819 */ /* 0x000fc60000011604 */
[----:B------:R-:W0:Y:S04]  /*0080*/  SHFL.IDX PT, R2, R0, RZ, 0x1f ;  /* 0x00001fff00027589 */ /* 0x000e2800000e0000 */
[----:B------:R-:W1:Y:S01]  /*0090*/  SHFL.IDX PT, R3, R3, RZ, 0x1f ;  /* 0x00001fff03037589 */ /* 0x000e6200000e0000 */
[C---:B0-----:R-:W-:Y:S02]  /*00a0*/  ISETP.NE.OR P0, PT, R2.reuse, RZ, !P0 ;  /* 0x000000ff0200720c */ /* 0x041fe40004705670 */
[----:B------:R-:W-:Y:S01]  /*00b0*/  ISETP.NE.AND P1, PT, R2, RZ, PT ;  /* 0x000000ff0200720c */ /* 0x000fe20003f25270 */
[----:B-1----:R0:W-:Y:S10]  /*00c0*/  STL [R1], R3 ;  /* 0x0000000301007387 */ /* 0x0021f40000100800 */
[----:B------:R-:W-:Y:S01]  /*00d0*/  VOTEU.ALL UP0, P0 ;  /* 0x00000000003f7886 */ /* 0x000fe20000000000 */
[----:B------:R-:W-:Y:S01]  /*00e0*/  VOTEU.ALL UP1, P0 ;  /* 0x00000000003f7886 */ /* 0x000fe20000020000 */
[----:B------:R-:W-:-:S03]  /*00f0*/  VOTEU.ALL UP2, P0 ;  /* 0x00000000003f7886 */ /* 0x000fc60000040000 */
        /* <DEDUP_REMOVED lines=10> */
[----:B------:R0:W1:Y:S01]  /*01a0*/  @!UP0 SYNCS.EXCH.64 URZ, [UR8+0x38800], UR4 ;  /* 0x03880004083f85b2 */ /* 0x0000620008000100 */
[----:B------:R0:W2:Y:S05]  /*01b0*/  @!UP1 SYNCS.EXCH.64 URZ, [UR8+0x38810], UR4 ;  /* 0x03881004083f95b2 */ /* 0x0000aa0008000100 */
[----:B------:R0:W3:Y:S02]  /*01c0*/  @!UP2 SYNCS.EXCH.64 URZ, [UR8+0x38820], UR6 ;  /* 0x03882006083fa5b2 */ /* 0x0000e40008000100 */
[----:B0-----:R-:W-:Y:S05]  /*01d0*/  @P1 BRA `(.L_x_168) ;  /* 0x0000000000381947 */ /* 0x001fea0003800000 */
        /* <DEDUP_REMOVED lines=9> */
[----:B0-----:R0:W4:Y:S01]  /*0270*/  SYNCS.EXCH.64 URZ, [UR6+0x38830], UR4 ;  /* 0x03883004063f75b2 */ /* 0x0011220008000100 */
[----:B------:R0:W0:Y:S01]  /*0280*/  SYNCS.EXCH.64 URZ, [UR6+0x38840], UR4 ;  /* 0x03884004063f75b2 */ /* 0x0000220008000100 */
[----:B------:R0:W0:Y:S01]  /*0290*/  SYNCS.EXCH.64 URZ, [UR6+0x38838], UR4 ;  /* 0x03883804063f75b2 */ /* 0x0000220008000100 */
[----:B------:R0:W0:Y:S01]  /*02a0*/  SYNCS.EXCH.64 URZ, [UR6+0x38848], UR4 ;  /* 0x03884804063f75b2 */ /* 0x0000220008000100 */
[----:B------:R-:W-:Y:S01]  /*02b0*/  NOP ;  /* 0x0000000000007918 */ /* 0x000fe20000000000 */
.L_x_168:
        /* <DEDUP_REMOVED lines=22> */
.L_x_169:
        /* <DEDUP_REMOVED lines=18> */
.L_x_170:
        /* <DEDUP_REMOVED lines=22> */
.L_x_171:
        /* <DEDUP_REMOVED lines=22> */
.L_x_172:
[----:B------:R-:W-:Y:S01]  /*0800*/  ISETP.NE.AND P0, PT, R3, RZ, PT ;  /* 0x000000ff0300720c */ /* 0x000fe20003f05270 */
[----:B------:R-:W-:Y:S01]  /*0810*/  IMAD.MOV.U32 R37, RZ, RZ, 0x1 ;  /* 0x00000001ff257424 */ /* 0x000fe200078e00ff */
[----:B------:R-:W-:Y:S01]  /*0820*/  NOP ;  /* 0x0000000000007918 */ /* 0x000fe20000000000 */
[----:B------:R-:W-:-:S03]  /*0830*/  ULDC.64 UR42, c[0x0][0x208] ;  /* 0x00008200002a7ab9 */ /* 0x000fc60000000a00 */
[----:B------:R-:W-:Y:S01]  /*0840*/  SEL R37, R37, 0x2, !P0 ;  /* 0x0000000225257807 */ /* 0x000fe20004000000 */
[----:B01234-:R-:W-:Y:S06]  /*0850*/  BAR.SYNC.DEFER_BLOCKING 0x0 ;  /* 0x0000000000007b1d */ /* 0x01ffec0000010000 */
[----:B------:R-:W-:Y:S05]  /*0860*/  @!P0 BRA `(.L_x_173) ;  /* 0x000000a000d48947 */ /* 0x000fea0003800000 */
.L_x_174:
        /* <DEDUP_REMOVED lines=17> */
[----:B------:R-:W-:Y:S01]  /*0980*/  LOP3.LUT R17, R37, 0x1, RZ, 0xfc, !PT ;  /* 0x0000000125117812 */ /* 0x000fe200078efcff */
[----:B------:R-:W-:Y:S01]  /*0990*/  IMAD.MOV.U32 R207, RZ, RZ, RZ ;  /* 0x000000ffffcf7224 */ /* 0x000fe200078e00ff */
[----:B------:R-:W-:Y:S01]  /*09a0*/  SHF.R.S32.HI R3, RZ, 0x1f, R4 ;  /* 0x0000001fff037819 */ /* 0x000fe20000011404 */
[----:B------:R-:W-:-:S03]  /*09b0*/  UMOV UR36, URZ ;  /* 0x0000003f00247c82 */ /* 0x000fc60008000000 */
[CC--:B------:R-:W-:Y:S02]  /*09c0*/  LEA.HI R2, R3.reuse, R4.reuse, RZ, 0x5 ;  /* 0x0000000403027211 */ /* 0x0c0fe400078f28ff */
[CC--:B------:R-:W-:Y:S02]  /*09d0*/  LEA.HI R0, R3.reuse, R4.reuse, RZ, 0x4 ;  /* 0x0000000403007211 */ /* 0x0c0fe400078f20ff */
[CC--:B------:R-:W-:Y:S02]  /*09e0*/  LEA.HI R5, R3.reuse, R4.reuse, RZ, 0x7 ;  /* 0x0000000403057211 */ /* 0x0c0fe400078f38ff */
[CC--:B------:R-:W-:Y:S02]  /*09f0*/  LEA.HI R6, R3.reuse, R4.reuse, RZ, 0x2 ;  /* 0x0000000403067211 */ /* 0x0c0fe400078f10ff */
[----:B------:R-:W-:Y:S02]  /*0a00*/  LEA.HI R215, R3, R4, RZ, 0x3 ;  /* 0x0000000403d77211 */ /* 0x000fe400078f18ff */
[----:B------:R-:W-:-:S02]  /*0a10*/  SHF.R.S32.HI R11, RZ, 0x5, R2 ;  /* 0x00000005ff0b7819 */ /* 0x000fc40000011402 */
[----:B------:R-:W-:Y:S02]  /*0a20*/  SHF.R.S32.HI R2, RZ, 0x1f, R2 ;  /* 0x0000001fff027819 */ /* 0x000fe40000011402 */
[----:B------:R-:W-:Y:S01]  /*0a30*/  LOP3.LUT R7, R0, 0xfffffff0, RZ, 0xc0, !PT ;  /* 0xfffffff000077812 */ /* 0x000fe200078ec0ff */
[----:B0-----:R-:W-:Y:S01]  /*0a40*/  ULEA UR38, UR37, UR38, 0x18 ;  /* 0x0000002625267291 */ /* 0x001fe2000f8ec03f */
[----:B------:R-:W-:Y:S02]  /*0a50*/  SHF.R.S32.HI R9, RZ, 0x4, R0 ;  /* 0x00000004ff097819 */ /* 0x000fe40000011400 */
[----:B------:R-:W-:Y:S01]  /*0a60*/  LOP3.LUT R13, R6, 0xfffffffc, RZ, 0xc0, !PT ;  /* 0xfffffffc060d7812 */ /* 0x000fe200078ec0ff */
[C---:B------:R-:W-:Y:S01]  /*0a70*/  IMAD.IADD R7, R4.reuse, 0x1, -R7 ;  /* 0x0000000104077824 */ /* 0x040fe200078e0a07 */
[----:B------:R-:W-:Y:S02]  /*0a80*/  LOP3.LUT R3, R5, 0xffffff80, RZ, 0xc0, !PT ;  /* 0xffffff8005037812 */ /* 0x000fe400078ec0ff */
[----:B------:R-:W-:Y:S01]  /*0a90*/  LOP3.LUT R213, R215, 0xfffffff8, RZ, 0xc0, !PT ;  /* 0xfffffff8d7d57812 */ /* 0x000fe200078ec0ff */
[----:B------:R-:W-:Y:S01]  /*0aa0*/  IMAD.IADD R13, R4, 0x1, -R13 ;  /* 0x00000001040d7824 */ /* 0x000fe200078e0a0d */
[----:B------:R-:W-:Y:S01]  /*0ab0*/  LEA.HI R6, R2, R11, RZ, 0x2 ;  /* 0x0000000b02067211 */ /* 0x000fe200078f10ff */
[----:B------:R-:W-:Y:S01]  /*0ac0*/  IMAD.IADD R3, R4, 0x1, -R3 ;  /* 0x0000000104037824 */ /* 0x000fe200078e0a03 */
[----:B------:R-:W-:Y:S01]  /*0ad0*/  LEA.HI R2, R0, R9, RZ, 0x1 ;  /* 0x0000000900027211 */ /* 0x000fe200078f08ff */
[----:B------:R-:W-:Y:S01]  /*0ae0*/  IMAD.IADD R213, R4, 0x1, -R213 ;  /* 0x0000000104d57824 */ /* 0x000fe200078e0ad5 */
[----:B------:R-:W-:-:S02]  /*0af0*/  SHF.R.S32.HI R214, RZ, 0x7, R5 ;  /* 0x00000007ffd67819 */ /* 0x000fc40000011405 */
[----:B------:R-:W-:Y:S01]  /*0b00*/  LOP3.LUT R6, R6, 0x3ffffc, RZ, 0xc0, !PT ;  /* 0x003ffffc06067812 */ /* 0x000fe200078ec0ff */
[----:B------:R-:W-:Y:S01]  /*0b10*/  IMAD.SHL.U32 R18, R213, 0x8, RZ ;  /* 0x00000008d5127824 */ /* 0x000fe200078e00ff */
[----:B------:R-:W-:Y:S01]  /*0b20*/  LOP3.LUT R4, R2, 0x1ffffffe, RZ, 0xc0, !PT ;  /* 0x1ffffffe02047812 */ /* 0x000fe200078ec0ff */
[--C-:B------:R-:W-:Y:S01]  /*0b30*/  IMAD R15, R214, 0x100, R7.reuse ;  /* 0x00000100d60f7824 */ /* 0x100fe200078e0207 */
[----:B------:R-:W-:Y:S01]  /*0b40*/  SHF.R.S32.HI R0, RZ, 0x1f, R7 ;  /* 0x0000001fff007819 */ /* 0x000fe20000011407 */
[----:B------:R-:W-:Y:S01]  /*0b50*/  IMAD.IADD R6, R11, 0x1, -R6 ;  /* 0x000000010b067824 */ /* 0x000fe200078e0a06 */
[----:B------:R-:W-:Y:S01]  /*0b60*/  LEA.HI R5, R5, R214, RZ, 0x1 ;  /* 0x000000d605057211 */ /* 0x000fe200078f08ff */
[----:B------:R-:W-:Y:S01]  /*0b70*/  IMAD.IADD R9, R9, 0x1, -R4 ;  /* 0x0000000109097824 */ /* 0x000fe200078e0a04 */
[----:B------:R-:W-:Y:S01]  /*0b80*/  LEA.HI R2, R0, R7, RZ, 0x3 ;  /* 0x0000000700027211 */ /* 0x000fe200078f18ff */
[----:B------:R-:W-:Y:S01]  /*0b90*/  IMAD R12, R6, 0x10, R15 ;  /* 0x00000010060c7824 */ /* 0x000fe200078e020f */
[----:B------:R-:W-:Y:S01]  /*0ba0*/  LEA.HI R4, R13, R13, RZ, 0x1 ;  /* 0x0000000d0d047211 */ /* 0x000fe200078f08ff */
[----:B------:R-:W-:Y:S01]  /*0bb0*/  IMAD.SHL.U32 R9, R9, 0x8, RZ ;  /* 0x0000000809097824 */ /* 0x000fe200078e00ff */
[----:B------:R-:W-:Y:S01]  /*0bc0*/  SHF.L.U32 R6, R2, 0x6, RZ ;  /* 0x0000000602067819 */ /* 0x000fe200000006ff */
[----:B------:R-:W-:Y:S01]  /*0bd0*/  VIADD R192, R18, 0x40 ;  /* 0x0000004012c07836 */ /* 0x000fe20000000000 */
[----:B------:R-:W-:Y:S01]  /*0be0*/  LOP3.LUT R10, R4, 0x1ffffffe, RZ, 0xc0, !PT ;  /* 0x1ffffffe040a7812 */ /* 0x000fe200078ec0ff */
[----:B------:R-:W-:Y:S01]  /*0bf0*/  IMAD.U32 R219, R12, 0x40, R9 ;  /* 0x000000400cdb7824 */ /* 0x000fe200078e0009 */
[----:B------:R-:W-:Y:S01]  /*0c00*/  LOP3.LUT R4, R2, 0xfffffff8, RZ, 0xc0, !PT ;  /* 0xfffffff802047812 */ /* 0x000fe200078ec0ff */
[----:B------:R-:W-:Y:S01]  /*0c10*/  VIADD R191, R18, 0x80 ;  /* 0x0000008012bf7836 */ /* 0x000fe20000000000 */
[----:B------:R-:W-:Y:S01]  /*0c20*/  LOP3.LUT R8, R6, 0x7ffffe00, RZ, 0xc0, !PT ;  /* 0x7ffffe0006087812 */ /* 0x000fe200078ec0ff */
[----:B------:R-:W-:Y:S01]  /*0c30*/  VIADD R190, R18, 0xc0 ;  /* 0x000000c012be7836 */ /* 0x000fe20000000000 */
[----:B------:R-:W-:Y:S01]  /*0c40*/  SHF.R.S32.HI R0, RZ, 0x1f, R3 ;  /* 0x0000001fff007819 */ /* 0x000fe20000011403 */
[----:B------:R-:W-:Y:S01]  /*0c50*/  IMAD.IADD R6, R7, 0x1, -R4 ;  /* 0x0000000107067824 */ /* 0x000fe200078e0a04 */
[----:B------:R-:W-:Y:S01]  /*0c60*/  LOP3.LUT R5, R5, 0xfffffe, RZ, 0xc0, !PT ;  /* 0x00fffffe05057812 */ /* 0x000fe200078ec0ff */
[----:B------:R-:W-:Y:S01]  /*0c70*/  IMAD R11, R11, 0x400, R8 ;  /* 0x000004000b0b7824 */ /* 0x000fe200078e0208 */
[----:B------:R-:W-:Y:S01]  /*0c80*/  LEA.HI R2, R0, R3, RZ, 0x2 ;  /* 0x0000000300027211 */ /* 0x000fe200078f10ff */
[C---:B------:R-:W-:Y:S01]  /*0c90*/  IMAD.SHL.U32 R8, R6.reuse, 0x40, RZ ;  /* 0x0000004006087824 */ /* 0x040fe200078e00ff */
[----:B------:R-:W-:Y:S01]  /*0ca0*/  R2P PR, R6, 0x6 ;  /* 0x0000000606007804 */ /* 0x000fe20000000000 */
[C---:B------:R-:W-:Y:S01]  /*0cb0*/  VIADD R189, R18.reuse, 0x100 ;  /* 0x0000010012bd7836 */ /* 0x040fe20000000000 */
[--C-:B------:R-:W-:Y:S01]  /*0cc0*/  SHF.R.S32.HI R4, RZ, 0x2, R2.reuse ;  /* 0x00000002ff047819 */ /* 0x100fe20000011402 */
[----:B------:R-:W-:Y:S01]  /*0cd0*/  VIADD R188, R18, 0x140 ;  /* 0x0000014012bc7836 */ /* 0x000fe20000000000 */
[----:B------:R-:W-:Y:S01]  /*0ce0*/  LOP3.LUT R8, R8, 0x1c0, RZ, 0xc0, !PT ;  /* 0x000001c008087812 */ /* 0x000fe200078ec0ff */
[C---:B------:R-:W-:Y:S01]  /*0cf0*/  VIADD R217, R18.reuse, 0x180 ;  /* 0x0000018012d97836 */ /* 0x040fe20000000000 */
[----:B------:R-:W-:Y:S01]  /*0d00*/  SHF.R.S32.HI R7, RZ, 0x1f, R2 ;  /* 0x0000001fff077819 */ /* 0x000fe20000011402 */
[----:B------:R-:W-:Y:S01]  /*0d10*/  VIADD R216, R18, 0x1c0 ;  /* 0x000001c012d87836 */ /* 0x000fe20000000000 */
[----:B------:R-:W-:Y:S01]  /*0d20*/  LOP3.LUT R9, R8, 0x8, R9, 0xf8, !PT ;  /* 0x0000000808097812 */ /* 0x000fe200078ef809 */
[----:B------:R-:W-:Y:S01]  /*0d30*/  IMAD.IADD R13, R13, 0x1, -R10 ;  /* 0x000000010d0d7824 */ /* 0x000fe200078e0a0a */
[----:B------:R-:W-:Y:S01]  /*0d40*/  SHF.R.U32.HI R8, RZ, 0x3, R8 ;  /* 0x00000003ff087819 */ /* 0x000fe20000011608 */
[----:B------:R-:W-:Y:S01]  /*0d50*/  IMAD.IADD R5, R214, 0x1, -R5 ;  /* 0x00000001d6057824 */ /* 0x000fe200078e0a05 */
[----:B------:R-:W-:-:S02]  /*0d60*/  LEA.HI R7, R7, R4, RZ, 0x3 ;  /* 0x0000000407077211 */ /* 0x000fc400078f18ff */
[----:B------:R-:W-:Y:S01]  /*0d70*/  LOP3.LUT R8, R9, R8, RZ, 0x3c, !PT ;  /* 0x0000000809087212 */ /* 0x000fe200078e3cff */
[----:B------:R-:W-:Y:S01]  /*0d80*/  IMAD.SHL.U32 R22, R5, 0x100, RZ ;  /* 0x0000010005167824 */ /* 0x000fe200078e00ff */
[----:B------:R-:W-:Y:S02]  /*0d90*/  LEA.HI R0, R0, R3, RZ, 0x5 ;  /* 0x0000000300007211 */ /* 0x000fe400078f28ff */
[----:B------:R-:W-:Y:S01]  /*0da0*/  LOP3.LUT R7, R7, 0xfffffff8, RZ, 0xc0, !PT ;  /* 0xfffffff807077812 */ /* 0x000fe200078ec0ff */
[----:B------:R-:W-:Y:S01]  /*0db0*/  IMAD.IADD R8, R11, 0x1, R8 ;  /* 0x000000010b087824 */ /* 0x000fe200078e0208 */
[----:B------:R-:W-:Y:S02]  /*0dc0*/  LOP3.LUT R2, R2, 0x7ffffffc, RZ, 0xc0, !PT ;  /* 0x7ffffffc02027812 */ /* 0x000fe400078ec0ff */
[----:B------:R-:W-:Y:S01]  /*0dd0*/  SHF.R.S32.HI R0, RZ, 0x5, R0 ;  /* 0x00000005ff007819 */ /* 0x000fe20000011400 */
[----:B------:R-:W-:Y:S01]  /*0de0*/  IMAD.IADD R7, R4, 0x1, -R7 ;  /* 0x0000000104077824 */ /* 0x000fe200078e0a07 */
[----:B------:R-:W-:Y:S01]  /*0df0*/  LEA R184, R8, UR38, 0x1 ;  /* 0x0000002608b87c11 */ /* 0x000fe2000f8e08ff */
[----:B------:R-:W-:Y:S01]  /*0e00*/  IMAD.IADD R19, R3, 0x1, -R2 ;  /* 0x0000000103137824 */ /* 0x000fe200078e0a02 */
[----:B------:R-:W-:Y:S01]  /*0e10*/  SEL R185, R185, 0xffffffc0, !P2 ;  /* 0xffffffc0b9b97807 */ /* 0x000fe20005000000 */
[----:B------:R-:W-:Y:S01]  /*0e20*/  IMAD R16, R0, 0x10, R7 ;  /* 0x0000001000107824 */ /* 0x000fe200078e0207 */
[C---:B------:R-:W-:Y:S01]  /*0e30*/  IADD3 R186, R184.reuse, 0x36400, RZ ;  /* 0x00036400b8ba7810 */ /* 0x040fe20007ffe0ff */
[----:B------:R-:W-:Y:S01]  /*0e40*/  VIADD R23, R184, 0x36420 ;  /* 0x00036420b8177836 */ /* 0x000fe20000000000 */
[----:B------:R-:W-:Y:S01]  /*0e50*/  MOV R2, RZ ;  /* 0x000000ff00027202 */ /* 0x000fe20000000f00 */
[----:B------:R-:W-:Y:S01]  /*0e60*/  IMAD.SHL.U32 R19, R19, 0x2, RZ ;  /* 0x0000000213137824 */ /* 0x000fe200078e00ff */
[----:B------:R-:W-:Y:S01]  /*0e70*/  SHF.R.S32.HI R215, RZ, 0x3, R215 ;  /* 0x00000003ffd77819 */ /* 0x000fe200000114d7 */
[C---:B------:R-:W-:Y:S01]  /*0e80*/  @P1 VIADD R23, R186.reuse, 0xffffffe0 ;  /* 0xffffffe0ba171836 */ /* 0x040fe20000000000 */
[----:B------:R-:W-:Y:S01]  /*0e90*/  SHF.R.S32.HI R226, RZ, 0x1f, R192 ;  /* 0x0000001fffe27819 */ /* 0x000fe200000114c0 */
[----:B------:R-:W-:Y:S01]  /*0ea0*/  IMAD.IADD R186, R186, 0x1, R185 ;  /* 0x00000001baba7824 */ /* 0x000fe200078e02b9 */
[----:B------:R-:W-:Y:S01]  /*0eb0*/  SHF.R.S32.HI R225, RZ, 0x1f, R191 ;  /* 0x0000001fffe17819 */ /* 0x000fe200000114bf */
[----:B------:R-:W-:Y:S01]  /*0ec0*/  IMAD R218, R13, 0x8, R16 ;  /* 0x000000080dda7824 */ /* 0x000fe200078e0210 */
[----:B------:R-:W-:Y:S01]  /*0ed0*/  SHF.R.S32.HI R224, RZ, 0x1f, R190 ;  /* 0x0000001fffe07819 */ /* 0x000fe200000114be */
[----:B------:R-:W-:Y:S01]  /*0ee0*/  IMAD.IADD R185, R185, 0x1, R23 ;  /* 0x00000001b9b97824 */ /* 0x000fe200078e0217 */
[----:B------:R-:W-:-:S02]  /*0ef0*/  SHF.R.S32.HI R223, RZ, 0x1f, R189 ;  /* 0x0000001fffdf7819 */ /* 0x000fc400000114bd */
[----:B------:R-:W-:Y:S02]  /*0f00*/  SHF.R.S32.HI R222, RZ, 0x1f, R188 ;  /* 0x0000001fffde7819 */ /* 0x000fe400000114bc */
[----:B------:R-:W-:Y:S02]  /*0f10*/  SHF.R.S32.HI R221, RZ, 0x1f, R217 ;  /* 0x0000001fffdd7819 */ /* 0x000fe400000114d9 */
[----:B------:R-:W-:-:S07]  /*0f20*/  SHF.R.S32.HI R220, RZ, 0x1f, R216 ;  /* 0x0000001fffdc7819 */ /* 0x000fce00000114d8 */
.L_x_211:
[----:B--2---:R-:W2:Y:S01]  /*0f30*/  LDL R3, [R1] ;  /* 0x0000000001037983 */ /* 0x004ea20000100800 */
[----:B0-----:R-:W0:Y:S01]  /*0f40*/  LDC R0, c[0x0][0xd44] ;  /* 0x00035100ff007b82 */ /* 0x001e220000000800 */
[----:B------:R-:W-:Y:S01]  /*0f50*/  ULDC UR4, c[0x0][0xd38] ;  /* 0x00034e0000047ab9 */ /* 0x000fe20000000800 */
[----:B------:R-:W-:Y:S01]  /*0f60*/  ULDC.64 UR6, c[0x0][0x418] ;  /* 0x0001060000067ab9 */ /* 0x000fe20000000a00 */
[----:B------:R-:W-:Y:S02]  /*0f70*/  UISETP.NE.AND UP1, UPT, UR4, 0x1, UPT ;  /* 0x000000010400788c */ /* 0x000fe4000bf25270 */
[----:B------:R-:W-:Y:S01]  /*0f80*/  UISETP.NE.U32.AND UP0, UPT, UR6, URZ, UPT ;  /* 0x0000003f0600728c */ /* 0x000fe2000bf05070 */
[----:B------:R-:W-:Y:S02]  /*0f90*/  UMOV UR40, UR39 ;  /* 0x0000002700287c82 */ /* 0x000fe40008000000 */
[----:B-1----:R-:W1:Y:S01]  /*0fa0*/  LDC R152, c[0x0][0x2f0] ;  /* 0x0000bc00ff987b82 */ /* 0x002e620000000800 */
[----:B------:R-:W-:Y:S01]  /*0fb0*/  UISETP.NE.AND.EX UP0, UPT, UR7, URZ, UPT, UP0 ;  /* 0x0000003f0700728c */ /* 0x000fe2000bf05300 */
[----:B------:R-:W-:-:S04]  /*0fc0*/  UMOV UR41, UR39 ;  /* 0x0000002700297c82 */ /* 0x000fc80008000000 */
[----:B------:R-:W-:Y:S01]  /*0fd0*/  @UP1 ULDC UR4, c[0x0][0xd3c] ;  /* 0x00034f0000041ab9 */ /* 0x000fe20000000800 */
[----:B------:R-:W-:Y:S01]  /*0fe0*/  @UP1 ULDC UR6, c[0x0][0xd40] ;  /* 0x0003500000061ab9 */ /* 0x000fe20000000800 */
[----:B------:R-:W-:-:S04]  /*0ff0*/  UIMAD.WIDE.U32 UR4, UR39, UR4, URZ ;  /* 0x00000004270472a5 */ /* 0x000fc8000f8e003f */
[----:B------:R-:W-:-:S03]  /*1000*/  @UP1 USHF.R.U32.HI UR40, URZ, UR6, UR5 ;  /* 0x000000063f281299 */ /* 0x000fc60008011605 */
[----:B------:R-:W-:Y:S01]  /*1010*/  ULDC UR4, c[0x0][0x424] ;  /* 0x0001090000047ab9 */ /* 0x000fe20000000800 */
[----:B0-----:R-:W-:Y:S01]  /*1020*/  ISETP.NE.AND P0, PT, R0, 0x1, PT ;  /* 0x000000010000780c */ /* 0x001fe20003f05270 */
[----:B------:R-:W-:Y:S01]  /*1030*/  USEL UR4, UR4, 0x1, UP0 ;  /* 0x0000000104047887 */ /* 0x000fe20008000000 */
[----:B------:R-:W-:-:S05]  /*1040*/  IMAD.U32 R187, RZ, RZ, UR40 ;  /* 0x00000028ffbb7e24 */ /* 0x000fca000f8e00ff */
[----:B-1----:R-:W-:-:S06]  /*1050*/  IMAD R152, R152, UR4, RZ ;  /* 0x0000000498987c24 */ /* 0x002fcc000f8e02ff */
[----:B---3--:R-:W0:Y:S02]  /*1060*/  @P0 LDC.64 R4, c[0x0][0xd48] ;  /* 0x00035200ff040b82 */ /* 0x008e240000000a00 */
[----:B0-----:R-:W-:-:S05]  /*1070*/  @P0 IMAD.HI.U32 R0, R4, UR40, RZ ;  /* 0x0000002804000c27 */ /* 0x001fca000f8e00ff */
[----:B------:R-:W-:Y:S02]  /*1080*/  @P0 SHF.R.U32.HI R187, RZ, R5, R0 ;  /* 0x00000005ffbb0219 */ /* 0x000fe40000011600 */
[----:B--2---:R-:W-:-:S13]  /*1090*/  ISETP.NE.AND P1, PT, R3, 0x1, PT ;  /* 0x000000010300780c */ /* 0x004fda0003f25270 */
[----:B----4-:R-:W-:Y:S05]  /*10a0*/  @!P1 BRA `(.L_x_175) ;  /* 0x0000001400d89947 */ /* 0x010fea0003800000 */
[----:B------:R-:W0:Y:S01]  /*10b0*/  SHFL.IDX PT, R0, R214, RZ, 0x1f ;  /* 0x00001fffd6007589 */ /* 0x000e2200000e0000 */
[----:B------:R-:W-:Y:S01]  /*10c0*/  UMOV UR9, 0x40000040 ;  /* 0x4000004000097882 */ /* 0x000fe20000000000 */
[----:B------:R-:W-:Y:S01]  /*10d0*/  UMOV UR11, 0x40000040 ;  /* 0x40000040000b7882 */ /* 0x000fe20000000000 */
[----:B------:R-:W-:Y:S01]  /*10e0*/  UMOV UR13, 0x40000040 ;  /* 0x40000040000d7882 */ /* 0x000fe20000000000 */
[----:B------:R-:W-:Y:S01]  /*10f0*/  BAR.SYNC.DEFER_BLOCKING 0xe, 0x100 ;  /* 0x0384000000007b1d */ /* 0x000fe20000010000 */
[----:B------:R-:W-:-:S05]  /*1100*/  ISETP.NE.AND P1, PT, R17, 0x3, PT ;  /* 0x000000031100780c */ /* 0x000fca0003f25270 */
[----:B------:R-:W-:Y:S01]  /*1110*/  UMOV UR15, 0x40000040 ;  /* 0x40000040000f7882 */ /* 0x000fe20000000000 */
[----:B------:R-:W-:Y:S01]  /*1120*/  UMOV UR17, 0x40000040 ;  /* 0x4000004000117882 */ /* 0x000fe20000000000 */
[----:B------:R-:W-:Y:S01]  /*1130*/  UMOV UR19, 0x40000040 ;  /* 0x4000004000137882 */ /* 0x000fe20000000000 */
[----:B------:R-:W-:Y:S01]  /*1140*/  UMOV UR7, 0x40000040 ;  /* 0x4000004000077882 */ /* 0x000fe20000000000 */
[----:B0-----:R-:W-:Y:S01]  /*1150*/  R2UR UR4, R0 ;  /* 0x00000000000472ca */ /* 0x001fe200000e0000 */
[----:B------:R-:W-:-:S12]  /*1160*/  WARPGROUP.ARRIVE ;  /* 0x00000000000079c5 */ /* 0x000fd80000000000 */
[----:B------:R-:W-:-:S04]  /*1170*/  ULEA.HI UR5, UR4, UR4, URZ, 0x1 ;  /* 0x0000000404057291 */ /* 0x000fc8000f8f083f */
[----:B------:R-:W-:-:S04]  /*1180*/  ULOP3.LUT UR5, UR5, 0x1fffe, URZ, 0xc0, !UPT ;  /* 0x0001fffe05057892 */ /* 0x000fc8000f8ec03f */
[----:B------:R-:W-:Y:S02]  /*1190*/  UIADD3 UR5, UR4, -UR5, URZ ;  /* 0x8000000504057290 */ /* 0x000fe4000fffe03f */
[----:B------:R-:W-:Y:S02]  /*11a0*/  UIADD3 UR4, UR38, 0x36400, URZ ;  /* 0x0003640026047890 */ /* 0x000fe4000fffe03f */
[----:B------:R-:W-:Y:S02]  /*11b0*/  ULEA UR5, UR5, UR38, 0xf ;  /* 0x0000002605057291 */ /* 0x000fe4000f8e783f */
[----:B------:R-:W-:Y:S02]  /*11c0*/  USHF.R.U32.HI UR4, URZ, 0x4, UR4 ;  /* 0x000000043f047899 */ /* 0x000fe40008011604 */
[----:B------:R-:W-:Y:S02]  /*11d0*/  UIADD3 UR5, UR5, 0x400, URZ ;  /* 0x0000040005057890 */ /* 0x000fe4000fffe03f */
[----:B------:R-:W-:-:S02]  /*11e0*/  ULOP3.LUT UR4, UR4, 0x3fff, URZ, 0xc0, !UPT ;  /* 0x00003fff04047892 */ /* 0x000fc4000f8ec03f */
[----:B------:R-:W-:Y:S02]  /*11f0*/  USHF.R.U32.HI UR5, URZ, 0x4, UR5 ;  /* 0x000000043f057899 */ /* 0x000fe40008011605 */
[----:B------:R-:W-:Y:S02]  /*1200*/  ULOP3.LUT UR8, UR4, 0x10000, URZ, 0xfc, !UPT ;  /* 0x0001000004087892 */ /* 0x000fe4000f8efc3f */
[----:B------:R-:W-:Y:S02]  /*1210*/  ULOP3.LUT UR5, UR5, 0x3fff, URZ, 0xc0, !UPT ;  /* 0x00003fff05057892 */ /* 0x000fe4000f8ec03f */
[----:B------:R-:W-:Y:S02]  /*1220*/  UIADD3 UR12, UR8, 0x2, URZ ;  /* 0x00000002080c7890 */ /* 0x000fe4000fffe03f */
[----:B------:R-:W-:Y:S02]  /*1230*/  ULOP3.LUT UR20, UR5, 0x2000000, URZ, 0xfc, !UPT ;  /* 0x0200000005147892 */ /* 0x000fe4000f8efc3f */
[----:B------:R-:W-:-:S02]  /*1240*/  UIADD3 UR16, UR8, 0x4, URZ ;  /* 0x0000000408107890 */ /* 0x000fc4000fffe03f */
[----:B------:R-:W-:Y:S02]  /*1250*/  ULEA UR10, UR36, UR20, 0xc ;  /* 0x00000014240a7291 */ /* 0x000fe4000f8e603f */
[----:B------:R-:W-:Y:S02]  /*1260*/  UIADD3 UR4, UR8, 0x6, URZ ;  /* 0x0000000608047890 */ /* 0x000fe4000fffe03f */
[----:B------:R-:W-:Y:S02]  /*1270*/  UIADD3 UR14, UR10, 0x80, URZ ;  /* 0x000000800a0e7890 */ /* 0x000fe4000fffe03f */
[----:B------:R-:W-:Y:S02]  /*1280*/  UIADD3 UR18, UR10, 0x100, URZ ;  /* 0x000001000a127890 */ /* 0x000fe4000fffe03f */
[----:B------:R-:W-:Y:S02]  /*1290*/  UIADD3 UR6, UR10, 0x180, URZ ;  /* 0x000001800a067890 */ /* 0x000fe4000fffe03f */
[----:B------:R-:W-:Y:S01]  /*12a0*/  HGMMA.64x256x16.F32.BF16 R24, gdesc[UR8].tnspB, RZ, !UPT, gsb0 ;  /* 0x43e00000081879f0 */ /* 0x000fe2000c0018ff */
[----:B------:R-:W-:-:S02]  /*12b0*/  UMOV UR5, 0x40000040 ;  /* 0x4000004000057882 */ /* 0x000fc40000000000 */
        /* <DEDUP_REMOVED lines=16> */
.L_x_176:
[----:B------:R-:W-:Y:S01]  /*13c0*/  ULEA UR6, UR36, UR38, 0x3 ;  /* 0x0000002624067291 */ /* 0x000fe2000f8e183f */
[----:B------:R-:W-:-:S03]  /*13d0*/  ISETP.GE.AND P0, PT, R152, 0x41, PT ;  /* 0x000000419800780c */ /* 0x000fc60003f06270 */
[----:B------:R-:W-:-:S04]  /*13e0*/  UIADD3 UR6, UR6, 0x38860, URZ ;  /* 0x0003886006067890 */ /* 0x000fc8000fffe03f */
[----:B------:R-:W-:-:S09]  /*13f0*/  UPRMT UR6, UR37, 0x654, UR6 ;  /* 0x0000065425067896 */ /* 0x000fd20008000006 */
[----:B------:R-:W-:Y:S01]  /*1400*/  SYNCS.ARRIVE.TRANS64.RED.A1T0 RZ, [UR6], RZ ;  /* 0x000000ffffff79a7 */ /* 0x000fe20008100406 */
[----:B------:R-:W-:Y:S05]  /*1410*/  @!P0 BRA `(.L_x_177) ;  /* 0x0000000800c08947 */ /* 0x000fea0003800000 */
[----:B------:R-:W-:-:S05]  /*1420*/  VIADD R152, R152, 0x3f ;  /* 0x0000003f98987836 */ /* 0x000fca0000000000 */
[----:B------:R-:W-:-:S04]  /*1430*/  SHF.R.S32.HI R3, RZ, 0x1f, R152 ;  /* 0x0000001fff037819 */ /* 0x000fc80000011498 */
[----:B------:R-:W-:-:S04]  /*1440*/  LEA.HI R3, R3, R152, RZ, 0x6 ;  /* 0x0000009803037211 */ /* 0x000fc800078f30ff */
[----:B------:R-:W-:-:S07]  /*1450*/  LEA.HI.SX32 R3, R3, 0xfffffffe, 0x1a ;  /* 0xfffffffe03037811 */ /* 0x000fce00078fd2ff */
.L_x_179:
[----:B------:R-:W-:Y:S01]  /*1460*/  BAR.SYNC.DEFER_BLOCKING 0xe, 0x100 ;  /* 0x0384000000007b1d */ /* 0x000fe20000010000 */
[----:B------:R-:W-:Y:S01]  /*1470*/  IMAD.U32 R5, RZ, RZ, UR36 ;  /* 0x00000024ff057e24 */ /* 0x000fe2000f8e00ff */
[----:B------:R-:W-:Y:S01]  /*1480*/  UIADD3 UR36, UR36, 0x1, URZ ;  /* 0x0000000124247890 */ /* 0x000fe2000fffe03f */
[C---:B------:R-:W-:Y:S01]  /*1490*/  ISETP.GT.AND P0, PT, R3.reuse, RZ, PT ;  /* 0x000000ff0300720c */ /* 0x040fe20003f04270 */
[----:B------:R-:W-:Y:S02]  /*14a0*/  VIADD R3, R3, 0xffffffff ;  /* 0xffffffff03037836 */ /* 0x000fe40000000000 */
[----:B------:R-:W-:Y:S01]  /*14b0*/  IMAD R0, R5, 0x40, R16 ;  /* 0x0000004005007824 */ /* 0x000fe200078e0210 */
[----:B------:R-:W-:Y:S01]  /*14c0*/  UISETP.NE.AND UP0, UPT, UR36, 0x2, UPT ;  /* 0x000000022400788c */ /* 0x000fe2000bf05270 */
[----:B------:R-:W-:Y:S01]  /*14d0*/  UMOV UR11, 0x40000040 ;  /* 0x40000040000b7882 */ /* 0x000fe20000000000 */
[----:B------:R-:W-:Y:S02]  /*14e0*/  UMOV UR15, 0x40000040 ;  /* 0x40000040000f7882 */ /* 0x000fe40000000000 */
[----:B------:R-:W-:Y:S01]  /*14f0*/  LEA R0, R0, UR38, 0x2 ;  /* 0x0000002600007c11 */ /* 0x000fe2000f8e10ff */
[----:B------:R-:W-:Y:S01]  /*1500*/  USEL UR36, UR36, URZ, UP0 ;  /* 0x0000003f24247287 */ /* 0x000fe20008000000 */
[----:B------:R-:W-:Y:S01]  /*1510*/  UMOV UR19, 0x40000040 ;  /* 0x4000004000137882 */ /* 0x000fe20000000000 */
[----:B------:R-:W-:-:S02]  /*1520*/  UMOV UR7, 0x40000040 ;  /* 0x4000004000077882 */ /* 0x000fc40000000000 */
[----:B------:R-:W-:-:S04]  /*1530*/  ULEA UR10, UR36, UR20, 0xc ;  /* 0x00000014240a7291 */ /* 0x000fc8000f8e603f */
[----:B------:R-:W-:Y:S02]  /*1540*/  UIADD3 UR14, UR10, 0x80, URZ ;  /* 0x000000800a0e7890 */ /* 0x000fe4000fffe03f */
[----:B------:R-:W-:Y:S01]  /*1550*/  UIADD3 UR18, UR10, 0x100, URZ ;  /* 0x000001000a127890 */ /* 0x000fe2000fffe03f */
[----:B------:R-:W0:Y:S01]  /*1560*/  LDS R4, [R0+0x38400] ;  /* 0x0384000000047984 */ /* 0x000e220000000800 */
[----:B------:R-:W-:-:S03]  /*1570*/  UIADD3 UR6, UR10, 0x180, URZ ;  /* 0x000001800a067890 */ /* 0x000fc6000fffe03f */
        /* <DEDUP_REMOVED lines=128> */
[----:B------:R-:W-:-:S06]  /*1d80*/  FMUL.FTZ R151, R151, R5 ;  /* 0x0000000597977220 */ /* 0x000fcc0000410000 */
[----:B------:R-:W-:-:S06]  /*1d90*/  WARPGROUP.ARRIVE ;  /* 0x00000000000079c5 */ /* 0x000fcc0000000000 */
        /* <DEDUP_REMOVED lines=12> */
[----:B------:R-:W-:Y:S01]  /*1e60*/  HGMMA.64x256x16.F32.BF16 R24, gdesc[UR4].tnspB, R24, gsb0 ;  /* 0x43e00000041879f0 */ /* 0x000fe20008001818 */
[----:B------:R-:W-:-:S06]  /*1e70*/  USEL UR6, URZ, 0x1, UP0 ;  /* 0x000000013f067887 */ /* 0x000fcc0008000000 */
[----:B------:R-:W-:Y:S01]  /*1e80*/  LOP3.LUT R2, R2, UR6, RZ, 0x3c, !PT ;  /* 0x0000000602027c12 */ /* 0x000fe2000f8e3cff */
[----:B------:R-:W-:Y:S02]  /*1e90*/  WARPGROUP.DEPBAR.LE gsb0, 0x0 ;  /* 0x00008000000079c5 */ /* 0x000fe40000010000 */
[----:B------:R-:W-:Y:S06]  /*1ea0*/  BAR.ARV 0xf, 0x100 ;  /* 0x03c4000000007b1d */ /* 0x000fec0000002000 */
[----:B------:R-:W-:Y:S05]  /*1eb0*/  @!P1 BRA `(.L_x_178) ;  /* 0x0000000000049947 */ /* 0x000fea0003800000 */
[----:B------:R-:W-:Y:S01]  /*1ec0*/  BPT.TRAP 0x1 ;  /* 0x000000040000795c */ /* 0x000fe20000300000 */
.L_x_178:
[----:B------:R-:W-:-:S04]  /*1ed0*/  ULEA UR6, UR36, UR38, 0x3 ;  /* 0x0000002624067291 */ /* 0x000fc8000f8e183f */
[----:B------:R-:W-:-:S04]  /*1ee0*/  UIADD3 UR6, UR6, 0x38860, URZ ;  /* 0x0003886006067890 */ /* 0x000fc8000fffe03f */
[----:B------:R-:W-:-:S09]  /*1ef0*/  UPRMT UR6, UR37, 0x654, UR6 ;  /* 0x0000065425067896 */ /* 0x000fd20008000006 */
[----:B------:R-:W-:Y:S01]  /*1f00*/  SYNCS.ARRIVE.TRANS64.RED.A1T0 RZ, [UR6], RZ ;  /* 0x000000ffffff79a7 */ /* 0x000fe20008100406 */
[----:B------:R-:W-:Y:S05]  /*1f10*/  @P0 BRA `(.L_x_179) ;  /* 0xfffffff400500947 */ /* 0x000fea000383ffff */
.L_x_177:
[----:B------:R-:W-:Y:S01]  /*1f20*/  BAR.SYNC.DEFER_BLOCKING 0xe, 0x100 ;  /* 0x0384000000007b1d */ /* 0x000fe20000010000 */
[----:B------:R-:W-:Y:S01]  /*1f30*/  MOV R3, UR36 ;  /* 0x0000002400037c02 */ /* 0x000fe20008000f00 */
[----:B------:R-:W-:-:S04]  /*1f40*/  UIADD3 UR36, UR36, 0x1, URZ ;  /* 0x0000000124247890 */ /* 0x000fc8000fffe03f */
[----:B------:R-:W-:Y:S01]  /*1f50*/  IMAD R0, R3, 0x40, R16 ;  /* 0x0000004003007824 */ /* 0x000fe200078e0210 */
[----:B------:R-:W-:-:S04]  /*1f60*/  UISETP.NE.AND UP0, UPT, UR36, 0x2, UPT ;  /* 0x000000022400788c */ /* 0x000fc8000bf05270 */
[----:B------:R-:W-:Y:S01]  /*1f70*/  LEA R4, R0, UR38, 0x2 ;  /* 0x0000002600047c11 */ /* 0x000fe2000f8e10ff */
[----:B------:R-:W-:Y:S02]  /*1f80*/  USEL UR4, URZ, 0x1, UP0 ;  /* 0x000000013f047887 */ /* 0x000fe40008000000 */
[----:B------:R-:W-:-:S04]  /*1f90*/  USEL UR36, UR36, URZ, UP0 ;  /* 0x0000003f24247287 */ /* 0x000fc80008000000 */
[----:B------:R-:W-:Y:S01]  /*1fa0*/  LOP3.LUT R2, R2, UR4, RZ, 0x3c, !PT ;  /* 0x0000000402027c12 */ /* 0x000fe2000f8e3cff */
        /* <DEDUP_REMOVED lines=130> */
[----:B------:R-:W-:-:S02]  /*27d0*/  IMAD.MOV.U32 R0, RZ, RZ, RZ ;  /* 0x000000ffff007224 */ /* 0x000fc400078e00ff */
[----:B------:R-:W-:Y:S01]  /*27e0*/  IMAD.MOV.U32 R3, RZ, RZ, RZ ;  /* 0x000000ffff037224 */ /* 0x000fe200078e00ff */
[----:B------:R-:W-:Y:S06]  /*27f0*/  BAR.ARV 0xf, 0x100 ;  /* 0x03c4000000007b1d */ /* 0x000fec0000002000 */
[----:B------:R-:W-:Y:S05]  /*2800*/  BRA `(.L_x_180) ;  /* 0x0000006400307947 */ /* 0x000fea0003800000 */
.L_x_175:
[----:B------:R-:W0:Y:S02]  /*2810*/  SHFL.IDX PT, R0, R214, RZ, 0x1f ;  /* 0x00001fffd6007589 */ /* 0x000e2400000e0000 */
[----:B0-----:R-:W-:Y:S01]  /*2820*/  R2UR UR4, R0 ;  /* 0x00000000000472ca */ /* 0x001fe200000e0000 */
[----:B------:R-:W-:-:S05]  /*2830*/  VIADD R0, R152, 0x3f ;  /* 0x0000003f98007836 */ /* 0x000fca0000000000 */
[----:B------:R-:W-:-:S04]  /*2840*/  SHF.R.S32.HI R3, RZ, 0x1f, R0 ;  /* 0x0000001fff037819 */ /* 0x000fc80000011400 */
[----:B------:R-:W-:-:S03]  /*2850*/  LEA.HI R3, R3, R0, RZ, 0x6 ;  /* 0x0000000003037211 */ /* 0x000fc600078f30ff */
[----:B------:R-:W-:Y:S01]  /*2860*/  ULEA.HI UR5, UR4, UR4, URZ, 0x1 ;  /* 0x0000000404057291 */ /* 0x000fe2000f8f083f */
[----:B------:R-:W-:-:S03]  /*2870*/  SHF.R.S32.HI R153, RZ, 0x6, R3 ;  /* 0x00000006ff997819 */ /* 0x000fc60000011403 */
        /* <DEDUP_REMOVED lines=13> */
[----:B------:R-:W-:Y:S01]  /*2950*/  IMAD.U32 R4, RZ, RZ, UR4 ;  /* 0x00000004ff047e24 */ /* 0x000fe2000f8e00ff */
[----:B------:R0:W1:Y:S01]  /*2960*/  LDC.64 R14, c[0x4][R0] ;  /* 0x01000000000e7b82 */ /* 0x0000620000000a00 */
[----:B------:R-:W-:Y:S01]  /*2970*/  IMAD.U32 R5, RZ, RZ, UR5 ;  /* 0x00000005ff057e24 */ /* 0x000fe2000f8e00ff */
[----:B------:R-:W-:Y:S01]  /*2980*/  ULDC.64 UR4, c[0x4][0x98] ;  /* 0x0100260000047ab9 */ /* 0x000fe20000000a00 */
        /* <DEDUP_REMOVED lines=8> */
[----:B-1----:R-:W-:Y:S05]  /*2a10*/  CALL.ABS.NOINC R14 ;  /* 0x000000000e007343 */ /* 0x002fea0003c00000 */
.L_x_181:
[----:B------:R-:W-:Y:S02]  /*2a20*/  LEA.HI R0, R207, R207, RZ, 0x1 ;  /* 0x000000cfcf007211 */ /* 0x000fe400078f08ff */
[----:B------:R-:W-:Y:S02]  /*2a30*/  ISETP.NE.AND P0, PT, R17, 0x3, PT ;  /* 0x000000031100780c */ /* 0x000fe40003f05270 */
[----:B------:R-:W-:-:S05]  /*2a40*/  LOP3.LUT R0, R0, 0xfffffffe, RZ, 0xc0, !PT ;  /* 0xfffffffe00007812 */ /* 0x000fca00078ec0ff */
[----:B------:R-:W-:-:S05]  /*2a50*/  IMAD.IADD R0, R207, 0x1, -R0 ;  /* 0x00000001cf007824 */ /* 0x000fca00078e0a00 */
[----:B------:R-:W-:-:S04]  /*2a60*/  SHF.L.U32 R4, R0, 0x1f, RZ ;  /* 0x0000001f00047819 */ /* 0x000fc800000006ff */
[----:B------:R-:W0:Y:S02]  /*2a70*/  SYNCS.PHASECHK.TRANS64.TRYWAIT P1, [UR38+0x38800], R4 ;  /* 0x03880004ff0075a7 */ /* 0x000e240008020166 */
[----:B0-----:R-:W-:Y:S05]  /*2a80*/  @!P1 BRA `(.L_x_182) ;  /* 0x000000cc00c89947 */ /* 0x001fea0003800000 */
.L_x_263:
[----:B------:R-:W-:Y:S05]  /*2a90*/  @!P0 BRA `(.L_x_183) ;  /* 0x0000000000048947 */ /* 0x000fea0003800000 */
[----:B------:R-:W-:Y:S01]  /*2aa0*/  BPT.TRAP 0x1 ;  /* 0x000000040000795c */ /* 0x000fe20000300000 */
.L_x_183:
[----:B0-----:R-:W-:Y:S01]  /*2ab0*/  IMAD.U32 R3, RZ, RZ, UR36 ;  /* 0x00000024ff037e24 */ /* 0x001fe2000f8e00ff */
[----:B------:R-:W-:-:S04]  /*2ac0*/  SHF.L.U32 R6, R2, 0x1f, RZ ;  /* 0x0000001f02067819 */ /* 0x000fc800000006ff */
[----:B------:R-:W-:-:S04]  /*2ad0*/  LEA R3, R3, UR38, 0x3 ;  /* 0x0000002603037c11 */ /* 0x000fc8000f8e18ff */
[----:B------:R0:W1:Y:S01]  /*2ae0*/  SYNCS.PHASECHK.TRANS64.TRYWAIT P1, [R3+URZ+0x38830], R6 ;  /* 0x03883006030075a7 */ /* 0x000062000802017f */
[----:B------:R-:W-:Y:S05]  /*2af0*/  @!P0 BRA `(.L_x_184) ;  /* 0x0000000000048947 */ /* 0x000fea0003800000 */
[----:B------:R-:W-:Y:S01]  /*2b00*/  BPT.TRAP 0x1 ;  /* 0x000000040000795c */ /* 0x000fe20000300000 */
.L_x_184:
[----:B-1----:R-:W-:Y:S05]  /*2b10*/  @P1 BRA `(.L_x_185) ;  /* 0x0000000000081947 */ /* 0x002fea0003800000 */
[----:B------:R-:W1:Y:S02]  /*2b20*/  SYNCS.PHASECHK.TRANS64.TRYWAIT P1, [R3+URZ+0x38830], R6 ;  /* 0x03883006030075a7 */ /* 0x000e64000802017f */
[----:B-1----:R-:W-:Y:S05]  /*2b30*/  @!P1 BRA `(.L_x_186) ;  /* 0x000000cc00b49947 */ /* 0x002fea0003800000 */
.L_x_185:
[----:B------:R-:W-:-:S04]  /*2b40*/  UIADD3 UR4, UR38, 0x22400, URZ ;  /* 0x0002240026047890 */ /* 0x000fc8000fffe03f */
[----:B------:R-:W-:-:S04]  /*2b50*/  USHF.R.U32.HI UR4, URZ, 0x4, UR4 ;  /* 0x000000043f047899 */ /* 0x000fc80008011604 */
[----:B------:R-:W-:-:S06]  /*2b60*/  ULOP3.LUT UR4, UR4, 0x3fff, URZ, 0xc0, !UPT ;  /* 0x00003fff04047892 */ /* 0x000fcc000f8ec03f */
[----:B------:R-:W-:Y:S01]  /*2b70*/  IMAD.U32 R0, RZ, RZ, UR4 ;  /* 0x00000004ff007e24 */ /* 0x000fe2000f8e00ff */
        /* <DEDUP_REMOVED lines=11> */
[----:B------:R-:W-:Y:S01]  /*2c30*/  UMOV UR15, 0x40000040 ;  /* 0x40000040000f7882 */ /* 0x000fe20000000000 */
[----:B------:R-:W-:-:S02]  /*2c40*/  UMOV UR13, 0x40000040 ;  /* 0x40000040000d7882 */ /* 0x000fc40000000000 */
[----:B------:R-:W-:Y:S02]  /*2c50*/  ULEA UR6, UR36, UR6, 0x9 ;  /* 0x0000000624067291 */ /* 0x000fe4000f8e483f */
[----:B------:R-:W-:Y:S02]  /*2c60*/  ULOP3.LUT UR4, UR4, 0x10000, URZ, 0xfc, !UPT ;  /* 0x0001000004047892 */ /* 0x000fe4000f8efc3f */
[----:B------:R-:W-:Y:S02]  /*2c70*/  UIADD3 UR10, UR6, 0x2, URZ ;  /* 0x00000002060a7890 */ /* 0x000fe4000fffe03f */
[----:B------:R-:W-:Y:S02]  /*2c80*/  UIADD3 UR8, UR4, 0x2, URZ ;  /* 0x0000000204087890 */ /* 0x000fe4000fffe03f */
[----:B------:R-:W-:Y:S02]  /*2c90*/  UIADD3 UR14, UR6, 0x4, URZ ;  /* 0x00000004060e7890 */ /* 0x000fe4000fffe03f */
[----:B------:R-:W-:-:S02]  /*2ca0*/  UIADD3 UR12, UR4, 0x4, URZ ;  /* 0x00000004040c7890 */ /* 0x000fc4000fffe03f */
[----:B------:R-:W-:Y:S01]  /*2cb0*/  HGMMA.64x64x16.F32.BF16 R24, gdesc[UR4], RZ, !UPT, gsb0 ;  /* 0x00e00000041879f0 */ /* 0x000fe2000c0018ff */
[----:B------:R-:W-:Y:S02]  /*2cc0*/  UIADD3 UR18, UR6, 0x6, URZ ;  /* 0x0000000606127890 */ /* 0x000fe4000fffe03f */
[----:B------:R-:W-:Y:S01]  /*2cd0*/  UIADD3 UR16, UR4, 0x6, URZ ;  /* 0x0000000604107890 */ /* 0x000fe2000fffe03f */
[----:B------:R-:W-:Y:S01]  /*2ce0*/  UMOV UR19, 0x40000040 ;  /* 0x4000004000137882 */ /* 0x000fe20000000000 */
        /* <DEDUP_REMOVED lines=11> */
[----:B------:R-:W2:Y:S02]  /*2da0*/  SYNCS.PHASECHK.TRANS64.TRYWAIT P1, [UR38+0x38810], R4 ;  /* 0x03881004ff0075a7 */ /* 0x000ea40008020166 */
[----:B--2---:R-:W-:Y:S05]  /*2db0*/  @!P1 BRA `(.L_x_187) ;  /* 0x000000cc00289947 */ /* 0x004fea0003800000 */
.L_x_264:
[----:B------:R-:W-:Y:S05]  /*2dc0*/  @!P0 BRA `(.L_x_188) ;  /* 0x0000000000048947 */ /* 0x000fea0003800000 */
[----:B------:R-:W-:Y:S01]  /*2dd0*/  BPT.TRAP 0x1 ;  /* 0x000000040000795c */ /* 0x000fe20000300000 */
.L_x_188:
[----:B------:R3:W4:Y:S01]  /*2de0*/  SYNCS.PHASECHK.TRANS64.TRYWAIT P1, [R3+URZ+0x38850], R6 ;  /* 0x03885006030075a7 */ /* 0x000722000802017f */
[----:B------:R-:W-:Y:S05]  /*2df0*/  @!P0 BRA `(.L_x_189) ;  /* 0x0000000000048947 */ /* 0x000fea0003800000 */
[----:B------:R-:W-:Y:S01]  /*2e00*/  BPT.TRAP 0x1 ;  /* 0x000000040000795c */ /* 0x000fe20000300000 */
.L_x_189:
[----:B----4-:R-:W-:Y:S05]  /*2e10*/  @P1 BRA `(.L_x_190) ;  /* 0x0000000000081947 */ /* 0x010fea0003800000 */
[----:B------:R-:W4:Y:S02]  /*2e20*/  SYNCS.PHASECHK.TRANS64.TRYWAIT P1, [R3+URZ+0x38850], R6 ;  /* 0x03885006030075a7 */ /* 0x000f24000802017f */
[----:B----4-:R-:W-:Y:S05]  /*2e30*/  @!P1 BRA `(.L_x_191) ;  /* 0x000000cc00209947 */ /* 0x010fea0003800000 */
.L_x_190:
[----:B------:R-:W-:Y:S01]  /*2e40*/  UIADD3 UR4, UR38, 0x400, URZ ;  /* 0x0000040026047890 */ /* 0x000fe2000fffe03f */
[----:B------:R-:W-:Y:S01]  /*2e50*/  WARPGROUP.ARRIVE ;  /* 0x00000000000079c5 */ /* 0x000fe20000000000 */
[----:B------:R-:W-:-:S05]  /*2e60*/  UIADD3 UR5, UR38, 0x26400, URZ ;  /* 0x0002640026057890 */ /* 0x000fca000fffe03f */
[----:B--2---:R-:W2:Y:S01]  /*2e70*/  S2R R4, SR_TID.X ;  /* 0x0000000000047919 */ /* 0x004ea20000002100 */
[----:B------:R-:W-:Y:S02]  /*2e80*/  USHF.R.U32.HI UR4, URZ, 0x4, UR4 ;  /* 0x000000043f047899 */ /* 0x000fe40008011604 */
[----:B------:R-:W-:Y:S02]  /*2e90*/  USHF.R.U32.HI UR5, URZ, 0x4, UR5 ;  /* 0x000000043f057899 */ /* 0x000fe40008011605 */
[----:B------:R-:W-:Y:S02]  /*2ea0*/  ULOP3.LUT UR4, UR4, 0x3fff, URZ, 0xc0, !UPT ;  /* 0x00003fff04047892 */ /* 0x000fe4000f8ec03f */
[----:B------:R-:W-:Y:S02]  /*2eb0*/  ULOP3.LUT UR5, UR5, 0x3fff, URZ, 0xc0, !UPT ;  /* 0x00003fff05057892 */ /* 0x000fe4000f8ec03f */
[----:B------:R-:W-:Y:S02]  /*2ec0*/  ULOP3.LUT UR4, UR4, 0x10000, URZ, 0xfc, !UPT ;  /* 0x0001000004047892 */ /* 0x000fe4000f8efc3f */
[----:B------:R-:W-:-:S02]  /*2ed0*/  ULOP3.LUT UR6, UR5, 0x10000, URZ, 0xfc, !UPT ;  /* 0x0001000005067892 */ /* 0x000fc4000f8efc3f */
[----:B------:R-:W-:Y:S01]  /*2ee0*/  ULEA UR5, UR36, UR4, 0xc ;  /* 0x0000000424057291 */ /* 0x000fe2000f8e603f */
[----:B------:R-:W-:Y:S01]  /*2ef0*/  UMOV UR21, 0x40000040 ;  /* 0x4000004000157882 */ /* 0x000fe20000000000 */
[----:B------:R-:W-:Y:S01]  /*2f00*/  UMOV UR23, 0x40000040 ;  /* 0x4000004000177882 */ /* 0x000fe20000000000 */
[----:B------:R-:W-:Y:S02]  /*2f10*/  UIADD3 UR14, UR6, 0x800, URZ ;  /* 0x00000800060e7890 */ /* 0x000fe4000fffe03f */
[----:B------:R-:W-:Y:S02]  /*2f20*/  UMOV UR20, UR6 ;  /* 0x0000000600147c82 */ /* 0x000fe40008000000 */
[----:B------:R-:W-:Y:S01]  /*2f30*/  UMOV UR22, UR5 ;  /* 0x0000000500167c82 */ /* 0x000fe20008000000 */
[----:B------:R-:W-:Y:S01]  /*2f40*/  UIADD3 UR15, UR5, 0x800, URZ ;  /* 0x00000800050f7890 */ /* 0x000fe2000fffe03f */
[----:B------:R-:W-:Y:S01]  /*2f50*/  HGMMA.64x64x16.F32.BF16 R24, gdesc[UR20], R24, gsb0 ;  /* 0x00e00000141879f0 */ /* 0x000fe20008001818 */
[----:B------:R-:W-:-:S02]  /*2f60*/  UIADD3 UR20, UR6, 0x2, URZ ;  /* 0x0000000206147890 */ /* 0x000fc4000fffe03f */
[----:B------:R-:W-:Y:S01]  /*2f70*/  UIADD3 UR22, UR5, 0x2, URZ ;  /* 0x0000000205167890 */ /* 0x000fe2000fffe03f */
[----:B------:R-:W-:Y:S01]  /*2f80*/  UMOV UR21, 0x40000040 ;  /* 0x4000004000157882 */ /* 0x000fe20000000000 */
[----:B------:R-:W-:Y:S01]  /*2f90*/  UMOV UR23, 0x40000040 ;  /* 0x4000004000177882 */ /* 0x000fe20000000000 */
[----:B--2---:R-:W-:-:S06]  /*2fa0*/  SHF.R.U32.HI R4, RZ, 0x7, R4 ;  /* 0x00000007ff047819 */ /* 0x004fcc0000011604 */
[----:B------:R-:W2:Y:S02]  /*2fb0*/  SHFL.IDX PT, R4, R4, RZ, 0x1f ;  /* 0x00001fff04047589 */ /* 0x000ea400000e0000 */
[----:B--2---:R-:W-:-:S13]  /*2fc0*/  R2UR UR7, R4 ;  /* 0x00000000040772ca */ /* 0x004fda00000e0000 */
[----:B------:R-:W-:-:S03]  /*2fd0*/  UISETP.GT.AND UP0, UPT, UR7, 0x7f, UPT ;  /* 0x0000007f0700788c */ /* 0x000fc6000bf04270 */
[----:B------:R-:W-:Y:S01]  /*2fe0*/  UMOV UR7, 0x4 ;  /* 0x0000000400077882 */ /* 0x000fe20000000000 */
[----:B------:R-:W-:Y:S02]  /*2ff0*/  USEL UR11, URZ, 0x2, !UP0 ;  /* 0x000000023f0b7887 */ /* 0x000fe4000c000000 */
[----:B------:R-:W-:Y:S02]  /*3000*/  USEL UR10, UR7, 0x2, UP0 ;  /* 0x00000002070a7887 */ /* 0x000fe40008000000 */
[----:B------:R-:W-:Y:S01]  /*3010*/  USEL UR7, UR7, 0x6, !UP0 ;  /* 0x0000000607077887 */ /* 0x000fe2000c000000 */
[----:B------:R-:W-:Y:S02]  /*3020*/  WARPGROUP.DEPBAR.LE gsb0, 0x0 ;  /* 0x00008000000079c5 */ /* 0x000fe40000010000 */
[----:B------:R-:W-:-:S06]  /*3030*/  WARPGROUP.ARRIVE ;  /* 0x00000000000079c5 */ /* 0x000fcc0000000000 */
[----:B------:R-:W-:Y:S01]  /*3040*/  HGMMA.64x64x16.F32.BF16 R24, gdesc[UR20], R24, gsb0 ;  /* 0x00e00000141879f0 */ /* 0x000fe20008001818 */
[----:B------:R-:W-:Y:S02]  /*3050*/  UIADD3 UR20, UR6, 0x4, URZ ;  /* 0x0000000406147890 */ /* 0x000fe4000fffe03f */
[----:B------:R-:W-:Y:S01]  /*3060*/  UIADD3 UR22, UR5, 0x4, URZ ;  /* 0x0000000405167890 */ /* 0x000fe2000fffe03f */
[----:B------:R-:W-:Y:S01]  /*3070*/  UMOV UR21, 0x40000040 ;  /* 0x4000004000157882 */ /* 0x000fe20000000000 */
[----:B------:R-:W-:Y:S01]  /*3080*/  UMOV UR23, 0x40000040 ;  /* 0x4000004000177882 */ /* 0x000fe20000000000 */
        /* <DEDUP_REMOVED lines=94> */
[----:B------:R-:W-:Y:S02]  /*3670*/  UIADD3 UR20, UR11, UR14, URZ ;  /* 0x0000000e0b147290 */ /* 0x000fe4000fffe03f */
[----:B------:R-:W-:Y:S01]  /*3680*/  UIADD3 UR22, UR11, UR15, URZ ;  /* 0x0000000f0b167290 */ /* 0x000fe2000fffe03f */
        /* <DEDUP_REMOVED lines=16> */
[----:B------:R-:W-:Y:S01]  /*3790*/  UMOV UR14, 0x28 ;  /* 0x00000028000e7882 */ /* 0x000fe20000000000 */
[----:B------:R-:W-:Y:S01]  /*37a0*/  UMOV UR15, 0xa00 ;  /* 0x00000a00000f7882 */ /* 0x000fe20000000000 */
[----:B------:R-:W-:Y:S02]  /*37b0*/  USEL UR14, UR14, 0x26, UP0 ;  /* 0x000000260e0e7887 */ /* 0x000fe40008000000 */
[----:B------:R-:W-:-:S02]  /*37c0*/  USEL UR15, UR15, 0x980, UP0 ;  /* 0x000009800f0f7887 */ /* 0x000fc40008000000 */
[----:B------:R-:W-:Y:S02]  /*37d0*/  ULOP3.LUT UR14, UR14, 0x6, URZ, 0xc0, !UPT ;  /* 0x000000060e0e7892 */ /* 0x000fe4000f8ec03f */
[----:B------:R-:W-:Y:S01]  /*37e0*/  ULOP3.LUT UR15, UR15, 0xa00, URZ, 0xc0, !UPT ;  /* 0x00000a000f0f7892 */ /* 0x000fe2000f8ec03f */
[----:B------:R-:W-:Y:S02]  /*37f0*/  WARPGROUP.DEPBAR.LE gsb0, 0x0 ;  /* 0x00008000000079c5 */ /* 0x000fe40000010000 */
[----:B------:R-:W-:-:S06]  /*3800*/  WARPGROUP.ARRIVE ;  /* 0x00000000000079c5 */ /* 0x000fcc0000000000 */
[----:B------:R-:W-:Y:S01]  /*3810*/  HGMMA.64x64x16.F32.BF16 R24, gdesc[UR20], R24, gsb0 ;  /* 0x00e00000141879f0 */ /* 0x000fe20008001818 */
[----:B------:R-:W-:Y:S02]  /*3820*/  UIADD3 UR20, UR14, UR15, UR6 ;  /* 0x0000000f0e147290 */ /* 0x000fe4000fffe006 */
[----:B------:R-:W-:Y:S01]  /*3830*/  UIADD3 UR22, UR14, UR15, UR5 ;  /* 0x0000000f0e167290 */ /* 0x000fe2000fffe005 */
[----:B------:R-:W-:Y:S01]  /*3840*/  UMOV UR21, 0x40000040 ;  /* 0x4000004000157882 */ /* 0x000fe20000000000 */
[----:B------:R-:W-:Y:S01]  /*3850*/  UMOV UR23, 0x40000040 ;  /* 0x4000004000177882 */ /* 0x000fe20000000000 */
[----:B------:R-:W-:Y:S02]  /*3860*/  UIADD3 UR14, UR6, 0xa00, URZ ;  /* 0x00000a00060e7890 */ /* 0x000fe4000fffe03f */
[----:B------:R-:W-:Y:S01]  /*3870*/  UIADD3 UR15, UR5, 0xa00, URZ ;  /* 0x00000a00050f7890 */ /* 0x000fe2000fffe03f */
        /* <DEDUP_REMOVED lines=86> */
[----:B------:R-:W-:Y:S02]  /*3de0*/  UMOV UR10, 0x1000 ;  /* 0x00001000000a7882 */ /* 0x000fe40000000000 */
[----:B------:R-:W-:-:S04]  /*3df0*/  USEL UR10, UR10, 0xf80, UP0 ;  /* 0x00000f800a0a7887 */ /* 0x000fc80008000000 */
[----:B------:R-:W-:Y:S01]  /*3e00*/  ULOP3.LUT UR10, UR10, 0x1e00, URZ, 0xc0, !UPT ;  /* 0x00001e000a0a7892 */ /* 0x000fe2000f8ec03f */
        /* <DEDUP_REMOVED lines=17> */
[----:B------:R-:W-:Y:S02]  /*3f20*/  WARPGROUP.DEPBAR.LE gsb0, 0x0 ;  /* 0x00008000000079c5 */ /* 0x000fe40000010000 */
[----:B------:R-:W-:-:S06]  /*3f30*/  WARPGROUP.ARRIVE ;  /* 0x00000000000079c5 */ /* 0x000fcc0000000000 */
[----:B------:R-:W-:Y:S03]  /*3f40*/  HGMMA.64x64x16.F32.BF16 R24, gdesc[UR20], R24, gsb0 ;  /* 0x00e00000141879f0 */ /* 0x000fe60008001818 */
[----:B------:R-:W-:Y:S02]  /*3f50*/  WARPGROUP.DEPBAR.LE gsb0, 0x0 ;  /* 0x00008000000079c5 */ /* 0x000fe40000010000 */
[----:B------:R-:W-:Y:S05]  /*3f60*/  @!P0 BRA `(.L_x_192) ;  /* 0x0000000000048947 */ /* 0x000fea0003800000 */
[----:B------:R-:W-:Y:S01]  /*3f70*/  BPT.TRAP 0x1 ;  /* 0x000000040000795c */ /* 0x000fe20000300000 */
.L_x_192:
[----:B------:R-:W-:Y:S01]  /*3f80*/  ULDC UR5, c[0x0][0xad0] ;  /* 0x0002b40000057ab9 */ /* 0x000fe20000000800 */
[----:B------:R-:W-:Y:S02]  /*3f90*/  IMAD R4, R153, -0x40, R152 ;  /* 0xffffffc099047824 */ /* 0x000fe400078e0298 */
[----:B------:R-:W-:Y:S01]  /*3fa0*/  FMUL.FTZ R24, R24, UR5 ;  /* 0x0000000518187c20 */ /* 0x000fe20008410000 */
[----:B------:R-:W-:Y:S01]  /*3fb0*/  FMUL.FTZ R25, R25, UR5 ;  /* 0x0000000519197c20 */ /* 0x000fe20008410000 */
[----:B------:R-:W-:Y:S01]  /*3fc0*/  FMUL.FTZ R28, R28, UR5 ;  /* 0x000000051c1c7c20 */ /* 0x000fe20008410000 */
[----:B------:R-:W-:Y:S01]  /*3fd0*/  FMUL.FTZ R29, R29, UR5 ;  /* 0x000000051d1d7c20 */ /* 0x000fe20008410000 */
[----:B------:R-:W-:Y:S01]  /*3fe0*/  FMUL.FTZ R32, R32, UR5 ;  /* 0x0000000520207c20 */ /* 0x000fe20008410000 */
[----:B------:R-:W-:Y:S01]  /*3ff0*/  FMUL.FTZ R26, R26, UR5 ;  /* 0x000000051a1a7c20 */ /* 0x000fe20008410000 */
[----:B------:R-:W2:Y:S01]  /*4000*/  MUFU.TANH R24, R24 ;  /* 0x0000001800187308 */ /* 0x000ea20000002400 */
[----:B------:R-:W-:Y:S01]  /*4010*/  IADD3 R4, -R19, 0x40, R4 ;  /* 0x0000004013047810 */ /* 0x000fe20007ffe104 */
[----:B------:R-:W-:Y:S01]  /*4020*/  FMUL.FTZ R33, R33, UR5 ;  /* 0x0000000521217c20 */ /* 0x000fe20008410000 */
[----:B------:R-:W-:Y:S01]  /*4030*/  FMUL.FTZ R27, R27, UR5 ;  /* 0x000000051b1b7c20 */ /* 0x000fe20008410000 */
[----:B------:R-:W-:Y:S01]  /*4040*/  FMUL.FTZ R36, R36, UR5 ;  /* 0x0000000524247c20 */ /* 0x000fe20008410000 */
[----:B------:R-:W-:Y:S01]  /*4050*/  ISETP.GT.AND P5, PT, R4, RZ, PT ;  /* 0x000000ff0400720c */ /* 0x000fe20003fa4270 */
[----:B------:R-:W-:Y:S01]  /*4060*/  FMUL.FTZ R30, R30, UR5 ;  /* 0x000000051e1e7c20 */ /* 0x000fe20008410000 */
[C---:B------:R-:W-:Y:S01]  /*4070*/  ISETP.GT.AND P4, PT, R4.reuse, 0x1, PT ;  /* 0x000000010400780c */ /* 0x040fe20003f84270 */
[----:B------:R-:W5:Y:S01]  /*4080*/  MUFU.TANH R25, R25 ;  /* 0x0000001900197308 */ /* 0x000f620000002400 */
[C---:B------:R-:W-:Y:S01]  /*4090*/  ISETP.GT.AND P3, PT, R4.reuse, 0x8, PT ;  /* 0x000000080400780c */ /* 0x040fe20003f64270 */
[----:B------:R-:W-:Y:S01]  /*40a0*/  FMUL.FTZ R37, R37, UR5 ;  /* 0x0000000525257c20 */ /* 0x000fe20008410000 */
[----:B------:R-:W-:Y:S01]  /*40b0*/  FMUL.FTZ R31, R31, UR5 ;  /* 0x000000051f1f7c20 */ /* 0x000fe20008410000 */
[----:B------:R-:W-:Y:S01]  /*40c0*/  ISETP.GT.AND P2, PT, R4, 0x9, PT ;  /* 0x000000090400780c */ /* 0x000fe20003f44270 */
[----:B------:R-:W-:Y:S01]  /*40d0*/  FMUL.FTZ R40, R40, UR5 ;  /* 0x0000000528287c20 */ /* 0x000fe20008410000 */
[----:B------:R-:W-:Y:S01]  /*40e0*/  FMUL.FTZ R34, R34, UR5 ;  /* 0x0000000522227c20 */ /* 0x000fe20008410000 */
[----:B------:R-:W-:Y:S01]  /*40f0*/  ISETP.GT.AND P1, PT, R4, 0x10, PT ;  /* 0x000000100400780c */ /* 0x000fe20003f24270 */
[----:B------:R-:W0:Y:S01]  /*4100*/  MUFU.TANH R28, R28 ;  /* 0x0000001c001c7308 */ /* 0x000e220000002400 */
[----:B--2---:R-:W-:Y:S01]  /*4110*/  FSEL R24, R24, -INF , P5 ;  /* 0xff80000018187808 */ /* 0x004fe20002800000 */
[----:B------:R-:W-:Y:S01]  /*4120*/  FMUL.FTZ R41, R41, UR5 ;  /* 0x0000000529297c20 */ /* 0x000fe20008410000 */
[----:B------:R-:W-:Y:S01]  /*4130*/  FMUL.FTZ R35, R35, UR5 ;  /* 0x0000000523237c20 */ /* 0x000fe20008410000 */
[----:B------:R-:W-:Y:S01]  /*4140*/  ISETP.GT.AND P6, PT, R4, 0x11, PT ;  /* 0x000000110400780c */ /* 0x000fe20003fc4270 */
[----:B------:R-:W-:Y:S01]  /*4150*/  FMUL.FTZ R44, R44, UR5 ;  /* 0x000000052c2c7c20 */ /* 0x000fe20008410000 */
[----:B------:R-:W-:Y:S01]  /*4160*/  FMUL.FTZ R38, R38, UR5 ;  /* 0x0000000526267c20 */ /* 0x000fe20008410000 */
[----:B------:R-:W-:Y:S01]  /*4170*/  FMUL.FTZ R45, R45, UR5 ;  /* 0x000000052d2d7c20 */ /* 0x000fe20008410000 */
[----:B------:R-:W2:Y:S01]  /*4180*/  MUFU.TANH R29, R29 ;  /* 0x0000001d001d7308 */ /* 0x000ea20000002400 */
[----:B-----5:R-:W-:Y:S01]  /*4190*/  FSEL R25, R25, -INF , P4 ;  /* 0xff80000019197808 */ /* 0x020fe20002000000 */
[----:B------:R-:W-:Y:S01]  /*41a0*/  FMUL.FTZ R39, R39, UR5 ;  /* 0x0000000527277c20 */ /* 0x000fe20008410000 */
[----:B------:R-:W-:Y:S01]  /*41b0*/  FMUL.FTZ R48, R48, UR5 ;  /* 0x0000000530307c20 */ /* 0x000fe20008410000 */
[----:B------:R-:W-:Y:S01]  /*41c0*/  FMUL.FTZ R42, R42, UR5 ;  /* 0x000000052a2a7c20 */ /* 0x000fe20008410000 */
[----:B------:R-:W-:Y:S01]  /*41d0*/  FMNMX.FTZ R5, R24, R25, !PT ;  /* 0x0000001918057209 */ /* 0x000fe20007810000 */
[----:B------:R-:W-:Y:S01]  /*41e0*/  FMUL.FTZ R49, R49, UR5 ;  /* 0x0000000531317c20 */ /* 0x000fe20008410000 */
[----:B------:R-:W-:Y:S01]  /*41f0*/  FMUL.FTZ R43, R43, UR5 ;  /* 0x000000052b2b7c20 */ /* 0x000fe20008410000 */
[----:B------:R-:W5:Y:S01]  /*4200*/  MUFU.TANH R32, R32 ;  /* 0x0000002000207308 */ /* 0x000f620000002400 */
[----:B0-----:R-:W-:Y:S01]  /*4210*/  FSEL R28, R28, -INF , P3 ;  /* 0xff8000001c1c7808 */ /* 0x001fe20001800000 */
[----:B------:R-:W-:Y:S01]  /*4220*/  FMUL.FTZ R52, R52, UR5 ;  /* 0x0000000534347c20 */ /* 0x000fe20008410000 */
[----:B------:R-:W-:Y:S01]  /*4230*/  FMUL.FTZ R53, R53, UR5 ;  /* 0x0000000535357c20 */ /* 0x000fe20008410000 */
[----:B------:R-:W-:Y:S01]  /*4240*/  FMUL.FTZ R46, R46, UR5 ;  /* 0x000000052e2e7c20 */ /* 0x000fe20008410000 */
[----:B------:R-:W-:Y:S01]  /*4250*/  FMNMX.FTZ R5, R28, R5, !PT ;  /* 0x000000051c057209 */ /* 0x000fe20007810000 */
[----:B------:R-:W-:Y:S01]  /*4260*/  FMUL.FTZ R47, R47, UR5 ;  /* 0x000000052f2f7c20 */ /* 0x000fe20008410000 */
[----:B------:R-:W-:Y:S01]  /*4270*/  FMUL.FTZ R50, R50, UR5 ;  /* 0x0000000532327c20 */ /* 0x000fe20008410000 */
[----:B------:R-:W0:Y:S01]  /*4280*/  MUFU.TANH R26, R26 ;  /* 0x0000001a001a7308 */ /* 0x000e220000002400 */
[----:B--2---:R-:W-:Y:S01]  /*4290*/  FSEL R10, R29, -INF , P2 ;  /* 0xff8000001d0a7808 */ /* 0x004fe20001000000 */
[----:B------:R-:W-:Y:S01]  /*42a0*/  FMUL.FTZ R51, R51, UR5 ;  /* 0x0000000533337c20 */ /* 0x000fe20008410000 */
[----:B------:R-:W-:Y:S01]  /*42b0*/  FMUL.FTZ R54, R54, UR5 ;  /* 0x0000000536367c20 */ /* 0x000fe20008410000 */
[----:B------:R-:W-:Y:S01]  /*42c0*/  ULDC UR7, c[0x0][0xa80] ;  /* 0x0002a00000077ab9 */ /* 0x000fe20000000800 */
[----:B------:R-:W-:Y:S01]  /*42d0*/  FMNMX.FTZ R5, R10, R5, !PT ;  /* 0x000000050a057209 */ /* 0x000fe20007810000 */
[----:B------:R-:W-:Y:S01]  /*42e0*/  FMUL.FTZ R55, R55, UR5 ;  /* 0x0000000537377c20 */ /* 0x000fe20008410000 */
[----:B------:R-:W-:Y:S01]  /*42f0*/  ULOP3.LUT UR5, UR44, 0x2000000, URZ, 0xfc, !UPT ;  /* 0x020000002c057892 */ /* 0x000fe2000f8efc3f */
[----:B------:R-:W2:Y:S01]  /*4300*/  MUFU.TANH R33, R33 ;  /* 0x0000002100217308 */ /* 0x000ea20000002400 */
[----:B-----5:R-:W-:Y:S01]  /*4310*/  FSEL R12, R32, -INF , P1 ;  /* 0xff800000200c7808 */ /* 0x020fe20000800000 */
[----:B------:R-:W-:Y:S01]  /*4320*/  UMOV UR11, 0x40000040 ;  /* 0x40000040000b7882 */ /* 0x000fe20000000000 */
[----:B------:R-:W-:-:S02]  /*4330*/  ULEA UR10, UR36, UR5, 0xc ;  /* 0x00000005240a7291 */ /* 0x000fc4000f8e603f */
[----:B------:R-:W-:Y:S01]  /*4340*/  FMNMX.FTZ R5, R12, R5, !PT ;  /* 0x000000050c057209 */ /* 0x000fe20007810000 */
[----:B------:R-:W-:Y:S01]  /*4350*/  UMOV UR15, 0x40000040 ;  /* 0x40000040000f7882 */ /* 0x000fe20000000000 */
[----:B------:R-:W-:Y:S01]  /*4360*/  UIADD3 UR14, UR10, 0x80, URZ ;  /* 0x000000800a0e7890 */ /* 0x000fe2000fffe03f */
[----:B------:R-:W5:Y:S01]  /*4370*/  MUFU.TANH R27, R27 ;  /* 0x0000001b001b7308 */ /* 0x000f620000002400 */
[----:B0-----:R-:W-:Y:S02]  /*4380*/  FSEL R26, R26, -INF , P5 ;  /* 0xff8000001a1a7808 */ /* 0x001fe40002800000 */
[----:B------:R-:W-:-:S05]  /*4390*/  ISETP.GT.AND P5, PT, R4, 0x18, PT ;  /* 0x000000180400780c */ /* 0x000fca0003fa4270 */
[----:B------:R-:W0:Y:S01]  /*43a0*/  MUFU.TANH R36, R36 ;  /* 0x0000002400247308 */ /* 0x000e220000002400 */
[----:B--2---:R-:W-:-:S04]  /*43b0*/  FSEL R14, R33, -INF , P6 ;  /* 0xff800000210e7808 */ /* 0x004fc80003000000 */
[----:B------:R-:W-:-:S03]  /*43c0*/  FMNMX.FTZ R5, R14, R5, !PT ;  /* 0x000000050e057209 */ /* 0x000fc60007810000 */
[----:B------:R-:W2:Y:S01]  /*43d0*/  MUFU.TANH R30, R30 ;  /* 0x0000001e001e7308 */ /* 0x000ea20000002400 */
[----:B-----5:R-:W-:Y:S02]  /*43e0*/  FSEL R27, R27, -INF , P4 ;  /* 0xff8000001b1b7808 */ /* 0x020fe40002000000 */
[----:B------:R-:W-:-:S05]  /*43f0*/  ISETP.GT.AND P4, PT, R4, 0x19, PT ;  /* 0x000000190400780c */ /* 0x000fca0003f84270 */
[----:B------:R-:W5:Y:S01]  /*4400*/  MUFU.TANH R37, R37 ;  /* 0x0000002500257308 */ /* 0x000f620000002400 */
[----:B0-----:R-:W-:-:S04]  /*4410*/  FSEL R20, R36, -INF , P5 ;  /* 0xff80000024147808 */ /* 0x001fc80002800000 */
[----:B------:R-:W-:-:S03]  /*4420*/  FMNMX.FTZ R5, R20, R5, !PT ;  /* 0x0000000514057209 */ /* 0x000fc60007810000 */
[----:B------:R-:W0:Y:S01]  /*4430*/  MUFU.TANH R31, R31 ;  /* 0x0000001f001f7308 */ /* 0x000e220000002400 */
[----:B--2---:R-:W-:Y:S02]  /*4440*/  FSEL R30, R30, -INF , P3 ;  /* 0xff8000001e1e7808 */ /* 0x004fe40001800000 */
[----:B------:R-:W-:-:S05]  /*4450*/  ISETP.GT.AND P3, PT, R4, 0x20, PT ;  /* 0x000000200400780c */ /* 0x000fca0003f64270 */
[----:B------:R-:W2:Y:S01]  /*4460*/  MUFU.TANH R40, R40 ;  /* 0x0000002800287308 */ /* 0x000ea20000002400 */
[----:B-----5:R-:W-:-:S04]  /*4470*/  FSEL R56, R37, -INF , P4 ;  /* 0xff80000025387808 */ /* 0x020fc80002000000 */
[----:B------:R-:W-:-:S03]  /*4480*/  FMNMX.FTZ R5, R56, R5, !PT ;  /* 0x0000000538057209 */ /* 0x000fc60007810000 */
        /* <DEDUP_REMOVED lines=43> */
[----:B-----5:R-:W-:-:S04]  /*4740*/  FSEL R72, R53, -INF , P2 ;  /* 0xff80000035487808 */ /* 0x020fc80001000000 */
[----:B------:R-:W-:-:S03]  /*4750*/  FMNMX.FTZ R4, R72, R5, !PT ;  /* 0x0000000548047209 */ /* 0x000fc60007810000 */
[----:B------:R-:W5:Y:S01]  /*4760*/  MUFU.TANH R50, R50 ;  /* 0x0000003200327308 */ /* 0x000f620000002400 */
[----:B0-----:R-:W-:Y:S01]  /*4770*/  FSEL R46, R46, -INF , P1 ;  /* 0xff8000002e2e7808 */ /* 0x001fe20000800000 */
[----:B------:R-:W1:Y:S06]  /*4780*/  SHFL.BFLY PT, R5, R4, 0x2, 0x1f ;  /* 0x0c401f0004057f89 */ /* 0x000e6c00000e0000 */
[----:B------:R-:W-:Y:S01]  /*4790*/  MUFU.TANH R51, R51 ;  /* 0x0000003300337308 */ /* 0x000fe20000002400 */
[----:B--2---:R-:W-:-:S07]  /*47a0*/  FSEL R48, R47, -INF , P6 ;  /* 0xff8000002f307808 */ /* 0x004fce0003000000 */
[----:B------:R-:W0:Y:S01]  /*47b0*/  MUFU.TANH R54, R54 ;  /* 0x0000003600367308 */ /* 0x000e220000002400 */
[----:B-----5:R-:W-:-:S07]  /*47c0*/  FSEL R50, R50, -INF , P5 ;  /* 0xff80000032327808 */ /* 0x020fce0002800000 */
[----:B------:R-:W2:Y:S01]  /*47d0*/  MUFU.TANH R55, R55 ;  /* 0x0000003700377308 */ /* 0x000ea20000002400 */
[----:B-1-34-:R-:W-:Y:S02]  /*47e0*/  FMNMX.FTZ R6, R4, R5, !PT ;  /* 0x0000000504067209 */ /* 0x01afe40007810000 */
[----:B------:R-:W-:-:S03]  /*47f0*/  FMNMX.FTZ R5, R26, R27, !PT ;  /* 0x0000001b1a057209 */ /* 0x000fc60007810000 */
[----:B------:R-:W1:Y:S01]  /*4800*/  SHFL.BFLY PT, R7, R6, 0x1, 0x1f ;  /* 0x0c201f0006077f89 */ /* 0x000e6200000e0000 */
[----:B------:R-:W-:Y:S02]  /*4810*/  FMNMX.FTZ R5, R30, R5, !PT ;  /* 0x000000051e057209 */ /* 0x000fe40007810000 */
[----:B0-----:R-:W-:Y:S02]  /*4820*/  FSEL R54, R54, -INF , P3 ;  /* 0xff80000036367808 */ /* 0x001fe40001800000 */
[----:B------:R-:W-:-:S04]  /*4830*/  FMNMX.FTZ R5, R32, R5, !PT ;  /* 0x0000000520057209 */ /* 0x000fc80007810000 */
[----:B------:R-:W-:Y:S02]  /*4840*/  FMNMX.FTZ R5, R34, R5, !PT ;  /* 0x0000000522057209 */ /* 0x000fe40007810000 */
[----:B--2---:R-:W-:Y:S02]  /*4850*/  FSEL R70, R55, -INF , P2 ;  /* 0xff80000037467808 */ /* 0x004fe40001000000 */
[----:B------:R-:W-:-:S04]  /*4860*/  FMNMX.FTZ R5, R36, R5, !PT ;  /* 0x0000000524057209 */ /* 0x000fc80007810000 */
[----:B------:R-:W-:-:S04]  /*4870*/  FMNMX.FTZ R5, R38, R5, !PT ;  /* 0x0000000526057209 */ /* 0x000fc80007810000 */
[----:B------:R-:W-:Y:S02]  /*4880*/  FMNMX.FTZ R5, R40, R5, !PT ;  /* 0x0000000528057209 */ /* 0x000fe40007810000 */
[----:B-1----:R-:W-:Y:S01]  /*4890*/  FMNMX.FTZ R4, R6, R7, !PT ;  /* 0x0000000706047209 */ /* 0x002fe20007810000 */
[----:B------:R-:W-:Y:S01]  /*48a0*/  IMAD.U32 R7, RZ, RZ, UR7 ;  /* 0x00000007ff077e24 */ /* 0x000fe2000f8e00ff */
[----:B------:R-:W-:Y:S02]  /*48b0*/  FMNMX.FTZ R5, R42, R5, !PT ;  /* 0x000000052a057209 */ /* 0x000fe40007810000 */
[C---:B------:R-:W-:Y:S01]  /*48c0*/  FSETP.NEU.FTZ.AND P1, PT, R4.reuse, -INF , PT ;  /* 0xff8000000400780b */ /* 0x040fe20003f3d000 */
[----:B------:R-:W-:Y:S01]  /*48d0*/  FMUL.FTZ R6, R4, R7 ;  /* 0x0000000704067220 */ /* 0x000fe20000410000 */
[----:B------:R-:W-:Y:S02]  /*48e0*/  FMNMX.FTZ R5, R44, R5, !PT ;  /* 0x000000052c057209 */ /* 0x000fe40007810000 */
[----:B------:R-:W-:-:S02]  /*48f0*/  R2UR UR7, R3 ;  /* 0x00000000030772ca */ /* 0x000fc400000e0000 */
[----:B------:R-:W-:Y:S02]  /*4900*/  FMNMX.FTZ R5, R46, R5, !PT ;  /* 0x000000052e057209 */ /* 0x000fe40007810000 */
[----:B------:R-:W-:Y:S02]  /*4910*/  FSEL R29, R6, RZ, P1 ;  /* 0x000000ff061d7208 */ /* 0x000fe40000800000 */
[----:B------:R-:W-:-:S03]  /*4920*/  FMNMX.FTZ R5, R48, R5, !PT ;  /* 0x0000000530057209 */ /* 0x000fc60007810000 */
[-CC-:B------:R-:W-:Y:S01]  /*4930*/  FFMA.FTZ R6, R24, R7.reuse, -R29.reuse ;  /* 0x0000000718067223 */ /* 0x180fe2000001081d */
[----:B------:R-:W-:Y:S01]  /*4940*/  FSEL R24, R51, -INF , P4 ;  /* 0xff80000033187808 */ /* 0x000fe20002000000 */
[--C-:B------:R-:W-:Y:S01]  /*4950*/  FFMA.FTZ R8, R28, R7, -R29.reuse ;  /* 0x000000071c087223 */ /* 0x100fe2000001081d */
[----:B------:R-:W-:Y:S01]  /*4960*/  FMNMX.FTZ R5, R50, R5, !PT ;  /* 0x0000000532057209 */ /* 0x000fe20007810000 */
[-CC-:B------:R-:W-:Y:S01]  /*4970*/  FFMA.FTZ R9, R25, R7.reuse, -R29.reuse ;  /* 0x0000000719097223 */ /* 0x180fe2000001081d */
[----:B------:R-:W-:Y:S01]  /*4980*/  UIADD3 UR7, UR7, 0x38840, URZ ;  /* 0x0003884007077890 */ /* 0x000fe2000fffe03f */
[--C-:B------:R-:W-:Y:S01]  /*4990*/  FFMA.FTZ R11, R10, R7, -R29.reuse ;  /* 0x000000070a0b7223 */ /* 0x100fe2000001081d */
[----:B------:R-:W-:Y:S01]  /*49a0*/  FMNMX.FTZ R5, R24, R5, !PT ;  /* 0x0000000518057209 */ /* 0x000fe20007810000 */
[-CC-:B------:R-:W-:Y:S01]  /*49b0*/  FFMA.FTZ R10, R12, R7.reuse, -R29.reuse ;  /* 0x000000070c0a7223 */ /* 0x180fe2000001081d */
[----:B------:R-:W-:Y:S01]  /*49c0*/  UPRMT UR7, UR37, 0x654, UR7 ;  /* 0x0000065425077896 */ /* 0x000fe20008000007 */
[--C-:B------:R-:W-:Y:S01]  /*49d0*/  FFMA.FTZ R13, R14, R7, -R29.reuse ;  /* 0x000000070e0d7223 */ /* 0x100fe2000001081d */
[----:B------:R-:W-:Y:S01]  /*49e0*/  FMNMX.FTZ R5, R54, R5, !PT ;  /* 0x0000000536057209 */ /* 0x000fe20007810000 */
[-CC-:B------:R-:W-:Y:S01]  /*49f0*/  FFMA.FTZ R12, R20, R7.reuse, -R29.reuse ;  /* 0x00000007140c7223 */ /* 0x180fe2000001081d */
[-CC-:B------:R-:W-:Y:S01]  /*4a00*/  FFMA.FTZ R15, R56, R7.reuse, -R29.reuse ;  /* 0x00000007380f7223 */ /* 0x180fe2000001081d */
[--C-:B------:R-:W-:Y:S01]  /*4a10*/  FFMA.FTZ R14, R58, R7, -R29.reuse ;  /* 0x000000073a0e7223 */ /* 0x100fe2000001081d */
[----:B------:R-:W-:Y:S01]  /*4a20*/  FMNMX.FTZ R5, R70, R5, !PT ;  /* 0x0000000546057209 */ /* 0x000fe20007810000 */
[-CC-:B------:R-:W-:Y:S01]  /*4a30*/  FFMA.FTZ R21, R60, R7.reuse, -R29.reuse ;  /* 0x000000073c157223 */ /* 0x180fe2000001081d */
[-CC-:B------:R-:W-:Y:S01]  /*4a40*/  FFMA.FTZ R20, R62, R7.reuse, -R29.reuse ;  /* 0x000000073e147223 */ /* 0x180fe2000001081d */
[-CC-:B------:R-:W-:Y:S01]  /*4a50*/  FFMA.FTZ R155, R64, R7.reuse, -R29.reuse ;  /* 0x00000007409b7223 */ /* 0x180fe2000001081d */
[-CC-:B------:R-:W-:Y:S01]  /*4a60*/  FFMA.FTZ R154, R66, R7.reuse, -R29.reuse ;  /* 0x00000007429a7223 */ /* 0x180fe2000001081d */
[----:B------:R-:W0:Y:S01]  /*4a70*/  SHFL.BFLY PT, R28, R5, 0x2, 0x1f ;  /* 0x0c401f00051c7f89 */ /* 0x000e2200000e0000 */
[-CC-:B------:R-:W-:Y:S01]  /*4a80*/  FFMA.FTZ R173, R68, R7.reuse, -R29.reuse ;  /* 0x0000000744ad7223 */ /* 0x180fe2000001081d */
[-CC-:B------:R-:W-:Y:S01]  /*4a90*/  FFMA.FTZ R172, R52, R7.reuse, -R29.reuse ;  /* 0x0000000734ac7223 */ /* 0x180fe2000001081d */
[----:B------:R-:W-:Y:S01]  /*4aa0*/  FFMA.FTZ R175, R72, R7, -R29 ;  /* 0x0000000748af7223 */ /* 0x000fe2000001081d */
[----:B------:R-:W-:Y:S01]  /*4ab0*/  SYNCS.ARRIVE.TRANS64.RED.A1T0 RZ, [UR7], RZ ;  /* 0x000000ffffff79a7 */ /* 0x000fe20008100407 */
[----:B------:R-:W-:Y:S08]  /*4ac0*/  MUFU.EX2 R6, R6 ;  /* 0x0000000600067308 */ /* 0x000ff00000000800 */
[----:B------:R-:W1:Y:S08]  /*4ad0*/  MUFU.EX2 R9, R9 ;  /* 0x0000000900097308 */ /* 0x000e700000000800 */
[----:B------:R-:W-:Y:S01]  /*4ae0*/  MUFU.EX2 R8, R8 ;  /* 0x0000000800087308 */ /* 0x000fe20000000800 */
[----:B0-----:R-:W-:-:S05]  /*4af0*/  FMNMX.FTZ R28, R5, R28, !PT ;  /* 0x0000001c051c7209 */ /* 0x001fca0007810000 */
[----:B------:R-:W0:Y:S02]  /*4b00*/  SHFL.BFLY PT, R5, R28, 0x1, 0x1f ;  /* 0x0c201f001c057f89 */ /* 0x000e2400000e0000 */
[----:B------:R-:W2:Y:S01]  /*4b10*/  MUFU.EX2 R11, R11 ;  /* 0x0000000b000b7308 */ /* 0x000ea20000000800 */
[----:B-1----:R-:W-:Y:S01]  /*4b20*/  F2FP.BF16.F32.PACK_AB R156, R9, R6 ;  /* 0x00000006099c723e */ /* 0x002fe200000010ff */
[----:B------:R-:W-:-:S06]  /*4b30*/  FADD.FTZ R9, R6, R9 ;  /* 0x0000000906097221 */ /* 0x000fcc0000010000 */
[----:B------:R-:W-:Y:S08]  /*4b40*/  MUFU.EX2 R10, R10 ;  /* 0x0000000a000a7308 */ /* 0x000ff00000000800 */
[----:B------:R-:W1:Y:S01]  /*4b50*/  MUFU.EX2 R13, R13 ;  /* 0x0000000d000d7308 */ /* 0x000e620000000800 */
[----:B--2---:R-:W-:Y:S01]  /*4b60*/  F2FP.BF16.F32.PACK_AB R158, R11, R8 ;  /* 0x000000080b9e723e */ /* 0x004fe200000010ff */
[----:B------:R-:W-:-:S04]  /*4b70*/  FADD.FTZ R8, R8, R9 ;  /* 0x0000000908087221 */ /* 0x000fc80000010000 */
[----:B------:R-:W-:Y:S01]  /*4b80*/  FADD.FTZ R11, R11, R8 ;  /* 0x000000080b0b7221 */ /* 0x000fe20000010000 */
[----:B0-----:R-:W-:Y:S01]  /*4b90*/  FMNMX.FTZ R5, R28, R5, !PT ;  /* 0x000000051c057209 */ /* 0x001fe20007810000 */
[----:B------:R-:W-:Y:S03]  /*4ba0*/  MUFU.EX2 R12, R12 ;  /* 0x0000000c000c7308 */ /* 0x000fe60000000800 */
[C---:B------:R-:W-:Y:S01]  /*4bb0*/  FSETP.NEU.FTZ.AND P1, PT, R5.reuse, -INF , PT ;  /* 0xff8000000500780b */ /* 0x040fe20003f3d000 */
[----:B------:R-:W-:-:S04]  /*4bc0*/  FMUL.FTZ R25, R5, R7 ;  /* 0x0000000705197220 */ /* 0x000fc80000410000 */
[----:B------:R-:W0:Y:S01]  /*4bd0*/  MUFU.EX2 R15, R15 ;  /* 0x0000000f000f7308 */ /* 0x000e220000000800 */
[----:B------:R-:W-:Y:S02]  /*4be0*/  FSEL R25, R25, RZ, P1 ;  /* 0x000000ff19197208 */ /* 0x000fe40000800000 */
[----:B-1----:R-:W-:Y:S01]  /*4bf0*/  F2FP.BF16.F32.PACK_AB R160, R13, R10 ;  /* 0x0000000a0da0723e */ /* 0x002fe200000010ff */
[----:B------:R-:W-:Y:S02]  /*4c00*/  FADD.FTZ R10, R10, R11 ;  /* 0x0000000b0a0a7221 */ /* 0x000fe40000010000 */
[-CC-:B------:R-:W-:Y:S01]  /*4c10*/  FFMA.FTZ R174, R26, R7.reuse, -R25.reuse ;  /* 0x000000071aae7223 */ /* 0x180fe20000010819 */
        /* <DEDUP_REMOVED lines=14> */
[----:B------:R-:W-:Y:S01]  /*4d00*/  FFMA.FTZ R199, R70, R7, -R25 ;  /* 0x0000000746c77223 */ /* 0x000fe20000010819 */
[----:B------:R-:W-:Y:S01]  /*4d10*/  MUFU.EX2 R174, R174 ;  /* 0x000000ae00ae7308 */ /* 0x000fe20000000800 */
[----:B0-----:R-:W-:Y:S01]  /*4d20*/  F2FP.BF16.F32.PACK_AB R162, R15, R12 ;  /* 0x0000000c0fa2723e */ /* 0x001fe200000010ff */
[----:B------:R-:W-:-:S04]  /*4d30*/  FADD.FTZ R13, R13, R10 ;  /* 0x0000000a0d0d7221 */ /* 0x000fc80000010000 */
[----:B------:R-:W-:Y:S02]  /*4d40*/  FADD.FTZ R12, R12, R13 ;  /* 0x0000000d0c0c7221 */ /* 0x000fe40000010000 */
[----:B------:R-:W0:Y:S02]  /*4d50*/  MUFU.EX2 R177, R177 ;  /* 0x000000b100b17308 */ /* 0x000e240000000800 */
[----:B------:R-:W-:-:S06]  /*4d60*/  FADD.FTZ R15, R15, R12 ;  /* 0x0000000c0f0f7221 */ /* 0x000fcc0000010000 */
[----:B------:R-:W-:Y:S08]  /*4d70*/  MUFU.EX2 R176, R176 ;  /* 0x000000b000b07308 */ /* 0x000ff00000000800 */
[----:B------:R-:W1:Y:S01]  /*4d80*/  MUFU.EX2 R179, R179 ;  /* 0x000000b300b37308 */ /* 0x000e620000000800 */
[----:B0-----:R-:W-:Y:S01]  /*4d90*/  F2FP.BF16.F32.PACK_AB R157, R177, R174 ;  /* 0x000000aeb19d723e */ /* 0x001fe200000010ff */
[----:B------:R-:W-:-:S06]  /*4da0*/  FADD.FTZ R177, R174, R177 ;  /* 0x000000b1aeb17221 */ /* 0x000fcc0000010000 */
[----:B------:R-:W-:Y:S08]  /*4db0*/  MUFU.EX2 R178, R178 ;  /* 0x000000b200b27308 */ /* 0x000ff00000000800 */
[----:B------:R-:W0:Y:S01]  /*4dc0*/  MUFU.EX2 R181, R181 ;  /* 0x000000b500b57308 */ /* 0x000e220000000800 */
[----:B-1----:R-:W-:Y:S01]  /*4dd0*/  F2FP.BF16.F32.PACK_AB R159, R179, R176 ;  /* 0x000000b0b39f723e */ /* 0x002fe200000010ff */
[----:B------:R-:W-:Y:S01]  /*4de0*/  BAR.SYNC.DEFER_BLOCKING 0xf, 0x100 ;  /* 0x03c4000000007b1d */ /* 0x000fe20000010000 */
[----:B------:R-:W-:-:S04]  /*4df0*/  FADD.FTZ R176, R176, R177 ;  /* 0x000000b1b0b07221 */ /* 0x000fc80000010000 */
[----:B------:R-:W-:Y:S01]  /*4e00*/  FADD.FTZ R179, R179, R176 ;  /* 0x000000b0b3b37221 */ /* 0x000fe20000010000 */
[----:B------:R-:W-:Y:S08]  /*4e10*/  MUFU.EX2 R180, R180 ;  /* 0x000000b400b47308 */ /* 0x000ff00000000800 */
[----:B------:R-:W1:Y:S01]  /*4e20*/  MUFU.EX2 R183, R183 ;  /* 0x000000b700b77308 */ /* 0x000e620000000800 */
[----:B0-----:R-:W-:Y:S01]  /*4e30*/  F2FP.BF16.F32.PACK_AB R161, R181, R178 ;  /* 0x000000b2b5a1723e */ /* 0x001fe200000010ff */
[----:B------:R-:W-:-:S04]  /*4e40*/  FADD.FTZ R178, R178, R179 ;  /* 0x000000b3b2b27221 */ /* 0x000fc80000010000 */
[----:B------:R-:W-:Y:S02]  /*4e50*/  FADD.FTZ R181, R181, R178 ;  /* 0x000000b2b5b57221 */ /* 0x000fe40000010000 */
[----:B------:R-:W-:Y:S01]  /*4e60*/  MUFU.EX2 R14, R14 ;  /* 0x0000000e000e7308 */ /* 0x000fe20000000800 */
[----:B------:R0:W-:Y:S07]  /*4e70*/  STSM.16.M88.4 [R184+0x36400], R156 ;  /* 0x0364009cb8007844 */ /* 0x0001ee0000000200 */
[----:B------:R-:W2:Y:S01]  /*4e80*/  MUFU.EX2 R21, R21 ;  /* 0x0000001500157308 */ /* 0x000ea20000000800 */
[----:B-1----:R-:W-:Y:S01]  /*4e90*/  F2FP.BF16.F32.PACK_AB R163, R183, R180 ;  /* 0x000000b4b7a3723e */ /* 0x002fe200000010ff */
[----:B------:R-:W-:-:S04]  /*4ea0*/  FADD.FTZ R180, R180, R181 ;  /* 0x000000b5b4b47221 */ /* 0x000fc80000010000 */
[----:B------:R0:W-:Y:S01]  /*4eb0*/  STSM.16.M88.4 [R23], R160 ;  /* 0x000000a017007844 */ /* 0x0001e20000000200 */
[----:B------:R-:W-:Y:S01]  /*4ec0*/  FADD.FTZ R183, R183, R180 ;  /* 0x000000b4b7b77221 */ /* 0x000fe20000010000 */
[----:B------:R-:W-:Y:S08]  /*4ed0*/  MUFU.EX2 R20, R20 ;  /* 0x0000001400147308 */ /* 0x000ff00000000800 */
[----:B------:R-:W1:Y:S01]  /*4ee0*/  MUFU.EX2 R155, R155 ;  /* 0x0000009b009b7308 */ /* 0x000e620000000800 */
[----:B--2---:R-:W-:Y:S01]  /*4ef0*/  F2FP.BF16.F32.PACK_AB R164, R21, R14 ;  /* 0x0000000e15a4723e */ /* 0x004fe200000010ff */
[----:B------:R-:W-:-:S04]  /*4f00*/  FADD.FTZ R14, R14, R15 ;  /* 0x0000000f0e0e7221 */ /* 0x000fc80000010000 */
[----:B------:R-:W-:Y:S02]  /*4f10*/  FADD.FTZ R21, R21, R14 ;  /* 0x0000000e15157221 */ /* 0x000fe40000010000 */
[----:B------:R-:W-:Y:S08]  /*4f20*/  MUFU.EX2 R182, R182 ;  /* 0x000000b600b67308 */ /* 0x000ff00000000800 */
[----:B------:R-:W2:Y:S01]  /*4f30*/  MUFU.EX2 R193, R193 ;  /* 0x000000c100c17308 */ /* 0x000ea20000000800 */
[----:B-1----:R-:W-:Y:S01]  /*4f40*/  F2FP.BF16.F32.PACK_AB R166, R155, R20 ;  /* 0x000000149ba6723e */ /* 0x002fe200000010ff */
[----:B------:R-:W-:-:S04]  /*4f50*/  FADD.FTZ R20, R20, R21 ;  /* 0x0000001514147221 */ /* 0x000fc80000010000 */
[----:B------:R-:W-:Y:S02]  /*4f60*/  FADD.FTZ R155, R155, R20 ;  /* 0x000000149b9b7221 */ /* 0x000fe40000010000 */
        /* <DEDUP_REMOVED lines=9> */
[----:B------:R0:W-:Y:S01]  /*5000*/  STSM.16.M88.4 [R186], R164 ;  /* 0x000000a4ba007844 */ /* 0x0001e20000000200 */
[----:B------:R-:W-:Y:S01]  /*5010*/  FADD.FTZ R195, R195, R194 ;  /* 0x000000c2c3c37221 */ /* 0x000fe20000010000 */
[----:B------:R-:W1:Y:S08]  /*5020*/  MUFU.EX2 R172, R172 ;  /* 0x000000ac00ac7308 */ /* 0x000e700000000800 */
[----:B------:R-:W3:Y:S01]  /*5030*/  MUFU.EX2 R175, R175 ;  /* 0x000000af00af7308 */ /* 0x000ee20000000800 */
[----:B--2---:R-:W-:Y:S01]  /*5040*/  F2FP.BF16.F32.PACK_AB R168, R173, R154 ;  /* 0x0000009aada8723e */ /* 0x004fe200000010ff */
[----:B------:R-:W-:-:S04]  /*5050*/  FADD.FTZ R154, R154, R155 ;  /* 0x0000009b9a9a7221 */ /* 0x000fc80000010000 */
[----:B------:R-:W-:Y:S02]  /*5060*/  FADD.FTZ R173, R173, R154 ;  /* 0x0000009aadad7221 */ /* 0x000fe40000010000 */
[----:B------:R-:W-:Y:S02]  /*5070*/  MUFU.EX2 R196, R196 ;  /* 0x000000c400c47308 */ /* 0x000fe40000000800 */
[----:B-1----:R-:W-:-:S06]  /*5080*/  FADD.FTZ R6, R172, R173 ;  /* 0x000000adac067221 */ /* 0x002fcc0000010000 */
[----:B------:R-:W1:Y:S01]  /*5090*/  MUFU.EX2 R197, R197 ;  /* 0x000000c500c57308 */ /* 0x000e620000000800 */
[C---:B---3--:R-:W-:Y:S01]  /*50a0*/  F2FP.BF16.F32.PACK_AB R170, R175.reuse, R172 ;  /* 0x000000acafaa723e */ /* 0x048fe200000010ff */
[----:B------:R-:W-:-:S06]  /*50b0*/  FADD.FTZ R6, R175, R6 ;  /* 0x00000006af067221 */ /* 0x000fcc0000010000 */
[----:B------:R-:W2:Y:S08]  /*50c0*/  MUFU.EX2 R198, R198 ;  /* 0x000000c600c67308 */ /* 0x000eb00000000800 */
[----:B------:R-:W3:Y:S01]  /*50d0*/  MUFU.EX2 R199, R199 ;  /* 0x000000c700c77308 */ /* 0x000ee20000000800 */
[----:B-1----:R-:W-:Y:S01]  /*50e0*/  F2FP.BF16.F32.PACK_AB R169, R197, R196 ;  /* 0x000000c4c5a9723e */ /* 0x002fe200000010ff */
[----:B------:R-:W-:-:S04]  /*50f0*/  FADD.FTZ R196, R196, R195 ;  /* 0x000000c3c4c47221 */ /* 0x000fc80000010000 */
[----:B------:R-:W-:-:S04]  /*5100*/  FADD.FTZ R197, R197, R196 ;  /* 0x000000c4c5c57221 */ /* 0x000fc80000010000 */
[----:B--2---:R-:W-:Y:S01]  /*5110*/  FADD.FTZ R8, R198, R197 ;  /* 0x000000c5c6087221 */ /* 0x004fe20000010000 */
[----:B---3--:R-:W-:-:S03]  /*5120*/  F2FP.BF16.F32.PACK_AB R171, R199, R198 ;  /* 0x000000c6c7ab723e */ /* 0x008fc600000010ff */
[----:B------:R-:W-:Y:S02]  /*5130*/  FADD.FTZ R8, R199, R8 ;  /* 0x00000008c7087221 */ /* 0x000fe40000010000 */
[----:B------:R0:W-:Y:S01]  /*5140*/  STSM.16.M88.4 [R185], R168 ;  /* 0x000000a8b9007844 */ /* 0x0001e20000000200 */
[----:B------:R-:W-:-:S06]  /*5150*/  WARPGROUP.ARRIVE ;  /* 0x00000000000079c5 */ /* 0x000fcc0000000000 */
[----:B------:R-:W-:Y:S01]  /*5160*/  HGMMA.64x256x16.F32.BF16 R24, R156, gdesc[UR8].tnspB, RZ, !UPT, gsb0 ;  /* 0x43e000089c187df0 */ /* 0x000fe2000c0018ff */
[----:B------:R-:W-:Y:S02]  /*5170*/  UMOV UR11, 0x40000040 ;  /* 0x40000040000b7882 */ /* 0x000fe40000000000 */
[----:B------:R-:W-:Y:S02]  /*5180*/  WARPGROUP.DEPBAR.LE gsb0, 0x0 ;  /* 0x00008000000079c5 */ /* 0x000fe40000010000 */
[----:B------:R-:W-:-:S15]  /*5190*/  WARPGROUP.ARRIVE ;  /* 0x00000000000079c5 */ /* 0x000fde0000000000 */
[----:B------:R-:W-:-:S08]  /*51a0*/  NOP ;  /* 0x0000000000007918 */ /* 0x000fd00000000000 */
[----:B------:R-:W-:Y:S01]  /*51b0*/  HGMMA.64x256x16.F32.BF16 R24, R160, gdesc[UR12].tnspB, R24, gsb0 ;  /* 0x43e0000ca0187df0 */ /* 0x000fe20008001818 */
[----:B------:R-:W-:Y:S01]  /*51c0*/  UIADD3 UR14, UR10, 0x100, URZ ;  /* 0x000001000a0e7890 */ /* 0x000fe2000fffe03f */
[----:B------:R-:W-:Y:S01]  /*51d0*/  UMOV UR15, 0x40000040 ;  /* 0x40000040000f7882 */ /* 0x000fe20000000000 */
[----:B------:R-:W-:Y:S01]  /*51e0*/  UIADD3 UR10, UR10, 0x180, URZ ;  /* 0x000001800a0a7890 */ /* 0x000fe2000fffe03f */
[----:B------:R-:W-:Y:S02]  /*51f0*/  WARPGROUP.DEPBAR.LE gsb0, 0x0 ;  /* 0x00008000000079c5 */ /* 0x000fe40000010000 */
[----:B------:R-:W-:-:S15]  /*5200*/  WARPGROUP.ARRIVE ;  /* 0x00000000000079c5 */ /* 0x000fde0000000000 */
[----:B------:R-:W-:-:S07]  /*5210*/  NOP ;  /* 0x0000000000007918 */ /* 0x000fce0000000000 */
[----:B------:R-:W-:Y:S03]  /*5220*/  HGMMA.64x256x16.F32.BF16 R24, R164, gdesc[UR12].tnspB, R24, gsb0 ;  /* 0x43e0000ca4187df0 */ /* 0x000fe60008001818 */
        /* <DEDUP_REMOVED lines=10> */
[----:B-1----:R-:W1:Y:S02]  /*52d0*/  FENCE.VIEW.ASYNC.S ;  /* 0x00000000000073c6 */ /* 0x002e640000000000 */
[----:B-1----:R-:W-:Y:S01]  /*52e0*/  NOP ;  /* 0x0000000000007918 */ /* 0x002fe20000000000 */
[----:B------:R-:W-:Y:S06]  /*52f0*/  BAR.ARV 0xe, 0x100 ;  /* 0x0384000000007b1d */ /* 0x000fec0000002000 */
[----:B0-----:R-:W-:Y:S05]  /*5300*/  @!P0 BRA `(.L_x_193) ;  /* 0x0000000000048947 */ /* 0x001fea0003800000 */
[----:B------:R-:W-:Y:S01]  /*5310*/  BPT.TRAP 0x1 ;  /* 0x000000040000795c */ /* 0x000fe20000300000 */
.L_x_193:
[----:B------:R-:W-:Y:S02]  /*5320*/  R2UR UR7, R3 ;  /* 0x00000000030772ca */ /* 0x000fe400000e0000 */
[----:B------:R-:W-:-:S11]  /*5330*/  ISETP.GE.AND P1, PT, R152, 0x41, PT ;  /* 0x000000419800780c */ /* 0x000fd60003f26270 */
[----:B------:R-:W-:-:S04]  /*5340*/  UIADD3 UR7, UR7, 0x38860, URZ ;  /* 0x0003886007077890 */ /* 0x000fc8000fffe03f */
[----:B------:R-:W-:-:S09]  /*5350*/  UPRMT UR7, UR37, 0x654, UR7 ;  /* 0x0000065425077896 */ /* 0x000fd20008000007 */
[----:B------:R-:W-:Y:S01]  /*5360*/  SYNCS.ARRIVE.TRANS64.RED.A1T0 RZ, [UR7], RZ ;  /* 0x000000ffffff79a7 */ /* 0x000fe20008100407 */
[----:B------:R-:W-:Y:S05]  /*5370*/  @!P1 BRA `(.L_x_194) ;  /* 0x0000002c00b49947 */ /* 0x000fea0003800000 */
[----:B------:R-:W-:Y:S01]  /*5380*/  VIADD R3, R153, 0xfffffffe ;  /* 0xfffffffe99037836 */ /* 0x000fe20000000000 */
[----:B------:R-:W-:Y:S01]  /*5390*/  UMOV UR10, UR36 ;  /* 0x00000024000a7c82 */ /* 0x000fe20008000000 */
[----:B------:R-:W-:Y:S02]  /*53a0*/  IMAD.MOV.U32 R10, RZ, RZ, R5 ;  /* 0x000000ffff0a7224 */ /* 0x000fe400078e0005 */
[----:B------:R-:W-:-:S07]  /*53b0*/  IMAD.MOV.U32 R11, RZ, RZ, R4 ;  /* 0x000000ffff0b7224 */ /* 0x000fce00078e0004 */
.L_x_205:
[----:B------:R-:W-:Y:S01]  /*53c0*/  UIADD3 UR36, UR10, 0x1, URZ ;  /* 0x000000010a247890 */ /* 0x000fe2000fffe03f */
[C---:B------:R-:W-:Y:S01]  /*53d0*/  ISETP.GT.AND P1, PT, R3.reuse, RZ, PT ;  /* 0x000000ff0300720c */ /* 0x040fe20003f24270 */
[----:B------:R-:W-:Y:S02]  /*53e0*/  VIADD R3, R3, 0xffffffff ;  /* 0xffffffff03037836 */ /* 0x000fe40000000000 */
[----:B------:R-:W-:-:S04]  /*53f0*/  UISETP.NE.AND UP0, UPT, UR36, 0x2, UPT ;  /* 0x000000022400788c */ /* 0x000fc8000bf05270 */
[----:B------:R-:W-:Y:S02]  /*5400*/  USEL UR7, URZ, 0x1, UP0 ;  /* 0x000000013f077887 */ /* 0x000fe40008000000 */
[----:B------:R-:W-:-:S04]  /*5410*/  USEL UR36, UR36, URZ, UP0 ;  /* 0x0000003f24247287 */ /* 0x000fc80008000000 */
[----:B------:R-:W-:Y:S01]  /*5420*/  LOP3.LUT R2, R2, UR7, RZ, 0x3c, !PT ;  /* 0x0000000702027c12 */ /* 0x000fe2000f8e3cff */
[----:B------:R-:W-:Y:S07]  /*5430*/  @!P0 BRA `(.L_x_195) ;  /* 0x0000000000048947 */ /* 0x000fee0003800000 */
[----:B------:R-:W-:Y:S01]  /*5440*/  BPT.TRAP 0x1 ;  /* 0x000000040000795c */ /* 0x000fe20000300000 */
.L_x_195:
[----:B------:R-:W-:Y:S01]  /*5450*/  ULEA UR7, UR36, UR38, 0x3 ;  /* 0x0000002624077291 */ /* 0x000fe2000f8e183f */
[----:B------:R-:W-:-:S08]  /*5460*/  SHF.L.U32 R4, R2, 0x1f, RZ ;  /* 0x0000001f02047819 */ /* 0x000fd000000006ff */
[----:B------:R0:W1:Y:S01]  /*5470*/  SYNCS.PHASECHK.TRANS64.TRYWAIT P2, [UR7+0x38830], R4 ;  /* 0x03883004ff0075a7 */ /* 0x0000620008040147 */
[----:B------:R-:W-:Y:S05]  /*5480*/  @!P0 BRA `(.L_x_196) ;  /* 0x0000000000048947 */ /* 0x000fea0003800000 */
[----:B------:R-:W-:Y:S01]  /*5490*/  BPT.TRAP 0x1 ;  /* 0x000000040000795c */ /* 0x000fe20000300000 */
.L_x_196:
[----:B-1----:R-:W-:Y:S05]  /*54a0*/  @P2 BRA `(.L_x_197) ;  /* 0x0000000000082947 */ /* 0x002fea0003800000 */
[----:B------:R-:W1:Y:S02]  /*54b0*/  SYNCS.PHASECHK.TRANS64.TRYWAIT P2, [UR7+0x38830], R4 ;  /* 0x03883004ff0075a7 */ /* 0x000e640008040147 */
[----:B-1----:R-:W-:Y:S05]  /*54c0*/  @!P2 BRA `(.L_x_198) ;  /* 0x000000a40090a947 */ /* 0x002fea0003800000 */
.L_x_197:
        /* <DEDUP_REMOVED lines=8> */
[----:B------:R-:W-:-:S04]  /*5550*/  ULOP3.LUT UR11, UR11, 0x3fff, URZ, 0xc0, !UPT ;  /* 0x00003fff0b0b7892 */ /* 0x000fc8000f8ec03f */
[----:B------:R-:W-:Y:S02]  /*5560*/  ULEA UR18, UR36, UR18, 0x9 ;  /* 0x0000001224127291 */ /* 0x000fe4000f8e483f */
[----:B------:R-:W-:Y:S02]  /*5570*/  ULOP3.LUT UR20, UR11, 0x10000, URZ, 0xfc, !UPT ;  /* 0x000100000b147892 */ /* 0x000fe4000f8efc3f */
[----:B------:R-:W-:-:S03]  /*5580*/  UIADD3 UR14, UR18, 0x4, URZ ;  /* 0x00000004120e7890 */ /* 0x000fc6000fffe03f */
[----:B------:R-:W-:-:S04]  /*5590*/  UMOV UR22, UR18 ;  /* 0x0000001200167c82 */ /* 0x000fc80008000000 */
[----:B------:R-:W-:Y:S01]  /*55a0*/  HGMMA.64x64x16.F32.BF16 R152, gdesc[UR20], RZ, !UPT, gsb0 ;  /* 0x00e00000149879f0 */ /* 0x000fe2000c0018ff */
[----:B------:R-:W-:Y:S01]  /*55b0*/  UIADD3 UR22, UR18, 0x2, URZ ;  /* 0x0000000212167890 */ /* 0x000fe2000fffe03f */
[----:B------:R-:W-:Y:S01]  /*55c0*/  UMOV UR20, UR8 ;  /* 0x0000000800147c82 */ /* 0x000fe20008000000 */
[----:B------:R-:W-:Y:S01]  /*55d0*/  UMOV UR21, UR9 ;  /* 0x0000000900157c82 */ /* 0x000fe20008000000 */
[----:B------:R-:W-:Y:S01]  /*55e0*/  UMOV UR23, 0x40000040 ;  /* 0x4000004000177882 */ /* 0x000fe20000000000 */
[----:B------:R-:W-:Y:S01]  /*55f0*/  UIADD3 UR18, UR18, 0x6, URZ ;  /* 0x0000000612127890 */ /* 0x000fe2000fffe03f */
        /* <DEDUP_REMOVED lines=12> */
.L_x_199:
[----:B------:R2:W3:Y:S01]  /*56c0*/  SYNCS.PHASECHK.TRANS64.TRYWAIT P2, [UR7+0x38850], R4 ;  /* 0x03885004ff0075a7 */ /* 0x0004e20008040147 */
[----:B------:R-:W-:Y:S05]  /*56d0*/  @!P0 BRA `(.L_x_200) ;  /* 0x0000000000048947 */ /* 0x000fea0003800000 */
[----:B------:R-:W-:Y:S01]  /*56e0*/  BPT.TRAP 0x1 ;  /* 0x000000040000795c */ /* 0x000fe20000300000 */
.L_x_200:
[----:B---3--:R-:W-:Y:S05]  /*56f0*/  @P2 BRA `(.L_x_201) ;  /* 0x0000000000082947 */ /* 0x008fea0003800000 */
[----:B------:R-:W3:Y:S02]  /*5700*/  SYNCS.PHASECHK.TRANS64.TRYWAIT P2, [UR7+0x38850], R4 ;  /* 0x03885004ff0075a7 */ /* 0x000ee40008040147 */
[----:B---3--:R-:W-:Y:S05]  /*5710*/  @!P2 BRA `(.L_x_202) ;  /* 0x000000a40014a947 */ /* 0x008fea0003800000 */
.L_x_201:
[----:B------:R-:W-:Y:S01]  /*5720*/  UIADD3 UR11, UR38, 0x26400, URZ ;  /* 0x00026400260b7890 */ /* 0x000fe2000fffe03f */
[----:B------:R-:W-:Y:S01]  /*5730*/  WARPGROUP.ARRIVE ;  /* 0x00000000000079c5 */ /* 0x000fe20000000000 */
[----:B------:R-:W-:-:S05]  /*5740*/  UIADD3 UR19, UR6, 0x2, URZ ;  /* 0x0000000206137890 */ /* 0x000fca000fffe03f */
[----:B-1----:R-:W1:Y:S01]  /*5750*/  S2R R5, SR_TID.X ;  /* 0x0000000000057919 */ /* 0x002e620000002100 */
[----:B------:R-:W-:Y:S02]  /*5760*/  USHF.R.U32.HI UR11, URZ, 0x4, UR11 ;  /* 0x000000043f0b7899 */ /* 0x000fe4000801160b */
[----:B------:R-:W-:Y:S02]  /*5770*/  UIADD3 UR14, UR6, 0x200, URZ ;  /* 0x00000200060e7890 */ /* 0x000fe4000fffe03f */
[----:B------:R-:W-:Y:S02]  /*5780*/  ULOP3.LUT UR20, UR11, 0x3fff, URZ, 0xc0, !UPT ;  /* 0x00003fff0b147892 */ /* 0x000fe4000f8ec03f */
[----:B------:R-:W-:Y:S02]  /*5790*/  UIADD3 UR15, UR6, 0x6, URZ ;  /* 0x00000006060f7890 */ /* 0x000fe4000fffe03f */
[----:B------:R-:W-:Y:S02]  /*57a0*/  UIADD3 UR18, UR6, 0x4, URZ ;  /* 0x0000000406127890 */ /* 0x000fe4000fffe03f */
[----:B------:R-:W-:-:S02]  /*57b0*/  ULEA UR11, UR36, UR4, 0xc ;  /* 0x00000004240b7291 */ /* 0x000fc4000f8e603f */
[----:B------:R-:W-:Y:S01]  /*57c0*/  ULOP3.LUT UR6, UR20, 0x10000, URZ, 0xfc, !UPT ;  /* 0x0001000014067892 */ /* 0x000fe2000f8efc3f */
[----:B------:R-:W-:Y:S01]  /*57d0*/  UMOV UR23, 0x40000040 ;  /* 0x4000004000177882 */ /* 0x000fe20000000000 */
[----:B------:R-:W-:Y:S02]  /*57e0*/  UMOV UR21, 0x40000040 ;  /* 0x4000004000157882 */ /* 0x000fe40000000000 */
[----:B------:R-:W-:Y:S01]  /*57f0*/  UIADD3 UR24, UR6, 0x800, URZ ;  /* 0x0000080006187890 */ /* 0x000fe2000fffe03f */
[----:B------:R-:W-:Y:S02]  /*5800*/  UMOV UR22, UR11 ;  /* 0x0000000b00167c82 */ /* 0x000fe40008000000 */
[----:B------:R-:W-:Y:S02]  /*5810*/  UMOV UR20, UR6 ;  /* 0x0000000600147c82 */ /* 0x000fe40008000000 */
[----:B------:R-:W-:Y:S01]  /*5820*/  HGMMA.64x64x16.F32.BF16 R152, gdesc[UR20], R152, gsb0 ;  /* 0x00e00000149879f0 */ /* 0x000fe20008001898 */
[----:B------:R-:W-:Y:S01]  /*5830*/  UIADD3 UR22, UR11, 0x2, URZ ;  /* 0x000000020b167890 */ /* 0x000fe2000fffe03f */
[----:B------:R-:W-:Y:S01]  /*5840*/  UMOV UR20, UR19 ;  /* 0x0000001300147c82 */ /* 0x000fe20008000000 */
[----:B------:R-:W-:Y:S01]  /*5850*/  UMOV UR21, 0x40000040 ;  /* 0x4000004000157882 */ /* 0x000fe20000000000 */
[----:B------:R-:W-:Y:S01]  /*5860*/  UMOV UR23, 0x40000040 ;  /* 0x4000004000177882 */ /* 0x000fe20000000000 */
[----:B------:R-:W-:Y:S01]  /*5870*/  UIADD3 UR19, UR11, 0x800, URZ ;  /* 0x000008000b137890 */ /* 0x000fe2000fffe03f */
[----:B-1----:R-:W-:-:S05]  /*5880*/  SHF.R.U32.HI R5, RZ, 0x7, R5 ;  /* 0x00000007ff057819 */ /* 0x002fca0000011605 */
[----:B0-2---:R-:W0:Y:S01]  /*5890*/  SHFL.IDX PT, R4, R5, RZ, 0x1f ;  /* 0x00001fff05047589 */ /* 0x005e2200000e0000 */
[----:B------:R-:W-:Y:S02]  /*58a0*/  WARPGROUP.DEPBAR.LE gsb0, 0x0 ;  /* 0x00008000000079c5 */ /* 0x000fe40000010000 */
[----:B------:R-:W-:-:S06]  /*58b0*/  WARPGROUP.ARRIVE ;  /* 0x00000000000079c5 */ /* 0x000fcc0000000000 */
[----:B------:R-:W-:Y:S01]  /*58c0*/  HGMMA.64x64x16.F32.BF16 R152, gdesc[UR20], R152, gsb0 ;  /* 0x00e00000149879f0 */ /* 0x000fe20008001898 */
[----:B------:R-:W-:Y:S01]  /*58d0*/  UIADD3 UR22, UR11, 0x4, URZ ;  /* 0x000000040b167890 */ /* 0x000fe2000fffe03f */
[----:B------:R-:W-:Y:S01]  /*58e0*/  UMOV UR20, UR18 ;  /* 0x0000001200147c82 */ /* 0x000fe20008000000 */
[----:B------:R-:W-:Y:S01]  /*58f0*/  UMOV UR21, 0x40000040 ;  /* 0x4000004000157882 */ /* 0x000fe20000000000 */
[----:B------:R-:W-:Y:S01]  /*5900*/  UMOV UR23, 0x40000040 ;  /* 0x4000004000177882 */ /* 0x000fe20000000000 */
        /* <DEDUP_REMOVED lines=14> */
[----:B0-----:R-:W-:-:S13]  /*59f0*/  R2UR UR14, R4 ;  /* 0x00000000040e72ca */ /* 0x001fda00000e0000 */
        /* <DEDUP_REMOVED lines=104> */
[----:B------:R-:W-:Y:S02]  /*6080*/  UIADD3 UR24, UR6, 0xa00, URZ ;  /* 0x00000a0006187890 */ /* 0x000fe4000fffe03f */
[----:B------:R-:W-:-:S04]  /*6090*/  USEL UR19, UR19, 0x26, UP0 ;  /* 0x0000002613137887 */ /* 0x000fc80008000000 */
[----:B------:R-:W-:Y:S01]  /*60a0*/  ULOP3.LUT UR19, UR19, 0x6, URZ, 0xc0, !UPT ;  /* 0x0000000613137892 */ /* 0x000fe2000f8ec03f */
[----:B------:R-:W-:Y:S02]  /*60b0*/  WARPGROUP.DEPBAR.LE gsb0, 0x0 ;  /* 0x00008000000079c5 */ /* 0x000fe40000010000 */
[----:B------:R-:W-:-:S06]  /*60c0*/  WARPGROUP.ARRIVE ;  /* 0x00000000000079c5 */ /* 0x000fcc0000000000 */
[----:B------:R-:W-:Y:S01]  /*60d0*/  HGMMA.64x64x16.F32.BF16 R152, gdesc[UR20], R152, gsb0 ;  /* 0x00e00000149879f0 */ /* 0x000fe20008001898 */
[----:B------:R-:W-:Y:S01]  /*60e0*/  UMOV UR20, 0xa00 ;  /* 0x00000a0000147882 */ /* 0x000fe20000000000 */
[----:B------:R-:W-:Y:S01]  /*60f0*/  UMOV UR21, 0x40000040 ;  /* 0x4000004000157882 */ /* 0x000fe20000000000 */
[----:B------:R-:W-:Y:S01]  /*6100*/  USEL UR20, UR20, 0x980, UP0 ;  /* 0x0000098014147887 */ /* 0x000fe20008000000 */
[----:B------:R-:W-:-:S03]  /*6110*/  UMOV UR23, 0x40000040 ;  /* 0x4000004000177882 */ /* 0x000fc60000000000 */
[----:B------:R-:W-:-:S04]  /*6120*/  ULOP3.LUT UR20, UR20, 0xa00, URZ, 0xc0, !UPT ;  /* 0x00000a0014147892 */ /* 0x000fc8000f8ec03f */
[----:B------:R-:W-:Y:S02]  /*6130*/  UIADD3 UR22, UR19, UR20, UR6 ;  /* 0x0000001413167290 */ /* 0x000fe4000fffe006 */
[----:B------:R-:W-:-:S05]  /*6140*/  UIADD3 UR19, UR19, UR20, UR11 ;  /* 0x0000001413137290 */ /* 0x000fca000fffe00b */
[----:B------:R-:W-:Y:S02]  /*6150*/  UMOV UR20, UR22 ;  /* 0x0000001600147c82 */ /* 0x000fe40008000000 */
[----:B------:R-:W-:Y:S01]  /*6160*/  UMOV UR22, UR19 ;  /* 0x0000001300167c82 */ /* 0x000fe20008000000 */
        /* <DEDUP_REMOVED lines=117> */
.L_x_203:
[----:B------:R-:W-:Y:S01]  /*68c0*/  ULDC UR11, c[0x0][0xad0] ;  /* 0x0002b400000b7ab9 */ /* 0x000fe20000000800 */
[----:B------:R-:W-:Y:S01]  /*68d0*/  UMOV UR15, 0x40000040 ;  /* 0x40000040000f7882 */ /* 0x000fe20000000000 */
        /* <DEDUP_REMOVED lines=14> */
[----:B------:R-:W1:Y:S01]  /*69c0*/  MUFU.TANH R194, R194 ;  /* 0x000000c200c27308 */ /* 0x000e620000002400 */
[----:B------:R-:W-:Y:S01]  /*69d0*/  FMUL.FTZ R153, R177, UR11 ;  /* 0x0000000bb1997c20 */ /* 0x000fe20008410000 */
[----:B------:R-:W-:Y:S01]  /*69e0*/  FMUL.FTZ R12, R155, UR11 ;  /* 0x0000000b9b0c7c20 */ /* 0x000fe20008410000 */
[----:B------:R-:W-:Y:S01]  /*69f0*/  FMUL.FTZ R155, R180, UR11 ;  /* 0x0000000bb49b7c20 */ /* 0x000fe20008410000 */
[----:B------:R-:W-:Y:S01]  /*6a00*/  FMUL.FTZ R14, R158, UR11 ;  /* 0x0000000b9e0e7c20 */ /* 0x000fe20008410000 */
[----:B------:R-:W-:Y:S01]  /*6a10*/  FMUL.FTZ R158, R181, UR11 ;  /* 0x0000000bb59e7c20 */ /* 0x000fe20008410000 */
[----:B------:R-:W-:Y:S01]  /*6a20*/  FMUL.FTZ R20, R159, UR11 ;  /* 0x0000000b9f147c20 */ /* 0x000fe20008410000 */
[----:B------:R-:W-:Y:S01]  /*6a30*/  FMUL.FTZ R160, R162, UR11 ;  /* 0x0000000ba2a07c20 */ /* 0x000fe20008410000 */
[----:B------:R-:W2:Y:S01]  /*6a40*/  MUFU.TANH R154, R154 ;  /* 0x0000009a009a7308 */ /* 0x000ea20000002400 */
[----:B0-----:R-:W-:Y:S01]  /*6a50*/  FMNMX.FTZ R5, R152, R11, !PT ;  /* 0x0000000b98057209 */ /* 0x001fe20007810000 */
[----:B------:R-:W-:Y:S01]  /*6a60*/  FMUL.FTZ R162, R163, UR11 ;  /* 0x0000000ba3a27c20 */ /* 0x000fe20008410000 */
[----:B------:R-:W-:Y:S01]  /*6a70*/  FMUL.FTZ R164, R166, UR11 ;  /* 0x0000000ba6a47c20 */ /* 0x000fe20008410000 */
[----:B------:R-:W-:Y:S01]  /*6a80*/  FMUL.FTZ R166, R167, UR11 ;  /* 0x0000000ba7a67c20 */ /* 0x000fe20008410000 */
[----:B------:R-:W-:Y:S01]  /*6a90*/  FMUL.FTZ R180, R171, UR11 ;  /* 0x0000000babb47c20 */ /* 0x000fe20008410000 */
[----:B------:R-:W-:Y:S01]  /*6aa0*/  FMUL.FTZ R196, R174, UR11 ;  /* 0x0000000baec47c20 */ /* 0x000fe20008410000 */
[----:B------:R-:W-:Y:S01]  /*6ab0*/  FMUL.FTZ R228, R175, UR11 ;  /* 0x0000000bafe47c20 */ /* 0x000fe20008410000 */
[----:B------:R-:W0:Y:S01]  /*6ac0*/  MUFU.TANH R156, R156 ;  /* 0x0000009c009c7308 */ /* 0x000e220000002400 */
[----:B-1----:R-:W-:Y:S01]  /*6ad0*/  FMNMX.FTZ R5, R194, R5, !PT ;  /* 0x00000005c2057209 */ /* 0x002fe20007810000 */
[----:B------:R-:W-:Y:S01]  /*6ae0*/  FMUL.FTZ R157, R178, UR11 ;  /* 0x0000000bb29d7c20 */ /* 0x000fe20008410000 */
[----:B------:R-:W-:Y:S01]  /*6af0*/  FMUL.FTZ R159, R179, UR11 ;  /* 0x0000000bb39f7c20 */ /* 0x000fe20008410000 */
[----:B------:R-:W-:Y:S01]  /*6b00*/  FMUL.FTZ R161, R182, UR11 ;  /* 0x0000000bb6a17c20 */ /* 0x000fe20008410000 */
[----:B------:R-:W-:-:S03]  /*6b10*/  FMUL.FTZ R163, R183, UR11 ;  /* 0x0000000bb7a37c20 */ /* 0x000fc60008410000 */
[----:B------:R-:W1:Y:S01]  /*6b20*/  MUFU.TANH R200, R200 ;  /* 0x000000c800c87308 */ /* 0x000e620000002400 */
[----:B--2---:R-:W-:Y:S01]  /*6b30*/  FMNMX.FTZ R7, R154, R5, !PT ;  /* 0x000000059a077209 */ /* 0x004fe20007810000 */
[----:B------:R-:W-:Y:S01]  /*6b40*/  FMUL.FTZ R5, R176, UR11 ;  /* 0x0000000bb0057c20 */ /* 0x000fe20008410000 */
[----:B------:R-:W-:Y:S01]  /*6b50*/  FMUL.FTZ R176, R170, UR11 ;  /* 0x0000000baab07c20 */ /* 0x000fe20008410000 */
[----:B------:R-:W-:-:S04]  /*6b60*/  UIADD3 UR11, UR7, 0x38840, URZ ;  /* 0x00038840070b7890 */ /* 0x000fc8000fffe03f */
[----:B------:R-:W2:Y:S01]  /*6b70*/  MUFU.TANH R202, R202 ;  /* 0x000000ca00ca7308 */ /* 0x000ea20000002400 */
[----:B0-----:R-:W-:Y:S01]  /*6b80*/  FMNMX.FTZ R7, R156, R7, !PT ;  /* 0x000000079c077209 */ /* 0x001fe20007810000 */
[----:B------:R-:W-:-:S06]  /*6b90*/  UPRMT UR11, UR37, 0x654, UR11 ;  /* 0x00000654250b7896 */ /* 0x000fcc000800000b */
[----:B------:R-:W0:Y:S01]  /*6ba0*/  MUFU.TANH R204, R204 ;  /* 0x000000cc00cc7308 */ /* 0x000e220000002400 */
[----:B-1----:R-:W-:Y:S02]  /*6bb0*/  FMNMX.FTZ R7, R200, R7, !PT ;  /* 0x00000007c8077209 */ /* 0x002fe40007810000 */
[----:B------:R-:W-:Y:S01]  /*6bc0*/  SYNCS.ARRIVE.TRANS64.RED.A1T0 RZ, [UR11], RZ ;  /* 0x000000ffffff79a7 */ /* 0x000fe2000810040b */
[----:B------:R-:W-:-:S04]  /*6bd0*/  UMOV UR11, 0x40000040 ;  /* 0x40000040000b7882 */ /* 0x000fc80000000000 */
[----:B------:R-:W1:Y:S01]  /*6be0*/  MUFU.TANH R206, R206 ;  /* 0x000000ce00ce7308 */ /* 0x000e620000002400 */
[----:B--2---:R-:W-:-:S07]  /*6bf0*/  FMNMX.FTZ R7, R202, R7, !PT ;  /* 0x00000007ca077209 */ /* 0x004fce0007810000 */
[----:B------:R-:W2:Y:S01]  /*6c00*/  MUFU.TANH R208, R208 ;  /* 0x000000d000d07308 */ /* 0x000ea20000002400 */
[----:B0-----:R-:W-:-:S07]  /*6c10*/  FMNMX.FTZ R7, R204, R7, !PT ;  /* 0x00000007cc077209 */ /* 0x001fce0007810000 */
[----:B------:R-:W0:Y:S01]  /*6c20*/  MUFU.TANH R210, R210 ;  /* 0x000000d200d27308 */ /* 0x000e220000002400 */
[----:B-1----:R-:W-:-:S07]  /*6c30*/  FMNMX.FTZ R7, R206, R7, !PT ;  /* 0x00000007ce077209 */ /* 0x002fce0007810000 */
        /* <DEDUP_REMOVED lines=15> */
[----:B0-----:R-:W-:-:S05]  /*6d30*/  FMNMX.FTZ R7, R158, R7, !PT ;  /* 0x000000079e077209 */ /* 0x001fca0007810000 */
[----:B------:R-:W0:Y:S02]  /*6d40*/  SHFL.BFLY PT, R4, R7, 0x2, 0x1f ;  /* 0x0c401f0007047f89 */ /* 0x000e2400000e0000 */
[----:B------:R-:W3:Y:S01]  /*6d50*/  MUFU.TANH R14, R14 ;  /* 0x0000000e000e7308 */ /* 0x000ee20000002400 */
[----:B-1----:R-:W-:-:S07]  /*6d60*/  FMNMX.FTZ R13, R9, R10, !PT ;  /* 0x0000000a090d7209 */ /* 0x002fce0007810000 */
[----:B------:R-:W1:Y:S01]  /*6d70*/  MUFU.TANH R20, R20 ;  /* 0x0000001400147308 */ /* 0x000e620000002400 */
[----:B--2---:R-:W-:-:S07]  /*6d80*/  FMNMX.FTZ R13, R12, R13, !PT ;  /* 0x0000000d0c0d7209 */ /* 0x004fce0007810000 */
[----:B------:R-:W2:Y:S01]  /*6d90*/  MUFU.TANH R160, R160 ;  /* 0x000000a000a07308 */ /* 0x000ea20000002400 */
[----:B---3--:R-:W-:Y:S02]  /*6da0*/  FMNMX.FTZ R13, R14, R13, !PT ;  /* 0x0000000d0e0d7209 */ /* 0x008fe40007810000 */
[----:B0-----:R-:W-:-:S05]  /*6db0*/  FMNMX.FTZ R4, R7, R4, !PT ;  /* 0x0000000407047209 */ /* 0x001fca0007810000 */
[----:B------:R-:W0:Y:S01]  /*6dc0*/  MUFU.TANH R162, R162 ;  /* 0x000000a200a27308 */ /* 0x000e220000002400 */
[----:B-1----:R-:W-:Y:S01]  /*6dd0*/  FMNMX.FTZ R13, R20, R13, !PT ;  /* 0x0000000d140d7209 */ /* 0x002fe20007810000 */
[----:B------:R-:W1:Y:S01]  /*6de0*/  LDC R7, c[0x0][0xa80] ;  /* 0x0002a000ff077b82 */ /* 0x000e620000000800 */
[----:B------:R-:W3:Y:S05]  /*6df0*/  SHFL.BFLY PT, R15, R4, 0x1, 0x1f ;  /* 0x0c201f00040f7f89 */ /* 0x000eea00000e0000 */
[----:B------:R-:W4:Y:S01]  /*6e00*/  MUFU.TANH R164, R164 ;  /* 0x000000a400a47308 */ /* 0x000f220000002400 */
[----:B--2---:R-:W-:-:S07]  /*6e10*/  FMNMX.FTZ R13, R160, R13, !PT ;  /* 0x0000000da00d7209 */ /* 0x004fce0007810000 */
[----:B------:R-:W2:Y:S01]  /*6e20*/  MUFU.TANH R166, R166 ;  /* 0x000000a600a67308 */ /* 0x000ea20000002400 */
[----:B0-----:R-:W-:-:S07]  /*6e30*/  FMNMX.FTZ R13, R162, R13, !PT ;  /* 0x0000000da20d7209 */ /* 0x001fce0007810000 */
[----:B------:R-:W0:Y:S01]  /*6e40*/  MUFU.TANH R176, R176 ;  /* 0x000000b000b07308 */ /* 0x000e220000002400 */
[----:B----4-:R-:W-:Y:S02]  /*6e50*/  FMNMX.FTZ R13, R164, R13, !PT ;  /* 0x0000000da40d7209 */ /* 0x010fe40007810000 */
[----:B---3--:R-:W-:-:S05]  /*6e60*/  FMNMX.FTZ R4, R4, R15, !PT ;  /* 0x0000000f04047209 */ /* 0x008fca0007810000 */
[----:B------:R-:W3:Y:S01]  /*6e70*/  MUFU.TANH R180, R180 ;  /* 0x000000b400b47308 */ /* 0x000ee20000002400 */
[----:B--2---:R-:W-:Y:S01]  /*6e80*/  FMNMX.FTZ R13, R166, R13, !PT ;  /* 0x0000000da60d7209 */ /* 0x004fe20007810000 */
[C---:B------:R-:W-:Y:S01]  /*6e90*/  FADD.FTZ R168, -R4.reuse, R11 ;  /* 0x0000000b04a87221 */ /* 0x040fe20000010100 */
[----:B-1----:R-:W-:-:S03]  /*6ea0*/  FMUL.FTZ R165, R4, R7 ;  /* 0x0000000704a57220 */ /* 0x002fc60000410000 */
[-C--:B------:R-:W-:Y:S01]  /*6eb0*/  FMUL.FTZ R11, R168, R7.reuse ;  /* 0x00000007a80b7220 */ /* 0x080fe20000410000 */
[--C-:B------:R-:W-:Y:S01]  /*6ec0*/  FFMA.FTZ R168, R152, R7, -R165.reuse ;  /* 0x0000000798a87223 */ /* 0x100fe200000108a5 */
[----:B------:R-:W1:Y:S01]  /*6ed0*/  MUFU.TANH R196, R196 ;  /* 0x000000c400c47308 */ /* 0x000e620000002400 */
[----:B0-----:R-:W-:Y:S01]  /*6ee0*/  FMNMX.FTZ R13, R176, R13, !PT ;  /* 0x0000000db00d7209 */ /* 0x001fe20007810000 */
[-CC-:B------:R-:W-:Y:S01]  /*6ef0*/  FFMA.FTZ R175, R5, R7.reuse, -R165.reuse ;  /* 0x0000000705af7223 */ /* 0x180fe200000108a5 */
[-CC-:B------:R-:W-:Y:S01]  /*6f00*/  FFMA.FTZ R194, R194, R7.reuse, -R165.reuse ;  /* 0x00000007c2c27223 */ /* 0x180fe200000108a5 */
[-CC-:B------:R-:W-:Y:S01]  /*6f10*/  FFMA.FTZ R177, R155, R7.reuse, -R165.reuse ;  /* 0x000000079bb17223 */ /* 0x180fe200000108a5 */
[----:B------:R-:W-:Y:S02]  /*6f20*/  IMAD.U32 R155, RZ, RZ, UR10 ;  /* 0x0000000aff9b7e24 */ /* 0x000fe4000f8e00ff */
[-CC-:B------:R-:W-:Y:S01]  /*6f30*/  FFMA.FTZ R173, R198, R7.reuse, -R165.reuse ;  /* 0x00000007c6ad7223 */ /* 0x180fe200000108a5 */
[--C-:B------:R-:W-:Y:S01]  /*6f40*/  FFMA.FTZ R15, R154, R7, -R165.reuse ;  /* 0x000000079a0f7223 */ /* 0x100fe200000108a5 */
[----:B------:R-:W0:Y:S01]  /*6f50*/  MUFU.TANH R228, R228 ;  /* 0x000000e400e47308 */ /* 0x000e220000002400 */
[----:B---3--:R-:W-:Y:S01]  /*6f60*/  FMNMX.FTZ R13, R180, R13, !PT ;  /* 0x0000000db40d7209 */ /* 0x008fe20007810000 */
[-CC-:B------:R-:W-:Y:S01]  /*6f70*/  FFMA.FTZ R170, R156, R7.reuse, -R165.reuse ;  /* 0x000000079caa7223 */ /* 0x180fe200000108a5 */
[-CC-:B------:R-:W-:Y:S01]  /*6f80*/  FFMA.FTZ R21, R200, R7.reuse, -R165.reuse ;  /* 0x00000007c8157223 */ /* 0x180fe200000108a5 */
[-CC-:B------:R-:W-:Y:S01]  /*6f90*/  FFMA.FTZ R172, R202, R7.reuse, -R165.reuse ;  /* 0x00000007caac7223 */ /* 0x180fe200000108a5 */
[-CC-:B------:R-:W-:Y:S01]  /*6fa0*/  FFMA.FTZ R169, R204, R7.reuse, -R165.reuse ;  /* 0x00000007cca97223 */ /* 0x180fe200000108a5 */
[-CC-:B------:R-:W-:Y:S01]  /*6fb0*/  FFMA.FTZ R174, R206, R7.reuse, -R165.reuse ;  /* 0x00000007ceae7223 */ /* 0x180fe200000108a5 */
[--C-:B------:R-:W-:Y:S01]  /*6fc0*/  FFMA.FTZ R171, R208, R7, -R165.reuse ;  /* 0x00000007d0ab7223 */ /* 0x100fe200000108a5 */
[----:B------:R-:W2:Y:S01]  /*6fd0*/  MUFU.TANH R157, R157 ;  /* 0x0000009d009d7308 */ /* 0x000ea20000002400 */
[----:B-1----:R-:W-:Y:S01]  /*6fe0*/  FMNMX.FTZ R13, R196, R13, !PT ;  /* 0x0000000dc40d7209 */ /* 0x002fe20007810000 */
[-CC-:B------:R-:W-:Y:S01]  /*6ff0*/  FFMA.FTZ R178, R210, R7.reuse, -R165.reuse ;  /* 0x00000007d2b27223 */ /* 0x180fe200000108a5 */
[-CC-:B------:R-:W-:Y:S01]  /*7000*/  FFMA.FTZ R182, R212, R7.reuse, -R165.reuse ;  /* 0x00000007d4b67223 */ /* 0x180fe200000108a5 */
[----:B------:R-:W-:Y:S01]  /*7010*/  FFMA.FTZ R158, R158, R7, -R165 ;  /* 0x000000079e9e7223 */ /* 0x000fe200000108a5 */
[----:B------:R-:W-:-:S03]  /*7020*/  ULEA UR10, UR36, UR5, 0xc ;  /* 0x00000005240a7291 */ /* 0x000fc6000f8e603f */
[----:B------:R-:W1:Y:S01]  /*7030*/  MUFU.TANH R159, R159 ;  /* 0x0000009f009f7308 */ /* 0x000e620000002400 */
[----:B0-----:R-:W-:Y:S01]  /*7040*/  FMNMX.FTZ R152, R228, R13, !PT ;  /* 0x0000000de4987209 */ /* 0x001fe20007810000 */
[----:B------:R-:W-:-:S06]  /*7050*/  UIADD3 UR14, UR10, 0x80, URZ ;  /* 0x000000800a0e7890 */ /* 0x000fcc000fffe03f */
[----:B------:R-:W0:Y:S01]  /*7060*/  MUFU.TANH R161, R161 ;  /* 0x000000a100a17308 */ /* 0x000e220000002400 */
[----:B--2---:R-:W-:-:S07]  /*7070*/  FMNMX.FTZ R152, R157, R152, !PT ;  /* 0x000000989d987209 */ /* 0x004fce0007810000 */
[----:B------:R-:W2:Y:S01]  /*7080*/  MUFU.TANH R163, R163 ;  /* 0x000000a300a37308 */ /* 0x000ea20000002400 */
[----:B-1----:R-:W-:-:S07]  /*7090*/  FMNMX.FTZ R152, R159, R152, !PT ;  /* 0x000000989f987209 */ /* 0x002fce0007810000 */
[----:B------:R-:W1:Y:S01]  /*70a0*/  MUFU.EX2 R11, R11 ;  /* 0x0000000b000b7308 */ /* 0x000e620000000800 */
[----:B0-----:R-:W-:-:S07]  /*70b0*/  FMNMX.FTZ R152, R161, R152, !PT ;  /* 0x00000098a1987209 */ /* 0x001fce0007810000 */
[----:B------:R0:W-:Y:S01]  /*70c0*/  MUFU.EX2 R13, R194 ;  /* 0x000000c2000d7308 */ /* 0x0001e20000000800 */
[----:B--2---:R-:W-:-:S05]  /*70d0*/  FMNMX.FTZ R152, R163, R152, !PT ;  /* 0x00000098a3987209 */ /* 0x004fca0007810000 */
[----:B------:R-:W2:Y:S02]  /*70e0*/  SHFL.BFLY PT, R167, R152, 0x2, 0x1f ;  /* 0x0c401f0098a77f89 */ /* 0x000ea400000e0000 */
[----:B------:R-:W-:Y:S01]  /*70f0*/  MUFU.EX2 R168, R168 ;  /* 0x000000a800a87308 */ /* 0x000fe20000000800 */
[----:B0-----:R-:W-:Y:S01]  /*7100*/  FFMA.FTZ R194, R153, R7, -R165 ;  /* 0x0000000799c27223 */ /* 0x001fe200000108a5 */
[-C--:B-1----:R-:W-:Y:S01]  /*7110*/  FMUL.FTZ R24, R24, R11.reuse ;  /* 0x0000000b18187220 */ /* 0x082fe20000410000 */
        /* <DEDUP_REMOVED lines=13> */
[----:B------:R-:W0:Y:S01]  /*71f0*/  MUFU.EX2 R170, R170 ;  /* 0x000000aa00aa7308 */ /* 0x000e220000000800 */
[-C--:B------:R-:W-:Y:S01]  /*7200*/  FMUL.FTZ R49, R49, R11.reuse ;  /* 0x0000000b31317220 */ /* 0x080fe20000410000 */
[-C--:B------:R-:W-:Y:S01]  /*7210*/  FMUL.FTZ R52, R52, R11.reuse ;  /* 0x0000000b34347220 */ /* 0x080fe20000410000 */
[-C--:B------:R-:W-:Y:S01]  /*7220*/  FMUL.FTZ R53, R53, R11.reuse ;  /* 0x0000000b35357220 */ /* 0x080fe20000410000 */
[-C--:B------:R-:W-:Y:S01]  /*7230*/  FMUL.FTZ R56, R56, R11.reuse ;  /* 0x0000000b38387220 */ /* 0x080fe20000410000 */
[----:B------:R-:W-:Y:S01]  /*7240*/  FMUL.FTZ R57, R57, R11 ;  /* 0x0000000b39397220 */ /* 0x000fe20000410000 */
[----:B--2---:R-:W-:Y:S01]  /*7250*/  FMNMX.FTZ R167, R152, R167, !PT ;  /* 0x000000a798a77209 */ /* 0x004fe20007810000 */
[-C--:B------:R-:W-:Y:S01]  /*7260*/  FMUL.FTZ R60, R60, R11.reuse ;  /* 0x0000000b3c3c7220 */ /* 0x080fe20000410000 */
[----:B------:R-:W-:Y:S01]  /*7270*/  MUFU.EX2 R21, R21 ;  /* 0x0000001500157308 */ /* 0x000fe20000000800 */
[-C--:B------:R-:W-:Y:S01]  /*7280*/  FMUL.FTZ R61, R61, R11.reuse ;  /* 0x0000000b3d3d7220 */ /* 0x080fe20000410000 */
[-C--:B------:R-:W-:Y:S01]  /*7290*/  FMUL.FTZ R64, R64, R11.reuse ;  /* 0x0000000b40407220 */ /* 0x080fe20000410000 */
[----:B------:R-:W1:Y:S01]  /*72a0*/  SHFL.BFLY PT, R152, R167, 0x1, 0x1f ;  /* 0x0c201f00a7987f89 */ /* 0x000e6200000e0000 */
[-C--:B------:R-:W-:Y:S01]  /*72b0*/  FMUL.FTZ R65, R65, R11.reuse ;  /* 0x0000000b41417220 */ /* 0x080fe20000410000 */
[-C--:B------:R-:W-:Y:S01]  /*72c0*/  FMUL.FTZ R68, R68, R11.reuse ;  /* 0x0000000b44447220 */ /* 0x080fe20000410000 */
[-C--:B------:R-:W-:Y:S01]  /*72d0*/  FMUL.FTZ R69, R69, R11.reuse ;  /* 0x0000000b45457220 */ /* 0x080fe20000410000 */
[----:B------:R-:W-:Y:S01]  /*72e0*/  FMUL.FTZ R72, R72, R11 ;  /* 0x0000000b48487220 */ /* 0x000fe20000410000 */
[----:B------:R-:W2:Y:S01]  /*72f0*/  MUFU.EX2 R172, R172 ;  /* 0x000000ac00ac7308 */ /* 0x000ea20000000800 */
[----:B0-----:R-:W-:Y:S01]  /*7300*/  F2FP.BF16.F32.PACK_AB R154, R170, R15 ;  /* 0x0000000faa9a723e */ /* 0x001fe200000010ff */
        /* <DEDUP_REMOVED lines=13> */
[----:B------:R-:W-:Y:S01]  /*73e0*/  FMUL.FTZ R97, R97, R11 ;  /* 0x0000000b61617220 */ /* 0x000fe20000410000 */
[----:B------:R-:W-:Y:S01]  /*73f0*/  MUFU.EX2 R174, R174 ;  /* 0x000000ae00ae7308 */ /* 0x000fe20000000800 */
[----:B--2---:R-:W-:Y:S01]  /*7400*/  F2FP.BF16.F32.PACK_AB R156, R172, R21 ;  /* 0x00000015ac9c723e */ /* 0x004fe200000010ff */
[-C--:B------:R-:W-:Y:S01]  /*7410*/  FMUL.FTZ R100, R100, R11.reuse ;  /* 0x0000000b64647220 */ /* 0x080fe20000410000 */
[----:B-1----:R-:W-:Y:S01]  /*7420*/  FMNMX.FTZ R5, R167, R152, !PT ;  /* 0x00000098a7057209 */ /* 0x002fe20007810000 */
[-C--:B------:R-:W-:Y:S01]  /*7430*/  FMUL.FTZ R101, R101, R11.reuse ;  /* 0x0000000b65657220 */ /* 0x080fe20000410000 */
[-C--:B------:R-:W-:Y:S01]  /*7440*/  FMUL.FTZ R104, R104, R11.reuse ;  /* 0x0000000b68687220 */ /* 0x080fe20000410000 */
[-C--:B------:R-:W-:Y:S01]  /*7450*/  FMUL.FTZ R105, R105, R11.reuse ;  /* 0x0000000b69697220 */ /* 0x080fe20000410000 */
[----:B------:R-:W-:Y:S01]  /*7460*/  FMUL.FTZ R108, R108, R11 ;  /* 0x0000000b6c6c7220 */ /* 0x000fe20000410000 */
[C---:B------:R-:W-:Y:S01]  /*7470*/  FADD.FTZ R152, -R5.reuse, R10 ;  /* 0x0000000a05987221 */ /* 0x040fe20000010100 */
[----:B------:R-:W-:Y:S01]  /*7480*/  FMUL.FTZ R153, R5, R7 ;  /* 0x0000000705997220 */ /* 0x000fe20000410000 */
[----:B------:R-:W-:Y:S01]  /*7490*/  MUFU.EX2 R171, R171 ;  /* 0x000000ab00ab7308 */ /* 0x000fe20000000800 */
[----:B------:R-:W-:Y:S01]  /*74a0*/  FMUL.FTZ R109, R109, R11 ;  /* 0x0000000b6d6d7220 */ /* 0x000fe20000410000 */
[-C--:B------:R-:W-:Y:S01]  /*74b0*/  FMUL.FTZ R152, R152, R7.reuse ;  /* 0x0000000798987220 */ /* 0x080fe20000410000 */
[-CC-:B------:R-:W-:Y:S01]  /*74c0*/  FFMA.FTZ R198, R9, R7.reuse, -R153.reuse ;  /* 0x0000000709c67223 */ /* 0x180fe20000010899 */
[-CC-:B------:R-:W-:Y:S01]  /*74d0*/  FFMA.FTZ R9, R12, R7.reuse, -R153.reuse ;  /* 0x000000070c097223 */ /* 0x180fe20000010899 */
[-CC-:B------:R-:W-:Y:S01]  /*74e0*/  FFMA.FTZ R12, R14, R7.reuse, -R153.reuse ;  /* 0x000000070e0c7223 */ /* 0x180fe20000010899 */
[-CC-:B------:R-:W-:Y:S01]  /*74f0*/  FFMA.FTZ R181, R20, R7.reuse, -R153.reuse ;  /* 0x0000000714b57223 */ /* 0x180fe20000010899 */
[-CC-:B------:R-:W-:Y:S01]  /*7500*/  FFMA.FTZ R14, R160, R7.reuse, -R153.reuse ;  /* 0x00000007a00e7223 */ /* 0x180fe20000010899 */
[----:B------:R0:W1:Y:S01]  /*7510*/  MUFU.EX2 R179, R152 ;  /* 0x0000009800b37308 */ /* 0x0000620000000800 */
        /* <DEDUP_REMOVED lines=8> */
[----:B0-----:R-:W-:-:S02]  /*75a0*/  IMAD.MOV R152, RZ, RZ, -R22 ;  /* 0x000000ffff987224 */ /* 0x001fc400078e0a16 */
[-CC-:B------:R-:W-:Y:S01]  /*75b0*/  FFMA.FTZ R199, R159, R7.reuse, -R153.reuse ;  /* 0x000000079fc77223 */ /* 0x180fe20000010899 */
[-CC-:B------:R-:W-:Y:S01]  /*75c0*/  FFMA.FTZ R200, R161, R7.reuse, -R153.reuse ;  /* 0x00000007a1c87223 */ /* 0x180fe20000010899 */
[----:B------:R-:W-:Y:S01]  /*75d0*/  FFMA.FTZ R201, R163, R7, -R153 ;  /* 0x00000007a3c97223 */ /* 0x000fe20000010899 */
[----:B------:R-:W-:Y:S01]  /*75e0*/  MUFU.EX2 R198, R198 ;  /* 0x000000c600c67308 */ /* 0x000fe20000000800 */
[----:B------:R-:W-:Y:S01]  /*75f0*/  ISETP.NE.AND P2, PT, R19, R152, PT ;  /* 0x000000981300720c */ /* 0x000fe20003f45270 */
[-C--:B------:R-:W-:Y:S01]  /*7600*/  FMUL.FTZ R112, R112, R11.reuse ;  /* 0x0000000b70707220 */ /* 0x080fe20000410000 */
[----:B------:R-:W-:Y:S01]  /*7610*/  FMUL.FTZ R113, R113, R11 ;  /* 0x0000000b71717220 */ /* 0x000fe20000410000 */
[-C--:B-1----:R-:W-:Y:S01]  /*7620*/  FMUL.FTZ R26, R26, R179.reuse ;  /* 0x000000b31a1a7220 */ /* 0x082fe20000410000 */
        /* <DEDUP_REMOVED lines=8> */
[-C--:B------:R-:W-:Y:S01]  /*76b0*/  FMUL.FTZ R42, R42, R179.reuse ;  /* 0x000000b32a2a7220 */ /* 0x080fe20000410000 */
[----:B------:R-:W-:Y:S01]  /*76c0*/  @!P2 LEA R152, R155, R16, 0x6 ;  /* 0x000000109b98a211 */ /* 0x000fe200078e30ff */
[-C--:B------:R-:W-:Y:S01]  /*76d0*/  FMUL.FTZ R43, R43, R179.reuse ;  /* 0x000000b32b2b7220 */ /* 0x080fe20000410000 */
[----:B------:R-:W-:Y:S01]  /*76e0*/  MUFU.EX2 R12, R12 ;  /* 0x0000000c000c7308 */ /* 0x000fe20000000800 */
[-C--:B------:R-:W-:Y:S01]  /*76f0*/  FMUL.FTZ R46, R46, R179.reuse ;  /* 0x000000b32e2e7220 */ /* 0x080fe20000410000 */
[----:B------:R-:W-:Y:S01]  /*7700*/  @!P2 LEA R152, R152, UR38, 0x2 ;  /* 0x000000269898ac11 */ /* 0x000fe2000f8e10ff */
[-C--:B------:R-:W-:Y:S01]  /*7710*/  FMUL.FTZ R47, R47, R179.reuse ;  /* 0x000000b32f2f7220 */ /* 0x080fe20000410000 */
[-C--:B------:R-:W-:Y:S01]  /*7720*/  FMUL.FTZ R50, R50, R179.reuse ;  /* 0x000000b332327220 */ /* 0x080fe20000410000 */
[-C--:B------:R-:W-:Y:S01]  /*7730*/  FMUL.FTZ R51, R51, R179.reuse ;  /* 0x000000b333337220 */ /* 0x080fe20000410000 */
[-C--:B------:R-:W-:Y:S01]  /*7740*/  FMUL.FTZ R54, R54, R179.reuse ;  /* 0x000000b336367220 */ /* 0x080fe20000410000 */
[----:B------:R-:W-:Y:S01]  /*7750*/  @!P2 STS [R152+0x38400], R11 ;  /* 0x0384000b9800a388 */ /* 0x000fe20000000800 */
[----:B------:R-:W1:Y:S01]  /*7760*/  MUFU.EX2 R181, R181 ;  /* 0x000000b500b57308 */ /* 0x000e620000000800 */
[----:B0-----:R-:W-:Y:S01]  /*7770*/  F2FP.BF16.F32.PACK_AB R153, R9, R198 ;  /* 0x000000c60999723e */ /* 0x001fe200000010ff */
[-C--:B------:R-:W-:Y:S01]  /*7780*/  FMUL.FTZ R55, R55, R179.reuse ;  /* 0x000000b337377220 */ /* 0x080fe20000410000 */
[----:B------:R0:W-:Y:S01]  /*7790*/  @!P2 STS [R152+0x38420], R179 ;  /* 0x038420b39800a388 */ /* 0x0001e20000000800 */
        /* <DEDUP_REMOVED lines=9> */
[----:B0-----:R-:W-:Y:S01]  /*7830*/  F2FP.BF16.F32.PACK_AB R152, R13, R168 ;  /* 0x000000a80d98723e */ /* 0x001fe200000010ff */
[-C--:B------:R-:W-:Y:S01]  /*7840*/  FMUL.FTZ R74, R74, R179.reuse ;  /* 0x000000b34a4a7220 */ /* 0x080fe20000410000 */
[-C--:B------:R-:W-:Y:S01]  /*7850*/  FMUL.FTZ R75, R75, R179.reuse ;  /* 0x000000b34b4b7220 */ /* 0x080fe20000410000 */
[----:B------:R-:W0:Y:S01]  /*7860*/  MUFU.EX2 R183, R183 ;  /* 0x000000b700b77308 */ /* 0x000e220000000800 */
[----:B-1----:R-:W-:Y:S01]  /*7870*/  F2FP.BF16.F32.PACK_AB R155, R181, R12 ;  /* 0x0000000cb59b723e */ /* 0x002fe200000010ff */
[----:B------:R-:W-:Y:S01]  /*7880*/  BAR.SYNC.DEFER_BLOCKING 0xf, 0x100 ;  /* 0x03c4000000007b1d */ /* 0x000fe20000010000 */
        /* <DEDUP_REMOVED lines=13> */
[----:B------:R-:W1:Y:S01]  /*7960*/  MUFU.EX2 R193, R193 ;  /* 0x000000c100c17308 */ /* 0x000e620000000800 */
[----:B0-----:R-:W-:Y:S01]  /*7970*/  F2FP.BF16.F32.PACK_AB R157, R183, R14 ;  /* 0x0000000eb79d723e */ /* 0x001fe200000010ff */
        /* <DEDUP_REMOVED lines=8> */
[----:B------:R-:W-:Y:S01]  /*7a00*/  FMUL.FTZ R115, R115, R179 ;  /* 0x000000b373737220 */ /* 0x000fe20000410000 */
[-C--:B------:R-:W-:Y:S01]  /*7a10*/  FMUL.FTZ R116, R116, R11.reuse ;  /* 0x0000000b74747220 */ /* 0x080fe20000410000 */
[----:B------:R-:W-:Y:S01]  /*7a20*/  FMUL.FTZ R117, R117, R11 ;  /* 0x0000000b75757220 */ /* 0x000fe20000410000 */
[-C--:B------:R-:W-:Y:S01]  /*7a30*/  FMUL.FTZ R118, R118, R179.reuse ;  /* 0x000000b376767220 */ /* 0x080fe20000410000 */
[----:B------:R-:W-:Y:S01]  /*7a40*/  FMUL.FTZ R119, R119, R179 ;  /* 0x000000b377777220 */ /* 0x000fe20000410000 */
[-C--:B------:R-:W-:Y:S01]  /*7a50*/  FMUL.FTZ R120, R120, R11.reuse ;  /* 0x0000000b78787220 */ /* 0x080fe20000410000 */
[----:B------:R-:W-:Y:S01]  /*7a60*/  MUFU.EX2 R173, R173 ;  /* 0x000000ad00ad7308 */ /* 0x000fe20000000800 */
[----:B-1----:R-:W-:Y:S01]  /*7a70*/  F2FP.BF16.F32.PACK_AB R159, R193, R20 ;  /* 0x00000014c19f723e */ /* 0x002fe200000010ff */
[----:B------:R-:W-:Y:S01]  /*7a80*/  FMUL.FTZ R121, R121, R11 ;  /* 0x0000000b79797220 */ /* 0x000fe20000410000 */
[-C--:B------:R-:W-:Y:S01]  /*7a90*/  FMUL.FTZ R122, R122, R179.reuse ;  /* 0x000000b37a7a7220 */ /* 0x080fe20000410000 */
[----:B------:R-:W-:Y:S01]  /*7aa0*/  FMUL.FTZ R123, R123, R179 ;  /* 0x000000b37b7b7220 */ /* 0x000fe20000410000 */
[-C--:B------:R-:W-:Y:S01]  /*7ab0*/  FMUL.FTZ R124, R124, R11.reuse ;  /* 0x0000000b7c7c7220 */ /* 0x080fe20000410000 */
[----:B------:R-:W-:Y:S01]  /*7ac0*/  FMUL.FTZ R125, R125, R11 ;  /* 0x0000000b7d7d7220 */ /* 0x000fe20000410000 */
[----:B------:R-:W-:Y:S01]  /*7ad0*/  FMUL.FTZ R126, R126, R179 ;  /* 0x000000b37e7e7220 */ /* 0x000fe20000410000 */
[----:B------:R-:W1:Y:S01]  /*7ae0*/  MUFU.EX2 R182, R182 ;  /* 0x000000b600b67308 */ /* 0x000e620000000800 */
[----:B0-----:R-:W-:Y:S01]  /*7af0*/  F2FP.BF16.F32.PACK_AB R160, R178, R171 ;  /* 0x000000abb2a0723e */ /* 0x001fe200000010ff */
[----:B------:R-:W-:Y:S01]  /*7b00*/  FMUL.FTZ R127, R127, R179 ;  /* 0x000000b37f7f7220 */ /* 0x000fe20000410000 */
[-C--:B------:R-:W-:Y:S01]  /*7b10*/  FMUL.FTZ R128, R128, R11.reuse ;  /* 0x0000000b80807220 */ /* 0x080fe20000410000 */
[----:B------:R-:W-:Y:S01]  /*7b20*/  FMUL.FTZ R129, R129, R11 ;  /* 0x0000000b81817220 */ /* 0x000fe20000410000 */
[-C--:B------:R-:W-:Y:S01]  /*7b30*/  FMUL.FTZ R130, R130, R179.reuse ;  /* 0x000000b382827220 */ /* 0x080fe20000410000 */
[----:B------:R-:W-:Y:S01]  /*7b40*/  FMUL.FTZ R131, R131, R179 ;  /* 0x000000b383837220 */ /* 0x000fe20000410000 */
[-C--:B------:R-:W-:Y:S01]  /*7b50*/  FMUL.FTZ R132, R132, R11.reuse ;  /* 0x0000000b84847220 */ /* 0x080fe20000410000 */
[----:B------:R-:W-:Y:S01]  /*7b60*/  MUFU.EX2 R176, R176 ;  /* 0x000000b000b07308 */ /* 0x000fe20000000800 */
[----:B------:R-:W-:Y:S01]  /*7b70*/  FMUL.FTZ R133, R133, R11 ;  /* 0x0000000b85857220 */ /* 0x000fe20000410000 */
[-C--:B------:R-:W-:Y:S01]  /*7b80*/  FMUL.FTZ R134, R134, R179.reuse ;  /* 0x000000b386867220 */ /* 0x080fe20000410000 */
[----:B------:R-:W-:Y:S01]  /*7b90*/  FMUL.FTZ R135, R135, R179 ;  /* 0x000000b387877220 */ /* 0x000fe20000410000 */
[-C--:B------:R-:W-:Y:S01]  /*7ba0*/  FMUL.FTZ R136, R136, R11.reuse ;  /* 0x0000000b88887220 */ /* 0x080fe20000410000 */
[----:B------:R-:W-:Y:S01]  /*7bb0*/  FMUL.FTZ R137, R137, R11 ;  /* 0x0000000b89897220 */ /* 0x000fe20000410000 */
[-C--:B------:R-:W-:Y:S01]  /*7bc0*/  FMUL.FTZ R138, R138, R179.reuse ;  /* 0x000000b38a8a7220 */ /* 0x080fe20000410000 */
[----:B------:R-:W-:Y:S01]  /*7bd0*/  FMUL.FTZ R139, R139, R179 ;  /* 0x000000b38b8b7220 */ /* 0x000fe20000410000 */
[----:B------:R-:W0:Y:S01]  /*7be0*/  MUFU.EX2 R195, R195 ;  /* 0x000000c300c37308 */ /* 0x000e220000000800 */
[----:B-1----:R-:W-:Y:S01]  /*7bf0*/  F2FP.BF16.F32.PACK_AB R162, R182, R173 ;  /* 0x000000adb6a2723e */ /* 0x002fe200000010ff */
[-C--:B------:R-:W-:Y:S01]  /*7c00*/  FMUL.FTZ R140, R140, R11.reuse ;  /* 0x0000000b8c8c7220 */ /* 0x080fe20000410000 */
[----:B------:R-:W-:Y:S01]  /*7c10*/  FMUL.FTZ R141, R141, R11 ;  /* 0x0000000b8d8d7220 */ /* 0x000fe20000410000 */
[-C--:B------:R-:W-:Y:S01]  /*7c20*/  FMUL.FTZ R142, R142, R179.reuse ;  /* 0x000000b38e8e7220 */ /* 0x080fe20000410000 */
[----:B------:R-:W-:Y:S01]  /*7c30*/  FMUL.FTZ R143, R143, R179 ;  /* 0x000000b38f8f7220 */ /* 0x000fe20000410000 */
[-C--:B------:R-:W-:Y:S01]  /*7c40*/  FMUL.FTZ R144, R144, R11.reuse ;  /* 0x0000000b90907220 */ /* 0x080fe20000410000 */
[----:B------:R-:W-:Y:S01]  /*7c50*/  FMUL.FTZ R145, R145, R11 ;  /* 0x0000000b91917220 */ /* 0x000fe20000410000 */
[----:B------:R-:W-:Y:S01]  /*7c60*/  MUFU.EX2 R180, R180 ;  /* 0x000000b400b47308 */ /* 0x000fe20000000800 */
[-C--:B------:R-:W-:Y:S01]  /*7c70*/  FMUL.FTZ R146, R146, R179.reuse ;  /* 0x000000b392927220 */ /* 0x080fe20000410000 */
[----:B------:R-:W-:Y:S01]  /*7c80*/  FMUL.FTZ R147, R147, R179 ;  /* 0x000000b393937220 */ /* 0x000fe20000410000 */
[-C--:B------:R-:W-:Y:S01]  /*7c90*/  FMUL.FTZ R148, R148, R11.reuse ;  /* 0x0000000b94947220 */ /* 0x080fe20000410000 */
[----:B------:R-:W-:Y:S01]  /*7ca0*/  FMUL.FTZ R149, R149, R11 ;  /* 0x0000000b95957220 */ /* 0x000fe20000410000 */
[-C--:B------:R-:W-:Y:S01]  /*7cb0*/  FMUL.FTZ R150, R150, R179.reuse ;  /* 0x000000b396967220 */ /* 0x080fe20000410000 */
[----:B------:R-:W-:Y:S01]  /*7cc0*/  FMUL.FTZ R151, R151, R179 ;  /* 0x000000b397977220 */ /* 0x000fe20000410000 */
[----:B------:R1:W-:Y:S01]  /*7cd0*/  STSM.16.M88.4 [R184+0x36400], R152 ;  /* 0x03640098b8007844 */ /* 0x0003e20000000200 */
[----:B------:R-:W2:Y:S01]  /*7ce0*/  MUFU.EX2 R197, R197 ;  /* 0x000000c500c57308 */ /* 0x000ea20000000800 */
[----:B0-----:R-:W-:Y:S01]  /*7cf0*/  F2FP.BF16.F32.PACK_AB R161, R195, R176 ;  /* 0x000000b0c3a1723e */ /* 0x001fe200000010ff */
[----:B------:R-:W-:Y:S01]  /*7d00*/  FFMA.FTZ R6, R11, R6, R168 ;  /* 0x000000060b067223 */ /* 0x000fe200000100a8 */
[----:B------:R-:W-:-:S03]  /*7d10*/  FFMA.FTZ R8, R179, R8, R198 ;  /* 0x00000008b3087223 */ /* 0x000fc600000100c6 */
[----:B------:R-:W-:Y:S01]  /*7d20*/  FADD.FTZ R6, R13, R6 ;  /* 0x000000060d067221 */ /* 0x000fe20000010000 */
[----:B------:R-:W-:Y:S01]  /*7d30*/  FADD.FTZ R9, R9, R8 ;  /* 0x0000000809097221 */ /* 0x000fe20000010000 */
[----:B------:R-:W-:Y:S02]  /*7d40*/  MUFU.EX2 R175, R175 ;  /* 0x000000af00af7308 */ /* 0x000fe40000000800 */
[----:B------:R-:W-:Y:S01]  /*7d50*/  FADD.FTZ R15, R15, R6 ;  /* 0x000000060f0f7221 */ /* 0x000fe20000010000 */
[----:B------:R-:W-:-:S03]  /*7d60*/  FADD.FTZ R12, R12, R9 ;  /* 0x000000090c0c7221 */ /* 0x000fc60000010000 */
[----:B------:R-:W-:Y:S01]  /*7d70*/  FADD.FTZ R170, R170, R15 ;  /* 0x0000000faaaa7221 */ /* 0x000fe20000010000 */
[----:B------:R-:W-:Y:S01]  /*7d80*/  FADD.FTZ R181, R181, R12 ;  /* 0x0000000cb5b57221 */ /* 0x000fe20000010000 */
[----:B------:R-:W0:Y:S01]  /*7d90*/  MUFU.EX2 R194, R194 ;  /* 0x000000c200c27308 */ /* 0x000e220000000800 */
[----:B--2---:R-:W-:Y:S01]  /*7da0*/  F2FP.BF16.F32.PACK_AB R163, R197, R180 ;  /* 0x000000b4c5a3723e */ /* 0x004fe200000010ff */
[----:B------:R-:W-:Y:S01]  /*7db0*/  FADD.FTZ R21, R21, R170 ;  /* 0x000000aa15157221 */ /* 0x000fe20000010000 */
[----:B------:R-:W-:-:S03]  /*7dc0*/  FADD.FTZ R14, R14, R181 ;  /* 0x000000b50e0e7221 */ /* 0x000fc60000010000 */
[----:B------:R-:W-:Y:S01]  /*7dd0*/  FADD.FTZ R172, R172, R21 ;  /* 0x00000015acac7221 */ /* 0x000fe20000010000 */
[----:B------:R-:W-:Y:S01]  /*7de0*/  FADD.FTZ R183, R183, R14 ;  /* 0x0000000eb7b77221 */ /* 0x000fe20000010000 */
[----:B------:R-:W-:Y:S03]  /*7df0*/  MUFU.EX2 R177, R177 ;  /* 0x000000b100b17308 */ /* 0x000fe60000000800 */
[----:B------:R-:W-:-:S04]  /*7e00*/  FADD.FTZ R20, R20, R183 ;  /* 0x000000b714147221 */ /* 0x000fc80000010000 */
[----:B------:R-:W-:Y:S01]  /*7e10*/  FADD.FTZ R193, R193, R20 ;  /* 0x00000014c1c17221 */ /* 0x000fe20000010000 */
[----:B------:R2:W3:Y:S01]  /*7e20*/  MUFU.EX2 R10, R158 ;  /* 0x0000009e000a7308 */ /* 0x0004e20000000800 */
[----:B0-----:R-:W-:Y:S02]  /*7e30*/  F2FP.BF16.F32.PACK_AB R164, R194, R175 ;  /* 0x000000afc2a4723e */ /* 0x001fe400000010ff */
[----:B------:R-:W-:-:S04]  /*7e40*/  FADD.FTZ R176, R176, R193 ;  /* 0x000000c1b0b07221 */ /* 0x000fc80000010000 */
[----:B------:R-:W-:Y:S01]  /*7e50*/  FADD.FTZ R195, R195, R176 ;  /* 0x000000b0c3c37221 */ /* 0x000fe20000010000 */
[----:B------:R-:W-:Y:S01]  /*7e60*/  MUFU.EX2 R196, R196 ;  /* 0x000000c400c47308 */ /* 0x000fe20000000800 */
[----:B--2---:R-:W-:Y:S01]  /*7e70*/  F2FP.BF16.F32.PACK_AB R158, R174, R169 ;  /* 0x000000a9ae9e723e */ /* 0x004fe200000010ff */
[----:B------:R-:W-:Y:S01]  /*7e80*/  FADD.FTZ R169, R169, R172 ;  /* 0x000000aca9a97221 */ /* 0x000fe20000010000 */
[----:B------:R-:W-:-:S03]  /*7e90*/  FADD.FTZ R180, R180, R195 ;  /* 0x000000c3b4b47221 */ /* 0x000fc60000010000 */
[----:B------:R1:W-:Y:S01]  /*7ea0*/  STSM.16.M88.4 [R23], R156 ;  /* 0x0000009c17007844 */ /* 0x0003e20000000200 */
[----:B------:R-:W-:Y:S01]  /*7eb0*/  FADD.FTZ R174, R174, R169 ;  /* 0x000000a9aeae7221 */ /* 0x000fe20000010000 */
[----:B------:R-:W0:Y:S01]  /*7ec0*/  MUFU.EX2 R199, R199 ;  /* 0x000000c700c77308 */ /* 0x000e220000000800 */
[----:B---3--:R-:W-:Y:S01]  /*7ed0*/  F2FP.BF16.F32.PACK_AB R166, R10, R177 ;  /* 0x000000b10aa6723e */ /* 0x008fe200000010ff */
[----:B------:R1:W-:Y:S01]  /*7ee0*/  STSM.16.M88.4 [R186], R160 ;  /* 0x000000a0ba007844 */ /* 0x0003e20000000200 */
[----:B------:R-:W-:Y:S01]  /*7ef0*/  FADD.FTZ R171, R171, R174 ;  /* 0x000000aeabab7221 */ /* 0x000fe20000010000 */
[----:B------:R-:W-:-:S03]  /*7f00*/  FADD.FTZ R197, R197, R180 ;  /* 0x000000b4c5c57221 */ /* 0x000fc60000010000 */
[----:B------:R-:W-:Y:S01]  /*7f10*/  FADD.FTZ R178, R178, R171 ;  /* 0x000000abb2b27221 */ /* 0x000fe20000010000 */
[----:B------:R-:W2:Y:S03]  /*7f20*/  MUFU.EX2 R200, R200 ;  /* 0x000000c800c87308 */ /* 0x000ea60000000800 */
[----:B------:R-:W-:-:S04]  /*7f30*/  FADD.FTZ R173, R173, R178 ;  /* 0x000000b2adad7221 */ /* 0x000fc80000010000 */
[----:B------:R-:W-:Y:S01]  /*7f40*/  FADD.FTZ R182, R182, R173 ;  /* 0x000000adb6b67221 */ /* 0x000fe20000010000 */
[----:B------:R-:W3:Y:S01]  /*7f50*/  MUFU.EX2 R201, R201 ;  /* 0x000000c900c97308 */ /* 0x000ee20000000800 */
[----:B0-----:R-:W-:Y:S01]  /*7f60*/  F2FP.BF16.F32.PACK_AB R165, R199, R196 ;  /* 0x000000c4c7a5723e */ /* 0x001fe200000010ff */
[----:B------:R-:W-:Y:S01]  /*7f70*/  FADD.FTZ R196, R196, R197 ;  /* 0x000000c5c4c47221 */ /* 0x000fe20000010000 */
[----:B------:R-:W-:-:S03]  /*7f80*/  FADD.FTZ R175, R175, R182 ;  /* 0x000000b6afaf7221 */ /* 0x000fc60000010000 */
[----:B------:R-:W-:Y:S01]  /*7f90*/  FADD.FTZ R199, R199, R196 ;  /* 0x000000c4c7c77221 */ /* 0x000fe20000010000 */
[----:B------:R-:W-:-:S03]  /*7fa0*/  FADD.FTZ R194, R194, R175 ;  /* 0x000000afc2c27221 */ /* 0x000fc60000010000 */
[----:B--2---:R-:W-:Y:S01]  /*7fb0*/  FADD.FTZ R8, R200, R199 ;  /* 0x000000c7c8087221 */ /* 0x004fe20000010000 */
[----:B------:R-:W-:-:S04]  /*7fc0*/  FADD.FTZ R177, R177, R194 ;  /* 0x000000c2b1b17221 */ /* 0x000fc80000010000 */
[----:B------:R-:W-:Y:S01]  /*7fd0*/  FADD.FTZ R6, R10, R177 ;  /* 0x000000b10a067221 */ /* 0x000fe20000010000 */
[C---:B---3--:R-:W-:Y:S01]  /*7fe0*/  F2FP.BF16.F32.PACK_AB R167, R201.reuse, R200 ;  /* 0x000000c8c9a7723e */ /* 0x048fe200000010ff */
[----:B------:R-:W-:-:S04]  /*7ff0*/  FADD.FTZ R8, R201, R8 ;  /* 0x00000008c9087221 */ /* 0x000fc80000010000 */
[----:B------:R1:W-:Y:S01]  /*8000*/  STSM.16.M88.4 [R185], R164 ;  /* 0x000000a4b9007844 */ /* 0x0003e20000000200 */
[----:B------:R-:W-:-:S06]  /*8010*/  WARPGROUP.ARRIVE ;  /* 0x00000000000079c5 */ /* 0x000fcc0000000000 */
[----:B------:R-:W-:Y:S01]  /*8020*/  HGMMA.64x256x16.F32.BF16 R24, R152, gdesc[UR8].tnspB, R24, gsb0 ;  /* 0x43e0000898187df0 */ /* 0x000fe20008001818 */
        /* <DEDUP_REMOVED lines=22> */
[----:B0-----:R-:W0:Y:S02]  /*8190*/  FENCE.VIEW.ASYNC.S ;  /* 0x00000000000073c6 */ /* 0x001e240000000000 */
[----:B0-----:R-:W-:Y:S01]  /*81a0*/  NOP ;  /* 0x0000000000007918 */ /* 0x001fe20000000000 */
[----:B------:R-:W-:Y:S06]  /*81b0*/  BAR.ARV 0xe, 0x100 ;  /* 0x0384000000007b1d */ /* 0x000fec0000002000 */
[----:B-1----:R-:W-:Y:S05]  /*81c0*/  @!P0 BRA `(.L_x_204) ;  /* 0x0000000000048947 */ /* 0x002fea0003800000 */
[----:B------:R-:W-:Y:S01]  /*81d0*/  BPT.TRAP 0x1 ;  /* 0x000000040000795c */ /* 0x000fe20000300000 */
.L_x_204:
[----:B------:R-:W-:Y:S01]  /*81e0*/  UIADD3 UR7, UR7, 0x38860, URZ ;  /* 0x0003886007077890 */ /* 0x000fe2000fffe03f */
[----:B------:R-:W-:Y:S01]  /*81f0*/  IMAD.MOV.U32 R10, RZ, RZ, R5 ;  /* 0x000000ffff0a7224 */ /* 0x000fe200078e0005 */
[----:B------:R-:W-:Y:S01]  /*8200*/  UMOV UR10, UR36 ;  /* 0x00000024000a7c82 */ /* 0x000fe20008000000 */
[----:B------:R-:W-:Y:S01]  /*8210*/  IMAD.MOV.U32 R11, RZ, RZ, R4 ;  /* 0x000000ffff0b7224 */ /* 0x000fe200078e0004 */
[----:B------:R-:W-:-:S09]  /*8220*/  UPRMT UR7, UR37, 0x654, UR7 ;  /* 0x0000065425077896 */ /* 0x000fd20008000007 */
[----:B------:R-:W-:Y:S01]  /*8230*/  SYNCS.ARRIVE.TRANS64.RED.A1T0 RZ, [UR7], RZ ;  /* 0x000000ffffff79a7 */ /* 0x000fe20008100407 */
[----:B------:R-:W-:Y:S05]  /*8240*/  @P1 BRA `(.L_x_205) ;  /* 0xffffffd0005c1947 */ /* 0x000fea000383ffff */
.L_x_194:
[----:B------:R-:W0:Y:S01]  /*8250*/  SHFL.BFLY PT, R3, R6, 0x2, 0x1f ;  /* 0x0c401f0006037f89 */ /* 0x000e2200000e0000 */
[----:B------:R-:W-:Y:S02]  /*8260*/  IMAD.MOV R14, RZ, RZ, -R22 ;  /* 0x000000ffff0e7224 */ /* 0x000fe400078e0a16 */
[----:B------:R-:W-:Y:S01]  /*8270*/  IMAD.U32 R13, RZ, RZ, UR36 ;  /* 0x00000024ff0d7e24 */ /* 0x000fe2000f8e00ff */
[----:B------:R-:W1:Y:S01]  /*8280*/  SHFL.BFLY PT, R9, R8, 0x2, 0x1f ;  /* 0x0c401f0008097f89 */ /* 0x000e6200000e0000 */
[----:B------:R-:W-:Y:S01]  /*8290*/  UIADD3 UR36, UR36, 0x1, URZ ;  /* 0x0000000124247890 */ /* 0x000fe2000fffe03f */
[----:B------:R-:W-:Y:S08]  /*82a0*/  BAR.ARV 0x8, 0x100 ;  /* 0x0204000000007b1d */ /* 0x000ff00000002000 */
[----:B------:R-:W-:Y:S01]  /*82b0*/  BAR.SYNC.DEFER_BLOCKING 0xf, 0x100 ;  /* 0x03c4000000007b1d */ /* 0x000fe20000010000 */
[----:B------:R-:W-:Y:S01]  /*82c0*/  ISETP.NE.AND P2, PT, R19, R14, PT ;  /* 0x0000000e1300720c */ /* 0x000fe20003f45270 */
[----:B------:R-:W-:Y:S01]  /*82d0*/  UISETP.NE.AND UP0, UPT, UR36, 0x2, UPT ;  /* 0x000000022400788c */ /* 0x000fe2000bf05270 */
[----:B------:R-:W-:-:S03]  /*82e0*/  VIADD R207, R207, 0x1 ;  /* 0x00000001cfcf7836 */ /* 0x000fc60000000000 */
[----:B------:R-:W-:Y:S01]  /*82f0*/  USEL UR4, URZ, 0x1, UP0 ;  /* 0x000000013f047887 */ /* 0x000fe20008000000 */
[----:B0-----:R-:W-:Y:S01]  /*8300*/  FADD.FTZ R0, R3, R6 ;  /* 0x0000000603007221 */ /* 0x001fe20000010000 */
[----:B------:R-:W-:Y:S01]  /*8310*/  IMAD.MOV.U32 R6, RZ, RZ, RZ ;  /* 0x000000ffff067224 */ /* 0x000fe200078e00ff */
[----:B------:R-:W-:Y:S01]  /*8320*/  USEL UR36, UR36, URZ, UP0 ;  /* 0x0000003f24247287 */ /* 0x000fe20008000000 */
[----:B-1----:R-:W-:Y:S02]  /*8330*/  FADD.FTZ R11, R9, R8 ;  /* 0x00000008090b7221 */ /* 0x002fe40000010000 */
[----:B------:R-:W0:Y:S01]  /*8340*/  SHFL.BFLY PT, R3, R0, 0x1, 0x1f ;  /* 0x0c201f0000037f89 */ /* 0x000e2200000e0000 */
[----:B------:R-:W-:-:S03]  /*8350*/  LOP3.LUT R2, R2, UR4, RZ, 0x3c, !PT ;  /* 0x0000000402027c12 */ /* 0x000fc6000f8e3cff */
[----:B------:R-:W1:Y:S01]  /*8360*/  SHFL.BFLY PT, R12, R11, 0x1, 0x1f ;  /* 0x0c201f000b0c7f89 */ /* 0x000e6200000e0000 */
[----:B0-----:R-:W-:Y:S01]  /*8370*/  FADD.FTZ R10, R0, R3 ;  /* 0x00000003000a7221 */ /* 0x001fe20000010000 */
[----:B------:R-:W-:Y:S02]  /*8380*/  IMAD.MOV.U32 R3, RZ, RZ, RZ ;  /* 0x000000ffff037224 */ /* 0x000fe400078e00ff */
[----:B------:R-:W-:Y:S02]  /*8390*/  @!P2 IMAD R0, R13, 0x40, R16 ;  /* 0x000000400d00a824 */ /* 0x000fe400078e0210 */
[----:B-1----:R-:W-:Y:S01]  /*83a0*/  FADD.FTZ R9, R11, R12 ;  /* 0x0000000c0b097221 */ /* 0x002fe20000010000 */
[----:B------:R-:W-:Y:S02]  /*83b0*/  FSETP.NE.FTZ.AND P0, PT, R10, RZ, PT ;  /* 0x000000ff0a00720b */ /* 0x000fe40003f15000 */
[----:B------:R-:W-:Y:S02]  /*83c0*/  @!P2 LEA R0, R0, UR38, 0x2 ;  /* 0x000000260000ac11 */ /* 0x000fe4000f8e10ff */
[----:B------:R-:W-:-:S09]  /*83d0*/  FSETP.NE.FTZ.AND P1, PT, R9, RZ, PT ;  /* 0x000000ff0900720b */ /* 0x000fd20003f35000 */
[----:B------:R-:W0:Y:S01]  /*83e0*/  @P0 MUFU.RCP R3, R10 ;  /* 0x0000000a00030308 */ /* 0x000e220000001000 */
[----:B------:R-:W-:-:S03]  /*83f0*/  @P0 FMUL.FTZ R8, R7, 0.69314718246459960938 ;  /* 0x3f31721807080820 */ /* 0x000fc60000410000 */
[----:B------:R-:W-:-:S04]  /*8400*/  @P1 FMUL.FTZ R7, R7, 0.69314718246459960938 ;  /* 0x3f31721807071820 */ /* 0x000fc80000410000 */
[----:B------:R-:W1:Y:S08]  /*8410*/  @P1 MUFU.RCP R6, R9 ;  /* 0x0000000900061308 */ /* 0x000e700000001000 */
[----:B------:R-:W2:Y:S01]  /*8420*/  @P0 MUFU.LG2 R10, R10 ;  /* 0x0000000a000a0308 */ /* 0x000ea20000000c00 */
[----:B0-----:R0:W-:Y:S01]  /*8430*/  @!P2 STS [R0+0x38400], R3 ;  /* 0x038400030000a388 */ /* 0x0011e20000000800 */
[-C--:B------:R-:W-:Y:S01]  /*8440*/  FMUL.FTZ R196, R24, R3.reuse ;  /* 0x0000000318c47220 */ /* 0x080fe20000410000 */
[-C--:B------:R-:W-:Y:S01]  /*8450*/  FMUL.FTZ R193, R25, R3.reuse ;  /* 0x0000000319c17220 */ /* 0x080fe20000410000 */
[-C--:B------:R-:W-:Y:S01]  /*8460*/  FMUL.FTZ R183, R28, R3.reuse ;  /* 0x000000031cb77220 */ /* 0x080fe20000410000 */
[-C--:B------:R-:W-:Y:S01]  /*8470*/  FMUL.FTZ R21, R29, R3.reuse ;  /* 0x000000031d157220 */ /* 0x080fe20000410000 */
[-C--:B------:R-:W-:Y:S01]  /*8480*/  FMUL.FTZ R212, R32, R3.reuse ;  /* 0x0000000320d47220 */ /* 0x080fe20000410000 */
[-C--:B------:R-:W-:Y:S01]  /*8490*/  FMUL.FTZ R211, R33, R3.reuse ;  /* 0x0000000321d37220 */ /* 0x080fe20000410000 */
        /* <DEDUP_REMOVED lines=8> */
[-C--:B------:R-:W-:Y:S01]  /*8520*/  FMUL.FTZ R203, R48, R3.reuse ;  /* 0x0000000330cb7220 */ /* 0x080fe20000410000 */
[----:B--2---:R-:W-:Y:S01]  /*8530*/  @P0 FMUL.FTZ R11, R10, 0.69314718246459960938 ;  /* 0x3f3172180a0b0820 */ /* 0x004fe20000410000 */
[-C--:B------:R-:W-:Y:S01]  /*8540*/  FMUL.FTZ R202, R49, R3.reuse ;  /* 0x0000000331ca7220 */ /* 0x080fe20000410000 */
[-C--:B------:R-:W-:Y:S01]  /*8550*/  FMUL.FTZ R201, R52, R3.reuse ;  /* 0x0000000334c97220 */ /* 0x080fe20000410000 */
[-C--:B------:R-:W-:Y:S01]  /*8560*/  FMUL.FTZ R200, R53, R3.reuse ;  /* 0x0000000335c87220 */ /* 0x080fe20000410000 */
[-C--:B------:R-:W-:Y:S01]  /*8570*/  FMUL.FTZ R199, R56, R3.reuse ;  /* 0x0000000338c77220 */ /* 0x080fe20000410000 */
[-C--:B------:R-:W-:Y:S01]  /*8580*/  FMUL.FTZ R198, R57, R3.reuse ;  /* 0x0000000339c67220 */ /* 0x080fe20000410000 */
[-C--:B------:R-:W-:Y:S01]  /*8590*/  FMUL.FTZ R197, R60, R3.reuse ;  /* 0x000000033cc57220 */ /* 0x080fe20000410000 */
[-C--:B------:R-:W-:Y:S01]  /*85a0*/  FMUL.FTZ R195, R61, R3.reuse ;  /* 0x000000033dc37220 */ /* 0x080fe20000410000 */
[----:B---3--:R-:W-:Y:S01]  /*85b0*/  @P1 FMUL.FTZ R10, R9, 0.69314718246459960938 ;  /* 0x3f317218090a1820 */ /* 0x008fe20000410000 */
        /* <DEDUP_REMOVED lines=44> */
[----:B0-----:R-:W-:-:S02]  /*8880*/  IMAD.MOV.U32 R3, RZ, RZ, -0x800000 ;  /* 0xff800000ff037424 */ /* 0x001fc400078e00ff */
[-C--:B------:R-:W-:Y:S01]  /*8890*/  FMUL.FTZ R26, R26, R6.reuse ;  /* 0x000000061a1a7220 */ /* 0x080fe20000410000 */
[----:B-1----:R-:W-:Y:S02]  /*88a0*/  IMAD.MOV.U32 R0, RZ, RZ, -0x800000 ;  /* 0xff800000ff007424 */ /* 0x002fe400078e00ff */
        /* <DEDUP_REMOVED lines=65> */
[----:B------:R-:W-:Y:S06]  /*8cc0*/  BAR.ARV 0xe, 0x100 ;  /* 0x0384000000007b1d */ /* 0x000fec0000002000 */
.L_x_180:
[----:B------:R-:W0:Y:S01]  /*8cd0*/  S2UR UR6, SR_SWINHI ;  /* 0x00000000000679c3 */ /* 0x000e220000002f00 */
[----:B------:R-:W-:-:S07]  /*8ce0*/  IMAD R7, R215, 0x40, R18 ;  /* 0x00000040d7077824 */ /* 0x000fce00078e0212 */
[----:B------:R-:W-:Y:S01]  /*8cf0*/  BAR.SYNC.DEFER_BLOCKING 0x1, 0x100 ;  /* 0x0044000000007b1d */ /* 0x000fe20000010000 */
[----:B------:R-:W-:Y:S02]  /*8d00*/  F2FP.BF16.F32.PACK_AB R104, R105, R104 ;  /* 0x000000686968723e */ /* 0x000fe400000010ff */
[----:B------:R-:W-:Y:S02]  /*8d10*/  F2FP.BF16.F32.PACK_AB R105, R107, R106 ;  /* 0x0000006a6b69723e */ /* 0x000fe400000010ff */
[----:B------:R-:W-:Y:S02]  /*8d20*/  F2FP.BF16.F32.PACK_AB R106, R109, R108 ;  /* 0x0000006c6d6a723e */ /* 0x000fe400000010ff */
        /* <DEDUP_REMOVED lines=12> */
[----:B------:R-:W-:Y:S01]  /*8df0*/  MOV R73, UR5 ;  /* 0x0000000500497c02 */ /* 0x000fe20008000f00 */
[----:B------:R-:W-:Y:S01]  /*8e00*/  ULDC UR4, c[0x0][0xc] ;  /* 0x0000030000047ab9 */ /* 0x000fe20000000800 */
[----:B------:R-:W-:Y:S01]  /*8e10*/  F2FP.BF16.F32.PACK_AB R137, R165, R164 ;  /* 0x000000a4a589723e */ /* 0x000fe200000010ff */
[----:B------:R-:W-:Y:S01]  /*8e20*/  UIADD3 UR39, UR4, UR39, URZ ;  /* 0x0000002704277290 */ /* 0x000fe2000fffe03f */
[----:B------:R-:W-:Y:S01]  /*8e30*/  F2FP.BF16.F32.PACK_AB R145, R147, R146 ;  /* 0x000000929391723e */ /* 0x000fe200000010ff */
[----:B------:R-:W-:Y:S01]  /*8e40*/  IMAD.WIDE R4, R219, 0x2, R72 ;  /* 0x00000002db047825 */ /* 0x000fe200078e0248 */
[----:B------:R-:W-:-:S02]  /*8e50*/  F2FP.BF16.F32.PACK_AB R146, R149, R148 ;  /* 0x000000949592723e */ /* 0x000fc400000010ff */
[----:B------:R-:W-:Y:S01]  /*8e60*/  F2FP.BF16.F32.PACK_AB R147, R151, R150 ;  /* 0x000000969793723e */ /* 0x000fe200000010ff */
[----:B------:R-:W-:Y:S01]  /*8e70*/  IMAD.WIDE R72, R7, 0x2, R72 ;  /* 0x0000000207487825 */ /* 0x000fe200078e0248 */
[C---:B------:R-:W-:Y:S02]  /*8e80*/  IADD3 R36, P1, R4.reuse, 0x20, RZ ;  /* 0x0000002004247810 */ /* 0x040fe40007f3e0ff */
[----:B------:R-:W-:Y:S02]  /*8e90*/  IADD3 R40, P0, R4, 0x40, RZ ;  /* 0x0000004004287810 */ /* 0x000fe40007f1e0ff */
[----:B------:R-:W-:Y:S01]  /*8ea0*/  LOP3.LUT R33, R36, 0x380, RZ, 0xc0, !PT ;  /* 0x0000038024217812 */ /* 0x000fe200078ec0ff */
[--C-:B------:R-:W-:Y:S01]  /*8eb0*/  IMAD.X R119, RZ, RZ, R5.reuse, P1 ;  /* 0x000000ffff777224 */ /* 0x100fe200008e0605 */
[----:B------:R-:W-:Y:S01]  /*8ec0*/  IADD3 R37, P4, R4, 0x60, RZ ;  /* 0x0000006004257810 */ /* 0x000fe20007f9e0ff */
[----:B------:R-:W-:Y:S01]  /*8ed0*/  IMAD.X R123, RZ, RZ, R5, P0 ;  /* 0x000000ffff7b7224 */ /* 0x000fe200000e0605 */
[----:B------:R-:W-:-:S02]  /*8ee0*/  SHF.R.U64 R33, R33, 0x3, RZ ;  /* 0x0000000321217819 */ /* 0x000fc400000012ff */
[----:B------:R-:W-:Y:S01]  /*8ef0*/  IADD3 R48, P6, R4, 0x2020, RZ ;  /* 0x0000202004307810 */ /* 0x000fe20007fde0ff */
[--C-:B------:R-:W-:Y:S01]  /*8f00*/  IMAD.X R127, RZ, RZ, R5.reuse, P4 ;  /* 0x000000ffff7f7224 */ /* 0x100fe200020e0605 */
[----:B------:R-:W-:Y:S02]  /*8f10*/  LOP3.LUT R118, R33, R36, RZ, 0x3c, !PT ;  /* 0x0000002421767212 */ /* 0x000fe400078e3cff */
[----:B------:R-:W-:Y:S01]  /*8f20*/  LOP3.LUT R33, R40, 0x380, RZ, 0xc0, !PT ;  /* 0x0000038028217812 */ /* 0x000fe200078ec0ff */
[--C-:B------:R-:W-:Y:S01]  /*8f30*/  IMAD.X R135, RZ, RZ, R5.reuse, P6 ;  /* 0x000000ffff877224 */ /* 0x100fe200030e0605 */
[----:B------:R-:W-:Y:S02]  /*8f40*/  IADD3 R8, P5, R4, 0x2040, RZ ;  /* 0x0000204004087810 */ /* 0x000fe40007fbe0ff */
[----:B------:R-:W-:Y:S02]  /*8f50*/  SHF.R.U64 R33, R33, 0x3, RZ ;  /* 0x0000000321217819 */ /* 0x000fe400000012ff */
[----:B------:R-:W-:Y:S01]  /*8f60*/  LOP3.LUT R36, R37, 0x380, RZ, 0xc0, !PT ;  /* 0x0000038025247812 */ /* 0x000fe200078ec0ff */
[----:B------:R-:W-:Y:S01]  /*8f70*/  IMAD.X R139, RZ, RZ, R5, P5 ;  /* 0x000000ffff8b7224 */ /* 0x000fe200028e0605 */
[----:B------:R-:W-:-:S02]  /*8f80*/  LOP3.LUT R45, R48, 0x380, RZ, 0xc0, !PT ;  /* 0x00000380302d7812 */ /* 0x000fc400078ec0ff */
[----:B------:R-:W-:Y:S02]  /*8f90*/  LOP3.LUT R122, R33, R40, RZ, 0x3c, !PT ;  /* 0x00000028217a7212 */ /* 0x000fe400078e3cff */
[----:B------:R-:W-:Y:S02]  /*8fa0*/  IADD3 R44, P3, R4, 0x2000, RZ ;  /* 0x00002000042c7810 */ /* 0x000fe40007f7e0ff */
[----:B------:R-:W-:Y:S02]  /*8fb0*/  LOP3.LUT R33, R8, 0x380, RZ, 0xc0, !PT ;  /* 0x0000038008217812 */ /* 0x000fe400078ec0ff */
[----:B------:R-:W-:Y:S01]  /*8fc0*/  SHF.R.U64 R36, R36, 0x3, RZ ;  /* 0x0000000324247819 */ /* 0x000fe200000012ff */
[----:B------:R-:W-:Y:S01]  /*8fd0*/  IMAD.X R131, RZ, RZ, R5, P3 ;  /* 0x000000ffff837224 */ /* 0x000fe200018e0605 */
[----:B------:R-:W-:Y:S02]  /*8fe0*/  SHF.R.U64 R45, R45, 0x3, RZ ;  /* 0x000000032d2d7819 */ /* 0x000fe400000012ff */
[----:B------:R-:W-:-:S02]  /*8ff0*/  IADD3 R28, P2, R4, 0x2060, RZ ;  /* 0x00002060041c7810 */ /* 0x000fc40007f5e0ff */
[----:B------:R-:W-:Y:S02]  /*9000*/  IADD3 R24, P0, R4, 0x4020, RZ ;  /* 0x0000402004187810 */ /* 0x000fe40007f1e0ff */
[----:B------:R-:W-:Y:S01]  /*9010*/  LOP3.LUT R41, R44, 0x380, RZ, 0xc0, !PT ;  /* 0x000003802c297812 */ /* 0x000fe200078ec0ff */
[--C-:B------:R-:W-:Y:S01]  /*9020*/  IMAD.X R9, RZ, RZ, R5.reuse, P2 ;  /* 0x000000ffff097224 */ /* 0x100fe200010e0605 */
[----:B------:R-:W-:Y:S01]  /*9030*/  SHF.R.U64 R33, R33, 0x3, RZ ;  /* 0x0000000321217819 */ /* 0x000fe200000012ff */
[--C-:B------:R-:W-:Y:S01]  /*9040*/  IMAD.X R25, RZ, RZ, R5.reuse, P0 ;  /* 0x000000ffff197224 */ /* 0x100fe200000e0605 */
[----:B------:R-:W-:Y:S02]  /*9050*/  IADD3 R12, P4, R4, 0x4040, RZ ;  /* 0x00004040040c7810 */ /* 0x000fe40007f9e0ff */
[----:B------:R-:W-:Y:S02]  /*9060*/  LOP3.LUT R126, R36, R37, RZ, 0x3c, !PT ;  /* 0x00000025247e7212 */ /* 0x000fe400078e3cff */
[----:B------:R-:W-:Y:S01]  /*9070*/  LOP3.LUT R134, R45, R48, RZ, 0x3c, !PT ;  /* 0x000000302d867212 */ /* 0x000fe200078e3cff */
[----:B------:R-:W-:Y:S01]  /*9080*/  IMAD.X R29, RZ, RZ, R5, P4 ;  /* 0x000000ffff1d7224 */ /* 0x000fe200020e0605 */
[----:B------:R-:W-:-:S02]  /*9090*/  IADD3 R10, P1, R4, 0x4000, RZ ;  /* 0x00004000040a7810 */ /* 0x000fc40007f3e0ff */
[----:B------:R-:W-:Y:S02]  /*90a0*/  SHF.R.U64 R41, R41, 0x3, RZ ;  /* 0x0000000329297819 */ /* 0x000fe400000012ff */
[----:B------:R-:W-:Y:S01]  /*90b0*/  LOP3.LUT R37, R28, 0x380, RZ, 0xc0, !PT ;  /* 0x000003801c257812 */ /* 0x000fe200078ec0ff */
[----:B------:R-:W-:Y:S01]  /*90c0*/  IMAD.X R11, RZ, RZ, R5, P1 ;  /* 0x000000ffff0b7224 */ /* 0x000fe200008e0605 */
[----:B------:R-:W-:Y:S02]  /*90d0*/  LOP3.LUT R45, R24, 0x380, RZ, 0xc0, !PT ;  /* 0x00000380182d7812 */ /* 0x000fe400078ec0ff */
[----:B------:R-:W-:Y:S02]  /*90e0*/  LOP3.LUT R138, R33, R8, RZ, 0x3c, !PT ;  /* 0x00000008218a7212 */ /* 0x000fe400078e3cff */
[----:B------:R-:W-:Y:S02]  /*90f0*/  LOP3.LUT R33, R12, 0x380, RZ, 0xc0, !PT ;  /* 0x000003800c217812 */ /* 0x000fe400078ec0ff */
[----:B------:R-:W-:-:S02]  /*9100*/  LOP3.LUT R130, R41, R44, RZ, 0x3c, !PT ;  /* 0x0000002c29827212 */ /* 0x000fc400078e3cff */
[----:B------:R-:W-:Y:S02]  /*9110*/  SHF.R.U64 R37, R37, 0x3, RZ ;  /* 0x0000000325257819 */ /* 0x000fe400000012ff */
[----:B------:R-:W-:Y:S02]  /*9120*/  SHF.R.U64 R45, R45, 0x3, RZ ;  /* 0x000000032d2d7819 */ /* 0x000fe400000012ff */
[----:B------:R-:W-:Y:S02]  /*9130*/  IADD3 R14, P5, R4, 0x6020, RZ ;  /* 0x00006020040e7810 */ /* 0x000fe40007fbe0ff */
[----:B------:R-:W-:Y:S02]  /*9140*/  LOP3.LUT R41, R10, 0x380, RZ, 0xc0, !PT ;  /* 0x000003800a297812 */ /* 0x000fe400078ec0ff */
[----:B------:R-:W-:Y:S01]  /*9150*/  SHF.R.U64 R33, R33, 0x3, RZ ;  /* 0x0000000321217819 */ /* 0x000fe200000012ff */
[----:B------:R-:W-:Y:S01]  /*9160*/  IMAD.X R115, RZ, RZ, R5, P5 ;  /* 0x000000ffff737224 */ /* 0x000fe200028e0605 */
[----:B------:R-:W-:-:S02]  /*9170*/  IADD3 R6, P1, R4, 0x6060, RZ ;  /* 0x0000606004067810 */ /* 0x000fc40007f3e0ff */
[C---:B------:R-:W-:Y:S02]  /*9180*/  IADD3 R7, P2, R4.reuse, 0x6040, RZ ;  /* 0x0000604004077810 */ /* 0x040fe40007f5e0ff */
[----:B------:R-:W-:Y:S01]  /*9190*/  LOP3.LUT R13, R4, 0x380, RZ, 0xc0, !PT ;  /* 0x00000380040d7812 */ /* 0x000fe200078ec0ff */
[----:B------:R-:W-:Y:S01]  /*91a0*/  IMAD.X R15, RZ, RZ, R5, P1 ;  /* 0x000000ffff0f7224 */ /* 0x000fe200008e0605 */
[----:B------:R-:W-:Y:S02]  /*91b0*/  LOP3.LUT R8, R37, R28, RZ, 0x3c, !PT ;  /* 0x0000001c25087212 */ /* 0x000fe400078e3cff */
[----:B------:R-:W-:Y:S02]  /*91c0*/  LOP3.LUT R24, R45, R24, RZ, 0x3c, !PT ;  /* 0x000000182d187212 */ /* 0x000fe400078e3cff */
[----:B------:R-:W-:Y:S02]  /*91d0*/  SHF.R.U64 R41, R41, 0x3, RZ ;  /* 0x0000000329297819 */ /* 0x000fe400000012ff */
[----:B------:R-:W-:-:S02]  /*91e0*/  LOP3.LUT R45, R14, 0x380, RZ, 0xc0, !PT ;  /* 0x000003800e2d7812 */ /* 0x000fc400078ec0ff */
[----:B------:R-:W-:Y:S02]  /*91f0*/  LOP3.LUT R28, R33, R12, RZ, 0x3c, !PT ;  /* 0x0000000c211c7212 */ /* 0x000fe400078e3cff */
[----:B------:R-:W-:Y:S02]  /*9200*/  IADD3 R32, P6, R4, 0x6000, RZ ;  /* 0x0000600004207810 */ /* 0x000fe40007fde0ff */
[----:B------:R-:W-:Y:S02]  /*9210*/  LOP3.LUT R33, R6, 0x380, RZ, 0xc0, !PT ;  /* 0x0000038006217812 */ /* 0x000fe400078ec0ff */
[----:B------:R-:W-:Y:S01]  /*9220*/  IADD3 R20, P3, R4, 0x4060, RZ ;  /* 0x0000406004147810 */ /* 0x000fe20007f7e0ff */
[----:B------:R-:W-:Y:S01]  /*9230*/  IMAD.X R69, RZ, RZ, R5, P6 ;  /* 0x000000ffff457224 */ /* 0x000fe200030e0605 */
[----:B------:R-:W-:Y:S02]  /*9240*/  LOP3.LUT R12, R7, 0x380, RZ, 0xc0, !PT ;  /* 0x00000380070c7812 */ /* 0x000fe400078ec0ff */
[----:B------:R-:W-:-:S02]  /*9250*/  SHF.R.U64 R13, R13, 0x3, RZ ;  /* 0x000000030d0d7819 */ /* 0x000fc400000012ff */
[----:B------:R-:W-:Y:S02]  /*9260*/  LOP3.LUT R10, R41, R10, RZ, 0x3c, !PT ;  /* 0x0000000a290a7212 */ /* 0x000fe400078e3cff */
[----:B------:R-:W-:Y:S02]  /*9270*/  SHF.R.U64 R45, R45, 0x3, RZ ;  /* 0x000000032d2d7819 */ /* 0x000fe400000012ff */
[----:B------:R-:W-:Y:S02]  /*9280*/  LOP3.LUT R41, R32, 0x380, RZ, 0xc0, !PT ;  /* 0x0000038020297812 */ /* 0x000fe400078ec0ff */
[----:B------:R-:W-:Y:S02]  /*9290*/  SHF.R.U64 R33, R33, 0x3, RZ ;  /* 0x0000000321217819 */ /* 0x000fe400000012ff */
[----:B------:R-:W-:Y:S02]  /*92a0*/  LOP3.LUT R37, R20, 0x380, RZ, 0xc0, !PT ;  /* 0x0000038014257812 */ /* 0x000fe400078ec0ff */
[----:B------:R-:W-:-:S02]  /*92b0*/  SHF.R.U64 R12, R12, 0x3, RZ ;  /* 0x000000030c0c7819 */ /* 0x000fc400000012ff */
[----:B------:R-:W-:Y:S01]  /*92c0*/  LOP3.LUT R4, R13, R4, RZ, 0x3c, !PT ;  /* 0x000000040d047212 */ /* 0x000fe200078e3cff */
[----:B------:R-:W-:Y:S01]  /*92d0*/  IMAD.X R13, RZ, RZ, R5, P2 ;  /* 0x000000ffff0d7224 */ /* 0x000fe200010e0605 */
[----:B------:R-:W-:Y:S02]  /*92e0*/  IADD3.X R53, RZ, R5, RZ, P3, !PT ;  /* 0x00000005ff357210 */ /* 0x000fe40001ffe4ff */
[----:B------:R-:W-:Y:S02]  /*92f0*/  LOP3.LUT R114, R45, R14, RZ, 0x3c, !PT ;  /* 0x0000000e2d727212 */ /* 0x000fe400078e3cff */
[----:B------:R-:W-:Y:S02]  /*9300*/  SHF.R.U64 R41, R41, 0x3, RZ ;  /* 0x0000000329297819 */ /* 0x000fe400000012ff */
[C---:B------:R-:W-:Y:S02]  /*9310*/  IADD3 R49, P2, R72.reuse, 0x1000, RZ ;  /* 0x0000100048317810 */ /* 0x040fe40007f5e0ff */
[----:B------:R-:W-:-:S02]  /*9320*/  IADD3 R45, P3, R72, 0x2000, RZ ;  /* 0x00002000482d7810 */ /* 0x000fc40007f7e0ff */
[----:B------:R-:W-:Y:S02]  /*9330*/  LOP3.LUT R14, R33, R6, RZ, 0x3c, !PT ;  /* 0x00000006210e7212 */ /* 0x000fe400078e3cff */
[----:B------:R-:W-:Y:S02]  /*9340*/  SHF.R.U64 R37, R37, 0x3, RZ ;  /* 0x0000000325257819 */ /* 0x000fe400000012ff */
[----:B------:R-:W-:Y:S02]  /*9350*/  LOP3.LUT R12, R12, R7, RZ, 0x3c, !PT ;  /* 0x000000070c0c7212 */ /* 0x000fe400078e3cff */
[C---:B------:R-:W-:Y:S02]  /*9360*/  IADD3 R33, P6, R72.reuse, 0x5000, RZ ;  /* 0x0000500048217810 */ /* 0x040fe40007fde0ff */
[----:B------:R-:W-:Y:S02]  /*9370*/  IADD3 R7, P0, R72, 0x6000, RZ ;  /* 0x0000600048077810 */ /* 0x000fe40007f1e0ff */
[----:B------:R-:W-:-:S02]  /*9380*/  MOV R57, R4 ;  /* 0x0000000400397202 */ /* 0x000fc40000000f00 */
[----:B------:R-:W-:Y:S02]  /*9390*/  F2FP.BF16.F32.PACK_AB R5, R27, R26 ;  /* 0x0000001a1b05723e */ /* 0x000fe400000010ff */
[----:B------:R-:W-:Y:S01]  /*93a0*/  LOP3.LUT R68, R41, R32, RZ, 0x3c, !PT ;  /* 0x0000002029447212 */ /* 0x000fe200078e3cff */
[----:B------:R-:W0:Y:S01]  /*93b0*/  SHFL.IDX PT, R26, R214, RZ, 0x1f ;  /* 0x00001fffd61a7589 */ /* 0x000e2200000e0000 */
[----:B------:R-:W-:Y:S02]  /*93c0*/  LOP3.LUT R48, R49, 0x380, RZ, 0xc0, !PT ;  /* 0x0000038031307812 */ /* 0x000fe400078ec0ff */
[----:B------:R-:W-:Y:S02]  /*93d0*/  LOP3.LUT R44, R45, 0x380, RZ, 0xc0, !PT ;  /* 0x000003802d2c7812 */ /* 0x000fe400078ec0ff */
[----:B------:R-:W-:Y:S02]  /*93e0*/  LOP3.LUT R52, R37, R20, RZ, 0x3c, !PT ;  /* 0x0000001425347212 */ /* 0x000fe400078e3cff */
[----:B------:R-:W-:-:S02]  /*93f0*/  LOP3.LUT R32, R33, 0x380, RZ, 0xc0, !PT ;  /* 0x0000038021207812 */ /* 0x000fc400078ec0ff */
[----:B------:R-:W-:Y:S02]  /*9400*/  LOP3.LUT R20, R7, 0x380, RZ, 0xc0, !PT ;  /* 0x0000038007147812 */ /* 0x000fe400078ec0ff */
[----:B------:R-:W-:Y:S02]  /*9410*/  SHF.R.U64 R48, R48, 0x3, RZ ;  /* 0x0000000330307819 */ /* 0x000fe400000012ff */
[----:B------:R-:W-:Y:S02]  /*9420*/  SHF.R.U64 R44, R44, 0x3, RZ ;  /* 0x000000032c2c7819 */ /* 0x000fe400000012ff */
[----:B------:R-:W-:Y:S02]  /*9430*/  SHF.R.U64 R32, R32, 0x3, RZ ;  /* 0x0000000320207819 */ /* 0x000fe400000012ff */
[----:B------:R-:W-:Y:S02]  /*9440*/  SHF.R.U64 R20, R20, 0x3, RZ ;  /* 0x0000000314147819 */ /* 0x000fe400000012ff */
[----:B------:R-:W-:Y:S01]  /*9450*/  LOP3.LUT R48, R48, R49, RZ, 0x3c, !PT ;  /* 0x0000003130307212 */ /* 0x000fe200078e3cff */
[--C-:B------:R-:W-:Y:S01]  /*9460*/  IMAD.X R49, RZ, RZ, R73.reuse, P2 ;  /* 0x000000ffff317224 */ /* 0x100fe200010e0649 */
[----:B------:R-:W-:Y:S01]  /*9470*/  LOP3.LUT R44, R44, R45, RZ, 0x3c, !PT ;  /* 0x0000002d2c2c7212 */ /* 0x000fe200078e3cff */
[----:B------:R-:W-:Y:S01]  /*9480*/  IMAD.X R45, RZ, RZ, R73, P3 ;  /* 0x000000ffff2d7224 */ /* 0x000fe200018e0649 */
[----:B------:R-:W-:-:S02]  /*9490*/  LOP3.LUT R32, R32, R33, RZ, 0x3c, !PT ;  /* 0x0000002120207212 */ /* 0x000fc400078e3cff */
[C---:B------:R-:W-:Y:S02]  /*94a0*/  IADD3 R41, P4, R72.reuse, 0x3000, RZ ;  /* 0x0000300048297810 */ /* 0x040fe40007f9e0ff */
[----:B------:R-:W-:Y:S02]  /*94b0*/  IADD3 R37, P5, R72, 0x4000, RZ ;  /* 0x0000400048257810 */ /* 0x000fe40007fbe0ff */
[----:B------:R-:W-:Y:S02]  /*94c0*/  LOP3.LUT R20, R20, R7, RZ, 0x3c, !PT ;  /* 0x0000000714147212 */ /* 0x000fe400078e3cff */
[C---:B------:R-:W-:Y:S02]  /*94d0*/  IADD3 R65, P1, R72.reuse, 0x7000, RZ ;  /* 0x0000700048417810 */ /* 0x040fe40007f3e0ff */
[C---:B------:R-:W-:Y:S02]  /*94e0*/  IADD3 R61, P2, R72.reuse, 0x8000, RZ ;  /* 0x00008000483d7810 */ /* 0x040fe40007f5e0ff */
[----:B------:R-:W-:-:S02]  /*94f0*/  IADD3 R33, P3, R72, 0x9000, RZ ;  /* 0x0000900048217810 */ /* 0x000fc40007f7e0ff */
[----:B------:R-:W-:Y:S02]  /*9500*/  F2FP.BF16.F32.PACK_AB R4, R193, R196 ;  /* 0x000000c4c104723e */ /* 0x000fe400000010ff */
[----:B------:R-:W-:Y:S01]  /*9510*/  F2FP.BF16.F32.PACK_AB R6, R21, R183 ;  /* 0x000000b71506723e */ /* 0x000fe200000010ff */
[----:B------:R-:W-:Y:S01]  /*9520*/  IMAD.X R21, RZ, RZ, R73, P0 ;  /* 0x000000ffff157224 */ /* 0x000fe200000e0649 */
[----:B------:R-:W-:Y:S02]  /*9530*/  F2FP.BF16.F32.PACK_AB R7, R31, R30 ;  /* 0x0000001e1f07723e */ /* 0x000fe400000010ff */
[----:B------:R-:W-:Y:S02]  /*9540*/  LOP3.LUT R40, R41, 0x380, RZ, 0xc0, !PT ;  /* 0x0000038029287812 */ /* 0x000fe400078ec0ff */
[----:B------:R-:W-:Y:S01]  /*9550*/  LOP3.LUT R36, R37, 0x380, RZ, 0xc0, !PT ;  /* 0x0000038025247812 */ /* 0x000fe200078ec0ff */
[----:B------:R1:W-:Y:S01]  /*9560*/  STSM.16.M88.4 [R57], R4 ;  /* 0x0000000439007844 */ /* 0x0003e20000000200 */
[----:B------:R-:W-:-:S02]  /*9570*/  LOP3.LUT R64, R65, 0x380, RZ, 0xc0, !PT ;  /* 0x0000038041407812 */ /* 0x000fc400078ec0ff */
[----:B------:R-:W-:Y:S02]  /*9580*/  LOP3.LUT R60, R61, 0x380, RZ, 0xc0, !PT ;  /* 0x000003803d3c7812 */ /* 0x000fe400078ec0ff */
[----:B------:R-:W-:Y:S02]  /*9590*/  LOP3.LUT R56, R33, 0x380, RZ, 0xc0, !PT ;  /* 0x0000038021387812 */ /* 0x000fe400078ec0ff */
[----:B------:R-:W-:Y:S02]  /*95a0*/  SHF.R.U64 R40, R40, 0x3, RZ ;  /* 0x0000000328287819 */ /* 0x000fe400000012ff */
[----:B------:R-:W-:Y:S02]  /*95b0*/  SHF.R.U64 R36, R36, 0x3, RZ ;  /* 0x0000000324247819 */ /* 0x000fe400000012ff */
[----:B------:R-:W-:Y:S02]  /*95c0*/  SHF.R.U64 R64, R64, 0x3, RZ ;  /* 0x0000000340407819 */ /* 0x000fe400000012ff */
[----:B------:R-:W-:-:S02]  /*95d0*/  SHF.R.U64 R60, R60, 0x3, RZ ;  /* 0x000000033c3c7819 */ /* 0x000fc400000012ff */
[----:B------:R-:W-:Y:S01]  /*95e0*/  SHF.R.U64 R56, R56, 0x3, RZ ;  /* 0x0000000338387819 */ /* 0x000fe200000012ff */
[--C-:B-1----:R-:W-:Y:S01]  /*95f0*/  IMAD.X R57, RZ, RZ, R73.reuse, P3 ;  /* 0x000000ffff397224 */ /* 0x102fe200018e0649 */
[----:B------:R-:W-:Y:S02]  /*9600*/  LOP3.LUT R5, R72, 0x380, RZ, 0xc0, !PT ;  /* 0x0000038048057812 */ /* 0x000fe400078ec0ff */
[----:B------:R-:W-:Y:S01]  /*9610*/  LOP3.LUT R40, R40, R41, RZ, 0x3c, !PT ;  /* 0x0000002928287212 */ /* 0x000fe200078e3cff */
[--C-:B------:R-:W-:Y:S01]  /*9620*/  IMAD.X R41, RZ, RZ, R73.reuse, P4 ;  /* 0x000000ffff297224 */ /* 0x100fe200020e0649 */
[----:B------:R-:W-:Y:S02]  /*9630*/  SHF.R.U64 R5, R5, 0x3, RZ ;  /* 0x0000000305057819 */ /* 0x000fe400000012ff */
[----:B------:R-:W-:Y:S01]  /*9640*/  LOP3.LUT R36, R36, R37, RZ, 0x3c, !PT ;  /* 0x0000002524247212 */ /* 0x000fe200078e3cff */
[--C-:B------:R-:W-:Y:S01]  /*9650*/  IMAD.X R37, RZ, RZ, R73.reuse, P5 ;  /* 0x000000ffff257224 */ /* 0x100fe200028e0649 */
[----:B------:R-:W-:Y:S01]  /*9660*/  LOP3.LUT R64, R64, R65, RZ, 0x3c, !PT ;  /* 0x0000004140407212 */ /* 0x000fe200078e3cff */
[----:B------:R-:W-:Y:S01]  /*9670*/  IMAD.X R65, RZ, RZ, R73, P1 ;  /* 0x000000ffff417224 */ /* 0x000fe200008e0649 */
[----:B------:R-:W-:-:S02]  /*9680*/  LOP3.LUT R60, R60, R61, RZ, 0x3c, !PT ;  /* 0x0000003d3c3c7212 */ /* 0x000fc400078e3cff */
[----:B------:R-:W-:Y:S01]  /*9690*/  LOP3.LUT R56, R56, R33, RZ, 0x3c, !PT ;  /* 0x0000002138387212 */ /* 0x000fe200078e3cff */
[----:B------:R-:W-:Y:S01]  /*96a0*/  IMAD.X R33, RZ, RZ, R73, P6 ;  /* 0x000000ffff217224 */ /* 0x000fe200030e0649 */
[----:B------:R-:W-:Y:S02]  /*96b0*/  IADD3.X R61, RZ, R73, RZ, P2, !PT ;  /* 0x00000049ff3d7210 */ /* 0x000fe400017fe4ff */
[C---:B------:R-:W-:Y:S02]  /*96c0*/  IADD3 R97, P4, R72.reuse, 0xa000, RZ ;  /* 0x0000a00048617810 */ /* 0x040fe40007f9e0ff */
[C---:B------:R-:W-:Y:S02]  /*96d0*/  IADD3 R93, P5, R72.reuse, 0xb000, RZ ;  /* 0x0000b000485d7810 */ /* 0x040fe40007fbe0ff */
[C---:B------:R-:W-:Y:S02]  /*96e0*/  IADD3 R89, P6, R72.reuse, 0xc000, RZ ;  /* 0x0000c00048597810 */ /* 0x040fe40007fde0ff */
[----:B------:R-:W-:-:S02]  /*96f0*/  IADD3 R85, P0, R72, 0xd000, RZ ;  /* 0x0000d00048557810 */ /* 0x000fc40007f1e0ff */
[C---:B------:R-:W-:Y:S02]  /*9700*/  IADD3 R81, P1, R72.reuse, 0xe000, RZ ;  /* 0x0000e00048517810 */ /* 0x040fe40007f3e0ff */
[----:B------:R-:W-:Y:S02]  /*9710*/  IADD3 R77, P2, R72, 0xf000, RZ ;  /* 0x0000f000484d7810 */ /* 0x000fe40007f5e0ff */
[----:B0-----:R-:W-:Y:S02]  /*9720*/  ISETP.NE.AND P3, PT, R26, RZ, PT ;  /* 0x000000ff1a00720c */ /* 0x001fe40003f65270 */
[----:B------:R-:W-:Y:S02]  /*9730*/  MOV R26, R118 ;  /* 0x00000076001a7202 */ /* 0x000fe40000000f00 */
[----:B------:R-:W-:Y:S02]  /*9740*/  MOV R134, R134 ;  /* 0x0000008600867202 */ /* 0x000fe40000000f00 */
[----:B------:R-:W-:-:S02]  /*9750*/  LOP3.LUT R72, R5, R72, RZ, 0x3c, !PT ;  /* 0x0000004805487212 */ /* 0x000fc400078e3cff */
[----:B------:R-:W-:Y:S02]  /*9760*/  MOV R135, R8 ;  /* 0x0000000800877202 */ /* 0x000fe40000000f00 */
[----:B------:R-:W-:Y:S02]  /*9770*/  MOV R118, R10 ;  /* 0x0000000a00767202 */ /* 0x000fe40000000f00 */
[----:B------:R-:W-:Y:S02]  /*9780*/  F2FP.BF16.F32.PACK_AB R4, R211, R212 ;  /* 0x000000d4d304723e */ /* 0x000fe400000010ff */
[----:B------:R-:W-:Y:S02]  /*9790*/  F2FP.BF16.F32.PACK_AB R5, R35, R34 ;  /* 0x000000222305723e */ /* 0x000fe400000010ff */
[----:B------:R-:W-:Y:S02]  /*97a0*/  F2FP.BF16.F32.PACK_AB R6, R209, R210 ;  /* 0x000000d2d106723e */ /* 0x000fe400000010ff */
[----:B------:R-:W-:-:S02]  /*97b0*/  F2FP.BF16.F32.PACK_AB R7, R39, R38 ;  /* 0x000000262707723e */ /* 0x000fc400000010ff */
[----:B------:R-:W-:Y:S02]  /*97c0*/  MOV R27, R122 ;  /* 0x0000007a001b7202 */ /* 0x000fe40000000f00 */
[----:B------:R-:W-:Y:S01]  /*97d0*/  F2FP.BF16.F32.PACK_AB R8, R206, R208 ;  /* 0x000000d0ce08723e */ /* 0x000fe200000010ff */
[----:B------:R0:W-:Y:S01]  /*97e0*/  STSM.16.M88.4 [R26], R4 ;  /* 0x000000041a007844 */ /* 0x0001e20000000200 */
[----:B------:R-:W-:Y:S02]  /*97f0*/  F2FP.BF16.F32.PACK_AB R9, R43, R42 ;  /* 0x0000002a2b09723e */ /* 0x000fe400000010ff */
[----:B------:R-:W-:Y:S02]  /*9800*/  F2FP.BF16.F32.PACK_AB R10, R204, R205 ;  /* 0x000000cdcc0a723e */ /* 0x000fe400000010ff */
[----:B------:R-:W-:Y:S02]  /*9810*/  F2FP.BF16.F32.PACK_AB R11, R47, R46 ;  /* 0x0000002e2f0b723e */ /* 0x000fe400000010ff */
[----:B------:R-:W-:-:S02]  /*9820*/  MOV R34, R12 ;  /* 0x0000000c00227202 */ /* 0x000fc40000000f00 */
[----:B------:R-:W-:Y:S01]  /*9830*/  MOV R35, R14 ;  /* 0x0000000e00237202 */ /* 0x000fe20000000f00 */
[----:B------:R1:W-:Y:S01]  /*9840*/  STSM.16.M88.4 [R27], R8 ;  /* 0x000000081b007844 */ /* 0x0003e20000000200 */
[----:B------:R-:W-:Y:S02]  /*9850*/  MOV R127, R126 ;  /* 0x0000007e007f7202 */ /* 0x000fe40000000f00 */
[----:B------:R-:W-:Y:S02]  /*9860*/  F2FP.BF16.F32.PACK_AB R12, R202, R203 ;  /* 0x000000cbca0c723e */ /* 0x000fe400000010ff */
[----:B------:R-:W-:Y:S02]  /*9870*/  F2FP.BF16.F32.PACK_AB R13, R51, R50 ;  /* 0x00000032330d723e */ /* 0x000fe400000010ff */
[----:B------:R-:W-:Y:S02]  /*9880*/  F2FP.BF16.F32.PACK_AB R14, R200, R201 ;  /* 0x000000c9c80e723e */ /* 0x000fe400000010ff */
[----:B------:R-:W-:-:S02]  /*9890*/  F2FP.BF16.F32.PACK_AB R15, R55, R54 ;  /* 0x00000036370f723e */ /* 0x000fc400000010ff */
[----:B------:R-:W-:Y:S02]  /*98a0*/  MOV R122, R24 ;  /* 0x00000018007a7202 */ /* 0x000fe40000000f00 */
[----:B------:R-:W-:Y:S01]  /*98b0*/  MOV R130, R130 ;  /* 0x0000008200827202 */ /* 0x000fe20000000f00 */
[----:B------:R2:W-:Y:S01]  /*98c0*/  STSM.16.M88.4 [R127], R12 ;  /* 0x0000000c7f007844 */ /* 0x0005e20000000200 */
[----:B------:R-:W-:Y:S02]  /*98d0*/  F2FP.BF16.F32.PACK_AB R24, R198, R199 ;  /* 0x000000c7c618723e */ /* 0x000fe400000010ff */
[----:B------:R-:W-:Y:S02]  /*98e0*/  F2FP.BF16.F32.PACK_AB R25, R59, R58 ;  /* 0x0000003a3b19723e */ /* 0x000fe400000010ff */
[----:B0-----:R-:W-:Y:S02]  /*98f0*/  F2FP.BF16.F32.PACK_AB R26, R195, R197 ;  /* 0x000000c5c31a723e */ /* 0x001fe400000010ff */
[----:B-1----:R-:W-:-:S02]  /*9900*/  F2FP.BF16.F32.PACK_AB R27, R63, R62 ;  /* 0x0000003e3f1b723e */ /* 0x002fc400000010ff */
[----:B------:R-:W-:Y:S02]  /*9910*/  F2FP.BF16.F32.PACK_AB R4, R182, R194 ;  /* 0x000000c2b604723e */ /* 0x000fe400000010ff */
[----:B------:R-:W-:Y:S01]  /*9920*/  F2FP.BF16.F32.PACK_AB R5, R67, R66 ;  /* 0x000000424305723e */ /* 0x000fe200000010ff */
[----:B------:R-:W-:Y:S01]  /*9930*/  STSM.16.M88.4 [R130], R24 ;  /* 0x0000001882007844 */ /* 0x000fe20000000200 */
[----:B------:R-:W-:Y:S02]  /*9940*/  F2FP.BF16.F32.PACK_AB R6, R180, R181 ;  /* 0x000000b5b406723e */ /* 0x000fe400000010ff */
[----:B------:R-:W-:Y:S01]  /*9950*/  F2FP.BF16.F32.PACK_AB R7, R71, R70 ;  /* 0x000000464707723e */ /* 0x000fe200000010ff */
[----:B--2---:R-:W0:Y:S01]  /*9960*/  LDC R13, c[0x0][0xd44] ;  /* 0x00035100ff0d7b82 */ /* 0x004e220000000800 */
[----:B------:R-:W-:Y:S02]  /*9970*/  MOV R138, R138 ;  /* 0x0000008a008a7202 */ /* 0x000fe40000000f00 */
[----:B------:R-:W-:Y:S01]  /*9980*/  MOV R123, R28 ;  /* 0x0000001c007b7202 */ /* 0x000fe20000000f00 */
[----:B------:R1:W-:Y:S01]  /*9990*/  STSM.16.M88.4 [R134], R4 ;  /* 0x0000000486007844 */ /* 0x0003e20000000200 */
[----:B------:R-:W-:-:S02]  /*99a0*/  F2FP.BF16.F32.PACK_AB R8, R178, R179 ;  /* 0x000000b3b208723e */ /* 0x000fc400000010ff */
[----:B------:R-:W-:Y:S02]  /*99b0*/  F2FP.BF16.F32.PACK_AB R9, R75, R74 ;  /* 0x0000004a4b09723e */ /* 0x000fe400000010ff */
[----:B------:R-:W-:Y:S02]  /*99c0*/  F2FP.BF16.F32.PACK_AB R10, R176, R177 ;  /* 0x000000b1b00a723e */ /* 0x000fe400000010ff */
[----:B------:R-:W-:Y:S02]  /*99d0*/  F2FP.BF16.F32.PACK_AB R11, R79, R78 ;  /* 0x0000004e4f0b723e */ /* 0x000fe400000010ff */
[----:B------:R-:W-:Y:S02]  /*99e0*/  MOV R131, R52 ;  /* 0x0000003400837202 */ /* 0x000fe40000000f00 */
[----:B------:R-:W-:Y:S01]  /*99f0*/  F2FP.BF16.F32.PACK_AB R28, R174, R175 ;  /* 0x000000afae1c723e */ /* 0x000fe200000010ff */
[----:B------:R2:W-:Y:S01]  /*9a00*/  STSM.16.M88.4 [R138], R8 ;  /* 0x000000088a007844 */ /* 0x0005e20000000200 */
[----:B------:R-:W-:-:S02]  /*9a10*/  F2FP.BF16.F32.PACK_AB R29, R83, R82 ;  /* 0x00000052531d723e */ /* 0x000fc400000010ff */
[----:B------:R-:W-:Y:S01]  /*9a20*/  F2FP.BF16.F32.PACK_AB R30, R172, R173 ;  /* 0x000000adac1e723e */ /* 0x000fe200000010ff */
[----:B-1----:R-:W-:Y:S01]  /*9a30*/  IMAD.MOV R4, RZ, RZ, -R187 ;  /* 0x000000ffff047224 */ /* 0x002fe200078e0abb */
[----:B------:R-:W-:Y:S02]  /*9a40*/  F2FP.BF16.F32.PACK_AB R31, R87, R86 ;  /* 0x00000056571f723e */ /* 0x000fe400000010ff */
[----:B------:R-:W-:Y:S01]  /*9a50*/  MOV R119, R68 ;  /* 0x0000004400777202 */ /* 0x000fe20000000f00 */
[----:B0-----:R-:W-:Y:S01]  /*9a60*/  IMAD R13, R13, R4, UR40 ;  /* 0x000000280d0d7e24 */ /* 0x001fe2000f8e0204 */
[----:B------:R-:W-:Y:S01]  /*9a70*/  F2FP.BF16.F32.PACK_AB R52, R170, R171 ;  /* 0x000000abaa34723e */ /* 0x000fe200000010ff */
[----:B------:R-:W-:Y:S01]  /*9a80*/  STSM.16.M88.4 [R135], R28 ;  /* 0x0000001c87007844 */ /* 0x000fe20000000200 */
[----:B------:R-:W-:Y:S02]  /*9a90*/  F2FP.BF16.F32.PACK_AB R53, R91, R90 ;  /* 0x0000005a5b35723e */ /* 0x000fe400000010ff */
[----:B------:R-:W-:-:S02]  /*9aa0*/  F2FP.BF16.F32.PACK_AB R54, R168, R169 ;  /* 0x000000a9a836723e */ /* 0x000fc400000010ff */
[----:B------:R-:W-:Y:S02]  /*9ab0*/  F2FP.BF16.F32.PACK_AB R55, R95, R94 ;  /* 0x0000005e5f37723e */ /* 0x000fe400000010ff */
[----:B------:R-:W-:Y:S02]  /*9ac0*/  F2FP.BF16.F32.PACK_AB R68, R166, R167 ;  /* 0x000000a7a644723e */ /* 0x000fe400000010ff */
[----:B------:R-:W-:Y:S01]  /*9ad0*/  F2FP.BF16.F32.PACK_AB R69, R99, R98 ;  /* 0x000000626345723e */ /* 0x000fe200000010ff */
[----:B------:R-:W-:Y:S01]  /*9ae0*/  STSM.16.M88.4 [R118], R52 ;  /* 0x0000003476007844 */ /* 0x000fe20000000200 */
[----:B------:R-:W-:Y:S02]  /*9af0*/  F2FP.BF16.F32.PACK_AB R70, R101, R152 ;  /* 0x000000986546723e */ /* 0x000fe400000010ff */
[----:B------:R-:W-:Y:S02]  /*9b00*/  F2FP.BF16.F32.PACK_AB R71, R103, R102 ;  /* 0x000000666747723e */ /* 0x000fe400000010ff */
[----:B------:R-:W-:-:S02]  /*9b10*/  MOV R126, R114 ;  /* 0x00000072007e7202 */ /* 0x000fc40000000f00 */
[----:B------:R-:W-:Y:S01]  /*9b20*/  F2FP.BF16.F32.PACK_AB R114, R117, R116 ;  /* 0x000000747572723e */ /* 0x000fe200000010ff */
[----:B------:R0:W-:Y:S01]  /*9b30*/  STSM.16.M88.4 [R122], R68 ;  /* 0x000000447a007844 */ /* 0x0001e20000000200 */
[----:B------:R-:W-:Y:S02]  /*9b40*/  F2FP.BF16.F32.PACK_AB R115, R155, R154 ;  /* 0x0000009a9b73723e */ /* 0x000fe400000010ff */
[----:B------:R-:W-:Y:S01]  /*9b50*/  F2FP.BF16.F32.PACK_AB R130, R133, R132 ;  /* 0x000000848582723e */ /* 0x000fe200000010ff */
[----:B------:R1:W-:Y:S01]  /*9b60*/  STSM.16.M88.4 [R123], R104 ;  /* 0x000000687b007844 */ /* 0x0003e20000000200 */
[----:B--2---:R-:W-:Y:S02]  /*9b70*/  F2FP.BF16.F32.PACK_AB R138, R141, R140 ;  /* 0x0000008c8d8a723e */ /* 0x004fe400000010ff */
[----:B------:R-:W-:Y:S01]  /*9b80*/  F2FP.BF16.F32.PACK_AB R139, R143, R142 ;  /* 0x0000008e8f8b723e */ /* 0x000fe200000010ff */
[----:B------:R2:W-:Y:S01]  /*9b90*/  STSM.16.M88.4 [R131], R112 ;  /* 0x0000007083007844 */ /* 0x0005e20000000200 */
[----:B------:R-:W-:-:S02]  /*9ba0*/  LOP3.LUT R96, R97, 0x380, RZ, 0xc0, !PT ;  /* 0x0000038061607812 */ /* 0x000fc400078ec0ff */
[----:B------:R-:W-:Y:S02]  /*9bb0*/  LOP3.LUT R92, R93, 0x380, RZ, 0xc0, !PT ;  /* 0x000003805d5c7812 */ /* 0x000fe400078ec0ff */
[----:B------:R-:W-:Y:S02]  /*9bc0*/  LOP3.LUT R88, R89, 0x380, RZ, 0xc0, !PT ;  /* 0x0000038059587812 */ /* 0x000fe400078ec0ff */
[----:B------:R-:W-:Y:S02]  /*9bd0*/  LOP3.LUT R84, R85, 0x380, RZ, 0xc0, !PT ;  /* 0x0000038055547812 */ /* 0x000fe400078ec0ff */
[----:B0-----:R-:W-:Y:S02]  /*9be0*/  F2FP.BF16.F32.PACK_AB R122, R125, R124 ;  /* 0x0000007c7d7a723e */ /* 0x001fe400000010ff */
[----:B------:R-:W-:Y:S02]  /*9bf0*/  LOP3.LUT R80, R81, 0x380, RZ, 0xc0, !PT ;  /* 0x0000038051507812 */ /* 0x000fe400078ec0ff */
[----:B-1----:R-:W-:-:S02]  /*9c00*/  F2FP.BF16.F32.PACK_AB R123, R159, R158 ;  /* 0x0000009e9f7b723e */ /* 0x002fc400000010ff */
[----:B------:R-:W-:Y:S02]  /*9c10*/  LOP3.LUT R76, R77, 0x380, RZ, 0xc0, !PT ;  /* 0x000003804d4c7812 */ /* 0x000fe400078ec0ff */
[----:B--2---:R-:W-:Y:S01]  /*9c20*/  F2FP.BF16.F32.PACK_AB R131, R163, R162 ;  /* 0x000000a2a383723e */ /* 0x004fe200000010ff */
[----:B------:R0:W-:Y:S01]  /*9c30*/  STSM.16.M88.4 [R119], R120 ;  /* 0x0000007877007844 */ /* 0x0001e20000000200 */
[----:B------:R-:W-:Y:S02]  /*9c40*/  SHF.R.U64 R96, R96, 0x3, RZ ;  /* 0x0000000360607819 */ /* 0x000fe400000012ff */
[----:B------:R-:W-:Y:S01]  /*9c50*/  SHF.R.U64 R92, R92, 0x3, RZ ;  /* 0x000000035c5c7819 */ /* 0x000fe200000012ff */
[----:B------:R0:W-:Y:S01]  /*9c60*/  STSM.16.M88.4 [R126], R128 ;  /* 0x000000807e007844 */ /* 0x0001e20000000200 */
[----:B------:R-:W-:Y:S02]  /*9c70*/  SHF.R.U64 R88, R88, 0x3, RZ ;  /* 0x0000000358587819 */ /* 0x000fe400000012ff */
[----:B------:R-:W-:Y:S01]  /*9c80*/  SHF.R.U64 R84, R84, 0x3, RZ ;  /* 0x0000000354547819 */ /* 0x000fe200000012ff */
[----:B------:R0:W-:Y:S01]  /*9c90*/  STSM.16.M88.4 [R34], R136 ;  /* 0x0000008822007844 */ /* 0x0001e20000000200 */
[----:B------:R-:W-:-:S02]  /*9ca0*/  SHF.R.U64 R80, R80, 0x3, RZ ;  /* 0x0000000350507819 */ /* 0x000fc400000012ff */
[----:B------:R-:W-:Y:S01]  /*9cb0*/  SHF.R.U64 R76, R76, 0x3, RZ ;  /* 0x000000034c4c7819 */ /* 0x000fe200000012ff */
[----:B------:R0:W-:Y:S01]  /*9cc0*/  STSM.16.M88.4 [R35], R144 ;  /* 0x0000009023007844 */ /* 0x0001e20000000200 */
[----:B------:R-:W-:Y:S01]  /*9cd0*/  LOP3.LUT R96, R96, R97, RZ, 0x3c, !PT ;  /* 0x0000006160607212 */ /* 0x000fe200078e3cff */
[--C-:B------:R-:W-:Y:S01]  /*9ce0*/  IMAD.X R97, RZ, RZ, R73.reuse, P4 ;  /* 0x000000ffff617224 */ /* 0x100fe200020e0649 */
        /* <DEDUP_REMOVED lines=10> */
[----:B------:R-:W-:-:S02]  /*9d90*/  SHF.R.S32.HI R14, RZ, 0x1f, R187 ;  /* 0x0000001fff0e7819 */ /* 0x000fc400000114bb */
[----:B------:R-:W-:Y:S01]  /*9da0*/  SHF.R.S32.HI R12, RZ, 0x1f, R13 ;  /* 0x0000001fff0c7819 */ /* 0x000fe2000001140d */
[----:B------:R-:W-:Y:S06]  /*9db0*/  BAR.SYNC.DEFER_BLOCKING 0x1, 0x100 ;  /* 0x0044000000007b1d */ /* 0x000fec0000010000 */
[----:B0-----:R-:W-:Y:S05]  /*9dc0*/  @P3 BRA `(.L_x_206) ;  /* 0x0000000000c03947 */ /* 0x001fea0003800000 */
[----:B------:R-:W0:Y:S01]  /*9dd0*/  LDC R10, c[0x0][0xce8] ;  /* 0x00033a00ff0a7b82 */ /* 0x000e220000000800 */
[----:B------:R-:W-:Y:S01]  /*9de0*/  IMAD R4, RZ, RZ, -UR40 ;  /* 0x80000028ff047e24 */ /* 0x000fe2000f8e02ff */
[----:B------:R-:W-:Y:S01]  /*9df0*/  ULDC.64 UR4, c[0x0][0xc90] ;  /* 0x0003240000047ab9 */ /* 0x000fe20000000a00 */
[----:B------:R-:W-:Y:S02]  /*9e00*/  IMAD.MOV R26, RZ, RZ, -R22 ;  /* 0x000000ffff1a7224 */ /* 0x000fe400078e0a16 */
[----:B------:R-:W-:-:S03]  /*9e10*/  IMAD R6, R12, UR4, RZ ;  /* 0x000000040c067c24 */ /* 0x000fc6000f8e02ff */
[----:B------:R-:W1:Y:S01]  /*9e20*/  LDC R15, c[0x0][0xd38] ;  /* 0x00034e00ff0f7b82 */ /* 0x000e620000000800 */
[----:B------:R-:W-:Y:S01]  /*9e30*/  IMAD R9, R13, UR5, R6 ;  /* 0x000000050d097c24 */ /* 0x000fe2000f8e0206 */
[----:B0-----:R-:W-:Y:S01]  /*9e40*/  ISETP.NE.AND P0, PT, R10, 0x1, PT ;  /* 0x000000010a00780c */ /* 0x001fe20003f05270 */
[----:B-1----:R-:W-:Y:S02]  /*9e50*/  IMAD R15, R15, R4, UR41 ;  /* 0x000000290f0f7e24 */ /* 0x002fe4000f8e0204 */
[----:B------:R-:W-:Y:S01]  /*9e60*/  IMAD.WIDE.U32 R4, R13, UR4, RZ ;  /* 0x000000040d047c25 */ /* 0x000fe2000f8e00ff */
[----:B------:R-:W-:-:S09]  /*9e70*/  ULDC.64 UR4, c[0x0][0xc98] ;  /* 0x0003260000047ab9 */ /* 0x000fd20000000a00 */
[----:B------:R-:W0:Y:S01]  /*9e80*/  @P0 LDC R7, c[0x0][0xcec] ;  /* 0x00033b00ff070b82 */ /* 0x000e220000000800 */
[----:B------:R-:W-:Y:S01]  /*9e90*/  IMAD R8, R15, 0x40, R218 ;  /* 0x000000400f087824 */ /* 0x000fe200078e02da */
[----:B------:R-:W-:Y:S01]  /*9ea0*/  IADD3 R5, R5, R9, RZ ;  /* 0x0000000905057210 */ /* 0x000fe20007ffe0ff */
[----:B------:R-:W-:Y:S02]  /*9eb0*/  IMAD R15, R15, 0x40, R16 ;  /* 0x000000400f0f7824 */ /* 0x000fe400078e0210 */
[----:B------:R-:W-:-:S03]  /*9ec0*/  IMAD.WIDE.U32 R4, R187, UR4, R4 ;  /* 0x00000004bb047c25 */ /* 0x000fc6000f8e0004 */
[----:B------:R-:W1:Y:S01]  /*9ed0*/  @P0 LDC R11, c[0x0][0xcf0] ;  /* 0x00033c00ff0b0b82 */ /* 0x000e620000000800 */
[----:B0-----:R-:W-:-:S04]  /*9ee0*/  @P0 IMAD.HI.U32 R6, R8, R7, RZ ;  /* 0x0000000708060227 */ /* 0x001fc800078e00ff */
[----:B------:R-:W-:Y:S01]  /*9ef0*/  IMAD.MOV.U32 R7, RZ, RZ, R8 ;  /* 0x000000ffff077224 */ /* 0x000fe200078e0008 */
[----:B-1----:R-:W-:Y:S01]  /*9f00*/  @P0 SHF.R.U32.HI R7, RZ, R11, R6 ;  /* 0x0000000bff070219 */ /* 0x002fe20000011606 */
[----:B------:R-:W-:-:S03]  /*9f10*/  IMAD R6, R14, UR4, RZ ;  /* 0x000000040e067c24 */ /* 0x000fc6000f8e02ff */
[--C-:B------:R-:W-:Y:S01]  /*9f20*/  SHF.R.S32.HI R11, RZ, 0x1f, R7.reuse ;  /* 0x0000001fff0b7819 */ /* 0x100fe20000011407 */
[----:B------:R-:W-:Y:S01]  /*9f30*/  IMAD.MOV R9, RZ, RZ, -R7 ;  /* 0x000000ffff097224 */ /* 0x000fe200078e0a07 */
[----:B------:R-:W-:-:S03]  /*9f40*/  IADD3 R4, P0, R7, R4, RZ ;  /* 0x0000000407047210 */ /* 0x000fc60007f1e0ff */
[----:B------:R-:W-:Y:S02]  /*9f50*/  IMAD R9, R10, R9, R8 ;  /* 0x000000090a097224 */ /* 0x000fe400078e0208 */
[----:B------:R-:W-:Y:S01]  /*9f60*/  IMAD R8, R187, UR5, R6 ;  /* 0x00000005bb087c24 */ /* 0x000fe2000f8e0206 */
[----:B------:R-:W-:Y:S02]  /*9f70*/  ULDC.64 UR4, c[0x0][0xc88] ;  /* 0x0003220000047ab9 */ /* 0x000fe40000000a00 */
[----:B------:R-:W-:Y:S02]  /*9f80*/  SHF.R.S32.HI R6, RZ, 0x1f, R9 ;  /* 0x0000001fff067819 */ /* 0x000fe40000011409 */
[----:B------:R-:W-:-:S03]  /*9f90*/  IADD3.X R5, R11, R5, R8, P0, !PT ;  /* 0x000000050b057210 */ /* 0x000fc600007fe408 */
[----:B------:R-:W-:Y:S02]  /*9fa0*/  IMAD R6, R6, UR4, RZ ;  /* 0x0000000406067c24 */ /* 0x000fe4000f8e02ff */
[----:B------:R-:W-:-:S04]  /*9fb0*/  IMAD.WIDE.U32 R4, R9, UR4, R4 ;  /* 0x0000000409047c25 */ /* 0x000fc8000f8e0004 */
[----:B------:R-:W-:Y:S01]  /*9fc0*/  IMAD R9, R9, UR5, R6 ;  /* 0x0000000509097c24 */ /* 0x000fe2000f8e0206 */
[----:B------:R-:W-:Y:S02]  /*9fd0*/  ULDC.64 UR4, c[0x0][0xc50] ;  /* 0x0003140000047ab9 */ /* 0x000fe40000000a00 */
[C---:B------:R-:W-:Y:S01]  /*9fe0*/  LEA R11, P0, R4.reuse, UR4, 0x2 ;  /* 0x00000004040b7c11 */ /* 0x040fe2000f8010ff */
[----:B------:R-:W-:Y:S01]  /*9ff0*/  IMAD.IADD R5, R5, 0x1, R9 ;  /* 0x0000000105057824 */ /* 0x000fe200078e0209 */
[----:B------:R-:W-:Y:S01]  /*a000*/  ULDC UR4, c[0x0][0xb88] ;  /* 0x0002e20000047ab9 */ /* 0x000fe20000000800 */
[----:B------:R-:W-:Y:S02]  /*a010*/  VIADD R9, R15, 0x8 ;  /* 0x000000080f097836 */ /* 0x000fe40000000000 */
[----:B------:R-:W-:Y:S01]  /*a020*/  SHFL.IDX PT, R6, R11, 0x1, 0x1c1f ;  /* 0x003c1f000b067f89 */ /* 0x000fe200000e0000 */
[----:B------:R-:W-:Y:S01]  /*a030*/  LEA.HI.X R24, R4, UR5, R5, 0x2, P0 ;  /* 0x0000000504187c11 */ /* 0x000fe200080f1405 */
[----:B------:R-:W-:Y:S01]  /*a040*/  IMAD R8, R10, UR4, RZ ;  /* 0x000000040a087c24 */ /* 0x000fe2000f8e02ff */
        /* <DEDUP_REMOVED lines=8> */
.L_x_206:
[----:B------:R-:W1:Y:S01]  /*a0d0*/  LDC R24, c[0x0][0xce8] ;  /* 0x00033a00ff187b82 */ /* 0x000e620000000800 */
[----:B------:R-:W-:Y:S01]  /*a0e0*/  ULDC UR8, c[0x0][0xbc8] ;  /* 0x0002f20000087ab9 */ /* 0x000fe20000000800 */
[----:B0-----:R0:W5:Y:S01]  /*a0f0*/  LD.E.128 R4, desc[UR42][R20.64] ;  /* 0x0000002a14047980 */ /* 0x001162000c101d00 */
[----:B------:R-:W-:-:S03]  /*a100*/  ISETP.GE.AND P0, PT, R192, UR8, PT ;  /* 0x00000008c0007c0c */ /* 0x000fc6000bf06270 */
[----:B------:R-:W5:Y:S02]  /*a110*/  LD.E.128 R72, desc[UR42][R72.64] ;  /* 0x0000002a48487980 */ /* 0x000f64000c101d00 */
[----:B------:R-:W2:Y:S01]  /*a120*/  LDC R15, c[0x0][0xd38] ;  /* 0x00034e00ff0f7b82 */ /* 0x000ea20000000800 */
[----:B------:R-:W-:Y:S01]  /*a130*/  SEL R3, RZ, 0xffffffff, P0 ;  /* 0xffffffffff037807 */ /* 0x000fe20000000000 */
[----:B------:R-:W-:Y:S01]  /*a140*/  IMAD R10, RZ, RZ, -UR40 ;  /* 0x80000028ff0a7e24 */ /* 0x000fe2000f8e02ff */
[----:B------:R-:W-:Y:S01]  /*a150*/  ISETP.GE.AND P0, PT, R191, UR8, PT ;  /* 0x00000008bf007c0c */ /* 0x000fe2000bf06270 */
[----:B------:R-:W-:Y:S01]  /*a160*/  ULDC.64 UR4, c[0x0][0xbe8] ;  /* 0x0002fa0000047ab9 */ /* 0x000fe20000000a00 */
[----:B------:R-:W-:Y:S01]  /*a170*/  ISETP.GE.AND P1, PT, R18, UR8, PT ;  /* 0x0000000812007c0c */ /* 0x000fe2000bf26270 */
[----:B------:R-:W-:Y:S01]  /*a180*/  IMAD.SHL.U32 R9, R3, 0x2, RZ ;  /* 0x0000000203097824 */ /* 0x000fe200078e00ff */
[----:B------:R-:W5:Y:S01]  /*a190*/  LD.E.128 R48, desc[UR42][R48.64] ;  /* 0x0000002a30307980 */ /* 0x000f62000c101d00 */
[----:B------:R-:W-:-:S03]  /*a1a0*/  ULDC.64 UR6, c[0x0][0xb80] ;  /* 0x0002e00000067ab9 */ /* 0x000fc60000000a00 */
[----:B------:R-:W5:Y:S04]  /*a1b0*/  LD.E.128 R44, desc[UR42][R44.64] ;  /* 0x0000002a2c2c7980 */ /* 0x000f68000c101d00 */
[----:B------:R-:W5:Y:S01]  /*a1c0*/  LD.E.128 R40, desc[UR42][R40.64] ;  /* 0x0000002a28287980 */ /* 0x000f62000c101d00 */
[----:B-1----:R-:W-:Y:S02]  /*a1d0*/  ISETP.NE.AND P2, PT, R24, 0x1, PT ;  /* 0x000000011800780c */ /* 0x002fe40003f45270 */
[----:B------:R-:W-:Y:S01]  /*a1e0*/  SEL R3, RZ, 0xffffffff, P0 ;  /* 0xffffffffff037807 */ /* 0x000fe20000000000 */
[----:B------:R-:W5:Y:S01]  /*a1f0*/  LD.E.128 R36, desc[UR42][R36.64] ;  /* 0x0000002a24247980 */ /* 0x000f62000c101d00 */
[----:B------:R-:W-:-:S03]  /*a200*/  SEL R0, RZ, 0x1, P1 ;  /* 0x00000001ff007807 */ /* 0x000fc60000800000 */
[----:B------:R-:W-:Y:S01]  /*a210*/  IMAD.SHL.U32 R3, R3, 0x4, RZ ;  /* 0x0000000403037824 */ /* 0x000fe200078e00ff */
[----:B------:R-:W-:Y:S01]  /*a220*/  LOP3.LUT R0, R9, 0x2, R0, 0xe2, !PT ;  /* 0x0000000209007812 */ /* 0x000fe200078ee200 */
[----:B------:R-:W5:Y:S04]  /*a230*/  LD.E.128 R32, desc[UR42][R32.64] ;  /* 0x0000002a20207980 */ /* 0x000f68000c101d00 */
[----:B0-----:R-:W0:Y:S01]  /*a240*/  @P2 LDC R21, c[0x0][0xcec] ;  /* 0x00033b00ff152b82 */ /* 0x001e220000000800 */
[----:B------:R-:W-:Y:S01]  /*a250*/  ISETP.GE.AND P0, PT, R190, UR8, PT ;  /* 0x00000008be007c0c */ /* 0x000fe2000bf06270 */
[----:B------:R-:W5:Y:S01]  /*a260*/  LD.E.128 R64, desc[UR42][R64.64] ;  /* 0x0000002a40407980 */ /* 0x000f62000c101d00 */
[----:B------:R-:W-:Y:S02]  /*a270*/  LOP3.LUT R3, R3, 0x4, R0, 0xe2, !PT ;  /* 0x0000000403037812 */ /* 0x000fe400078ee200 */
[----:B------:R-:W-:Y:S01]  /*a280*/  SEL R0, RZ, 0xffffffff, P0 ;  /* 0xffffffffff007807 */ /* 0x000fe20000000000 */
[----:B------:R-:W5:Y:S02]  /*a290*/  LD.E.128 R60, desc[UR42][R60.64] ;  /* 0x0000002a3c3c7980 */ /* 0x000f64000c101d00 */
[----:B------:R-:W1:Y:S01]  /*a2a0*/  @P2 LDC R25, c[0x0][0xcf0] ;  /* 0x00033c00ff192b82 */ /* 0x000e620000000800 */
[----:B--2---:R-:W-:Y:S01]  /*a2b0*/  IMAD R15, R15, R10, UR41 ;  /* 0x000000290f0f7e24 */ /* 0x004fe2000f8e020a */
[----:B------:R-:W5:Y:S01]  /*a2c0*/  LD.E.128 R56, desc[UR42][R56.64] ;  /* 0x0000002a38387980 */ /* 0x000f62000c101d00 */
[----:B------:R-:W-:-:S02]  /*a2d0*/  IMAD.SHL.U32 R10, R0, 0x8, RZ ;  /* 0x00000008000a7824 */ /* 0x000fc400078e00ff */
[----:B------:R-:W-:Y:S01]  /*a2e0*/  IMAD R0, R213, 0x20, R215 ;  /* 0x00000020d5007824 */ /* 0x000fe200078e02d7 */
[----:B------:R-:W5:Y:S01]  /*a2f0*/  LD.E.128 R96, desc[UR42][R96.64] ;  /* 0x0000002a60607980 */ /* 0x000f62000c101d00 */
[----:B------:R-:W-:Y:S01]  /*a300*/  IMAD R8, R12, UR4, RZ ;  /* 0x000000040c087c24 */ /* 0x000fe2000f8e02ff */
[----:B------:R-:W-:Y:S02]  /*a310*/  ISETP.GE.AND P0, PT, R189, UR8, PT ;  /* 0x00000008bd007c0c */ /* 0x000fe4000bf06270 */
[----:B------:R-:W-:Y:S01]  /*a320*/  LEA R20, R15, R0, 0x6 ;  /* 0x000000000f147211 */ /* 0x000fe200078e30ff */
[C---:B------:R-:W-:Y:S01]  /*a330*/  IMAD R11, R13.reuse, UR5, R8 ;  /* 0x000000050d0b7c24 */ /* 0x040fe2000f8e0208 */
[----:B------:R-:W-:Y:S01]  /*a340*/  LOP3.LUT R10, R10, 0x8, R3, 0xe2, !PT ;  /* 0x000000080a0a7812 */ /* 0x000fe200078ee203 */
[----:B------:R-:W-:Y:S01]  /*a350*/  IMAD.WIDE.U32 R8, R13, UR4, RZ ;  /* 0x000000040d087c25 */ /* 0x000fe2000f8e00ff */
[----:B------:R-:W-:Y:S01]  /*a360*/  SEL R3, RZ, 0xffffffff, P0 ;  /* 0xffffffffff037807 */ /* 0x000fe20000000000 */
[----:B------:R-:W-:Y:S01]  /*a370*/  ULDC.64 UR4, c[0x0][0xbf0] ;  /* 0x0002fc0000047ab9 */ /* 0x000fe20000000a00 */
[----:B------:R-:W5:Y:S01]  /*a380*/  LD.E.128 R92, desc[UR42][R92.64] ;  /* 0x0000002a5c5c7980 */ /* 0x000f62000c101d00 */
[----:B------:R-:W-:-:S02]  /*a390*/  IMAD.IADD R9, R9, 0x1, R11 ;  /* 0x0000000109097824 */ /* 0x000fc400078e020b */
[----:B------:R-:W-:Y:S01]  /*a3a0*/  IMAD R12, R14, UR4, RZ ;  /* 0x000000040e0c7c24 */ /* 0x000fe2000f8e02ff */
[----:B------:R-:W5:Y:S01]  /*a3b0*/  LD.E.128 R88, desc[UR42][R88.64] ;  /* 0x0000002a58587980 */ /* 0x000f62000c101d00 */
[----:B0-----:R-:W-:-:S03]  /*a3c0*/  @P2 IMAD.HI.U32 R0, R20, R21, RZ ;  /* 0x0000001514002227 */ /* 0x001fc600078e00ff */
[----:B------:R-:W5:Y:S01]  /*a3d0*/  LD.E.128 R84, desc[UR42][R84.64] ;  /* 0x0000002a54547980 */ /* 0x000f62000c101d00 */
[----:B------:R-:W-:Y:S02]  /*a3e0*/  IMAD.SHL.U32 R13, R3, 0x10, RZ ;  /* 0x00000010030d7824 */ /* 0x000fe400078e00ff */
[----:B------:R-:W-:Y:S01]  /*a3f0*/  IMAD.MOV.U32 R3, RZ, RZ, R20 ;  /* 0x000000ffff037224 */ /* 0x000fe200078e0014 */
[----:B-1----:R-:W-:Y:S01]  /*a400*/  @P2 SHF.R.U32.HI R3, RZ, R25, R0 ;  /* 0x00000019ff032219 */ /* 0x002fe20000011600 */
[C---:B------:R-:W-:Y:S01]  /*a410*/  IMAD R11, R187.reuse, UR5, R12 ;  /* 0x00000005bb0b7c24 */ /* 0x040fe2000f8e020c */
[----:B------:R-:W5:Y:S01]  /*a420*/  LD.E.128 R80, desc[UR42][R80.64] ;  /* 0x0000002a50507980 */ /* 0x000f62000c101d00 */
[----:B------:R-:W-:Y:S01]  /*a430*/  IMAD.WIDE.U32 R8, R187, UR4, R8 ;  /* 0x00000004bb087c25 */ /* 0x000fe2000f8e0008 */
[----:B------:R-:W-:Y:S01]  /*a440*/  LOP3.LUT R10, R13, 0x10, R10, 0xe2, !PT ;  /* 0x000000100d0a7812 */ /* 0x000fe200078ee20a */
[----:B------:R-:W-:Y:S01]  /*a450*/  ULDC.64 UR4, c[0x0][0xbe0] ;  /* 0x0002f80000047ab9 */ /* 0x000fe20000000a00 */
[----:B------:R-:W5:Y:S01]  /*a460*/  LD.E.128 R76, desc[UR42][R76.64] ;  /* 0x0000002a4c4c7980 */ /* 0x000f62000c101d00 */
[----:B------:R-:W-:Y:S01]  /*a470*/  IMAD.IADD R9, R9, 0x1, R11 ;  /* 0x0000000109097824 */ /* 0x000fe200078e020b */
[--C-:B------:R-:W-:Y:S01]  /*a480*/  SHF.R.S32.HI R11, RZ, 0x1f, R3.reuse ;  /* 0x0000001fff0b7819 */ /* 0x100fe20000011403 */
[----:B------:R-:W-:Y:S01]  /*a490*/  IMAD.MOV R13, RZ, RZ, -R3 ;  /* 0x000000ffff0d7224 */ /* 0x000fe200078e0a03 */
[----:B------:R-:W-:Y:S01]  /*a4a0*/  ISETP.GE.AND P0, PT, R188, UR8, PT ;  /* 0x00000008bc007c0c */ /* 0x000fe2000bf06270 */
[----:B------:R-:W-:Y:S01]  /*a4b0*/  @!PT LDS RZ, [RZ] ;  /* 0x00000000fffff984 */ /* 0x000fe20000000800 */
[----:B------:R-:W-:Y:S01]  /*a4c0*/  @!PT LDS RZ, [RZ] ;  /* 0x00000000fffff984 */ /* 0x000fe20000000800 */
[----:B------:R-:W-:Y:S01]  /*a4d0*/  @!PT LDS RZ, [RZ] ;  /* 0x00000000fffff984 */ /* 0x000fe20000000800 */
[----:B------:R-:W-:Y:S01]  /*a4e0*/  @!PT LDS RZ, [RZ] ;  /* 0x00000000fffff984 */ /* 0x000fe20000000800 */
[----:B------:R0:W-:Y:S06]  /*a4f0*/  MEMBAR.ALL.CTA ;  /* 0x0000000000007992 */ /* 0x0001ec0000008000 */
[----:B0-----:R-:W0:Y:S01]  /*a500*/  FENCE.VIEW.ASYNC.S ;  /* 0x00000000000073c6 */ /* 0x001e220000000000 */
[----:B------:R-:W-:Y:S01]  /*a510*/  IMAD R12, R11, UR4, RZ ;  /* 0x000000040b0c7c24 */ /* 0x000fe2000f8e02ff */
[----:B------:R-:W-:Y:S01]  /*a520*/  SEL R0, RZ, 0xffffffff, P0 ;  /* 0xffffffffff007807 */ /* 0x000fe20000000000 */
[----:B------:R-:W-:-:S04]  /*a530*/  IMAD R11, R24, R13, R20 ;  /* 0x0000000d180b7224 */ /* 0x000fc800078e0214 */
[----:B------:R-:W-:Y:S01]  /*a540*/  IMAD.SHL.U32 R21, R0, 0x20, RZ ;  /* 0x0000002000157824 */ /* 0x000fe200078e00ff */
[----:B------:R-:W-:Y:S01]  /*a550*/  SHF.R.S32.HI R0, RZ, 0x1f, R11 ;  /* 0x0000001fff007819 */ /* 0x000fe2000001140b */
[C---:B------:R-:W-:Y:S02]  /*a560*/  IMAD R13, R3.reuse, UR5, R12 ;  /* 0x00000005030d7c24 */ /* 0x040fe4000f8e020c */
[----:B------:R-:W-:Y:S01]  /*a570*/  IMAD.WIDE.U32 R8, R3, UR4, R8 ;  /* 0x0000000403087c25 */ /* 0x000fe2000f8e0008 */
[----:B------:R-:W-:Y:S01]  /*a580*/  ULDC.64 UR4, c[0x0][0xbd8] ;  /* 0x0002f60000047ab9 */ /* 0x000fe20000000a00 */
[----:B------:R-:W-:Y:S02]  /*a590*/  ISETP.GE.AND P0, PT, R217, UR8, PT ;  /* 0x00000008d9007c0c */ /* 0x000fe4000bf06270 */
[----:B------:R-:W-:Y:S02]  /*a5a0*/  IMAD R0, R0, UR4, RZ ;  /* 0x0000000400007c24 */ /* 0x000fe4000f8e02ff */
[----:B------:R-:W-:-:S02]  /*a5b0*/  IMAD.IADD R9, R9, 0x1, R13 ;  /* 0x0000000109097824 */ /* 0x000fc400078e020d */
[----:B------:R-:W-:Y:S01]  /*a5c0*/  IMAD R13, R11, UR5, R0 ;  /* 0x000000050b0d7c24 */ /* 0x000fe2000f8e0200 */
[----:B------:R-:W-:Y:S01]  /*a5d0*/  ULDC UR5, c[0x0][0xb88] ;  /* 0x0002e20000057ab9 */ /* 0x000fe20000000800 */
[----:B------:R-:W-:Y:S01]  /*a5e0*/  SEL R3, RZ, 0x40, P0 ;  /* 0x00000040ff037807 */ /* 0x000fe20000000000 */
[----:B------:R-:W-:Y:S01]  /*a5f0*/  IMAD R29, R24, UR5, RZ ;  /* 0x00000005181d7c24 */ /* 0x000fe2000f8e02ff */
[----:B------:R-:W-:Y:S01]  /*a600*/  ISETP.GE.AND P0, PT, R216, UR8, PT ;  /* 0x00000008d8007c0c */ /* 0x000fe2000bf06270 */
[----:B------:R-:W-:Y:S02]  /*a610*/  IMAD R28, R15, 0x40, R215 ;  /* 0x000000400f1c7824 */ /* 0x000fe400078e02d7 */
[----:B------:R-:W-:Y:S01]  /*a620*/  IMAD.WIDE.U32 R8, R11, UR4, R8 ;  /* 0x000000040b087c25 */ /* 0x000fe2000f8e0008 */
[----:B------:R-:W-:Y:S01]  /*a630*/  SEL R0, RZ, 0x80, P0 ;  /* 0x00000080ff007807 */ /* 0x000fe20000000000 */
[----:B------:R-:W-:Y:S01]  /*a640*/  UIADD3 UR4, UR38, 0x38820, URZ ;  /* 0x0003882026047890 */ /* 0x000fe2000fffe03f */
[----:B------:R-:W-:Y:S01]  /*a650*/  ISETP.GE.AND P0, PT, R28, R29, PT ;  /* 0x0000001d1c00720c */ /* 0x000fe20003f06270 */
[----:B------:R-:W-:Y:S01]  /*a660*/  IMAD.IADD R9, R9, 0x1, R13 ;  /* 0x0000000109097824 */ /* 0x000fe200078e020d */
[----:B------:R-:W-:Y:S01]  /*a670*/  LEA R26, P1, R8, UR6, 0x1 ;  /* 0x00000006081a7c11 */ /* 0x000fe2000f8208ff */
[----:B------:R-:W-:Y:S01]  /*a680*/  UPRMT UR4, URZ, 0x654, UR4 ;  /* 0x000006543f047896 */ /* 0x000fe20008000004 */
[----:B------:R-:W-:-:S02]  /*a690*/  LOP3.LUT R10, R21, 0x20, R10, 0xe2, !PT ;  /* 0x00000020150a7812 */ /* 0x000fc400078ee20a */
[----:B------:R-:W-:Y:S01]  /*a6a0*/  LEA.HI.X R27, R8, UR7, R9, 0x1, P1 ;  /* 0x00000007081b7c11 */ /* 0x000fe200088f0c09 */
[----:B------:R-:W-:Y:S01]  /*a6b0*/  BSSY B0, `(.L_x_207) ;  /* 0x0000026000007945 */ /* 0x000fe20003800000 */
[----:B------:R-:W-:Y:S02]  /*a6c0*/  LOP3.LUT R3, R10, R3, RZ, 0xfc, !PT ;  /* 0x000000030a037212 */ /* 0x000fe400078efcff */
[----:B0-----:R0:W1:Y:S02]  /*a6d0*/  SHFL.IDX PT, R10, R26, RZ, 0x181f ;  /* 0x00181fff1a0a7589 */ /* 0x00106400000e0000 */
[----:B------:R-:W-:Y:S02]  /*a6e0*/  SYNCS.ARRIVE.TRANS64.RED.A1T0 RZ, [UR4], RZ ;  /* 0x000000ffffff79a7 */ /* 0x000fe40008100404 */
[----:B------:R0:W2:Y:S01]  /*a6f0*/  SHFL.IDX PT, R11, R27, RZ, 0x181f ;  /* 0x00181fff1b0b7589 */ /* 0x0000a200000e0000 */
[----:B------:R-:W-:Y:S01]  /*a700*/  LOP3.LUT R0, R3, R0, RZ, 0xfc, !PT ;  /* 0x0000000003007212 */ /* 0x000fe200078efcff */
[----:B------:R-:W-:Y:S06]  /*a710*/  @P0 BRA `(.L_x_208) ;  /* 0x00000000007c0947 */ /* 0x000fec0003800000 */
[----:B------:R-:W-:Y:S02]  /*a720*/  ISETP.GE.AND P1, PT, R192, UR8, PT ;  /* 0x00000008c0007c0c */ /* 0x000fe4000bf26270 */
[----:B------:R-:W-:Y:S02]  /*a730*/  ISETP.GE.AND P0, PT, R18, UR8, PT ;  /* 0x0000000812007c0c */ /* 0x000fe4000bf06270 */
[----:B------:R-:W-:Y:S02]  /*a740*/  ISETP.GE.AND P5, PT, R191, UR8, PT ;  /* 0x00000008bf007c0c */ /* 0x000fe4000bfa6270 */
[----:B------:R-:W-:-:S07]  /*a750*/  ISETP.GE.AND P3, PT, R190, UR8, PT ;  /* 0x00000008be007c0c */ /* 0x000fce000bf66270 */
[-C--:B-1----:R-:W-:Y:S02]  /*a760*/  @!P1 LEA R12, P2, R192, R10.reuse, 0x1 ;  /* 0x0000000ac00c9211 */ /* 0x082fe400078408ff */
        /* <DEDUP_REMOVED lines=16> */
[-C--:B--2---:R-:W-:Y:S02]  /*a870*/  @!P1 LEA R12, P6, R188, R10.reuse, 0x1 ;  /* 0x0000000abc0c9211 */ /* 0x084fe400078c08ff */
        /* <DEDUP_REMOVED lines=9> */
.L_x_208:
[----:B------:R-:W-:Y:S05]  /*a910*/  BSYNC B0 ;  /* 0x0000000000007941 */ /* 0x000fea0003800000 */
.L_x_207:
[----:B---3-5:R-:W-:Y:S01]  /*a920*/  VIADD R4, R28, 0x20 ;  /* 0x000000201c047836 */ /* 0x028fe20000000000 */
[----:B------:R3:W4:Y:S01]  /*a930*/  SHFL.IDX PT, R7, R27, 0x1, 0x181f ;  /* 0x00381f001b077f89 */ /* 0x00072200000e0000 */
[----:B------:R-:W-:Y:S03]  /*a940*/  BSSY B0, `(.L_x_209) ;  /* 0x0000023000007945 */ /* 0x000fe60003800000 */
[----:B------:R-:W-:Y:S01]  /*a950*/  ISETP.GE.AND P0, PT, R4, R29, PT ;  /* 0x0000001d0400720c */ /* 0x000fe20003f06270 */
[----:B------:R3:W0:-:S12]  /*a960*/  SHFL.IDX PT, R6, R26, 0x1, 0x181f ;  /* 0x00381f001a067f89 */ /* 0x00061800000e0000 */
[----:B---3--:R-:W-:Y:S05]  /*a970*/  @P0 BRA `(.L_x_210) ;  /* 0x00000000007c0947 */ /* 0x008fea0003800000 */
[----:B------:R-:W-:Y:S02]  /*a980*/  ISETP.GE.AND P2, PT, R192, UR8, PT ;  /* 0x00000008c0007c0c */ /* 0x000fe4000bf46270 */
[----:B------:R-:W-:Y:S02]  /*a990*/  ISETP.GE.AND P3, PT, R18, UR8, PT ;  /* 0x0000000812007c0c */ /* 0x000fe4000bf66270 */
[----:B------:R-:W-:Y:S02]  /*a9a0*/  ISETP.GE.AND P5, PT, R191, UR8, PT ;  /* 0x00000008bf007c0c */ /* 0x000fe4000bfa6270 */
[----:B------:R-:W-:Y:S02]  /*a9b0*/  ISETP.GE.AND P4, PT, R190, UR8, PT ;  /* 0x00000008be007c0c */ /* 0x000fe4000bf86270 */
[----:B------:R-:W-:-:S05]  /*a9c0*/  LOP3.LUT P1, RZ, R3, 0x40, RZ, 0xc0, !PT ;  /* 0x0000004003ff7812 */ /* 0x000fca000782c0ff */
[-C--:B0-----:R-:W-:Y:S02]  /*a9d0*/  @!P2 LEA R8, P0, R192, R6.reuse, 0x1 ;  /* 0x00000006c008a211 */ /* 0x081fe400078008ff */
[----:B----4-:R-:W-:Y:S02]  /*a9e0*/  @!P3 IMAD.WIDE R4, R18, 0x2, R6 ;  /* 0x000000021204b825 */ /* 0x010fe400078e0206 */
[-C--:B------:R-:W-:Y:S02]  /*a9f0*/  @!P2 LEA.HI.X R9, R192, R7.reuse, R226, 0x1, P0 ;  /* 0x00000007c009a211 */ /* 0x080fe400000f0ce2 */
[----:B-1----:R-:W-:Y:S01]  /*aa00*/  @!P5 LEA R10, P0, R191, R6, 0x1 ;  /* 0x00000006bf0ad211 */ /* 0x002fe200078008ff */
[----:B------:R0:W-:Y:S01]  /*aa10*/  @!P3 ST.E.128 desc[UR42][R4.64], R48 ;  /* 0x000000300400b985 */ /* 0x0001e2000c101d2a */
[----:B------:R-:W-:Y:S02]  /*aa20*/  ISETP.GE.AND P3, PT, R189, UR8, PT ;  /* 0x00000008bd007c0c */ /* 0x000fe4000bf66270 */
[----:B--2---:R-:W-:Y:S01]  /*aa30*/  @!P5 LEA.HI.X R11, R191, R7, R225, 0x1, P0 ;  /* 0x00000007bf0bd211 */ /* 0x004fe200000f0ce1 */
        /* <DEDUP_REMOVED lines=8> */
[-C--:B0-----:R-:W-:Y:S02]  /*aac0*/  @!P2 LEA R4, P6, R188, R6.reuse, 0x1 ;  /* 0x00000006bc04a211 */ /* 0x081fe400078c08ff */
        /* <DEDUP_REMOVED lines=10> */
.L_x_210:
[----:B------:R-:W-:Y:S05]  /*ab70*/  BSYNC B0 ;  /* 0x0000000000007941 */ /* 0x000fea0003800000 */
.L_x_209:
[----:B------:R-:W5:Y:S02]  /*ab80*/  LDC R0, c[0x0][0xd34] ;  /* 0x00034d00ff007b82 */ /* 0x000f640000000800 */
[----:B-----5:R-:W-:-:S13]  /*ab90*/  ISETP.LE.AND P0, PT, R0, UR39, PT ;  /* 0x0000002700007c0c */ /* 0x020fda000bf03270 */
[----:B------:R-:W-:Y:S05]  /*aba0*/  @!P0 BRA `(.L_x_211) ;  /* 0xffffff6000e08947 */ /* 0x000fea000383ffff */
[----:B------:R-:W-:Y:S05]  /*abb0*/  EXIT ;  /* 0x000000000000794d */ /* 0x000fea0003800000 */
.L_x_173:
[----:B------:R-:W-:-:S08]  /*abc0*/  NOP ;  /* 0x0000000000007918 */ /* 0x000fd00000000000 */
[----:B------:R-:W0:-:S00]  /*abd0*/  USETMAXREG.DEALLOC.CTAPOOL 0x28 ;  /* 0x00000028000079c8 */ /* 0x000e0000080e0500 */
[----:B------:R-:W1:Y:S01]  /*abe0*/  S2UR UR8, SR_CTAID.X ;  /* 0x00000000000879c3 */ /* 0x000e620000002500 */
[----:B0-----:R-:W-:Y:S01]  /*abf0*/  IMAD.MOV.U32 R0, RZ, RZ, 0x1 ;  /* 0x00000001ff007424 */ /* 0x001fe200078e00ff */
[----:B------:R-:W-:Y:S01]  /*ac00*/  MOV R23, 0x1 ;  /* 0x0000000100177802 */ /* 0x000fe20000000f00 */
[----:B------:R-:W-:-:S05]  /*ac10*/  IMAD.MOV.U32 R18, RZ, RZ, RZ ;  /* 0x000000ffff127224 */ /* 0x000fca00078e00ff */
[----:B------:R-:W1:Y:S02]  /*ac20*/  LDC R2, c[0x0][0xd34] ;  /* 0x00034d00ff027b82 */ /* 0x000e640000000800 */
[----:B-1----:R-:W-:-:S13]  /*ac30*/  ISETP.LE.AND P0, PT, R2, UR8, PT ;  /* 0x0000000802007c0c */ /* 0x002fda000bf03270 */
[----:B------:R-:W-:Y:S05]  /*ac40*/  @P0 BRA `(.L_x_212) ;  /* 0x0000004800880947 */ /* 0x000fea0003800000 */
[----:B------:R-:W-:Y:S01]  /*ac50*/  IMAD.SHL.U32 R29, R4, 0x8, RZ ;  /* 0x00000008041d7824 */ /* 0x000fe200078e00ff */
[----:B------:R-:W-:Y:S01]  /*ac60*/  ULDC UR6, c[0x0][0x320] ;  /* 0x0000c80000067ab9 */ /* 0x000fe20000000800 */
[----:B------:R-:W-:Y:S01]  /*ac70*/  ULDC UR7, c[0x0][0x3b8] ;  /* 0x0000ee0000077ab9 */ /* 0x000fe20000000800 */
[----:B------:R-:W-:Y:S01]  /*ac80*/  LOP3.LUT R16, R16, 0xffffffdf, RZ, 0xc0, !PT ;  /* 0xffffffdf10107812 */ /* 0x000fe200078ec0ff */
[----:B------:R-:W-:Y:S01]  /*ac90*/  ULDC.64 UR4, c[0x0][0x418] ;  /* 0x0001060000047ab9 */ /* 0x000fe20000000a00 */
[----:B------:R-:W-:Y:S01]  /*aca0*/  LOP3.LUT R19, R29, 0x38, RZ, 0xc0, !PT ;  /* 0x000000381d137812 */ /* 0x000fe200078ec0ff */
[----:B------:R-:W-:Y:S01]  /*acb0*/  UISETP.NE.U32.AND UP0, UPT, UR4, URZ, UPT ;  /* 0x0000003f0400728c */ /* 0x000fe2000bf05070 */
[----:B------:R-:W-:Y:S01]  /*acc0*/  IMAD.SHL.U32 R24, R4, 0x10, RZ ;  /* 0x0000001004187824 */ /* 0x000fe200078e00ff */
[----:B------:R-:W-:Y:S01]  /*acd0*/  LOP3.LUT R17, R17, 0xfffdffff, RZ, 0xc0, !PT ;  /* 0xfffdffff11117812 */ /* 0x000fe200078ec0ff */
[----:B------:R-:W-:Y:S01]  /*ace0*/  ULDC UR4, c[0x0][0x424] ;  /* 0x0001090000047ab9 */ /* 0x000fe20000000800 */
[C---:B------:R-:W-:Y:S01]  /*acf0*/  LOP3.LUT R0, R19.reuse, 0x40, RZ, 0xfc, !PT ;  /* 0x0000004013007812 */ /* 0x040fe200078efcff */
[----:B------:R-:W-:Y:S01]  /*ad00*/  UISETP.NE.AND.EX UP0, UPT, UR5, URZ, UPT, UP0 ;  /* 0x0000003f0500728c */ /* 0x000fe2000bf05300 */
[C---:B------:R-:W-:Y:S01]  /*ad10*/  LOP3.LUT R2, R19.reuse, 0x80, RZ, 0xfc, !PT ;  /* 0x0000008013027812 */ /* 0x040fe200078efcff */
[----:B------:R-:W0:Y:S01]  /*ad20*/  S2UR UR5, SR_CgaCtaId ;  /* 0x00000000000579c3 */ /* 0x000e220000008800 */
[C---:B------:R-:W-:Y:S01]  /*ad30*/  ISETP.GE.AND P0, PT, R0.reuse, UR6, PT ;  /* 0x0000000600007c0c */ /* 0x040fe2000bf06270 */
[----:B------:R-:W-:Y:S01]  /*ad40*/  USEL UR4, UR4, 0x1, UP0 ;  /* 0x0000000104047887 */ /* 0x000fe20008000000 */
[----:B------:R-:W-:Y:S01]  /*ad50*/  ISETP.GE.AND P5, PT, R0, UR7, PT ;  /* 0x0000000700007c0c */ /* 0x000fe2000bfa6270 */
[----:B------:R-:W-:Y:S01]  /*ad60*/  UMOV UR37, 0x400 ;  /* 0x0000040000257882 */ /* 0x000fe20000000000 */
[C---:B------:R-:W-:Y:S01]  /*ad70*/  ISETP.GE.AND P4, PT, R2.reuse, UR6, PT ;  /* 0x0000000602007c0c */ /* 0x040fe2000bf86270 */
[----:B------:R-:W-:Y:S01]  /*ad80*/  IMAD.MOV.U32 R23, RZ, RZ, 0x1 ;  /* 0x00000001ff177424 */ /* 0x000fe200078e00ff */
[----:B------:R-:W-:Y:S01]  /*ad90*/  ISETP.GE.AND P3, PT, R2, UR7, PT ;  /* 0x0000000702007c0c */ /* 0x000fe2000bf66270 */
[----:B------:R-:W-:Y:S01]  /*ada0*/  ULDC UR36, c[0x0][0x448] ;  /* 0x0001120000247ab9 */ /* 0x000fe20000000800 */
[C---:B------:R-:W-:Y:S01]  /*adb0*/  LOP3.LUT R3, R19.reuse, 0x180, RZ, 0xfc, !PT ;  /* 0x0000018013037812 */ /* 0x040fe200078efcff */
[----:B------:R-:W-:Y:S01]  /*adc0*/  ULDC UR38, c[0x0][0xc] ;  /* 0x0000030000267ab9 */ /* 0x000fe20000000800 */
[----:B------:R-:W-:-:S02]  /*add0*/  ISETP.GE.AND P6, PT, R19, UR6, PT ;  /* 0x0000000613007c0c */ /* 0x000fc4000bfc6270 */
[C---:B------:R-:W-:Y:S02]  /*ade0*/  ISETP.GE.AND P2, PT, R3.reuse, UR7, PT ;  /* 0x0000000703007c0c */ /* 0x040fe4000bf46270 */
[----:B------:R-:W-:Y:S02]  /*adf0*/  @P0 LOP3.LUT R16, R16, 0x20, RZ, 0xfc, !PT ;  /* 0x0000002010100812 */ /* 0x000fe400078efcff */
[----:B------:R-:W-:Y:S02]  /*ae00*/  SEL R6, RZ, 0x40, P2 ;  /* 0x00000040ff067807 */ /* 0x000fe40001000000 */
[----:B------:R-:W-:Y:S02]  /*ae10*/  LOP3.LUT R16, R16, 0xffbfffff, RZ, 0xc0, !PT ;  /* 0xffbfffff10107812 */ /* 0x000fe400078ec0ff */
[----:B------:R-:W-:Y:S02]  /*ae20*/  ISETP.GE.AND P2, PT, R0, UR6, PT ;  /* 0x0000000600007c0c */ /* 0x000fe4000bf46270 */
[----:B------:R-:W-:Y:S01]  /*ae30*/  @P5 LOP3.LUT R16, R16, 0x400000, RZ, 0xfc, !PT ;  /* 0x0040000010105812 */ /* 0x000fe200078efcff */
[----:B0-----:R-:W-:Y:S01]  /*ae40*/  ULEA UR37, UR5, UR37, 0x18 ;  /* 0x0000002505257291 */ /* 0x001fe2000f8ec03f */
[----:B------:R-:W-:-:S02]  /*ae50*/  ISETP.GE.AND P0, PT, R3, UR6, PT ;  /* 0x0000000603007c0c */ /* 0x000fc4000bf06270 */
[----:B------:R-:W-:Y:S02]  /*ae60*/  LOP3.LUT R16, R16, 0xffffffef, RZ, 0xc0, !PT ;  /* 0xffffffef10107812 */ /* 0x000fe400078ec0ff */
[C---:B------:R-:W-:Y:S02]  /*ae70*/  LOP3.LUT R5, R19.reuse, 0x1c0, RZ, 0xfc, !PT ;  /* 0x000001c013057812 */ /* 0x040fe400078efcff */
[----:B------:R-:W-:Y:S02]  /*ae80*/  @P4 LOP3.LUT R16, R16, 0x10, RZ, 0xfc, !PT ;  /* 0x0000001010104812 */ /* 0x000fe400078efcff */
[----:B------:R-:W-:Y:S02]  /*ae90*/  SEL R3, RZ, 0xffffffff, P2 ;  /* 0xffffffffff037807 */ /* 0x000fe40001000000 */
[----:B------:R-:W-:Y:S02]  /*aea0*/  LOP3.LUT R16, R16, 0xffdfffff, RZ, 0xc0, !PT ;  /* 0xffdfffff10107812 */ /* 0x000fe400078ec0ff */
[----:B------:R-:W-:Y:S01]  /*aeb0*/  ISETP.GE.AND P2, PT, R19, UR7, PT ;  /* 0x0000000713007c0c */ /* 0x000fe2000bf46270 */
[----:B------:R-:W-:Y:S01]  /*aec0*/  IMAD.SHL.U32 R9, R3, 0x2, RZ ;  /* 0x0000000203097824 */ /* 0x000fe200078e00ff */
[----:B------:R-:W-:-:S02]  /*aed0*/  @P3 LOP3.LUT R16, R16, 0x200000, RZ, 0xfc, !PT ;  /* 0x0020000010103812 */ /* 0x000fc400078efcff */
[----:B------:R-:W-:Y:S02]  /*aee0*/  ISETP.GE.AND P1, PT, R5, UR6, PT ;  /* 0x0000000605007c0c */ /* 0x000fe4000bf26270 */
[----:B------:R-:W-:Y:S02]  /*aef0*/  LOP3.LUT R16, R16, 0xfffffdff, RZ, 0xc0, !PT ;  /* 0xfffffdff10107812 */ /* 0x000fe400078ec0ff */
[----:B------:R-:W-:Y:S02]  /*af00*/  LOP3.LUT R11, R19, 0xc0, RZ, 0xfc, !PT ;  /* 0x000000c0130b7812 */ /* 0x000fe400078efcff */
[----:B------:R-:W-:Y:S02]  /*af10*/  @P6 LOP3.LUT R16, R16, 0x200, RZ, 0xfc, !PT ;  /* 0x0000020010106812 */ /* 0x000fe400078efcff */
[----:B------:R-:W-:Y:S02]  /*af20*/  SEL R7, RZ, 0x40, P0 ;  /* 0x00000040ff077807 */ /* 0x000fe40000000000 */
[----:B------:R-:W-:-:S02]  /*af30*/  SEL R0, RZ, 0x80, P1 ;  /* 0x00000080ff007807 */ /* 0x000fc40000800000 */
[----:B------:R-:W-:Y:S02]  /*af40*/  ISETP.GE.AND P0, PT, R5, UR7, PT ;  /* 0x0000000705007c0c */ /* 0x000fe4000bf06270 */
[----:B------:R-:W-:Y:S02]  /*af50*/  ISETP.GE.AND P1, PT, R11, UR6, PT ;  /* 0x000000060b007c0c */ /* 0x000fe4000bf26270 */
[----:B------:R-:W-:Y:S02]  /*af60*/  SEL R5, RZ, 0xffffffff, P5 ;  /* 0xffffffffff057807 */ /* 0x000fe40002800000 */
[----:B------:R-:W-:Y:S02]  /*af70*/  LOP3.LUT R16, R16, 0xff7fffff, RZ, 0xc0, !PT ;  /* 0xff7fffff10107812 */ /* 0x000fe400078ec0ff */
[----:B------:R-:W-:Y:S01]  /*af80*/  SEL R2, RZ, 0x1, P6 ;  /* 0x00000001ff027807 */ /* 0x000fe20003000000 */
[----:B------:R-:W-:Y:S01]  /*af90*/  IMAD.SHL.U32 R8, R5, 0x2, RZ ;  /* 0x0000000205087824 */ /* 0x000fe200078e00ff */
[----:B------:R-:W-:-:S02]  /*afa0*/  @P2 LOP3.LUT R16, R16, 0x800000, RZ, 0xfc, !PT ;  /* 0x0080000010102812 */ /* 0x000fc400078efcff */
[----:B------:R-:W-:Y:S02]  /*afb0*/  SEL R5, RZ, 0xffffff80, P0 ;  /* 0xffffff80ff057807 */ /* 0x000fe40000000000 */
[----:B------:R-:W-:Y:S02]  /*afc0*/  ISETP.GE.AND P0, PT, R11, UR7, PT ;  /* 0x000000070b007c0c */ /* 0x000fe4000bf06270 */
[----:B------:R-:W-:Y:S02]  /*afd0*/  LOP3.LUT R16, R16, 0xfffffff7, RZ, 0xc0, !PT ;  /* 0xfffffff710107812 */ /* 0x000fe400078ec0ff */
[----:B------:R-:W-:Y:S02]  /*afe0*/  SEL R3, RZ, 0x1, P2 ;  /* 0x00000001ff037807 */ /* 0x000fe40001000000 */
[----:B------:R-:W-:Y:S02]  /*aff0*/  @P1 LOP3.LUT R16, R16, 0x8, RZ, 0xfc, !PT ;  /* 0x0000000810101812 */ /* 0x000fe400078efcff */
[----:B------:R-:W-:-:S02]  /*b000*/  LOP3.LUT R13, R19, 0x100, RZ, 0xfc, !PT ;  /* 0x00000100130d7812 */ /* 0x000fc400078efcff */
[----:B------:R-:W-:Y:S02]  /*b010*/  LOP3.LUT R16, R16, 0xffefffff, RZ, 0xc0, !PT ;  /* 0xffefffff10107812 */ /* 0x000fe400078ec0ff */
[----:B------:R-:W-:Y:S02]  /*b020*/  LOP3.LUT R2, R9, 0x2, R2, 0xe2, !PT ;  /* 0x0000000209027812 */ /* 0x000fe400078ee202 */
[----:B------:R-:W-:Y:S02]  /*b030*/  LOP3.LUT R9, R8, 0x2, R3, 0xe2, !PT ;  /* 0x0000000208097812 */ /* 0x000fe400078ee203 */
[----:B------:R-:W-:Y:S02]  /*b040*/  SEL R3, RZ, 0x4, P4 ;  /* 0x00000004ff037807 */ /* 0x000fe40002000000 */
[----:B------:R-:W-:Y:S02]  /*b050*/  @P0 LOP3.LUT R16, R16, 0x100000, RZ, 0xfc, !PT ;  /* 0x0010000010100812 */ /* 0x000fe400078efcff */
[----:B------:R-:W-:-:S02]  /*b060*/  SEL R11, RZ, 0x8, P0 ;  /* 0x00000008ff0b7807 */ /* 0x000fc40000000000 */
[----:B------:R-:W-:Y:S02]  /*b070*/  SEL R8, RZ, 0x8, P1 ;  /* 0x00000008ff087807 */ /* 0x000fe40000800000 */
[----:B------:R-:W-:Y:S02]  /*b080*/  ISETP.GE.AND P0, PT, R13, UR6, PT ;  /* 0x000000060d007c0c */ /* 0x000fe4000bf06270 */
[----:B------:R-:W-:Y:S02]  /*b090*/  LOP3.LUT R8, R8, R2, R3, 0xfe, !PT ;  /* 0x0000000208087212 */ /* 0x000fe400078efe03 */
[----:B------:R-:W0:Y:S01]  /*b0a0*/  LDC.64 R2, c[0x0][0x2f0] ;  /* 0x0000bc00ff027b82 */ /* 0x000e220000000a00 */
[----:B------:R-:W-:Y:S02]  /*b0b0*/  SEL R10, RZ, 0x4, P3 ;  /* 0x00000004ff0a7807 */ /* 0x000fe40001800000 */
[----:B------:R-:W-:Y:S02]  /*b0c0*/  LOP3.LUT R16, R16, 0xfffffffb, RZ, 0xc0, !PT ;  /* 0xfffffffb10107812 */ /* 0x000fe400078ec0ff */
[----:B------:R-:W-:-:S02]  /*b0d0*/  LOP3.LUT R14, R19, 0x140, RZ, 0xfc, !PT ;  /* 0x00000140130e7812 */ /* 0x000fc400078efcff */
[----:B------:R-:W-:Y:S02]  /*b0e0*/  LOP3.LUT R12, R11, R9, R10, 0xfe, !PT ;  /* 0x000000090b0c7212 */ /* 0x000fe400078efe0a */
[----:B------:R-:W-:Y:S02]  /*b0f0*/  @P0 LOP3.LUT R16, R16, 0x4, RZ, 0xfc, !PT ;  /* 0x0000000410100812 */ /* 0x000fe400078efcff */
[----:B------:R-:W-:Y:S02]  /*b100*/  SEL R11, RZ, 0x10, P0 ;  /* 0x00000010ff0b7807 */ /* 0x000fe40000000000 */
[----:B------:R-:W-:Y:S02]  /*b110*/  ISETP.GE.AND P0, PT, R14, UR6, PT ;  /* 0x000000060e007c0c */ /* 0x000fe4000bf06270 */
[----:B------:R-:W-:Y:S02]  /*b120*/  LOP3.LUT R16, R16, 0xfffffffd, RZ, 0xc0, !PT ;  /* 0xfffffffd10107812 */ /* 0x000fe400078ec0ff */
[----:B------:R-:W-:-:S02]  /*b130*/  SEL R10, RZ, 0x20, P0 ;  /* 0x00000020ff0a7807 */ /* 0x000fc40000000000 */
[----:B------:R-:W-:Y:S02]  /*b140*/  LOP3.LUT R9, R29, 0x1f8, RZ, 0xc0, !PT ;  /* 0x000001f81d097812 */ /* 0x000fe400078ec0ff */
[----:B------:R-:W-:Y:S01]  /*b150*/  LOP3.LUT R8, R10, R8, R11, 0xfe, !PT ;  /* 0x000000080a087212 */ /* 0x000fe200078efe0b */
[----:B0-----:R-:W-:Y:S01]  /*b160*/  IMAD R18, R2, UR4, RZ ;  /* 0x0000000402127c24 */ /* 0x001fe2000f8e02ff */
[----:B------:R-:W-:Y:S01]  /*b170*/  LOP3.LUT R2, R9, 0x38, R4, 0x78, !PT ;  /* 0x0000003809027812 */ /* 0x000fe200078e7804 */
[----:B------:R-:W-:Y:S02]  /*b180*/  ULDC UR4, c[0x0][0x288] ;  /* 0x0000a20000047ab9 */ /* 0x000fe40000000800 */
[----:B------:R-:W-:Y:S01]  /*b190*/  @P0 LOP3.LUT R16, R16, 0x2, RZ, 0xfc, !PT ;  /* 0x0000000210100812 */ /* 0x000fe200078efcff */
[----:B------:R-:W-:Y:S01]  /*b1a0*/  VIADD R15, R18, 0x3f ;  /* 0x0000003f120f7836 */ /* 0x000fe20000000000 */
[----:B------:R-:W-:Y:S01]  /*b1b0*/  ISETP.GE.AND P0, PT, R13, UR7, PT ;  /* 0x000000070d007c0c */ /* 0x000fe2000bf06270 */
[----:B------:R-:W-:Y:S01]  /*b1c0*/  STL [R1+0x20], R18 ;  /* 0x0000201201007387 */ /* 0x000fe20000100800 */
[----:B------:R-:W-:Y:S01]  /*b1d0*/  LOP3.LUT R16, R16, 0xfff7ffff, RZ, 0xc0, !PT ;  /* 0xfff7ffff10107812 */ /* 0x000fe200078ec0ff */
[----:B------:R-:W-:Y:S01]  /*b1e0*/  UIMAD UR36, UR36, UR4, URZ ;  /* 0x00000004242472a4 */ /* 0x000fe2000f8e023f */
[----:B------:R-:W-:-:S02]  /*b1f0*/  SHF.R.S32.HI R10, RZ, 0x1f, R15 ;  /* 0x0000001fff0a7819 */ /* 0x000fc4000001140f */
[----:B------:R-:W-:Y:S02]  /*b200*/  LOP3.LUT R29, R2, 0x200, R29, 0xf8, !PT ;  /* 0x00000200021d7812 */ /* 0x000fe400078ef81d */
[----:B------:R-:W-:Y:S02]  /*b210*/  SHF.R.U32.HI R2, RZ, 0x3, R4 ;  /* 0x00000003ff027819 */ /* 0x000fe40000011604 */
[----:B------:R-:W-:Y:S02]  /*b220*/  SEL R13, RZ, 0x10, P0 ;  /* 0x00000010ff0d7807 */ /* 0x000fe40000000000 */
[----:B------:R-:W-:Y:S02]  /*b230*/  LEA.HI R10, R10, R15, RZ, 0x6 ;  /* 0x0000000f0a0a7211 */ /* 0x000fe400078f30ff */
[----:B------:R-:W-:Y:S02]  /*b240*/  @P0 LOP3.LUT R16, R16, 0x80000, RZ, 0xfc, !PT ;  /* 0x0008000010100812 */ /* 0x000fe400078efcff */
[----:B------:R-:W-:Y:S01]  /*b250*/  ISETP.GE.AND P0, PT, R14, UR7, PT ;  /* 0x000000070e007c0c */ /* 0x000fe2000bf06270 */
[----:B------:R-:W-:Y:S01]  /*b260*/  ULDC UR7, c[0x0][0x2b8] ;  /* 0x0000ae0000077ab9 */ /* 0x000fe20000000800 */
[----:B------:R-:W-:Y:S01]  /*b270*/  LOP3.LUT R7, R8, R7, RZ, 0xfc, !PT ;  /* 0x0000000708077212 */ /* 0x000fe200078efcff */
[----:B------:R-:W-:Y:S01]  /*b280*/  IMAD.U32 R8, RZ, RZ, UR8 ;  /* 0x00000008ff087e24 */ /* 0x000fe2000f8e00ff */
[----:B------:R-:W-:-:S02]  /*b290*/  LOP3.LUT R2, R2, 0xf, RZ, 0xc0, !PT ;  /* 0x0000000f02027812 */ /* 0x000fc400078ec0ff */
[----:B------:R-:W-:Y:S02]  /*b2a0*/  LOP3.LUT R4, R37, 0x2, RZ, 0xfc, !PT ;  /* 0x0000000225047812 */ /* 0x000fe400078efcff */
[C---:B------:R-:W-:Y:S01]  /*b2b0*/  LEA.HI.SX32 R4, R10.reuse, 0xfffffffe, 0x1a ;  /* 0xfffffffe0a047811 */ /* 0x040fe200078fd2ff */
[----:B------:R-:W-:Y:S01]  /*b2c0*/  STL [R1+0xc], R8 ;  /* 0x00000c0801007387 */ /* 0x000fe20000100800 */
[----:B------:R-:W-:Y:S02]  /*b2d0*/  LOP3.LUT R9, R10, 0xffffffc0, RZ, 0xc0, !PT ;  /* 0xffffffc00a097812 */ /* 0x000fe400078ec0ff */
[----:B------:R-:W-:Y:S01]  /*b2e0*/  LOP3.LUT R24, R2, 0x70, R24, 0xf8, !PT ;  /* 0x0000007002187812 */ /* 0x000fe200078ef818 */
[----:B------:R0:W-:Y:S01]  /*b2f0*/  STL [R1+0x28], R4 ;  /* 0x0000280401007387 */ /* 0x0001e20000100800 */
[----:B------:R-:W-:Y:S02]  /*b300*/  LOP3.LUT R16, R16, 0xfffbffff, RZ, 0xc0, !PT ;  /* 0xfffbffff10107812 */ /* 0x000fe400078ec0ff */
[----:B------:R-:W-:-:S02]  /*b310*/  SEL R14, RZ, 0x20, P0 ;  /* 0x00000020ff0e7807 */ /* 0x000fc40000000000 */
[----:B------:R-:W-:Y:S02]  /*b320*/  @P0 LOP3.LUT R16, R16, 0x40000, RZ, 0xfc, !PT ;  /* 0x0004000010100812 */ /* 0x000fe400078efcff */
[--C-:B------:R-:W-:Y:S02]  /*b330*/  IADD3 R36, R18, 0x40, -R9.reuse ;  /* 0x0000004012247810 */ /* 0x100fe40007ffe809 */
[----:B------:R-:W-:Y:S02]  /*b340*/  LOP3.LUT R16, R16, 0xffffbfff, RZ, 0xc0, !PT ;  /* 0xffffbfff10107812 */ /* 0x000fe400078ec0ff */
[----:B0-----:R-:W-:Y:S01]  /*b350*/  IADD3 R4, R24, -0x40, R9 ;  /* 0xffffffc018047810 */ /* 0x001fe20007ffe009 */
[----:B------:R-:W-:Y:S01]  /*b360*/  IMAD.IADD R36, R36, 0x1, -R2 ;  /* 0x0000000124247824 */ /* 0x000fe200078e0a02 */
[----:B------:R-:W-:Y:S02]  /*b370*/  LOP3.LUT R0, R7, R0, RZ, 0xfc, !PT ;  /* 0x0000000007007212 */ /* 0x000fe400078efcff */
[----:B------:R-:W-:Y:S01]  /*b380*/  ISETP.GE.AND P0, PT, R4, R18, PT ;  /* 0x000000120400720c */ /* 0x000fe20003f06270 */
[----:B------:R-:W-:Y:S01]  /*b390*/  STL [R1+0x24], R4 ;  /* 0x0000240401007387 */ /* 0x000fe20000100800 */
[----:B------:R-:W-:Y:S01]  /*b3a0*/  LOP3.LUT R13, R14, R12, R13, 0xfe, !PT ;  /* 0x0000000c0e0d7212 */ /* 0x000fe200078efe0d */
[----:B------:R-:W-:Y:S01]  /*b3b0*/  IMAD.MOV.U32 R18, RZ, RZ, RZ ;  /* 0x000000ffff127224 */ /* 0x000fe200078e00ff */
[----:B------:R-:W-:-:S02]  /*b3c0*/  ISETP.LT.U32.AND P1, PT, R24, 0x40, !P0 ;  /* 0x000000401800780c */ /* 0x000fc40004721070 */
[----:B------:R-:W-:Y:S02]  /*b3d0*/  ISETP.GE.AND P0, PT, R19, UR6, PT ;  /* 0x0000000613007c0c */ /* 0x000fe4000bf06270 */
[----:B------:R-:W-:Y:S02]  /*b3e0*/  LOP3.LUT R6, R13, R6, RZ, 0xfc, !PT ;  /* 0x000000060d067212 */ /* 0x000fe400078efcff */
[C---:B------:R-:W-:Y:S02]  /*b3f0*/  ISETP.LT.OR P3, PT, R36.reuse, 0x1, P0 ;  /* 0x000000012400780c */ /* 0x040fe40000761670 */
[----:B------:R-:W-:Y:S02]  /*b400*/  ISETP.LT.OR P2, PT, R36, 0x11, P0 ;  /* 0x000000112400780c */ /* 0x000fe40000741670 */
[C---:B------:R-:W-:Y:S02]  /*b410*/  LOP3.LUT R5, R6.reuse, 0x80, R5, 0xc8, !PT ;  /* 0x0000008006057812 */ /* 0x040fe400078ec805 */
[----:B------:R-:W-:-:S02]  /*b420*/  LOP3.LUT R6, R6, 0x40, RZ, 0xc0, !PT ;  /* 0x0000004006067812 */ /* 0x000fc400078ec0ff */
[----:B------:R-:W-:Y:S02]  /*b430*/  @P1 LOP3.LUT R16, R16, 0x4000, RZ, 0xfc, !PT ;  /* 0x0000400010101812 */ /* 0x000fe400078efcff */
[C---:B------:R-:W-:Y:S02]  /*b440*/  ISETP.LT.OR P1, PT, R36.reuse, 0x21, P0 ;  /* 0x000000212400780c */ /* 0x040fe40000721670 */
[----:B------:R-:W-:Y:S02]  /*b450*/  ISETP.LT.OR P0, PT, R36, 0x31, P0 ;  /* 0x000000312400780c */ /* 0x000fe40000701670 */
[----:B------:R-:W-:Y:S02]  /*b460*/  @P3 LOP3.LUT R17, R17, 0x20000, RZ, 0xfc, !PT ;  /* 0x0002000011113812 */ /* 0x000fe400078efcff */
[----:B------:R-:W-:Y:S02]  /*b470*/  LOP3.LUT R16, R16, 0xdfffffff, RZ, 0xc0, !PT ;  /* 0xdfffffff10107812 */ /* 0x000fe400078ec0ff */
[----:B------:R-:W-:-:S02]  /*b480*/  LOP3.LUT R17, R17, 0xfffeffff, RZ, 0xc0, !PT ;  /* 0xfffeffff11117812 */ /* 0x000fc400078ec0ff */
[----:B------:R-:W-:Y:S02]  /*b490*/  SHF.R.U32.HI R2, RZ, 0x2, R6 ;  /* 0x00000002ff027819 */ /* 0x000fe40000011606 */
[----:B------:R-:W-:Y:S02]  /*b4a0*/  @P2 LOP3.LUT R17, R17, 0x10000, RZ, 0xfc, !PT ;  /* 0x0001000011112812 */ /* 0x000fe400078efcff */
[----:B------:R-:W-:Y:S01]  /*b4b0*/  SHF.R.U32.HI R5, RZ, 0x3, R5 ;  /* 0x00000003ff057819 */ /* 0x000fe20000011605 */
[----:B------:R0:W-:Y:S01]  /*b4c0*/  STL [R1+0x8], R2 ;  /* 0x0000080201007387 */ /* 0x0001e20000100800 */
[----:B------:R-:W-:Y:S02]  /*b4d0*/  LOP3.LUT R17, R17, 0xffff7fff, RZ, 0xc0, !PT ;  /* 0xffff7fff11117812 */ /* 0x000fe400078ec0ff */
[----:B------:R-:W-:Y:S01]  /*b4e0*/  LOP3.LUT R31, R7, 0x40, RZ, 0xc0, !PT ;  /* 0x00000040071f7812 */ /* 0x000fe200078ec0ff */
[----:B------:R1:W-:Y:S01]  /*b4f0*/  STL [R1+0x4], R5 ;  /* 0x0000040501007387 */ /* 0x0003e20000100800 */
[----:B------:R-:W-:-:S02]  /*b500*/  @P1 LOP3.LUT R17, R17, 0x8000, RZ, 0xfc, !PT ;  /* 0x0000800011111812 */ /* 0x000fc400078efcff */
[C---:B------:R-:W-:Y:S01]  /*b510*/  LOP3.LUT R30, R0.reuse, 0x80, RZ, 0xc0, !PT ;  /* 0x00000080001e7812 */ /* 0x040fe200078ec0ff */
[----:B------:R1:W-:Y:S01]  /*b520*/  STL [R1+0x1c], RZ ;  /* 0x00001cff01007387 */ /* 0x0003e20000100800 */
[----:B------:R-:W-:Y:S02]  /*b530*/  LOP3.LUT R17, R17, 0xfdffffff, RZ, 0xc0, !PT ;  /* 0xfdffffff11117812 */ /* 0x000fe400078ec0ff */
[C---:B0-----:R-:W-:Y:S02]  /*b540*/  PRMT R2, R0.reuse, 0x8880, RZ ;  /* 0x0000888000027816 */ /* 0x041fe400000000ff */
[----:B------:R-:W-:Y:S02]  /*b550*/  @P0 LOP3.LUT R17, R17, 0x2000000, RZ, 0xfc, !PT ;  /* 0x0200000011110812 */ /* 0x000fe400078efcff */
[----:B------:R-:W-:Y:S02]  /*b560*/  LOP3.LUT P0, RZ, R0, 0x2, RZ, 0xc0, !PT ;  /* 0x0000000200ff7812 */ /* 0x000fe4000780c0ff */
[----:B------:R-:W-:-:S02]  /*b570*/  LOP3.LUT R17, R17, 0xffffbfff, RZ, 0xc0, !PT ;  /* 0xffffbfff11117812 */ /* 0x000fc400078ec0ff */
[C---:B------:R-:W-:Y:S02]  /*b580*/  ISETP.LT.OR P1, PT, R36.reuse, 0x1, !P0 ;  /* 0x000000012400780c */ /* 0x040fe40004721670 */
[C---:B------:R-:W-:Y:S02]  /*b590*/  ISETP.LT.OR P3, PT, R36.reuse, 0x11, !P0 ;  /* 0x000000112400780c */ /* 0x040fe40004761670 */
[----:B------:R-:W-:Y:S02]  /*b5a0*/  ISETP.LT.OR P2, PT, R36, 0x21, !P0 ;  /* 0x000000212400780c */ /* 0x000fe40004741670 */
[----:B------:R-:W-:Y:S02]  /*b5b0*/  SHF.R.U32.HI R31, RZ, 0x2, R31 ;  /* 0x00000002ff1f7819 */ /* 0x000fe4000001161f */
[----:B------:R-:W-:-:S05]  /*b5c0*/  SHF.R.U32.HI R30, RZ, 0x3, R30 ;  /* 0x00000003ff1e7819 */ /* 0x000fca000001161e */
        /* <DEDUP_REMOVED lines=9> */
[----:B------:R-:W-:-:S04]  /*b660*/  LOP3.LUT R17, R17, 0xfeffffff, RZ, 0xc0, !PT ;  /* 0xfeffffff11117812 */ /* 0x000fc800078ec0ff */
[----:B------:R-:W-:Y:S02]  /*b670*/  @P1 LOP3.LUT R17, R17, 0x1000000, RZ, 0xfc, !PT ;  /* 0x0100000011111812 */ /* 0x000fe400078efcff */
[----:B------:R-:W-:Y:S02]  /*b680*/  ISETP.LT.OR P1, PT, R36, 0x21, !P0 ;  /* 0x000000212400780c */ /* 0x000fe40004721670 */
[----:B------:R-:W-:-:S04]  /*b690*/  LOP3.LUT R17, R17, 0xfffff7ff, RZ, 0xc0, !PT ;  /* 0xfffff7ff11117812 */ /* 0x000fc800078ec0ff */
        /* <DEDUP_REMOVED lines=31> */
[----:B------:R-:W-:-:S02]  /*b890*/  @P1 LOP3.LUT R16, R16, 0x20000000, RZ, 0xfc, !PT ;  /* 0x2000000010101812 */ /* 0x000fc400078efcff */
[C---:B------:R-:W-:Y:S02]  /*b8a0*/  ISETP.LT.OR P1, PT, R36.reuse, 0x1, !P0 ;  /* 0x000000012400780c */ /* 0x040fe40004721670 */
[----:B------:R-:W-:Y:S02]  /*b8b0*/  LOP3.LUT R17, R17, 0xffdfffff, RZ, 0xc0, !PT ;  /* 0xffdfffff11117812 */ /* 0x000fe400078ec0ff */
[C---:B------:R-:W-:Y:S02]  /*b8c0*/  ISETP.LT.OR P3, PT, R36.reuse, 0x11, !P0 ;  /* 0x000000112400780c */ /* 0x040fe40004761670 */
[----:B------:R-:W-:Y:S02]  /*b8d0*/  @P2 LOP3.LUT R17, R17, 0x200000, RZ, 0xfc, !PT ;  /* 0x0020000011112812 */ /* 0x000fe400078efcff */
[----:B------:R-:W-:Y:S02]  /*b8e0*/  ISETP.LT.OR P2, PT, R36, 0x21, !P0 ;  /* 0x000000212400780c */ /* 0x000fe40004741670 */
[----:B------:R-:W-:-:S02]  /*b8f0*/  LOP3.LUT R17, R17, 0xffffffef, RZ, 0xc0, !PT ;  /* 0xffffffef11117812 */ /* 0x000fc400078ec0ff */
[----:B------:R-:W-:Y:S02]  /*b900*/  LOP3.LUT R16, R16, 0xefffffff, RZ, 0xc0, !PT ;  /* 0xefffffff10107812 */ /* 0x000fe400078ec0ff */
[----:B------:R-:W-:Y:S02]  /*b910*/  @P1 LOP3.LUT R17, R17, 0x10, RZ, 0xfc, !PT ;  /* 0x0000001011111812 */ /* 0x000fe400078efcff */
[----:B------:R-:W-:Y:S02]  /*b920*/  ISETP.LT.OR P1, PT, R36, 0x31, !P0 ;  /* 0x000000312400780c */ /* 0x000fe40004721670 */
[----:B------:R-:W-:Y:S02]  /*b930*/  LOP3.LUT R17, R17, 0xfffffffe, RZ, 0xc0, !PT ;  /* 0xfffffffe11117812 */ /* 0x000fe400078ec0ff */
[----:B------:R-:W-:Y:S02]  /*b940*/  LOP3.LUT P0, RZ, R0, 0x40, RZ, 0xc0, !PT ;  /* 0x0000004000ff7812 */ /* 0x000fe4000780c0ff */
[----:B------:R-:W-:-:S02]  /*b950*/  @P3 LOP3.LUT R17, R17, 0x1, RZ, 0xfc, !PT ;  /* 0x0000000111113812 */ /* 0x000fc400078efcff */
[----:B------:R-:W-:Y:S02]  /*b960*/  ISETP.LT.OR P3, PT, R36, 0x11, !P0 ;  /* 0x000000112400780c */ /* 0x000fe40004761670 */
[----:B------:R-:W-:Y:S02]  /*b970*/  LOP3.LUT R17, R17, 0xffefffff, RZ, 0xc0, !PT ;  /* 0xffefffff11117812 */ /* 0x000fe400078ec0ff */
[----:B------:R-:W-:Y:S02]  /*b980*/  @P2 LOP3.LUT R16, R16, 0x10000000, RZ, 0xfc, !PT ;  /* 0x1000000010102812 */ /* 0x000fe400078efcff */
[----:B------:R-:W-:Y:S02]  /*b990*/  @P1 LOP3.LUT R17, R17, 0x100000, RZ, 0xfc, !PT ;  /* 0x0010000011111812 */ /* 0x000fe400078efcff */
[C---:B------:R-:W-:Y:S02]  /*b9a0*/  ISETP.LT.OR P1, PT, R36.reuse, 0x1, !P0 ;  /* 0x000000012400780c */ /* 0x040fe40004721670 */
[----:B------:R-:W-:-:S02]  /*b9b0*/  ISETP.LT.OR P2, PT, R36, 0x21, !P0 ;  /* 0x000000212400780c */ /* 0x000fc40004741670 */
[----:B------:R-:W-:Y:S02]  /*b9c0*/  LOP3.LUT R16, R16, 0x7fffffff, RZ, 0xc0, !PT ;  /* 0x7fffffff10107812 */ /* 0x000fe400078ec0ff */
[----:B------:R-:W-:Y:S02]  /*b9d0*/  LOP3.LUT R17, R17, 0xfffffff7, RZ, 0xc0, !PT ;  /* 0xfffffff711117812 */ /* 0x000fe400078ec0ff */
[----:B------:R-:W-:Y:S02]  /*b9e0*/  @P3 LOP3.LUT R16, R16, 0x80000000, RZ, 0xfc, !PT ;  /* 0x8000000010103812 */ /* 0x000fe400078efcff */
[----:B------:R-:W-:Y:S02]  /*b9f0*/  LEA R0, R29, UR37, 0x1 ;  /* 0x000000251d007c11 */ /* 0x000fe4000f8e08ff */
[----:B------:R-:W-:Y:S02]  /*ba00*/  LOP3.LUT R16, R16, 0xf7ffffff, RZ, 0xc0, !PT ;  /* 0xf7ffffff10107812 */ /* 0x000fe400078ec0ff */
[----:B------:R-:W-:-:S02]  /*ba10*/  @P1 LOP3.LUT R17, R17, 0x8, RZ, 0xfc, !PT ;  /* 0x0000000811111812 */ /* 0x000fc400078efcff */
[----:B------:R-:W-:Y:S02]  /*ba20*/  ISETP.LT.OR P1, PT, R36, 0x31, !P0 ;  /* 0x000000312400780c */ /* 0x000fe40004721670 */
[----:B------:R-:W-:Y:S02]  /*ba30*/  ISETP.GT.AND P0, PT, R2, -0x1, PT ;  /* 0xffffffff0200780c */ /* 0x000fe40003f04270 */
[----:B------:R-:W-:Y:S02]  /*ba40*/  @P2 LOP3.LUT R16, R16, 0x8000000, RZ, 0xfc, !PT ;  /* 0x0800000010102812 */ /* 0x000fe400078efcff */
[----:B------:R-:W-:Y:S02]  /*ba50*/  ISETP.LT.OR P2, PT, R36, 0x11, P0 ;  /* 0x000000112400780c */ /* 0x000fe40000741670 */
[----:B------:R-:W-:Y:S02]  /*ba60*/  LOP3.LUT R17, R17, 0xfff7ffff, RZ, 0xc0, !PT ;  /* 0xfff7ffff11117812 */ /* 0x000fe400078ec0ff */
[----:B------:R-:W-:-:S02]  /*ba70*/  LOP3.LUT R16, R16, 0xbfffffff, RZ, 0xc0, !PT ;  /* 0xbfffffff10107812 */ /* 0x000fc400078ec0ff */
[C---:B------:R-:W-:Y:S02]  /*ba80*/  ISETP.LT.OR P3, PT, R36.reuse, 0x1, P0 ;  /* 0x000000012400780c */ /* 0x040fe40000761670 */
[----:B------:R-:W-:Y:S02]  /*ba90*/  @P1 LOP3.LUT R17, R17, 0x80000, RZ, 0xfc, !PT ;  /* 0x0008000011111812 */ /* 0x000fe400078efcff */
[C---:B------:R-:W-:Y:S02]  /*baa0*/  ISETP.LT.OR P1, PT, R36.reuse, 0x21, P0 ;  /* 0x000000212400780c */ /* 0x040fe40000721670 */
[----:B------:R-:W-:Y:S02]  /*bab0*/  ISETP.LT.OR P0, PT, R36, 0x31, P0 ;  /* 0x000000312400780c */ /* 0x000fe40000701670 */
[----:B------:R-:W-:Y:S02]  /*bac0*/  @P2 LOP3.LUT R16, R16, 0x40000000, RZ, 0xfc, !PT ;  /* 0x4000000010102812 */ /* 0x000fe400078efcff */
[----:B------:R-:W-:-:S02]  /*bad0*/  ISETP.GE.AND P2, PT, R19, R3, PT ;  /* 0x000000031300720c */ /* 0x000fc40003f46270 */
[----:B------:R-:W-:Y:S02]  /*bae0*/  LOP3.LUT R16, R16, 0xfbffffff, RZ, 0xc0, !PT ;  /* 0xfbffffff10107812 */ /* 0x000fe400078ec0ff */
[----:B------:R-:W-:-:S03]  /*baf0*/  LOP3.LUT R17, R17, 0xfffffffb, RZ, 0xc0, !PT ;  /* 0xfffffffb11117812 */ /* 0x000fc600078ec0ff */
[----:B------:R-:W-:Y:S02]  /*bb00*/  @P1 LOP3.LUT R16, R16, 0x4000000, RZ, 0xfc, !PT ;  /* 0x0400000010101812 */ /* 0x000fe400078efcff */
[----:B------:R-:W-:Y:S02]  /*bb10*/  @P3 LOP3.LUT R17, R17, 0x4, RZ, 0xfc, !PT ;  /* 0x0000000411113812 */ /* 0x000fe400078efcff */
[----:B------:R-:W-:Y:S02]  /*bb20*/  ISETP.GE.AND P1, PT, R36, 0x1, PT ;  /* 0x000000012400780c */ /* 0x000fe40003f26270 */
[----:B------:R-:W-:Y:S02]  /*bb30*/  LOP3.LUT R16, R16, 0xfffffffe, RZ, 0xc0, !PT ;  /* 0xfffffffe10107812 */ /* 0x000fe400078ec0ff */
[----:B------:R-:W-:Y:S02]  /*bb40*/  LOP3.LUT R17, R17, 0xfffbffff, RZ, 0xc0, !PT ;  /* 0xfffbffff11117812 */ /* 0x000fe400078ec0ff */
[----:B------:R-:W-:-:S02]  /*bb50*/  @P2 LOP3.LUT R16, R16, 0x1, RZ, 0xfc, !PT ;  /* 0x0000000110102812 */ /* 0x000fc400078efcff */
[----:B------:R-:W-:Y:S02]  /*bb60*/  @P0 LOP3.LUT R17, R17, 0x40000, RZ, 0xfc, !PT ;  /* 0x0004000011110812 */ /* 0x000fe400078efcff */
[----:B------:R-:W-:Y:S02]  /*bb70*/  ISETP.GE.AND P0, PT, R36, 0x11, PT ;  /* 0x000000112400780c */ /* 0x000fe40003f06270 */
[----:B------:R-:W-:Y:S02]  /*bb80*/  LOP3.LUT R16, R16, 0xfffdffff, RZ, 0xc0, !PT ;  /* 0xfffdffff10107812 */ /* 0x000fe400078ec0ff */
[----:B------:R-:W-:Y:S02]  /*bb90*/  ISETP.GE.AND P2, PT, R36, 0x21, PT ;  /* 0x000000212400780c */ /* 0x000fe40003f46270 */
[----:B------:R-:W-:Y:S02]  /*bba0*/  @P1 LOP3.LUT R16, R16, 0x20000, RZ, 0xfc, !PT ;  /* 0x0002000010101812 */ /* 0x000fe400078efcff */
[----:B------:R-:W-:-:S02]  /*bbb0*/  ISETP.GE.AND P1, PT, R36, 0x31, PT ;  /* 0x000000312400780c */ /* 0x000fc40003f26270 */
        /* <DEDUP_REMOVED lines=9> */
.L_x_249:
[----:B------:R-:W2:Y:S01]  /*bc50*/  LDL R2, [R1+0xc] ;  /* 0x00000c0001027983 */ /* 0x000ea20000100800 */
[----:B0-----:R-:W0:Y:S01]  /*bc60*/  LDC R0, c[0x0][0xd38] ;  /* 0x00034e00ff007b82 */ /* 0x001e220000000800 */
[----:B------:R-:W-:Y:S05]  /*bc70*/  YIELD ;  /* 0x0000000000007946 */ /* 0x000fea0003800000 */
[----:B------:R-:W-:Y:S01]  /*bc80*/  ULDC.64 UR4, c[0x0][0xb20] ;  /* 0x0002c80000047ab9 */ /* 0x000fe20000000a00 */
[----:B------:R-:W-:Y:S02]  /*bc90*/  MOV R32, RZ ;  /* 0x000000ff00207202 */ /* 0x000fe40000000f00 */
        /* <DEDUP_REMOVED lines=20> */
[----:B0--3--:R-:W-:Y:S05]  /*bde0*/  @!P0 BRA `(.L_x_213) ;  /* 0x0000000000408947 */ /* 0x009fea0003800000 */
[----:B------:R-:W-:Y:S01]  /*bdf0*/  MOV R2, 0x0 ;  /* 0x0000000000027802 */ /* 0x000fe20000000f00 */
[----:B------:R-:W-:Y:S01]  /*be00*/  ULDC.64 UR6, c[0x4][0x90] ;  /* 0x0100240000067ab9 */ /* 0x000fe20000000a00 */
[----:B------:R-:W-:Y:S01]  /*be10*/  ULDC.64 UR8, c[0x4][0x98] ;  /* 0x0100260000087ab9 */ /* 0x000fe20000000a00 */
[----:B------:R-:W-:Y:S01]  /*be20*/  ULDC.64 UR4, c[0x4][0x8] ;  /* 0x0100020000047ab9 */ /* 0x000fe20000000a00 */
[----:B------:R-:W-:Y:S02]  /*be30*/  IMAD.U32 R4, RZ, RZ, UR6 ;  /* 0x00000006ff047e24 */ /* 0x000fe4000f8e00ff */
[----:B------:R-:W0:Y:S01]  /*be40*/  LDC.64 R2, c[0x4][R2] ;  /* 0x0100000002027b82 */ /* 0x000e220000000a00 */
[----:B------:R-:W-:Y:S02]  /*be50*/  IMAD.U32 R5, RZ, RZ, UR7 ;  /* 0x00000007ff057e24 */ /* 0x000fe4000f8e00ff */
[----:B------:R-:W-:Y:S02]  /*be60*/  IMAD.U32 R6, RZ, RZ, UR8 ;  /* 0x00000008ff067e24 */ /* 0x000fe4000f8e00ff */
[----:B------:R-:W-:-:S02]  /*be70*/  IMAD.U32 R7, RZ, RZ, UR9 ;  /* 0x00000009ff077e24 */ /* 0x000fc4000f8e00ff */
[----:B------:R-:W-:Y:S02]  /*be80*/  IMAD.U32 R10, RZ, RZ, UR4 ;  /* 0x00000004ff0a7e24 */ /* 0x000fe4000f8e00ff */
[----:B------:R-:W-:Y:S02]  /*be90*/  IMAD.U32 R11, RZ, RZ, UR5 ;  /* 0x00000005ff0b7e24 */ /* 0x000fe4000f8e00ff */
[----:B------:R-:W-:Y:S02]  /*bea0*/  IMAD.MOV.U32 R8, RZ, RZ, 0x70 ;  /* 0x00000070ff087424 */ /* 0x000fe400078e00ff */
[----:B------:R-:W-:Y:S02]  /*beb0*/  IMAD.MOV.U32 R12, RZ, RZ, 0x1 ;  /* 0x00000001ff0c7424 */ /* 0x000fe400078e00ff */
[----:B------:R-:W-:-:S07]  /*bec0*/  IMAD.MOV.U32 R13, RZ, RZ, RZ ;  /* 0x000000ffff0d7224 */ /* 0x000fce00078e00ff */
[----:B------:R-:W-:-:S07]  /*bed0*/  LEPC R20, `(.L_x_213) ;  /* 0x000000001014794e */ /* 0x000fce0000000000 */
[----:B0----5:R-:W-:Y:S05]  /*bee0*/  CALL.ABS.NOINC R2 ;  /* 0x0000000002007343 */ /* 0x021fea0003c00000 */
.L_x_213:
        /* <DEDUP_REMOVED lines=11> */
[----:B------:R-:W-:Y:S02]  /*bfa0*/  IMAD.U32 R5, RZ, RZ, UR7 ;  /* 0x00000007ff057e24 */ /* 0x000fe4000f8e00ff */
[----:B------:R-:W-:Y:S02]  /*bfb0*/  IMAD.U32 R7, RZ, RZ, UR9 ;  /* 0x00000009ff077e24 */ /* 0x000fe4000f8e00ff */
[----:B------:R-:W-:-:S02]  /*bfc0*/  IMAD.U32 R10, RZ, RZ, UR4 ;  /* 0x00000004ff0a7e24 */ /* 0x000fc4000f8e00ff */
[----:B------:R-:W-:Y:S02]  /*bfd0*/  IMAD.U32 R11, RZ, RZ, UR5 ;  /* 0x00000005ff0b7e24 */ /* 0x000fe4000f8e00ff */
[----:B------:R-:W-:Y:S02]  /*bfe0*/  IMAD.MOV.U32 R8, RZ, RZ, 0x70 ;  /* 0x00000070ff087424 */ /* 0x000fe400078e00ff */
[----:B------:R-:W-:Y:S02]  /*bff0*/  IMAD.MOV.U32 R12, RZ, RZ, 0x1 ;  /* 0x00000001ff0c7424 */ /* 0x000fe400078e00ff */
[----:B0-----:R-:W-:-:S07]  /*c000*/  IMAD.MOV.U32 R13, RZ, RZ, RZ ;  /* 0x000000ffff0d7224 */ /* 0x001fce00078e00ff */
[----:B------:R-:W-:-:S07]  /*c010*/  LEPC R20, `(.L_x_215) ;  /* 0x000000001014794e */ /* 0x000fce0000000000 */
[----:B-1---5:R-:W-:Y:S05]  /*c020*/  CALL.ABS.NOINC R2 ;  /* 0x0000000002007343 */ /* 0x022fea0003c00000 */
.L_x_215:
[----:B------:R0:W1:Y:S01]  /*c030*/  LDC.64 R2, c[0x4][R19] ;  /* 0x0100000013027b82 */ /* 0x0000620000000a00 */
[----:B------:R-:W-:Y:S01]  /*c040*/  ULDC.64 UR6, c[0x4][0x90] ;  /* 0x0100240000067ab9 */ /* 0x000fe20000000a00 */
[----:B------:R-:W-:Y:S01]  /*c050*/  ULDC.64 UR8, c[0x4][0x98] ;  /* 0x0100260000087ab9 */ /* 0x000fe20000000a00 */
[----:B------:R-:W-:Y:S01]  /*c060*/  ULDC.64 UR4, c[0x4][0x18] ;  /* 0x0100060000047ab9 */ /* 0x000fe20000000a00 */
        /* <DEDUP_REMOVED lines=10> */
[----:B-1----:R-:W-:Y:S05]  /*c110*/  CALL.ABS.NOINC R2 ;  /* 0x0000000002007343 */ /* 0x002fea0003c00000 */
.L_x_214:
        /* <DEDUP_REMOVED lines=13> */
.L_x_267:
[----:B------:R-:W2:Y:S01]  /*c1f0*/  LDL R0, [R1+0x24] ;  /* 0x0000240001007983 */ /* 0x000ea20000100800 */
[----:B------:R-:W-:Y:S01]  /*c200*/  ISETP.NE.AND P0, PT, R10, 0x1, PT ;  /* 0x000000010a00780c */ /* 0x000fe20003f05270 */
[----:B------:R-:W-:Y:S01]  /*c210*/  IMAD.MOV.U32 R35, RZ, RZ, RZ ;  /* 0x000000ffff237224 */ /* 0x000fe200078e00ff */
[C---:B------:R-:W-:Y:S02]  /*c220*/  LOP3.LUT P1, RZ, R16.reuse, 0x4000, RZ, 0xc0, !PT ;  /* 0x0000400010ff7812 */ /* 0x040fe4000782c0ff */
[----:B-----5:R-:W-:Y:S02]  /*c230*/  SHF.R.S32.HI R33, RZ, 0x1f, R28 ;  /* 0x0000001fff217819 */ /* 0x020fe4000001141c */
[----:B------:R-:W-:-:S07]  /*c240*/  LOP3.LUT R16, R16, 0xffffefff, RZ, 0xc0, !PT ;  /* 0xffffefff10107812 */ /* 0x000fce00078ec0ff */
[----:B------:R-:W0:Y:S01]  /*c250*/  @P0 LDC R5, c[0x0][0x434] ;  /* 0x00010d00ff050b82 */ /* 0x000e220000000800 */
[----:B------:R-:W-:-:S07]  /*c260*/  @P0 LOP3.LUT R16, R16, 0x1000, RZ, 0xfc, !PT ;  /* 0x0000100010100812 */ /* 0x000fce00078efcff */
[----:B------:R-:W3:Y:S08]  /*c270*/  @P0 LDC R7, c[0x0][0x438] ;  /* 0x00010e00ff070b82 */ /* 0x000ef00000000800 */
[----:B-1----:R-:W1:Y:S02]  /*c280*/  @P1 LDC.64 R2, c[0x0][0x428] ;  /* 0x00010a00ff021b82 */ /* 0x002e640000000a00 */
[----:B-1----:R-:W-:-:S04]  /*c290*/  @P1 IMAD R8, R33, R2, RZ ;  /* 0x0000000221081224 */ /* 0x002fc800078e02ff */
[----:B------:R-:W-:Y:S02]  /*c2a0*/  @P1 IMAD R8, R28, R3, R8 ;  /* 0x000000031c081224 */ /* 0x000fe400078e0208 */
[----:B--2---:R-:W-:-:S04]  /*c2b0*/  IMAD.IADD R0, R0, 0x1, R32 ;  /* 0x0000000100007824 */ /* 0x004fc800078e0220 */
[----:B0-----:R-:W-:-:S04]  /*c2c0*/  @P0 IMAD.HI.U32 R4, R0, R5, RZ ;  /* 0x0000000500040227 */ /* 0x001fc800078e00ff */
[----:B------:R-:W-:Y:S01]  /*c2d0*/  IMAD.MOV.U32 R6, RZ, RZ, R0 ;  /* 0x000000ffff067224 */ /* 0x000fe200078e0000 */
[----:B---3--:R-:W-:Y:S02]  /*c2e0*/  @P0 SHF.R.U32.HI R6, RZ, R7, R4 ;  /* 0x00000007ff060219 */ /* 0x008fe40000011604 */
[----:B------:R-:W0:Y:S02]  /*c2f0*/  @P1 LDC.64 R4, c[0x0][0x418] ;  /* 0x00010600ff041b82 */ /* 0x000e240000000a00 */
[----:B------:R-:W-:-:S03]  /*c300*/  @P1 SHF.R.S32.HI R7, RZ, 0x1f, R6 ;  /* 0x0000001fff071819 */ /* 0x000fc60000011406 */
[----:B------:R-:W-:-:S04]  /*c310*/  @P1 IMAD.WIDE.U32 R2, R28, R2, R6 ;  /* 0x000000021c021225 */ /* 0x000fc800078e0006 */
[----:B------:R-:W-:Y:S01]  /*c320*/  @P1 IMAD.IADD R8, R3, 0x1, R8 ;  /* 0x0000000103081824 */ /* 0x000fe200078e0208 */
[----:B0-----:R-:W-:-:S04]  /*c330*/  @P1 LEA R4, P0, R2, R4, 0x2 ;  /* 0x0000000402041211 */ /* 0x001fc800078010ff */
[----:B------:R-:W-:-:S05]  /*c340*/  @P1 LEA.HI.X R5, R2, R5, R8, 0x2, P0 ;  /* 0x0000000502051211 */ /* 0x000fca00000f1408 */
[----:B------:R0:W5:Y:S01]  /*c350*/  @P1 LDG.E R35, desc[UR42][R4.64] ;  /* 0x0000002a04231981 */ /* 0x000162000c1e1900 */
[----:B------:R-:W-:Y:S01]  /*c360*/  IMAD.MOV R3, RZ, RZ, -R6 ;  /* 0x000000ffff037224 */ /* 0x000fe200078e0a06 */
[----:B------:R-:W-:Y:S02]  /*c370*/  LOP3.LUT R9, R37, 0x2, RZ, 0xfc, !PT ;  /* 0x0000000225097812 */ /* 0x000fe400078efcff */
[----:B------:R-:W-:Y:S01]  /*c380*/  LOP3.LUT R16, R16, 0xfffffbff, RZ, 0xc0, !PT ;  /* 0xfffffbff10107812 */ /* 0x000fe200078ec0ff */
[----:B------:R-:W-:Y:S01]  /*c390*/  IMAD R0, R10, R3, R0 ;  /* 0x000000030a007224 */ /* 0x000fe200078e0200 */
[----:B------:R-:W-:Y:S02]  /*c3a0*/  ISETP.NE.AND P0, PT, R9, 0x3, PT ;  /* 0x000000030900780c */ /* 0x000fe40003f05270 */
[----:B------:R-:W-:Y:S02]  /*c3b0*/  SHF.R.S32.HI R26, RZ, 0x1f, R19 ;  /* 0x0000001fff1a7819 */ /* 0x000fe40000011413 */
[----:B------:R0:W-:Y:S09]  /*c3c0*/  STL [R1], R0 ;  /* 0x0000000001007387 */ /* 0x0001f20000100800 */
[----:B------:R-:W-:Y:S01]  /*c3d0*/  @P0 LOP3.LUT R16, R16, 0x400, RZ, 0xfc, !PT ;  /* 0x0000040010100812 */ /* 0x000fe200078efcff */
[----:B0-----:R-:W-:Y:S06]  /*c3e0*/  @!P0 BRA `(.L_x_217) ;  /* 0x0000000000048947 */ /* 0x001fec0003800000 */
[----:B------:R-:W-:Y:S01]  /*c3f0*/  BPT.TRAP 0x1 ;  /* 0x000000040000795c */ /* 0x000fe20000300000 */
.L_x_217:
[----:B------:R-:W-:Y:S01]  /*c400*/  LEA R25, R18, UR37, 0x3 ;  /* 0x0000002512197c11 */ /* 0x000fe2000f8e18ff */
[----:B------:R-:W-:Y:S01]  /*c410*/  BSSY B0, `(.L_x_218) ;  /* 0x0000004000007945 */ /* 0x000fe20003800000 */
[----:B------:R-:W-:-:S04]  /*c420*/  SHF.L.U32 R0, R23, 0x1f, RZ ;  /* 0x0000001f17007819 */ /* 0x000fc800000006ff */
[----:B------:R-:W0:Y:S02]  /*c430*/  SYNCS.PHASECHK.TRANS64.TRYWAIT P0, [R25+URZ+0x38840], R0 ;  /* 0x03884000190075a7 */ /* 0x000e24000800017f */
[----:B0-----:R-:W-:Y:S05]  /*c440*/  @!P0 BRA `(.L_x_219) ;  /* 0x0000003800148947 */ /* 0x001fea0003800000 */
.L_x_268:
[----:B------:R-:W-:Y:S05]  /*c450*/  BSYNC B0 ;  /* 0x0000000000007941 */ /* 0x000fea0003800000 */
.L_x_218:
[----:B------:R-:W0:Y:S01]  /*c460*/  LDL R2, [R1] ;  /* 0x0000000001027983 */ /* 0x000e220000100800 */
[----:B------:R-:W-:Y:S01]  /*c470*/  ULDC.64 UR4, c[0x0][0x300] ;  /* 0x0000c00000047ab9 */ /* 0x000fe20000000a00 */
[----:B-----5:R-:W-:Y:S01]  /*c480*/  SHF.R.S32.HI R4, RZ, 0x1f, R35 ;  /* 0x0000001fff047819 */ /* 0x020fe20000011423 */
[----:B------:R-:W-:Y:S01]  /*c490*/  IMAD R5, R18, 0x1000, R29 ;  /* 0x0000100012057824 */ /* 0x000fe200078e021d */
[----:B------:R-:W1:Y:S01]  /*c4a0*/  S2R R7, SR_TID.X ;  /* 0x0000000000077919 */ /* 0x000e620000002100 */
[----:B------:R-:W-:Y:S01]  /*c4b0*/  LOP3.LUT P1, RZ, R16, 0x1, RZ, 0xc0, !PT ;  /* 0x0000000110ff7812 */ /* 0x000fe2000782c0ff */
[----:B-1----:R-:W-:-:S05]  /*c4c0*/  IMAD.SHL.U32 R7, R7, 0x8, RZ ;  /* 0x0000000807077824 */ /* 0x002fca00078e00ff */
[----:B------:R-:W-:Y:S02]  /*c4d0*/  LOP3.LUT R7, R7, 0x38, RZ, 0xc0, !PT ;  /* 0x0000003807077812 */ /* 0x000fe400078ec0ff */
[----:B0-----:R-:W-:-:S05]  /*c4e0*/  SHF.R.S32.HI R0, RZ, 0x1f, R2 ;  /* 0x0000001fff007819 */ /* 0x001fca0000011402 */
[----:B------:R0:W-:Y:S04]  /*c4f0*/  STL [R1+0x14], R0 ;  /* 0x0000140001007387 */ /* 0x0001e80000100800 */
[----:B------:R1:W-:Y:S01]  /*c500*/  STL [R1+0x18], R4 ;  /* 0x0000180401007387 */ /* 0x0003e20000100800 */
[----:B0-----:R-:W-:-:S04]  /*c510*/  IMAD R0, R0, UR4, RZ ;  /* 0x0000000400007c24 */ /* 0x001fc8000f8e02ff */
[C---:B------:R-:W-:Y:S02]  /*c520*/  IMAD R0, R2.reuse, UR5, R0 ;  /* 0x0000000502007c24 */ /* 0x040fe4000f8e0200 */
[----:B------:R-:W-:Y:S01]  /*c530*/  IMAD.WIDE.U32 R2, R2, UR4, RZ ;  /* 0x0000000402027c25 */ /* 0x000fe2000f8e00ff */
[----:B------:R-:W-:-:S03]  /*c540*/  ULDC.64 UR4, c[0x0][0x310] ;  /* 0x0000c40000047ab9 */ /* 0x000fc60000000a00 */
[----:B------:R-:W-:Y:S02]  /*c550*/  IMAD.IADD R3, R3, 0x1, R0 ;  /* 0x0000000103037824 */ /* 0x000fe400078e0200 */
[----:B------:R-:W-:Y:S02]  /*c560*/  IMAD R0, R4, UR4, RZ ;  /* 0x0000000404007c24 */ /* 0x000fe4000f8e02ff */
[----:B------:R-:W-:-:S04]  /*c570*/  IMAD.WIDE.U32 R2, R35, UR4, R2 ;  /* 0x0000000423027c25 */ /* 0x000fc8000f8e0002 */
[----:B------:R-:W-:Y:S01]  /*c580*/  IMAD R0, R35, UR5, R0 ;  /* 0x0000000523007c24 */ /* 0x000fe2000f8e0200 */
[----:B------:R-:W-:-:S04]  /*c590*/  ULDC.64 UR4, c[0x0][0x308] ;  /* 0x0000c20000047ab9 */ /* 0x000fc80000000a00 */
[----:B------:R-:W-:Y:S01]  /*c5a0*/  IADD3 R3, R3, R0, RZ ;  /* 0x0000000003037210 */ /* 0x000fe20007ffe0ff */
[----:B------:R-:W-:-:S04]  /*c5b0*/  IMAD R0, R26, UR4, RZ ;  /* 0x000000041a007c24 */ /* 0x000fc8000f8e02ff */
[C---:B------:R-:W-:Y:S02]  /*c5c0*/  IMAD R0, R19.reuse, UR5, R0 ;  /* 0x0000000513007c24 */ /* 0x040fe4000f8e0200 */
[----:B------:R-:W-:Y:S01]  /*c5d0*/  IMAD.WIDE.U32 R2, R19, UR4, R2 ;  /* 0x0000000413027c25 */ /* 0x000fe2000f8e0002 */
[----:B------:R-:W-:-:S03]  /*c5e0*/  ULDC.64 UR4, c[0x0][0x2e8] ;  /* 0x0000ba0000047ab9 */ /* 0x000fc60000000a00 */
[----:B-1----:R-:W-:Y:S01]  /*c5f0*/  IMAD.IADD R4, R3, 0x1, R0 ;  /* 0x0000000103047824 */ /* 0x002fe200078e0200 */
[----:B------:R-:W-:Y:S01]  /*c600*/  LEA R0, P0, R2, UR4, 0x1 ;  /* 0x0000000402007c11 */ /* 0x000fe2000f8008ff */
[----:B------:R-:W-:-:S03]  /*c610*/  UMOV UR4, 0xffffffff ;  /* 0xffffffff00047882 */ /* 0x000fc60000000000 */
[----:B------:R-:W-:Y:S01]  /*c620*/  LEA.HI.X R4, R2, UR5, R4, 0x1, P0 ;  /* 0x0000000502047c11 */ /* 0x000fe200080f0c04 */
[----:B------:R-:W-:Y:S08]  /*c630*/  BRA.DIV UR4, `(.L_x_220) ;  /* 0x0000003604ac7947 */ /* 0x000ff0000b800000 */
[----:B------:R-:W0:Y:S01]  /*c640*/  SHFL.IDX PT, R3, R0, RZ, 0x181f ;  /* 0x00181fff00037589 */ /* 0x000e2200000e0000 */
[C---:B------:R-:W-:Y:S02]  /*c650*/  ISETP.GE.AND P2, PT, R36.reuse, 0x1, PT ;  /* 0x000000012400780c */ /* 0x040fe40003f46270 */
[----:B------:R-:W-:Y:S01]  /*c660*/  ISETP.GE.AND P3, PT, R36, 0x11, PT ;  /* 0x000000112400780c */ /* 0x000fe20003f66270 */
[----:B------:R-:W1:Y:S10]  /*c670*/  SHFL.IDX PT, R2, R4, RZ, 0x181f ;  /* 0x00181fff04027589 */ /* 0x000e7400000e0000 */
[----:B------:R-:W-:-:S02]  /*c680*/  @P2 LEA R6, R5, UR37, 0x1 ;  /* 0x0000002505062c11 */ /* 0x000fc4000f8e08ff */
[----:B0-----:R-:W-:-:S05]  /*c690*/  @P2 LEA R3, P0, R7, R3, 0x1 ;  /* 0x0000000307032211 */ /* 0x001fca00078008ff */
[----:B-1----:R-:W-:-:S05]  /*c6a0*/  @P2 IMAD.X R2, RZ, RZ, R2, P0 ;  /* 0x000000ffff022224 */ /* 0x002fca00000e0602 */
[----:B------:R-:W-:-:S04]  /*c6b0*/  @P2 LOP3.LUT R3, R3, R2, RZ, 0x3c, !PT ;  /* 0x0000000203032212 */ /* 0x000fc800078e3cff */
[----:B------:R-:W-:-:S04]  /*c6c0*/  @P2 LOP3.LUT R2, R3, R2, RZ, 0x3c, !PT ;  /* 0x0000000203022212 */ /* 0x000fc800078e3cff */
[----:B------:R-:W-:-:S05]  /*c6d0*/  @P2 LOP3.LUT R3, R3, R2, RZ, 0x3c, !PT ;  /* 0x0000000203032212 */ /* 0x000fca00078e3cff */
[----:B------:R-:W-:Y:S01]  /*c6e0*/  @!PT LDS RZ, [RZ] ;  /* 0x00000000fffff984 */ /* 0x000fe20000000800 */
[----:B------:R0:W-:Y:S01]  /*c6f0*/  @P2 LDGSTS.E.BYPASS.LTC128B.128 [R6+0x22400], desc[UR42][R2.64], !P1 ;  /* 0x2240000002062fae */ /* 0x0001e2000c901d6a */
[----:B------:R-:W-:-:S03]  /*c700*/  ISETP.GE.AND P2, PT, R36, 0x21, PT ;  /* 0x000000212400780c */ /* 0x000fc60003f46270 */
[----:B0-----:R-:W0:Y:S01]  /*c710*/  SHFL.IDX PT, R3, R0, 0x1, 0x181f ;  /* 0x00381f0000037f89 */ /* 0x001e2200000e0000 */
[----:B------:R-:W-:-:S03]  /*c720*/  @P3 LEA R6, R5, UR37, 0x1 ;  /* 0x0000002505063c11 */ /* 0x000fc6000f8e08ff */
[----:B------:R-:W1:Y:S01]  /*c730*/  SHFL.IDX PT, R2, R4, 0x1, 0x181f ;  /* 0x00381f0004027f89 */ /* 0x000e6200000e0000 */
[----:B0-----:R-:W-:-:S05]  /*c740*/  @P3 LEA R3, P0, R7, R3, 0x1 ;  /* 0x0000000307033211 */ /* 0x001fca00078008ff */
[----:B-1----:R-:W-:-:S05]  /*c750*/  @P3 IMAD.X R2, RZ, RZ, R2, P0 ;  /* 0x000000ffff023224 */ /* 0x002fca00000e0602 */
[----:B------:R-:W-:-:S04]  /*c760*/  @P3 LOP3.LUT R3, R3, R2, RZ, 0x3c, !PT ;  /* 0x0000000203033212 */ /* 0x000fc800078e3cff */
[----:B------:R-:W-:-:S04]  /*c770*/  @P3 LOP3.LUT R2, R3, R2, RZ, 0x3c, !PT ;  /* 0x0000000203023212 */ /* 0x000fc800078e3cff */
[----:B------:R-:W-:-:S05]  /*c780*/  @P3 LOP3.LUT R3, R3, R2, RZ, 0x3c, !PT ;  /* 0x0000000203033212 */ /* 0x000fca00078e3cff */
[----:B------:R0:W-:Y:S04]  /*c790*/  @P3 LDGSTS.E.BYPASS.LTC128B.128 [R6+0x22c00], desc[UR42][R2.64], !P1 ;  /* 0x22c0000002063fae */ /* 0x0001e8000c901d6a */
[----:B0-----:R-:W0:Y:S01]  /*c7a0*/  SHFL.IDX PT, R3, R0, 0x2, 0x181f ;  /* 0x00581f0000037f89 */ /* 0x001e2200000e0000 */
[----:B------:R-:W-:-:S03]  /*c7b0*/  @P2 LEA R6, R5, UR37, 0x1 ;  /* 0x0000002505062c11 */ /* 0x000fc6000f8e08ff */
[----:B------:R-:W1:Y:S04]  /*c7c0*/  SHFL.IDX PT, R2, R4, 0x2, 0x181f ;  /* 0x00581f0004027f89 */ /* 0x000e6800000e0000 */
[----:B------:R-:W2:Y:S04]  /*c7d0*/  SHFL.IDX PT, R4, R4, 0x3, 0x181f ;  /* 0x00781f0004047f89 */ /* 0x000ea800000e0000 */
[----:B------:R-:W3:Y:S01]  /*c7e0*/  SHFL.IDX PT, R0, R0, 0x3, 0x181f ;  /* 0x00781f0000007f89 */ /* 0x000ee200000e0000 */
[----:B0-----:R-:W-:-:S05]  /*c7f0*/  @P2 LEA R3, P0, R7, R3, 0x1 ;  /* 0x0000000307032211 */ /* 0x001fca00078008ff */
[----:B-1----:R-:W-:-:S05]  /*c800*/  @P2 IMAD.X R2, RZ, RZ, R2, P0 ;  /* 0x000000ffff022224 */ /* 0x002fca00000e0602 */
[----:B------:R-:W-:-:S04]  /*c810*/  @P2 LOP3.LUT R3, R3, R2, RZ, 0x3c, !PT ;  /* 0x0000000203032212 */ /* 0x000fc800078e3cff */
[----:B------:R-:W-:-:S04]  /*c820*/  @P2 LOP3.LUT R2, R3, R2, RZ, 0x3c, !PT ;  /* 0x0000000203022212 */ /* 0x000fc800078e3cff */
[----:B------:R-:W-:-:S05]  /*c830*/  @P2 LOP3.LUT R3, R3, R2, RZ, 0x3c, !PT ;  /* 0x0000000203032212 */ /* 0x000fca00078e3cff */
[----:B--23--:R1:W-:Y:S02]  /*c840*/  @P2 LDGSTS.E.BYPASS.LTC128B.128 [R6+0x23400], desc[UR42][R2.64], !P1 ;  /* 0x2340000002062fae */ /* 0x00c3e4000c901d6a */
.L_x_278:
[----:B------:R-:W-:-:S13]  /*c850*/  ISETP.GE.AND P2, PT, R36, 0x31, PT ;  /* 0x000000312400780c */ /* 0x000fda0003f46270 */
[----:B01----:R-:W-:Y:S02]  /*c860*/  @P2 LEA R2, P0, R7, R0, 0x1 ;  /* 0x0000000007022211 */ /* 0x003fe400078008ff */
[----:B------:R-:W-:-:S03]  /*c870*/  @P2 LEA R5, R5, UR37, 0x1 ;  /* 0x0000002505052c11 */ /* 0x000fc6000f8e08ff */
[----:B------:R-:W-:Y:S01]  /*c880*/  @P2 IMAD.X R3, RZ, RZ, R4, P0 ;  /* 0x000000ffff032224 */ /* 0x000fe200000e0604 */
[----:B------:R-:W-:-:S04]  /*c890*/  PLOP3.LUT P0, PT, PT, PT, PT, 0x80, 0x0 ;  /* 0x000000000000781c */ /* 0x000fc80003f0f070 */
[----:B------:R-:W-:Y:S01]  /*c8a0*/  @!PT LDS RZ, [RZ] ;  /* 0x00000000fffff984 */ /* 0x000fe20000000800 */
[----:B------:R-:W-:Y:S01]  /*c8b0*/  @!PT LDS RZ, [RZ] ;  /* 0x00000000fffff984 */ /* 0x000fe20000000800 */
[----:B------:R-:W-:Y:S01]  /*c8c0*/  @!PT LDS RZ, [RZ] ;  /* 0x00000000fffff984 */ /* 0x000fe20000000800 */
[----:B------:R0:W-:Y:S01]  /*c8d0*/  @P2 LDGSTS.E.BYPASS.LTC128B.128 [R5+0x23c00], desc[UR42][R2.64], !P1 ;  /* 0x23c0000002052fae */ /* 0x0001e2000c901d6a */
[----:B------:R-:W-:-:S08]  /*c8e0*/  NOP ;  /* 0x0000000000007918 */ /* 0x000fd00000000000 */
.L_x_221:
[----:B------:R-:W-:Y:S02]  /*c8f0*/  PLOP3.LUT P1, PT, P1, P0, PT, 0xa2, 0x0 ;  /* 0x000000000000781c */ /* 0x000fe40000f21472 */
[----:B------:R-:W-:-:S08]  /*c900*/  @P0 R2UR P1, UR4, R25 ;  /* 0x00000000190402ca */ /* 0x000fd00000020000 */
[----:B------:R-:W-:-:S05]  /*c910*/  @P0 PLOP3.LUT P0, PT, P1, PT, PT, 0x80, 0x0 ;  /* 0x000000000000081c */ /* 0x000fca0000f0f070 */
[----:B------:R-:W-:Y:S01]  /*c920*/  @!P1 SYNCS.ARRIVE.TRANS64.RED.A0T1 RZ, [UR4+0x38830], RZ ;  /* 0x038830ffffff99a7 */ /* 0x000fe20008200404 */
[----:B------:R-:W-:Y:S07]  /*c930*/  @!P1 ARRIVES.LDGSTSBAR.64.TRANSCNT [UR4+0x38830] ;  /* 0x03883000ff0099b0 */ /* 0x000fee0008000a84 */
[----:B------:R-:W-:Y:S05]  /*c940*/  @P0 BRA.U.ANY `(.L_x_221) ;  /* 0xfffffffd00e80947 */ /* 0x000fea000393ffff */
[----:B------:R-:W-:Y:S01]  /*c950*/  NOP ;  /* 0x0000000000007918 */ /* 0x000fe20000000000 */
[----:B------:R-:W-:-:S04]  /*c960*/  LOP3.LUT R0, R37, 0x2, RZ, 0xfc, !PT ;  /* 0x0000000225007812 */ /* 0x000fc800078efcff */
[----:B------:R-:W-:-:S13]  /*c970*/  ISETP.NE.AND P2, PT, R0, 0x3, PT ;  /* 0x000000030000780c */ /* 0x000fda0003f45270 */
[----:B------:R-:W-:Y:S05]  /*c980*/  @!P2 BRA `(.L_x_222) ;  /* 0x000000000004a947 */ /* 0x000fea0003800000 */
[----:B------:R-:W-:Y:S01]  /*c990*/  BPT.TRAP 0x1 ;  /* 0x000000040000795c */ /* 0x000fe20000300000 */
.L_x_222:
[----:B------:R1:W-:Y:S02]  /*c9a0*/  SYNCS.ARRIVE.TRANS64.A1T0 RZ, [R25+URZ+0x38830], RZ ;  /* 0x038830ff19ff79a7 */ /* 0x0003e4000810003f */
[----:B------:R-:W-:Y:S05]  /*c9b0*/  WARPSYNC.ALL ;  /* 0x0000000000007948 */ /* 0x000fea0003800000 */
[----:B------:R-:W-:Y:S01]  /*c9c0*/  UIADD3 UR4, UR37, 0x20400, URZ ;  /* 0x0002040025047890 */ /* 0x000fe2000fffe03f */
[----:B------:R-:W-:-:S03]  /*c9d0*/  SHF.R.S32.HI R0, RZ, 0x1f, R27 ;  /* 0x0000001fff007819 */ /* 0x000fc6000001141b */
[----:B------:R-:W-:Y:S02]  /*c9e0*/  ULOP3.LUT UP0, URZ, UR4, 0x3ff, URZ, 0xc0, !UPT ;  /* 0x000003ff043f7892 */ /* 0x000fe4000f80c03f */
[----:B------:R2:W-:Y:S01]  /*c9f0*/  STL [R1+0x10], R0 ;  /* 0x0000100001007387 */ /* 0x0005e20000100800 */
[----:B------:R-:W-:Y:S03]  /*ca00*/  BAR.SYNC.DEFER_BLOCKING 0x8, 0x100 ;  /* 0x0204000000007b1d */ /* 0x000fe60000010000 */
[----:B------:R-:W-:-:S13]  /*ca10*/  PLOP3.LUT P0, PT, PT, PT, UP0, 0x80, 0x0 ;  /* 0x000000000000781c */ /* 0x000fda0003f0f008 */
[----:B--2---:R-:W-:Y:S05]  /*ca20*/  @!P0 BRA `(.L_x_223) ;  /* 0x0000000000408947 */ /* 0x004fea0003800000 */
[----:B0-----:R-:W-:Y:S01]  /*ca30*/  MOV R2, 0x0 ;  /* 0x0000000000027802 */ /* 0x001fe20000000f00 */
[----:B------:R-:W-:Y:S01]  /*ca40*/  ULDC.64 UR4, c[0x4][0x90] ;  /* 0x0100240000047ab9 */ /* 0x000fe20000000a00 */
[----:B------:R-:W-:Y:S01]  /*ca50*/  ULDC.64 UR6, c[0x4][0x98] ;  /* 0x0100260000067ab9 */ /* 0x000fe20000000a00 */
[----:B------:R-:W-:Y:S01]  /*ca60*/  ULDC.64 UR8, c[0x4][0x20] ;  /* 0x0100080000087ab9 */ /* 0x000fe20000000a00 */
[----:B------:R-:W-:Y:S01]  /*ca70*/  IMAD.U32 R4, RZ, RZ, UR4 ;  /* 0x00000004ff047e24 */ /* 0x000fe2000f8e00ff */
[----:B------:R-:W-:Y:S01]  /*ca80*/  MOV R10, UR8 ;  /* 0x00000008000a7c02 */ /* 0x000fe20008000f00 */
[----:B------:R-:W0:Y:S01]  /*ca90*/  LDC.64 R2, c[0x4][R2] ;  /* 0x0100000002027b82 */ /* 0x000e220000000a00 */
[----:B------:R-:W-:Y:S02]  /*caa0*/  IMAD.U32 R5, RZ, RZ, UR5 ;  /* 0x00000005ff057e24 */ /* 0x000fe4000f8e00ff */
[----:B------:R-:W-:Y:S02]  /*cab0*/  IMAD.U32 R6, RZ, RZ, UR6 ;  /* 0x00000006ff067e24 */ /* 0x000fe4000f8e00ff */
[----:B------:R-:W-:-:S02]  /*cac0*/  IMAD.U32 R7, RZ, RZ, UR7 ;  /* 0x00000007ff077e24 */ /* 0x000fc4000f8e00ff */
[----:B------:R-:W-:Y:S02]  /*cad0*/  IMAD.U32 R11, RZ, RZ, UR9 ;  /* 0x00000009ff0b7e24 */ /* 0x000fe4000f8e00ff */
[----:B------:R-:W-:Y:S02]  /*cae0*/  IMAD.MOV.U32 R8, RZ, RZ, 0x70 ;  /* 0x00000070ff087424 */ /* 0x000fe400078e00ff */
[----:B------:R-:W-:Y:S02]  /*caf0*/  IMAD.MOV.U32 R12, RZ, RZ, 0x1 ;  /* 0x00000001ff0c7424 */ /* 0x000fe400078e00ff */
[----:B------:R-:W-:-:S07]  /*cb00*/  IMAD.MOV.U32 R13, RZ, RZ, RZ ;  /* 0x000000ffff0d7224 */ /* 0x000fce00078e00ff */
[----:B------:R-:W-:-:S07]  /*cb10*/  LEPC R20, `(.L_x_223) ;  /* 0x000000001014794e */ /* 0x000fce0000000000 */
[----:B01----:R-:W-:Y:S05]  /*cb20*/  CALL.ABS.NOINC R2 ;  /* 0x0000000002007343 */ /* 0x003fea0003c00000 */
.L_x_223:
[----:B0-----:R-:W2:Y:S01]  /*cb30*/  LDL R2, [R1+0x10] ;  /* 0x0000100001027983 */ /* 0x001ea20000100800 */
[----:B------:R-:W0:Y:S03]  /*cb40*/  LDC R3, c[0x0][0x448] ;  /* 0x00011200ff037b82 */ /* 0x000e260000000800 */
[----:B------:R-:W3:Y:S01]  /*cb50*/  LDL R21, [R1+0xc] ;  /* 0x00000c0001157983 */ /* 0x000ee20000100800 */
[----:B------:R-:W-:Y:S01]  /*cb60*/  IMAD.MOV R5, RZ, RZ, -R34 ;  /* 0x000000ffff057224 */ /* 0x000fe200078e0a22 */
[----:B------:R-:W-:Y:S01]  /*cb70*/  ULDC UR4, c[0x0][0xd38] ;  /* 0x00034e0000047ab9 */ /* 0x000fe20000000800 */
[----:B------:R-:W-:Y:S01]  /*cb80*/  LOP3.LUT R16, R16, 0xffffdfff, RZ, 0xc0, !PT ;  /* 0xffffdfff10107812 */ /* 0x000fe200078ec0ff */
[----:B------:R-:W4:Y:S01]  /*cb90*/  S2R R9, SR_TID.X ;  /* 0x0000000000097919 */ /* 0x000f220000002100 */
[----:B------:R-:W-:Y:S01]  /*cba0*/  LEA R8, R29, UR37, 0x1 ;  /* 0x000000251d087c11 */ /* 0x000fe2000f8e08ff */
[----:B------:R-:W5:Y:S01]  /*cbb0*/  S2R R10, SR_TID.X ;  /* 0x00000000000a7919 */ /* 0x000f620000002100 */
[----:B0-----:R-:W-:-:S13]  /*cbc0*/  ISETP.NE.AND P0, PT, R3, 0x1, PT ;  /* 0x000000010300780c */ /* 0x001fda0003f05270 */
[----:B------:R-:W0:Y:S01]  /*cbd0*/  @P0 LDC R0, c[0x0][0x450] ;  /* 0x00011400ff000b82 */ /* 0x000e220000000800 */
[----:B------:R-:W-:Y:S01]  /*cbe0*/  @P0 LOP3.LUT R16, R16, 0x2000, RZ, 0xfc, !PT ;  /* 0x0000200010100812 */ /* 0x000fe200078efcff */
[----:B----4-:R-:W-:-:S03]  /*cbf0*/  IMAD.SHL.U32 R9, R9, 0x8, RZ ;  /* 0x0000000809097824 */ /* 0x010fc600078e00ff */
[----:B------:R-:W-:Y:S02]  /*cc00*/  LOP3.LUT P1, RZ, R16, 0x1000000, RZ, 0xc0, !PT ;  /* 0x0100000010ff7812 */ /* 0x000fe4000782c0ff */
[----:B-----5:R-:W-:Y:S02]  /*cc10*/  SHF.R.U32.HI R10, RZ, 0x3, R10 ;  /* 0x00000003ff0a7819 */ /* 0x020fe4000001160a */
[----:B------:R-:W-:Y:S02]  /*cc20*/  LOP3.LUT R9, R9, 0x38, RZ, 0xc0, !PT ;  /* 0x0000003809097812 */ /* 0x000fe400078ec0ff */
[----:B------:R-:W-:Y:S01]  /*cc30*/  LOP3.LUT R10, R10, 0xf, RZ, 0xc0, !PT ;  /* 0x0000000f0a0a7812 */ /* 0x000fe200078ec0ff */
[----:B--2---:R-:W-:Y:S02]  /*cc40*/  IMAD.MOV.U32 R20, RZ, RZ, R2 ;  /* 0x000000ffff147224 */ /* 0x004fe400078e0002 */
[----:B------:R-:W2:Y:S01]  /*cc50*/  @P0 LDC R2, c[0x0][0x44c] ;  /* 0x00011300ff020b82 */ /* 0x000ea20000000800 */
[----:B---3--:R-:W-:Y:S01]  /*cc60*/  IMAD R5, R5, UR4, R21 ;  /* 0x0000000405057c24 */ /* 0x008fe2000f8e0215 */
[----:B------:R-:W-:-:S02]  /*cc70*/  ULDC.64 UR4, c[0x0][0x2d8] ;  /* 0x0000b60000047ab9 */ /* 0x000fc40000000a00 */
[----:B------:R-:W-:Y:S02]  /*cc80*/  IMAD R6, R26, UR4, RZ ;  /* 0x000000041a067c24 */ /* 0x000fe4000f8e02ff */
[----:B------:R-:W-:Y:S02]  /*cc90*/  IMAD R34, R5, 0x40, R24 ;  /* 0x0000004005227824 */ /* 0x000fe400078e0218 */
[----:B------:R-:W-:Y:S02]  /*cca0*/  IMAD R6, R19, UR5, R6 ;  /* 0x0000000513067c24 */ /* 0x000fe4000f8e0206 */
[----:B------:R-:W-:Y:S02]  /*ccb0*/  IMAD.MOV.U32 R4, RZ, RZ, R34 ;  /* 0x000000ffff047224 */ /* 0x000fe400078e0022 */
[----:B--2---:R-:W-:-:S05]  /*ccc0*/  @P0 IMAD.HI.U32 R2, R34, R2, RZ ;  /* 0x0000000222020227 */ /* 0x004fca00078e00ff */
[----:B0-----:R-:W-:-:S05]  /*ccd0*/  @P0 SHF.R.U32.HI R4, RZ, R0, R2 ;  /* 0x00000000ff040219 */ /* 0x001fca0000011602 */
[----:B------:R-:W-:-:S04]  /*cce0*/  IMAD.MOV R0, RZ, RZ, -R4 ;  /* 0x000000ffff007224 */ /* 0x000fc800078e0a04 */
[----:B------:R-:W-:Y:S02]  /*ccf0*/  IMAD R0, R3, R0, R34 ;  /* 0x0000000003007224 */ /* 0x000fe400078e0222 */
[----:B------:R-:W-:Y:S01]  /*cd00*/  IMAD.WIDE.U32 R2, R19, UR4, RZ ;  /* 0x0000000413027c25 */ /* 0x000fe2000f8e00ff */
[----:B------:R-:W-:-:S03]  /*cd10*/  ULDC.64 UR4, c[0x0][0x2e0] ;  /* 0x0000b80000047ab9 */ /* 0x000fc60000000a00 */
[----:B------:R-:W-:Y:S02]  /*cd20*/  IMAD.IADD R3, R3, 0x1, R6 ;  /* 0x0000000103037824 */ /* 0x000fe400078e0206 */
[----:B------:R-:W-:Y:S02]  /*cd30*/  IMAD R6, R20, UR4, RZ ;  /* 0x0000000414067c24 */ /* 0x000fe4000f8e02ff */
[----:B------:R-:W-:-:S04]  /*cd40*/  IMAD.WIDE.U32 R2, R27, UR4, R2 ;  /* 0x000000041b027c25 */ /* 0x000fc8000f8e0002 */
[----:B------:R-:W-:Y:S01]  /*cd50*/  IMAD R6, R27, UR5, R6 ;  /* 0x000000051b067c24 */ /* 0x000fe2000f8e0206 */
[----:B------:R-:W-:-:S03]  /*cd60*/  ULDC.64 UR4, c[0x0][0x2d0] ;  /* 0x0000b40000047ab9 */ /* 0x000fc60000000a00 */
[----:B------:R-:W-:Y:S01]  /*cd70*/  IMAD.IADD R3, R3, 0x1, R6 ;  /* 0x0000000103037824 */ /* 0x000fe200078e0206 */
[----:B------:R-:W-:Y:S01]  /*cd80*/  SHF.R.S32.HI R6, RZ, 0x1f, R4 ;  /* 0x0000001fff067819 */ /* 0x000fe20000011404 */
[----:B------:R-:W-:-:S04]  /*cd90*/  IMAD.WIDE.U32 R2, R4, UR4, R2 ;  /* 0x0000000404027c25 */ /* 0x000fc8000f8e0002 */
[----:B------:R-:W-:-:S04]  /*cda0*/  IMAD R6, R6, UR4, RZ ;  /* 0x0000000406067c24 */ /* 0x000fc8000f8e02ff */
[----:B------:R-:W-:Y:S01]  /*cdb0*/  IMAD R6, R4, UR5, R6 ;  /* 0x0000000504067c24 */ /* 0x000fe2000f8e0206 */
[----:B------:R-:W-:Y:S01]  /*cdc0*/  SHF.R.S32.HI R4, RZ, 0x1f, R0 ;  /* 0x0000001fff047819 */ /* 0x000fe20000011400 */
[----:B------:R-:W-:-:S03]  /*cdd0*/  ULDC.64 UR4, c[0x0][0x2c8] ;  /* 0x0000b20000047ab9 */ /* 0x000fc60000000a00 */
[----:B------:R-:W-:Y:S01]  /*cde0*/  IADD3 R3, R3, R6, RZ ;  /* 0x0000000603037210 */ /* 0x000fe20007ffe0ff */
        /* <DEDUP_REMOVED lines=9> */
[----:B------:R-:W0:Y:S01]  /*ce80*/  SHFL.IDX PT, R4, R0, RZ, 0x181f ;  /* 0x00181fff00047589 */ /* 0x000e2200000e0000 */
[----:B------:R-:W-:Y:S01]  /*ce90*/  IMAD R5, R5, 0x40, R10 ;  /* 0x0000004005057824 */ /* 0x000fe200078e020a */
[----:B------:R-:W-:Y:S02]  /*cea0*/  LOP3.LUT R16, R16, 0xfffffeff, RZ, 0xc0, !PT ;  /* 0xfffffeff10107812 */ /* 0x000fe400078ec0ff */
[----:B------:R-:W2:Y:S02]  /*ceb0*/  SHFL.IDX PT, R3, R2, RZ, 0x181f ;  /* 0x00181fff02037589 */ /* 0x000ea400000e0000 */
[----:B------:R-:W-:-:S13]  /*cec0*/  ISETP.GE.AND P2, PT, R5, UR36, PT ;  /* 0x0000002405007c0c */ /* 0x000fda000bf46270 */
[----:B------:R-:W-:-:S04]  /*ced0*/  @P2 LOP3.LUT R16, R16, 0x100, RZ, 0xfc, !PT ;  /* 0x0000010010102812 */ /* 0x000fc800078efcff */
[----:B------:R-:W-:Y:S02]  /*cee0*/  LOP3.LUT R16, R16, 0xffffff7f, RZ, 0xc0, !PT ;  /* 0xffffff7f10107812 */ /* 0x000fe400078ec0ff */
[----:B0-----:R-:W-:-:S05]  /*cef0*/  @!P2 LEA R4, P0, R9, R4, 0x1 ;  /* 0x000000040904a211 */ /* 0x001fca00078008ff */
[----:B--2---:R-:W-:Y:S02]  /*cf00*/  @!P2 IMAD.X R3, RZ, RZ, R3, P0 ;  /* 0x000000ffff03a224 */ /* 0x004fe400000e0603 */
[----:B------:R-:W-:Y:S02]  /*cf10*/  @!P2 IMAD.MOV.U32 R6, RZ, RZ, R4 ;  /* 0x000000ffff06a224 */ /* 0x000fe400078e0004 */
[----:B------:R-:W-:Y:S02]  /*cf20*/  @!P2 IMAD.MOV.U32 R7, RZ, RZ, R3 ;  /* 0x000000ffff07a224 */ /* 0x000fe400078e0003 */
[----:B------:R-:W-:-:S03]  /*cf30*/  VIADD R3, R5, 0x10 ;  /* 0x0000001005037836 */ /* 0x000fc60000000000 */
[----:B------:R-:W-:Y:S01]  /*cf40*/  @!PT LDS RZ, [RZ] ;  /* 0x00000000fffff984 */ /* 0x000fe20000000800 */
[----:B------:R0:W-:Y:S02]  /*cf50*/  @!P2 LDGSTS.E.BYPASS.LTC128B.128 [R8+0x20400], desc[UR42][R6.64], !P1 ;  /* 0x204000000608afae */ /* 0x0001e4000c901d6a */
[----:B------:R-:W-:Y:S02]  /*cf60*/  ISETP.GE.AND P2, PT, R3, UR36, PT ;  /* 0x0000002403007c0c */ /* 0x000fe4000bf46270 */
[----:B------:R-:W-:Y:S04]  /*cf70*/  SHFL.IDX PT, R3, R2, 0x1, 0x181f ;  /* 0x00381f0002037f89 */ /* 0x000fe800000e0000 */
[----:B0-----:R-:W0:Y:S07]  /*cf80*/  SHFL.IDX PT, R6, R0, 0x1, 0x181f ;  /* 0x00381f0000067f89 */ /* 0x001e2e00000e0000 */
[----:B------:R-:W-:-:S04]  /*cf90*/  @P2 LOP3.LUT R16, R16, 0x80, RZ, 0xfc, !PT ;  /* 0x0000008010102812 */ /* 0x000fc800078efcff */
[----:B------:R-:W-:Y:S02]  /*cfa0*/  LOP3.LUT R16, R16, 0xffffffbf, RZ, 0xc0, !PT ;  /* 0xffffffbf10107812 */ /* 0x000fe400078ec0ff */
[----:B0-----:R-:W-:-:S05]  /*cfb0*/  @!P2 LEA R6, P0, R9, R6, 0x1 ;  /* 0x000000060906a211 */ /* 0x001fca00078008ff */
[----:B------:R-:W-:-:S04]  /*cfc0*/  @!P2 IMAD.X R3, RZ, RZ, R3, P0 ;  /* 0x000000ffff03a224 */ /* 0x000fc800000e0603 */
[----:B------:R-:W-:Y:S02]  /*cfd0*/  @!P2 IMAD.MOV.U32 R7, RZ, RZ, R3 ;  /* 0x000000ffff07a224 */ /* 0x000fe400078e0003 */
[----:B------:R-:W-:-:S03]  /*cfe0*/  VIADD R3, R5, 0x20 ;  /* 0x0000002005037836 */ /* 0x000fc60000000000 */
[----:B------:R0:W-:Y:S02]  /*cff0*/  @!P2 LDGSTS.E.BYPASS.LTC128B.128 [R8+0x20c00], desc[UR42][R6.64], !P1 ;  /* 0x20c000000608afae */ /* 0x0001e4000c901d6a */
[----:B------:R-:W-:Y:S02]  /*d000*/  ISETP.GE.AND P2, PT, R3, UR36, PT ;  /* 0x0000002403007c0c */ /* 0x000fe4000bf46270 */
[----:B------:R-:W-:Y:S04]  /*d010*/  SHFL.IDX PT, R3, R2, 0x2, 0x181f ;  /* 0x00581f0002037f89 */ /* 0x000fe800000e0000 */
[----:B0-----:R-:W0:Y:S07]  /*d020*/  SHFL.IDX PT, R6, R0, 0x2, 0x181f ;  /* 0x00581f0000067f89 */ /* 0x001e2e00000e0000 */
[----:B------:R-:W-:Y:S01]  /*d030*/  @P2 LOP3.LUT R16, R16, 0x40, RZ, 0xfc, !PT ;  /* 0x0000004010102812 */ /* 0x000fe200078efcff */
[----:B------:R-:W2:Y:S01]  /*d040*/  SHFL.IDX PT, R0, R0, 0x3, 0x181f ;  /* 0x00781f0000007f89 */ /* 0x000ea200000e0000 */
[----:B0-----:R-:W-:-:S05]  /*d050*/  @!P2 LEA R6, P0, R9, R6, 0x1 ;  /* 0x000000060906a211 */ /* 0x001fca00078008ff */
[----:B------:R-:W-:-:S05]  /*d060*/  @!P2 IMAD.X R3, RZ, RZ, R3, P0 ;  /* 0x000000ffff03a224 */ /* 0x000fca00000e0603 */
[----:B------:R-:W-:Y:S02]  /*d070*/  @!P2 MOV R7, R3 ;  /* 0x000000030007a202 */ /* 0x000fe40000000f00 */
[----:B------:R0:W3:Y:S04]  /*d080*/  SHFL.IDX PT, R3, R2, 0x3, 0x181f ;  /* 0x00781f0002037f89 */ /* 0x0000e800000e0000 */
[----:B--2---:R0:W-:Y:S02]  /*d090*/  @!P2 LDGSTS.E.BYPASS.LTC128B.128 [R8+0x21400], desc[UR42][R6.64], !P1 ;  /* 0x214000000608afae */ /* 0x0041e4000c901d6a */
.L_x_287:
[----:B------:R-:W-:Y:S01]  /*d0a0*/  VIADD R5, R5, 0x30 ;  /* 0x0000003005057836 */ /* 0x000fe20000000000 */
[----:B------:R-:W-:-:S04]  /*d0b0*/  LOP3.LUT R16, R16, 0xfffff7ff, RZ, 0xc0, !PT ;  /* 0xfffff7ff10107812 */ /* 0x000fc800078ec0ff */
[----:B------:R-:W-:-:S13]  /*d0c0*/  ISETP.GE.AND P2, PT, R5, UR36, PT ;  /* 0x0000002405007c0c */ /* 0x000fda000bf46270 */
[----:B0-----:R-:W-:Y:S02]  /*d0d0*/  @!P2 LEA R2, P0, R9, R0, 0x1 ;  /* 0x000000000902a211 */ /* 0x001fe400078008ff */
[----:B------:R-:W-:-:S03]  /*d0e0*/  @P2 LOP3.LUT R16, R16, 0x800, RZ, 0xfc, !PT ;  /* 0x0000080010102812 */ /* 0x000fc600078efcff */
[----:B---3--:R-:W-:-:S05]  /*d0f0*/  @!P2 IMAD.X R3, RZ, RZ, R3, P0 ;  /* 0x000000ffff03a224 */ /* 0x008fca00000e0603 */
[----:B------:R-:W-:Y:S01]  /*d100*/  @!PT LDS RZ, [RZ] ;  /* 0x00000000fffff984 */ /* 0x000fe20000000800 */
[----:B------:R-:W-:Y:S01]  /*d110*/  @!PT LDS RZ, [RZ] ;  /* 0x00000000fffff984 */ /* 0x000fe20000000800 */
[----:B------:R-:W-:Y:S01]  /*d120*/  @!PT LDS RZ, [RZ] ;  /* 0x00000000fffff984 */ /* 0x000fe20000000800 */
[----:B------:R0:W-:Y:S01]  /*d130*/  @!P2 LDGSTS.E.BYPASS.LTC128B.128 [R8+0x21c00], desc[UR42][R2.64], !P1 ;  /* 0x21c000000208afae */ /* 0x0001e2000c901d6a */
[----:B------:R-:W-:Y:S01]  /*d140*/  NOP ;  /* 0x0000000000007918 */ /* 0x000fe20000000000 */
[----:B------:R-:W-:Y:S02]  /*d150*/  SYNCS.ARRIVE.TRANS64.RED.A0T1 RZ, [UR37+0x38800], RZ ;  /* 0x038800ffffff79a7 */ /* 0x000fe40008200425 */
[----:B------:R-:W-:Y:S01]  /*d160*/  ARRIVES.LDGSTSBAR.64.TRANSCNT [UR37+0x38800] ;  /* 0x03880000ff0079b0 */ /* 0x000fe20008000aa5 */
[----:B------:R-:W-:Y:S01]  /*d170*/  NOP ;  /* 0x0000000000007918 */ /* 0x000fe20000000000 */
[----:B------:R-:W-:Y:S02]  /*d180*/  UIADD3 UR4, UR37, 0x26400, URZ ;  /* 0x0002640025047890 */ /* 0x000fe4000fffe03f */
[----:B------:R-:W-:Y:S02]  /*d190*/  SYNCS.ARRIVE.TRANS64.A1T0 RZ, [UR37+0x38800], RZ ;  /* 0x038800ffffff79a7 */ /* 0x000fe40008100025 */
[----:B------:R-:W-:-:S06]  /*d1a0*/  ULOP3.LUT UP0, URZ, UR4, 0x3ff, URZ, 0xc0, !UPT ;  /* 0x000003ff043f7892 */ /* 0x000fcc000f80c03f */
[----:B------:R-:W-:-:S13]  /*d1b0*/  PLOP3.LUT P0, PT, PT, PT, UP0, 0x80, 0x0 ;  /* 0x000000000000781c */ /* 0x000fda0003f0f008 */
[----:B0-----:R-:W-:Y:S05]  /*d1c0*/  @!P0 BRA `(.L_x_225) ;  /* 0x0000000000408947 */ /* 0x001fea0003800000 */
        /* <DEDUP_REMOVED lines=15> */
[----:B01----:R-:W-:Y:S05]  /*d2c0*/  CALL.ABS.NOINC R2 ;  /* 0x0000000002007343 */ /* 0x003fea0003c00000 */
.L_x_225:
[----:B------:R-:W2:Y:S01]  /*d2d0*/  LDL.LU R20, [R1+0x10] ;  /* 0x0000100001147983 */ /* 0x000ea20000300800 */
[----:B------:R-:W0:Y:S01]  /*d2e0*/  LDC R2, c[0x0][0x448] ;  /* 0x00011200ff027b82 */ /* 0x000e220000000800 */
[----:B------:R-:W-:Y:S01]  /*d2f0*/  ULDC.64 UR4, c[0x0][0x3d8] ;  /* 0x0000f60000047ab9 */ /* 0x000fe20000000a00 */
[----:B------:R-:W-:Y:S01]  /*d300*/  MOV R0, R34 ;  /* 0x0000002200007202 */ /* 0x000fe20000000f00 */
[----:B------:R3:W5:Y:S01]  /*d310*/  LDL R9, [R1+0x8] ;  /* 0x0000080001097983 */ /* 0x0007620000100800 */
[----:B------:R-:W-:Y:S01]  /*d320*/  IMAD R4, R26, UR4, RZ ;  /* 0x000000041a047c24 */ /* 0x000fe2000f8e02ff */
[C---:B------:R-:W-:Y:S02]  /*d330*/  LOP3.LUT P5, RZ, R16.reuse, 0x200000, RZ, 0xc0, !PT ;  /* 0x0020000010ff7812 */ /* 0x040fe400078ac0ff */
[----:B------:R3:W5:Y:S01]  /*d340*/  LDL R8, [R1+0x4] ;  /* 0x0000040001087983 */ /* 0x0007620000100800 */
[----:B------:R-:W-:Y:S01]  /*d350*/  IMAD R4, R19, UR5, R4 ;  /* 0x0000000513047c24 */ /* 0x000fe2000f8e0204 */
[----:B------:R-:W-:-:S02]  /*d360*/  LOP3.LUT P4, RZ, R16, 0x100000, RZ, 0xc0, !PT ;  /* 0x0010000010ff7812 */ /* 0x000fc4000788c0ff */
[C---:B------:R-:W-:Y:S02]  /*d370*/  LOP3.LUT P3, RZ, R16.reuse, 0x80000, RZ, 0xc0, !PT ;  /* 0x0008000010ff7812 */ /* 0x040fe4000786c0ff */
[----:B------:R-:W-:Y:S02]  /*d380*/  LOP3.LUT P2, RZ, R16, 0x40000, RZ, 0xc0, !PT ;  /* 0x0004000010ff7812 */ /* 0x000fe4000784c0ff */
[----:B0-----:R-:W-:-:S13]  /*d390*/  ISETP.NE.AND P6, PT, R2, 0x1, PT ;  /* 0x000000010200780c */ /* 0x001fda0003fc5270 */
[----:B------:R-:W0:Y:S08]  /*d3a0*/  @P6 LDC R3, c[0x0][0x44c] ;  /* 0x00011300ff036b82 */ /* 0x000e300000000800 */
[----:B------:R-:W4:Y:S01]  /*d3b0*/  @P6 LDC R2, c[0x0][0x450] ;  /* 0x00011400ff026b82 */ /* 0x000f220000000800 */
[----:B0-----:R-:W-:-:S05]  /*d3c0*/  @P6 IMAD.HI.U32 R3, R34, R3, RZ ;  /* 0x0000000322036227 */ /* 0x001fca00078e00ff */
[----:B----4-:R-:W-:Y:S01]  /*d3d0*/  @P6 SHF.R.U32.HI R0, RZ, R2, R3 ;  /* 0x00000002ff006219 */ /* 0x010fe20000011603 */
[----:B------:R-:W-:Y:S01]  /*d3e0*/  IMAD.WIDE.U32 R2, R19, UR4, RZ ;  /* 0x0000000413027c25 */ /* 0x000fe2000f8e00ff */
[----:B------:R-:W-:-:S03]  /*d3f0*/  ULDC.64 UR4, c[0x0][0x3e0] ;  /* 0x0000f80000047ab9 */ /* 0x000fc60000000a00 */
[----:B------:R-:W-:Y:S01]  /*d400*/  IMAD.IADD R3, R3, 0x1, R4 ;  /* 0x0000000103037824 */ /* 0x000fe200078e0204 */
[----:B------:R-:W0:Y:S01]  /*d410*/  S2R R21, SR_TID.X ;  /* 0x0000000000157919 */ /* 0x000e220000002100 */
[----:B------:R-:W-:Y:S01]  /*d420*/  IMAD.WIDE.U32 R2, R27, UR4, R2 ;  /* 0x000000041b027c25 */ /* 0x000fe2000f8e0002 */
[----:B------:R-:W-:-:S03]  /*d430*/  SHF.R.S32.HI R5, RZ, 0x1f, R0 ;  /* 0x0000001fff057819 */ /* 0x000fc60000011400 */
[----:B0-----:R-:W-:-:S05]  /*d440*/  IMAD.SHL.U32 R21, R21, 0x8, RZ ;  /* 0x0000000815157824 */ /* 0x001fca00078e00ff */
[----:B------:R-:W-:Y:S01]  /*d450*/  LOP3.LUT R21, R21, 0x38, RZ, 0xc0, !PT ;  /* 0x0000003815157812 */ /* 0x000fe200078ec0ff */
[----:B--2---:R-:W-:Y:S01]  /*d460*/  IMAD R4, R20, UR4, RZ ;  /* 0x0000000414047c24 */ /* 0x004fe2000f8e02ff */
[----:B------:R-:W-:-:S03]  /*d470*/  ULDC UR4, c[0x0][0x448] ;  /* 0x0001120000047ab9 */ /* 0x000fc60000000800 */
[----:B------:R-:W-:-:S04]  /*d480*/  IMAD R4, R27, UR5, R4 ;  /* 0x000000051b047c24 */ /* 0x000fc8000f8e0204 */
[----:B------:R-:W-:Y:S02]  /*d490*/  IMAD.IADD R3, R3, 0x1, R4 ;  /* 0x0000000103037824 */ /* 0x000fe400078e0204 */
[----:B------:R-:W-:-:S04]  /*d4a0*/  IMAD.MOV R4, RZ, RZ, -R0 ;  /* 0x000000ffff047224 */ /* 0x000fc800078e0a00 */
[----:B------:R-:W-:Y:S01]  /*d4b0*/  IMAD R4, R4, UR4, R34 ;  /* 0x0000000404047c24 */ /* 0x000fe2000f8e0222 */
[----:B------:R-:W-:Y:S02]  /*d4c0*/  ULDC.64 UR4, c[0x0][0x3d0] ;  /* 0x0000f40000047ab9 */ /* 0x000fe40000000a00 */
[----:B------:R-:W-:Y:S02]  /*d4d0*/  IMAD R5, R5, UR4, RZ ;  /* 0x0000000405057c24 */ /* 0x000fe4000f8e02ff */
[----:B------:R-:W-:-:S04]  /*d4e0*/  IMAD.WIDE.U32 R2, R0, UR4, R2 ;  /* 0x0000000400027c25 */ /* 0x000fc8000f8e0002 */
[----:B------:R-:W-:Y:S01]  /*d4f0*/  IMAD R5, R0, UR5, R5 ;  /* 0x0000000500057c24 */ /* 0x000fe2000f8e0205 */
[----:B------:R-:W-:Y:S01]  /*d500*/  SHF.R.S32.HI R0, RZ, 0x1f, R4 ;  /* 0x0000001fff007819 */ /* 0x000fe20000011404 */
[----:B------:R-:W-:Y:S02]  /*d510*/  ULDC.64 UR4, c[0x0][0x3c8] ;  /* 0x0000f20000047ab9 */ /* 0x000fe40000000a00 */
[----:B------:R-:W-:Y:S02]  /*d520*/  IMAD.IADD R3, R3, 0x1, R5 ;  /* 0x0000000103037824 */ /* 0x000fe400078e0205 */
[----:B------:R-:W-:Y:S02]  /*d530*/  IMAD R0, R0, UR4, RZ ;  /* 0x0000000400007c24 */ /* 0x000fe4000f8e02ff */
[----:B------:R-:W-:-:S04]  /*d540*/  IMAD.WIDE.U32 R2, R4, UR4, R2 ;  /* 0x0000000404027c25 */ /* 0x000fc8000f8e0002 */
[----:B------:R-:W-:Y:S01]  /*d550*/  IMAD R0, R4, UR5, R0 ;  /* 0x0000000504007c24 */ /* 0x000fe2000f8e0200 */
[----:B------:R-:W-:-:S03]  /*d560*/  ULDC.64 UR4, c[0x0][0x390] ;  /* 0x0000e40000047ab9 */ /* 0x000fc60000000a00 */
[----:B------:R-:W-:Y:S01]  /*d570*/  IMAD.IADD R4, R3, 0x1, R0 ;  /* 0x0000000103047824 */ /* 0x000fe200078e0200 */
[----:B------:R-:W-:Y:S01]  /*d580*/  LEA R0, P0, R2, UR4, 0x1 ;  /* 0x0000000402007c11 */ /* 0x000fe2000f8008ff */
[----:B------:R-:W-:-:S03]  /*d590*/  UMOV UR4, 0xffffffff ;  /* 0xffffffff00047882 */ /* 0x000fc60000000000 */
[----:B------:R-:W-:Y:S02]  /*d5a0*/  LEA.HI.X R4, R2, UR5, R4, 0x1, P0 ;  /* 0x0000000502047c11 */ /* 0x000fe400080f0c04 */
[----:B------:R-:W-:Y:S01]  /*d5b0*/  LEA R20, R29, UR37, 0x1 ;  /* 0x000000251d147c11 */ /* 0x000fe2000f8e08ff */
[----:B---3--:R-:W-:Y:S06]  /*d5c0*/  BRA.DIV UR4, `(.L_x_226) ;  /* 0x0000003204607947 */ /* 0x008fec000b800000 */
[----:B------:R-:W-:Y:S01]  /*d5d0*/  LOP3.LUT P1, RZ, R16, 0x40, RZ, 0xc0, !PT ;  /* 0x0000004010ff7812 */ /* 0x000fe2000782c0ff */
[----:B------:R-:W0:Y:S01]  /*d5e0*/  SHFL.IDX PT, R3, R0, RZ, 0x181f ;  /* 0x00181fff00037589 */ /* 0x000e2200000e0000 */
[----:B------:R-:W-:Y:S02]  /*d5f0*/  LOP3.LUT R22, R22, 0xfbffffff, RZ, 0xc0, !PT ;  /* 0xfbffffff16167812 */ /* 0x000fe400078ec0ff */
[----:B------:R-:W-:Y:S01]  /*d600*/  LOP3.LUT P6, RZ, R16, 0x400000, RZ, 0xc0, !PT ;  /* 0x0040000010ff7812 */ /* 0x000fe200078cc0ff */
[----:B------:R-:W2:Y:S04]  /*d610*/  SHFL.IDX PT, R2, R4, RZ, 0x181f ;  /* 0x00181fff04027589 */ /* 0x000ea800000e0000 */
[----:B------:R-:W3:Y:S04]  /*d620*/  SHFL.IDX PT, R14, R0, 0x1, 0x181f ;  /* 0x00381f00000e7f89 */ /* 0x000ee800000e0000 */
[----:B------:R-:W-:Y:S01]  /*d630*/  @P1 LOP3.LUT R22, R22, 0x4000000, RZ, 0xfc, !PT ;  /* 0x0400000016161812 */ /* 0x000fe200078efcff */
[----:B------:R-:W4:Y:S01]  /*d640*/  SHFL.IDX PT, R5, R4, 0x1, 0x181f ;  /* 0x00381f0004057f89 */ /* 0x000f2200000e0000 */
[----:B------:R-:W-:-:S02]  /*d650*/  LOP3.LUT P1, RZ, R16, 0x80, RZ, 0xc0, !PT ;  /* 0x0000008010ff7812 */ /* 0x000fc4000782c0ff */
[----:B------:R-:W-:-:S11]  /*d660*/  LOP3.LUT R22, R22, 0xf7ffffff, RZ, 0xc0, !PT ;  /* 0xf7ffffff16167812 */ /* 0x000fd600078ec0ff */
[----:B------:R-:W-:Y:S02]  /*d670*/  @P1 LOP3.LUT R22, R22, 0x8000000, RZ, 0xfc, !PT ;  /* 0x0800000016161812 */ /* 0x000fe400078efcff */
[----:B------:R-:W-:-:S13]  /*d680*/  LOP3.LUT P1, RZ, R16, 0x100, RZ, 0xc0, !PT ;  /* 0x0000010010ff7812 */ /* 0x000fda000782c0ff */
[----:B0-----:R-:W-:-:S05]  /*d690*/  @!P1 LEA R3, P0, R21, R3, 0x1 ;  /* 0x0000000315039211 */ /* 0x001fca00078008ff */
[----:B--2---:R-:W-:Y:S01]  /*d6a0*/  @!P1 IMAD.X R2, RZ, RZ, R2, P0 ;  /* 0x000000ffff029224 */ /* 0x004fe200000e0602 */
[----:B------:R-:W-:-:S04]  /*d6b0*/  LOP3.LUT P0, RZ, R16, 0x800000, RZ, 0xc0, !PT ;  /* 0x0080000010ff7812 */ /* 0x000fc8000780c0ff */
[----:B------:R-:W-:-:S04]  /*d6c0*/  @!P1 LOP3.LUT R3, R3, R2, RZ, 0x3c, !PT ;  /* 0x0000000203039212 */ /* 0x000fc800078e3cff */
[----:B------:R-:W-:-:S04]  /*d6d0*/  @!P1 LOP3.LUT R2, R3, R2, RZ, 0x3c, !PT ;  /* 0x0000000203029212 */ /* 0x000fc800078e3cff */
[----:B------:R-:W-:-:S05]  /*d6e0*/  @!P1 LOP3.LUT R3, R3, R2, RZ, 0x3c, !PT ;  /* 0x0000000203039212 */ /* 0x000fca00078e3cff */
[----:B------:R-:W-:Y:S01]  /*d6f0*/  @!P1 LDGSTS.E.BYPASS.LTC128B.128 [R20+0x26400], desc[UR42][R2.64], !P0 ;  /* 0x2640000002149fae */ /* 0x000fe2000c101d6a */
[----:B-----5:R-:W-:-:S03]  /*d700*/  @!P1 ISETP.NE.U32.AND P0, PT, R9, RZ, PT ;  /* 0x000000ff0900920c */ /* 0x020fc60003f05070 */
[----:B------:R-:W-:Y:S04]  /*d710*/  @!P1 LDGSTS.E.BYPASS.LTC128B.128 [R20+0x28400], desc[UR42][R2.64+0x80], !P6 ;  /* 0x2840008002149fae */ /* 0x000fe8000f101d6a */
[----:B------:R-:W-:Y:S04]  /*d720*/  @!P1 LDGSTS.E.BYPASS.LTC128B.128 [R20+0x2a400], desc[UR42][R2.64+0x100], !P5 ;  /* 0x2a40010002149fae */ /* 0x000fe8000e901d6a */
[----:B------:R-:W-:Y:S04]  /*d730*/  @!P1 LDGSTS.E.BYPASS.LTC128B.128 [R20+0x2c400], desc[UR42][R2.64+0x180], !P4 ;  /* 0x2c40018002149fae */ /* 0x000fe8000e101d6a */
[----:B------:R-:W-:Y:S04]  /*d740*/  @!P1 LDGSTS.E.BYPASS.LTC128B.128 [R20+0x2e400], desc[UR42][R2.64+0x200], !P3 ;  /* 0x2e40020002149fae */ /* 0x000fe8000d901d6a */
[----:B------:R-:W-:Y:S04]  /*d750*/  @!P1 LDGSTS.E.BYPASS.LTC128B.128 [R20+0x30400], desc[UR42][R2.64+0x280], !P2 ;  /* 0x3040028002149fae */ /* 0x000fe8000d101d6a */
[----:B------:R-:W-:Y:S01]  /*d760*/  @!P1 LDGSTS.E.BYPASS.LTC128B.128 [R20+0x32400], desc[UR42][R2.64+0x300], P0 ;  /* 0x3240030002149fae */ /* 0x000fe20008101d6a */
[----:B------:R-:W-:-:S13]  /*d770*/  @!P1 ISETP.NE.U32.AND P0, PT, R8, RZ, PT ;  /* 0x000000ff0800920c */ /* 0x000fda0003f05070 */
[----:B------:R0:W-:Y:S01]  /*d780*/  @!P1 LDGSTS.E.BYPASS.LTC128B.128 [R20+0x34400], desc[UR42][R2.64+0x380], P0 ;  /* 0x3440038002149fae */ /* 0x0001e20008101d6a */
[----:B------:R-:W-:-:S13]  /*d790*/  LOP3.LUT P1, RZ, R22, 0x8000000, RZ, 0xc0, !PT ;  /* 0x0800000016ff7812 */ /* 0x000fda000782c0ff */
[----:B---3--:R-:W-:Y:S02]  /*d7a0*/  @!P1 LEA R6, P0, R21, R14, 0x1 ;  /* 0x0000000e15069211 */ /* 0x008fe400078008ff */
[----:B------:R-:W2:Y:S03]  /*d7b0*/  SHFL.IDX PT, R14, R0, 0x2, 0x181f ;  /* 0x00581f00000e7f89 */ /* 0x000ea600000e0000 */
[----:B----4-:R-:W-:Y:S01]  /*d7c0*/  @!P1 IMAD.X R7, RZ, RZ, R5, P0 ;  /* 0x000000ffff079224 */ /* 0x010fe200000e0605 */
[----:B------:R-:W-:Y:S01]  /*d7d0*/  LOP3.LUT P0, RZ, R16, 0x800000, RZ, 0xc0, !PT ;  /* 0x0080000010ff7812 */ /* 0x000fe2000780c0ff */
[----:B0-----:R-:W-:Y:S01]  /*d7e0*/  @!P1 IMAD.MOV.U32 R2, RZ, RZ, R6 ;  /* 0x000000ffff029224 */ /* 0x001fe200078e0006 */
[----:B------:R-:W0:Y:S01]  /*d7f0*/  SHFL.IDX PT, R5, R4, 0x2, 0x181f ;  /* 0x00581f0004057f89 */ /* 0x000e2200000e0000 */
[----:B------:R-:W-:-:S03]  /*d800*/  @!P1 IMAD.MOV.U32 R3, RZ, RZ, R7 ;  /* 0x000000ffff039224 */ /* 0x000fc600078e0007 */
[----:B------:R-:W3:Y:S07]  /*d810*/  SHFL.IDX PT, R4, R4, 0x3, 0x181f ;  /* 0x00781f0004047f89 */ /* 0x000eee00000e0000 */
[----:B------:R-:W-:Y:S01]  /*d820*/  @!P1 LDGSTS.E.BYPASS.LTC128B.128 [R20+0x26c00], desc[UR42][R2.64], !P0 ;  /* 0x26c0000002149fae */ /* 0x000fe2000c101d6a */
[----:B------:R-:W-:-:S03]  /*d830*/  @!P1 ISETP.NE.U32.AND P0, PT, R9, RZ, PT ;  /* 0x000000ff0900920c */ /* 0x000fc60003f05070 */
        /* <DEDUP_REMOVED lines=9> */
[----:B--2---:R-:W-:Y:S02]  /*d8d0*/  @!P1 LEA R6, P0, R21, R14, 0x1 ;  /* 0x0000000e15069211 */ /* 0x004fe400078008ff */
[----:B------:R2:W1:Y:S02]  /*d8e0*/  SHFL.IDX PT, R14, R0, 0x3, 0x181f ;  /* 0x00781f00000e7f89 */ /* 0x00046400000e0000 */
[----:B----4-:R-:W-:Y:S01]  /*d8f0*/  @!P1 MOV R2, R6 ;  /* 0x0000000600029202 */ /* 0x010fe20000000f00 */
[----:B0-----:R-:W-:Y:S01]  /*d900*/  @!P1 IMAD.X R7, RZ, RZ, R5, P0 ;  /* 0x000000ffff079224 */ /* 0x001fe200000e0605 */
[----:B------:R-:W-:-:S03]  /*d910*/  LOP3.LUT P0, RZ, R16, 0x800000, RZ, 0xc0, !PT ;  /* 0x0080000010ff7812 */ /* 0x000fc6000780c0ff */
[----:B------:R-:W-:-:S10]  /*d920*/  @!P1 IMAD.MOV.U32 R3, RZ, RZ, R7 ;  /* 0x000000ffff039224 */ /* 0x000fd400078e0007 */
[----:B------:R2:W-:Y:S01]  /*d930*/  @!P1 LDGSTS.E.BYPASS.LTC128B.128 [R20+0x27400], desc[UR42][R2.64], !P0 ;  /* 0x2740000002149fae */ /* 0x0005e2000c101d6a */
[----:B------:R-:W-:-:S03]  /*d940*/  @!P1 ISETP.NE.U32.AND P0, PT, R9, RZ, PT ;  /* 0x000000ff0900920c */ /* 0x000fc60003f05070 */
[----:B------:R2:W-:Y:S04]  /*d950*/  @!P1 LDGSTS.E.BYPASS.LTC128B.128 [R20+0x29400], desc[UR42][R2.64+0x80], !P6 ;  /* 0x2940008002149fae */ /* 0x0005e8000f101d6a */
[----:B------:R2:W-:Y:S04]  /*d960*/  @!P1 LDGSTS.E.BYPASS.LTC128B.128 [R20+0x2b400], desc[UR42][R2.64+0x100], !P5 ;  /* 0x2b40010002149fae */ /* 0x0005e8000e901d6a */
[----:B------:R2:W-:Y:S04]  /*d970*/  @!P1 LDGSTS.E.BYPASS.LTC128B.128 [R20+0x2d400], desc[UR42][R2.64+0x180], !P4 ;  /* 0x2d40018002149fae */ /* 0x0005e8000e101d6a */
[----:B------:R2:W-:Y:S04]  /*d980*/  @!P1 LDGSTS.E.BYPASS.LTC128B.128 [R20+0x2f400], desc[UR42][R2.64+0x200], !P3 ;  /* 0x2f40020002149fae */ /* 0x0005e8000d901d6a */
[----:B------:R2:W-:Y:S04]  /*d990*/  @!P1 LDGSTS.E.BYPASS.LTC128B.128 [R20+0x31400], desc[UR42][R2.64+0x280], !P2 ;  /* 0x3140028002149fae */ /* 0x0005e8000d101d6a */
[----:B------:R2:W-:Y:S01]  /*d9a0*/  @!P1 LDGSTS.E.BYPASS.LTC128B.128 [R20+0x33400], desc[UR42][R2.64+0x300], P0 ;  /* 0x3340030002149fae */ /* 0x0005e20008101d6a */
[----:B------:R-:W-:-:S13]  /*d9b0*/  @!P1 ISETP.NE.U32.AND P0, PT, R8, RZ, PT ;  /* 0x000000ff0800920c */ /* 0x000fda0003f05070 */
[----:B-1-3--:R2:W-:Y:S02]  /*d9c0*/  @!P1 LDGSTS.E.BYPASS.LTC128B.128 [R20+0x35400], desc[UR42][R2.64+0x380], P0 ;  /* 0x3540038002149fae */ /* 0x00a5e40008101d6a */
.L_x_297:
[----:B--2---:R-:W2:Y:S01]  /*d9d0*/  LDL R0, [R1+0x1c] ;  /* 0x00001c0001007983 */ /* 0x004ea20000100800 */
[C---:B------:R-:W-:Y:S02]  /*d9e0*/  LOP3.LUT P1, RZ, R16.reuse, 0x800, RZ, 0xc0, !PT ;  /* 0x0000080010ff7812 */ /* 0x040fe4000782c0ff */
[----:B------:R-:W-:-:S11]  /*d9f0*/  LOP3.LUT P6, RZ, R16, 0x400000, RZ, 0xc0, !PT ;  /* 0x0040000010ff7812 */ /* 0x000fd600078cc0ff */
[----:B0-----:R-:W-:-:S05]  /*da00*/  @!P1 LEA R2, P0, R21, R14, 0x1 ;  /* 0x0000000e15029211 */ /* 0x001fca00078008ff */
[----:B------:R-:W-:Y:S01]  /*da10*/  @!P1 IMAD.X R3, RZ, RZ, R4, P0 ;  /* 0x000000ffff039224 */ /* 0x000fe200000e0604 */
[----:B------:R-:W-:-:S13]  /*da20*/  LOP3.LUT P0, RZ, R16, 0x800000, RZ, 0xc0, !PT ;  /* 0x0080000010ff7812 */ /* 0x000fda000780c0ff */
[----:B------:R-:W-:Y:S01]  /*da30*/  @!PT LDS RZ, [RZ] ;  /* 0x00000000fffff984 */ /* 0x000fe20000000800 */
[----:B------:R-:W-:Y:S01]  /*da40*/  @!PT LDS RZ, [RZ] ;  /* 0x00000000fffff984 */ /* 0x000fe20000000800 */
[----:B------:R-:W-:Y:S01]  /*da50*/  @!PT LDS RZ, [RZ] ;  /* 0x00000000fffff984 */ /* 0x000fe20000000800 */
        /* <DEDUP_REMOVED lines=9> */
[----:B------:R0:W-:Y:S01]  /*daf0*/  @!P1 LDGSTS.E.BYPASS.LTC128B.128 [R20+0x35c00], desc[UR42][R2.64+0x380], P0 ;  /* 0x35c0038002149fae */ /* 0x0001e20008101d6a */
        /* <DEDUP_REMOVED lines=8> */
[----:B------:R-:W1:Y:S03]  /*db80*/  SYNCS.PHASECHK.TRANS64.TRYWAIT P0, [UR37+0x38820], R0 ;  /* 0x03882000ff0075a7 */ /* 0x000e660008000165 */
[----:B01----:R-:W-:Y:S05]  /*db90*/  @!P0 BRA `(.L_x_228) ;  /* 0x0000003000d48947 */ /* 0x003fea0003800000 */
.L_x_298:
[----:B------:R-:W-:Y:S05]  /*dba0*/  BSYNC B0 ;  /* 0x0000000000007941 */ /* 0x000fea0003800000 */
.L_x_227:
[----:B------:R-:W-:-:S04]  /*dbb0*/  LOP3.LUT R2, R37, 0x2, RZ, 0xfc, !PT ;  /* 0x0000000225027812 */ /* 0x000fc800078efcff */
[----:B------:R-:W-:-:S13]  /*dbc0*/  ISETP.NE.AND P0, PT, R2, 0x3, PT ;  /* 0x000000030200780c */ /* 0x000fda0003f05270 */
[----:B------:R-:W-:Y:S05]  /*dbd0*/  @!P0 BRA `(.L_x_229) ;  /* 0x0000000000048947 */ /* 0x000fea0003800000 */
[----:B------:R-:W-:Y:S01]  /*dbe0*/  BPT.TRAP 0x1 ;  /* 0x000000040000795c */ /* 0x000fe20000300000 */
.L_x_229:
[----:B0-----:R-:W-:Y:S01]  /*dbf0*/  SHF.L.U32 R0, R23, 0x1f, RZ ;  /* 0x0000001f17007819 */ /* 0x001fe200000006ff */
[----:B------:R-:W-:Y:S03]  /*dc00*/  BSSY B0, `(.L_x_230) ;  /* 0x0000003000007945 */ /* 0x000fe60003800000 */
[----:B------:R-:W0:Y:S02]  /*dc10*/  SYNCS.PHASECHK.TRANS64.TRYWAIT P0, [R25+URZ+0x38860], R0 ;  /* 0x03886000190075a7 */ /* 0x000e24000800017f */
[----:B0-----:R-:W-:Y:S05]  /*dc20*/  @!P0 BRA `(.L_x_231) ;  /* 0x0000003000c88947 */ /* 0x001fea0003800000 */
.L_x_299:
[----:B------:R-:W-:Y:S05]  /*dc30*/  BSYNC B0 ;  /* 0x0000000000007941 */ /* 0x000fea0003800000 */
.L_x_230:
[----:B------:R-:W0:Y:S01]  /*dc40*/  LDL.LU R3, [R1+0x14] ;  /* 0x0000140001037983 */ /* 0x000e220000300800 */
[----:B------:R-:W-:-:S03]  /*dc50*/  ULDC.64 UR4, c[0x0][0x328] ;  /* 0x0000ca0000047ab9 */ /* 0x000fc60000000a00 */
[----:B------:R-:W2:Y:S04]  /*dc60*/  LDL.LU R2, [R1] ;  /* 0x0000000001027983 */ /* 0x000ea80000300800 */
[----:B------:R-:W3:Y:S01]  /*dc70*/  LDL.LU R4, [R1+0x18] ;  /* 0x0000180001047983 */ /* 0x000ee20000300800 */
[----:B------:R-:W-:Y:S02]  /*dc80*/  IMAD R9, R18, 0x8000, R29 ;  /* 0x0000800012097824 */ /* 0x000fe400078e021d */
[----:B0-----:R-:W-:-:S04]  /*dc90*/  IMAD R0, R3, UR4, RZ ;  /* 0x0000000403007c24 */ /* 0x001fc8000f8e02ff */
[C---:B--2---:R-:W-:Y:S02]  /*dca0*/  IMAD R5, R2.reuse, UR5, R0 ;  /* 0x0000000502057c24 */ /* 0x044fe4000f8e0200 */
[----:B------:R-:W-:Y:S01]  /*dcb0*/  IMAD.WIDE.U32 R2, R2, UR4, RZ ;  /* 0x0000000402027c25 */ /* 0x000fe2000f8e00ff */
[----:B------:R-:W-:-:S03]  /*dcc0*/  ULDC.64 UR4, c[0x0][0x338] ;  /* 0x0000ce0000047ab9 */ /* 0x000fc60000000a00 */
[----:B------:R-:W-:Y:S02]  /*dcd0*/  IMAD.IADD R3, R3, 0x1, R5 ;  /* 0x0000000103037824 */ /* 0x000fe400078e0205 */
[----:B---3--:R-:W-:Y:S02]  /*dce0*/  IMAD R0, R4, UR4, RZ ;  /* 0x0000000404007c24 */ /* 0x008fe4000f8e02ff */
[----:B------:R-:W-:-:S04]  /*dcf0*/  IMAD.WIDE.U32 R2, R35, UR4, R2 ;  /* 0x0000000423027c25 */ /* 0x000fc8000f8e0002 */
[----:B------:R-:W-:Y:S01]  /*dd00*/  IMAD R5, R35, UR5, R0 ;  /* 0x0000000523057c24 */ /* 0x000fe2000f8e0200 */
[----:B------:R-:W-:Y:S02]  /*dd10*/  ULDC.64 UR4, c[0x0][0x330] ;  /* 0x0000cc0000047ab9 */ /* 0x000fe40000000a00 */
[----:B------:R-:W-:Y:S02]  /*dd20*/  IMAD R0, R26, UR4, RZ ;  /* 0x000000041a007c24 */ /* 0x000fe4000f8e02ff */
[----:B------:R-:W-:Y:S02]  /*dd30*/  IMAD.IADD R3, R3, 0x1, R5 ;  /* 0x0000000103037824 */ /* 0x000fe400078e0205 */
[C---:B------:R-:W-:Y:S02]  /*dd40*/  IMAD R5, R19.reuse, UR5, R0 ;  /* 0x0000000513057c24 */ /* 0x040fe4000f8e0200 */
[----:B------:R-:W-:Y:S01]  /*dd50*/  IMAD.WIDE.U32 R2, R19, UR4, R2 ;  /* 0x0000000413027c25 */ /* 0x000fe2000f8e0002 */
[----:B------:R-:W-:-:S03]  /*dd60*/  ULDC.64 UR4, c[0x0][0x318] ;  /* 0x0000c60000047ab9 */ /* 0x000fc60000000a00 */
[----:B------:R-:W-:Y:S01]  /*dd70*/  IMAD.IADD R3, R3, 0x1, R5 ;  /* 0x0000000103037824 */ /* 0x000fe200078e0205 */
[----:B------:R-:W-:Y:S01]  /*dd80*/  LEA R8, P0, R2, UR4, 0x1 ;  /* 0x0000000402087c11 */ /* 0x000fe2000f8008ff */
[----:B------:R-:W-:-:S03]  /*dd90*/  UMOV UR4, 0xffffffff ;  /* 0xffffffff00047882 */ /* 0x000fc60000000000 */
[----:B------:R-:W-:Y:S01]  /*dda0*/  LEA.HI.X R10, R2, UR5, R3, 0x1, P0 ;  /* 0x00000005020a7c11 */ /* 0x000fe200080f0c03 */
[----:B------:R-:W-:Y:S08]  /*ddb0*/  BRA.DIV UR4, `(.L_x_232) ;  /* 0x0000003204787947 */ /* 0x000ff0000b800000 */
[C---:B------:R-:W-:Y:S01]  /*ddc0*/  LOP3.LUT P6, RZ, R17.reuse, 0x200, RZ, 0xc0, !PT ;  /* 0x0000020011ff7812 */ /* 0x040fe200078cc0ff */
[----:B------:R-:W0:Y:S01]  /*ddd0*/  S2R R2, SR_TID.X ;  /* 0x0000000000027919 */ /* 0x000e220000002100 */
[----:B------:R-:W-:Y:S02]  /*dde0*/  LOP3.LUT R17, R17, 0xfbffffff, RZ, 0xc0, !PT ;  /* 0xfbffffff11117812 */ /* 0x000fe400078ec0ff */
[----:B------:R-:W-:Y:S01]  /*ddf0*/  LOP3.LUT R22, R22, 0xfffffffe, RZ, 0xc0, !PT ;  /* 0xfffffffe16167812 */ /* 0x000fe200078ec0ff */
[----:B------:R-:W1:Y:S01]  /*de00*/  SHFL.IDX PT, R14, R8, RZ, 0x181f ;  /* 0x00181fff080e7589 */ /* 0x000e6200000e0000 */
[----:B------:R-:W-:Y:S02]  /*de10*/  LEA R9, R9, UR37, 0x1 ;  /* 0x0000002509097c11 */ /* 0x000fe4000f8e08ff */
[C---:B------:R-:W-:Y:S01]  /*de20*/  LOP3.LUT P4, RZ, R16.reuse, 0x20000000, RZ, 0xc0, !PT ;  /* 0x2000000010ff7812 */ /* 0x040fe2000788c0ff */
[----:B------:R-:W2:Y:S01]  /*de30*/  SHFL.IDX PT, R3, R10, RZ, 0x181f ;  /* 0x00181fff0a037589 */ /* 0x000ea200000e0000 */
[----:B------:R-:W-:-:S02]  /*de40*/  LOP3.LUT P3, RZ, R16, 0x10000000, RZ, 0xc0, !PT ;  /* 0x1000000010ff7812 */ /* 0x000fc4000786c0ff */
[C---:B------:R-:W-:Y:S01]  /*de50*/  LOP3.LUT P2, RZ, R16.reuse, 0x8000000, RZ, 0xc0, !PT ;  /* 0x0800000010ff7812 */ /* 0x040fe2000784c0ff */
[----:B------:R-:W-:Y:S01]  /*de60*/  SHFL.IDX PT, R20, R10, 0x2, 0x181f ;  /* 0x00581f000a147f89 */ /* 0x000fe200000e0000 */
[----:B------:R-:W-:Y:S02]  /*de70*/  @P6 LOP3.LUT R17, R17, 0x4000000, RZ, 0xfc, !PT ;  /* 0x0400000011116812 */ /* 0x000fe400078efcff */
[----:B------:R-:W-:Y:S02]  /*de80*/  LOP3.LUT P1, RZ, R16, 0x4000000, RZ, 0xc0, !PT ;  /* 0x0400000010ff7812 */ /* 0x000fe4000782c0ff */
[C---:B------:R-:W-:Y:S02]  /*de90*/  LOP3.LUT P6, RZ, R17.reuse, 0x8000, RZ, 0xc0, !PT ;  /* 0x0000800011ff7812 */ /* 0x040fe400078cc0ff */
[----:B------:R-:W-:-:S11]  /*dea0*/  LOP3.LUT R17, R17, 0xf7ffffff, RZ, 0xc0, !PT ;  /* 0xf7ffffff11117812 */ /* 0x000fd600078ec0ff */
[----:B------:R-:W-:Y:S02]  /*deb0*/  @P6 LOP3.LUT R17, R17, 0x8000000, RZ, 0xfc, !PT ;  /* 0x0800000011116812 */ /* 0x000fe400078efcff */
[----:B------:R-:W-:Y:S01]  /*dec0*/  LOP3.LUT P6, RZ, R16, 0x40000000, RZ, 0xc0, !PT ;  /* 0x4000000010ff7812 */ /* 0x000fe200078cc0ff */
[----:B0-----:R-:W-:Y:S01]  /*ded0*/  IMAD.SHL.U32 R2, R2, 0x8, RZ ;  /* 0x0000000802027824 */ /* 0x001fe200078e00ff */
[----:B------:R-:W-:-:S04]  /*dee0*/  LOP3.LUT R17, R17, 0xefffffff, RZ, 0xc0, !PT ;  /* 0xefffffff11117812 */ /* 0x000fc800078ec0ff */
[----:B------:R-:W-:-:S05]  /*def0*/  LOP3.LUT R2, R2, 0x38, RZ, 0xc0, !PT ;  /* 0x0000003802027812 */ /* 0x000fca00078ec0ff */
[----:B------:R-:W-:Y:S02]  /*df00*/  IMAD.SHL.U32 R0, R2, 0x2, RZ ;  /* 0x0000000202007824 */ /* 0x000fe400078e00ff */
[----:B------:R-:W-:Y:S01]  /*df10*/  @P6 LOP3.LUT R17, R17, 0x10000000, RZ, 0xfc, !PT ;  /* 0x1000000011116812 */ /* 0x000fe200078efcff */
[----:B------:R-:W0:Y:S01]  /*df20*/  SHFL.IDX PT, R2, R8, 0x1, 0x181f ;  /* 0x00381f0008027f89 */ /* 0x000e2200000e0000 */
[----:B------:R-:W-:Y:S02]  /*df30*/  LOP3.LUT P6, RZ, R16, 0x80000000, RZ, 0xc0, !PT ;  /* 0x8000000010ff7812 */ /* 0x000fe400078cc0ff */
[----:B------:R-:W-:Y:S02]  /*df40*/  LOP3.LUT R17, R17, 0xdfffffff, RZ, 0xc0, !PT ;  /* 0xdfffffff11117812 */ /* 0x000fe400078ec0ff */
[----:B-1----:R-:W-:Y:S02]  /*df50*/  IADD3 R4, P0, R14, R0, RZ ;  /* 0x000000000e047210 */ /* 0x002fe40007f1e0ff */
[----:B------:R-:W-:Y:S03]  /*df60*/  SHFL.IDX PT, R14, R8, 0x2, 0x181f ;  /* 0x00581f00080e7f89 */ /* 0x000fe600000e0000 */
[----:B--2---:R-:W-:-:S02]  /*df70*/  IMAD.X R5, RZ, RZ, R3, P0 ;  /* 0x000000ffff057224 */ /* 0x004fc400000e0603 */
[----:B------:R-:W1:Y:S02]  /*df80*/  SHFL.IDX PT, R3, R10, 0x1, 0x181f ;  /* 0x00381f000a037f89 */ /* 0x000e6400000e0000 */
[----:B------:R-:W-:Y:S02]  /*df90*/  @P6 LOP3.LUT R17, R17, 0x20000000, RZ, 0xfc, !PT ;  /* 0x2000000011116812 */ /* 0x000fe400078efcff */
[----:B------:R-:W2:Y:S02]  /*dfa0*/  SHFL.IDX PT, R10, R10, 0x3, 0x181f ;  /* 0x00781f000a0a7f89 */ /* 0x000ea400000e0000 */
[C---:B------:R-:W-:Y:S02]  /*dfb0*/  LOP3.LUT P6, RZ, R17.reuse, 0x1, RZ, 0xc0, !PT ;  /* 0x0000000111ff7812 */ /* 0x040fe400078cc0ff */
[----:B------:R-:W-:Y:S02]  /*dfc0*/  LOP3.LUT R17, R17, 0xbfffffff, RZ, 0xc0, !PT ;  /* 0xbfffffff11117812 */ /* 0x000fe400078ec0ff */
[----:B0-----:R-:W-:-:S09]  /*dfd0*/  IADD3 R6, P0, R2, R0, RZ ;  /* 0x0000000002067210 */ /* 0x001fd20007f1e0ff */
[----:B------:R-:W-:-:S04]  /*dfe0*/  @P6 LOP3.LUT R17, R17, 0x40000000, RZ, 0xfc, !PT ;  /* 0x4000000011116812 */ /* 0x000fc800078efcff */
[C---:B------:R-:W-:Y:S01]  /*dff0*/  LOP3.LUT P6, RZ, R17.reuse, 0x2, RZ, 0xc0, !PT ;  /* 0x0000000211ff7812 */ /* 0x040fe200078cc0ff */
[----:B-1----:R-:W-:Y:S01]  /*e000*/  IMAD.X R7, RZ, RZ, R3, P0 ;  /* 0x000000ffff077224 */ /* 0x002fe200000e0603 */
[----:B------:R-:W-:-:S11]  /*e010*/  LOP3.LUT R17, R17, 0x7fffffff, RZ, 0xc0, !PT ;  /* 0x7fffffff11117812 */ /* 0x000fd600078ec0ff */
[----:B------:R-:W-:-:S04]  /*e020*/  @P6 LOP3.LUT R17, R17, 0x80000000, RZ, 0xfc, !PT ;  /* 0x8000000011116812 */ /* 0x000fc800078efcff */
[C---:B------:R-:W-:Y:S02]  /*e030*/  LOP3.LUT P6, RZ, R17.reuse, 0x80, RZ, 0xc0, !PT ;  /* 0x0000008011ff7812 */ /* 0x040fe400078cc0ff */
[C---:B------:R-:W-:Y:S02]  /*e040*/  LOP3.LUT P0, RZ, R17.reuse, 0x4, RZ, 0xc0, !PT ;  /* 0x0000000411ff7812 */ /* 0x040fe4000780c0ff */
[----:B------:R-:W-:-:S09]  /*e050*/  LOP3.LUT P5, RZ, R17, 0x40, RZ, 0xc0, !PT ;  /* 0x0000004011ff7812 */ /* 0x000fd200078ac0ff */
[----:B------:R-:W-:Y:S02]  /*e060*/  @P6 LOP3.LUT R22, R22, 0x1, RZ, 0xfc, !PT ;  /* 0x0000000116166812 */ /* 0x000fe400078efcff */
[----:B------:R-:W-:Y:S02]  /*e070*/  LOP3.LUT P6, RZ, R17, 0x400, RZ, 0xc0, !PT ;  /* 0x0000040011ff7812 */ /* 0x000fe400078cc0ff */
[----:B------:R-:W-:-:S11]  /*e080*/  LOP3.LUT R22, R22, 0xfffffffd, RZ, 0xc0, !PT ;  /* 0xfffffffd16167812 */ /* 0x000fd600078ec0ff */
        /* <DEDUP_REMOVED lines=25> */
[----:B------:R-:W-:-:S13]  /*e220*/  LOP3.LUT P6, RZ, R17, 0x20000, RZ, 0xc0, !PT ;  /* 0x0002000011ff7812 */ /* 0x000fda00078cc0ff */
[----:B------:R0:W-:Y:S01]  /*e230*/  LDGSTS.E.BYPASS.LTC128B.128 [R9+0x400], desc[UR42][R4.64], !P6 ;  /* 0x0040000004097fae */ /* 0x0001e2000f101d6a */
        /* <DEDUP_REMOVED lines=12> */
[----:B------:R-:W-:-:S03]  /*e300*/  LOP3.LUT P6, RZ, R22, 0x8, RZ, 0xc0, !PT ;  /* 0x0000000816ff7812 */ /* 0x000fc600078cc0ff */
[----:B------:R0:W-:Y:S01]  /*e310*/  LDGSTS.E.BYPASS.LTC128B.128 [R9+0xe400], desc[UR42][R4.64+0x380], !P0 ;  /* 0x0e40038004097fae */ /* 0x0001e2000c101d6a */
[----:B------:R-:W-:-:S03]  /*e320*/  IADD3 R2, P0, R14, R0, RZ ;  /* 0x000000000e027210 */ /* 0x000fc60007f1e0ff */
[----:B------:R0:W1:Y:S02]  /*e330*/  SHFL.IDX PT, R14, R8, 0x3, 0x181f ;  /* 0x00781f00080e7f89 */ /* 0x00006400000e0000 */
[----:B------:R-:W-:Y:S01]  /*e340*/  IMAD.X R3, RZ, RZ, R20, P0 ;  /* 0x000000ffff037224 */ /* 0x000fe200000e0614 */
[----:B------:R-:W-:-:S03]  /*e350*/  LOP3.LUT P0, RZ, R17, 0x1000, RZ, 0xc0, !PT ;  /* 0x0000100011ff7812 */ /* 0x000fc6000780c0ff */
        /* <DEDUP_REMOVED lines=18> */
[----:B------:R0:W-:Y:S10]  /*e480*/  LDGSTS.E.BYPASS.LTC128B.128 [R9+0x3400], desc[UR42][R2.64+0x80], !P0 ;  /* 0x0340008002097fae */ /* 0x0001f4000c101d6a */
[----:B------:R0:W-:Y:S04]  /*e490*/  LDGSTS.E.BYPASS.LTC128B.128 [R9+0x5400], desc[UR42][R2.64+0x100], !P6 ;  /* 0x0540010002097fae */ /* 0x0001e8000f101d6a */
[----:B------:R0:W-:Y:S04]  /*e4a0*/  LDGSTS.E.BYPASS.LTC128B.128 [R9+0x7400], desc[UR42][R2.64+0x180], !P5 ;  /* 0x0740018002097fae */ /* 0x0001e8000e901d6a */
[----:B------:R0:W-:Y:S04]  /*e4b0*/  LDGSTS.E.BYPASS.LTC128B.128 [R9+0x9400], desc[UR42][R2.64+0x200], !P4 ;  /* 0x0940020002097fae */ /* 0x0001e8000e101d6a */
[----:B------:R0:W-:Y:S04]  /*e4c0*/  LDGSTS.E.BYPASS.LTC128B.128 [R9+0xb400], desc[UR42][R2.64+0x280], !P3 ;  /* 0x0b40028002097fae */ /* 0x0001e8000d901d6a */
[----:B------:R0:W-:Y:S04]  /*e4d0*/  LDGSTS.E.BYPASS.LTC128B.128 [R9+0xd400], desc[UR42][R2.64+0x300], !P2 ;  /* 0x0d40030002097fae */ /* 0x0001e8000d101d6a */
[----:B-12---:R0:W-:Y:S02]  /*e4e0*/  LDGSTS.E.BYPASS.LTC128B.128 [R9+0xf400], desc[UR42][R2.64+0x380], !P1 ;  /* 0x0f40038002097fae */ /* 0x0061e4000c901d6a */
.L_x_309:
[C---:B------:R-:W-:Y:S02]  /*e4f0*/  LOP3.LUT P6, RZ, R17.reuse, 0x800000, RZ, 0xc0, !PT ;  /* 0x0080000011ff7812 */ /* 0x040fe400078cc0ff */
[----:B0-----:R-:W-:Y:S02]  /*e500*/  IADD3 R2, P0, R14, R0, RZ ;  /* 0x000000000e027210 */ /* 0x001fe40007f1e0ff */
[----:B------:R-:W-:Y:S02]  /*e510*/  P2R R4, PR, RZ, 0x40 ;  /* 0x00000040ff047803 */ /* 0x000fe40000000000 */
[C---:B------:R-:W-:Y:S02]  /*e520*/  LOP3.LUT P6, RZ, R17.reuse, 0x2000000, RZ, 0xc0, !PT ;  /* 0x0200000011ff7812 */ /* 0x040fe400078cc0ff */
[----:B------:R-:W-:Y:S02]  /*e530*/  IADD3.X R3, RZ, R10, RZ, P0, !PT ;  /* 0x0000000aff037210 */ /* 0x000fe400007fe4ff */
[----:B------:R-:W-:-:S02]  /*e540*/  LOP3.LUT P0, RZ, R17, 0x1000000, RZ, 0xc0, !PT ;  /* 0x0100000011ff7812 */ /* 0x000fc4000780c0ff */
[C---:B------:R-:W-:Y:S02]  /*e550*/  LOP3.LUT P5, RZ, R17.reuse, 0x400000, RZ, 0xc0, !PT ;  /* 0x0040000011ff7812 */ /* 0x040fe400078ac0ff */
[C---:B------:R-:W-:Y:S02]  /*e560*/  LOP3.LUT P4, RZ, R17.reuse, 0x200000, RZ, 0xc0, !PT ;  /* 0x0020000011ff7812 */ /* 0x040fe4000788c0ff */
[C---:B------:R-:W-:Y:S02]  /*e570*/  LOP3.LUT P3, RZ, R17.reuse, 0x100000, RZ, 0xc0, !PT ;  /* 0x0010000011ff7812 */ /* 0x040fe4000786c0ff */
[C---:B------:R-:W-:Y:S01]  /*e580*/  LOP3.LUT P2, RZ, R17.reuse, 0x80000, RZ, 0xc0, !PT ;  /* 0x0008000011ff7812 */ /* 0x040fe2000784c0ff */
[----:B------:R-:W-:Y:S01]  /*e590*/  @!PT LDS RZ, [RZ] ;  /* 0x00000000fffff984 */ /* 0x000fe20000000800 */
[----:B------:R-:W-:Y:S01]  /*e5a0*/  @!PT LDS RZ, [RZ] ;  /* 0x00000000fffff984 */ /* 0x000fe20000000800 */
[----:B------:R-:W-:Y:S01]  /*e5b0*/  @!PT LDS RZ, [RZ] ;  /* 0x00000000fffff984 */ /* 0x000fe20000000800 */
[----:B------:R0:W-:Y:S01]  /*e5c0*/  LDGSTS.E.BYPASS.LTC128B.128 [R9+0x1c00], desc[UR42][R2.64], !P6 ;  /* 0x01c0000002097fae */ /* 0x0001e2000f101d6a */
[----:B------:R-:W-:Y:S02]  /*e5d0*/  ISETP.NE.AND P6, PT, R4, RZ, PT ;  /* 0x000000ff0400720c */ /* 0x000fe40003fc5270 */
[----:B------:R-:W-:Y:S01]  /*e5e0*/  LOP3.LUT P1, RZ, R17, 0x40000, RZ, 0xc0, !PT ;  /* 0x0004000011ff7812 */ /* 0x000fe2000782c0ff */
        /* <DEDUP_REMOVED lines=9> */
.L_x_233:
[----:B------:R-:W-:Y:S02]  /*e680*/  PLOP3.LUT P1, PT, P1, P0, PT, 0xa2, 0x0 ;  /* 0x000000000000781c */ /* 0x000fe40000f21472 */
[----:B------:R-:W-:-:S08]  /*e690*/  @P0 R2UR P1, UR4, R25 ;  /* 0x00000000190402ca */ /* 0x000fd00000020000 */
[----:B------:R-:W-:-:S05]  /*e6a0*/  @P0 PLOP3.LUT P0, PT, P1, PT, PT, 0x80, 0x0 ;  /* 0x000000000000081c */ /* 0x000fca0000f0f070 */
[----:B------:R-:W-:Y:S01]  /*e6b0*/  @!P1 SYNCS.ARRIVE.TRANS64.RED.A0T1 RZ, [UR4+0x38850], RZ ;  /* 0x038850ffffff99a7 */ /* 0x000fe20008200404 */
[----:B------:R-:W-:Y:S07]  /*e6c0*/  @!P1 ARRIVES.LDGSTSBAR.64.TRANSCNT [UR4+0x38850] ;  /* 0x03885000ff0099b0 */ /* 0x000fee0008000a84 */
[----:B------:R-:W-:Y:S05]  /*e6d0*/  @P0 BRA.U.ANY `(.L_x_233) ;  /* 0xfffffffd00e80947 */ /* 0x000fea000393ffff */
[----:B------:R-:W-:Y:S01]  /*e6e0*/  NOP ;  /* 0x0000000000007918 */ /* 0x000fe20000000000 */
[----:B0-----:R-:W-:-:S04]  /*e6f0*/  LOP3.LUT R2, R37, 0x2, RZ, 0xfc, !PT ;  /* 0x0000000225027812 */ /* 0x001fc800078efcff */
[----:B------:R-:W-:-:S13]  /*e700*/  ISETP.NE.AND P2, PT, R2, 0x3, PT ;  /* 0x000000030200780c */ /* 0x000fda0003f45270 */
[----:B------:R-:W-:Y:S05]  /*e710*/  @!P2 BRA `(.L_x_234) ;  /* 0x000000000004a947 */ /* 0x000fea0003800000 */
[----:B------:R-:W-:Y:S01]  /*e720*/  BPT.TRAP 0x1 ;  /* 0x000000040000795c */ /* 0x000fe20000300000 */
.L_x_234:
[----:B------:R-:W2:Y:S01]  /*e730*/  LDL R3, [R1+0x20] ;  /* 0x0000200001037983 */ /* 0x000ea20000100800 */
[----:B------:R-:W-:Y:S01]  /*e740*/  VIADD R18, R18, 0x1 ;  /* 0x0000000112127836 */ /* 0x000fe20000000000 */
[----:B------:R0:W-:Y:S04]  /*e750*/  SYNCS.ARRIVE.TRANS64.A1T0 RZ, [R25+URZ+0x38850], RZ ;  /* 0x038850ff19ff79a7 */ /* 0x0001e8000810003f */
[----:B------:R-:W-:-:S04]  /*e760*/  ISETP.NE.AND P0, PT, R18, 0x2, PT ;  /* 0x000000021200780c */ /* 0x000fc80003f05270 */
[----:B------:R-:W-:Y:S02]  /*e770*/  SEL R18, R18, RZ, P0 ;  /* 0x000000ff12127207 */ /* 0x000fe40000000000 */
[----:B------:R-:W-:-:S04]  /*e780*/  SEL R2, RZ, 0x1, P0 ;  /* 0x00000001ff027807 */ /* 0x000fc80000000000 */
[----:B------:R-:W-:Y:S02]  /*e790*/  LOP3.LUT R23, R23, R2, RZ, 0x3c, !PT ;  /* 0x0000000217177212 */ /* 0x000fe400078e3cff */
[----:B--2---:R-:W-:-:S13]  /*e7a0*/  ISETP.GE.AND P0, PT, R3, 0x41, PT ;  /* 0x000000410300780c */ /* 0x004fda0003f06270 */
[----:B0-----:R-:W-:Y:S05]  /*e7b0*/  @!P0 BRA `(.L_x_235) ;  /* 0x0000000c00848947 */ /* 0x001fea0003800000 */
[----:B------:R0:W5:Y:S01]  /*e7c0*/  LDL R9, [R1+0x28] ;  /* 0x0000280001097983 */ /* 0x0001620000100800 */
[----:B------:R-:W-:Y:S01]  /*e7d0*/  BSSY B0, `(.L_x_235) ;  /* 0x00000df000007945 */ /* 0x000fe20003800000 */
.L_x_248:
[----:B------:R-:W1:Y:S01]  /*e7e0*/  LDC R2, c[0x0][0x430] ;  /* 0x00010c00ff027b82 */ /* 0x000e620000000800 */
[C---:B------:R-:W-:Y:S01]  /*e7f0*/  ISETP.GT.U32.AND P0, PT, R24.reuse, 0x3f, PT ;  /* 0x0000003f1800780c */ /* 0x040fe20003f04070 */
[----:B-----5:R-:W-:Y:S01]  /*e800*/  IMAD R3, R9, 0x40, R32 ;  /* 0x0000004009037824 */ /* 0x020fe200078e0220 */
[----:B------:R-:W-:Y:S01]  /*e810*/  LOP3.LUT R11, R37, 0x2, RZ, 0xfc, !PT ;  /* 0x00000002250b7812 */ /* 0x000fe200078efcff */
[----:B------:R-:W-:Y:S02]  /*e820*/  ULDC UR4, c[0x0][0x430] ;  /* 0x00010c0000047ab9 */ /* 0x000fe40000000800 */
[----:B---3--:R-:W-:-:S04]  /*e830*/  IMAD.IADD R8, R24, 0x1, R3 ;  /* 0x0000000118087824 */ /* 0x008fc800078e0203 */
[----:B------:R-:W-:-:S04]  /*e840*/  IMAD.MOV.U32 R10, RZ, RZ, R8 ;  /* 0x000000ffff0a7224 */ /* 0x000fc800078e0008 */
[----:B------:R-:W2:Y:S01]  /*e850*/  @!P0 LDC.64 R4, c[0x0][0x428] ;  /* 0x00010a00ff048b82 */ /* 0x000ea20000000a00 */
[----:B-1----:R-:W-:-:S13]  /*e860*/  ISETP.NE.AND P1, PT, R2, 0x1, PT ;  /* 0x000000010200780c */ /* 0x002fda0003f25270 */
[----:B------:R-:W1:Y:S08]  /*e870*/  @P1 LDC R7, c[0x0][0x434] ;  /* 0x00010d00ff071b82 */ /* 0x000e700000000800 */
[----:B------:R-:W3:Y:S01]  /*e880*/  @P1 LDC R2, c[0x0][0x438] ;  /* 0x00010e00ff021b82 */ /* 0x000ee20000000800 */
[----:B-1----:R-:W-:-:S07]  /*e890*/  @P1 IMAD.HI.U32 R3, R8, R7, RZ ;  /* 0x0000000708031227 */ /* 0x002fce00078e00ff */
[----:B------:R-:W1:Y:S01]  /*e8a0*/  @!P0 LDC.64 R6, c[0x0][0x418] ;  /* 0x00010600ff068b82 */ /* 0x000e620000000a00 */
[----:B---3--:R-:W-:Y:S01]  /*e8b0*/  @P1 SHF.R.U32.HI R10, RZ, R2, R3 ;  /* 0x00000002ff0a1219 */ /* 0x008fe20000011603 */
[----:B--2---:R-:W-:-:S03]  /*e8c0*/  @!P0 IMAD R2, R33, R4, RZ ;  /* 0x0000000421028224 */ /* 0x004fc600078e02ff */
[----:B------:R-:W-:Y:S01]  /*e8d0*/  @!P0 SHF.R.S32.HI R3, RZ, 0x1f, R10 ;  /* 0x0000001fff038819 */ /* 0x000fe2000001140a */
[----:B------:R-:W-:Y:S02]  /*e8e0*/  @!P0 IMAD R5, R28, R5, R2 ;  /* 0x000000051c058224 */ /* 0x000fe400078e0202 */
[----:B------:R-:W-:-:S04]  /*e8f0*/  @!P0 IMAD.MOV.U32 R2, RZ, RZ, R10 ;  /* 0x000000ffff028224 */ /* 0x000fc800078e000a */
[----:B------:R-:W-:-:S04]  /*e900*/  @!P0 IMAD.WIDE.U32 R2, R28, R4, R2 ;  /* 0x000000041c028225 */ /* 0x000fc800078e0002 */
[----:B------:R-:W-:Y:S02]  /*e910*/  @!P0 IMAD.IADD R5, R5, 0x1, R3 ;  /* 0x0000000105058824 */ /* 0x000fe400078e0203 */
[----:B------:R-:W-:Y:S01]  /*e920*/  IMAD.MOV.U32 R4, RZ, RZ, RZ ;  /* 0x000000ffff047224 */ /* 0x000fe200078e00ff */
[----:B-1----:R-:W-:-:S04]  /*e930*/  @!P0 LEA R6, P1, R2, R6, 0x2 ;  /* 0x0000000602068211 */ /* 0x002fc800078210ff */
[----:B------:R-:W-:-:S05]  /*e940*/  @!P0 LEA.HI.X R7, R2, R7, R5, 0x2, P1 ;  /* 0x0000000702078211 */ /* 0x000fca00008f1405 */
[----:B------:R1:W5:Y:S01]  /*e950*/  @!P0 LDG.E R4, desc[UR42][R6.64] ;  /* 0x0000002a06048981 */ /* 0x000362000c1e1900 */
[----:B------:R-:W-:Y:S01]  /*e960*/  ISETP.NE.AND P2, PT, R11, 0x3, PT ;  /* 0x000000030b00780c */ /* 0x000fe20003f45270 */
[----:B------:R-:W-:-:S04]  /*e970*/  IMAD.MOV R5, RZ, RZ, -R10 ;  /* 0x000000ffff057224 */ /* 0x000fc800078e0a0a */
[----:B------:R-:W-:-:S08]  /*e980*/  IMAD R5, R5, UR4, R8 ;  /* 0x0000000405057c24 */ /* 0x000fd0000f8e0208 */
[----:B-1----:R-:W-:Y:S05]  /*e990*/  @!P2 BRA `(.L_x_236) ;  /* 0x000000000004a947 */ /* 0x002fea0003800000 */
[----:B------:R-:W-:Y:S01]  /*e9a0*/  BPT.TRAP 0x1 ;  /* 0x000000040000795c */ /* 0x000fe20000300000 */
.L_x_236:
[----:B------:R-:W-:Y:S01]  /*e9b0*/  LEA R8, R18, UR37, 0x3 ;  /* 0x0000002512087c11 */ /* 0x000fe2000f8e18ff */
[----:B------:R-:W-:Y:S01]  /*e9c0*/  BSSY B1, `(.L_x_237) ;  /* 0x0000005000017945 */ /* 0x000fe20003800000 */
[----:B------:R-:W-:Y:S02]  /*e9d0*/  SHF.L.U32 R20, R23, 0x1f, RZ ;  /* 0x0000001f17147819 */ /* 0x000fe400000006ff */
[----:B------:R-:W-:Y:S02]  /*e9e0*/  SHF.R.S32.HI R7, RZ, 0x1f, R5 ;  /* 0x0000001fff077819 */ /* 0x000fe40000011405 */
[----:B------:R-:W1:Y:S02]  /*e9f0*/  SYNCS.PHASECHK.TRANS64.TRYWAIT P0, [R8+URZ+0x38840], R20 ;  /* 0x03884014080075a7 */ /* 0x000e64000800017f */
[----:B-1----:R-:W-:Y:S05]  /*ea00*/  @!P0 BRA `(.L_x_238) ;  /* 0x0000002c00748947 */ /* 0x002fea0003800000 */
.L_x_310:
[----:B------:R-:W-:Y:S05]  /*ea10*/  BSYNC B1 ;  /* 0x0000000000017941 */ /* 0x000fea0003800000 */
.L_x_237:
[----:B------:R-:W-:Y:S01]  /*ea20*/  ULDC.64 UR4, c[0x0][0x300] ;  /* 0x0000c00000047ab9 */ /* 0x000fe20000000a00 */
[----:B-----5:R-:W-:Y:S01]  /*ea30*/  SHF.R.S32.HI R10, RZ, 0x1f, R4 ;  /* 0x0000001fff0a7819 */ /* 0x020fe20000011404 */
[----:B------:R-:W-:Y:S01]  /*ea40*/  IMAD R6, R7, UR4, RZ ;  /* 0x0000000407067c24 */ /* 0x000fe2000f8e02ff */
[----:B------:R-:W-:Y:S01]  /*ea50*/  LOP3.LUT P1, RZ, R16, 0x1, RZ, 0xc0, !PT ;  /* 0x0000000110ff7812 */ /* 0x000fe2000782c0ff */
[----:B------:R-:W-:-:S04]  /*ea60*/  IMAD.WIDE.U32 R2, R5, UR4, RZ ;  /* 0x0000000405027c25 */ /* 0x000fc8000f8e00ff */
[----:B------:R-:W-:Y:S01]  /*ea70*/  IMAD R6, R5, UR5, R6 ;  /* 0x0000000505067c24 */ /* 0x000fe2000f8e0206 */
        /* <DEDUP_REMOVED lines=14> */
[----:B------:R-:W-:Y:S02]  /*eb60*/  LEA.HI.X R27, R2, UR5, R6, 0x1, P0 ;  /* 0x00000005021b7c11 */ /* 0x000fe400080f0c06 */
[----:B------:R-:W-:Y:S01]  /*eb70*/  LEA R6, R18, R29, 0xc ;  /* 0x0000001d12067211 */ /* 0x000fe200078e60ff */
[----:B------:R-:W-:Y:S06]  /*eb80*/  BRA.DIV UR4, `(.L_x_239) ;  /* 0x0000002e04287947 */ /* 0x000fec000b800000 */
[----:B------:R-:W2:Y:S01]  /*eb90*/  SHFL.IDX PT, R2, R21, RZ, 0x181f ;  /* 0x00181fff15027589 */ /* 0x000ea200000e0000 */
[----:B------:R-:W-:-:S03]  /*eba0*/  LEA R25, R6, UR37, 0x1 ;  /* 0x0000002506197c11 */ /* 0x000fc6000f8e08ff */
[----:B------:R-:W3:Y:S01]  /*ebb0*/  SHFL.IDX PT, R3, R27, RZ, 0x181f ;  /* 0x00181fff1b037589 */ /* 0x000ee200000e0000 */
[----:B--2---:R-:W-:-:S05]  /*ebc0*/  IADD3 R2, P0, R2, R0, RZ ;  /* 0x0000000002027210 */ /* 0x004fca0007f1e0ff */
[----:B---3--:R-:W-:-:S05]  /*ebd0*/  IMAD.X R3, RZ, RZ, R3, P0 ;  /* 0x000000ffff037224 */ /* 0x008fca00000e0603 */
[----:B------:R-:W-:Y:S01]  /*ebe0*/  @!PT LDS RZ, [RZ] ;  /* 0x00000000fffff984 */ /* 0x000fe20000000800 */
[----:B------:R2:W-:Y:S04]  /*ebf0*/  LDGSTS.E.BYPASS.LTC128B.128 [R25+0x22400], desc[UR42][R2.64], !P1 ;  /* 0x2240000002197fae */ /* 0x0005e8000c901d6a */
[----:B--2---:R-:W2:Y:S04]  /*ec00*/  SHFL.IDX PT, R2, R21, 0x1, 0x181f ;  /* 0x00381f0015027f89 */ /* 0x004ea800000e0000 */
[----:B------:R-:W3:Y:S01]  /*ec10*/  SHFL.IDX PT, R3, R27, 0x1, 0x181f ;  /* 0x00381f001b037f89 */ /* 0x000ee200000e0000 */
[----:B--2---:R-:W-:-:S05]  /*ec20*/  IADD3 R2, P0, R2, R0, RZ ;  /* 0x0000000002027210 */ /* 0x004fca0007f1e0ff */
[----:B---3--:R-:W-:-:S05]  /*ec30*/  IMAD.X R3, RZ, RZ, R3, P0 ;  /* 0x000000ffff037224 */ /* 0x008fca00000e0603 */
[----:B------:R2:W-:Y:S04]  /*ec40*/  LDGSTS.E.BYPASS.LTC128B.128 [R25+0x22c00], desc[UR42][R2.64], !P1 ;  /* 0x22c0000002197fae */ /* 0x0005e8000c901d6a */
[----:B--2---:R-:W2:Y:S04]  /*ec50*/  SHFL.IDX PT, R2, R21, 0x2, 0x181f ;  /* 0x00581f0015027f89 */ /* 0x004ea800000e0000 */
[----:B------:R-:W3:Y:S04]  /*ec60*/  SHFL.IDX PT, R3, R27, 0x2, 0x181f ;  /* 0x00581f001b037f89 */ /* 0x000ee800000e0000 */
[----:B------:R-:W4:Y:S01]  /*ec70*/  SHFL.IDX PT, R27, R27, 0x3, 0x181f ;  /* 0x00781f001b1b7f89 */ /* 0x000f2200000e0000 */
[----:B--2---:R-:W-:-:S05]  /*ec80*/  IADD3 R2, P0, R2, R0, RZ ;  /* 0x0000000002027210 */ /* 0x004fca0007f1e0ff */
[----:B---3--:R-:W-:-:S05]  /*ec90*/  IMAD.X R3, RZ, RZ, R3, P0 ;  /* 0x000000ffff037224 */ /* 0x008fca00000e0603 */
[----:B------:R2:W-:Y:S04]  /*eca0*/  LDGSTS.E.BYPASS.LTC128B.128 [R25+0x23400], desc[UR42][R2.64], !P1 ;  /* 0x2340000002197fae */ /* 0x0005e8000c901d6a */
[----:B--2-4-:R2:W3:Y:S02]  /*ecb0*/  SHFL.IDX PT, R2, R21, 0x3, 0x181f ;  /* 0x00781f0015027f89 */ /* 0x0144e400000e0000 */
.L_x_320:
[----:B---3--:R-:W-:-:S05]  /*ecc0*/  IADD3 R2, P0, R2, R0, RZ ;  /* 0x0000000002027210 */ /* 0x008fca0007f1e0ff */
[----:B------:R-:W-:Y:S01]  /*ecd0*/  IMAD.X R3, RZ, RZ, R27, P0 ;  /* 0x000000ffff037224 */ /* 0x000fe200000e061b */
[----:B------:R-:W-:-:S04]  /*ece0*/  PLOP3.LUT P0, PT, PT, PT, PT, 0x80, 0x0 ;  /* 0x000000000000781c */ /* 0x000fc80003f0f070 */
[----:B------:R-:W-:Y:S01]  /*ecf0*/  @!PT LDS RZ, [RZ] ;  /* 0x00000000fffff984 */ /* 0x000fe20000000800 */
[----:B------:R-:W-:Y:S01]  /*ed00*/  @!PT LDS RZ, [RZ] ;  /* 0x00000000fffff984 */ /* 0x000fe20000000800 */
[----:B------:R-:W-:Y:S01]  /*ed10*/  @!PT LDS RZ, [RZ] ;  /* 0x00000000fffff984 */ /* 0x000fe20000000800 */
[----:B------:R3:W-:Y:S01]  /*ed20*/  LDGSTS.E.BYPASS.LTC128B.128 [R25+0x23c00], desc[UR42][R2.64], !P1 ;  /* 0x23c0000002197fae */ /* 0x0007e2000c901d6a */
[----:B------:R-:W-:-:S08]  /*ed30*/  NOP ;  /* 0x0000000000007918 */ /* 0x000fd00000000000 */
.L_x_240:
[----:B------:R-:W-:Y:S02]  /*ed40*/  PLOP3.LUT P1, PT, P1, P0, PT, 0xa2, 0x0 ;  /* 0x000000000000781c */ /* 0x000fe40000f21472 */
[----:B------:R-:W-:-:S08]  /*ed50*/  @P0 R2UR P1, UR4, R8 ;  /* 0x00000000080402ca */ /* 0x000fd00000020000 */
[----:B------:R-:W-:-:S05]  /*ed60*/  @P0 PLOP3.LUT P0, PT, P1, PT, PT, 0x80, 0x0 ;  /* 0x000000000000081c */ /* 0x000fca0000f0f070 */
[----:B------:R-:W-:Y:S01]  /*ed70*/  @!P1 SYNCS.ARRIVE.TRANS64.RED.A0T1 RZ, [UR4+0x38830], RZ ;  /* 0x038830ffffff99a7 */ /* 0x000fe20008200404 */
[----:B------:R-:W-:Y:S07]  /*ed80*/  @!P1 ARRIVES.LDGSTSBAR.64.TRANSCNT [UR4+0x38830] ;  /* 0x03883000ff0099b0 */ /* 0x000fee0008000a84 */
[----:B------:R-:W-:Y:S05]  /*ed90*/  @P0 BRA.U.ANY `(.L_x_240) ;  /* 0xfffffffd00e80947 */ /* 0x000fea000393ffff */
[----:B------:R-:W-:Y:S01]  /*eda0*/  NOP ;  /* 0x0000000000007918 */ /* 0x000fe20000000000 */
[----:B---3--:R-:W-:-:S04]  /*edb0*/  LOP3.LUT R2, R37, 0x2, RZ, 0xfc, !PT ;  /* 0x0000000225027812 */ /* 0x008fc800078efcff */
[----:B------:R-:W-:-:S13]  /*edc0*/  ISETP.NE.AND P2, PT, R2, 0x3, PT ;  /* 0x000000030200780c */ /* 0x000fda0003f45270 */
[----:B------:R-:W-:Y:S05]  /*edd0*/  @!P2 BRA `(.L_x_241) ;  /* 0x000000000004a947 */ /* 0x000fea0003800000 */
[----:B------:R-:W-:Y:S01]  /*ede0*/  BPT.TRAP 0x1 ;  /* 0x000000040000795c */ /* 0x000fe20000300000 */
.L_x_241:
[----:B------:R3:W-:Y:S01]  /*edf0*/  SYNCS.ARRIVE.TRANS64.A1T0 RZ, [R8+URZ+0x38830], RZ ;  /* 0x038830ff08ff79a7 */ /* 0x0007e2000810003f */
[----:B------:R-:W-:Y:S05]  /*ee00*/  @!P2 BRA `(.L_x_242) ;  /* 0x000000000004a947 */ /* 0x000fea0003800000 */
[----:B------:R-:W-:Y:S01]  /*ee10*/  BPT.TRAP 0x1 ;  /* 0x000000040000795c */ /* 0x000fe20000300000 */
.L_x_242:
[----:B------:R-:W4:Y:S01]  /*ee20*/  SYNCS.PHASECHK.TRANS64.TRYWAIT P0, [R8+URZ+0x38860], R20 ;  /* 0x03886014080075a7 */ /* 0x000f22000800017f */
[----:B------:R-:W-:Y:S04]  /*ee30*/  BSSY B1, `(.L_x_243) ;  /* 0x0000002000017945 */ /* 0x000fe80003800000 */
[----:B----4-:R-:W-:Y:S05]  /*ee40*/  @!P0 BRA `(.L_x_244) ;  /* 0x0000002c00948947 */ /* 0x010fea0003800000 */
.L_x_321:
[----:B------:R-:W-:Y:S05]  /*ee50*/  BSYNC B1 ;  /* 0x0000000000017941 */ /* 0x000fea0003800000 */
.L_x_243:
[----:B------:R-:W-:Y:S01]  /*ee60*/  ULDC.64 UR4, c[0x0][0x328] ;  /* 0x0000ca0000047ab9 */ /* 0x000fe20000000a00 */
[C---:B------:R-:W-:Y:S01]  /*ee70*/  LOP3.LUT P5, RZ, R16.reuse, 0x8, RZ, 0xc0, !PT ;  /* 0x0000000810ff7812 */ /* 0x040fe200078ac0ff */
[----:B------:R-:W-:Y:S01]  /*ee80*/  IMAD R2, R7, UR4, RZ ;  /* 0x0000000407027c24 */ /* 0x000fe2000f8e02ff */
[----:B------:R-:W-:Y:S01]  /*ee90*/  LOP3.LUT P4, RZ, R16, 0x4, RZ, 0xc0, !PT ;  /* 0x0000000410ff7812 */ /* 0x000fe2000788c0ff */
[----:B--2---:R-:W-:Y:S01]  /*eea0*/  IMAD R21, R18, 0x7000, R6 ;  /* 0x0000700012157824 */ /* 0x004fe200078e0206 */
        /* <DEDUP_REMOVED lines=17> */
[----:B-1--4-:R-:W-:Y:S01]  /*efc0*/  LEA.HI.X R20, R2, UR5, R3, 0x1, P0 ;  /* 0x0000000502147c11 */ /* 0x012fe200080f0c03 */
[----:B------:R-:W-:Y:S08]  /*efd0*/  BRA.DIV UR4, `(.L_x_245) ;  /* 0x0000002e04447947 */ /* 0x000ff0000b800000 */
[----:B------:R-:W1:Y:S01]  /*efe0*/  SHFL.IDX PT, R14, R10, RZ, 0x181f ;  /* 0x00181fff0a0e7589 */ /* 0x000e6200000e0000 */
[C---:B------:R-:W-:Y:S02]  /*eff0*/  LOP3.LUT P1, RZ, R16.reuse, 0x200, RZ, 0xc0, !PT ;  /* 0x0000020010ff7812 */ /* 0x040fe4000782c0ff */
[C---:B------:R-:W-:Y:S01]  /*f000*/  LOP3.LUT P2, RZ, R16.reuse, 0x20, RZ, 0xc0, !PT ;  /* 0x0000002010ff7812 */ /* 0x040fe2000784c0ff */
[----:B------:R-:W2:Y:S01]  /*f010*/  SHFL.IDX PT, R3, R20, RZ, 0x181f ;  /* 0x00181fff14037589 */ /* 0x000ea200000e0000 */
[----:B------:R-:W-:Y:S02]  /*f020*/  LOP3.LUT P6, RZ, R16, 0x10, RZ, 0xc0, !PT ;  /* 0x0000001010ff7812 */ /* 0x000fe400078cc0ff */
[----:B------:R-:W-:Y:S01]  /*f030*/  LEA R21, R21, UR37, 0x1 ;  /* 0x0000002515157c11 */ /* 0x000fe2000f8e08ff */
[----:B------:R-:W4:Y:S01]  /*f040*/  SHFL.IDX PT, R2, R10, 0x1, 0x181f ;  /* 0x00381f000a027f89 */ /* 0x000f2200000e0000 */
[----:B------:R-:W-:-:S09]  /*f050*/  LOP3.LUT R17, R17, 0xf7ffffff, RZ, 0xc0, !PT ;  /* 0xf7ffffff11117812 */ /* 0x000fd200078ec0ff */
[----:B------:R-:W-:Y:S02]  /*f060*/  @P6 LOP3.LUT R17, R17, 0x8000000, RZ, 0xfc, !PT ;  /* 0x0800000011116812 */ /* 0x000fe400078efcff */
[-C--:B-1----:R-:W-:Y:S02]  /*f070*/  IADD3 R4, P0, R14, R0.reuse, RZ ;  /* 0x000000000e047210 */ /* 0x082fe40007f1e0ff */
[----:B------:R-:W1:Y:S03]  /*f080*/  SHFL.IDX PT, R14, R10, 0x2, 0x181f ;  /* 0x00581f000a0e7f89 */ /* 0x000e6600000e0000 */
[----:B--2---:R-:W-:Y:S02]  /*f090*/  IMAD.X R5, RZ, RZ, R3, P0 ;  /* 0x000000ffff057224 */ /* 0x004fe400000e0603 */
[----:B------:R-:W2:Y:S01]  /*f0a0*/  SHFL.IDX PT, R3, R20, 0x1, 0x181f ;  /* 0x00381f0014037f89 */ /* 0x000ea200000e0000 */
[----:B----4-:R-:W-:-:S03]  /*f0b0*/  IADD3 R6, P0, R2, R0, RZ ;  /* 0x0000000002067210 */ /* 0x010fc60007f1e0ff */
[----:B------:R4:W-:Y:S01]  /*f0c0*/  LDGSTS.E.BYPASS.LTC128B.128 [R21+0x400], desc[UR42][R4.64], !P1 ;  /* 0x0040000004157fae */ /* 0x0009e2000c901d6a */
[----:B------:R-:W-:-:S03]  /*f0d0*/  ISETP.NE.U32.AND P1, PT, R30, RZ, PT ;  /* 0x000000ff1e00720c */ /* 0x000fc60003f25070 */
[----:B------:R4:W-:Y:S04]  /*f0e0*/  LDGSTS.E.BYPASS.LTC128B.128 [R21+0x2400], desc[UR42][R4.64+0x80], !P2 ;  /* 0x0240008004157fae */ /* 0x0009e8000d101d6a */
[----:B------:R4:W-:Y:S01]  /*f0f0*/  LDGSTS.E.BYPASS.LTC128B.128 [R21+0x4400], desc[UR42][R4.64+0x100], !P6 ;  /* 0x0440010004157fae */ /* 0x0009e2000f101d6a */
[----:B------:R-:W-:-:S03]  /*f100*/  LOP3.LUT P6, RZ, R16, 0x200, RZ, 0xc0, !PT ;  /* 0x0000020010ff7812 */ /* 0x000fc600078cc0ff */
[----:B------:R4:W-:Y:S01]  /*f110*/  LDGSTS.E.BYPASS.LTC128B.128 [R21+0x6400], desc[UR42][R4.64+0x180], !P5 ;  /* 0x0640018004157fae */ /* 0x0009e2000e901d6a */
[----:B-1----:R-:W-:-:S03]  /*f120*/  IADD3 R2, P2, R14, R0, RZ ;  /* 0x000000000e027210 */ /* 0x002fc60007f5e0ff */
[----:B------:R4:W-:Y:S01]  /*f130*/  LDGSTS.E.BYPASS.LTC128B.128 [R21+0x8400], desc[UR42][R4.64+0x200], !P4 ;  /* 0x0840020004157fae */ /* 0x0009e2000e101d6a */
[----:B--2---:R-:W-:Y:S01]  /*f140*/  IMAD.X R7, RZ, RZ, R3, P0 ;  /* 0x000000ffff077224 */ /* 0x004fe200000e0603 */
[----:B------:R-:W-:Y:S02]  /*f150*/  ISETP.NE.U32.AND P0, PT, R31, RZ, PT ;  /* 0x000000ff1f00720c */ /* 0x000fe40003f05070 */
[----:B------:R-:W1:Y:S04]  /*f160*/  SHFL.IDX PT, R3, R20, 0x2, 0x181f ;  /* 0x00581f0014037f89 */ /* 0x000e6800000e0000 */
[----:B------:R4:W-:Y:S04]  /*f170*/  LDGSTS.E.BYPASS.LTC128B.128 [R21+0xa400], desc[UR42][R4.64+0x280], !P3 ;  /* 0x0a40028004157fae */ /* 0x0009e8000d901d6a */
[----:B------:R4:W2:Y:S04]  /*f180*/  SHFL.IDX PT, R14, R10, 0x3, 0x181f ;  /* 0x00781f000a0e7f89 */ /* 0x0008a800000e0000 */
[----:B------:R4:W-:Y:S04]  /*f190*/  LDGSTS.E.BYPASS.LTC128B.128 [R21+0xc400], desc[UR42][R4.64+0x300], P0 ;  /* 0x0c40030004157fae */ /* 0x0009e80008101d6a */
[----:B------:R4:W-:Y:S04]  /*f1a0*/  LDGSTS.E.BYPASS.LTC128B.128 [R21+0xe400], desc[UR42][R4.64+0x380], P1 ;  /* 0x0e40038004157fae */ /* 0x0009e80008901d6a */
[----:B------:R4:W-:Y:S01]  /*f1b0*/  LDGSTS.E.BYPASS.LTC128B.128 [R21+0xc00], desc[UR42][R6.64], !P6 ;  /* 0x00c0000006157fae */ /* 0x0009e2000f101d6a */
[----:B------:R-:W-:-:S02]  /*f1c0*/  LOP3.LUT P6, RZ, R17, 0x8000000, RZ, 0xc0, !PT ;  /* 0x0800000011ff7812 */ /* 0x000fc400078cc0ff */
[----:B------:R-:W-:Y:S01]  /*f1d0*/  LOP3.LUT R17, R17, 0xfbffffff, RZ, 0xc0, !PT ;  /* 0xfbffffff11117812 */ /* 0x000fe200078ec0ff */
[----:B-1----:R-:W-:Y:S01]  /*f1e0*/  IMAD.X R3, RZ, RZ, R3, P2 ;  /* 0x000000ffff037224 */ /* 0x002fe200010e0603 */
[----:B------:R-:W-:Y:S01]  /*f1f0*/  LOP3.LUT P2, RZ, R16, 0x20, RZ, 0xc0, !PT ;  /* 0x0000002010ff7812 */ /* 0x000fe2000784c0ff */
[----:B------:R-:W1:-:S12]  /*f200*/  SHFL.IDX PT, R20, R20, 0x3, 0x181f ;  /* 0x00781f0014147f89 */ /* 0x000e5800000e0000 */
[----:B------:R4:W-:Y:S01]  /*f210*/  LDGSTS.E.BYPASS.LTC128B.128 [R21+0x2c00], desc[UR42][R6.64+0x80], !P2 ;  /* 0x02c0008006157fae */ /* 0x0009e2000d101d6a */
[----:B------:R-:W-:Y:S02]  /*f220*/  @P2 LOP3.LUT R17, R17, 0x4000000, RZ, 0xfc, !PT ;  /* 0x0400000011112812 */ /* 0x000fe400078efcff */
[----:B------:R-:W-:Y:S01]  /*f230*/  LOP3.LUT P2, RZ, R16, 0x200, RZ, 0xc0, !PT ;  /* 0x0000020010ff7812 */ /* 0x000fe2000784c0ff */
[----:B------:R4:W-:Y:S04]  /*f240*/  LDGSTS.E.BYPASS.LTC128B.128 [R21+0x4c00], desc[UR42][R6.64+0x100], !P6 ;  /* 0x04c0010006157fae */ /* 0x0009e8000f101d6a */
[----:B------:R4:W-:Y:S04]  /*f250*/  LDGSTS.E.BYPASS.LTC128B.128 [R21+0x6c00], desc[UR42][R6.64+0x180], !P5 ;  /* 0x06c0018006157fae */ /* 0x0009e8000e901d6a */
[----:B------:R4:W-:Y:S04]  /*f260*/  LDGSTS.E.BYPASS.LTC128B.128 [R21+0x8c00], desc[UR42][R6.64+0x200], !P4 ;  /* 0x08c0020006157fae */ /* 0x0009e8000e101d6a */
[----:B------:R4:W-:Y:S04]  /*f270*/  LDGSTS.E.BYPASS.LTC128B.128 [R21+0xac00], desc[UR42][R6.64+0x280], !P3 ;  /* 0x0ac0028006157fae */ /* 0x0009e8000d901d6a */
[----:B------:R4:W-:Y:S04]  /*f280*/  LDGSTS.E.BYPASS.LTC128B.128 [R21+0xcc00], desc[UR42][R6.64+0x300], P0 ;  /* 0x0cc0030006157fae */ /* 0x0009e80008101d6a */
[----:B------:R4:W-:Y:S04]  /*f290*/  LDGSTS.E.BYPASS.LTC128B.128 [R21+0xec00], desc[UR42][R6.64+0x380], P1 ;  /* 0x0ec0038006157fae */ /* 0x0009e80008901d6a */
[----:B------:R4:W-:Y:S01]  /*f2a0*/  LDGSTS.E.BYPASS.LTC128B.128 [R21+0x1400], desc[UR42][R2.64], !P2 ;  /* 0x0140000002157fae */ /* 0x0009e2000d101d6a */
[----:B------:R-:W-:-:S13]  /*f2b0*/  LOP3.LUT P2, RZ, R17, 0x4000000, RZ, 0xc0, !PT ;  /* 0x0400000011ff7812 */ /* 0x000fda000784c0ff */
[----:B------:R4:W-:Y:S04]  /*f2c0*/  LDGSTS.E.BYPASS.LTC128B.128 [R21+0x3400], desc[UR42][R2.64+0x80], !P2 ;  /* 0x0340008002157fae */ /* 0x0009e8000d101d6a */
[----:B------:R4:W-:Y:S04]  /*f2d0*/  LDGSTS.E.BYPASS.LTC128B.128 [R21+0x5400], desc[UR42][R2.64+0x100], !P6 ;  /* 0x0540010002157fae */ /* 0x0009e8000f101d6a */
[----:B------:R4:W-:Y:S04]  /*f2e0*/  LDGSTS.E.BYPASS.LTC128B.128 [R21+0x7400], desc[UR42][R2.64+0x180], !P5 ;  /* 0x0740018002157fae */ /* 0x0009e8000e901d6a */
[----:B------:R4:W-:Y:S04]  /*f2f0*/  LDGSTS.E.BYPASS.LTC128B.128 [R21+0x9400], desc[UR42][R2.64+0x200], !P4 ;  /* 0x0940020002157fae */ /* 0x0009e8000e101d6a */
[----:B------:R4:W-:Y:S04]  /*f300*/  LDGSTS.E.BYPASS.LTC128B.128 [R21+0xb400], desc[UR42][R2.64+0x280], !P3 ;  /* 0x0b40028002157fae */ /* 0x0009e8000d901d6a */
[----:B------:R4:W-:Y:S04]  /*f310*/  LDGSTS.E.BYPASS.LTC128B.128 [R21+0xd400], desc[UR42][R2.64+0x300], P0 ;  /* 0x0d40030002157fae */ /* 0x0009e80008101d6a */
[----:B-12---:R4:W-:Y:S02]  /*f320*/  LDGSTS.E.BYPASS.LTC128B.128 [R21+0xf400], desc[UR42][R2.64+0x380], P1 ;  /* 0x0f40038002157fae */ /* 0x0069e40008901d6a */
.L_x_331:
[----:B----4-:R-:W-:Y:S02]  /*f330*/  P2R R4, PR, RZ, 0x2 ;  /* 0x00000002ff047803 */ /* 0x010fe40000000000 */
        /* <DEDUP_REMOVED lines=19> */
.L_x_246:
[----:B------:R-:W-:Y:S02]  /*f470*/  PLOP3.LUT P1, PT, P1, P0, PT, 0xa2, 0x0 ;  /* 0x000000000000781c */ /* 0x000fe40000f21472 */
[----:B------:R-:W-:-:S08]  /*f480*/  @P0 R2UR P1, UR4, R8 ;  /* 0x00000000080402ca */ /* 0x000fd00000020000 */
[----:B------:R-:W-:-:S05]  /*f490*/  @P0 PLOP3.LUT P0, PT, P1, PT, PT, 0x80, 0x0 ;  /* 0x000000000000081c */ /* 0x000fca0000f0f070 */
[----:B------:R-:W-:Y:S01]  /*f4a0*/  @!P1 SYNCS.ARRIVE.TRANS64.RED.A0T1 RZ, [UR4+0x38850], RZ ;  /* 0x038850ffffff99a7 */ /* 0x000fe20008200404 */
[----:B------:R-:W-:Y:S07]  /*f4b0*/  @!P1 ARRIVES.LDGSTSBAR.64.TRANSCNT [UR4+0x38850] ;  /* 0x03885000ff0099b0 */ /* 0x000fee0008000a84 */
[----:B------:R-:W-:Y:S05]  /*f4c0*/  @P0 BRA.U.ANY `(.L_x_246) ;  /* 0xfffffffd00e80947 */ /* 0x000fea000393ffff */
[----:B------:R-:W-:Y:S01]  /*f4d0*/  NOP ;  /* 0x0000000000007918 */ /* 0x000fe20000000000 */
[----:B-1----:R-:W-:-:S04]  /*f4e0*/  LOP3.LUT R2, R37, 0x2, RZ, 0xfc, !PT ;  /* 0x0000000225027812 */ /* 0x002fc800078efcff */
[----:B------:R-:W-:-:S13]  /*f4f0*/  ISETP.NE.AND P2, PT, R2, 0x3, PT ;  /* 0x000000030200780c */ /* 0x000fda0003f45270 */
[----:B------:R-:W-:Y:S05]  /*f500*/  @!P2 BRA `(.L_x_247) ;  /* 0x000000000004a947 */ /* 0x000fea0003800000 */
[----:B------:R-:W-:Y:S01]  /*f510*/  BPT.TRAP 0x1 ;  /* 0x000000040000795c */ /* 0x000fe20000300000 */
.L_x_247:
[----:B------:R-:W-:Y:S01]  /*f520*/  IADD3 R18, R18, 0x1, RZ ;  /* 0x0000000112127810 */ /* 0x000fe20007ffe0ff */
[----:B------:R1:W-:Y:S03]  /*f530*/  SYNCS.ARRIVE.TRANS64.A1T0 RZ, [R8+URZ+0x38850], RZ ;  /* 0x038850ff08ff79a7 */ /* 0x0003e6000810003f */
[----:B------:R-:W-:-:S04]  /*f540*/  ISETP.NE.AND P0, PT, R18, 0x2, PT ;  /* 0x000000021200780c */ /* 0x000fc80003f05270 */
[----:B------:R-:W-:Y:S02]  /*f550*/  SEL R18, R18, RZ, P0 ;  /* 0x000000ff12127207 */ /* 0x000fe40000000000 */
[----:B------:R-:W-:Y:S02]  /*f560*/  SEL R2, RZ, 0x1, P0 ;  /* 0x00000001ff027807 */ /* 0x000fe40000000000 */
[----:B------:R-:W-:Y:S02]  /*f570*/  ISETP.GT.AND P0, PT, R9, RZ, PT ;  /* 0x000000ff0900720c */ /* 0x000fe40003f04270 */
[----:B------:R-:W-:Y:S01]  /*f580*/  LOP3.LUT R23, R23, R2, RZ, 0x3c, !PT ;  /* 0x0000000217177212 */ /* 0x000fe200078e3cff */
[----:B------:R-:W-:-:S04]  /*f590*/  VIADD R2, R9, 0xffffffff ;  /* 0xffffffff09027836 */ /* 0x000fc80000000000 */
[----:B------:R-:W-:-:S06]  /*f5a0*/  IMAD.MOV.U32 R9, RZ, RZ, R2 ;  /* 0x000000ffff097224 */ /* 0x000fcc00078e0002 */
[----:B-1----:R-:W-:Y:S05]  /*f5b0*/  @P0 BRA `(.L_x_248) ;  /* 0xfffffff000880947 */ /* 0x002fea000383ffff */
[----:B------:R-:W-:Y:S05]  /*f5c0*/  BSYNC B0 ;  /* 0x0000000000007941 */ /* 0x000fea0003800000 */
.L_x_235:
[----:B------:R-:W2:Y:S01]  /*f5d0*/  LDL.LU R2, [R1+0xc] ;  /* 0x00000c0001027983 */ /* 0x000ea20000300800 */
[----:B------:R-:W-:-:S03]  /*f5e0*/  ULDC UR4, c[0x0][0xd34] ;  /* 0x00034d0000047ab9 */ /* 0x000fc60000000800 */
[----:B------:R-:W4:Y:S01]  /*f5f0*/  LDL.LU R0, [R1+0x1c] ;  /* 0x00001c0001007983 */ /* 0x000f220000300800 */
[----:B--2---:R-:W-:Y:S02]  /*f600*/  VIADD R2, R2, UR38 ;  /* 0x0000002602027c36 */ /* 0x004fe40008000000 */
[----:B----4-:R-:W-:-:S03]  /*f610*/  VIADD R0, R0, 0x1 ;  /* 0x0000000100007836 */ /* 0x010fc60000000000 */
[----:B------:R1:W-:Y:S01]  /*f620*/  STL [R1+0xc], R2 ;  /* 0x00000c0201007387 */ /* 0x0003e20000100800 */
[----:B------:R-:W-:-:S03]  /*f630*/  ISETP.GE.AND P0, PT, R2, UR4, PT ;  /* 0x0000000402007c0c */ /* 0x000fc6000bf06270 */
[----:B------:R1:W-:Y:S10]  /*f640*/  STL [R1+0x1c], R0 ;  /* 0x00001c0001007387 */ /* 0x0003f40000100800 */
[----:B-1----:R-:W-:Y:S05]  /*f650*/  @!P0 BRA `(.L_x_249) ;  /* 0xffffffc4007c8947 */ /* 0x002fea000383ffff */
[----:B------:R-:W-:-:S07]  /*f660*/  LOP3.LUT R0, R0, 0x1, RZ, 0xc, !PT ;  /* 0x0000000100007812 */ /* 0x000fce00078e0cff */
.L_x_212:
[----:B------:R-:W1:Y:S01]  /*f670*/  S2R R3, SR_CgaCtaId ;  /* 0x0000000000037919 */ /* 0x000e620000008800 */
[----:B------:R-:W-:Y:S01]  /*f680*/  MOV R2, 0x400 ;  /* 0x0000040000027802 */ /* 0x000fe20000000f00 */
[----:B------:R-:W-:Y:S01]  /*f690*/  BSSY B0, `(.L_x_250) ;  /* 0x0000005000007945 */ /* 0x000fe20003800000 */
[----:B------:R-:W-:Y:S02]  /*f6a0*/  SHF.L.U32 R0, R0, 0x1f, RZ ;  /* 0x0000001f00007819 */ /* 0x000fe400000006ff */
[----:B-1----:R-:W-:-:S04]  /*f6b0*/  LEA R5, R3, R2, 0x18 ;  /* 0x0000000203057211 */ /* 0x002fc800078ec0ff */
[----:B------:R-:W1:Y:S02]  /*f6c0*/  SYNCS.PHASECHK.TRANS64.TRYWAIT P0, [R5+URZ+0x38820], R0 ;  /* 0x03882000050075a7 */ /* 0x000e64000800017f */
[----:B-1----:R-:W-:Y:S05]  /*f6d0*/  @!P0 BRA `(.L_x_251) ;  /* 0x0000002c00488947 */ /* 0x002fea0003800000 */
.L_x_332:
[----:B------:R-:W-:Y:S05]  /*f6e0*/  BSYNC B0 ;  /* 0x0000000000007941 */ /* 0x000fea0003800000 */
.L_x_250:
[----:B------:R-:W-:-:S03]  /*f6f0*/  UMOV UR4, 0xffffffff ;  /* 0xffffffff00047882 */ /* 0x000fc60000000000 */
[----:B------:R-:W-:Y:S05]  /*f700*/  BRA.DIV UR4, `(.L_x_252) ;  /* 0x0000002e04507947 */ /* 0x000fea000b800000 */
[----:B-1----:R-:W1:Y:S02]  /*f710*/  S2R R0, SR_TID.X ;  /* 0x0000000000007919 */ /* 0x002e640000002100 */
[----:B-1----:R-:W-:-:S04]  /*f720*/  SHF.R.U32.HI R0, RZ, 0x5, R0 ;  /* 0x00000005ff007819 */ /* 0x002fc80000011600 */
[----:B------:R-:W-:-:S05]  /*f730*/  LOP3.LUT R0, R0, 0x3, RZ, 0xc0, !PT ;  /* 0x0000000300007812 */ /* 0x000fca00078ec0ff */
[----:B------:R1:W2:Y:S02]  /*f740*/  SHFL.IDX PT, R14, R0, RZ, 0x1f ;  /* 0x00001fff000e7589 */ /* 0x0002a400000e0000 */
.L_x_335:
[----:B--2---:R-:W-:Y:S01]  /*f750*/  ISETP.NE.AND P0, PT, R14, RZ, PT ;  /* 0x000000ff0e00720c */ /* 0x004fe20003f05270 */
[----:B------:R-:W-:-:S12]  /*f760*/  BSSY B0, `(.L_x_253) ;  /* 0x0000023000007945 */ /* 0x000fd80003800000 */
[----:B------:R-:W-:Y:S05]  /*f770*/  @P0 BRA `(.L_x_254) ;  /* 0x0000000000840947 */ /* 0x000fea0003800000 */
[----:B------:R-:W-:-:S03]  /*f780*/  UMOV UR4, 0xffffffff ;  /* 0xffffffff00047882 */ /* 0x000fc60000000000 */
[----:B------:R-:W-:Y:S05]  /*f790*/  BRA.DIV UR4, `(.L_x_255) ;  /* 0x0000002e04607947 */ /* 0x000fea000b800000 */
[----:B------:R-:W-:-:S13]  /*f7a0*/  ELECT P6, URZ, PT ;  /* 0x00000000003f782f */ /* 0x000fda00038c0000 */
.L_x_338:
[----:B------:R-:W-:Y:S05]  /*f7b0*/  @!P6 BRA `(.L_x_254) ;  /* 0x000000000074e947 */ /* 0x000fea0003800000 */
[----:B------:R-:W-:-:S04]  /*f7c0*/  LOP3.LUT R37, R37, 0x2, RZ, 0xfc, !PT ;  /* 0x0000000225257812 */ /* 0x000fc800078efcff */
[----:B------:R-:W-:-:S13]  /*f7d0*/  ISETP.NE.AND P0, PT, R37, 0x3, PT ;  /* 0x000000032500780c */ /* 0x000fda0003f05270 */
[----:B------:R-:W-:Y:S05]  /*f7e0*/  @!P0 BRA `(.L_x_256) ;  /* 0x0000000000048947 */ /* 0x000fea0003800000 */
[----:B------:R-:W-:Y:S01]  /*f7f0*/  BPT.TRAP 0x1 ;  /* 0x000000040000795c */ /* 0x000fe20000300000 */
.L_x_256:
[C---:B------:R-:W-:Y:S01]  /*f800*/  IMAD R3, R18.reuse, 0x8, R5 ;  /* 0x0000000812037824 */ /* 0x040fe200078e0205 */
[----:B------:R-:W-:Y:S01]  /*f810*/  SHF.L.U32 R2, R23, 0x1f, RZ ;  /* 0x0000001f17027819 */ /* 0x000fe200000006ff */
[----:B------:R-:W-:-:S03]  /*f820*/  VIADD R18, R18, 0x1 ;  /* 0x0000000112127836 */ /* 0x000fc60000000000 */
[----:B------:R-:W2:Y:S02]  /*f830*/  SYNCS.PHASECHK.TRANS64.TRYWAIT P1, [R3+URZ+0x38840], R2 ;  /* 0x03884002030075a7 */ /* 0x000ea4000802017f */
[----:B------:R-:W-:-:S04]  /*f840*/  ISETP.NE.AND P2, PT, R18, 0x2, PT ;  /* 0x000000021200780c */ /* 0x000fc80003f45270 */
[----:B-1----:R-:W-:Y:S01]  /*f850*/  SEL R0, RZ, 0x1, P2 ;  /* 0x00000001ff007807 */ /* 0x002fe20001000000 */
[----:B--2---:R-:W-:Y:S08]  /*f860*/  @!P1 BRA `(.L_x_257) ;  /* 0x0000002c004c9947 */ /* 0x004ff00003800000 */
.L_x_339:
[----:B------:R-:W-:Y:S02]  /*f870*/  SEL R18, R18, RZ, P2 ;  /* 0x000000ff12127207 */ /* 0x000fe40001000000 */
[----:B------:R-:W-:Y:S01]  /*f880*/  LOP3.LUT R0, R23, R0, RZ, 0x3c, !PT ;  /* 0x0000000017007212 */ /* 0x000fe200078e3cff */
[----:B------:R-:W-:Y:S06]  /*f890*/  @!P0 BRA `(.L_x_258) ;  /* 0x0000000000048947 */ /* 0x000fec0003800000 */
[----:B------:R-:W-:Y:S01]  /*f8a0*/  BPT.TRAP 0x1 ;  /* 0x000000040000795c */ /* 0x000fe20000300000 */
.L_x_258:
[----:B------:R-:W-:Y:S01]  /*f8b0*/  IMAD R5, R18, 0x8, R5 ;  /* 0x0000000812057824 */ /* 0x000fe200078e0205 */
[----:B------:R-:W-:-:S04]  /*f8c0*/  SHF.L.U32 R0, R0, 0x1f, RZ ;  /* 0x0000001f00007819 */ /* 0x000fc800000006ff */
[----:B------:R-:W2:Y:S02]  /*f8d0*/  SYNCS.PHASECHK.TRANS64.TRYWAIT P1, [R5+URZ+0x38840], R0 ;  /* 0x03884000050075a7 */ /* 0x000ea4000802017f */
[----:B--2---:R-:W-:Y:S05]  /*f8e0*/  @!P1 BRA `(.L_x_259) ;  /* 0x0000002c00409947 */ /* 0x004fea0003800000 */
.L_x_340:
[----:B------:R-:W-:Y:S05]  /*f8f0*/  @!P0 BRA `(.L_x_260) ;  /* 0x0000000000048947 */ /* 0x000fea0003800000 */
[----:B------:R-:W-:Y:S01]  /*f900*/  BPT.TRAP 0x1 ;  /* 0x000000040000795c */ /* 0x000fe20000300000 */
.L_x_260:
[----:B------:R-:W4:Y:S02]  /*f910*/  SYNCS.PHASECHK.TRANS64.TRYWAIT P1, [R3+URZ+0x38860], R2 ;  /* 0x03886002030075a7 */ /* 0x000f24000802017f */
[----:B----4-:R-:W-:Y:S05]  /*f920*/  @!P1 BRA `(.L_x_261) ;  /* 0x0000002c00449947 */ /* 0x010fea0003800000 */
.L_x_341:
[----:B------:R-:W-:Y:S05]  /*f930*/  @!P0 BRA `(.L_x_262) ;  /* 0x0000000000048947 */ /* 0x000fea0003800000 */
[----:B------:R-:W-:Y:S01]  /*f940*/  BPT.TRAP 0x1 ;  /* 0x000000040000795c */ /* 0x000fe20000300000 */
.L_x_262:
[----:B------:R0:W0:Y:S02]  /*f950*/  SYNCS.PHASECHK.TRANS64.TRYWAIT P0, [R5+URZ+0x38860], R0 ;  /* 0x03886000050075a7 */ /* 0x000024000800017f */
[----:B0-----:R-:W-:Y:S05]  /*f960*/  @!P0 NANOSLEEP.SYNCS 0x989680 ;  /* 0x009896800000895d */ /* 0x001fea0003900000 */
[----:B------:R-:W0:Y:S02]  /*f970*/  @!P0 SYNCS.PHASECHK.TRANS64 P0, [R5+URZ+0x38860], R0 ;  /* 0x03886000050085a7 */ /* 0x000e24000800007f */
[----:B0-----:R-:W-:Y:S05]  /*f980*/  @!P0 BRA `(.L_x_262) ;  /* 0xfffffffc00f08947 */ /* 0x001fea000383ffff */
.L_x_254:
[----:B------:R-:W-:Y:S05]  /*f990*/  BSYNC B0 ;  /* 0x0000000000007941 */ /* 0x000fea0003800000 */
.L_x_253:
[----:B------:R-:W-:Y:S05]  /*f9a0*/  EXIT ;  /* 0x000000000000794d */ /* 0x000fea0003800000 */
.L_x_182:
[----:B0-----:R-:W-:-:S04]  /*f9b0*/  IMAD.U32 R3, RZ, RZ, UR38 ;  /* 0x00000026ff037e24 */ /* 0x001fc8000f8e00ff */
[----:B------:R0:W1:Y:S03]  /*f9c0*/  SYNCS.PHASECHK.TRANS64.TRYWAIT P1, [R3+URZ+0x38800], R4 ;  /* 0x03880004030075a7 */ /* 0x000066000802017f */
[----:B-1----:R-:W-:Y:S05]  /*f9d0*/  @!P1 NANOSLEEP.SYNCS 0x989680 ;  /* 0x009896800000995d */ /* 0x002fea0003900000 */
[----:B------:R-:W1:Y:S02]  /*f9e0*/  @!P1 SYNCS.PHASECHK.TRANS64 P1, [R3+URZ+0x38800], R4 ;  /* 0x03880004030095a7 */ /* 0x000e64000802007f */
[----:B-1----:R-:W-:Y:S05]  /*f9f0*/  @!P1 BRA `(.L_x_182) ;  /* 0xfffffffc00ec9947 */ /* 0x002fea000383ffff */
[----:B------:R-:W-:Y:S05]  /*fa00*/  BRA `(.L_x_263) ;  /* 0xffffff3000207947 */ /* 0x000fea000383ffff */
.L_x_186:
[----:B-1----:R1:W2:Y:S02]  /*fa10*/  SYNCS.PHASECHK.TRANS64.TRYWAIT P1, [R3+URZ+0x38830], R6 ;  /* 0x03883006030075a7 */ /* 0x0022a4000802017f */
[----:B--2---:R-:W-:Y:S05]  /*fa20*/  @!P1 NANOSLEEP.SYNCS 0x989680 ;  /* 0x009896800000995d */ /* 0x004fea0003900000 */
[----:B------:R-:W2:Y:S02]  /*fa30*/  @!P1 SYNCS.PHASECHK.TRANS64 P1, [R3+URZ+0x38830], R6 ;  /* 0x03883006030095a7 */ /* 0x000ea4000802007f */
[----:B--2---:R-:W-:Y:S05]  /*fa40*/  @!P1 BRA `(.L_x_186) ;  /* 0xfffffffc00f09947 */ /* 0x004fea000383ffff */
[----:B------:R-:W-:Y:S05]  /*fa50*/  BRA `(.L_x_185) ;  /* 0xffffff3000387947 */ /* 0x000fea000383ffff */
.L_x_187:
[----:B--2---:R-:W-:-:S04]  /*fa60*/  IMAD.U32 R5, RZ, RZ, UR38 ;  /* 0x00000026ff057e24 */ /* 0x004fc8000f8e00ff */
[----:B------:R2:W3:Y:S03]  /*fa70*/  SYNCS.PHASECHK.TRANS64.TRYWAIT P1, [R5+URZ+0x38810], R4 ;  /* 0x03881004050075a7 */ /* 0x0004e6000802017f */
[----:B---3--:R-:W-:Y:S05]  /*fa80*/  @!P1 NANOSLEEP.SYNCS 0x989680 ;  /* 0x009896800000995d */ /* 0x008fea0003900000 */
[----:B------:R-:W3:Y:S02]  /*fa90*/  @!P1 SYNCS.PHASECHK.TRANS64 P1, [R5+URZ+0x38810], R4 ;  /* 0x03881004050095a7 */ /* 0x000ee4000802007f */
[----:B---3--:R-:W-:Y:S05]  /*faa0*/  @!P1 BRA `(.L_x_187) ;  /* 0xfffffffc00ec9947 */ /* 0x008fea000383ffff */
[----:B------:R-:W-:Y:S05]  /*fab0*/  BRA `(.L_x_264) ;  /* 0xffffff3000c07947 */ /* 0x000fea000383ffff */
.L_x_191:
[----:B----4-:R4:W0:Y:S02]  /*fac0*/  SYNCS.PHASECHK.TRANS64.TRYWAIT P1, [R3+URZ+0x38850], R6 ;  /* 0x03885006030075a7 */ /* 0x010824000802017f */
[----:B0-----:R-:W-:Y:S05]  /*fad0*/  @!P1 NANOSLEEP.SYNCS 0x989680 ;  /* 0x009896800000995d */ /* 0x001fea0003900000 */
[----:B------:R-:W0:Y:S02]  /*fae0*/  @!P1 SYNCS.PHASECHK.TRANS64 P1, [R3+URZ+0x38850], R6 ;  /* 0x03885006030095a7 */ /* 0x000e24000802007f */
[----:B0-----:R-:W-:Y:S05]  /*faf0*/  @!P1 BRA `(.L_x_191) ;  /* 0xfffffffc00f09947 */ /* 0x001fea000383ffff */
[----:B------:R-:W-:Y:S05]  /*fb00*/  BRA `(.L_x_190) ;  /* 0xffffff3000cc7947 */ /* 0x000fea000383ffff */
.L_x_198:
[----:B-1----:R-:W-:-:S04]  /*fb10*/  IMAD.U32 R5, RZ, RZ, UR7 ;  /* 0x00000007ff057e24 */ /* 0x002fc8000f8e00ff */
[----:B------:R1:W2:Y:S03]  /*fb20*/  SYNCS.PHASECHK.TRANS64.TRYWAIT P2, [R5+URZ+0x38830], R4 ;  /* 0x03883004050075a7 */ /* 0x0002a6000804017f */
[----:B--2---:R-:W-:Y:S05]  /*fb30*/  @!P2 NANOSLEEP.SYNCS 0x989680 ;  /* 0x009896800000a95d */ /* 0x004fea0003900000 */
[----:B------:R-:W2:Y:S02]  /*fb40*/  @!P2 SYNCS.PHASECHK.TRANS64 P2, [R5+URZ+0x38830], R4 ;  /* 0x038830040500a5a7 */ /* 0x000ea4000804007f */
[----:B--2---:R-:W-:Y:S05]  /*fb50*/  @!P2 BRA `(.L_x_198) ;  /* 0xfffffffc00eca947 */ /* 0x004fea000383ffff */
[----:B------:R-:W-:Y:S05]  /*fb60*/  BRA `(.L_x_197) ;  /* 0xffffff5800587947 */ /* 0x000fea000383ffff */
.L_x_202:
[----:B-1----:R-:W-:-:S04]  /*fb70*/  IMAD.U32 R5, RZ, RZ, UR7 ;  /* 0x00000007ff057e24 */ /* 0x002fc8000f8e00ff */
[----:B------:R1:W3:Y:S03]  /*fb80*/  SYNCS.PHASECHK.TRANS64.TRYWAIT P2, [R5+URZ+0x38850], R4 ;  /* 0x03885004050075a7 */ /* 0x0002e6000804017f */
[----:B---3--:R-:W-:Y:S05]  /*fb90*/  @!P2 NANOSLEEP.SYNCS 0x989680 ;  /* 0x009896800000a95d */ /* 0x008fea0003900000 */
[----:B------:R-:W3:Y:S02]  /*fba0*/  @!P2 SYNCS.PHASECHK.TRANS64 P2, [R5+URZ+0x38850], R4 ;  /* 0x038850040500a5a7 */ /* 0x000ee4000804007f */
[----:B---3--:R-:W-:Y:S05]  /*fbb0*/  @!P2 BRA `(.L_x_202) ;  /* 0xfffffffc00eca947 */ /* 0x008fea000383ffff */
[----:B------:R-:W-:Y:S05]  /*fbc0*/  BRA `(.L_x_201) ;  /* 0xffffff5800d47947 */ /* 0x000fea000383ffff */
.L_x_216:
[----:B------:R-:W0:Y:S01]  /*fbd0*/  S2R R20, SR_TID.X ;  /* 0x0000000000147919 */ /* 0x000e220000002100 */
[----:B------:R-:W-:Y:S01]  /*fbe0*/  BSSY B0, `(.L_x_265) ;  /* 0x000000a000007945 */ /* 0x000fe20003800000 */
[----:B------:R-:W-:Y:S02]  /*fbf0*/  IMAD.MOV.U32 R12, RZ, RZ, RZ ;  /* 0x000000ffff0c7224 */ /* 0x000fe400078e00ff */
[----:B------:R-:W-:Y:S02]  /*fc00*/  IMAD.MOV.U32 R11, RZ, RZ, 0x1f ;  /* 0x0000001fff0b7424 */ /* 0x000fe400078e00ff */
[----:B------:R-:W-:Y:S01]  /*fc10*/  IMAD.MOV.U32 R15, RZ, RZ, -0x1 ;  /* 0xffffffffff0f7424 */ /* 0x000fe200078e00ff */
[----:B0-----:R-:W-:-:S04]  /*fc20*/  SHF.R.U32.HI R20, RZ, 0x5, R20 ;  /* 0x00000005ff147819 */ /* 0x001fc80000011614 */
[----:B------:R-:W-:-:S04]  /*fc30*/  LOP3.LUT R20, R20, 0x3, RZ, 0xc0, !PT ;  /* 0x0000000314147812 */ /* 0x000fc800078ec0ff */
[----:B------:R-:W-:-:S07]  /*fc40*/  MOV R13, R20 ;  /* 0x00000014000d7202 */ /* 0x000fce0000000f00 */
[----:B-1---5:R-:W-:Y:S05]  /*fc50*/  WARPSYNC.COLLECTIVE R15, `(.L_x_266) ;  /* 0x000000000f087348 */ /* 0x022fea0003c00000 */
[----:B------:R0:W2:Y:S02]  /*fc60*/  SHFL.IDX P6, R14, R13, R12, R11 ;  /* 0x0000000c0d0e7389 */ /* 0x0000a400000c000b */
[----:B012--5:R-:W-:Y:S01]  /*fc70*/  ENDCOLLECTIVE ;  /* 0x000000000000791b */ /* 0x027fe20003800000 */
.L_x_266:
[----:B------:R-:W-:Y:S05]  /*fc80*/  BSYNC B0 ;  /* 0x0000000000007941 */ /* 0x000fea0003800000 */
.L_x_265:
[----:B------:R-:W-:Y:S05]  /*fc90*/  BRA `(.L_x_267) ;  /* 0xffffffc400547947 */ /* 0x000fea000383ffff */
.L_x_219:
[----:B0-----:R0:W1:Y:S02]  /*fca0*/  SYNCS.PHASECHK.TRANS64.TRYWAIT P0, [R25+URZ+0x38840], R0 ;  /* 0x03884000190075a7 */ /* 0x001064000800017f */
[----:B-1----:R-:W-:Y:S05]  /*fcb0*/  @!P0 NANOSLEEP.SYNCS 0x989680 ;  /* 0x009896800000895d */ /* 0x002fea0003900000 */
[----:B------:R-:W1:Y:S02]  /*fcc0*/  @!P0 SYNCS.PHASECHK.TRANS64 P0, [R25+URZ+0x38840], R0 ;  /* 0x03884000190085a7 */ /* 0x000e64000800007f */
[----:B-1----:R-:W-:Y:S05]  /*fcd0*/  @!P0 BRA `(.L_x_219) ;  /* 0xfffffffc00f08947 */ /* 0x002fea000383ffff */
[----:B------:R-:W-:Y:S05]  /*fce0*/  BRA `(.L_x_268) ;  /* 0xffffffc400d87947 */ /* 0x000fea000383ffff */
.L_x_220:
[----:B------:R-:W-:Y:S01]  /*fcf0*/  BSSY B0, `(.L_x_269) ;  /* 0x0000008000007945 */ /* 0x000fe20003800000 */
[----:B------:R-:W-:Y:S02]  /*fd00*/  IMAD.MOV.U32 R13, RZ, RZ, R4 ;  /* 0x000000ffff0d7224 */ /* 0x000fe400078e0004 */
[----:B------:R-:W-:Y:S02]  /*fd10*/  IMAD.MOV.U32 R12, RZ, RZ, RZ ;  /* 0x000000ffff0c7224 */ /* 0x000fe400078e00ff */
[----:B------:R-:W-:Y:S02]  /*fd20*/  IMAD.MOV.U32 R11, RZ, RZ, 0x181f ;  /* 0x0000181fff0b7424 */ /* 0x000fe400078e00ff */
[----:B------:R-:W-:-:S07]  /*fd30*/  IMAD.MOV.U32 R15, RZ, RZ, -0x1 ;  /* 0xffffffffff0f7424 */ /* 0x000fce00078e00ff */
[----:B------:R-:W-:Y:S05]  /*fd40*/  WARPSYNC.COLLECTIVE R15, `(.L_x_270) ;  /* 0x000000000f087348 */ /* 0x000fea0003c00000 */
[----:B------:R0:W1:Y:S02]  /*fd50*/  SHFL.IDX P6, R14, R13, R12, R11 ;  /* 0x0000000c0d0e7389 */ /* 0x00006400000c000b */
[----:B01----:R-:W-:Y:S01]  /*fd60*/  ENDCOLLECTIVE ;  /* 0x000000000000791b */ /* 0x003fe20003800000 */
.L_x_270:
[----:B------:R-:W-:Y:S05]  /*fd70*/  BSYNC B0 ;  /* 0x0000000000007941 */ /* 0x000fea0003800000 */
.L_x_269:
[----:B------:R-:W-:Y:S01]  /*fd80*/  IMAD.MOV.U32 R13, RZ, RZ, R0 ;  /* 0x000000ffff0d7224 */ /* 0x000fe200078e0000 */
[----:B------:R-:W-:Y:S01]  /*fd90*/  MOV R15, 0xffffffff ;  /* 0xffffffff000f7802 */ /* 0x000fe20000000f00 */
[----:B------:R-:W-:Y:S01]  /*fda0*/  IMAD.MOV.U32 R12, RZ, RZ, RZ ;  /* 0x000000ffff0c7224 */ /* 0x000fe200078e00ff */
[----:B------:R-:W-:Y:S01]  /*fdb0*/  ISETP.GE.AND P2, PT, R36, 0x1, PT ;  /* 0x000000012400780c */ /* 0x000fe20003f46270 */
[----:B------:R-:W-:Y:S02]  /*fdc0*/  IMAD.MOV.U32 R11, RZ, RZ, 0x181f ;  /* 0x0000181fff0b7424 */ /* 0x000fe400078e00ff */
[----:B------:R-:W-:-:S10]  /*fdd0*/  IMAD.MOV.U32 R2, RZ, RZ, R14 ;  /* 0x000000ffff027224 */ /* 0x000fd400078e000e */
[----:B------:R-:W-:Y:S05]  /*fde0*/  WARPSYNC.COLLECTIVE R15, `(.L_x_271) ;  /* 0x000000000f087348 */ /* 0x000fea0003c00000 */
[----:B------:R0:W1:Y:S02]  /*fdf0*/  SHFL.IDX P6, R14, R13, R12, R11 ;  /* 0x0000000c0d0e7389 */ /* 0x00006400000c000b */
[----:B01----:R-:W-:Y:S01]  /*fe00*/  ENDCOLLECTIVE ;  /* 0x000000000000791b */ /* 0x003fe20003800000 */
.L_x_271:
[----:B------:R-:W-:Y:S01]  /*fe10*/  @P2 LEA R6, R5, UR37, 0x1 ;  /* 0x0000002505062c11 */ /* 0x000fe2000f8e08ff */
[----:B------:R-:W-:Y:S02]  /*fe20*/  IMAD.MOV.U32 R13, RZ, RZ, R4 ;  /* 0x000000ffff0d7224 */ /* 0x000fe400078e0004 */
[----:B------:R-:W-:Y:S02]  /*fe30*/  IMAD.MOV.U32 R12, RZ, RZ, 0x1 ;  /* 0x00000001ff0c7424 */ /* 0x000fe400078e00ff */
[----:B------:R-:W-:-:S07]  /*fe40*/  IMAD.MOV.U32 R3, RZ, RZ, R14 ;  /* 0x000000ffff037224 */ /* 0x000fce00078e000e */
[----:B------:R-:W-:Y:S05]  /*fe50*/  WARPSYNC.COLLECTIVE R15, `(.L_x_272) ;  /* 0x000000000f087348 */ /* 0x000fea0003c00000 */
[----:B------:R0:W1:Y:S02]  /*fe60*/  SHFL.IDX P6, R14, R13, R12, R11 ;  /* 0x0000000c0d0e7389 */ /* 0x00006400000c000b */
[----:B01----:R-:W-:Y:S01]  /*fe70*/  ENDCOLLECTIVE ;  /* 0x000000000000791b */ /* 0x003fe20003800000 */
.L_x_272:
[----:B------:R-:W-:-:S05]  /*fe80*/  @P2 LEA R3, P0, R7, R3, 0x1 ;  /* 0x0000000307032211 */ /* 0x000fca00078008ff */
[----:B------:R-:W-:-:S05]  /*fe90*/  @P2 IMAD.X R2, RZ, RZ, R2, P0 ;  /* 0x000000ffff022224 */ /* 0x000fca00000e0602 */
[----:B------:R-:W-:Y:S01]  /*fea0*/  @P2 LOP3.LUT R3, R3, R2, RZ, 0x3c, !PT ;  /* 0x0000000203032212 */ /* 0x000fe200078e3cff */
[----:B------:R-:W-:-:S03]  /*feb0*/  IMAD.MOV.U32 R13, RZ, RZ, R0 ;  /* 0x000000ffff0d7224 */ /* 0x000fc600078e0000 */
[----:B------:R-:W-:-:S04]  /*fec0*/  @P2 LOP3.LUT R2, R3, R2, RZ, 0x3c, !PT ;  /* 0x0000000203022212 */ /* 0x000fc800078e3cff */
[----:B------:R-:W-:-:S05]  /*fed0*/  @P2 LOP3.LUT R3, R3, R2, RZ, 0x3c, !PT ;  /* 0x0000000203032212 */ /* 0x000fca00078e3cff */
[----:B------:R-:W-:Y:S01]  /*fee0*/  @!PT LDS RZ, [RZ] ;  /* 0x00000000fffff984 */ /* 0x000fe20000000800 */
[----:B------:R-:W-:Y:S01]  /*fef0*/  @!PT LDS RZ, [RZ] ;  /* 0x00000000fffff984 */ /* 0x000fe20000000800 */
[----:B------:R-:W-:Y:S01]  /*ff00*/  @!PT LDS RZ, [RZ] ;  /* 0x00000000fffff984 */ /* 0x000fe20000000800 */
[----:B------:R0:W-:Y:S01]  /*ff10*/  @P2 LDGSTS.E.BYPASS.LTC128B.128 [R6+0x22400], desc[UR42][R2.64], !P1 ;  /* 0x2240000002062fae */ /* 0x0001e2000c901d6a */
[----:B------:R-:W-:Y:S01]  /*ff20*/  ISETP.GE.AND P2, PT, R36, 0x11, PT ;  /* 0x000000112400780c */ /* 0x000fe20003f46270 */
[----:B0-----:R-:W-:-:S12]  /*ff30*/  IMAD.MOV.U32 R2, RZ, RZ, R14 ;  /* 0x000000ffff027224 */ /* 0x001fd800078e000e */
[----:B------:R-:W-:Y:S05]  /*ff40*/  WARPSYNC.COLLECTIVE R15, `(.L_x_273) ;  /* 0x000000000f087348 */ /* 0x000fea0003c00000 */
[----:B------:R0:W1:Y:S02]  /*ff50*/  SHFL.IDX P6, R14, R13, R12, R11 ;  /* 0x0000000c0d0e7389 */ /* 0x00006400000c000b */
[----:B01----:R-:W-:Y:S01]  /*ff60*/  ENDCOLLECTIVE ;  /* 0x000000000000791b */ /* 0x003fe20003800000 */
.L_x_273:
[----:B------:R-:W-:Y:S01]  /*ff70*/  @P2 LEA R6, R5, UR37, 0x1 ;  /* 0x0000002505062c11 */ /* 0x000fe2000f8e08ff */
[----:B------:R-:W-:Y:S02]  /*ff80*/  IMAD.MOV.U32 R13, RZ, RZ, R4 ;  /* 0x000000ffff0d7224 */ /* 0x000fe400078e0004 */
[----:B------:R-:W-:Y:S02]  /*ff90*/  IMAD.MOV.U32 R12, RZ, RZ, 0x2 ;  /* 0x00000002ff0c7424 */ /* 0x000fe400078e00ff */
[----:B------:R-:W-:-:S07]  /*ffa0*/  IMAD.MOV.U32 R3, RZ, RZ, R14 ;  /* 0x000000ffff037224 */ /* 0x000fce00078e000e */
[----:B------:R-:W-:Y:S05]  /*ffb0*/  WARPSYNC.COLLECTIVE R15, `(.L_x_274) ;  /* 0x000000000f087348 */ /* 0x000fea0003c00000 */
[----:B------:R0:W1:Y:S02]  /*ffc0*/  SHFL.IDX P6, R14, R13, R12, R11 ;  /* 0x0000000c0d0e7389 */ /* 0x00006400000c000b */
[----:B01----:R-:W-:Y:S01]  /*ffd0*/  ENDCOLLECTIVE ;  /* 0x000000000000791b */ /* 0x003fe20003800000 */
.L_x_274:
[----:B------:R-:W-:-:S05]  /*ffe0*/  @P2 LEA R3, P0, R7, R3, 0x1 ;  /* 0x0000000307032211 */ /* 0x000fca00078008ff */
[----:B------:R-:W-:-:S05]  /*fff0*/  @P2 IMAD.X R2, RZ, RZ, R2, P0 ;  /* 0x000000ffff022224 */ /* 0x000fca00000e0602 */
[----:B------:R-:W-:Y:S02]  /*10000*/  @P2 LOP3.LUT R3, R3, R2, RZ, 0x3c, !PT ;  /* 0x0000000203032212 */ /* 0x000fe400078e3cff */
[----:B------:R-:W-:Y:S02]  /*10010*/  MOV R13, R0 ;  /* 0x00000000000d7202 */ /* 0x000fe40000000f00 */
        /* <DEDUP_REMOVED lines=11> */
.L_x_275:
[----:B------:R-:W-:Y:S01]  /*100d0*/  @P2 LEA R6, R5, UR37, 0x1 ;  /* 0x0000002505062c11 */ /* 0x000fe2000f8e08ff */
[----:B------:R-:W-:Y:S02]  /*100e0*/  IMAD.MOV.U32 R13, RZ, RZ, R4 ;  /* 0x000000ffff0d7224 */ /* 0x000fe400078e0004 */
[----:B------:R-:W-:Y:S02]  /*100f0*/  IMAD.MOV.U32 R12, RZ, RZ, 0x3 ;  /* 0x00000003ff0c7424 */ /* 0x000fe400078e00ff */
[----:B------:R-:W-:-:S07]  /*10100*/  IMAD.MOV.U32 R3, RZ, RZ, R14 ;  /* 0x000000ffff037224 */ /* 0x000fce00078e000e */
[----:B------:R-:W-:Y:S05]  /*10110*/  WARPSYNC.COLLECTIVE R15, `(.L_x_276) ;  /* 0x000000000f087348 */ /* 0x000fea0003c00000 */
[----:B------:R0:W1:Y:S02]  /*10120*/  SHFL.IDX P6, R14, R13, R12, R11 ;  /* 0x0000000c0d0e7389 */ /* 0x00006400000c000b */
[----:B01----:R-:W-:Y:S01]  /*10130*/  ENDCOLLECTIVE ;  /* 0x000000000000791b */ /* 0x003fe20003800000 */
.L_x_276:
[----:B------:R-:W-:-:S05]  /*10140*/  @P2 LEA R3, P0, R7, R3, 0x1 ;  /* 0x0000000307032211 */ /* 0x000fca00078008ff */
[----:B------:R-:W-:-:S05]  /*10150*/  @P2 IMAD.X R2, RZ, RZ, R2, P0 ;  /* 0x000000ffff022224 */ /* 0x000fca00000e0602 */
[----:B------:R-:W-:Y:S01]  /*10160*/  @P2 LOP3.LUT R3, R3, R2, RZ, 0x3c, !PT ;  /* 0x0000000203032212 */ /* 0x000fe200078e3cff */
[----:B------:R-:W-:-:S03]  /*10170*/  IMAD.MOV.U32 R13, RZ, RZ, R0 ;  /* 0x000000ffff0d7224 */ /* 0x000fc600078e0000 */
[----:B------:R-:W-:-:S04]  /*10180*/  @P2 LOP3.LUT R2, R3, R2, RZ, 0x3c, !PT ;  /* 0x0000000203022212 */ /* 0x000fc800078e3cff */
[----:B------:R-:W-:Y:S01]  /*10190*/  @P2 LOP3.LUT R3, R3, R2, RZ, 0x3c, !PT ;  /* 0x0000000203032212 */ /* 0x000fe200078e3cff */
[----:B------:R-:W-:-:S07]  /*101a0*/  IMAD.MOV.U32 R4, RZ, RZ, R14 ;  /* 0x000000ffff047224 */ /* 0x000fce00078e000e */
[----:B------:R-:W-:Y:S05]  /*101b0*/  WARPSYNC.COLLECTIVE R15, `(.L_x_277) ;  /* 0x000000000f087348 */ /* 0x000fea0003c00000 */
[----:B------:R0:W1:Y:S02]  /*101c0*/  SHFL.IDX P6, R14, R13, R12, R11 ;  /* 0x0000000c0d0e7389 */ /* 0x00006400000c000b */
[----:B01----:R-:W-:Y:S01]  /*101d0*/  ENDCOLLECTIVE ;  /* 0x000000000000791b */ /* 0x003fe20003800000 */
.L_x_277:
[----:B------:R-:W-:Y:S01]  /*101e0*/  @!PT LDS RZ, [RZ] ;  /* 0x00000000fffff984 */ /* 0x000fe20000000800 */
[----:B------:R-:W-:Y:S01]  /*101f0*/  @!PT LDS RZ, [RZ] ;  /* 0x00000000fffff984 */ /* 0x000fe20000000800 */
[----:B------:R-:W-:Y:S01]  /*10200*/  @!PT LDS RZ, [RZ] ;  /* 0x00000000fffff984 */ /* 0x000fe20000000800 */
[----:B------:R0:W-:Y:S01]  /*10210*/  @P2 LDGSTS.E.BYPASS.LTC128B.128 [R6+0x23400], desc[UR42][R2.64], !P1 ;  /* 0x2340000002062fae */ /* 0x0001e2000c901d6a */
[----:B------:R-:W-:Y:S01]  /*10220*/  IMAD.MOV.U32 R0, RZ, RZ, R14 ;  /* 0x000000ffff007224 */ /* 0x000fe200078e000e */
[----:B------:R-:W-:Y:S06]  /*10230*/  BRA `(.L_x_278) ;  /* 0xffffffc400847947 */ /* 0x000fec000383ffff */
.L_x_224:
[----:B------:R-:W-:Y:S01]  /*10240*/  IMAD.MOV.U32 R13, RZ, RZ, R2 ;  /* 0x000000ffff0d7224 */ /* 0x000fe200078e0002 */
[----:B------:R-:W-:Y:S01]  /*10250*/  LOP3.LUT R16, R16, 0xfffffeff, RZ, 0xc0, !PT ;  /* 0xfffffeff10107812 */ /* 0x000fe200078ec0ff */
[----:B------:R-:W-:Y:S02]  /*10260*/  IMAD.MOV.U32 R12, RZ, RZ, RZ ;  /* 0x000000ffff0c7224 */ /* 0x000fe400078e00ff */
[----:B------:R-:W-:Y:S02]  /*10270*/  IMAD.MOV.U32 R11, RZ, RZ, 0x181f ;  /* 0x0000181fff0b7424 */ /* 0x000fe400078e00ff */
[----:B------:R-:W-:Y:S02]  /*10280*/  IMAD.MOV.U32 R15, RZ, RZ, -0x1 ;  /* 0xffffffffff0f7424 */ /* 0x000fe400078e00ff */
[----:B------:R-:W-:-:S07]  /*10290*/  IMAD R5, R5, 0x40, R10 ;  /* 0x0000004005057824 */ /* 0x000fce00078e020a */
[----:B-1----:R-:W-:Y:S05]  /*102a0*/  WARPSYNC.COLLECTIVE R15, `(.L_x_279) ;  /* 0x000000000f087348 */ /* 0x002fea0003c00000 */
[----:B------:R0:W2:Y:S02]  /*102b0*/  SHFL.IDX P6, R14, R13, R12, R11 ;  /* 0x0000000c0d0e7389 */ /* 0x0000a400000c000b */
[----:B012---:R-:W-:Y:S01]  /*102c0*/  ENDCOLLECTIVE ;  /* 0x000000000000791b */ /* 0x007fe20003800000 */
.L_x_279:
[----:B------:R-:W-:Y:S01]  /*102d0*/  ISETP.GE.AND P2, PT, R5, UR36, PT ;  /* 0x0000002405007c0c */ /* 0x000fe2000bf46270 */
[----:B------:R-:W-:-:S12]  /*102e0*/  IMAD.MOV.U32 R13, RZ, RZ, R0 ;  /* 0x000000ffff0d7224 */ /* 0x000fd800078e0000 */
[----:B------:R-:W-:-:S04]  /*102f0*/  @P2 LOP3.LUT R16, R16, 0x100, RZ, 0xfc, !PT ;  /* 0x0000010010102812 */ /* 0x000fc800078efcff */
[----:B------:R-:W-:Y:S02]  /*10300*/  LOP3.LUT R16, R16, 0xffffff7f, RZ, 0xc0, !PT ;  /* 0xffffff7f10107812 */ /* 0x000fe400078ec0ff */
[----:B------:R-:W-:-:S07]  /*10310*/  MOV R3, R14 ;  /* 0x0000000e00037202 */ /* 0x000fce0000000f00 */
[----:B------:R-:W-:Y:S05]  /*10320*/  WARPSYNC.COLLECTIVE R15, `(.L_x_280) ;  /* 0x000000000f087348 */ /* 0x000fea0003c00000 */
[----:B------:R0:W1:Y:S02]  /*10330*/  SHFL.IDX P6, R14, R13, R12, R11 ;  /* 0x0000000c0d0e7389 */ /* 0x00006400000c000b */
[----:B01----:R-:W-:Y:S01]  /*10340*/  ENDCOLLECTIVE ;  /* 0x000000000000791b */ /* 0x003fe20003800000 */
.L_x_280:
[----:B------:R-:W-:Y:S02]  /*10350*/  IMAD.MOV.U32 R13, RZ, RZ, R2 ;  /* 0x000000ffff0d7224 */ /* 0x000fe400078e0002 */
[----:B------:R-:W-:Y:S02]  /*10360*/  IMAD.MOV.U32 R12, RZ, RZ, 0x1 ;  /* 0x00000001ff0c7424 */ /* 0x000fe400078e00ff */
[----:B------:R-:W-:-:S07]  /*10370*/  IMAD.MOV.U32 R4, RZ, RZ, R14 ;  /* 0x000000ffff047224 */ /* 0x000fce00078e000e */
[----:B------:R-:W-:Y:S05]  /*10380*/  WARPSYNC.COLLECTIVE R15, `(.L_x_281) ;  /* 0x000000000f087348 */ /* 0x000fea0003c00000 */
[----:B------:R0:W1:Y:S02]  /*10390*/  SHFL.IDX P6, R14, R13, R12, R11 ;  /* 0x0000000c0d0e7389 */ /* 0x00006400000c000b */
[----:B01----:R-:W-:Y:S01]  /*103a0*/  ENDCOLLECTIVE ;  /* 0x000000000000791b */ /* 0x003fe20003800000 */
.L_x_281:
[----:B------:R-:W-:-:S05]  /*103b0*/  @!P2 LEA R4, P0, R9, R4, 0x1 ;  /* 0x000000040904a211 */ /* 0x000fca00078008ff */
[----:B------:R-:W-:Y:S02]  /*103c0*/  @!P2 IMAD.X R3, RZ, RZ, R3, P0 ;  /* 0x000000ffff03a224 */ /* 0x000fe400000e0603 */
[----:B------:R-:W-:Y:S02]  /*103d0*/  @!P2 IMAD.MOV.U32 R6, RZ, RZ, R4 ;  /* 0x000000ffff06a224 */ /* 0x000fe400078e0004 */
[----:B------:R-:W-:Y:S02]  /*103e0*/  @!P2 IMAD.MOV.U32 R7, RZ, RZ, R3 ;  /* 0x000000ffff07a224 */ /* 0x000fe400078e0003 */
[----:B------:R-:W-:Y:S02]  /*103f0*/  VIADD R3, R5, 0x10 ;  /* 0x0000001005037836 */ /* 0x000fe40000000000 */
[----:B------:R-:W-:Y:S01]  /*10400*/  IMAD.MOV.U32 R13, RZ, RZ, R0 ;  /* 0x000000ffff0d7224 */ /* 0x000fe200078e0000 */
[----:B------:R-:W-:Y:S01]  /*10410*/  @!PT LDS RZ, [RZ] ;  /* 0x00000000fffff984 */ /* 0x000fe20000000800 */
[----:B------:R-:W-:Y:S01]  /*10420*/  @!PT LDS RZ, [RZ] ;  /* 0x00000000fffff984 */ /* 0x000fe20000000800 */
[----:B------:R-:W-:Y:S01]  /*10430*/  @!PT LDS RZ, [RZ] ;  /* 0x00000000fffff984 */ /* 0x000fe20000000800 */
[----:B------:R0:W-:Y:S02]  /*10440*/  @!P2 LDGSTS.E.BYPASS.LTC128B.128 [R8+0x20400], desc[UR42][R6.64], !P1 ;  /* 0x204000000608afae */ /* 0x0001e4000c901d6a */
[----:B------:R-:W-:Y:S01]  /*10450*/  ISETP.GE.AND P2, PT, R3, UR36, PT ;  /* 0x0000002403007c0c */ /* 0x000fe2000bf46270 */
[----:B------:R-:W-:-:S12]  /*10460*/  IMAD.MOV.U32 R3, RZ, RZ, R14 ;  /* 0x000000ffff037224 */ /* 0x000fd800078e000e */
[----:B0-----:R-:W-:Y:S05]  /*10470*/  WARPSYNC.COLLECTIVE R15, `(.L_x_282) ;  /* 0x000000000f087348 */ /* 0x001fea0003c00000 */
[----:B------:R1:W2:Y:S02]  /*10480*/  SHFL.IDX P6, R14, R13, R12, R11 ;  /* 0x0000000c0d0e7389 */ /* 0x0002a400000c000b */
[----:B012---:R-:W-:Y:S01]  /*10490*/  ENDCOLLECTIVE ;  /* 0x000000000000791b */ /* 0x007fe20003800000 */
.L_x_282:
[----:B------:R-:W-:-:S04]  /*104a0*/  @P2 LOP3.LUT R16, R16, 0x80, RZ, 0xfc, !PT ;  /* 0x0000008010102812 */ /* 0x000fc800078efcff */
[----:B------:R-:W-:Y:S01]  /*104b0*/  LOP3.LUT R16, R16, 0xffffffbf, RZ, 0xc0, !PT ;  /* 0xffffffbf10107812 */ /* 0x000fe200078ec0ff */
[----:B------:R-:W-:Y:S02]  /*104c0*/  IMAD.MOV.U32 R13, RZ, RZ, R2 ;  /* 0x000000ffff0d7224 */ /* 0x000fe400078e0002 */
[----:B------:R-:W-:Y:S01]  /*104d0*/  IMAD.MOV.U32 R12, RZ, RZ, 0x2 ;  /* 0x00000002ff0c7424 */ /* 0x000fe200078e00ff */
[----:B------:R-:W-:-:S07]  /*104e0*/  MOV R6, R14 ;  /* 0x0000000e00067202 */ /* 0x000fce0000000f00 */
[----:B------:R-:W-:Y:S05]  /*104f0*/  WARPSYNC.COLLECTIVE R15, `(.L_x_283) ;  /* 0x000000000f087348 */ /* 0x000fea0003c00000 */
[----:B------:R0:W1:Y:S02]  /*10500*/  SHFL.IDX P6, R14, R13, R12, R11 ;  /* 0x0000000c0d0e7389 */ /* 0x00006400000c000b */
[----:B01----:R-:W-:Y:S01]  /*10510*/  ENDCOLLECTIVE ;  /* 0x000000000000791b */ /* 0x003fe20003800000 */
.L_x_283:
[----:B------:R-:W-:-:S05]  /*10520*/  @!P2 LEA R6, P0, R9, R6, 0x1 ;  /* 0x000000060906a211 */ /* 0x000fca00078008ff */
[----:B------:R-:W-:-:S04]  /*10530*/  @!P2 IMAD.X R3, RZ, RZ, R3, P0 ;  /* 0x000000ffff03a224 */ /* 0x000fc800000e0603 */
        /* <DEDUP_REMOVED lines=12> */
.L_x_284:
[----:B------:R-:W-:Y:S02]  /*10600*/  @P2 LOP3.LUT R16, R16, 0x40, RZ, 0xfc, !PT ;  /* 0x0000004010102812 */ /* 0x000fe400078efcff */
[----:B------:R-:W-:Y:S01]  /*10610*/  MOV R13, R2 ;  /* 0x00000002000d7202 */ /* 0x000fe20000000f00 */
[----:B------:R-:W-:Y:S02]  /*10620*/  IMAD.MOV.U32 R12, RZ, RZ, 0x3 ;  /* 0x00000003ff0c7424 */ /* 0x000fe400078e00ff */
[----:B------:R-:W-:-:S07]  /*10630*/  IMAD.MOV.U32 R6, RZ, RZ, R14 ;  /* 0x000000ffff067224 */ /* 0x000fce00078e000e */
[----:B------:R-:W-:Y:S05]  /*10640*/  WARPSYNC.COLLECTIVE R15, `(.L_x_285) ;  /* 0x000000000f087348 */ /* 0x000fea0003c00000 */
[----:B------:R0:W1:Y:S02]  /*10650*/  SHFL.IDX P6, R14, R13, R12, R11 ;  /* 0x0000000c0d0e7389 */ /* 0x00006400000c000b */
[----:B01----:R-:W-:Y:S01]  /*10660*/  ENDCOLLECTIVE ;  /* 0x000000000000791b */ /* 0x003fe20003800000 */
.L_x_285:
[----:B------:R-:W-:-:S05]  /*10670*/  @!P2 LEA R6, P0, R9, R6, 0x1 ;  /* 0x000000060906a211 */ /* 0x000fca00078008ff */
[----:B------:R-:W-:-:S04]  /*10680*/  @!P2 IMAD.X R3, RZ, RZ, R3, P0 ;  /* 0x000000ffff03a224 */ /* 0x000fc800000e0603 */
[----:B------:R-:W-:Y:S02]  /*10690*/  @!P2 IMAD.MOV.U32 R7, RZ, RZ, R3 ;  /* 0x000000ffff07a224 */ /* 0x000fe400078e0003 */
[----:B------:R-:W-:-:S03]  /*106a0*/  IMAD.MOV.U32 R13, RZ, RZ, R0 ;  /* 0x000000ffff0d7224 */ /* 0x000fc600078e0000 */
[----:B------:R-:W-:Y:S01]  /*106b0*/  @!PT LDS RZ, [RZ] ;  /* 0x00000000fffff984 */ /* 0x000fe20000000800 */
[----:B------:R-:W-:Y:S01]  /*106c0*/  @!PT LDS RZ, [RZ] ;  /* 0x00000000fffff984 */ /* 0x000fe20000000800 */
[----:B------:R-:W-:Y:S01]  /*106d0*/  @!PT LDS RZ, [RZ] ;  /* 0x00000000fffff984 */ /* 0x000fe20000000800 */
[----:B------:R0:W-:Y:S01]  /*106e0*/  @!P2 LDGSTS.E.BYPASS.LTC128B.128 [R8+0x21400], desc[UR42][R6.64], !P1 ;  /* 0x214000000608afae */ /* 0x0001e2000c901d6a */
[----:B------:R-:W-:-:S07]  /*106f0*/  IMAD.MOV.U32 R3, RZ, RZ, R14 ;  /* 0x000000ffff037224 */ /* 0x000fce00078e000e */
[----:B0-----:R-:W-:Y:S05]  /*10700*/  WARPSYNC.COLLECTIVE R15, `(.L_x_286) ;  /* 0x000000000f087348 */ /* 0x001fea0003c00000 */
[----:B------:R1:W2:Y:S02]  /*10710*/  SHFL.IDX P6, R14, R13, R12, R11 ;  /* 0x0000000c0d0e7389 */ /* 0x0002a400000c000b */
[----:B012---:R-:W-:Y:S01]  /*10720*/  ENDCOLLECTIVE ;  /* 0x000000000000791b */ /* 0x007fe20003800000 */
.L_x_286:
[----:B------:R-:W-:Y:S01]  /*10730*/  IMAD.MOV.U32 R0, RZ, RZ, R14 ;  /* 0x000000ffff007224 */ /* 0x000fe200078e000e */
[----:B------:R-:W-:Y:S06]  /*10740*/  BRA `(.L_x_287) ;  /* 0xffffffc800547947 */ /* 0x000fec000383ffff */
.L_x_226:
[----:B------:R-:W-:Y:S01]  /*10750*/  BSSY B0, `(.L_x_288) ;  /* 0x0000008000007945 */ /* 0x000fe20003800000 */
[----:B------:R-:W-:Y:S02]  /*10760*/  IMAD.MOV.U32 R13, RZ, RZ, R4 ;  /* 0x000000ffff0d7224 */ /* 0x000fe400078e0004 */
[----:B------:R-:W-:Y:S02]  /*10770*/  IMAD.MOV.U32 R12, RZ, RZ, RZ ;  /* 0x000000ffff0c7224 */ /* 0x000fe400078e00ff */
[----:B------:R-:W-:Y:S02]  /*10780*/  IMAD.MOV.U32 R11, RZ, RZ, 0x181f ;  /* 0x0000181fff0b7424 */ /* 0x000fe400078e00ff */
[----:B------:R-:W-:-:S07]  /*10790*/  IMAD.MOV.U32 R15, RZ, RZ, -0x1 ;  /* 0xffffffffff0f7424 */ /* 0x000fce00078e00ff */
[----:B-1---5:R-:W-:Y:S05]  /*107a0*/  WARPSYNC.COLLECTIVE R15, `(.L_x_289) ;  /* 0x000000000f087348 */ /* 0x022fea0003c00000 */
[----:B------:R0:W2:Y:S02]  /*107b0*/  SHFL.IDX P6, R14, R13, R12, R11 ;  /* 0x0000000c0d0e7389 */ /* 0x0000a400000c000b */
[----:B012--5:R-:W-:Y:S01]  /*107c0*/  ENDCOLLECTIVE ;  /* 0x000000000000791b */ /* 0x027fe20003800000 */
.L_x_289:
[----:B------:R-:W-:Y:S05]  /*107d0*/  BSYNC B0 ;  /* 0x0000000000007941 */ /* 0x000fea0003800000 */
.L_x_288:
[----:B------:R-:W-:Y:S01]  /*107e0*/  IMAD.MOV.U32 R13, RZ, RZ, R0 ;  /* 0x000000ffff0d7224 */ /* 0x000fe200078e0000 */
[----:B------:R-:W-:Y:S01]  /*107f0*/  MOV R12, RZ ;  /* 0x000000ff000c7202 */ /* 0x000fe20000000f00 */
[----:B------:R-:W-:Y:S01]  /*10800*/  IMAD.MOV.U32 R11, RZ, RZ, 0x181f ;  /* 0x0000181fff0b7424 */ /* 0x000fe200078e00ff */
[----:B------:R-:W-:Y:S01]  /*10810*/  LOP3.LUT P1, RZ, R16, 0x100, RZ, 0xc0, !PT ;  /* 0x0000010010ff7812 */ /* 0x000fe2000782c0ff */
[----:B------:R-:W-:Y:S01]  /*10820*/  IMAD.MOV.U32 R15, RZ, RZ, -0x1 ;  /* 0xffffffffff0f7424 */ /* 0x000fe200078e00ff */
[----:B------:R-:W-:Y:S01]  /*10830*/  LOP3.LUT R22, R22, 0xfbffffff, RZ, 0xc0, !PT ;  /* 0xfbffffff16167812 */ /* 0x000fe200078ec0ff */
[----:B------:R-:W-:-:S10]  /*10840*/  IMAD.MOV.U32 R2, RZ, RZ, R14 ;  /* 0x000000ffff027224 */ /* 0x000fd400078e000e */
[----:B------:R-:W-:Y:S05]  /*10850*/  WARPSYNC.COLLECTIVE R15, `(.L_x_290) ;  /* 0x000000000f087348 */ /* 0x000fea0003c00000 */
[----:B------:R0:W1:Y:S02]  /*10860*/  SHFL.IDX P6, R14, R13, R12, R11 ;  /* 0x0000000c0d0e7389 */ /* 0x00006400000c000b */
[----:B01----:R-:W-:Y:S01]  /*10870*/  ENDCOLLECTIVE ;  /* 0x000000000000791b */ /* 0x003fe20003800000 */
.L_x_290:
[----:B------:R-:W-:Y:S01]  /*10880*/  @P5 LOP3.LUT R22, R22, 0x4000000, RZ, 0xfc, !PT ;  /* 0x0400000016165812 */ /* 0x000fe200078efcff */
[----:B------:R-:W-:Y:S02]  /*10890*/  IMAD.MOV.U32 R13, RZ, RZ, R4 ;  /* 0x000000ffff0d7224 */ /* 0x000fe400078e0004 */
[----:B------:R-:W-:Y:S02]  /*108a0*/  IMAD.MOV.U32 R12, RZ, RZ, 0x1 ;  /* 0x00000001ff0c7424 */ /* 0x000fe400078e00ff */
[----:B------:R-:W-:Y:S01]  /*108b0*/  IMAD.MOV.U32 R3, RZ, RZ, R14 ;  /* 0x000000ffff037224 */ /* 0x000fe200078e000e */
[----:B------:R-:W-:-:S04]  /*108c0*/  LOP3.LUT P6, RZ, R16, 0x400000, RZ, 0xc0, !PT ;  /* 0x0040000010ff7812 */ /* 0x000fc800078cc0ff */
[----:B------:R-:W-:-:S05]  /*108d0*/  @!P1 LEA R3, P0, R21, R3, 0x1 ;  /* 0x0000000315039211 */ /* 0x000fca00078008ff */
[----:B------:R-:W-:Y:S01]  /*108e0*/  @!P1 IMAD.X R2, RZ, RZ, R2, P0 ;  /* 0x000000ffff029224 */ /* 0x000fe200000e0602 */
[----:B------:R-:W-:-:S04]  /*108f0*/  LOP3.LUT P0, RZ, R16, 0x800000, RZ, 0xc0, !PT ;  /* 0x0080000010ff7812 */ /* 0x000fc8000780c0ff */
[----:B------:R-:W-:-:S04]  /*10900*/  @!P1 LOP3.LUT R3, R3, R2, RZ, 0x3c, !PT ;  /* 0x0000000203039212 */ /* 0x000fc800078e3cff */
[----:B------:R-:W-:-:S04]  /*10910*/  @!P1 LOP3.LUT R2, R3, R2, RZ, 0x3c, !PT ;  /* 0x0000000203029212 */ /* 0x000fc800078e3cff */
[----:B------:R-:W-:-:S05]  /*10920*/  @!P1 LOP3.LUT R3, R3, R2, RZ, 0x3c, !PT ;  /* 0x0000000203039212 */ /* 0x000fca00078e3cff */
[----:B------:R-:W-:Y:S01]  /*10930*/  @!PT LDS RZ, [RZ] ;  /* 0x00000000fffff984 */ /* 0x000fe20000000800 */
[----:B------:R-:W-:Y:S01]  /*10940*/  @!PT LDS RZ, [RZ] ;  /* 0x00000000fffff984 */ /* 0x000fe20000000800 */
[----:B------:R-:W-:Y:S01]  /*10950*/  @!PT LDS RZ, [RZ] ;  /* 0x00000000fffff984 */ /* 0x000fe20000000800 */
[----:B------:R0:W-:Y:S01]  /*10960*/  @!P1 LDGSTS.E.BYPASS.LTC128B.128 [R20+0x26400], desc[UR42][R2.64], !P0 ;  /* 0x2640000002149fae */ /* 0x0001e2000c101d6a */
[----:B------:R-:W-:-:S03]  /*10970*/  @!P1 ISETP.NE.U32.AND P0, PT, R9, RZ, PT ;  /* 0x000000ff0900920c */ /* 0x000fc60003f05070 */
[----:B------:R0:W-:Y:S10]  /*10980*/  @!P1 LDGSTS.E.BYPASS.LTC128B.128 [R20+0x28400], desc[UR42][R2.64+0x80], !P6 ;  /* 0x2840008002149fae */ /* 0x0001f4000f101d6a */
[----:B0-----:R-:W-:Y:S05]  /*10990*/  WARPSYNC.COLLECTIVE R15, `(.L_x_291) ;  /* 0x000000000f087348 */ /* 0x001fea0003c00000 */
[----:B------:R1:W2:Y:S02]  /*109a0*/  SHFL.IDX P6, R14, R13, R12, R11 ;  /* 0x0000000c0d0e7389 */ /* 0x0002a400000c000b */
[----:B012---:R-:W-:Y:S01]  /*109b0*/  ENDCOLLECTIVE ;  /* 0x000000000000791b */ /* 0x007fe20003800000 */
.L_x_291:
[----:B------:R-:W-:Y:S01]  /*109c0*/  @!PT LDS RZ, [RZ] ;  /* 0x00000000fffff984 */ /* 0x000fe20000000800 */
[----:B------:R-:W-:Y:S01]  /*109d0*/  @!PT LDS RZ, [RZ] ;  /* 0x00000000fffff984 */ /* 0x000fe20000000800 */
[----:B------:R-:W-:Y:S01]  /*109e0*/  @!PT LDS RZ, [RZ] ;  /* 0x00000000fffff984 */ /* 0x000fe20000000800 */
[----:B------:R0:W-:Y:S01]  /*109f0*/  @!P1 LDGSTS.E.BYPASS.LTC128B.128 [R20+0x2a400], desc[UR42][R2.64+0x100], !P5 ;  /* 0x2a40010002149fae */ /* 0x0001e2000e901d6a */
[----:B------:R-:W-:-:S03]  /*10a00*/  LOP3.LUT P5, RZ, R16, 0x800000, RZ, 0xc0, !PT ;  /* 0x0080000010ff7812 */ /* 0x000fc600078ac0ff */
[----:B------:R0:W-:Y:S04]  /*10a10*/  @!P1 LDGSTS.E.BYPASS.LTC128B.128 [R20+0x2c400], desc[UR42][R2.64+0x180], !P4 ;  /* 0x2c40018002149fae */ /* 0x0001e8000e101d6a */
[----:B------:R0:W-:Y:S01]  /*10a20*/  @!P1 LDGSTS.E.BYPASS.LTC128B.128 [R20+0x2e400], desc[UR42][R2.64+0x200], !P3 ;  /* 0x2e40020002149fae */ /* 0x0001e2000d901d6a */
[----:B------:R-:W-:-:S03]  /*10a30*/  IMAD.MOV.U32 R13, RZ, RZ, R0 ;  /* 0x000000ffff0d7224 */ /* 0x000fc600078e0000 */
[----:B------:R0:W-:Y:S04]  /*10a40*/  @!P1 LDGSTS.E.BYPASS.LTC128B.128 [R20+0x30400], desc[UR42][R2.64+0x280], !P2 ;  /* 0x3040028002149fae */ /* 0x0001e8000d101d6a */
[----:B------:R0:W-:Y:S01]  /*10a50*/  @!P1 LDGSTS.E.BYPASS.LTC128B.128 [R20+0x32400], desc[UR42][R2.64+0x300], P0 ;  /* 0x3240030002149fae */ /* 0x0001e20008101d6a */
[----:B------:R-:W-:Y:S01]  /*10a60*/  @!P1 ISETP.NE.U32.AND P0, PT, R8, RZ, PT ;  /* 0x000000ff0800920c */ /* 0x000fe20003f05070 */
[----:B------:R-:W-:-:S12]  /*10a70*/  IMAD.MOV.U32 R5, RZ, RZ, R14 ;  /* 0x000000ffff057224 */ /* 0x000fd800078e000e */
[----:B0-----:R-:W-:Y:S05]  /*10a80*/  WARPSYNC.COLLECTIVE R15, `(.L_x_292) ;  /* 0x000000000f087348 */ /* 0x001fea0003c00000 */
[----:B------:R1:W2:Y:S02]  /*10a90*/  SHFL.IDX P6, R14, R13, R12, R11 ;  /* 0x0000000c0d0e7389 */ /* 0x0002a400000c000b */
[----:B012---:R-:W-:Y:S01]  /*10aa0*/  ENDCOLLECTIVE ;  /* 0x000000000000791b */ /* 0x007fe20003800000 */
.L_x_292:
[----:B------:R-:W-:Y:S01]  /*10ab0*/  @!PT LDS RZ, [RZ] ;  /* 0x00000000fffff984 */ /* 0x000fe20000000800 */
[----:B------:R-:W-:Y:S01]  /*10ac0*/  @!PT LDS RZ, [RZ] ;  /* 0x00000000fffff984 */ /* 0x000fe20000000800 */
[----:B------:R-:W-:Y:S01]  /*10ad0*/  @!PT LDS RZ, [RZ] ;  /* 0x00000000fffff984 */ /* 0x000fe20000000800 */
[----:B------:R0:W-:Y:S01]  /*10ae0*/  @!P1 LDGSTS.E.BYPASS.LTC128B.128 [R20+0x34400], desc[UR42][R2.64+0x380], P0 ;  /* 0x3440038002149fae */ /* 0x0001e20008101d6a */
[C---:B------:R-:W-:Y:S01]  /*10af0*/  LOP3.LUT P1, RZ, R16.reuse, 0x40, RZ, 0xc0, !PT ;  /* 0x0000004010ff7812 */ /* 0x040fe2000782c0ff */
[----:B------:R-:W-:Y:S02]  /*10b00*/  IMAD.MOV.U32 R13, RZ, RZ, R4 ;  /* 0x000000ffff0d7224 */ /* 0x000fe400078e0004 */
[----:B------:R-:W-:Y:S01]  /*10b10*/  IMAD.MOV.U32 R12, RZ, RZ, 0x2 ;  /* 0x00000002ff0c7424 */ /* 0x000fe200078e00ff */
[----:B------:R-:W-:-:S13]  /*10b20*/  LOP3.LUT P6, RZ, R16, 0x80, RZ, 0xc0, !PT ;  /* 0x0000008010ff7812 */ /* 0x000fda00078cc0ff */
[----:B------:R-:W-:-:S05]  /*10b30*/  @!P6 LEA R6, P0, R21, R14, 0x1 ;  /* 0x0000000e1506e211 */ /* 0x000fca00078008ff */
[----:B------:R-:W-:Y:S01]  /*10b40*/  @!P6 IMAD.X R7, RZ, RZ, R5, P0 ;  /* 0x000000ffff07e224 */ /* 0x000fe200000e0605 */
[----:B------:R-:W-:Y:S01]  /*10b50*/  LOP3.LUT P0, RZ, R16, 0x400000, RZ, 0xc0, !PT ;  /* 0x0040000010ff7812 */ /* 0x000fe2000780c0ff */
[----:B0-----:R-:W-:-:S03]  /*10b60*/  @!P6 IMAD.MOV.U32 R2, RZ, RZ, R6 ;  /* 0x000000ffff02e224 */ /* 0x001fc600078e0006 */
[----:B------:R-:W-:-:S05]  /*10b70*/  @!P6 MOV R3, R7 ;  /* 0x000000070003e202 */ /* 0x000fca0000000f00 */
[----:B------:R0:W-:Y:S01]  /*10b80*/  @!P6 LDGSTS.E.BYPASS.LTC128B.128 [R20+0x26c00], desc[UR42][R2.64], !P5 ;  /* 0x26c000000214efae */ /* 0x0001e2000e901d6a */
[----:B------:R-:W-:-:S03]  /*10b90*/  LOP3.LUT P5, RZ, R22, 0x4000000, RZ, 0xc0, !PT ;  /* 0x0400000016ff7812 */ /* 0x000fc600078ac0ff */
[----:B------:R0:W-:Y:S01]  /*10ba0*/  @!P6 LDGSTS.E.BYPASS.LTC128B.128 [R20+0x28c00], desc[UR42][R2.64+0x80], !P0 ;  /* 0x28c000800214efae */ /* 0x0001e2000c101d6a */
[----:B------:R-:W-:-:S09]  /*10bb0*/  @!P6 ISETP.NE.U32.AND P0, PT, R9, RZ, PT ;  /* 0x000000ff0900e20c */ /* 0x000fd20003f05070 */
[----:B------:R0:W-:Y:S04]  /*10bc0*/  @!P6 LDGSTS.E.BYPASS.LTC128B.128 [R20+0x2ac00], desc[UR42][R2.64+0x100], !P5 ;  /* 0x2ac001000214efae */ /* 0x0001e8000e901d6a */
[----:B------:R0:W-:Y:S04]  /*10bd0*/  @!P6 LDGSTS.E.BYPASS.LTC128B.128 [R20+0x2cc00], desc[UR42][R2.64+0x180], !P4 ;  /* 0x2cc001800214efae */ /* 0x0001e8000e101d6a */
[----:B------:R0:W-:Y:S04]  /*10be0*/  @!P6 LDGSTS.E.BYPASS.LTC128B.128 [R20+0x2ec00], desc[UR42][R2.64+0x200], !P3 ;  /* 0x2ec002000214efae */ /* 0x0001e8000d901d6a */
[----:B------:R0:W-:Y:S04]  /*10bf0*/  @!P6 LDGSTS.E.BYPASS.LTC128B.128 [R20+0x30c00], desc[UR42][R2.64+0x280], !P2 ;  /* 0x30c002800214efae */ /* 0x0001e8000d101d6a */
[----:B------:R0:W-:Y:S01]  /*10c00*/  @!P6 LDGSTS.E.BYPASS.LTC128B.128 [R20+0x32c00], desc[UR42][R2.64+0x300], P0 ;  /* 0x32c003000214efae */ /* 0x0001e20008101d6a */
[----:B------:R-:W-:-:S13]  /*10c10*/  @!P6 ISETP.NE.U32.AND P0, PT, R8, RZ, PT ;  /* 0x000000ff0800e20c */ /* 0x000fda0003f05070 */
[----:B------:R0:W-:Y:S02]  /*10c20*/  @!P6 LDGSTS.E.BYPASS.LTC128B.128 [R20+0x34c00], desc[UR42][R2.64+0x380], P0 ;  /* 0x34c003800214efae */ /* 0x0001e40008101d6a */
[----:B0-----:R-:W-:Y:S05]  /*10c30*/  WARPSYNC.COLLECTIVE R15, `(.L_x_293) ;  /* 0x000000000f087348 */ /* 0x001fea0003c00000 */
[----:B------:R1:W2:Y:S02]  /*10c40*/  SHFL.IDX P6, R14, R13, R12, R11 ;  /* 0x0000000c0d0e7389 */ /* 0x0002a400000c000b */
[----:B012---:R-:W-:Y:S01]  /*10c50*/  ENDCOLLECTIVE ;  /* 0x000000000000791b */ /* 0x007fe20003800000 */
.L_x_293:
[----:B------:R-:W-:Y:S02]  /*10c60*/  IMAD.MOV.U32 R13, RZ, RZ, R0 ;  /* 0x000000ffff0d7224 */ /* 0x000fe400078e0000 */
[----:B------:R-:W-:-:S07]  /*10c70*/  IMAD.MOV.U32 R5, RZ, RZ, R14 ;  /* 0x000000ffff057224 */ /* 0x000fce00078e000e */
[----:B------:R-:W-:Y:S05]  /*10c80*/  WARPSYNC.COLLECTIVE R15, `(.L_x_294) ;  /* 0x000000000f087348 */ /* 0x000fea0003c00000 */
[----:B------:R0:W1:Y:S02]  /*10c90*/  SHFL.IDX P6, R14, R13, R12, R11 ;  /* 0x0000000c0d0e7389 */ /* 0x00006400000c000b */
[----:B01----:R-:W-:Y:S01]  /*10ca0*/  ENDCOLLECTIVE ;  /* 0x000000000000791b */ /* 0x003fe20003800000 */
.L_x_294:
[----:B------:R-:W-:Y:S02]  /*10cb0*/  IMAD.MOV.U32 R13, RZ, RZ, R4 ;  /* 0x000000ffff0d7224 */ /* 0x000fe400078e0004 */
[----:B------:R-:W-:Y:S01]  /*10cc0*/  IMAD.MOV.U32 R12, RZ, RZ, 0x3 ;  /* 0x00000003ff0c7424 */ /* 0x000fe200078e00ff */
[----:B------:R-:W-:Y:S02]  /*10cd0*/  @!P1 LEA R6, P0, R21, R14, 0x1 ;  /* 0x0000000e15069211 */ /* 0x000fe400078008ff */
[----:B------:R-:W-:-:S03]  /*10ce0*/  LOP3.LUT P6, RZ, R16, 0x400000, RZ, 0xc0, !PT ;  /* 0x0040000010ff7812 */ /* 0x000fc600078cc0ff */
[----:B------:R-:W-:Y:S01]  /*10cf0*/  @!P1 IMAD.X R7, RZ, RZ, R5, P0 ;  /* 0x000000ffff079224 */ /* 0x000fe200000e0605 */
[----:B------:R-:W-:Y:S01]  /*10d00*/  LOP3.LUT P0, RZ, R16, 0x800000, RZ, 0xc0, !PT ;  /* 0x0080000010ff7812 */ /* 0x000fe2000780c0ff */
[----:B------:R-:W-:Y:S02]  /*10d10*/  @!P1 IMAD.MOV.U32 R2, RZ, RZ, R6 ;  /* 0x000000ffff029224 */ /* 0x000fe400078e0006 */
[----:B------:R-:W-:-:S10]  /*10d20*/  @!P1 IMAD.MOV.U32 R3, RZ, RZ, R7 ;  /* 0x000000ffff039224 */ /* 0x000fd400078e0007 */
        /* <DEDUP_REMOVED lines=9> */
.L_x_295:
[----:B------:R-:W-:Y:S01]  /*10dc0*/  @!PT LDS RZ, [RZ] ;  /* 0x00000000fffff984 */ /* 0x000fe20000000800 */
[----:B------:R-:W-:Y:S01]  /*10dd0*/  @!PT LDS RZ, [RZ] ;  /* 0x00000000fffff984 */ /* 0x000fe20000000800 */
[----:B------:R-:W-:Y:S01]  /*10de0*/  @!PT LDS RZ, [RZ] ;  /* 0x00000000fffff984 */ /* 0x000fe20000000800 */
[----:B------:R0:W-:Y:S04]  /*10df0*/  @!P1 LDGSTS.E.BYPASS.LTC128B.128 [R20+0x2b400], desc[UR42][R2.64+0x100], !P5 ;  /* 0x2b40010002149fae */ /* 0x0001e8000e901d6a */
[----:B------:R0:W-:Y:S04]  /*10e00*/  @!P1 LDGSTS.E.BYPASS.LTC128B.128 [R20+0x2d400], desc[UR42][R2.64+0x180], !P4 ;  /* 0x2d40018002149fae */ /* 0x0001e8000e101d6a */
[----:B------:R0:W-:Y:S01]  /*10e10*/  @!P1 LDGSTS.E.BYPASS.LTC128B.128 [R20+0x2f400], desc[UR42][R2.64+0x200], !P3 ;  /* 0x2f40020002149fae */ /* 0x0001e2000d901d6a */
[----:B------:R-:W-:-:S03]  /*10e20*/  MOV R13, R0 ;  /* 0x00000000000d7202 */ /* 0x000fc60000000f00 */
[----:B------:R0:W-:Y:S04]  /*10e30*/  @!P1 LDGSTS.E.BYPASS.LTC128B.128 [R20+0x31400], desc[UR42][R2.64+0x280], !P2 ;  /* 0x3140028002149fae */ /* 0x0001e8000d101d6a */
[----:B------:R0:W-:Y:S01]  /*10e40*/  @!P1 LDGSTS.E.BYPASS.LTC128B.128 [R20+0x33400], desc[UR42][R2.64+0x300], P0 ;  /* 0x3340030002149fae */ /* 0x0001e20008101d6a */
[----:B------:R-:W-:Y:S01]  /*10e50*/  @!P1 ISETP.NE.U32.AND P0, PT, R8, RZ, PT ;  /* 0x000000ff0800920c */ /* 0x000fe20003f05070 */
[----:B------:R-:W-:-:S12]  /*10e60*/  IMAD.MOV.U32 R4, RZ, RZ, R14 ;  /* 0x000000ffff047224 */ /* 0x000fd800078e000e */
[----:B0-----:R-:W-:Y:S05]  /*10e70*/  WARPSYNC.COLLECTIVE R15, `(.L_x_296) ;  /* 0x000000000f087348 */ /* 0x001fea0003c00000 */
[----:B------:R1:W2:Y:S02]  /*10e80*/  SHFL.IDX P6, R14, R13, R12, R11 ;  /* 0x0000000c0d0e7389 */ /* 0x0002a400000c000b */
[----:B012---:R-:W-:Y:S01]  /*10e90*/  ENDCOLLECTIVE ;  /* 0x000000000000791b */ /* 0x007fe20003800000 */
.L_x_296:
[----:B------:R-:W-:Y:S01]  /*10ea0*/  @!PT LDS RZ, [RZ] ;  /* 0x00000000fffff984 */ /* 0x000fe20000000800 */
[----:B------:R-:W-:Y:S01]  /*10eb0*/  @!PT LDS RZ, [RZ] ;  /* 0x00000000fffff984 */ /* 0x000fe20000000800 */
[----:B------:R-:W-:Y:S01]  /*10ec0*/  @!PT LDS RZ, [RZ] ;  /* 0x00000000fffff984 */ /* 0x000fe20000000800 */
[----:B------:R0:W-:Y:S01]  /*10ed0*/  @!P1 LDGSTS.E.BYPASS.LTC128B.128 [R20+0x35400], desc[UR42][R2.64+0x380], P0 ;  /* 0x3540038002149fae */ /* 0x0001e20008101d6a */
[----:B------:R-:W-:Y:S05]  /*10ee0*/  BRA `(.L_x_297) ;  /* 0xffffffc800b87947 */ /* 0x000fea000383ffff */
.L_x_228:
[----:B0-----:R-:W-:-:S04]  /*10ef0*/  IMAD.U32 R3, RZ, RZ, UR37 ;  /* 0x00000025ff037e24 */ /* 0x001fc8000f8e00ff */
[----:B------:R0:W1:Y:S03]  /*10f00*/  SYNCS.PHASECHK.TRANS64.TRYWAIT P0, [R3+URZ+0x38820], R0 ;  /* 0x03882000030075a7 */ /* 0x000066000800017f */
[----:B-1----:R-:W-:Y:S05]  /*10f10*/  @!P0 NANOSLEEP.SYNCS 0x989680 ;  /* 0x009896800000895d */ /* 0x002fea0003900000 */
[----:B------:R-:W1:Y:S02]  /*10f20*/  @!P0 SYNCS.PHASECHK.TRANS64 P0, [R3+URZ+0x38820], R0 ;  /* 0x03882000030085a7 */ /* 0x000e64000800007f */
[----:B-1----:R-:W-:Y:S05]  /*10f30*/  @!P0 BRA `(.L_x_228) ;  /* 0xfffffffc00ec8947 */ /* 0x002fea000383ffff */
[----:B------:R-:W-:Y:S05]  /*10f40*/  BRA `(.L_x_298) ;  /* 0xffffffcc00147947 */ /* 0x000fea000383ffff */
.L_x_231:
[----:B0-----:R0:W1:Y:S02]  /*10f50*/  SYNCS.PHASECHK.TRANS64.TRYWAIT P0, [R25+URZ+0x38860], R0 ;  /* 0x03886000190075a7 */ /* 0x001064000800017f */
[----:B-1----:R-:W-:Y:S05]  /*10f60*/  @!P0 NANOSLEEP.SYNCS 0x989680 ;  /* 0x009896800000895d */ /* 0x002fea0003900000 */
[----:B------:R-:W1:Y:S02]  /*10f70*/  @!P0 SYNCS.PHASECHK.TRANS64 P0, [R25+URZ+0x38860], R0 ;  /* 0x03886000190085a7 */ /* 0x000e64000800007f */
[----:B-1----:R-:W-:Y:S05]  /*10f80*/  @!P0 BRA `(.L_x_231) ;  /* 0xfffffffc00f08947 */ /* 0x002fea000383ffff */
[----:B------:R-:W-:Y:S05]  /*10f90*/  BRA `(.L_x_299) ;  /* 0xffffffcc00247947 */ /* 0x000fea000383ffff */
.L_x_232:
        /* <DEDUP_REMOVED lines=8> */
.L_x_301:
[----:B------:R-:W-:Y:S05]  /*11020*/  BSYNC B0 ;  /* 0x0000000000007941 */ /* 0x000fea0003800000 */
.L_x_300:
[----:B------:R-:W0:Y:S01]  /*11030*/  S2R R6, SR_TID.X ;  /* 0x0000000000067919 */ /* 0x000e220000002100 */
[----:B------:R-:W-:Y:S01]  /*11040*/  IMAD.MOV.U32 R13, RZ, RZ, R8 ;  /* 0x000000ffff0d7224 */ /* 0x000fe200078e0008 */
[----:B------:R-:W-:Y:S01]  /*11050*/  LOP3.LUT P5, RZ, R17, 0x100, RZ, 0xc0, !PT ;  /* 0x0000010011ff7812 */ /* 0x000fe200078ac0ff */
[----:B------:R-:W-:Y:S01]  /*11060*/  IMAD.MOV.U32 R12, RZ, RZ, RZ ;  /* 0x000000ffff0c7224 */ /* 0x000fe200078e00ff */
[----:B------:R-:W-:Y:S01]  /*11070*/  LEA R9, R9, UR37, 0x1 ;  /* 0x0000002509097c11 */ /* 0x000fe2000f8e08ff */
[----:B------:R-:W-:Y:S01]  /*11080*/  IMAD.MOV.U32 R11, RZ, RZ, 0x181f ;  /* 0x0000181fff0b7424 */ /* 0x000fe200078e00ff */
[----:B------:R-:W-:Y:S01]  /*11090*/  P2R R4, PR, RZ, 0x20 ;  /* 0x00000020ff047803 */ /* 0x000fe20000000000 */
[----:B------:R-:W-:Y:S01]  /*110a0*/  IMAD.MOV.U32 R15, RZ, RZ, -0x1 ;  /* 0xffffffffff0f7424 */ /* 0x000fe200078e00ff */
[C---:B------:R-:W-:Y:S01]  /*110b0*/  LOP3.LUT P5, RZ, R17.reuse, 0x20000, RZ, 0xc0, !PT ;  /* 0x0002000011ff7812 */ /* 0x040fe200078ac0ff */
[----:B------:R-:W-:Y:S01]  /*110c0*/  IMAD.MOV.U32 R3, RZ, RZ, R14 ;  /* 0x000000ffff037224 */ /* 0x000fe200078e000e */
[----:B------:R-:W-:-:S13]  /*110d0*/  LOP3.LUT P4, RZ, R17, 0x20, RZ, 0xc0, !PT ;  /* 0x0000002011ff7812 */ /* 0x000fda000788c0ff */
[----:B0-----:R-:W-:Y:S05]  /*110e0*/  WARPSYNC.COLLECTIVE R15, `(.L_x_302) ;  /* 0x000000000f087348 */ /* 0x001fea0003c00000 */
[----:B------:R1:W2:Y:S02]  /*110f0*/  SHFL.IDX P6, R14, R13, R12, R11 ;  /* 0x0000000c0d0e7389 */ /* 0x0002a400000c000b */
[----:B012---:R-:W-:Y:S01]  /*11100*/  ENDCOLLECTIVE ;  /* 0x000000000000791b */ /* 0x007fe20003800000 */
.L_x_302:
[C---:B------:R-:W-:Y:S02]  /*11110*/  LOP3.LUT P3, RZ, R17.reuse, 0x10, RZ, 0xc0, !PT ;  /* 0x0000001011ff7812 */ /* 0x040fe4000786c0ff */
[C---:B------:R-:W-:Y:S02]  /*11120*/  LOP3.LUT P2, RZ, R17.reuse, 0x8, RZ, 0xc0, !PT ;  /* 0x0000000811ff7812 */ /* 0x040fe4000784c0ff */
[----:B------:R-:W-:Y:S01]  /*11130*/  LOP3.LUT P1, RZ, R17, 0x4, RZ, 0xc0, !PT ;  /* 0x0000000411ff7812 */ /* 0x000fe2000782c0ff */
[----:B------:R-:W-:Y:S02]  /*11140*/  IMAD.MOV.U32 R13, RZ, RZ, R10 ;  /* 0x000000ffff0d7224 */ /* 0x000fe400078e000a */
[----:B------:R-:W-:Y:S01]  /*11150*/  IMAD.MOV.U32 R12, RZ, RZ, 0x1 ;  /* 0x00000001ff0c7424 */ /* 0x000fe200078e00ff */
[----:B------:R-:W-:-:S04]  /*11160*/  SHF.L.U32 R6, R6, 0x3, RZ ;  /* 0x0000000306067819 */ /* 0x000fc800000006ff */
        /* <DEDUP_REMOVED lines=16> */
.L_x_303:
[----:B------:R-:W-:Y:S01]  /*11270*/  @!PT LDS RZ, [RZ] ;  /* 0x00000000fffff984 */ /* 0x000fe20000000800 */
[----:B------:R-:W-:Y:S01]  /*11280*/  @!PT LDS RZ, [RZ] ;  /* 0x00000000fffff984 */ /* 0x000fe20000000800 */
[----:B------:R-:W-:Y:S01]  /*11290*/  @!PT LDS RZ, [RZ] ;  /* 0x00000000fffff984 */ /* 0x000fe20000000800 */
[----:B------:R-:W-:Y:S01]  /*112a0*/  LDGSTS.E.BYPASS.LTC128B.128 [R9+0x6400], desc[UR42][R2.64+0x180], !P5 ;  /* 0x0640018002097fae */ /* 0x000fe2000e901d6a */
[----:B------:R-:W-:-:S03]  /*112b0*/  LOP3.LUT P5, RZ, R17, 0x80, RZ, 0xc0, !PT ;  /* 0x0000008011ff7812 */ /* 0x000fc600078ac0ff */
[----:B------:R-:W-:Y:S01]  /*112c0*/  LDGSTS.E.BYPASS.LTC128B.128 [R9+0x8400], desc[UR42][R2.64+0x200], !P4 ;  /* 0x0840020002097fae */ /* 0x000fe2000e101d6a */
[----:B------:R-:W-:Y:S02]  /*112d0*/  P2R R4, PR, RZ, 0x20 ;  /* 0x00000020ff047803 */ /* 0x000fe40000000000 */
[C---:B------:R-:W-:Y:S01]  /*112e0*/  LOP3.LUT P5, RZ, R17.reuse, 0x10000, RZ, 0xc0, !PT ;  /* 0x0001000011ff7812 */ /* 0x040fe200078ac0ff */
[----:B------:R-:W-:Y:S01]  /*112f0*/  LDGSTS.E.BYPASS.LTC128B.128 [R9+0xa400], desc[UR42][R2.64+0x280], !P3 ;  /* 0x0a40028002097fae */ /* 0x000fe2000d901d6a */
[C---:B------:R-:W-:Y:S01]  /*11300*/  LOP3.LUT P4, RZ, R17.reuse, 0x2, RZ, 0xc0, !PT ;  /* 0x0000000211ff7812 */ /* 0x040fe2000788c0ff */
[----:B------:R-:W-:Y:S01]  /*11310*/  IMAD.MOV.U32 R13, RZ, RZ, R8 ;  /* 0x000000ffff0d7224 */ /* 0x000fe200078e0008 */
[----:B------:R-:W-:Y:S01]  /*11320*/  LOP3.LUT P3, RZ, R17, 0x1, RZ, 0xc0, !PT ;  /* 0x0000000111ff7812 */ /* 0x000fe2000786c0ff */
        /* <DEDUP_REMOVED lines=8> */
.L_x_304:
[----:B------:R-:W-:Y:S02]  /*113b0*/  IMAD.MOV.U32 R13, RZ, RZ, R10 ;  /* 0x000000ffff0d7224 */ /* 0x000fe400078e000a */
        /* <DEDUP_REMOVED lines=16> */
.L_x_305:
[----:B------:R-:W-:Y:S01]  /*114c0*/  @!PT LDS RZ, [RZ] ;  /* 0x00000000fffff984 */ /* 0x000fe20000000800 */
[----:B------:R-:W-:Y:S01]  /*114d0*/  @!PT LDS RZ, [RZ] ;  /* 0x00000000fffff984 */ /* 0x000fe20000000800 */
[----:B------:R-:W-:Y:S01]  /*114e0*/  @!PT LDS RZ, [RZ] ;  /* 0x00000000fffff984 */ /* 0x000fe20000000800 */
[----:B------:R0:W-:Y:S01]  /*114f0*/  LDGSTS.E.BYPASS.LTC128B.128 [R9+0x6c00], desc[UR42][R2.64+0x180], !P5 ;  /* 0x06c0018002097fae */ /* 0x0001e2000e901d6a */
[----:B------:R-:W-:-:S03]  /*11500*/  LOP3.LUT P5, RZ, R17, 0x40, RZ, 0xc0, !PT ;  /* 0x0000004011ff7812 */ /* 0x000fc600078ac0ff */
[----:B------:R0:W-:Y:S01]  /*11510*/  LDGSTS.E.BYPASS.LTC128B.128 [R9+0x8c00], desc[UR42][R2.64+0x200], !P4 ;  /* 0x08c0020002097fae */ /* 0x0001e2000e101d6a */
[----:B------:R-:W-:Y:S02]  /*11520*/  P2R R4, PR, RZ, 0x20 ;  /* 0x00000020ff047803 */ /* 0x000fe40000000000 */
[----:B------:R-:W-:Y:S01]  /*11530*/  LOP3.LUT P5, RZ, R17, 0x8000, RZ, 0xc0, !PT ;  /* 0x0000800011ff7812 */ /* 0x000fe200078ac0ff */
[----:B------:R0:W-:Y:S01]  /*11540*/  LDGSTS.E.BYPASS.LTC128B.128 [R9+0xac00], desc[UR42][R2.64+0x280], !P3 ;  /* 0x0ac0028002097fae */ /* 0x0001e2000d901d6a */
[C---:B------:R-:W-:Y:S01]  /*11550*/  LOP3.LUT P4, RZ, R16.reuse, 0x20000000, RZ, 0xc0, !PT ;  /* 0x2000000010ff7812 */ /* 0x040fe2000788c0ff */
[----:B------:R-:W-:Y:S01]  /*11560*/  IMAD.MOV.U32 R13, RZ, RZ, R8 ;  /* 0x000000ffff0d7224 */ /* 0x000fe200078e0008 */
[C---:B------:R-:W-:Y:S01]  /*11570*/  LOP3.LUT P3, RZ, R16.reuse, 0x10000000, RZ, 0xc0, !PT ;  /* 0x1000000010ff7812 */ /* 0x040fe2000786c0ff */
[----:B------:R0:W-:Y:S01]  /*11580*/  LDGSTS.E.BYPASS.LTC128B.128 [R9+0xcc00], desc[UR42][R2.64+0x300], !P2 ;  /* 0x0cc0030002097fae */ /* 0x0001e2000d101d6a */
[----:B------:R-:W-:-:S03]  /*11590*/  LOP3.LUT P2, RZ, R16, 0x8000000, RZ, 0xc0, !PT ;  /* 0x0800000010ff7812 */ /* 0x000fc6000784c0ff */
[----:B------:R0:W-:Y:S01]  /*115a0*/  LDGSTS.E.BYPASS.LTC128B.128 [R9+0xec00], desc[UR42][R2.64+0x380], !P1 ;  /* 0x0ec0038002097fae */ /* 0x0001e2000c901d6a */
[----:B------:R-:W-:Y:S02]  /*115b0*/  LOP3.LUT P1, RZ, R16, 0x4000000, RZ, 0xc0, !PT ;  /* 0x0400000010ff7812 */ /* 0x000fe4000782c0ff */
[----:B------:R-:W-:-:S11]  /*115c0*/  MOV R20, R14 ;  /* 0x0000000e00147202 */ /* 0x000fd60000000f00 */
[----:B0-----:R-:W-:Y:S05]  /*115d0*/  WARPSYNC.COLLECTIVE R15, `(.L_x_306) ;  /* 0x000000000f087348 */ /* 0x001fea0003c00000 */
[----:B------:R1:W2:Y:S02]  /*115e0*/  SHFL.IDX P6, R14, R13, R12, R11 ;  /* 0x0000000c0d0e7389 */ /* 0x0002a400000c000b */
[----:B012---:R-:W-:Y:S01]  /*115f0*/  ENDCOLLECTIVE ;  /* 0x000000000000791b */ /* 0x007fe20003800000 */
.L_x_306:
        /* <DEDUP_REMOVED lines=16> */
.L_x_307:
        /* <DEDUP_REMOVED lines=13> */
.L_x_308:
[----:B------:R-:W-:Y:S05]  /*117d0*/  BRA `(.L_x_309) ;  /* 0xffffffcc00447947 */ /* 0x000fea000383ffff */
.L_x_238:
[----:B-1----:R1:W2:Y:S02]  /*117e0*/  SYNCS.PHASECHK.TRANS64.TRYWAIT P0, [R8+URZ+0x38840], R20 ;  /* 0x03884014080075a7 */ /* 0x0022a4000800017f */
[----:B--2---:R-:W-:Y:S05]  /*117f0*/  @!P0 NANOSLEEP.SYNCS 0x989680 ;  /* 0x009896800000895d */ /* 0x004fea0003900000 */
[----:B------:R-:W2:Y:S02]  /*11800*/  @!P0 SYNCS.PHASECHK.TRANS64 P0, [R8+URZ+0x38840], R20 ;  /* 0x03884014080085a7 */ /* 0x000ea4000800007f */
[----:B--2---:R-:W-:Y:S05]  /*11810*/  @!P0 BRA `(.L_x_238) ;  /* 0xfffffffc00f08947 */ /* 0x004fea000383ffff */
[----:B------:R-:W-:Y:S05]  /*11820*/  BRA `(.L_x_310) ;  /* 0xffffffd000787947 */ /* 0x000fea000383ffff */
.L_x_239:
[----:B------:R-:W-:Y:S01]  /*11830*/  BSSY B1, `(.L_x_311) ;  /* 0x0000008000017945 */ /* 0x000fe20003800000 */
[----:B------:R-:W-:Y:S02]  /*11840*/  IMAD.MOV.U32 R13, RZ, RZ, R27 ;  /* 0x000000ffff0d7224 */ /* 0x000fe400078e001b */
[----:B------:R-:W-:Y:S02]  /*11850*/  IMAD.MOV.U32 R12, RZ, RZ, RZ ;  /* 0x000000ffff0c7224 */ /* 0x000fe400078e00ff */
[----:B------:R-:W-:Y:S02]  /*11860*/  IMAD.MOV.U32 R11, RZ, RZ, 0x181f ;  /* 0x0000181fff0b7424 */ /* 0x000fe400078e00ff */
[----:B------:R-:W-:-:S07]  /*11870*/  IMAD.MOV.U32 R15, RZ, RZ, -0x1 ;  /* 0xffffffffff0f7424 */ /* 0x000fce00078e00ff */
[----:B01----:R-:W-:Y:S05]  /*11880*/  WARPSYNC.COLLECTIVE R15, `(.L_x_312) ;  /* 0x000000000f087348 */ /* 0x003fea0003c00000 */
[----:B------:R2:W3:Y:S02]  /*11890*/  SHFL.IDX P6, R14, R13, R12, R11 ;  /* 0x0000000c0d0e7389 */ /* 0x0004e400000c000b */
[----:B0123--:R-:W-:Y:S01]  /*118a0*/  ENDCOLLECTIVE ;  /* 0x000000000000791b */ /* 0x00ffe20003800000 */
.L_x_312:
[----:B------:R-:W-:Y:S05]  /*118b0*/  BSYNC B1 ;  /* 0x0000000000017941 */ /* 0x000fea0003800000 */
.L_x_311:
[----:B------:R-:W-:Y:S01]  /*118c0*/  IMAD.MOV.U32 R13, RZ, RZ, R21 ;  /* 0x000000ffff0d7224 */ /* 0x000fe200078e0015 */
[----:B------:R-:W-:Y:S01]  /*118d0*/  MOV R3, R14 ;  /* 0x0000000e00037202 */ /* 0x000fe20000000f00 */
[----:B------:R-:W-:Y:S01]  /*118e0*/  IMAD.MOV.U32 R12, RZ, RZ, RZ ;  /* 0x000000ffff0c7224 */ /* 0x000fe200078e00ff */
[----:B------:R-:W-:Y:S01]  /*118f0*/  LEA R25, R6, UR37, 0x1 ;  /* 0x0000002506197c11 */ /* 0x000fe2000f8e08ff */
[----:B------:R-:W-:Y:S02]  /*11900*/  IMAD.MOV.U32 R11, RZ, RZ, 0x181f ;  /* 0x0000181fff0b7424 */ /* 0x000fe400078e00ff */
[----:B------:R-:W-:-:S07]  /*11910*/  IMAD.MOV.U32 R15, RZ, RZ, -0x1 ;  /* 0xffffffffff0f7424 */ /* 0x000fce00078e00ff */
[----:B------:R-:W-:Y:S05]  /*11920*/  WARPSYNC.COLLECTIVE R15, `(.L_x_313) ;  /* 0x000000000f087348 */ /* 0x000fea0003c00000 */
[----:B------:R0:W1:Y:S02]  /*11930*/  SHFL.IDX P6, R14, R13, R12, R11 ;  /* 0x0000000c0d0e7389 */ /* 0x00006400000c000b */
[----:B01----:R-:W-:Y:S01]  /*11940*/  ENDCOLLECTIVE ;  /* 0x000000000000791b */ /* 0x003fe20003800000 */
.L_x_313:
[----:B------:R-:W-:Y:S02]  /*11950*/  IMAD.MOV.U32 R13, RZ, RZ, R27 ;  /* 0x000000ffff0d7224 */ /* 0x000fe400078e001b */
[----:B------:R-:W-:Y:S02]  /*11960*/  IMAD.MOV.U32 R12, RZ, RZ, 0x1 ;  /* 0x00000001ff0c7424 */ /* 0x000fe400078e00ff */
[----:B------:R-:W-:-:S07]  /*11970*/  IMAD.MOV.U32 R2, RZ, RZ, R14 ;  /* 0x000000ffff027224 */ /* 0x000fce00078e000e */
[----:B------:R-:W-:Y:S05]  /*11980*/  WARPSYNC.COLLECTIVE R15, `(.L_x_314) ;  /* 0x000000000f087348 */ /* 0x000fea0003c00000 */
[----:B------:R0:W1:Y:S02]  /*11990*/  SHFL.IDX P6, R14, R13, R12, R11 ;  /* 0x0000000c0d0e7389 */ /* 0x00006400000c000b */
[----:B01----:R-:W-:Y:S01]  /*119a0*/  ENDCOLLECTIVE ;  /* 0x000000000000791b */ /* 0x003fe20003800000 */
.L_x_314:
        /* <DEDUP_REMOVED lines=11> */
.L_x_315:
[----:B------:R-:W-:Y:S02]  /*11a60*/  IMAD.MOV.U32 R13, RZ, RZ, R27 ;  /* 0x000000ffff0d7224 */ /* 0x000fe400078e001b */
[----:B------:R-:W-:Y:S01]  /*11a70*/  IMAD.MOV.U32 R12, RZ, RZ, 0x2 ;  /* 0x00000002ff0c7424 */ /* 0x000fe200078e00ff */
[----:B------:R-:W-:-:S07]  /*11a80*/  MOV R2, R14 ;  /* 0x0000000e00027202 */ /* 0x000fce0000000f00 */
[----:B------:R-:W-:Y:S05]  /*11a90*/  WARPSYNC.COLLECTIVE R15, `(.L_x_316) ;  /* 0x000000000f087348 */ /* 0x000fea0003c00000 */
[----:B------:R0:W1:Y:S02]  /*11aa0*/  SHFL.IDX P6, R14, R13, R12, R11 ;  /* 0x0000000c0d0e7389 */ /* 0x00006400000c000b */
[----:B01----:R-:W-:Y:S01]  /*11ab0*/  ENDCOLLECTIVE ;  /* 0x000000000000791b */ /* 0x003fe20003800000 */
.L_x_316:
        /* <DEDUP_REMOVED lines=11> */
.L_x_317:
[----:B------:R-:W-:Y:S02]  /*11b70*/  IMAD.MOV.U32 R13, RZ, RZ, R27 ;  /* 0x000000ffff0d7224 */ /* 0x000fe400078e001b */
[----:B------:R-:W-:Y:S02]  /*11b80*/  IMAD.MOV.U32 R12, RZ, RZ, 0x3 ;  /* 0x00000003ff0c7424 */ /* 0x000fe400078e00ff */
[----:B------:R-:W-:-:S07]  /*11b90*/  IMAD.MOV.U32 R2, RZ, RZ, R14 ;  /* 0x000000ffff027224 */ /* 0x000fce00078e000e */
[----:B------:R-:W-:Y:S05]  /*11ba0*/  WARPSYNC.COLLECTIVE R15, `(.L_x_318) ;  /* 0x000000000f087348 */ /* 0x000fea0003c00000 */
[----:B------:R0:W1:Y:S02]  /*11bb0*/  SHFL.IDX P6, R14, R13, R12, R11 ;  /* 0x0000000c0d0e7389 */ /* 0x00006400000c000b */
[----:B01----:R-:W-:Y:S01]  /*11bc0*/  ENDCOLLECTIVE ;  /* 0x000000000000791b */ /* 0x003fe20003800000 */
.L_x_318:
[----:B------:R-:W-:-:S05]  /*11bd0*/  IADD3 R2, P0, R2, R0, RZ ;  /* 0x0000000002027210 */ /* 0x000fca0007f1e0ff */
[----:B------:R-:W-:-:S05]  /*11be0*/  IMAD.X R3, RZ, RZ, R3, P0 ;  /* 0x000000ffff037224 */ /* 0x000fca00000e0603 */
[----:B------:R-:W-:Y:S01]  /*11bf0*/  @!PT LDS RZ, [RZ] ;  /* 0x00000000fffff984 */ /* 0x000fe20000000800 */
[----:B------:R-:W-:Y:S01]  /*11c00*/  @!PT LDS RZ, [RZ] ;  /* 0x00000000fffff984 */ /* 0x000fe20000000800 */
[----:B------:R-:W-:Y:S01]  /*11c10*/  @!PT LDS RZ, [RZ] ;  /* 0x00000000fffff984 */ /* 0x000fe20000000800 */
[----:B------:R0:W-:Y:S01]  /*11c20*/  LDGSTS.E.BYPASS.LTC128B.128 [R25+0x23400], desc[UR42][R2.64], !P1 ;  /* 0x2340000002197fae */ /* 0x0001e2000c901d6a */
[----:B------:R-:W-:Y:S01]  /*11c30*/  MOV R13, R21 ;  /* 0x00000015000d7202 */ /* 0x000fe20000000f00 */
[----:B------:R-:W-:-:S07]  /*11c40*/  IMAD.MOV.U32 R27, RZ, RZ, R14 ;  /* 0x000000ffff1b7224 */ /* 0x000fce00078e000e */
[----:B0-----:R-:W-:Y:S05]  /*11c50*/  WARPSYNC.COLLECTIVE R15, `(.L_x_319) ;  /* 0x000000000f087348 */ /* 0x001fea0003c00000 */
[----:B------:R1:W2:Y:S02]  /*11c60*/  SHFL.IDX P6, R14, R13, R12, R11 ;  /* 0x0000000c0d0e7389 */ /* 0x0002a400000c000b */
[----:B012---:R-:W-:Y:S01]  /*11c70*/  ENDCOLLECTIVE ;  /* 0x000000000000791b */ /* 0x007fe20003800000 */
.L_x_319:
[----:B------:R-:W-:Y:S01]  /*11c80*/  IMAD.MOV.U32 R2, RZ, RZ, R14 ;  /* 0x000000ffff027224 */ /* 0x000fe200078e000e */
[----:B------:R-:W-:Y:S06]  /*11c90*/  BRA `(.L_x_320) ;  /* 0xffffffd000087947 */ /* 0x000fec000383ffff */
.L_x_244:
[----:B----4-:R4:W0:Y:S02]  /*11ca0*/  SYNCS.PHASECHK.TRANS64.TRYWAIT P0, [R8+URZ+0x38860], R20 ;  /* 0x03886014080075a7 */ /* 0x010824000800017f */
[----:B0-----:R-:W-:Y:S05]  /*11cb0*/  @!P0 NANOSLEEP.SYNCS 0x989680 ;  /* 0x009896800000895d */ /* 0x001fea0003900000 */
[----:B------:R-:W0:Y:S02]  /*11cc0*/  @!P0 SYNCS.PHASECHK.TRANS64 P0, [R8+URZ+0x38860], R20 ;  /* 0x03886014080085a7 */ /* 0x000e24000800007f */
[----:B0-----:R-:W-:Y:S05]  /*11cd0*/  @!P0 BRA `(.L_x_244) ;  /* 0xfffffffc00f08947 */ /* 0x001fea000383ffff */
[----:B------:R-:W-:Y:S05]  /*11ce0*/  BRA `(.L_x_321) ;  /* 0xffffffd000587947 */ /* 0x000fea000383ffff */
.L_x_245:
[----:B------:R-:W-:Y:S01]  /*11cf0*/  BSSY B1, `(.L_x_322) ;  /* 0x0000008000017945 */ /* 0x000fe20003800000 */
[----:B------:R-:W-:Y:S02]  /*11d00*/  IMAD.MOV.U32 R13, RZ, RZ, R20 ;  /* 0x000000ffff0d7224 */ /* 0x000fe400078e0014 */
[----:B------:R-:W-:Y:S02]  /*11d10*/  IMAD.MOV.U32 R12, RZ, RZ, RZ ;  /* 0x000000ffff0c7224 */ /* 0x000fe400078e00ff */
[----:B------:R-:W-:Y:S02]  /*11d20*/  IMAD.MOV.U32 R11, RZ, RZ, 0x181f ;  /* 0x0000181fff0b7424 */ /* 0x000fe400078e00ff */
[----:B------:R-:W-:-:S07]  /*11d30*/  IMAD.MOV.U32 R15, RZ, RZ, -0x1 ;  /* 0xffffffffff0f7424 */ /* 0x000fce00078e00ff */
[----:B0--3--:R-:W-:Y:S05]  /*11d40*/  WARPSYNC.COLLECTIVE R15, `(.L_x_323) ;  /* 0x000000000f087348 */ /* 0x009fea0003c00000 */
[----:B------:R1:W2:Y:S02]  /*11d50*/  SHFL.IDX P6, R14, R13, R12, R11 ;  /* 0x0000000c0d0e7389 */ /* 0x0002a400000c000b */
[----:B0123--:R-:W-:Y:S01]  /*11d60*/  ENDCOLLECTIVE ;  /* 0x000000000000791b */ /* 0x00ffe20003800000 */
.L_x_323:
[----:B------:R-:W-:Y:S05]  /*11d70*/  BSYNC B1 ;  /* 0x0000000000017941 */ /* 0x000fea0003800000 */
.L_x_322:
[----:B------:R-:W-:Y:S01]  /*11d80*/  IMAD.MOV.U32 R13, RZ, RZ, R10 ;  /* 0x000000ffff0d7224 */ /* 0x000fe200078e000a */
[----:B------:R-:W-:Y:S01]  /*11d90*/  LEA R21, R21, UR37, 0x1 ;  /* 0x0000002515157c11 */ /* 0x000fe2000f8e08ff */
[----:B------:R-:W-:Y:S01]  /*11da0*/  IMAD.MOV.U32 R12, RZ, RZ, RZ ;  /* 0x000000ffff0c7224 */ /* 0x000fe200078e00ff */
[C---:B------:R-:W-:Y:S01]  /*11db0*/  LOP3.LUT P2, RZ, R16.reuse, 0x20, RZ, 0xc0, !PT ;  /* 0x0000002010ff7812 */ /* 0x040fe2000784c0ff */
[----:B------:R-:W-:Y:S01]  /*11dc0*/  IMAD.MOV.U32 R11, RZ, RZ, 0x181f ;  /* 0x0000181fff0b7424 */ /* 0x000fe200078e00ff */
[----:B------:R-:W-:Y:S01]  /*11dd0*/  LOP3.LUT P1, RZ, R16, 0x10, RZ, 0xc0, !PT ;  /* 0x0000001010ff7812 */ /* 0x000fe2000782c0ff */
[----:B------:R-:W-:Y:S01]  /*11de0*/  IMAD.MOV.U32 R15, RZ, RZ, -0x1 ;  /* 0xffffffffff0f7424 */ /* 0x000fe200078e00ff */
[----:B------:R-:W-:Y:S01]  /*11df0*/  P2R R4, PR, RZ, 0x20 ;  /* 0x00000020ff047803 */ /* 0x000fe20000000000 */
[----:B------:R-:W-:-:S10]  /*11e00*/  IMAD.MOV.U32 R3, RZ, RZ, R14 ;  /* 0x000000ffff037224 */ /* 0x000fd400078e000e */
[----:B------:R-:W-:Y:S05]  /*11e10*/  WARPSYNC.COLLECTIVE R15, `(.L_x_324) ;  /* 0x000000000f087348 */ /* 0x000fea0003c00000 */
[----:B------:R0:W1:Y:S02]  /*11e20*/  SHFL.IDX P6, R14, R13, R12, R11 ;  /* 0x0000000c0d0e7389 */ /* 0x00006400000c000b */
[----:B01----:R-:W-:Y:S01]  /*11e30*/  ENDCOLLECTIVE ;  /* 0x000000000000791b */ /* 0x003fe20003800000 */
.L_x_324:
[----:B------:R-:W-:Y:S02]  /*11e40*/  IMAD.MOV.U32 R13, RZ, RZ, R20 ;  /* 0x000000ffff0d7224 */ /* 0x000fe400078e0014 */
[----:B------:R-:W-:Y:S01]  /*11e50*/  IMAD.MOV.U32 R12, RZ, RZ, 0x1 ;  /* 0x00000001ff0c7424 */ /* 0x000fe200078e00ff */
[----:B------:R-:W-:Y:S02]  /*11e60*/  LOP3.LUT P6, RZ, R16, 0x200, RZ, 0xc0, !PT ;  /* 0x0000020010ff7812 */ /* 0x000fe400078cc0ff */
[----:B------:R-:W-:-:S04]  /*11e70*/  IADD3 R2, P0, R14, R0, RZ ;  /* 0x000000000e027210 */ /* 0x000fc80007f1e0ff */
[----:B------:R-:W-:Y:S02]  /*11e80*/  IADD3.X R3, RZ, R3, RZ, P0, !PT ;  /* 0x00000003ff037210 */ /* 0x000fe400007fe4ff */
        /* <DEDUP_REMOVED lines=8> */
.L_x_325:
        /* <DEDUP_REMOVED lines=17> */
.L_x_326:
        /* <DEDUP_REMOVED lines=11> */
[----:B------:R-:W-:-:S04]  /*120d0*/  ISETP.NE.AND P5, PT, R4, RZ, PT ;  /* 0x000000ff0400720c */ /* 0x000fc80003fa5270 */
[----:B------:R-:W-:-:S04]  /*120e0*/  P2R R4, PR, RZ, 0x20 ;  /* 0x00000020ff047803 */ /* 0x000fc80000000000 */
[----:B------:R0:W-:Y:S04]  /*120f0*/  LDGSTS.E.BYPASS.LTC128B.128 [R21+0x2c00], desc[UR42][R2.64+0x80], !P2 ;  /* 0x02c0008002157fae */ /* 0x0001e8000d101d6a */
[----:B------:R0:W-:Y:S02]  /*12100*/  LDGSTS.E.BYPASS.LTC128B.128 [R21+0x4c00], desc[UR42][R2.64+0x100], !P6 ;  /* 0x04c0010002157fae */ /* 0x0001e4000f101d6a */
[----:B0-----:R-:W-:Y:S05]  /*12110*/  WARPSYNC.COLLECTIVE R15, `(.L_x_327) ;  /* 0x000000000f087348 */ /* 0x001fea0003c00000 */
[----:B------:R1:W2:Y:S02]  /*12120*/  SHFL.IDX P6, R14, R13, R12, R11 ;  /* 0x0000000c0d0e7389 */ /* 0x0002a400000c000b */
[----:B012---:R-:W-:Y:S01]  /*12130*/  ENDCOLLECTIVE ;  /* 0x000000000000791b */ /* 0x007fe20003800000 */
.L_x_327:
[----:B------:R-:W-:Y:S01]  /*12140*/  @!PT LDS RZ, [RZ] ;  /* 0x00000000fffff984 */ /* 0x000fe20000000800 */
[----:B------:R-:W-:Y:S01]  /*12150*/  @!PT LDS RZ, [RZ] ;  /* 0x00000000fffff984 */ /* 0x000fe20000000800 */
[----:B------:R-:W-:Y:S01]  /*12160*/  @!PT LDS RZ, [RZ] ;  /* 0x00000000fffff984 */ /* 0x000fe20000000800 */
[----:B------:R-:W-:Y:S01]  /*12170*/  LDGSTS.E.BYPASS.LTC128B.128 [R21+0x6c00], desc[UR42][R2.64+0x180], !P5 ;  /* 0x06c0018002157fae */ /* 0x000fe2000e901d6a */
[----:B------:R-:W-:-:S03]  /*12180*/  LOP3.LUT P5, RZ, R16, 0x200, RZ, 0xc0, !PT ;  /* 0x0000020010ff7812 */ /* 0x000fc600078ac0ff */
[----:B------:R-:W-:Y:S04]  /*12190*/  LDGSTS.E.BYPASS.LTC128B.128 [R21+0x8c00], desc[UR42][R2.64+0x200], !P4 ;  /* 0x08c0020002157fae */ /* 0x000fe8000e101d6a */
[----:B------:R-:W-:Y:S01]  /*121a0*/  LDGSTS.E.BYPASS.LTC128B.128 [R21+0xac00], desc[UR42][R2.64+0x280], !P3 ;  /* 0x0ac0028002157fae */ /* 0x000fe2000d901d6a */
[----:B------:R-:W-:-:S03]  /*121b0*/  IMAD.MOV.U32 R13, RZ, RZ, R10 ;  /* 0x000000ffff0d7224 */ /* 0x000fc600078e000a */
[----:B------:R-:W-:Y:S04]  /*121c0*/  LDGSTS.E.BYPASS.LTC128B.128 [R21+0xcc00], desc[UR42][R2.64+0x300], P0 ;  /* 0x0cc0030002157fae */ /* 0x000fe80008101d6a */
[----:B------:R0:W-:Y:S02]  /*121d0*/  LDGSTS.E.BYPASS.LTC128B.128 [R21+0xec00], desc[UR42][R2.64+0x380], P1 ;  /* 0x0ec0038002157fae */ /* 0x0001e40008901d6a */
[----:B0-----:R-:W-:-:S07]  /*121e0*/  IMAD.MOV.U32 R3, RZ, RZ, R14 ;  /* 0x000000ffff037224 */ /* 0x001fce00078e000e */
[----:B------:R-:W-:Y:S05]  /*121f0*/  WARPSYNC.COLLECTIVE R15, `(.L_x_328) ;  /* 0x000000000f087348 */ /* 0x000fea0003c00000 */
[----:B------:R0:W1:Y:S02]  /*12200*/  SHFL.IDX P6, R14, R13, R12, R11 ;  /* 0x0000000c0d0e7389 */ /* 0x00006400000c000b */
[----:B01----:R-:W-:Y:S01]  /*12210*/  ENDCOLLECTIVE ;  /* 0x000000000000791b */ /* 0x003fe20003800000 */
.L_x_328:
        /* <DEDUP_REMOVED lines=10> */
[----:B------:R-:W-:-:S09]  /*122c0*/  ISETP.NE.AND P5, PT, R4, RZ, PT ;  /* 0x000000ff0400720c */ /* 0x000fd20003fa5270 */
[----:B------:R0:W-:Y:S04]  /*122d0*/  LDGSTS.E.BYPASS.LTC128B.128 [R21+0x3400], desc[UR42][R2.64+0x80], !P2 ;  /* 0x0340008002157fae */ /* 0x0001e8000d101d6a */
[----:B------:R0:W-:Y:S02]  /*122e0*/  LDGSTS.E.BYPASS.LTC128B.128 [R21+0x5400], desc[UR42][R2.64+0x100], !P6 ;  /* 0x0540010002157fae */ /* 0x0001e4000f101d6a */
[----:B0-----:R-:W-:Y:S05]  /*122f0*/  WARPSYNC.COLLECTIVE R15, `(.L_x_329) ;  /* 0x000000000f087348 */ /* 0x001fea0003c00000 */
[----:B------:R1:W2:Y:S02]  /*12300*/  SHFL.IDX P6, R14, R13, R12, R11 ;  /* 0x0000000c0d0e7389 */ /* 0x0002a400000c000b */
[----:B012---:R-:W-:Y:S01]  /*12310*/  ENDCOLLECTIVE ;  /* 0x000000000000791b */ /* 0x007fe20003800000 */
.L_x_329:
        /* <DEDUP_REMOVED lines=9> */
[----:B------:R-:W-:-:S07]  /*123b0*/  IMAD.MOV.U32 R20, RZ, RZ, R14 ;  /* 0x000000ffff147224 */ /* 0x000fce00078e000e */
[----:B0-----:R-:W-:Y:S05]  /*123c0*/  WARPSYNC.COLLECTIVE R15, `(.L_x_330) ;  /* 0x000000000f087348 */ /* 0x001fea0003c00000 */
[----:B------:R1:W2:Y:S02]  /*123d0*/  SHFL.IDX P6, R14, R13, R12, R11 ;  /* 0x0000000c0d0e7389 */ /* 0x0002a400000c000b */
[----:B012---:R-:W-:Y:S01]  /*123e0*/  ENDCOLLECTIVE ;  /* 0x000000000000791b */ /* 0x007fe20003800000 */
.L_x_330:
[----:B------:R-:W-:Y:S05]  /*123f0*/  BRA `(.L_x_331) ;  /* 0xffffffcc00cc7947 */ /* 0x000fea000383ffff */
.L_x_251:
[----:B-1----:R1:W2:Y:S02]  /*12400*/  SYNCS.PHASECHK.TRANS64.TRYWAIT P0, [R5+URZ+0x38820], R0 ;  /* 0x03882000050075a7 */ /* 0x0022a4000800017f */
[----:B--2---:R-:W-:Y:S05]  /*12410*/  @!P0 NANOSLEEP.SYNCS 0x989680 ;  /* 0x009896800000895d */ /* 0x004fea0003900000 */
[----:B------:R-:W2:Y:S02]  /*12420*/  @!P0 SYNCS.PHASECHK.TRANS64 P0, [R5+URZ+0x38820], R0 ;  /* 0x03882000050085a7 */ /* 0x000ea4000800007f */
[----:B--2---:R-:W-:Y:S05]  /*12430*/  @!P0 BRA `(.L_x_251) ;  /* 0xfffffffc00f08947 */ /* 0x004fea000383ffff */
[----:B------:R-:W-:Y:S05]  /*12440*/  BRA `(.L_x_332) ;  /* 0xffffffd000a47947 */ /* 0x000fea000383ffff */
.L_x_252:
[----:B------:R-:W2:Y:S01]  /*12450*/  S2R R2, SR_TID.X ;  /* 0x0000000000027919 */ /* 0x000ea20000002100 */
[----:B------:R-:W-:Y:S01]  /*12460*/  BSSY B0, `(.L_x_333) ;  /* 0x000000a000007945 */ /* 0x000fe20003800000 */
[----:B------:R-:W-:Y:S02]  /*12470*/  IMAD.MOV.U32 R12, RZ, RZ, RZ ;  /* 0x000000ffff0c7224 */ /* 0x000fe400078e00ff */
[----:B------:R-:W-:Y:S02]  /*12480*/  IMAD.MOV.U32 R11, RZ, RZ, 0x1f ;  /* 0x0000001fff0b7424 */ /* 0x000fe400078e00ff */
[----:B------:R-:W-:Y:S01]  /*12490*/  IMAD.MOV.U32 R15, RZ, RZ, -0x1 ;  /* 0xffffffffff0f7424 */ /* 0x000fe200078e00ff */
[----:B--2---:R-:W-:-:S04]  /*124a0*/  SHF.R.U32.HI R2, RZ, 0x5, R2 ;  /* 0x00000005ff027819 */ /* 0x004fc80000011602 */
[----:B------:R-:W-:-:S05]  /*124b0*/  LOP3.LUT R2, R2, 0x3, RZ, 0xc0, !PT ;  /* 0x0000000302027812 */ /* 0x000fca00078ec0ff */
[----:B------:R-:W-:-:S07]  /*124c0*/  IMAD.MOV.U32 R13, RZ, RZ, R2 ;  /* 0x000000ffff0d7224 */ /* 0x000fce00078e0002 */
[----:B01-3--:R-:W-:Y:S05]  /*124d0*/  WARPSYNC.COLLECTIVE R15, `(.L_x_334) ;  /* 0x000000000f087348 */ /* 0x00bfea0003c00000 */
[----:B------:R2:W4:Y:S02]  /*124e0*/  SHFL.IDX P6, R14, R13, R12, R11 ;  /* 0x0000000c0d0e7389 */ /* 0x00052400000c000b */
[----:B01234-:R-:W-:Y:S01]  /*124f0*/  ENDCOLLECTIVE ;  /* 0x000000000000791b */ /* 0x01ffe20003800000 */
.L_x_334:
[----:B------:R-:W-:Y:S05]  /*12500*/  BSYNC B0 ;  /* 0x0000000000007941 */ /* 0x000fea0003800000 */
.L_x_333:
[----:B------:R-:W-:Y:S05]  /*12510*/  BRA `(.L_x_335) ;  /* 0xffffffd0008c7947 */ /* 0x000fea000383ffff */
.L_x_255:
[----:B------:R-:W-:Y:S01]  /*12520*/  BSSY B1, `(.L_x_336) ;  /* 0x0000006000017945 */ /* 0x000fe20003800000 */
[----:B------:R-:W-:-:S07]  /*12530*/  IMAD.MOV.U32 R15, RZ, RZ, -0x1 ;  /* 0xffffffffff0f7424 */ /* 0x000fce00078e00ff */
[----:B01-3--:R-:W-:Y:S05]  /*12540*/  WARPSYNC.COLLECTIVE R15, `(.L_x_337) ;  /* 0x000000000f0c7348 */ /* 0x00bfea0003c00000 */
[----:B------:R-:W-:Y:S02]  /*12550*/  ELECT P6, UR62, PT ;  /* 0x00000000003e782f */ /* 0x000fe400038c0000 */
[----:B------:R-:W-:Y:S01]  /*12560*/  MOV R14, UR62 ;  /* 0x0000003e000e7c02 */ /* 0x000fe20008000f00 */
[----:B01-3--:R-:W-:Y:S10]  /*12570*/  ENDCOLLECTIVE ;  /* 0x000000000000791b */ /* 0x00bff40003800000 */
.L_x_337:
[----:B------:R-:W-:Y:S05]  /*12580*/  BSYNC B1 ;  /* 0x0000000000017941 */ /* 0x000fea0003800000 */
.L_x_336:
[----:B------:R-:W-:Y:S05]  /*12590*/  BRA `(.L_x_338) ;  /* 0xffffffd000847947 */ /* 0x000fea000383ffff */
.L_x_257:
[----:B-1----:R1:W2:Y:S02]  /*125a0*/  SYNCS.PHASECHK.TRANS64.TRYWAIT P1, [R3+URZ+0x38840], R2 ;  /* 0x03884002030075a7 */ /* 0x0022a4000802017f */
[----:B--2---:R-:W-:Y:S05]  /*125b0*/  @!P1 NANOSLEEP.SYNCS 0x989680 ;  /* 0x009896800000995d */ /* 0x004fea0003900000 */
[----:B------:R-:W2:Y:S02]  /*125c0*/  @!P1 SYNCS.PHASECHK.TRANS64 P1, [R3+URZ+0x38840], R2 ;  /* 0x03884002030095a7 */ /* 0x000ea4000802007f */
[----:B--2---:R-:W-:Y:S05]  /*125d0*/  @!P1 BRA `(.L_x_257) ;  /* 0xfffffffc00f09947 */ /* 0x004fea000383ffff */
[----:B------:R-:W-:Y:S05]  /*125e0*/  BRA `(.L_x_339) ;  /* 0xffffffd000a07947 */ /* 0x000fea000383ffff */
.L_x_259:
[----:B--2---:R2:W4:Y:S02]  /*125f0*/  SYNCS.PHASECHK.TRANS64.TRYWAIT P1, [R5+URZ+0x38840], R0 ;  /* 0x03884000050075a7 */ /* 0x004524000802017f */
[----:B----4-:R-:W-:Y:S05]  /*12600*/  @!P1 NANOSLEEP.SYNCS 0x989680 ;  /* 0x009896800000995d */ /* 0x010fea0003900000 */
[----:B------:R-:W4:Y:S02]  /*12610*/  @!P1 SYNCS.PHASECHK.TRANS64 P1, [R5+URZ+0x38840], R0 ;  /* 0x03884000050095a7 */ /* 0x000f24000802007f */
[----:B----4-:R-:W-:Y:S05]  /*12620*/  @!P1 BRA `(.L_x_259) ;  /* 0xfffffffc00f09947 */ /* 0x010fea000383ffff */
[----:B------:R-:W-:Y:S05]  /*12630*/  BRA `(.L_x_340) ;  /* 0xffffffd000ac7947 */ /* 0x000fea000383ffff */
.L_x_261:
[----:B----4-:R4:W0:Y:S02]  /*12640*/  SYNCS.PHASECHK.TRANS64.TRYWAIT P1, [R3+URZ+0x38860], R2 ;  /* 0x03886002030075a7 */ /* 0x010824000802017f */
[----:B0-----:R-:W-:Y:S05]  /*12650*/  @!P1 NANOSLEEP.SYNCS 0x989680 ;  /* 0x009896800000995d */ /* 0x001fea0003900000 */
[----:B------:R-:W0:Y:S02]  /*12660*/  @!P1 SYNCS.PHASECHK.TRANS64 P1, [R3+URZ+0x38860], R2 ;  /* 0x03886002030095a7 */ /* 0x000e24000802007f */
[----:B0-----:R-:W-:Y:S05]  /*12670*/  @!P1 BRA `(.L_x_261) ;  /* 0xfffffffc00f09947 */ /* 0x001fea000383ffff */
[----:B------:R-:W-:Y:S05]  /*12680*/  BRA `(.L_x_341) ;  /* 0xffffffd000a87947 */ /* 0x000fea000383ffff */
.L_x_342:
        /* <DEDUP_REMOVED lines=15> */
.L_x_5804:


//--------------------- .text._ZN7cutlass13device_kernelIN5flash11enable_sm90INS1_16FlashAttnFwdSm90INS1_25CollectiveMainloopFwdSm90ILi2EN4cute5tupleIJNS5_1CILi1EEES8_S8_EEENS6_IJNS7_ILi64EEESA_SA_EEELi512ENS_10bfloat16_tEfNS_4arch4Sm90ELb0ELb0ELb1ELb1ELb1ELb0ELb0ELb0ELb0ELb1ELb0ELb0EEENS1_21CollectiveEpilogueFwdINS6_IJSA_NS7_ILi512EEESA_EEES9_SC_SE_Li256ELb1ELb1ELb0ELb0EEENS1_36VarlenDynamicPersistentTileSchedulerILi64ELi64ELi256ELi128ELb0ELb1ELb1ELb0ELb1ELb1EEEEEEEEEvNT_6ParamsE --------------------------
	.section	.text._ZN7cutlass13device_kernelIN5flash11enable_sm90INS1_16FlashAttnFwdSm90INS1_25CollectiveMainloopFwdSm90ILi2EN4cute5tupleIJNS5_1CILi1EEES8_S8_EEENS6_IJNS7_ILi64EEESA_SA_EEELi512ENS_10bfloat16_tEfNS_4arch4Sm90ELb0ELb0ELb1ELb1ELb1ELb0ELb0ELb0ELb0ELb1ELb0ELb0EEENS1_21CollectiveEpilogueFwdINS6_IJSA_NS7_ILi512EEESA_EEES9_SC_SE_Li256ELb1ELb1ELb0ELb0EEENS1_36VarlenDynamicPersistentTileSchedulerILi64ELi64ELi256ELi128ELb0ELb1ELb1ELb0ELb1ELb1EEEEEEEEEvNT_6ParamsE,"ax",@progbits
	.align	128
.text._ZN7cutlass13device_kernelIN5flash11enable_sm90INS1_16FlashAttnFwdSm90INS1_25CollectiveMainloopFwdSm90ILi2EN4cute5tupleIJNS5_1CILi1EEES8_S8_EEENS6_IJNS7_ILi64EEESA_SA_EEELi512ENS_10bfloat16_tEfNS_4arch4Sm90ELb0ELb0ELb1ELb1ELb1ELb0ELb0ELb0ELb0ELb1ELb0ELb0EEENS1_21CollectiveEpilogueFwdINS6_IJSA_NS7_ILi512EEESA_EEES9_SC_SE_Li256ELb1ELb1ELb0ELb0EEENS1_36VarlenDynamicPersistentTileSchedulerILi64ELi64ELi256ELi128ELb0ELb1ELb1ELb0ELb1ELb1EEEEEEEEEvNT_6ParamsE:
        .type           _ZN7cutlass13device_kernelIN5flash11enable_sm90INS1_16FlashAttnFwdSm90INS1_25CollectiveMainloopFwdSm90ILi2EN4cute5tupleIJNS5_1CILi1EEES8_S8_EEENS6_IJNS7_ILi64EEESA_SA_EEELi512ENS_10bfloat16_tEfNS_4arch4Sm90ELb0ELb0ELb1ELb1ELb1ELb0ELb0ELb0ELb0ELb1ELb0ELb0EEENS1_21CollectiveEpilogueFwdINS6_IJSA_NS7_ILi512EEESA_EEES9_SC_SE_Li256ELb1ELb1ELb0ELb0EEENS1_36VarlenDynamicPersistentTileSchedulerILi64ELi64ELi256ELi128ELb0ELb1ELb1ELb0ELb1ELb1EEEEEEEEEvNT_6ParamsE,@function
        .size           _ZN7cutlass13device_kernelIN5flash11enable_sm90INS1_16FlashAttnFwdSm90INS1_25CollectiveMainloopFwdSm90ILi2EN4cute5tupleIJNS5_1CILi1EEES8_S8_EEENS6_IJNS7_ILi64EEESA_SA_EEELi512ENS_10bfloat16_tEfNS_4arch4Sm90ELb0ELb0ELb1ELb1ELb1ELb0ELb0ELb0ELb0ELb1ELb0ELb0EEENS1_21CollectiveEpilogueFwdINS6_IJSA_NS7_ILi512EEESA_EEES9_SC_SE_Li256ELb1ELb1ELb0ELb0EEENS1_36VarlenDynamicPersistentTileSchedulerILi64ELi64ELi256ELi128ELb0ELb1ELb1ELb0ELb1ELb1EEEEEEEEEvNT_6ParamsE,(.L_x_5805 - _ZN7cutlass13device_kernelIN5flash11enable_sm90INS1_16FlashAttnFwdSm90INS1_25CollectiveMainloopFwdSm90ILi2EN4cute5tupleIJNS5_1CILi1EEES8_S8_EEENS6_IJNS7_ILi64EEESA_SA_EEELi512ENS_10bfloat16_tEfNS_4arch4Sm90ELb0ELb0ELb1ELb1ELb1ELb0ELb0ELb0ELb0ELb1ELb0ELb0EEENS1_21CollectiveEpilogueFwdINS6_IJSA_NS7_ILi512EEESA_EEES9_SC_SE_Li256ELb1ELb1ELb0ELb0EEENS1_36VarlenDynamicPersistentTileSchedulerILi64ELi64ELi256ELi128ELb0ELb1ELb1ELb0ELb1ELb1EEEEEEEEEvNT_6ParamsE)
        .other          _ZN7cutlass13device_kernelIN5flash11enable_sm90INS1_16FlashAttnFwdSm90INS1_25CollectiveMainloopFwdSm90ILi2EN4cute5tupleIJNS5_1CILi1EEES8_S8_EEENS6_IJNS7_ILi64EEESA_SA_EEELi512ENS_10bfloat16_tEfNS_4arch4Sm90ELb0ELb0ELb1ELb1ELb1ELb0ELb0ELb0ELb0ELb1ELb0ELb0EEENS1_21CollectiveEpilogueFwdINS6_IJSA_NS7_ILi512EEESA_EEES9_SC_SE_Li256ELb1ELb1ELb0ELb0EEENS1_36VarlenDynamicPersistentTileSchedulerILi64ELi64ELi256ELi128ELb0ELb1ELb1ELb0ELb1ELb1EEEEEEEEEvNT_6ParamsE,@"STO_CUDA_ENTRY STV_DEFAULT"
_ZN7cutlass13device_kernelIN5flash11enable_sm90INS1_16FlashAttnFwdSm90INS1_25CollectiveMainloopFwdSm90ILi2EN4cute5tupleIJNS5_1CILi1EEES8_S8_EEENS6_IJNS7_ILi64EEESA_SA_EEELi512ENS_10bfloat16_tEfNS_4arch4Sm90ELb0ELb0ELb1ELb1ELb1ELb0ELb0ELb0ELb0ELb1ELb0ELb0EEENS1_21CollectiveEpilogueFwdINS6_IJSA_NS7_ILi512EEESA_EEES9_SC_SE_Li256ELb1ELb1ELb0ELb0EEENS1_36VarlenDynamicPersistentTileSchedulerILi64ELi64ELi256ELi128ELb0ELb1ELb1ELb0ELb1ELb1EEEEEEEEEvNT_6ParamsE:
        /* <DEDUP_REMOVED lines=41> */
.L_x_343:
        /* <DEDUP_REMOVED lines=22> */
.L_x_344:
        /* <DEDUP_REMOVED lines=18> */
.L_x_345:
        /* <DEDUP_REMOVED lines=22> */
.L_x_346:
        /* <DEDUP_REMOVED lines=23> */
.L_x_347:
        /* <DEDUP_REMOVED lines=8> */
.L_x_349:
[----:B------:R-:W-:-:S08]  /*0860*/  NOP ;  /* 0x0000000000007918 */ /* 0x000fd00000000000 */
[----:B------:R-:W0:Y:S02]  /*0870*/  USETMAXREG.TRY_ALLOC.CTAPOOL UP0, 0xe8 ;  /* 0x000000e8000079c8 */ /* 0x000e240008000600 */
[----:B0-----:R-:W-:-:S13]  /*0880*/  PLOP3.LUT P0, PT, PT, PT, UP0, 0x80, 0x0 ;  /* 0x000000000000781c */ /* 0x001fda0003f0f008 */
[----:B------:R-:W-:Y:S05]  /*0890*/  @!P0 BRA `(.L_x_349) ;  /* 0xfffffffc00f08947 */ /* 0x000fea000383ffff */
[----:B------:R-:W0:Y:S01]  /*08a0*/  S2R R2, SR_TID.X ;  /* 0x0000000000027919 */ /* 0x000e220000002100 */
[----:B------:R-:W1:Y:S01]  /*08b0*/  S2UR UR40, SR_CgaCtaId ;  /* 0x00000000002879c3 */ /* 0x000e620000008800 */
[----:B------:R-:W-:Y:S01]  /*08c0*/  UMOV UR41, 0x400 ;  /* 0x0000040000297882 */ /* 0x000fe20000000000 */
[----:B------:R-:W-:Y:S01]  /*08d0*/  ULDC UR4, c[0x0][0xc3c] ;  /* 0x00030f0000047ab9 */ /* 0x000fe20000000800 */
[----:B-1----:R-:W-:Y:S01]  /*08e0*/  ULEA UR41, UR40, UR41, 0x18 ;  /* 0x0000002928297291 */ /* 0x002fe2000f8ec03f */
[----:B0-----:R-:W-:-:S04]  /*08f0*/  LOP3.LUT R0, R2, 0xffffff80, RZ, 0xc0, !PT ;  /* 0xffffff8002007812 */ /* 0x001fc800078ec0ff */
[----:B------:R-:W-:-:S13]  /*0900*/  ISETP.NE.AND P0, PT, R0, 0x80, PT ;  /* 0x000000800000780c */ /* 0x000fda0003f05270 */
[----:B------:R-:W-:Y:S06]  /*0910*/  @!P0 BAR.ARV 0x8, 0x100 ;  /* 0x0204000000008b1d */ /* 0x000fec0000002000 */
[----:B------:R-:W-:-:S13]  /*0920*/  ISETP.GE.U32.AND P0, PT, R2, 0x100, PT ;  /* 0x000001000200780c */ /* 0x000fda0003f06070 */
[----:B------:R-:W-:Y:S08]  /*0930*/  @P0 BAR.ARV 0xf, 0x100 ;  /* 0x03c4000000000b1d */ /* 0x000ff00000002000 */
[----:B------:R-:W-:Y:S06]  /*0940*/  BAR.SYNC.DEFER_BLOCKING 0x5, 0x180 ;  /* 0x0146000000007b1d */ /* 0x000fec0000010000 */
[----:B------:R-:W0:Y:S02]  /*0950*/  LDS.128 R4, [UR41+0x28cd0] ;  /* 0x028cd029ff047984 */ /* 0x000e240008000c00 */
[----:B------:R-:W-:Y:S06]  /*0960*/  BAR.ARV 0x4, 0x180 ;  /* 0x0106000000007b1d */ /* 0x000fec0000002000 */
[----:B0-----:R-:W-:-:S13]  /*0970*/  ISETP.GE.AND P0, PT, R7, UR4, PT ;  /* 0x0000000407007c0c */ /* 0x001fda000bf06270 */
[----:B------:R-:W-:Y:S05]  /*0980*/  @P0 EXIT ;  /* 0x000000000000094d */ /* 0x000fea0003800000 */
[----:B------:R-:W-:Y:S01]  /*0990*/  VIADD R197, R2, 0xffffff80 ;  /* 0xffffff8002c57836 */ /* 0x000fe20000000000 */
[----:B------:R-:W-:Y:S01]  /*09a0*/  R2UR UR5, R5 ;  /* 0x00000000050572ca */ /* 0x000fe200000e0000 */
[----:B------:R-:W-:Y:S01]  /*09b0*/  IMAD.MOV.U32 R23, RZ, RZ, 0x40 ;  /* 0x00000040ff177424 */ /* 0x000fe200078e00ff */
[----:B------:R-:W-:Y:S01]  /*09c0*/  R2UR UR7, R7 ;  /* 0x00000000070772ca */ /* 0x000fe200000e0000 */
[----:B------:R-:W-:Y:S01]  /*09d0*/  ULOP3.LUT UR46, UR39, 0x1, URZ, 0xfc, !UPT ;  /* 0x00000001272e7892 */ /* 0x000fe2000f8efc3f */
[----:B------:R-:W-:Y:S01]  /*09e0*/  SHF.R.S32.HI R0, RZ, 0x1f, R197 ;  /* 0x0000001fff007819 */ /* 0x000fe200000114c5 */
[----:B------:R-:W-:Y:S01]  /*09f0*/  UMOV UR36, URZ ;  /* 0x0000003f00247c82 */ /* 0x000fe20008000000 */
[----:B------:R-:W-:Y:S01]  /*0a00*/  R2UR UR6, R6 ;  /* 0x00000000060672ca */ /* 0x000fe200000e0000 */
[----:B------:R-:W-:Y:S01]  /*0a10*/  UMOV UR37, URZ ;  /* 0x0000003f00257c82 */ /* 0x000fe20008000000 */
[CC--:B------:R-:W-:Y:S01]  /*0a20*/  LEA.HI R2, R0.reuse, R197.reuse, RZ, 0x4 ;  /* 0x000000c500027211 */ /* 0x0c0fe200078f20ff */
[----:B------:R-:W-:Y:S01]  /*0a30*/  UMOV UR38, URZ ;  /* 0x0000003f00267c82 */ /* 0x000fe20008000000 */
[----:B------:R-:W-:-:S02]  /*0a40*/  LEA.HI R5, R0, R197, RZ, 0x5 ;  /* 0x000000c500057211 */ /* 0x000fc400078f28ff */
[----:B------:R-:W-:Y:S02]  /*0a50*/  SHF.R.S32.HI R3, RZ, 0x4, R2 ;  /* 0x00000004ff037819 */ /* 0x000fe40000011402 */
[----:B------:R-:W-:Y:S02]  /*0a60*/  LEA.HI R7, R0, R197, RZ, 0x2 ;  /* 0x000000c500077211 */ /* 0x000fe400078f10ff */
[----:B------:R-:W-:Y:S02]  /*0a70*/  LEA.HI R4, R2, R3, RZ, 0x1 ;  /* 0x0000000302047211 */ /* 0x000fe400078f08ff */
[--C-:B------:R-:W-:Y:S02]  /*0a80*/  SHF.R.S32.HI R11, RZ, 0x5, R5.reuse ;  /* 0x00000005ff0b7819 */ /* 0x100fe40000011405 */
[----:B------:R-:W-:Y:S02]  /*0a90*/  LOP3.LUT R4, R4, 0x1ffffffe, RZ, 0xc0, !PT ;  /* 0x1ffffffe04047812 */ /* 0x000fe400078ec0ff */
[----:B------:R-:W-:-:S02]  /*0aa0*/  SHF.R.S32.HI R6, RZ, 0x1f, R5 ;  /* 0x0000001fff067819 */ /* 0x000fc40000011405 */
[----:B------:R-:W-:Y:S01]  /*0ab0*/  LOP3.LUT R8, R7, 0xfffffffc, RZ, 0xc0, !PT ;  /* 0xfffffffc07087812 */ /* 0x000fe200078ec0ff */
[----:B------:R-:W-:Y:S01]  /*0ac0*/  IMAD.IADD R9, R3, 0x1, -R4 ;  /* 0x0000000103097824 */ /* 0x000fe200078e0a04 */
[----:B------:R-:W-:Y:S02]  /*0ad0*/  LOP3.LUT R4, R2, 0xfffffff0, RZ, 0xc0, !PT ;  /* 0xfffffff002047812 */ /* 0x000fe400078ec0ff */
[----:B------:R-:W-:Y:S01]  /*0ae0*/  LEA.HI R3, R0, R197, RZ, 0x7 ;  /* 0x000000c500037211 */ /* 0x000fe200078f38ff */
[C---:B------:R-:W-:Y:S01]  /*0af0*/  IMAD.IADD R10, R197.reuse, 0x1, -R8 ;  /* 0x00000001c50a7824 */ /* 0x040fe200078e0a08 */
[----:B------:R-:W-:Y:S01]  /*0b00*/  LEA.HI R6, R6, R11, RZ, 0x2 ;  /* 0x0000000b06067211 */ /* 0x000fe200078f10ff */
[----:B------:R-:W-:Y:S01]  /*0b10*/  IMAD.IADD R7, R197, 0x1, -R4 ;  /* 0x00000001c5077824 */ /* 0x000fe200078e0a04 */
[----:B------:R-:W-:Y:S01]  /*0b20*/  LOP3.LUT R2, R3, 0xffffff80, RZ, 0xc0, !PT ;  /* 0xffffff8003027812 */ /* 0x000fe200078ec0ff */
[----:B------:R-:W-:Y:S01]  /*0b30*/  IMAD.SHL.U32 R9, R9, 0x8, RZ ;  /* 0x0000000809097824 */ /* 0x000fe200078e00ff */
[----:B------:R-:W-:-:S02]  /*0b40*/  SHF.R.S32.HI R192, RZ, 0x7, R3 ;  /* 0x00000007ffc07819 */ /* 0x000fc40000011403 */
[----:B------:R-:W-:Y:S01]  /*0b50*/  SHF.R.S32.HI R4, RZ, 0x1f, R7 ;  /* 0x0000001fff047819 */ /* 0x000fe20000011407 */
[----:B------:R-:W-:Y:S01]  /*0b60*/  IMAD.IADD R2, R197, 0x1, -R2 ;  /* 0x00000001c5027824 */ /* 0x000fe200078e0a02 */
[----:B------:R-:W-:Y:S02]  /*0b70*/  LOP3.LUT R6, R6, 0x3ffffc, RZ, 0xc0, !PT ;  /* 0x003ffffc06067812 */ /* 0x000fe400078ec0ff */
[-C--:B------:R-:W-:Y:S02]  /*0b80*/  LEA R15, R192, R7.reuse, 0x8 ;  /* 0x00000007c00f7211 */ /* 0x080fe400078e40ff */
[----:B------:R-:W-:Y:S02]  /*0b90*/  LEA.HI R12, R10, R10, RZ, 0x1 ;  /* 0x0000000a0a0c7211 */ /* 0x000fe400078f08ff */
[----:B------:R-:W-:Y:S01]  /*0ba0*/  LEA.HI R8, R4, R7, RZ, 0x3 ;  /* 0x0000000704087211 */ /* 0x000fe200078f18ff */
[----:B------:R-:W-:Y:S01]  /*0bb0*/  IMAD.IADD R4, R11, 0x1, -R6 ;  /* 0x000000010b047824 */ /* 0x000fe200078e0a06 */
[----:B------:R-:W-:-:S02]  /*0bc0*/  SHF.R.S32.HI R5, RZ, 0x1f, R2 ;  /* 0x0000001fff057819 */ /* 0x000fc40000011402 */
[----:B------:R-:W-:Y:S01]  /*0bd0*/  LOP3.LUT R13, R12, 0x1ffffffe, RZ, 0xc0, !PT ;  /* 0x1ffffffe0c0d7812 */ /* 0x000fe200078ec0ff */
[----:B------:R-:W-:Y:S01]  /*0be0*/  IMAD R196, R4, 0x10, R15 ;  /* 0x0000001004c47824 */ /* 0x000fe200078e020f */
[C---:B------:R-:W-:Y:S01]  /*0bf0*/  LOP3.LUT R6, R8.reuse, 0xfffffff8, RZ, 0xc0, !PT ;  /* 0xfffffff808067812 */ /* 0x040fe200078ec0ff */
[----:B------:R-:W-:Y:S01]  /*0c00*/  IMAD.SHL.U32 R8, R8, 0x40, RZ ;  /* 0x0000004008087824 */ /* 0x000fe200078e00ff */
[-C--:B------:R-:W-:Y:S01]  /*0c10*/  LEA.HI R4, R5, R2.reuse, RZ, 0x2 ;  /* 0x0000000205047211 */ /* 0x080fe200078f10ff */
[----:B------:R-:W-:Y:S01]  /*0c20*/  IMAD.IADD R195, R10, 0x1, -R13 ;  /* 0x000000010ac37824 */ /* 0x000fe200078e0a0d */
[----:B------:R-:W-:Y:S01]  /*0c30*/  LEA.HI R0, R0, R197, RZ, 0x3 ;  /* 0x000000c500007211 */ /* 0x000fe200078f18ff */
[----:B------:R-:W-:Y:S01]  /*0c40*/  IMAD.IADD R7, R7, 0x1, -R6 ;  /* 0x0000000107077824 */ /* 0x000fe200078e0a06 */
[----:B------:R-:W-:Y:S01]  /*0c50*/  LOP3.LUT R13, R4, 0x7ffffffc, RZ, 0xc0, !PT ;  /* 0x7ffffffc040d7812 */ /* 0x000fe200078ec0ff */
[----:B------:R-:W-:Y:S01]  /*0c60*/  IMAD.U32 R196, R196, 0x40, R9 ;  /* 0x00000040c4c47824 */ /* 0x000fe200078e0009 */
[----:B------:R-:W-:-:S02]  /*0c70*/  LEA.HI R6, R5, R2, RZ, 0x5 ;  /* 0x0000000205067211 */ /* 0x000fc400078f28ff */
[----:B------:R-:W-:Y:S01]  /*0c80*/  LOP3.LUT R8, R8, 0x7ffffe00, RZ, 0xc0, !PT ;  /* 0x7ffffe0008087812 */ /* 0x000fe200078ec0ff */
[----:B------:R-:W-:Y:S01]  /*0c90*/  IMAD.IADD R13, R2, 0x1, -R13 ;  /* 0x00000001020d7824 */ /* 0x000fe200078e0a0d */
[----:B------:R-:W-:Y:S02]  /*0ca0*/  SHF.L.U32 R2, R7, 0x6, RZ ;  /* 0x0000000607027819 */ /* 0x000fe400000006ff */
[----:B------:R-:W-:Y:S01]  /*0cb0*/  SHF.R.S32.HI R5, RZ, 0x2, R4 ;  /* 0x00000002ff057819 */ /* 0x000fe20000011404 */
[----:B------:R-:W-:Y:S01]  /*0cc0*/  IMAD R8, R11, 0x400, R8 ;  /* 0x000004000b087824 */ /* 0x000fe200078e0208 */
[----:B------:R-:W-:Y:S01]  /*0cd0*/  LOP3.LUT R2, R2, 0x1c0, RZ, 0xc0, !PT ;  /* 0x000001c002027812 */ /* 0x000fe200078ec0ff */
[----:B------:R-:W-:Y:S01]  /*0ce0*/  IMAD.SHL.U32 R17, R13, 0x2, RZ ;  /* 0x000000020d117824 */ /* 0x000fe200078e00ff */
[----:B------:R-:W-:Y:S02]  /*0cf0*/  SHF.R.S32.HI R4, RZ, 0x1f, R4 ;  /* 0x0000001fff047819 */ /* 0x000fe40000011404 */
[----:B------:R-:W-:-:S02]  /*0d00*/  LOP3.LUT R9, R2, 0x8, R9, 0xf8, !PT ;  /* 0x0000000802097812 */ /* 0x000fc400078ef809 */
[----:B------:R-:W-:Y:S02]  /*0d10*/  SHF.R.U32.HI R2, RZ, 0x3, R2 ;  /* 0x00000003ff027819 */ /* 0x000fe40000011602 */
[----:B------:R-:W-:Y:S02]  /*0d20*/  R2P PR, R7, 0x6 ;  /* 0x0000000607007804 */ /* 0x000fe40000000000 */
[----:B------:R-:W-:Y:S02]  /*0d30*/  LOP3.LUT R9, R9, R2, RZ, 0x3c, !PT ;  /* 0x0000000209097212 */ /* 0x000fe400078e3cff */
[----:B------:R-:W-:Y:S02]  /*0d40*/  LOP3.LUT R190, R0, 0xfffffff8, RZ, 0xc0, !PT ;  /* 0xfffffff800be7812 */ /* 0x000fe400078ec0ff */
[----:B------:R-:W-:Y:S01]  /*0d50*/  LEA.HI R4, R4, R5, RZ, 0x3 ;  /* 0x0000000504047211 */ /* 0x000fe200078f18ff */
[----:B------:R-:W-:Y:S01]  /*0d60*/  IMAD.IADD R8, R8, 0x1, R9 ;  /* 0x0000000108087824 */ /* 0x000fe200078e0209 */
[----:B------:R-:W-:-:S02]  /*0d70*/  IADD3 R190, R197, -R190, RZ ;  /* 0x800000bec5be7210 */ /* 0x000fc40007ffe0ff */
[----:B------:R-:W-:Y:S02]  /*0d80*/  LOP3.LUT R4, R4, 0xfffffff8, RZ, 0xc0, !PT ;  /* 0xfffffff804047812 */ /* 0x000fe400078ec0ff */
[----:B------:R-:W-:Y:S01]  /*0d90*/  LEA R19, R8, UR41, 0x1 ;  /* 0x0000002908137c11 */ /* 0x000fe2000f8e08ff */
[----:B------:R-:W-:Y:S01]  /*0da0*/  IMAD.SHL.U32 R2, R190, 0x8, RZ ;  /* 0x00000008be027824 */ /* 0x000fe200078e00ff */
[----:B------:R-:W-:Y:S01]  /*0db0*/  LEA.HI R3, R3, R192, RZ, 0x1 ;  /* 0x000000c003037211 */ /* 0x000fe200078f08ff */
[----:B------:R-:W-:Y:S01]  /*0dc0*/  IMAD.IADD R5, R5, 0x1, -R4 ;  /* 0x0000000105057824 */ /* 0x000fe200078e0a04 */
[----:B------:R-:W-:Y:S01]  /*0dd0*/  SHF.R.S32.HI R6, RZ, 0x5, R6 ;  /* 0x00000005ff067819 */ /* 0x000fe20000011406 */
[----:B------:R-:W-:Y:S01]  /*0de0*/  VIADD R184, R19, 0x26800 ;  /* 0x0002680013b87836 */ /* 0x000fe20000000000 */
[----:B------:R-:W-:Y:S01]  /*0df0*/  LOP3.LUT R3, R3, 0xfffffe, RZ, 0xc0, !PT ;  /* 0x00fffffe03037812 */ /* 0x000fe200078ec0ff */
[----:B------:R-:W-:Y:S01]  /*0e00*/  VIADD R22, R19, 0x26820 ;  /* 0x0002682013167836 */ /* 0x000fe20000000000 */
[----:B------:R-:W-:Y:S01]  /*0e10*/  SEL R23, R23, 0xffffffc0, !P2 ;  /* 0xffffffc017177807 */ /* 0x000fe20005000000 */
[----:B------:R-:W-:Y:S01]  /*0e20*/  VIADD R189, R2, 0x40 ;  /* 0x0000004002bd7836 */ /* 0x000fe20000000000 */
[----:B------:R-:W-:Y:S01]  /*0e30*/  @P1 IADD3 R22, R184, -0x20, RZ ;  /* 0xffffffe0b8161810 */ /* 0x000fe20007ffe0ff */
[C---:B------:R-:W-:Y:S01]  /*0e40*/  VIADD R188, R2.reuse, 0x80 ;  /* 0x0000008002bc7836 */ /* 0x040fe20000000000 */
[C---:B------:R-:W-:Y:S01]  /*0e50*/  IADD3 R186, R2.reuse, 0x100, RZ ;  /* 0x0000010002ba7810 */ /* 0x040fe20007ffe0ff */
[C---:B------:R-:W-:Y:S01]  /*0e60*/  VIADD R187, R2.reuse, 0xc0 ;  /* 0x000000c002bb7836 */ /* 0x040fe20000000000 */
[----:B------:R-:W-:Y:S01]  /*0e70*/  SHF.R.S32.HI R191, RZ, 0x3, R0 ;  /* 0x00000003ffbf7819 */ /* 0x000fe20000011400 */
[C---:B------:R-:W-:Y:S01]  /*0e80*/  VIADD R185, R2.reuse, 0x140 ;  /* 0x0000014002b97836 */ /* 0x040fe20000000000 */
[----:B------:R-:W-:Y:S01]  /*0e90*/  SHF.R.S32.HI R204, RZ, 0x1f, R189 ;  /* 0x0000001fffcc7819 */ /* 0x000fe200000114bd */
[C---:B------:R-:W-:Y:S01]  /*0ea0*/  VIADD R194, R2.reuse, 0x180 ;  /* 0x0000018002c27836 */ /* 0x040fe20000000000 */
[----:B------:R-:W-:Y:S01]  /*0eb0*/  SHF.R.S32.HI R203, RZ, 0x1f, R188 ;  /* 0x0000001fffcb7819 */ /* 0x000fe200000114bc */
[----:B------:R-:W-:Y:S01]  /*0ec0*/  VIADD R193, R2, 0x1c0 ;  /* 0x000001c002c17836 */ /* 0x000fe20000000000 */
[----:B------:R-:W-:Y:S01]  /*0ed0*/  SHF.R.S32.HI R202, RZ, 0x1f, R187 ;  /* 0x0000001fffca7819 */ /* 0x000fe200000114bb */
[----:B------:R-:W-:Y:S01]  /*0ee0*/  IMAD R16, R6, 0x10, R5 ;  /* 0x0000001006107824 */ /* 0x000fe200078e0205 */
[----:B------:R-:W-:Y:S01]  /*0ef0*/  SHF.R.S32.HI R201, RZ, 0x1f, R186 ;  /* 0x0000001fffc97819 */ /* 0x000fe200000114ba */
[----:B------:R-:W-:Y:S01]  /*0f00*/  IMAD.IADD R3, R192, 0x1, -R3 ;  /* 0x00000001c0037824 */ /* 0x000fe200078e0a03 */
[----:B------:R-:W-:Y:S01]  /*0f10*/  SHF.R.S32.HI R200, RZ, 0x1f, R185 ;  /* 0x0000001fffc87819 */ /* 0x000fe200000114b9 */
[----:B------:R-:W-:Y:S01]  /*0f20*/  IMAD.IADD R184, R184, 0x1, R23 ;  /* 0x00000001b8b87824 */ /* 0x000fe200078e0217 */
[----:B------:R-:W-:Y:S01]  /*0f30*/  SHF.R.S32.HI R199, RZ, 0x1f, R194 ;  /* 0x0000001fffc77819 */ /* 0x000fe200000114c2 */
[----:B------:R-:W-:Y:S01]  /*0f40*/  IMAD.SHL.U32 R18, R3, 0x100, RZ ;  /* 0x0000010003127824 */ /* 0x000fe200078e00ff */
[----:B------:R-:W-:Y:S01]  /*0f50*/  SHF.R.S32.HI R198, RZ, 0x1f, R193 ;  /* 0x0000001fffc67819 */ /* 0x000fe200000114c1 */
[----:B------:R-:W-:-:S02]  /*0f60*/  IMAD R195, R195, 0x8, R16 ;  /* 0x00000008c3c37824 */ /* 0x000fc400078e0210 */
[----:B------:R-:W-:-:S07]  /*0f70*/  IMAD.IADD R23, R23, 0x1, R22 ;  /* 0x0000000117177824 */ /* 0x000fce00078e0216 */
.L_x_399:
[----:B------:R-:W-:Y:S01]  /*0f80*/  ULDC.64 UR8, c[0x0][0xc88] ;  /* 0x0003220000087ab9 */ /* 0x000fe20000000a00 */
[----:B------:R-:W-:Y:S01]  /*0f90*/  ULDC.64 UR10, c[0x0][0xa20] ;  /* 0x00028800000a7ab9 */ /* 0x000fe20000000a00 */
[----:B------:R-:W-:Y:S01]  /*0fa0*/  UIMAD.WIDE UR8, UR7, 0x4, UR8 ;  /* 0x00000004070878a5 */ /* 0x000fe2000f8e0208 */
[----:B------:R-:W-:-:S05]  /*0fb0*/  ULDC UR4, c[0x0][0x424] ;  /* 0x0001090000047ab9 */ /* 0x000fca0000000800 */
[----:B0-2-4-:R-:W-:Y:S02]  /*0fc0*/  IMAD.U32 R4, RZ, RZ, UR8 ;  /* 0x00000008ff047e24 */ /* 0x015fe4000f8e00ff */
[----:B------:R-:W-:Y:S01]  /*0fd0*/  IMAD.U32 R5, RZ, RZ, UR9 ;  /* 0x00000009ff057e24 */ /* 0x000fe2000f8e00ff */
[----:B------:R-:W-:-:S04]  /*0fe0*/  ULDC.64 UR8, c[0x0][0xa28] ;  /* 0x00028a0000087ab9 */ /* 0x000fc80000000a00 */
[----:B------:R-:W2:Y:S01]  /*0ff0*/  LDG.E R4, desc[UR50][R4.64] ;  /* 0x0000003204047981 */ /* 0x000ea2000c1e1900 */
[----:B------:R-:W-:Y:S02]  /*1000*/  UISETP.NE.U32.AND UP0, UPT, UR8, URZ, UPT ;  /* 0x0000003f0800728c */ /* 0x000fe4000bf05070 */
[----:B------:R-:W-:Y:S02]  /*1010*/  UISETP.NE.U32.AND UP1, UPT, UR10, URZ, UPT ;  /* 0x0000003f0a00728c */ /* 0x000fe4000bf25070 */
[----:B------:R-:W-:Y:S02]  /*1020*/  UISETP.NE.AND.EX UP0, UPT, UR9, URZ, UPT, UP0 ;  /* 0x0000003f0900728c */ /* 0x000fe4000bf05300 */
[----:B------:R-:W-:-:S04]  /*1030*/  UISETP.NE.AND.EX UP1, UPT, UR11, URZ, UPT, UP1 ;  /* 0x0000003f0b00728c */ /* 0x000fc8000bf25310 */
[----:B------:R-:W-:Y:S02]  /*1040*/  PLOP3.LUT P0, PT, PT, PT, UP0, 0x80, 0x0 ;  /* 0x000000000000781c */ /* 0x000fe40003f0f008 */
[----:B------:R-:W-:Y:S02]  /*1050*/  PLOP3.LUT P1, PT, PT, PT, UP1, 0x80, 0x0 ;  /* 0x000000000000781c */ /* 0x000fe40003f2f018 */
[----:B--2---:R-:W-:-:S13]  /*1060*/  R2UR UR42, R4 ;  /* 0x00000000042a72ca */ /* 0x004fda00000e0000 */
[----:B------:R-:W-:Y:S02]  /*1070*/  USHF.R.S32.HI UR43, URZ, 0x1f, UR42 ;  /* 0x0000001f3f2b7899 */ /* 0x000fe4000801142a */
[----:B------:R-:W-:Y:S02]  /*1080*/  @UP0 ULEA UR8, UP2, UR42, UR8, 0x2 ;  /* 0x000000082a080291 */ /* 0x000fe4000f84103f */
[----:B------:R-:W-:Y:S02]  /*1090*/  @UP1 ULEA UR10, UP3, UR42, UR10, 0x2 ;  /* 0x0000000a2a0a1291 */ /* 0x000fe4000f86103f */
[----:B------:R-:W-:Y:S02]  /*10a0*/  @UP0 ULEA.HI.X UR9, UR42, UR9, UR43, 0x2, UP2 ;  /* 0x000000092a090291 */ /* 0x000fe400090f142b */
[----:B------:R-:W-:Y:S01]  /*10b0*/  @UP1 ULEA.HI.X UR11, UR42, UR11, UR43, 0x2, UP3 ;  /* 0x0000000b2a0b1291 */ /* 0x000fe200098f142b */
[----:B------:R-:W-:Y:S01]  /*10c0*/  MOV R4, UR8 ;  /* 0x0000000800047c02 */ /* 0x000fe20008000f00 */
[----:B-1----:R-:W-:-:S02]  /*10d0*/  IMAD.U32 R6, RZ, RZ, UR10 ;  /* 0x0000000aff067e24 */ /* 0x002fc4000f8e00ff */
[----:B------:R-:W-:Y:S01]  /*10e0*/  IMAD.U32 R5, RZ, RZ, UR9 ;  /* 0x00000009ff057e24 */ /* 0x000fe2000f8e00ff */
[----:B------:R-:W-:Y:S01]  /*10f0*/  ULDC.64 UR8, c[0x0][0x418] ;  /* 0x0001060000087ab9 */ /* 0x000fe20000000a00 */
[----:B---3--:R-:W-:-:S03]  /*1100*/  IMAD.U32 R7, RZ, RZ, UR11 ;  /* 0x0000000bff077e24 */ /* 0x008fc6000f8e00ff */
[----:B------:R-:W2:Y:S04]  /*1110*/  @P0 LDG.E R4, desc[UR50][R4.64] ;  /* 0x0000003204040981 */ /* 0x000ea8000c1e1900 */
[----:B------:R-:W3:Y:S01]  /*1120*/  @P1 LDG.E R6, desc[UR50][R6.64] ;  /* 0x0000003206061981 */ /* 0x000ee2000c1e1900 */
[----:B------:R-:W-:Y:S01]  /*1130*/  UISETP.NE.U32.AND UP0, UPT, UR8, URZ, UPT ;  /* 0x0000003f0800728c */ /* 0x000fe2000bf05070 */
[----:B------:R-:W-:Y:S01]  /*1140*/  CS2R R20, SRZ ;  /* 0x0000000000147805 */ /* 0x000fe2000001ff00 */
[----:B------:R-:W-:Y:S01]  /*1150*/  UMOV UR44, UR5 ;  /* 0x00000005002c7c82 */ /* 0x000fe20008000000 */
[----:B------:R-:W-:Y:S01]  /*1160*/  ULDC UR5, c[0x0][0x2f0] ;  /* 0x0000bc0000057ab9 */ /* 0x000fe20000000800 */
[----:B------:R-:W-:Y:S01]  /*1170*/  UISETP.NE.AND.EX UP0, UPT, UR9, URZ, UPT, UP0 ;  /* 0x0000003f0900728c */ /* 0x000fe2000bf05300 */
[----:B------:R-:W-:Y:S01]  /*1180*/  IMAD.MOV.U32 R0, RZ, RZ, RZ ;  /* 0x000000ffff007224 */ /* 0x000fe200078e00ff */
[----:B------:R-:W-:Y:S01]  /*1190*/  UMOV UR49, URZ ;  /* 0x0000003f00317c82 */ /* 0x000fe20008000000 */
[----:B------:R-:W-:Y:S01]  /*11a0*/  UMOV UR45, UR6 ;  /* 0x00000006002d7c82 */ /* 0x000fe20008000000 */
[----:B------:R-:W-:Y:S01]  /*11b0*/  USEL UR4, UR4, 0x1, UP0 ;  /* 0x0000000104047887 */ /* 0x000fe20008000000 */
[----:B------:R-:W-:Y:S01]  /*11c0*/  IMAD.MOV.U32 R150, RZ, RZ, RZ ;  /* 0x000000ffff967224 */ /* 0x000fe200078e00ff */
[----:B------:R-:W-:Y:S01]  /*11d0*/  UISETP.NE.AND UP0, UPT, UR47, 0x1, UPT ;  /* 0x000000012f00788c */ /* 0x000fe2000bf05270 */
[----:B------:R-:W-:Y:S01]  /*11e0*/  CS2R R148, SRZ ;  /* 0x0000000000947805 */ /* 0x000fe2000001ff00 */
[----:B------:R-:W-:Y:S01]  /*11f0*/  UIMAD UR4, UR4, UR5, URZ ;  /* 0x00000005040472a4 */ /* 0x000fe2000f8e023f */
[----:B------:R-:W-:-:S02]  /*1200*/  CS2R R146, SRZ ;  /* 0x0000000000927805 */ /* 0x000fc4000001ff00 */
[----:B------:R-:W-:Y:S02]  /*1210*/  CS2R R144, SRZ ;  /* 0x0000000000907805 */ /* 0x000fe4000001ff00 */
[----:B------:R-:W-:Y:S02]  /*1220*/  CS2R R142, SRZ ;  /* 0x00000000008e7805 */ /* 0x000fe4000001ff00 */
[----:B------:R-:W-:Y:S02]  /*1230*/  CS2R R140, SRZ ;  /* 0x00000000008c7805 */ /* 0x000fe4000001ff00 */
[----:B------:R-:W-:Y:S02]  /*1240*/  CS2R R138, SRZ ;  /* 0x00000000008a7805 */ /* 0x000fe4000001ff00 */
[----:B------:R-:W-:Y:S02]  /*1250*/  CS2R R136, SRZ ;  /* 0x0000000000887805 */ /* 0x000fe4000001ff00 */
        /* <DEDUP_REMOVED lines=46> */
[----:B------:R-:W-:Y:S01]  /*1540*/  CS2R R164, SRZ ;  /* 0x0000000000a47805 */ /* 0x000fe2000001ff00 */
[----:B------:R-:W-:Y:S01]  /*1550*/  IMAD.MOV.U32 R9, RZ, RZ, RZ ;  /* 0x000000ffff097224 */ /* 0x000fe200078e00ff */
[----:B------:R-:W-:Y:S02]  /*1560*/  MOV R168, RZ ;  /* 0x000000ff00a87202 */ /* 0x000fe40000000f00 */
[----:B--2---:R-:W-:-:S02]  /*1570*/  @P0 R2UR UR49, R4 ;  /* 0x00000000043102ca */ /* 0x004fc400000e0000 */
[----:B---3--:R-:W-:Y:S01]  /*1580*/  @P1 R2UR UR4, R6 ;  /* 0x00000000060412ca */ /* 0x008fe200000e0000 */
[----:B------:R-:W-:-:S14]  /*1590*/  @P1 BRA `(.L_x_350) ;  /* 0x0000000000341947 */ /* 0x000fdc0003800000 */
[----:B------:R-:W-:Y:S02]  /*15a0*/  ULDC.64 UR6, c[0x0][0xa08] ;  /* 0x0002820000067ab9 */ /* 0x000fe40000000a00 */
[----:B------:R-:W-:-:S04]  /*15b0*/  ISETP.NE.U32.AND P0, PT, RZ, UR6, PT ;  /* 0x00000006ff007c0c */ /* 0x000fc8000bf05070 */
[----:B------:R-:W-:-:S13]  /*15c0*/  ISETP.NE.AND.EX P0, PT, RZ, UR7, PT, P0 ;  /* 0x00000007ff007c0c */ /* 0x000fda000bf05300 */
[----:B------:R-:W-:Y:S05]  /*15d0*/  @!P0 BRA `(.L_x_350) ;  /* 0x0000000000248947 */ /* 0x000fea0003800000 */
[----:B------:R-:W-:Y:S02]  /*15e0*/  ULDC.64 UR4, c[0x0][0xa08] ;  /* 0x0002820000047ab9 */ /* 0x000fe40000000a00 */
[----:B------:R-:W-:-:S06]  /*15f0*/  UIMAD.WIDE UR4, UR42, 0x4, UR4 ;  /* 0x000000042a0478a5 */ /* 0x000fcc000f8e0204 */
[----:B------:R-:W-:Y:S02]  /*1600*/  IMAD.U32 R4, RZ, RZ, UR4 ;  /* 0x00000004ff047e24 */ /* 0x000fe4000f8e00ff */
[----:B------:R-:W-:-:S05]  /*1610*/  IMAD.U32 R5, RZ, RZ, UR5 ;  /* 0x00000005ff057e24 */ /* 0x000fca000f8e00ff */
[----:B------:R-:W2:Y:S04]  /*1620*/  LDG.E R6, desc[UR50][R4.64] ;  /* 0x0000003204067981 */ /* 0x000ea8000c1e1900 */
[----:B------:R-:W3:Y:S01]  /*1630*/  LDG.E R3, desc[UR50][R4.64+0x4] ;  /* 0x0000043204037981 */ /* 0x000ee2000c1e1900 */
[----:B--2---:R-:W-:Y:S02]  /*1640*/  R2UR UR4, R6 ;  /* 0x00000000060472ca */ /* 0x004fe400000e0000 */
[----:B---3--:R-:W-:-:S13]  /*1650*/  R2UR UR5, R3 ;  /* 0x00000000030572ca */ /* 0x008fda00000e0000 */
[----:B------:R-:W-:-:S12]  /*1660*/  UIADD3 UR4, -UR4, UR5, URZ ;  /* 0x0000000504047290 */ /* 0x000fd8000fffe13f */
.L_x_350:
[----:B------:R-:W-:Y:S01]  /*1670*/  UIADD3 UR49, -UR49, UR4, URZ ;  /* 0x0000000431317290 */ /* 0x000fe2000fffe13f */
[----:B------:R-:W-:Y:S02]  /*1680*/  PLOP3.LUT P0, PT, PT, PT, UP0, 0x80, 0x0 ;  /* 0x000000000000781c */ /* 0x000fe40003f0f008 */
[----:B------:R-:W-:Y:S01]  /*1690*/  CS2R R38, SRZ ;  /* 0x0000000000267805 */ /* 0x000fe2000001ff00 */
[----:B------:R-:W-:Y:S01]  /*16a0*/  IMAD.MOV.U32 R8, RZ, RZ, RZ ;  /* 0x000000ffff087224 */ /* 0x000fe200078e00ff */
[----:B------:R-:W-:Y:S01]  /*16b0*/  UIADD3 UR4, UR49, 0x3f, URZ ;  /* 0x0000003f31047890 */ /* 0x000fe2000fffe03f */
[----:B------:R-:W-:Y:S02]  /*16c0*/  CS2R R166, SRZ ;  /* 0x0000000000a67805 */ /* 0x000fe4000001ff00 */
[----:B------:R-:W-:Y:S01]  /*16d0*/  CS2R R34, SRZ ;  /* 0x0000000000227805 */ /* 0x000fe2000001ff00 */
[----:B------:R-:W-:Y:S01]  /*16e0*/  IMAD.MOV.U32 R169, RZ, RZ, RZ ;  /* 0x000000ffffa97224 */ /* 0x000fe200078e00ff */
[----:B------:R-:W-:Y:S01]  /*16f0*/  USHF.R.S32.HI UR5, URZ, 0x1f, UR4 ;  /* 0x0000001f3f057899 */ /* 0x000fe20008011404 */
[----:B------:R-:W-:Y:S01]  /*1700*/  CS2R R30, SRZ ;  /* 0x00000000001e7805 */ /* 0x000fe2000001ff00 */
[----:B------:R-:W-:Y:S01]  /*1710*/  IMAD.MOV.U32 R28, RZ, RZ, RZ ;  /* 0x000000ffff1c7224 */ /* 0x000fe200078e00ff */
[----:B------:R-:W-:Y:S01]  /*1720*/  CS2R R170, SRZ ;  /* 0x0000000000aa7805 */ /* 0x000fe2000001ff00 */
[----:B------:R-:W-:Y:S01]  /*1730*/  ULEA.HI UR5, UR5, UR4, URZ, 0x6 ;  /* 0x0000000405057291 */ /* 0x000fe2000f8f303f */
[----:B------:R-:W-:Y:S01]  /*1740*/  CS2R R26, SRZ ;  /* 0x00000000001a7805 */ /* 0x000fe2000001ff00 */
[----:B------:R-:W-:-:S02]  /*1750*/  IMAD.MOV.U32 R172, RZ, RZ, RZ ;  /* 0x000000ffffac7224 */ /* 0x000fc400078e00ff */
[----:B------:R-:W-:Y:S01]  /*1760*/  USHF.R.S32.HI UR48, URZ, 0x6, UR5 ;  /* 0x000000063f307899 */ /* 0x000fe20008011405 */
[----:B------:R-:W-:Y:S11]  /*1770*/  @!P0 BRA `(.L_x_351) ;  /* 0x0000001800448947 */ /* 0x000ff60003800000 */
[----:B------:R-:W-:Y:S01]  /*1780*/  UISETP.GE.AND UP0, UPT, UR49, 0x1, UPT ;  /* 0x000000013100788c */ /* 0x000fe2000bf06270 */
[----:B------:R-:W-:-:S05]  /*1790*/  PLOP3.LUT P0, PT, PT, PT, PT, 0x80, 0x0 ;  /* 0x000000000000781c */ /* 0x000fca0003f0f070 */
[----:B------:R-:W-:-:S13]  /*17a0*/  PLOP3.LUT P1, PT, PT, PT, UP0, 0x80, 0x0 ;  /* 0x000000000000781c */ /* 0x000fda0003f2f008 */
[----:B------:R-:W-:Y:S05]  /*17b0*/  @!P1 BRA `(.L_x_352) ;  /* 0x0000005800dc9947 */ /* 0x000fea0003800000 */
        /* <DEDUP_REMOVED lines=14> */
.L_x_353:
[----:B------:R-:W-:Y:S01]  /*18a0*/  ULEA UR16, UR38, UR41, 0x3 ;  /* 0x0000002926107291 */ /* 0x000fe2000f8e183f */
[----:B------:R-:W-:-:S04]  /*18b0*/  MOV R0, UR37 ;  /* 0x0000002500007c02 */ /* 0x000fc80008000f00 */
[----:B------:R-:W-:-:S04]  /*18c0*/  SHF.L.U32 R0, R0, 0x1f, RZ ;  /* 0x0000001f00007819 */ /* 0x000fc800000006ff */
[----:B------:R-:W0:Y:S02]  /*18d0*/  SYNCS.PHASECHK.TRANS64.TRYWAIT P1, [UR16+0x28c50], R0 ;  /* 0x028c5000ff0075a7 */ /* 0x000e240008020150 */
[----:B0-----:R-:W-:Y:S05]  /*18e0*/  @!P1 BRA `(.L_x_354) ;  /* 0x000000dc008c9947 */ /* 0x001fea0003800000 */
.L_x_484:
        /* <DEDUP_REMOVED lines=40> */
.L_x_355:
        /* <DEDUP_REMOVED lines=8> */
.L_x_362:
[----:B------:R-:W-:Y:S01]  /*1bf0*/  BAR.SYNC.DEFER_BLOCKING 0xe, 0x100 ;  /* 0x0384000000007b1d */ /* 0x000fe20000010000 */
[----:B01----:R-:W-:Y:S01]  /*1c00*/  IMAD.U32 R3, RZ, RZ, UR38 ;  /* 0x00000026ff037e24 */ /* 0x003fe2000f8e00ff */
[----:B------:R-:W-:Y:S01]  /*1c10*/  UIADD3 UR38, UR38, 0x1, URZ ;  /* 0x0000000126267890 */ /* 0x000fe2000fffe03f */
[C---:B------:R-:W-:Y:S01]  /*1c20*/  ISETP.GT.AND P2, PT, R0.reuse, RZ, PT ;  /* 0x000000ff0000720c */ /* 0x040fe20003f44270 */
[----:B------:R-:W-:Y:S02]  /*1c30*/  VIADD R0, R0, 0xffffffff ;  /* 0xffffffff00007836 */ /* 0x000fe40000000000 */
        /* <DEDUP_REMOVED lines=138> */
.L_x_357:
[----:B------:R-:W-:Y:S01]  /*24e0*/  ULEA UR21, UR38, UR41, 0x3 ;  /* 0x0000002926157291 */ /* 0x000fe2000f8e183f */
[----:B------:R-:W-:-:S05]  /*24f0*/  IMAD.U32 R3, RZ, RZ, UR37 ;  /* 0x00000025ff037e24 */ /* 0x000fca000f8e00ff */
[----:B------:R-:W-:-:S04]  /*2500*/  SHF.L.U32 R3, R3, 0x1f, RZ ;  /* 0x0000001f03037819 */ /* 0x000fc800000006ff */
[----:B------:R0:W1:Y:S01]  /*2510*/  SYNCS.PHASECHK.TRANS64.TRYWAIT P1, [UR21+0x28c50], R3 ;  /* 0x028c5003ff0075a7 */ /* 0x0000620008020155 */
[----:B------:R-:W-:Y:S05]  /*2520*/  @!P0 BRA `(.L_x_358) ;  /* 0x0000000000048947 */ /* 0x000fea0003800000 */
[----:B------:R-:W-:Y:S01]  /*2530*/  BPT.TRAP 0x1 ;  /* 0x000000040000795c */ /* 0x000fe20000300000 */
.L_x_358:
[----:B-1----:R-:W-:Y:S05]  /*2540*/  @P1 BRA `(.L_x_359) ;  /* 0x0000000000081947 */ /* 0x002fea0003800000 */
[----:B------:R-:W1:Y:S02]  /*2550*/  SYNCS.PHASECHK.TRANS64.TRYWAIT P1, [UR21+0x28c50], R3 ;  /* 0x028c5003ff0075a7 */ /* 0x000e640008020155 */
[----:B-1----:R-:W-:Y:S05]  /*2560*/  @!P1 BRA `(.L_x_360) ;  /* 0x000000d000849947 */ /* 0x002fea0003800000 */
.L_x_359:
        /* <DEDUP_REMOVED lines=31> */
.L_x_361:
[----:B------:R-:W-:-:S04]  /*2760*/  UIADD3 UR6, UR21, 0x28c60, URZ ;  /* 0x00028c6015067890 */ /* 0x000fc8000fffe03f */
[----:B------:R-:W-:-:S09]  /*2770*/  UPRMT UR6, UR40, 0x654, UR6 ;  /* 0x0000065428067896 */ /* 0x000fd20008000006 */
[----:B------:R-:W-:Y:S01]  /*2780*/  SYNCS.ARRIVE.TRANS64.RED.A1T0 RZ, [UR6], RZ ;  /* 0x000000ffffff79a7 */ /* 0x000fe20008100406 */
[----:B------:R-:W-:Y:S05]  /*2790*/  @P2 BRA `(.L_x_362) ;  /* 0xfffffff400142947 */ /* 0x000fea000383ffff */
.L_x_356:
[----:B------:R-:W-:Y:S01]  /*27a0*/  BAR.SYNC.DEFER_BLOCKING 0xe, 0x100 ;  /* 0x0384000000007b1d */ /* 0x000fe20000010000 */
[----:B01----:R-:W-:Y:S01]  /*27b0*/  IMAD.U32 R3, RZ, RZ, UR38 ;  /* 0x00000026ff037e24 */ /* 0x003fe2000f8e00ff */
[----:B------:R-:W-:Y:S01]  /*27c0*/  UIADD3 UR38, UR38, 0x1, URZ ;  /* 0x0000000126267890 */ /* 0x000fe2000fffe03f */
[----:B------:R-:W-:Y:S02]  /*27d0*/  PLOP3.LUT P0, PT, PT, PT, PT, 0x8, 0x0 ;  /* 0x000000000000781c */ /* 0x000fe40003f0e170 */
[----:B------:R-:W-:Y:S02]  /*27e0*/  CS2R R20, SRZ ;  /* 0x0000000000147805 */ /* 0x000fe4000001ff00 */
[----:B------:R-:W-:Y:S01]  /*27f0*/  LEA R0, R3, R16, 0x6 ;  /* 0x0000001003007211 */ /* 0x000fe200078e30ff */
[----:B------:R-:W-:-:S03]  /*2800*/  UISETP.NE.AND UP0, UPT, UR38, 0x2, UPT ;  /* 0x000000022600788c */ /* 0x000fc6000bf05270 */
        /* <DEDUP_REMOVED lines=133> */
[----:B------:R-:W-:Y:S01]  /*3060*/  FMUL.FTZ R0, R151, R0 ;  /* 0x0000000097007220 */ /* 0x000fe20000410000 */
[----:B------:R-:W-:Y:S06]  /*3070*/  BAR.ARV 0xf, 0x100 ;  /* 0x03c4000000007b1d */ /* 0x000fec0000002000 */
[----:B------:R-:W-:Y:S05]  /*3080*/  BRA `(.L_x_352) ;  /* 0x0000004000a87947 */ /* 0x000fea0003800000 */
.L_x_351:
[----:B------:R-:W-:Y:S01]  /*3090*/  UISETP.GE.AND UP0, UPT, UR49, 0x1, UPT ;  /* 0x000000013100788c */ /* 0x000fe2000bf06270 */
[----:B------:R-:W-:-:S05]  /*30a0*/  PLOP3.LUT P0, PT, PT, PT, PT, 0x80, 0x0 ;  /* 0x000000000000781c */ /* 0x000fca0003f0f070 */
[----:B------:R-:W-:-:S13]  /*30b0*/  PLOP3.LUT P1, PT, PT, PT, UP0, 0x80, 0x0 ;  /* 0x000000000000781c */ /* 0x000fda0003f2f008 */
[----:B------:R-:W-:Y:S05]  /*30c0*/  @!P1 BRA `(.L_x_352) ;  /* 0x0000004000989947 */ /* 0x000fea0003800000 */
        /* <DEDUP_REMOVED lines=29> */
.L_x_363:
[----:B------:R-:W-:Y:S01]  /*32a0*/  ULEA.HI UR4, UR36, UR36, URZ, 0x1 ;  /* 0x0000002424047291 */ /* 0x000fe2000f8f083f */
[----:B------:R-:W-:-:S03]  /*32b0*/  IMAD.U32 R3, RZ, RZ, UR46 ;  /* 0x0000002eff037e24 */ /* 0x000fc6000f8e00ff */
[----:B------:R-:W-:Y:S02]  /*32c0*/  ULOP3.LUT UR4, UR4, 0xfffffffe, URZ, 0xc0, !UPT ;  /* 0xfffffffe04047892 */ /* 0x000fe4000f8ec03f */
[----:B------:R-:W-:Y:S02]  /*32d0*/  ISETP.NE.AND P0, PT, R3, 0x3, PT ;  /* 0x000000030300780c */ /* 0x000fe40003f05270 */
[----:B------:R-:W-:-:S06]  /*32e0*/  UIADD3 UR4, UR36, -UR4, URZ ;  /* 0x8000000424047290 */ /* 0x000fcc000fffe03f */
[----:B------:R-:W-:-:S05]  /*32f0*/  IMAD.U32 R0, RZ, RZ, UR4 ;  /* 0x00000004ff007e24 */ /* 0x000fca000f8e00ff */
[----:B------:R-:W-:-:S04]  /*3300*/  SHF.L.U32 R0, R0, 0x1f, RZ ;  /* 0x0000001f00007819 */ /* 0x000fc800000006ff */
[----:B------:R-:W0:Y:S02]  /*3310*/  SYNCS.PHASECHK.TRANS64.TRYWAIT P1, [UR41+0x28c00], R0 ;  /* 0x028c0000ff0075a7 */ /* 0x000e240008020169 */
[----:B0-----:R-:W-:Y:S05]  /*3320*/  @!P1 BRA `(.L_x_364) ;  /* 0x000000c4002c9947 */ /* 0x001fea0003800000 */
.L_x_485:
[----:B------:R-:W-:Y:S05]  /*3330*/  @!P0 BRA `(.L_x_365) ;  /* 0x0000000000048947 */ /* 0x000fea0003800000 */
[----:B------:R-:W-:Y:S01]  /*3340*/  BPT.TRAP 0x1 ;  /* 0x000000040000795c */ /* 0x000fe20000300000 */
.L_x_365:
[----:B------:R-:W-:Y:S02]  /*3350*/  IMAD.U32 R7, RZ, RZ, UR38 ;  /* 0x00000026ff077e24 */ /* 0x000fe4000f8e00ff */
[----:B------:R-:W-:-:S03]  /*3360*/  IMAD.U32 R8, RZ, RZ, UR37 ;  /* 0x00000025ff087e24 */ /* 0x000fc6000f8e00ff */
[----:B------:R-:W-:Y:S02]  /*3370*/  LEA R7, R7, UR41, 0x3 ;  /* 0x0000002907077c11 */ /* 0x000fe4000f8e18ff */
[----:B------:R-:W-:-:S04]  /*3380*/  SHF.L.U32 R8, R8, 0x1f, RZ ;  /* 0x0000001f08087819 */ /* 0x000fc800000006ff */
[----:B------:R1:W2:Y:S01]  /*3390*/  SYNCS.PHASECHK.TRANS64.TRYWAIT P1, [R7+URZ+0x28c30], R8 ;  /* 0x028c3008070075a7 */ /* 0x0002a2000802017f */
[----:B------:R-:W-:Y:S05]  /*33a0*/  @!P0 BRA `(.L_x_366) ;  /* 0x0000000000048947 */ /* 0x000fea0003800000 */
[----:B------:R-:W-:Y:S01]  /*33b0*/  BPT.TRAP 0x1 ;  /* 0x000000040000795c */ /* 0x000fe20000300000 */
.L_x_366:
[----:B--2---:R-:W-:Y:S05]  /*33c0*/  @P1 BRA `(.L_x_367) ;  /* 0x0000000000081947 */ /* 0x004fea0003800000 */
[----:B------:R-:W2:Y:S02]  /*33d0*/  SYNCS.PHASECHK.TRANS64.TRYWAIT P1, [R7+URZ+0x28c30], R8 ;  /* 0x028c3008070075a7 */ /* 0x000ea4000802017f */
[----:B--2---:R-:W-:Y:S05]  /*33e0*/  @!P1 BRA `(.L_x_368) ;  /* 0x000000c400149947 */ /* 0x004fea0003800000 */
.L_x_367:
[----:B------:R-:W-:-:S04]  /*33f0*/  UIADD3 UR4, UR41, 0x22400, URZ ;  /* 0x0002240029047890 */ /* 0x000fc8000fffe03f */
[----:B------:R-:W-:-:S04]  /*3400*/  USHF.R.U32.HI UR4, URZ, 0x4, UR4 ;  /* 0x000000043f047899 */ /* 0x000fc80008011604 */
[----:B------:R-:W-:-:S06]  /*3410*/  ULOP3.LUT UR4, UR4, 0x3fff, URZ, 0xc0, !UPT ;  /* 0x00003fff04047892 */ /* 0x000fcc000f8ec03f */
[----:B0-----:R-:W-:Y:S01]  /*3420*/  MOV R0, UR4 ;  /* 0x0000000400007c02 */ /* 0x001fe20008000f00 */
        /* <DEDUP_REMOVED lines=38> */
.L_x_369:
        /* <DEDUP_REMOVED lines=190> */
[----:B0-----:R-:W-:-:S04]  /*4270*/  FMNMX.FTZ R4, R5, R4, !PT ;  /* 0x0000000405047209 */ /* 0x001fc80007810000 */
[C---:B------:R-:W-:Y:S01]  /*4280*/  FSETP.NEU.FTZ.AND P1, PT, R4.reuse, -INF , PT ;  /* 0xff8000000400780b */ /* 0x040fe20003f3d000 */
[----:B------:R-:W-:Y:S01]  /*4290*/  FMUL.FTZ R5, R4, UR20 ;  /* 0x0000001404057c20 */ /* 0x000fe20008410000 */
[----:B------:R-:W-:Y:S04]  /*42a0*/  MUFU.EX2 R40, R40 ;  /* 0x0000002800287308 */ /* 0x000fe80000000800 */
[----:B------:R-:W-:Y:S02]  /*42b0*/  FSEL R9, R5, RZ, P1 ;  /* 0x000000ff05097208 */ /* 0x000fe40000800000 */
[----:B----4-:R-:W-:Y:S02]  /*42c0*/  F2FP.BF16.F32.PACK_AB R158, R37, R36 ;  /* 0x00000024259e723e */ /* 0x010fe400000010ff */
[----:B------:R0:W-:Y:S01]  /*42d0*/  MUFU.EX2 R5, R6 ;  /* 0x0000000600057308 */ /* 0x0001e20000000800 */
[--C-:B------:R-:W-:Y:S01]  /*42e0*/  FFMA.FTZ R26, R26, UR20, -R9.reuse ;  /* 0x000000141a1a7c23 */ /* 0x100fe20008010809 */
[--C-:B------:R-:W-:Y:S01]  /*42f0*/  FFMA.FTZ R27, R27, UR20, -R9.reuse ;  /* 0x000000141b1b7c23 */ /* 0x100fe20008010809 */
[--C-:B------:R-:W-:Y:S01]  /*4300*/  FFMA.FTZ R30, R30, UR20, -R9.reuse ;  /* 0x000000141e1e7c23 */ /* 0x100fe20008010809 */
[--C-:B------:R-:W-:Y:S01]  /*4310*/  FFMA.FTZ R31, R31, UR20, -R9.reuse ;  /* 0x000000141f1f7c23 */ /* 0x100fe20008010809 */
[--C-:B------:R-:W-:Y:S01]  /*4320*/  FFMA.FTZ R34, R34, UR20, -R9.reuse ;  /* 0x0000001422227c23 */ /* 0x100fe20008010809 */
[--C-:B------:R-:W-:Y:S01]  /*4330*/  FFMA.FTZ R35, R35, UR20, -R9.reuse ;  /* 0x0000001423237c23 */ /* 0x100fe20008010809 */
[----:B------:R-:W-:Y:S01]  /*4340*/  FFMA.FTZ R38, R38, UR20, -R9 ;  /* 0x0000001426267c23 */ /* 0x000fe20008010809 */
[----:B------:R-:W-:Y:S01]  /*4350*/  MUFU.EX2 R26, R26 ;  /* 0x0000001a001a7308 */ /* 0x000fe20000000800 */
[----:B0-----:R-:W-:Y:S01]  /*4360*/  FADD.FTZ R6, R28, R11 ;  /* 0x0000000b1c067221 */ /* 0x001fe20000010000 */
[--C-:B------:R-:W-:Y:S01]  /*4370*/  FFMA.FTZ R39, R39, UR20, -R9.reuse ;  /* 0x0000001427277c23 */ /* 0x100fe20008010809 */
[--C-:B------:R-:W-:Y:S01]  /*4380*/  FFMA.FTZ R42, R42, UR20, -R9.reuse ;  /* 0x000000142a2a7c23 */ /* 0x100fe20008010809 */
[--C-:B------:R-:W-:Y:S01]  /*4390*/  FFMA.FTZ R43, R43, UR20, -R9.reuse ;  /* 0x000000142b2b7c23 */ /* 0x100fe20008010809 */
[----:B------:R-:W-:Y:S01]  /*43a0*/  FADD.FTZ R13, R29, R6 ;  /* 0x000000061d0d7221 */ /* 0x000fe20000010000 */
[--C-:B------:R-:W-:Y:S01]  /*43b0*/  FFMA.FTZ R46, R46, UR20, -R9.reuse ;  /* 0x000000142e2e7c23 */ /* 0x100fe20008010809 */
[----:B------:R-:W-:Y:S01]  /*43c0*/  FFMA.FTZ R47, R47, UR20, -R9 ;  /* 0x000000142f2f7c23 */ /* 0x000fe20008010809 */
[----:B------:R-:W0:Y:S01]  /*43d0*/  MUFU.EX2 R27, R27 ;  /* 0x0000001b001b7308 */ /* 0x000e220000000800 */
[----:B------:R-:W-:Y:S01]  /*43e0*/  FADD.FTZ R10, R32, R13 ;  /* 0x0000000d200a7221 */ /* 0x000fe20000010000 */
[--C-:B------:R-:W-:Y:S01]  /*43f0*/  FFMA.FTZ R50, R50, UR20, -R9.reuse ;  /* 0x0000001432327c23 */ /* 0x100fe20008010809 */
[--C-:B------:R-:W-:Y:S01]  /*4400*/  FFMA.FTZ R51, R51, UR20, -R9.reuse ;  /* 0x0000001433337c23 */ /* 0x100fe20008010809 */
[--C-:B------:R-:W-:Y:S01]  /*4410*/  FFMA.FTZ R54, R54, UR20, -R9.reuse ;  /* 0x0000001436367c23 */ /* 0x100fe20008010809 */
[----:B------:R-:W-:Y:S01]  /*4420*/  FADD.FTZ R13, R33, R10 ;  /* 0x0000000a210d7221 */ /* 0x000fe20000010000 */
[----:B------:R-:W-:-:S02]  /*4430*/  FFMA.FTZ R9, R55, UR20, -R9 ;  /* 0x0000001437097c23 */ /* 0x000fc40008010809 */
[----:B------:R-:W3:Y:S01]  /*4440*/  MUFU.EX2 R30, R30 ;  /* 0x0000001e001e7308 */ /* 0x000ee20000000800 */
[----:B------:R-:W-:-:S04]  /*4450*/  FADD.FTZ R10, R36, R13 ;  /* 0x0000000d240a7221 */ /* 0x000fc80000010000 */
[----:B------:R-:W-:-:S03]  /*4460*/  FADD.FTZ R13, R37, R10 ;  /* 0x0000000a250d7221 */ /* 0x000fc60000010000 */
[----:B------:R-:W4:Y:S01]  /*4470*/  MUFU.EX2 R31, R31 ;  /* 0x0000001f001f7308 */ /* 0x000f220000000800 */
[----:B0-----:R-:W-:Y:S01]  /*4480*/  FADD.FTZ R11, R26, R27 ;  /* 0x0000001b1a0b7221 */ /* 0x001fe20000010000 */
[----:B------:R-:W-:Y:S01]  /*4490*/  FADD.FTZ R10, R40, R13 ;  /* 0x0000000d280a7221 */ /* 0x000fe20000010000 */
[----:B------:R-:W-:-:S05]  /*44a0*/  F2FP.BF16.F32.PACK_AB R153, R27, R26 ;  /* 0x0000001a1b99723e */ /* 0x000fca00000010ff */
[----:B------:R-:W0:Y:S01]  /*44b0*/  MUFU.EX2 R34, R34 ;  /* 0x0000002200227308 */ /* 0x000e220000000800 */
[----:B---3--:R-:W-:-:S07]  /*44c0*/  FADD.FTZ R6, R30, R11 ;  /* 0x0000000b1e067221 */ /* 0x008fce0000010000 */
[----:B------:R-:W3:Y:S01]  /*44d0*/  MUFU.EX2 R35, R35 ;  /* 0x0000002300237308 */ /* 0x000ee20000000800 */
[C---:B----4-:R-:W-:Y:S01]  /*44e0*/  FADD.FTZ R11, R31.reuse, R6 ;  /* 0x000000061f0b7221 */ /* 0x050fe20000010000 */
[----:B------:R-:W-:-:S05]  /*44f0*/  F2FP.BF16.F32.PACK_AB R155, R31, R30 ;  /* 0x0000001e1f9b723e */ /* 0x000fca00000010ff */
[----:B------:R4:W-:Y:S01]  /*4500*/  STSM.16.M88.4 [R19+0x26800], R152 ;  /* 0x0268009813007844 */ /* 0x0009e20000000200 */
[----:B------:R-:W5:Y:S01]  /*4510*/  MUFU.EX2 R38, R38 ;  /* 0x0000002600267308 */ /* 0x000f620000000800 */
[----:B0-----:R-:W-:-:S07]  /*4520*/  FADD.FTZ R6, R34, R11 ;  /* 0x0000000b22067221 */ /* 0x001fce0000010000 */
[----:B------:R-:W0:Y:S01]  /*4530*/  MUFU.EX2 R39, R39 ;  /* 0x0000002700277308 */ /* 0x000e220000000800 */
[C---:B---3--:R-:W-:Y:S01]  /*4540*/  FADD.FTZ R11, R35.reuse, R6 ;  /* 0x00000006230b7221 */ /* 0x048fe20000010000 */
[----:B------:R-:W-:-:S06]  /*4550*/  F2FP.BF16.F32.PACK_AB R157, R35, R34 ;  /* 0x00000022239d723e */ /* 0x000fcc00000010ff */
[----:B------:R-:W3:Y:S01]  /*4560*/  MUFU.EX2 R42, R42 ;  /* 0x0000002a002a7308 */ /* 0x000ee20000000800 */
[----:B-----5:R-:W-:-:S07]  /*4570*/  FADD.FTZ R6, R38, R11 ;  /* 0x0000000b26067221 */ /* 0x020fce0000010000 */
[----:B------:R-:W5:Y:S01]  /*4580*/  MUFU.EX2 R41, R41 ;  /* 0x0000002900297308 */ /* 0x000f620000000800 */
[C---:B0-----:R-:W-:Y:S01]  /*4590*/  FADD.FTZ R11, R39.reuse, R6 ;  /* 0x00000006270b7221 */ /* 0x041fe20000010000 */
[----:B------:R-:W-:-:S05]  /*45a0*/  F2FP.BF16.F32.PACK_AB R159, R39, R38 ;  /* 0x00000026279f723e */ /* 0x000fca00000010ff */
[----:B------:R4:W-:Y:S01]  /*45b0*/  STSM.16.M88.4 [R22], R156 ;  /* 0x0000009c16007844 */ /* 0x0009e20000000200 */
[----:B------:R-:W0:Y:S01]  /*45c0*/  MUFU.EX2 R43, R43 ;  /* 0x0000002b002b7308 */ /* 0x000e220000000800 */
[----:B---3--:R-:W-:-:S07]  /*45d0*/  FADD.FTZ R6, R42, R11 ;  /* 0x0000000b2a067221 */ /* 0x008fce0000010000 */
[----:B------:R-:W3:Y:S01]  /*45e0*/  MUFU.EX2 R44, R44 ;  /* 0x0000002c002c7308 */ /* 0x000ee20000000800 */
[C---:B-----5:R-:W-:Y:S01]  /*45f0*/  FADD.FTZ R13, R41.reuse, R10 ;  /* 0x0000000a290d7221 */ /* 0x060fe20000010000 */
[----:B------:R-:W-:-:S06]  /*4600*/  F2FP.BF16.F32.PACK_AB R160, R41, R40 ;  /* 0x0000002829a0723e */ /* 0x000fcc00000010ff */
[----:B------:R-:W5:Y:S01]  /*4610*/  MUFU.EX2 R46, R46 ;  /* 0x0000002e002e7308 */ /* 0x000f620000000800 */
[C---:B0-----:R-:W-:Y:S01]  /*4620*/  FADD.FTZ R11, R43.reuse, R6 ;  /* 0x000000062b0b7221 */ /* 0x041fe20000010000 */
[----:B------:R-:W-:-:S06]  /*4630*/  F2FP.BF16.F32.PACK_AB R161, R43, R42 ;  /* 0x0000002a2ba1723e */ /* 0x000fcc00000010ff */
[----:B------:R-:W0:Y:S01]  /*4640*/  MUFU.EX2 R45, R45 ;  /* 0x0000002d002d7308 */ /* 0x000e220000000800 */
[----:B---3--:R-:W-:-:S07]  /*4650*/  FADD.FTZ R6, R44, R13 ;  /* 0x0000000d2c067221 */ /* 0x008fce0000010000 */
[----:B------:R-:W3:Y:S01]  /*4660*/  MUFU.EX2 R47, R47 ;  /* 0x0000002f002f7308 */ /* 0x000ee20000000800 */
[----:B-----5:R-:W-:-:S07]  /*4670*/  FADD.FTZ R10, R46, R11 ;  /* 0x0000000b2e0a7221 */ /* 0x020fce0000010000 */
[----:B------:R-:W-:Y:S01]  /*4680*/  MUFU.EX2 R48, R48 ;  /* 0x0000003000307308 */ /* 0x000fe20000000800 */
[C---:B0-----:R-:W-:Y:S01]  /*4690*/  F2FP.BF16.F32.PACK_AB R162, R45.reuse, R44 ;  /* 0x0000002c2da2723e */ /* 0x041fe200000010ff */
[----:B------:R-:W-:-:S06]  /*46a0*/  FADD.FTZ R45, R45, R6 ;  /* 0x000000062d2d7221 */ /* 0x000fcc0000010000 */
[----:B------:R-:W0:Y:S01]  /*46b0*/  MUFU.EX2 R49, R49 ;  /* 0x0000003100317308 */ /* 0x000e220000000800 */
[C---:B---3--:R-:W-:Y:S01]  /*46c0*/  F2FP.BF16.F32.PACK_AB R163, R47.reuse, R46 ;  /* 0x0000002e2fa3723e */ /* 0x048fe200000010ff */
[----:B------:R-:W-:-:S04]  /*46d0*/  FADD.FTZ R47, R47, R10 ;  /* 0x0000000a2f2f7221 */ /* 0x000fc80000010000 */
[----:B------:R4:W-:Y:S02]  /*46e0*/  STSM.16.M88.4 [R184], R160 ;  /* 0x000000a0b8007844 */ /* 0x0009e40000000200 */
[----:B------:R-:W-:Y:S08]  /*46f0*/  MUFU.EX2 R50, R50 ;  /* 0x0000003200327308 */ /* 0x000ff00000000800 */
[----:B------:R-:W3:Y:S01]  /*4700*/  MUFU.EX2 R51, R51 ;  /* 0x0000003300337308 */ /* 0x000ee20000000800 */
[----:B0-----:R-:W-:Y:S01]  /*4710*/  F2FP.BF16.F32.PACK_AB R164, R49, R48 ;  /* 0x0000003031a4723e */ /* 0x001fe200000010ff */
[----:B------:R-:W-:-:S04]  /*4720*/  FADD.FTZ R48, R48, R45 ;  /* 0x0000002d30307221 */ /* 0x000fc80000010000 */
[----:B------:R-:W-:Y:S02]  /*4730*/  FADD.FTZ R49, R49, R48 ;  /* 0x0000003031317221 */ /* 0x000fe40000010000 */
[----:B------:R-:W0:Y:S08]  /*4740*/  MUFU.EX2 R52, R52 ;  /* 0x0000003400347308 */ /* 0x000e300000000800 */
[----:B------:R-:W-:Y:S01]  /*4750*/  MUFU.EX2 R54, R54 ;  /* 0x0000003600367308 */ /* 0x000fe20000000800 */
[----:B---3--:R-:W-:Y:S01]  /*4760*/  F2FP.BF16.F32.PACK_AB R165, R51, R50 ;  /* 0x0000003233a5723e */ /* 0x008fe200000010ff */
[----:B------:R-:W-:-:S04]  /*4770*/  FADD.FTZ R50, R50, R47 ;  /* 0x0000002f32327221 */ /* 0x000fc80000010000 */
[----:B------:R-:W-:Y:S02]  /*4780*/  FADD.FTZ R51, R51, R50 ;  /* 0x0000003233337221 */ /* 0x000fe40000010000 */
[----:B------:R-:W3:Y:S01]  /*4790*/  MUFU.EX2 R9, R9 ;  /* 0x0000000900097308 */ /* 0x000ee20000000800 */
[----:B0-----:R-:W-:Y:S01]  /*47a0*/  F2FP.BF16.F32.PACK_AB R166, R5, R52 ;  /* 0x0000003405a6723e */ /* 0x001fe200000010ff */
[----:B------:R-:W-:-:S04]  /*47b0*/  FADD.FTZ R6, R52, R49 ;  /* 0x0000003134067221 */ /* 0x000fc80000010000 */
[----:B------:R-:W-:Y:S01]  /*47c0*/  FADD.FTZ R6, R5, R6 ;  /* 0x0000000605067221 */ /* 0x000fe20000010000 */
[----:B---3--:R-:W-:Y:S01]  /*47d0*/  F2FP.BF16.F32.PACK_AB R167, R9, R54 ;  /* 0x0000003609a7723e */ /* 0x008fe200000010ff */
[----:B------:R-:W-:-:S04]  /*47e0*/  FADD.FTZ R54, R54, R51 ;  /* 0x0000003336367221 */ /* 0x000fc80000010000 */
[----:B------:R4:W-:Y:S01]  /*47f0*/  STSM.16.M88.4 [R23], R164 ;  /* 0x000000a417007844 */ /* 0x0009e20000000200 */
[----:B------:R-:W-:Y:S01]  /*4800*/  FADD.FTZ R5, R9, R54 ;  /* 0x0000003609057221 */ /* 0x000fe20000010000 */
[----:B------:R-:W-:Y:S06]  /*4810*/  @!P0 BRA `(.L_x_370) ;  /* 0x0000000000048947 */ /* 0x000fec0003800000 */
[----:B------:R-:W-:Y:S01]  /*4820*/  BPT.TRAP 0x1 ;  /* 0x000000040000795c */ /* 0x000fe20000300000 */
.L_x_370:
[----:B------:R0:W3:Y:S01]  /*4830*/  SYNCS.PHASECHK.TRANS64.TRYWAIT P1, [R7+URZ+0x28c50], R8 ;  /* 0x028c5008070075a7 */ /* 0x0000e2000802017f */
[----:B------:R-:W-:Y:S05]  /*4840*/  @!P0 BRA `(.L_x_371) ;  /* 0x0000000000048947 */ /* 0x000fea0003800000 */
[----:B------:R-:W-:Y:S01]  /*4850*/  BPT.TRAP 0x1 ;  /* 0x000000040000795c */ /* 0x000fe20000300000 */
.L_x_371:
[----:B------:R-:W-:Y:S01]  /*4860*/  ULOP3.LUT UR52, UR52, 0x2000000, URZ, 0xfc, !UPT ;  /* 0x0200000034347892 */ /* 0x000fe2000f8efc3f */
[----:B---3--:R-:W-:Y:S11]  /*4870*/  @P1 BRA `(.L_x_372) ;  /* 0x0000000000081947 */ /* 0x008ff60003800000 */
[----:B------:R-:W3:Y:S02]  /*4880*/  SYNCS.PHASECHK.TRANS64.TRYWAIT P1, [R7+URZ+0x28c50], R8 ;  /* 0x028c5008070075a7 */ /* 0x000ee4000802017f */
[----:B---3--:R-:W-:Y:S05]  /*4890*/  @!P1 BRA `(.L_x_373) ;  /* 0x000000ac00fc9947 */ /* 0x008fea0003800000 */
.L_x_372:
        /* <DEDUP_REMOVED lines=34> */
.L_x_374:
[----:B------:R-:W-:Y:S01]  /*4ac0*/  R2UR UR6, R7 ;  /* 0x00000000070672ca */ /* 0x000fe200000e0000 */
[----:B------:R-:W-:-:S06]  /*4ad0*/  UISETP.GE.AND UP0, UPT, UR49, 0x41, UPT ;  /* 0x000000413100788c */ /* 0x000fcc000bf06270 */
[----:B------:R-:W-:-:S06]  /*4ae0*/  PLOP3.LUT P1, PT, PT, PT, UP0, 0x80, 0x0 ;  /* 0x000000000000781c */ /* 0x000fcc0003f2f008 */
[----:B------:R-:W-:-:S04]  /*4af0*/  UIADD3 UR6, UR6, 0x28c60, URZ ;  /* 0x00028c6006067890 */ /* 0x000fc8000fffe03f */
[----:B------:R-:W-:-:S09]  /*4b00*/  UPRMT UR6, UR40, 0x654, UR6 ;  /* 0x0000065428067896 */ /* 0x000fd20008000006 */
[----:B------:R-:W-:Y:S01]  /*4b10*/  SYNCS.ARRIVE.TRANS64.RED.A1T0 RZ, [UR6], RZ ;  /* 0x000000ffffff79a7 */ /* 0x000fe20008100406 */
[----:B------:R-:W-:Y:S05]  /*4b20*/  @!P1 BRA `(.L_x_375) ;  /* 0x0000001c00549947 */ /* 0x000fea0003800000 */
[----:B------:R-:W-:Y:S01]  /*4b30*/  IMAD.MOV.U32 R9, RZ, RZ, R4 ;  /* 0x000000ffff097224 */ /* 0x000fe200078e0004 */
[----:B------:R-:W-:Y:S01]  /*4b40*/  UIADD3 UR48, UR48, -0x2, URZ ;  /* 0xfffffffe30307890 */ /* 0x000fe2000fffe03f */
[----:B------:R-:W-:Y:S01]  /*4b50*/  IMAD.MOV.U32 R206, RZ, RZ, R3 ;  /* 0x000000ffffce7224 */ /* 0x000fe200078e0003 */
[----:B------:R-:W-:Y:S01]  /*4b60*/  UMOV UR22, UR38 ;  /* 0x0000002600167c82 */ /* 0x000fe20008000000 */
[----:B------:R-:W-:Y:S01]  /*4b70*/  ULDC UR23, c[0x0][0x9d8] ;  /* 0x0002760000177ab9 */ /* 0x000fe20000000800 */
[----:B------:R-:W-:-:S08]  /*4b80*/  ULDC UR20, c[0x0][0x988] ;  /* 0x0002620000147ab9 */ /* 0x000fd00000000800 */
.L_x_386:
        /* <DEDUP_REMOVED lines=8> */
[----:B------:R-:W-:Y:S11]  /*4c10*/  @!P0 BRA `(.L_x_376) ;  /* 0x0000000000048947 */ /* 0x000ff60003800000 */
[----:B------:R-:W-:Y:S01]  /*4c20*/  BPT.TRAP 0x1 ;  /* 0x000000040000795c */ /* 0x000fe20000300000 */
.L_x_376:
[----:B------:R-:W-:Y:S01]  /*4c30*/  ULEA UR21, UR38, UR41, 0x3 ;  /* 0x0000002926157291 */ /* 0x000fe2000f8e183f */
[----:B0123--:R-:W-:-:S05]  /*4c40*/  IMAD.U32 R7, RZ, RZ, UR37 ;  /* 0x00000025ff077e24 */ /* 0x00ffca000f8e00ff */
[----:B------:R-:W-:-:S04]  /*4c50*/  SHF.L.U32 R7, R7, 0x1f, RZ ;  /* 0x0000001f07077819 */ /* 0x000fc800000006ff */
[----:B------:R0:W1:Y:S01]  /*4c60*/  SYNCS.PHASECHK.TRANS64.TRYWAIT P2, [UR21+0x28c30], R7 ;  /* 0x028c3007ff0075a7 */ /* 0x0000620008040155 */
[----:B------:R-:W-:Y:S05]  /*4c70*/  @!P0 BRA `(.L_x_377) ;  /* 0x0000000000048947 */ /* 0x000fea0003800000 */
[----:B------:R-:W-:Y:S01]  /*4c80*/  BPT.TRAP 0x1 ;  /* 0x000000040000795c */ /* 0x000fe20000300000 */
.L_x_377:
[----:B-1----:R-:W-:Y:S05]  /*4c90*/  @P2 BRA `(.L_x_378) ;  /* 0x0000000000082947 */ /* 0x002fea0003800000 */
[----:B------:R-:W1:Y:S02]  /*4ca0*/  SYNCS.PHASECHK.TRANS64.TRYWAIT P2, [UR21+0x28c30], R7 ;  /* 0x028c3007ff0075a7 */ /* 0x000e640008040155 */
[----:B-1----:R-:W-:Y:S05]  /*4cb0*/  @!P2 BRA `(.L_x_379) ;  /* 0x000000ac0008a947 */ /* 0x002fea0003800000 */
.L_x_378:
[----:B------:R-:W-:Y:S01]  /*4cc0*/  R2UR UR18, R0 ;  /* 0x00000000001272ca */ /* 0x000fe200000e0000 */
[----:B------:R-:W-:Y:S01]  /*4cd0*/  UIADD3 UR6, UR41, 0x20400, URZ ;  /* 0x0002040029067890 */ /* 0x000fe2000fffe03f */
[----:B----4-:R-:W-:Y:S01]  /*4ce0*/  WARPGROUP.ARRIVE ;  /* 0x00000000000079c5 */ /* 0x010fe20000000000 */
        /* <DEDUP_REMOVED lines=25> */
.L_x_380:
[----:B------:R-:W-:Y:S01]  /*4e80*/  FMUL.FTZ R205, R152, UR23 ;  /* 0x0000001798cd7c20 */ /* 0x000fe20008410000 */
[----:B-1----:R-:W-:Y:S01]  /*4e90*/  FMUL.FTZ R4, R153, UR23 ;  /* 0x0000001799047c20 */ /* 0x002fe20008410000 */
        /* <DEDUP_REMOVED lines=21> */
[----:B-1----:R-:W-:Y:S01]  /*4ff0*/  FMNMX.FTZ R3, R205, R206, !PT ;  /* 0x000000cecd037209 */ /* 0x002fe20007810000 */
[----:B------:R-:W-:Y:S01]  /*5000*/  FMUL.FTZ R152, R170, UR23 ;  /* 0x00000017aa987c20 */ /* 0x000fe20008410000 */
[----:B------:R-:W-:Y:S01]  /*5010*/  FMUL.FTZ R15, R163, UR23 ;  /* 0x00000017a30f7c20 */ /* 0x000fe20008410000 */
[----:B------:R-:W-:Y:S01]  /*5020*/  FMUL.FTZ R21, R167, UR23 ;  /* 0x00000017a7157c20 */ /* 0x000fe20008410000 */
[----:B------:R-:W-:Y:S01]  /*5030*/  FMUL.FTZ R153, R171, UR23 ;  /* 0x00000017ab997c20 */ /* 0x000fe20008410000 */
[----:B------:R-:W-:Y:S01]  /*5040*/  FMUL.FTZ R154, R174, UR23 ;  /* 0x00000017ae9a7c20 */ /* 0x000fe20008410000 */
[----:B------:R-:W-:Y:S01]  /*5050*/  FMUL.FTZ R155, R175, UR23 ;  /* 0x00000017af9b7c20 */ /* 0x000fe20008410000 */
[----:B------:R-:W1:Y:S01]  /*5060*/  MUFU.TANH R208, R208 ;  /* 0x000000d000d07308 */ /* 0x000e620000002400 */
[----:B--2---:R-:W-:Y:S01]  /*5070*/  FMNMX.FTZ R14, R4, R3, !PT ;  /* 0x00000003040e7209 */ /* 0x004fe20007810000 */
[----:B------:R-:W-:Y:S01]  /*5080*/  FMUL.FTZ R157, R179, UR23 ;  /* 0x00000017b39d7c20 */ /* 0x000fe20008410000 */
[----:B------:R-:W-:Y:S01]  /*5090*/  FMUL.FTZ R163, R183, UR23 ;  /* 0x00000017b7a37c20 */ /* 0x000fe20008410000 */
[----:B------:R-:W-:-:S04]  /*50a0*/  UIADD3 UR6, UR21, 0x28c40, URZ ;  /* 0x00028c4015067890 */ /* 0x000fc8000fffe03f */
[----:B------:R-:W2:Y:S01]  /*50b0*/  MUFU.TANH R158, R158 ;  /* 0x0000009e009e7308 */ /* 0x000ea20000002400 */
[----:B---3--:R-:W-:Y:S01]  /*50c0*/  FMNMX.FTZ R3, R207, R14, !PT ;  /* 0x0000000ecf037209 */ /* 0x008fe20007810000 */
[----:B------:R-:W-:-:S06]  /*50d0*/  UPRMT UR6, UR40, 0x654, UR6 ;  /* 0x0000065428067896 */ /* 0x000fcc0008000006 */
[----:B------:R-:W3:Y:S01]  /*50e0*/  MUFU.TANH R159, R159 ;  /* 0x0000009f009f7308 */ /* 0x000ee20000002400 */
[----:B-1----:R-:W-:Y:S02]  /*50f0*/  FMNMX.FTZ R3, R208, R3, !PT ;  /* 0x00000003d0037209 */ /* 0x002fe40007810000 */
[----:B------:R-:W-:Y:S05]  /*5100*/  SYNCS.ARRIVE.TRANS64.RED.A1T0 RZ, [UR6], RZ ;  /* 0x000000ffffff79a7 */ /* 0x000fea0008100406 */
[----:B------:R-:W1:Y:S01]  /*5110*/  MUFU.TANH R161, R161 ;  /* 0x000000a100a17308 */ /* 0x000e620000002400 */
[----:B--2---:R-:W-:-:S07]  /*5120*/  FMNMX.FTZ R14, R158, R3, !PT ;  /* 0x000000039e0e7209 */ /* 0x004fce0007810000 */
[----:B------:R-:W2:Y:S01]  /*5130*/  MUFU.TANH R164, R164 ;  /* 0x000000a400a47308 */ /* 0x000ea20000002400 */
[----:B---3--:R-:W-:-:S07]  /*5140*/  FMNMX.FTZ R14, R159, R14, !PT ;  /* 0x0000000e9f0e7209 */ /* 0x008fce0007810000 */
[----:B------:R-:W3:Y:S01]  /*5150*/  MUFU.TANH R165, R165 ;  /* 0x000000a500a57308 */ /* 0x000ee20000002400 */
[----:B-1----:R-:W-:-:S07]  /*5160*/  FMNMX.FTZ R3, R161, R14, !PT ;  /* 0x0000000ea1037209 */ /* 0x002fce0007810000 */
[----:B------:R-:W1:Y:S01]  /*5170*/  MUFU.TANH R169, R169 ;  /* 0x000000a900a97308 */ /* 0x000e620000002400 */
[----:B--2---:R-:W-:-:S07]  /*5180*/  FMNMX.FTZ R14, R164, R3, !PT ;  /* 0x00000003a40e7209 */ /* 0x004fce0007810000 */
[----:B------:R-:W2:Y:S01]  /*5190*/  MUFU.TANH R168, R168 ;  /* 0x000000a800a87308 */ /* 0x000ea20000002400 */
[----:B---3--:R-:W-:-:S07]  /*51a0*/  FMNMX.FTZ R14, R165, R14, !PT ;  /* 0x0000000ea50e7209 */ /* 0x008fce0007810000 */
[----:B------:R-:W3:Y:S01]  /*51b0*/  MUFU.TANH R209, R209 ;  /* 0x000000d100d17308 */ /* 0x000ee20000002400 */
[----:B-1----:R-:W-:Y:S01]  /*51c0*/  FMNMX.FTZ R3, R169, R14, !PT ;  /* 0x0000000ea9037209 */ /* 0x002fe20007810000 */
[----:B------:R-:W-:-:S06]  /*51d0*/  FMUL.FTZ R14, R162, UR23 ;  /* 0x00000017a20e7c20 */ /* 0x000fcc0008410000 */
        /* <DEDUP_REMOVED lines=9> */
[----:B---3--:R-:W-:Y:S01]  /*5270*/  FMNMX.FTZ R3, R173, R20, !PT ;  /* 0x00000014ad037209 */ /* 0x008fe20007810000 */
[----:B------:R-:W-:-:S06]  /*5280*/  FMUL.FTZ R20, R166, UR23 ;  /* 0x00000017a6147c20 */ /* 0x000fcc0008410000 */
[----:B------:R-:W3:Y:S01]  /*5290*/  MUFU.TANH R10, R10 ;  /* 0x0000000a000a7308 */ /* 0x000ee20000002400 */
[----:B-1----:R-:W-:-:S05]  /*52a0*/  FMNMX.FTZ R3, R160, R3, !PT ;  /* 0x00000003a0037209 */ /* 0x002fca0007810000 */
[----:B------:R-:W1:Y:S02]  /*52b0*/  SHFL.BFLY PT, R156, R3, 0x2, 0x1f ;  /* 0x0c401f00039c7f89 */ /* 0x000e6400000e0000 */
[----:B------:R-:W4:Y:S08]  /*52c0*/  MUFU.TANH R11, R11 ;  /* 0x0000000b000b7308 */ /* 0x000f300000002400 */
[----:B------:R-:W5:Y:S08]  /*52d0*/  MUFU.TANH R12, R12 ;  /* 0x0000000c000c7308 */ /* 0x000f700000002400 */
[----:B------:R-:W0:Y:S01]  /*52e0*/  MUFU.TANH R14, R14 ;  /* 0x0000000e000e7308 */ /* 0x000e220000002400 */
[----:B-1----:R-:W-:Y:S01]  /*52f0*/  FMNMX.FTZ R13, R3, R156, !PT ;  /* 0x0000009c030d7209 */ /* 0x002fe20007810000 */
[----:B------:R-:W-:Y:S01]  /*5300*/  FMUL.FTZ R156, R178, UR23 ;  /* 0x00000017b29c7c20 */ /* 0x000fe20008410000 */
[----:B--2---:R-:W-:-:S05]  /*5310*/  FMNMX.FTZ R3, R8, R9, !PT ;  /* 0x0000000908037209 */ /* 0x004fca0007810000 */
[----:B------:R-:W1:Y:S01]  /*5320*/  MUFU.TANH R15, R15 ;  /* 0x0000000f000f7308 */ /* 0x000e620000002400 */
[----:B------:R-:W2:Y:S01]  /*5330*/  SHFL.BFLY PT, R170, R13, 0x1, 0x1f ;  /* 0x0c201f000daa7f89 */ /* 0x000ea200000e0000 */
[----:B---3--:R-:W-:-:S04]  /*5340*/  FMNMX.FTZ R162, R10, R3, !PT ;  /* 0x000000030aa27209 */ /* 0x008fc80007810000 */
[----:B----4-:R-:W-:Y:S02]  /*5350*/  FMNMX.FTZ R3, R11, R162, !PT ;  /* 0x000000a20b037209 */ /* 0x010fe40007810000 */
[----:B------:R-:W3:Y:S01]  /*5360*/  MUFU.TANH R20, R20 ;  /* 0x0000001400147308 */ /* 0x000ee20000002400 */
[----:B------:R-:W-:Y:S01]  /*5370*/  FMUL.FTZ R162, R182, UR23 ;  /* 0x00000017b6a27c20 */ /* 0x000fe20008410000 */
[----:B-----5:R-:W-:-:S04]  /*5380*/  FMNMX.FTZ R3, R12, R3, !PT ;  /* 0x000000030c037209 */ /* 0x020fc80007810000 */
[----:B0-----:R-:W-:Y:S02]  /*5390*/  FMNMX.FTZ R166, R14, R3, !PT ;  /* 0x000000030ea67209 */ /* 0x001fe40007810000 */
[----:B------:R-:W0:Y:S08]  /*53a0*/  MUFU.TANH R21, R21 ;  /* 0x0000001500157308 */ /* 0x000e300000002400 */
[----:B------:R-:W4:Y:S01]  /*53b0*/  MUFU.TANH R152, R152 ;  /* 0x0000009800987308 */ /* 0x000f220000002400 */
[----:B--2---:R-:W-:-:S02]  /*53c0*/  FMNMX.FTZ R3, R13, R170, !PT ;  /* 0x000000aa0d037209 */ /* 0x004fc40007810000 */
[----:B-1----:R-:W-:-:S03]  /*53d0*/  FMNMX.FTZ R13, R15, R166, !PT ;  /* 0x000000a60f0d7209 */ /* 0x002fc60007810000 */
[C---:B------:R-:W-:Y:S02]  /*53e0*/  FADD.FTZ R167, -R3.reuse, R206 ;  /* 0x000000ce03a77221 */ /* 0x040fe40000010100 */
[----:B------:R-:W1:Y:S01]  /*53f0*/  MUFU.TANH R153, R153 ;  /* 0x0000009900997308 */ /* 0x000e620000002400 */
[----:B---3--:R-:W-:Y:S01]  /*5400*/  FMNMX.FTZ R166, R20, R13, !PT ;  /* 0x0000000d14a67209 */ /* 0x008fe20007810000 */
[----:B------:R-:W-:Y:S01]  /*5410*/  FMUL.FTZ R177, R3, UR20 ;  /* 0x0000001403b17c20 */ /* 0x000fe20008410000 */
[----:B------:R-:W-:Y:S02]  /*5420*/  FMUL.FTZ R13, R167, UR20 ;  /* 0x00000014a70d7c20 */ /* 0x000fe40008410000 */
[----:B0-----:R-:W-:Y:S01]  /*5430*/  FMNMX.FTZ R167, R21, R166, !PT ;  /* 0x000000a615a77209 */ /* 0x001fe20007810000 */
[--C-:B------:R-:W-:Y:S01]  /*5440*/  FFMA.FTZ R174, R169, UR20, -R177.reuse ;  /* 0x00000014a9ae7c23 */ /* 0x100fe200080108b1 */
[--C-:B------:R-:W-:Y:S01]  /*5450*/  FFMA.FTZ R205, R205, UR20, -R177.reuse ;  /* 0x00000014cdcd7c23 */ /* 0x100fe200080108b1 */
[----:B------:R-:W0:Y:S01]  /*5460*/  MUFU.TANH R154, R154 ;  /* 0x0000009a009a7308 */ /* 0x000e220000002400 */
[----:B----4-:R-:W-:Y:S01]  /*5470*/  FMNMX.FTZ R166, R152, R167, !PT ;  /* 0x000000a798a67209 */ /* 0x010fe20007810000 */
[--C-:B------:R-:W-:Y:S01]  /*5480*/  FFMA.FTZ R175, R208, UR20, -R177.reuse ;  /* 0x00000014d0af7c23 */ /* 0x100fe200080108b1 */
[--C-:B------:R-:W-:Y:S01]  /*5490*/  FFMA.FTZ R158, R158, UR20, -R177.reuse ;  /* 0x000000149e9e7c23 */ /* 0x100fe200080108b1 */
[--C-:B------:R-:W-:Y:S01]  /*54a0*/  FFMA.FTZ R164, R164, UR20, -R177.reuse ;  /* 0x00000014a4a47c23 */ /* 0x100fe200080108b1 */
[--C-:B------:R-:W-:Y:S01]  /*54b0*/  FFMA.FTZ R178, R209, UR20, -R177.reuse ;  /* 0x00000014d1b27c23 */ /* 0x100fe200080108b1 */
[----:B------:R-:W-:-:S02]  /*54c0*/  FFMA.FTZ R169, R176, UR20, -R177 ;  /* 0x00000014b0a97c23 */ /* 0x000fc400080108b1 */
[----:B------:R-:W2:Y:S01]  /*54d0*/  MUFU.TANH R155, R155 ;  /* 0x0000009b009b7308 */ /* 0x000ea20000002400 */
[----:B-1----:R-:W-:-:S07]  /*54e0*/  FMNMX.FTZ R167, R153, R166, !PT ;  /* 0x000000a699a77209 */ /* 0x002fce0007810000 */
[----:B------:R-:W1:Y:S01]  /*54f0*/  MUFU.TANH R156, R156 ;  /* 0x0000009c009c7308 */ /* 0x000e620000002400 */
[----:B0-----:R-:W-:Y:S01]  /*5500*/  FMNMX.FTZ R170, R154, R167, !PT ;  /* 0x000000a79aaa7209 */ /* 0x001fe20007810000 */
[----:B------:R-:W-:-:S06]  /*5510*/  FFMA.FTZ R167, R4, UR20, -R177 ;  /* 0x0000001404a77c23 */ /* 0x000fcc00080108b1 */
[----:B------:R-:W0:Y:S01]  /*5520*/  MUFU.TANH R157, R157 ;  /* 0x0000009d009d7308 */ /* 0x000e220000002400 */
[----:B--2---:R-:W-:Y:S01]  /*5530*/  FMNMX.FTZ R171, R155, R170, !PT ;  /* 0x000000aa9bab7209 */ /* 0x004fe20007810000 */
[----:B------:R-:W-:-:S06]  /*5540*/  FFMA.FTZ R170, R207, UR20, -R177 ;  /* 0x00000014cfaa7c23 */ /* 0x000fcc00080108b1 */
[----:B------:R-:W2:Y:S01]  /*5550*/  MUFU.TANH R162, R162 ;  /* 0x000000a200a27308 */ /* 0x000ea20000002400 */
[----:B-1----:R-:W-:-:S07]  /*5560*/  FMNMX.FTZ R4, R156, R171, !PT ;  /* 0x000000ab9c047209 */ /* 0x002fce0007810000 */
[----:B------:R-:W1:Y:S01]  /*5570*/  MUFU.TANH R163, R163 ;  /* 0x000000a300a37308 */ /* 0x000e620000002400 */
[----:B0-----:R-:W-:-:S07]  /*5580*/  FMNMX.FTZ R171, R157, R4, !PT ;  /* 0x000000049dab7209 */ /* 0x001fce0007810000 */
[----:B------:R-:W0:Y:S01]  /*5590*/  MUFU.EX2 R13, R13 ;  /* 0x0000000d000d7308 */ /* 0x000e220000000800 */
[----:B--2---:R-:W-:Y:S01]  /*55a0*/  FMNMX.FTZ R4, R162, R171, !PT ;  /* 0x000000aba2047209 */ /* 0x004fe20007810000 */
[--C-:B------:R-:W-:Y:S01]  /*55b0*/  FFMA.FTZ R171, R159, UR20, -R177.reuse ;  /* 0x000000149fab7c23 */ /* 0x100fe200080108b1 */
[--C-:B------:R-:W-:Y:S01]  /*55c0*/  FFMA.FTZ R159, R161, UR20, -R177.reuse ;  /* 0x00000014a19f7c23 */ /* 0x100fe200080108b1 */
[--C-:B------:R-:W-:Y:S01]  /*55d0*/  FFMA.FTZ R161, R165, UR20, -R177.reuse ;  /* 0x00000014a5a17c23 */ /* 0x100fe200080108b1 */
[--C-:B------:R-:W-:Y:S01]  /*55e0*/  FFMA.FTZ R165, R168, UR20, -R177.reuse ;  /* 0x00000014a8a57c23 */ /* 0x100fe200080108b1 */
[--C-:B------:R-:W-:Y:S01]  /*55f0*/  FFMA.FTZ R168, R172, UR20, -R177.reuse ;  /* 0x00000014aca87c23 */ /* 0x100fe200080108b1 */
[----:B------:R-:W-:Y:S01]  /*5600*/  FFMA.FTZ R172, R173, UR20, -R177 ;  /* 0x00000014adac7c23 */ /* 0x000fe200080108b1 */
[----:B------:R-:W2:Y:S01]  /*5610*/  MUFU.EX2 R166, R205 ;  /* 0x000000cd00a67308 */ /* 0x000ea20000000800 */
[----:B-1----:R-:W-:-:S05]  /*5620*/  FMNMX.FTZ R4, R163, R4, !PT ;  /* 0x00000004a3047209 */ /* 0x002fca0007810000 */
[----:B------:R-:W1:Y:S02]  /*5630*/  SHFL.BFLY PT, R179, R4, 0x2, 0x1f ;  /* 0x0c401f0004b37f89 */ /* 0x000e6400000e0000 */
[----:B------:R-:W3:Y:S01]  /*5640*/  MUFU.EX2 R167, R167 ;  /* 0x000000a700a77308 */ /* 0x000ee20000000800 */
[-C--:B0-----:R-:W-:Y:S01]  /*5650*/  FMUL.FTZ R24, R24, R13.reuse ;  /* 0x0000000d18187220 */ /* 0x081fe20000410000 */
        /* <DEDUP_REMOVED lines=19> */
[----:B------:R-:W-:Y:S01]  /*5790*/  FMUL.FTZ R60, R60, R13 ;  /* 0x0000000d3c3c7220 */ /* 0x000fe20000410000 */
[----:B-1----:R-:W-:Y:S01]  /*57a0*/  FMNMX.FTZ R179, R4, R179, !PT ;  /* 0x000000b304b37209 */ /* 0x002fe20007810000 */
[-C--:B------:R-:W-:Y:S01]  /*57b0*/  FMUL.FTZ R61, R61, R13.reuse ;  /* 0x0000000d3d3d7220 */ /* 0x080fe20000410000 */
[----:B------:R-:W-:Y:S01]  /*57c0*/  MUFU.EX2 R158, R158 ;  /* 0x0000009e009e7308 */ /* 0x000fe20000000800 */
[-C--:B------:R-:W-:Y:S01]  /*57d0*/  FMUL.FTZ R64, R64, R13.reuse ;  /* 0x0000000d40407220 */ /* 0x080fe20000410000 */
[-C--:B------:R-:W-:Y:S01]  /*57e0*/  FMUL.FTZ R65, R65, R13.reuse ;  /* 0x0000000d41417220 */ /* 0x080fe20000410000 */
[----:B------:R-:W0:Y:S01]  /*57f0*/  SHFL.BFLY PT, R4, R179, 0x1, 0x1f ;  /* 0x0c201f00b3047f89 */ /* 0x000e2200000e0000 */
        /* <DEDUP_REMOVED lines=23> */
[----:B0-----:R-:W-:Y:S01]  /*5970*/  FMNMX.FTZ R4, R179, R4, !PT ;  /* 0x00000004b3047209 */ /* 0x001fe20007810000 */
[----:B------:R-:W-:Y:S01]  /*5980*/  FFMA.FTZ R179, R160, UR20, -R177 ;  /* 0x00000014a0b37c23 */ /* 0x000fe200080108b1 */
[-C--:B------:R-:W-:Y:S01]  /*5990*/  FMUL.FTZ R108, R108, R13.reuse ;  /* 0x0000000d6c6c7220 */ /* 0x080fe20000410000 */
[-C--:B------:R-:W-:Y:S01]  /*59a0*/  FMUL.FTZ R109, R109, R13.reuse ;  /* 0x0000000d6d6d7220 */ /* 0x080fe20000410000 */
[-C--:B------:R-:W-:Y:S01]  /*59b0*/  FMUL.FTZ R112, R112, R13.reuse ;  /* 0x0000000d70707220 */ /* 0x080fe20000410000 */
[C---:B------:R-:W-:Y:S01]  /*59c0*/  FMUL.FTZ R177, R4.reuse, UR20 ;  /* 0x0000001404b17c20 */ /* 0x040fe20008410000 */
[----:B------:R-:W-:Y:S01]  /*59d0*/  FADD.FTZ R160, -R4, R9 ;  /* 0x0000000904a07221 */ /* 0x000fe20000010100 */
[----:B------:R-:W-:Y:S01]  /*59e0*/  MUFU.EX2 R161, R161 ;  /* 0x000000a100a17308 */ /* 0x000fe20000000800 */
[----:B------:R-:W-:Y:S01]  /*59f0*/  FMUL.FTZ R113, R113, R13 ;  /* 0x0000000d71717220 */ /* 0x000fe20000410000 */
[--C-:B------:R-:W-:Y:S01]  /*5a00*/  FFMA.FTZ R173, R8, UR20, -R177.reuse ;  /* 0x0000001408ad7c23 */ /* 0x100fe200080108b1 */
[----:B------:R-:W-:Y:S01]  /*5a10*/  FMUL.FTZ R160, R160, UR20 ;  /* 0x00000014a0a07c20 */ /* 0x000fe20008410000 */
[--C-:B------:R-:W-:Y:S01]  /*5a20*/  FFMA.FTZ R180, R12, UR20, -R177.reuse ;  /* 0x000000140cb47c23 */ /* 0x100fe200080108b1 */
[--C-:B------:R-:W-:Y:S01]  /*5a30*/  FFMA.FTZ R12, R20, UR20, -R177.reuse ;  /* 0x00000014140c7c23 */ /* 0x100fe200080108b1 */
[--C-:B------:R-:W-:Y:S01]  /*5a40*/  FFMA.FTZ R8, R10, UR20, -R177.reuse ;  /* 0x000000140a087c23 */ /* 0x100fe200080108b1 */
[----:B------:R-:W-:Y:S01]  /*5a50*/  IMAD.MOV R20, RZ, RZ, -R18 ;  /* 0x000000ffff147224 */ /* 0x000fe200078e0a12 */
[----:B------:R2:W-:Y:S01]  /*5a60*/  MUFU.EX2 R176, R160 ;  /* 0x000000a000b07308 */ /* 0x0005e20000000800 */
[--C-:B------:R-:W-:Y:S01]  /*5a70*/  FFMA.FTZ R10, R11, UR20, -R177.reuse ;  /* 0x000000140b0a7c23 */ /* 0x100fe200080108b1 */
[--C-:B------:R-:W-:Y:S01]  /*5a80*/  FFMA.FTZ R11, R14, UR20, -R177.reuse ;  /* 0x000000140e0b7c23 */ /* 0x100fe200080108b1 */
[--C-:B------:R-:W-:Y:S01]  /*5a90*/  FFMA.FTZ R14, R15, UR20, -R177.reuse ;  /* 0x000000140f0e7c23 */ /* 0x100fe200080108b1 */
[----:B------:R-:W-:Y:S01]  /*5aa0*/  ISETP.NE.AND P2, PT, R17, R20, PT ;  /* 0x000000141100720c */ /* 0x000fe20003f45270 */
[--C-:B------:R-:W-:Y:S01]  /*5ab0*/  FFMA.FTZ R15, R21, UR20, -R177.reuse ;  /* 0x00000014150f7c23 */ /* 0x100fe200080108b1 */
[--C-:B------:R-:W-:Y:S01]  /*5ac0*/  FFMA.FTZ R21, R153, UR20, -R177.reuse ;  /* 0x0000001499157c23 */ /* 0x100fe200080108b1 */
[----:B------:R-:W-:Y:S01]  /*5ad0*/  MOV R153, UR22 ;  /* 0x0000001600997c02 */ /* 0x000fe20008000f00 */
[----:B------:R-:W0:Y:S01]  /*5ae0*/  MUFU.EX2 R173, R173 ;  /* 0x000000ad00ad7308 */ /* 0x000e220000000800 */
[--C-:B------:R-:W-:Y:S01]  /*5af0*/  FFMA.FTZ R20, R152, UR20, -R177.reuse ;  /* 0x0000001498147c23 */ /* 0x100fe200080108b1 */
[----:B--2---:R-:W-:Y:S01]  /*5b00*/  FFMA.FTZ R160, R13, R6, R166 ;  /* 0x000000060da07223 */ /* 0x004fe200000100a6 */
[--C-:B------:R-:W-:Y:S01]  /*5b10*/  FFMA.FTZ R6, R155, UR20, -R177.reuse ;  /* 0x000000149b067c23 */ /* 0x100fe200080108b1 */
[--C-:B------:R-:W-:Y:S01]  /*5b20*/  FFMA.FTZ R154, R154, UR20, -R177.reuse ;  /* 0x000000149a9a7c23 */ /* 0x100fe200080108b1 */
[--C-:B------:R-:W-:Y:S01]  /*5b30*/  FFMA.FTZ R157, R157, UR20, -R177.reuse ;  /* 0x000000149d9d7c23 */ /* 0x100fe200080108b1 */
[----:B---3--:R-:W-:Y:S01]  /*5b40*/  FADD.FTZ R155, R167, R160 ;  /* 0x000000a0a79b7221 */ /* 0x008fe20000010000 */
[----:B------:R-:W-:Y:S01]  /*5b50*/  FFMA.FTZ R162, R162, UR20, -R177 ;  /* 0x00000014a2a27c23 */ /* 0x000fe200080108b1 */
[----:B------:R-:W1:Y:S01]  /*5b60*/  MUFU.EX2 R8, R8 ;  /* 0x0000000800087308 */ /* 0x000e620000000800 */
[----:B------:R-:W-:-:S02]  /*5b70*/  @!P2 IMAD R152, R153, 0x40, R16 ;  /* 0x000000409998a824 */ /* 0x000fc400078e0210 */
[-C--:B------:R-:W-:Y:S01]  /*5b80*/  FMUL.FTZ R116, R116, R13.reuse ;  /* 0x0000000d74747220 */ /* 0x080fe20000410000 */
[-C--:B------:R-:W-:Y:S01]  /*5b90*/  FMUL.FTZ R117, R117, R13.reuse ;  /* 0x0000000d75757220 */ /* 0x080fe20000410000 */
[-C--:B------:R-:W-:Y:S01]  /*5ba0*/  FMUL.FTZ R120, R120, R13.reuse ;  /* 0x0000000d78787220 */ /* 0x080fe20000410000 */
[-C--:B------:R-:W-:Y:S01]  /*5bb0*/  FMUL.FTZ R121, R121, R13.reuse ;  /* 0x0000000d79797220 */ /* 0x080fe20000410000 */
[-C--:B------:R-:W-:Y:S01]  /*5bc0*/  FMUL.FTZ R124, R124, R13.reuse ;  /* 0x0000000d7c7c7220 */ /* 0x080fe20000410000 */
[----:B------:R-:W-:Y:S01]  /*5bd0*/  FMUL.FTZ R125, R125, R13 ;  /* 0x0000000d7d7d7220 */ /* 0x000fe20000410000 */
[----:B------:R-:W2:Y:S01]  /*5be0*/  MUFU.EX2 R10, R10 ;  /* 0x0000000a000a7308 */ /* 0x000ea20000000800 */
[----:B0-----:R-:W-:Y:S01]  /*5bf0*/  FFMA.FTZ R153, R176, R5, R173 ;  /* 0x00000005b0997223 */ /* 0x001fe200000100ad */
[-C--:B------:R-:W-:Y:S01]  /*5c00*/  FMUL.FTZ R128, R128, R13.reuse ;  /* 0x0000000d80807220 */ /* 0x080fe20000410000 */
[-C--:B------:R-:W-:Y:S01]  /*5c10*/  FMUL.FTZ R129, R129, R13.reuse ;  /* 0x0000000d81817220 */ /* 0x080fe20000410000 */
[-C--:B------:R-:W-:Y:S01]  /*5c20*/  FMUL.FTZ R132, R132, R13.reuse ;  /* 0x0000000d84847220 */ /* 0x080fe20000410000 */
[-C--:B------:R-:W-:Y:S01]  /*5c30*/  FMUL.FTZ R133, R133, R13.reuse ;  /* 0x0000000d85857220 */ /* 0x080fe20000410000 */
[-C--:B------:R-:W-:Y:S01]  /*5c40*/  FMUL.FTZ R136, R136, R13.reuse ;  /* 0x0000000d88887220 */ /* 0x080fe20000410000 */
[-C--:B------:R-:W-:Y:S01]  /*5c50*/  FMUL.FTZ R137, R137, R13.reuse ;  /* 0x0000000d89897220 */ /* 0x080fe20000410000 */
[----:B------:R-:W-:Y:S01]  /*5c60*/  MUFU.EX2 R9, R179 ;  /* 0x000000b300097308 */ /* 0x000fe20000000800 */
[----:B-1----:R-:W-:Y:S01]  /*5c70*/  FADD.FTZ R181, R8, R153 ;  /* 0x0000009908b57221 */ /* 0x002fe20000010000 */
[----:B------:R-:W-:Y:S01]  /*5c80*/  FFMA.FTZ R153, R156, UR20, -R177 ;  /* 0x000000149c997c23 */ /* 0x000fe200080108b1 */
[----:B------:R-:W-:Y:S01]  /*5c90*/  FADD.FTZ R156, R170, R155 ;  /* 0x0000009baa9c7221 */ /* 0x000fe20000010000 */
[-C--:B------:R-:W-:Y:S01]  /*5ca0*/  FMUL.FTZ R140, R140, R13.reuse ;  /* 0x0000000d8c8c7220 */ /* 0x080fe20000410000 */
[-C--:B------:R-:W-:Y:S01]  /*5cb0*/  FMUL.FTZ R141, R141, R13.reuse ;  /* 0x0000000d8d8d7220 */ /* 0x080fe20000410000 */
[-C--:B------:R-:W-:Y:S01]  /*5cc0*/  FMUL.FTZ R144, R144, R13.reuse ;  /* 0x0000000d90907220 */ /* 0x080fe20000410000 */
[----:B------:R-:W-:Y:S01]  /*5cd0*/  FADD.FTZ R155, R175, R156 ;  /* 0x0000009caf9b7221 */ /* 0x000fe20000010000 */
[----:B------:R0:W1:Y:S01]  /*5ce0*/  MUFU.EX2 R179, R180 ;  /* 0x000000b400b37308 */ /* 0x0000620000000800 */
[----:B--2---:R-:W-:Y:S01]  /*5cf0*/  FADD.FTZ R160, R10, R181 ;  /* 0x000000b50aa07221 */ /* 0x004fe20000010000 */
[----:B------:R-:W-:Y:S01]  /*5d00*/  @!P2 LEA R156, R152, UR41, 0x2 ;  /* 0x00000029989cac11 */ /* 0x000fe2000f8e10ff */
[-C--:B------:R-:W-:Y:S01]  /*5d10*/  FMUL.FTZ R145, R145, R13.reuse ;  /* 0x0000000d91917220 */ /* 0x080fe20000410000 */
[----:B------:R-:W-:Y:S01]  /*5d20*/  F2FP.BF16.F32.PACK_AB R152, R167, R166 ;  /* 0x000000a6a798723e */ /* 0x000fe200000010ff */
[-C--:B------:R-:W-:Y:S01]  /*5d30*/  FMUL.FTZ R148, R148, R13.reuse ;  /* 0x0000000d94947220 */ /* 0x080fe20000410000 */
[----:B------:R-:W-:Y:S01]  /*5d40*/  FMUL.FTZ R149, R149, R13 ;  /* 0x0000000d95957220 */ /* 0x000fe20000410000 */
[----:B------:R-:W-:Y:S01]  /*5d50*/  @!P2 STS [R156+0x28800], R13 ;  /* 0x0288000d9c00a388 */ /* 0x000fe20000000800 */
[----:B------:R-:W2:Y:S01]  /*5d60*/  MUFU.EX2 R11, R11 ;  /* 0x0000000b000b7308 */ /* 0x000ea20000000800 */
[----:B0-----:R-:W-:Y:S01]  /*5d70*/  FFMA.FTZ R180, R163, UR20, -R177 ;  /* 0x00000014a3b47c23 */ /* 0x001fe200080108b1 */
[-C--:B------:R-:W-:Y:S01]  /*5d80*/  FMUL.FTZ R26, R26, R176.reuse ;  /* 0x000000b01a1a7220 */ /* 0x080fe20000410000 */
[----:B------:R0:W-:Y:S01]  /*5d90*/  @!P2 STS [R156+0x28820], R176 ;  /* 0x028820b09c00a388 */ /* 0x0001e20000000800 */
[-C--:B------:R-:W-:Y:S01]  /*5da0*/  FMUL.FTZ R27, R27, R176.reuse ;  /* 0x000000b01b1b7220 */ /* 0x080fe20000410000 */
[-C--:B------:R-:W-:Y:S01]  /*5db0*/  FMUL.FTZ R30, R30, R176.reuse ;  /* 0x000000b01e1e7220 */ /* 0x080fe20000410000 */
[-C--:B------:R-:W-:Y:S01]  /*5dc0*/  FMUL.FTZ R31, R31, R176.reuse ;  /* 0x000000b01f1f7220 */ /* 0x080fe20000410000 */
[-C--:B------:R-:W-:Y:S01]  /*5dd0*/  FMUL.FTZ R34, R34, R176.reuse ;  /* 0x000000b022227220 */ /* 0x080fe20000410000 */
[----:B------:R-:W3:Y:S01]  /*5de0*/  MUFU.EX2 R14, R14 ;  /* 0x0000000e000e7308 */ /* 0x000ee20000000800 */
[----:B-1----:R-:W-:Y:S01]  /*5df0*/  FADD.FTZ R160, R179, R160 ;  /* 0x000000a0b3a07221 */ /* 0x002fe20000010000 */
[-C--:B------:R-:W-:Y:S01]  /*5e00*/  FMUL.FTZ R35, R35, R176.reuse ;  /* 0x000000b023237220 */ /* 0x080fe20000410000 */
[-C--:B------:R-:W-:Y:S01]  /*5e10*/  FMUL.FTZ R38, R38, R176.reuse ;  /* 0x000000b026267220 */ /* 0x080fe20000410000 */
[----:B------:R-:W-:Y:S01]  /*5e20*/  FMUL.FTZ R39, R39, R176 ;  /* 0x000000b027277220 */ /* 0x000fe20000410000 */
[----:B0-----:R-:W-:Y:S01]  /*5e30*/  F2FP.BF16.F32.PACK_AB R156, R171, R158 ;  /* 0x0000009eab9c723e */ /* 0x001fe200000010ff */
        /* <DEDUP_REMOVED lines=11> */
[-C--:B------:R-:W-:Y:S01]  /*5ef0*/  FMUL.FTZ R59, R59, R176.reuse ;  /* 0x000000b03b3b7220 */ /* 0x080fe20000410000 */
[-C--:B------:R-:W-:Y:S01]  /*5f00*/  FMUL.FTZ R62, R62, R176.reuse ;  /* 0x000000b03e3e7220 */ /* 0x080fe20000410000 */
[-C--:B------:R-:W-:Y:S01]  /*5f10*/  FMUL.FTZ R63, R63, R176.reuse ;  /* 0x000000b03f3f7220 */ /* 0x080fe20000410000 */
[-C--:B------:R-:W-:Y:S01]  /*5f20*/  FMUL.FTZ R66, R66, R176.reuse ;  /* 0x000000b042427220 */ /* 0x080fe20000410000 */
[-C--:B------:R-:W-:Y:S01]  /*5f30*/  FMUL.FTZ R67, R67, R176.reuse ;  /* 0x000000b043437220 */ /* 0x080fe20000410000 */
[-C--:B------:R-:W-:Y:S01]  /*5f40*/  FMUL.FTZ R70, R70, R176.reuse ;  /* 0x000000b046467220 */ /* 0x080fe20000410000 */
[-C--:B------:R-:W-:Y:S01]  /*5f50*/  FMUL.FTZ R71, R71, R176.reuse ;  /* 0x000000b047477220 */ /* 0x080fe20000410000 */
[----:B------:R4:W-:Y:S01]  /*5f60*/  MUFU.EX2 R5, R154 ;  /* 0x0000009a00057308 */ /* 0x0009e20000000800 */
        /* <DEDUP_REMOVED lines=8> */
[----:B----4-:R-:W-:Y:S01]  /*5ff0*/  FADD.FTZ R154, R158, R155 ;  /* 0x0000009b9e9a7221 */ /* 0x010fe20000010000 */
[----:B--2---:R-:W-:Y:S01]  /*6000*/  FADD.FTZ R155, R11, R160 ;  /* 0x000000a00b9b7221 */ /* 0x004fe20000010000 */
[----:B------:R-:W-:Y:S01]  /*6010*/  F2FP.BF16.F32.PACK_AB R158, R164, R159 ;  /* 0x0000009fa49e723e */ /* 0x000fe200000010ff */
[-C--:B------:R-:W-:Y:S01]  /*6020*/  FMUL.FTZ R87, R87, R176.reuse ;  /* 0x000000b057577220 */ /* 0x080fe20000410000 */
[----:B------:R-:W-:Y:S01]  /*6030*/  FADD.FTZ R154, R171, R154 ;  /* 0x0000009aab9a7221 */ /* 0x000fe20000010000 */
[----:B---3--:R-:W-:Y:S01]  /*6040*/  FADD.FTZ R155, R14, R155 ;  /* 0x0000009b0e9b7221 */ /* 0x008fe20000010000 */
[----:B------:R-:W-:Y:S01]  /*6050*/  FMUL.FTZ R90, R90, R176 ;  /* 0x000000b05a5a7220 */ /* 0x000fe20000410000 */
[----:B------:R-:W-:Y:S01]  /*6060*/  MUFU.EX2 R21, R21 ;  /* 0x0000001500157308 */ /* 0x000fe20000000800 */
[----:B------:R-:W-:Y:S01]  /*6070*/  FADD.FTZ R163, R159, R154 ;  /* 0x0000009a9fa37221 */ /* 0x000fe20000010000 */
[----:B0-----:R-:W-:Y:S01]  /*6080*/  FADD.FTZ R154, R12, R155 ;  /* 0x0000009b0c9a7221 */ /* 0x001fe20000010000 */
[----:B-1----:R-:W-:Y:S01]  /*6090*/  F2FP.BF16.F32.PACK_AB R159, R15, R12 ;  /* 0x0000000c0f9f723e */ /* 0x002fe200000010ff */
[----:B------:R-:W-:Y:S01]  /*60a0*/  FMUL.FTZ R91, R91, R176 ;  /* 0x000000b05b5b7220 */ /* 0x000fe20000410000 */
[----:B------:R-:W-:Y:S01]  /*60b0*/  FADD.FTZ R160, R164, R163 ;  /* 0x000000a3a4a07221 */ /* 0x000fe20000010000 */
[----:B------:R-:W-:Y:S01]  /*60c0*/  FADD.FTZ R155, R15, R154 ;  /* 0x0000009a0f9b7221 */ /* 0x000fe20000010000 */
[----:B------:R-:W-:Y:S01]  /*60d0*/  F2FP.BF16.F32.PACK_AB R154, R175, R170 ;  /* 0x000000aaaf9a723e */ /* 0x000fe200000010ff */
[----:B------:R-:W0:Y:S01]  /*60e0*/  MUFU.EX2 R174, R174 ;  /* 0x000000ae00ae7308 */ /* 0x000e220000000800 */
[----:B------:R-:W-:Y:S01]  /*60f0*/  FADD.FTZ R163, R161, R160 ;  /* 0x000000a0a1a37221 */ /* 0x000fe20000010000 */
        /* <DEDUP_REMOVED lines=16> */
[----:B------:R-:W-:Y:S01]  /*6200*/  FMUL.FTZ R119, R119, R176 ;  /* 0x000000b077777220 */ /* 0x000fe20000410000 */
[----:B------:R-:W-:Y:S01]  /*6210*/  F2FP.BF16.F32.PACK_AB R161, R21, R20 ;  /* 0x0000001415a1723e */ /* 0x000fe200000010ff */
        /* <DEDUP_REMOVED lines=11> */
[----:B------:R-:W-:Y:S01]  /*62d0*/  FMUL.FTZ R142, R142, R176 ;  /* 0x000000b08e8e7220 */ /* 0x000fe20000410000 */
[----:B------:R-:W2:Y:S01]  /*62e0*/  MUFU.EX2 R178, R178 ;  /* 0x000000b200b27308 */ /* 0x000ea20000000800 */
[----:B0-----:R-:W-:Y:S01]  /*62f0*/  F2FP.BF16.F32.PACK_AB R153, R8, R173 ;  /* 0x000000ad0899723e */ /* 0x001fe200000010ff */
[----:B------:R-:W-:Y:S01]  /*6300*/  FADD.FTZ R8, R20, R155 ;  /* 0x0000009b14087221 */ /* 0x000fe20000010000 */
[----:B------:R-:W-:Y:S01]  /*6310*/  F2FP.BF16.F32.PACK_AB R155, R179, R10 ;  /* 0x0000000ab39b723e */ /* 0x000fe200000010ff */
[----:B------:R-:W-:Y:S01]  /*6320*/  BAR.SYNC.DEFER_BLOCKING 0xf, 0x100 ;  /* 0x03c4000000007b1d */ /* 0x000fe20000010000 */
[----:B------:R-:W-:Y:S01]  /*6330*/  FADD.FTZ R10, R174, R163 ;  /* 0x000000a3ae0a7221 */ /* 0x000fe20000010000 */
[----:B------:R-:W-:Y:S01]  /*6340*/  FADD.FTZ R8, R21, R8 ;  /* 0x0000000815087221 */ /* 0x000fe20000010000 */
[-C--:B------:R-:W-:Y:S01]  /*6350*/  FMUL.FTZ R143, R143, R176.reuse ;  /* 0x000000b08f8f7220 */ /* 0x080fe20000410000 */
[-C--:B------:R-:W-:Y:S01]  /*6360*/  FMUL.FTZ R146, R146, R176.reuse ;  /* 0x000000b092927220 */ /* 0x080fe20000410000 */
[----:B-1----:R-:W-:Y:S01]  /*6370*/  FADD.FTZ R163, R165, R10 ;  /* 0x0000000aa5a37221 */ /* 0x002fe20000010000 */
[----:B------:R0:W1:Y:S01]  /*6380*/  MUFU.EX2 R166, R157 ;  /* 0x0000009d00a67308 */ /* 0x0000620000000800 */
[-C--:B------:R-:W-:Y:S01]  /*6390*/  FMUL.FTZ R147, R147, R176.reuse ;  /* 0x000000b093937220 */ /* 0x080fe20000410000 */
[-C--:B------:R-:W-:Y:S01]  /*63a0*/  FMUL.FTZ R150, R150, R176.reuse ;  /* 0x000000b096967220 */ /* 0x080fe20000410000 */
[----:B------:R-:W-:Y:S01]  /*63b0*/  FMUL.FTZ R151, R151, R176 ;  /* 0x000000b097977220 */ /* 0x000fe20000410000 */
[----:B--2---:R-:W-:-:S04]  /*63c0*/  FADD.FTZ R163, R178, R163 ;  /* 0x000000a3b2a37221 */ /* 0x004fc80000010000 */
[----:B------:R-:W2:Y:S01]  /*63d0*/  MUFU.EX2 R168, R168 ;  /* 0x000000a800a87308 */ /* 0x000ea20000000800 */
[----:B0-----:R-:W-:Y:S01]  /*63e0*/  F2FP.BF16.F32.PACK_AB R157, R14, R11 ;  /* 0x0000000b0e9d723e */ /* 0x001fe200000010ff */
[----:B------:R-:W-:-:S04]  /*63f0*/  FADD.FTZ R11, R5, R8 ;  /* 0x00000008050b7221 */ /* 0x000fc80000010000 */
[----:B------:R-:W-:Y:S02]  /*6400*/  FADD.FTZ R8, R6, R11 ;  /* 0x0000000b06087221 */ /* 0x000fe40000010000 */
[----:B------:R0:W3:Y:S02]  /*6410*/  MUFU.EX2 R167, R162 ;  /* 0x000000a200a77308 */ /* 0x0000e40000000800 */
[----:B------:R-:W-:Y:S01]  /*6420*/  FADD.FTZ R11, R177, R8 ;  /* 0x00000008b10b7221 */ /* 0x000fe20000010000 */
[----:B------:R4:W-:Y:S03]  /*6430*/  STSM.16.M88.4 [R19+0x26800], R152 ;  /* 0x0268009813007844 */ /* 0x0009e60000000200 */
[----:B-1----:R-:W-:Y:S01]  /*6440*/  FADD.FTZ R8, R166, R11 ;  /* 0x0000000ba6087221 */ /* 0x002fe20000010000 */
[----:B------:R4:W-:Y:S01]  /*6450*/  STSM.16.M88.4 [R22], R156 ;  /* 0x0000009c16007844 */ /* 0x0009e20000000200 */
[----:B------:R-:W1:Y:S01]  /*6460*/  MUFU.EX2 R169, R169 ;  /* 0x000000a900a97308 */ /* 0x000e620000000800 */
[----:B--2---:R-:W-:Y:S01]  /*6470*/  FADD.FTZ R10, R168, R163 ;  /* 0x000000a3a80a7221 */ /* 0x004fe20000010000 */
[----:B0-----:R-:W-:-:S02]  /*6480*/  F2FP.BF16.F32.PACK_AB R162, R178, R165 ;  /* 0x000000a5b2a2723e */ /* 0x001fc400000010ff */
[----:B------:R-:W-:Y:S02]  /*6490*/  F2FP.BF16.F32.PACK_AB R163, R6, R5 ;  /* 0x0000000506a3723e */ /* 0x000fe400000010ff */
[----:B------:R-:W-:Y:S02]  /*64a0*/  F2FP.BF16.F32.PACK_AB R165, R166, R177 ;  /* 0x000000b1a6a5723e */ /* 0x000fe400000010ff */
[----:B------:R-:W0:Y:S01]  /*64b0*/  MUFU.EX2 R172, R172 ;  /* 0x000000ac00ac7308 */ /* 0x000e220000000800 */
[----:B---3--:R-:W-:Y:S01]  /*64c0*/  FADD.FTZ R5, R167, R8 ;  /* 0x00000008a7057221 */ /* 0x008fe20000010000 */
[----:B------:R4:W-:Y:S06]  /*64d0*/  STSM.16.M88.4 [R184], R160 ;  /* 0x000000a0b8007844 */ /* 0x0009ec0000000200 */
[----:B------:R-:W2:Y:S01]  /*64e0*/  MUFU.EX2 R180, R180 ;  /* 0x000000b400b47308 */ /* 0x000ea20000000800 */
[C---:B-1----:R-:W-:Y:S01]  /*64f0*/  FADD.FTZ R15, R169.reuse, R10 ;  /* 0x0000000aa90f7221 */ /* 0x042fe20000010000 */
[----:B------:R-:W-:-:S02]  /*6500*/  F2FP.BF16.F32.PACK_AB R164, R169, R168 ;  /* 0x000000a8a9a4723e */ /* 0x000fc400000010ff */
[----:B0-----:R-:W-:Y:S01]  /*6510*/  F2FP.BF16.F32.PACK_AB R166, R9, R172 ;  /* 0x000000ac09a6723e */ /* 0x001fe200000010ff */
[----:B------:R-:W-:-:S04]  /*6520*/  FADD.FTZ R6, R172, R15 ;  /* 0x0000000fac067221 */ /* 0x000fc80000010000 */
[----:B------:R-:W-:Y:S01]  /*6530*/  FADD.FTZ R6, R9, R6 ;  /* 0x0000000609067221 */ /* 0x000fe20000010000 */
[C---:B--2---:R-:W-:Y:S01]  /*6540*/  F2FP.BF16.F32.PACK_AB R167, R180.reuse, R167 ;  /* 0x000000a7b4a7723e */ /* 0x044fe200000010ff */
[----:B------:R-:W-:-:S04]  /*6550*/  FADD.FTZ R5, R180, R5 ;  /* 0x00000005b4057221 */ /* 0x000fc80000010000 */
[----:B------:R4:W-:Y:S01]  /*6560*/  STSM.16.M88.4 [R23], R164 ;  /* 0x000000a417007844 */ /* 0x0009e20000000200 */
[----:B------:R-:W-:Y:S05]  /*6570*/  @!P0 BRA `(.L_x_381) ;  /* 0x0000000000048947 */ /* 0x000fea0003800000 */
[----:B------:R-:W-:Y:S01]  /*6580*/  BPT.TRAP 0x1 ;  /* 0x000000040000795c */ /* 0x000fe20000300000 */
.L_x_381:
[----:B------:R0:W1:Y:S01]  /*6590*/  SYNCS.PHASECHK.TRANS64.TRYWAIT P2, [UR21+0x28c50], R7 ;  /* 0x028c5007ff0075a7 */ /* 0x0000620008040155 */
[----:B------:R-:W-:Y:S05]  /*65a0*/  @!P0 BRA `(.L_x_382) ;  /* 0x0000000000048947 */ /* 0x000fea0003800000 */
[----:B------:R-:W-:Y:S01]  /*65b0*/  BPT.TRAP 0x1 ;  /* 0x000000040000795c */ /* 0x000fe20000300000 */
.L_x_382:
[----:B-1----:R-:W-:Y:S05]  /*65c0*/  @P2 BRA `(.L_x_383) ;  /* 0x0000000000082947 */ /* 0x002fea0003800000 */
[----:B------:R-:W1:Y:S02]  /*65d0*/  SYNCS.PHASECHK.TRANS64.TRYWAIT P2, [UR21+0x28c50], R7 ;  /* 0x028c5007ff0075a7 */ /* 0x000e640008040155 */
[----:B-1----:R-:W-:Y:S05]  /*65e0*/  @!P2 BRA `(.L_x_384) ;  /* 0x0000009000d4a947 */ /* 0x002fea0003800000 */
.L_x_383:
        /* <DEDUP_REMOVED lines=29> */
[----:B--2---:R-:W2:Y:S02]  /*67c0*/  FENCE.VIEW.ASYNC.S ;  /* 0x00000000000073c6 */ /* 0x004ea40000000000 */
[----:B--2---:R-:W-:Y:S01]  /*67d0*/  NOP ;  /* 0x0000000000007918 */ /* 0x004fe20000000000 */
[----:B------:R-:W-:Y:S06]  /*67e0*/  BAR.ARV 0xe, 0x100 ;  /* 0x0384000000007b1d */ /* 0x000fec0000002000 */
[----:B------:R-:W-:Y:S05]  /*67f0*/  @!P0 BRA `(.L_x_385) ;  /* 0x0000000000048947 */ /* 0x000fea0003800000 */
[----:B------:R-:W-:Y:S01]  /*6800*/  BPT.TRAP 0x1 ;  /* 0x000000040000795c */ /* 0x000fe20000300000 */
.L_x_385:
[----:B------:R-:W-:Y:S01]  /*6810*/  UIADD3 UR21, UR21, 0x28c60, URZ ;  /* 0x00028c6015157890 */ /* 0x000fe2000fffe03f */
[----:B------:R-:W-:Y:S01]  /*6820*/  IMAD.MOV.U32 R9, RZ, RZ, R4 ;  /* 0x000000ffff097224 */ /* 0x000fe200078e0004 */
[----:B------:R-:W-:Y:S01]  /*6830*/  UMOV UR22, UR38 ;  /* 0x0000002600167c82 */ /* 0x000fe20008000000 */
[----:B------:R-:W-:Y:S01]  /*6840*/  IMAD.MOV.U32 R206, RZ, RZ, R3 ;  /* 0x000000ffffce7224 */ /* 0x000fe200078e0003 */
[----:B------:R-:W-:-:S09]  /*6850*/  UPRMT UR21, UR40, 0x654, UR21 ;  /* 0x0000065428157896 */ /* 0x000fd20008000015 */
[----:B------:R-:W-:Y:S01]  /*6860*/  SYNCS.ARRIVE.TRANS64.RED.A1T0 RZ, [UR21], RZ ;  /* 0x000000ffffff79a7 */ /* 0x000fe20008100415 */
[----:B------:R-:W-:Y:S05]  /*6870*/  @P1 BRA `(.L_x_386) ;  /* 0xffffffe000c41947 */ /* 0x000fea000383ffff */
.L_x_375:
[----:B0123--:R-:W0:Y:S01]  /*6880*/  SHFL.BFLY PT, R7, R6, 0x2, 0x1f ;  /* 0x0c401f0006077f89 */ /* 0x00fe2200000e0000 */
[----:B------:R-:W-:Y:S01]  /*6890*/  IMAD.MOV R10, RZ, RZ, -R18 ;  /* 0x000000ffff0a7224 */ /* 0x000fe200078e0a12 */
[----:B------:R-:W-:Y:S01]  /*68a0*/  UIADD3 UR36, UR36, 0x1, URZ ;  /* 0x0000000124247890 */ /* 0x000fe2000fffe03f */
[----:B------:R-:W-:Y:S01]  /*68b0*/  IMAD.MOV.U32 R9, RZ, RZ, RZ ;  /* 0x000000ffff097224 */ /* 0x000fe200078e00ff */
[----:B------:R-:W1:Y:S01]  /*68c0*/  SHFL.BFLY PT, R8, R5, 0x2, 0x1f ;  /* 0x0c401f0005087f89 */ /* 0x000e6200000e0000 */
[----:B------:R-:W-:Y:S01]  /*68d0*/  IMAD.MOV.U32 R21, RZ, RZ, -0x800000 ;  /* 0xff800000ff157424 */ /* 0x000fe200078e00ff */
[----:B------:R-:W-:Y:S08]  /*68e0*/  BAR.ARV 0x8, 0x100 ;  /* 0x0204000000007b1d */ /* 0x000ff00000002000 */
[----:B------:R-:W-:Y:S01]  /*68f0*/  BAR.SYNC.DEFER_BLOCKING 0xf, 0x100 ;  /* 0x03c4000000007b1d */ /* 0x000fe20000010000 */
[----:B------:R-:W-:Y:S01]  /*6900*/  ISETP.NE.AND P0, PT, R17, R10, PT ;  /* 0x0000000a1100720c */ /* 0x000fe20003f05270 */
[----:B------:R-:W-:-:S02]  /*6910*/  IMAD.MOV.U32 R20, RZ, RZ, -0x800000 ;  /* 0xff800000ff147424 */ /* 0x000fc400078e00ff */
[----:B0-----:R-:W-:Y:S01]  /*6920*/  FADD.FTZ R0, R7, R6 ;  /* 0x0000000607007221 */ /* 0x001fe20000010000 */
[----:B-1----:R-:W-:-:S04]  /*6930*/  FADD.FTZ R8, R8, R5 ;  /* 0x0000000508087221 */ /* 0x002fc80000010000 */
[----:B------:R-:W0:Y:S01]  /*6940*/  SHFL.BFLY PT, R7, R0, 0x1, 0x1f ;  /* 0x0c201f0000077f89 */ /* 0x000e2200000e0000 */
[----:B------:R-:W-:Y:S01]  /*6950*/  IMAD.U32 R5, RZ, RZ, UR38 ;  /* 0x00000026ff057e24 */ /* 0x000fe2000f8e00ff */
[----:B------:R-:W-:Y:S02]  /*6960*/  UIADD3 UR38, UR38, 0x1, URZ ;  /* 0x0000000126267890 */ /* 0x000fe4000fffe03f */
[----:B------:R-:W1:Y:S01]  /*6970*/  SHFL.BFLY PT, R11, R8, 0x1, 0x1f ;  /* 0x0c201f00080b7f89 */ /* 0x000e6200000e0000 */
[----:B------:R-:W-:Y:S01]  /*6980*/  @!P0 IMAD R5, R5, 0x40, R16 ;  /* 0x0000004005058824 */ /* 0x000fe200078e0210 */
[----:B------:R-:W-:-:S04]  /*6990*/  UISETP.NE.AND UP0, UPT, UR38, 0x2, UPT ;  /* 0x000000022600788c */ /* 0x000fc8000bf05270 */
[----:B------:R-:W-:Y:S01]  /*69a0*/  @!P0 LEA R5, R5, UR41, 0x2 ;  /* 0x0000002905058c11 */ /* 0x000fe2000f8e10ff */
[----:B------:R-:W-:Y:S02]  /*69b0*/  USEL UR4, URZ, 0x1, UP0 ;  /* 0x000000013f047887 */ /* 0x000fe40008000000 */
[----:B------:R-:W-:Y:S02]  /*69c0*/  USEL UR38, UR38, URZ, UP0 ;  /* 0x0000003f26267287 */ /* 0x000fe40008000000 */
[----:B------:R-:W-:Y:S01]  /*69d0*/  ULOP3.LUT UR37, UR37, UR4, URZ, 0x3c, !UPT ;  /* 0x0000000425257292 */ /* 0x000fe2000f8e3c3f */
[----:B0-----:R-:W-:Y:S01]  /*69e0*/  FADD.FTZ R7, R0, R7 ;  /* 0x0000000700077221 */ /* 0x001fe20000010000 */
[----:B------:R-:W-:Y:S01]  /*69f0*/  MOV R0, RZ ;  /* 0x000000ff00007202 */ /* 0x000fe20000000f00 */
[----:B-1----:R-:W-:-:S03]  /*6a00*/  FADD.FTZ R6, R8, R11 ;  /* 0x0000000b08067221 */ /* 0x002fc60000010000 */
[----:B------:R-:W-:Y:S01]  /*6a10*/  FSETP.NE.FTZ.AND P1, PT, R7, RZ, PT ;  /* 0x000000ff0700720b */ /* 0x000fe20003f35000 */
[----:B------:R-:W-:Y:S01]  /*6a20*/  IMAD.U32 R11, RZ, RZ, UR20 ;  /* 0x00000014ff0b7e24 */ /* 0x000fe2000f8e00ff */
[----:B------:R-:W-:-:S11]  /*6a30*/  FSETP.NE.FTZ.AND P2, PT, R6, RZ, PT ;  /* 0x000000ff0600720b */ /* 0x000fd60003f55000 */
[----:B------:R-:W0:Y:S08]  /*6a40*/  @P1 MUFU.RCP R9, R7 ;  /* 0x0000000700091308 */ /* 0x000e300000001000 */
[----:B------:R-:W1:Y:S08]  /*6a50*/  @P2 MUFU.RCP R0, R6 ;  /* 0x0000000600002308 */ /* 0x000e700000001000 */
[----:B------:R-:W2:Y:S01]  /*6a60*/  @P1 MUFU.LG2 R7, R7 ;  /* 0x0000000700071308 */ /* 0x000ea20000000c00 */
[----:B0-----:R-:W-:Y:S01]  /*6a70*/  @!P0 STS [R5+0x28800], R9 ;  /* 0x0288000905008388 */ /* 0x001fe20000000800 */
[----:B------:R-:W-:Y:S01]  /*6a80*/  FMUL.FTZ R169, R32, R9 ;  /* 0x0000000920a97220 */ /* 0x000fe20000410000 */
[----:B------:R-:W-:-:S02]  /*6a90*/  IMAD.U32 R32, RZ, RZ, UR20 ;  /* 0x00000014ff207e24 */ /* 0x000fc4000f8e00ff */
[-C--:B------:R-:W-:Y:S01]  /*6aa0*/  FMUL.FTZ R172, R24, R9.reuse ;  /* 0x0000000918ac7220 */ /* 0x080fe20000410000 */
[-C--:B------:R-:W-:Y:S01]  /*6ab0*/  FMUL.FTZ R171, R28, R9.reuse ;  /* 0x000000091cab7220 */ /* 0x080fe20000410000 */
[-C--:B------:R-:W-:Y:S01]  /*6ac0*/  FMUL.FTZ R170, R25, R9.reuse ;  /* 0x0000000919aa7220 */ /* 0x080fe20000410000 */
[----:B------:R-:W-:Y:S01]  /*6ad0*/  @P1 FMUL.FTZ R32, R32, 0.69314718246459960938 ;  /* 0x3f31721820201820 */ /* 0x000fe20000410000 */
[----:B------:R-:W0:Y:S01]  /*6ae0*/  @P2 MUFU.LG2 R6, R6 ;  /* 0x0000000600062308 */ /* 0x000e220000000c00 */
[----:B-1----:R1:W-:Y:S01]  /*6af0*/  @!P0 STS [R5+0x28820], R0 ;  /* 0x0288200005008388 */ /* 0x0023e20000000800 */
[-C--:B------:R-:W-:Y:S01]  /*6b00*/  FMUL.FTZ R28, R29, R9.reuse ;  /* 0x000000091d1c7220 */ /* 0x080fe20000410000 */
[-C--:B----4-:R-:W-:Y:S01]  /*6b10*/  FMUL.FTZ R166, R33, R9.reuse ;  /* 0x0000000921a67220 */ /* 0x090fe20000410000 */
[-C--:B------:R-:W-:Y:S01]  /*6b20*/  FMUL.FTZ R167, R36, R9.reuse ;  /* 0x0000000924a77220 */ /* 0x080fe20000410000 */
[-C--:B------:R-:W-:Y:S01]  /*6b30*/  FMUL.FTZ R8, R37, R9.reuse ;  /* 0x0000000925087220 */ /* 0x080fe20000410000 */
[-C--:B------:R-:W-:Y:S01]  /*6b40*/  FMUL.FTZ R168, R40, R9.reuse ;  /* 0x0000000928a87220 */ /* 0x080fe20000410000 */
[-C--:B------:R-:W-:Y:S01]  /*6b50*/  FMUL.FTZ R164, R41, R9.reuse ;  /* 0x0000000929a47220 */ /* 0x080fe20000410000 */
[-C--:B------:R-:W-:Y:S01]  /*6b60*/  FMUL.FTZ R165, R44, R9.reuse ;  /* 0x000000092ca57220 */ /* 0x080fe20000410000 */
[----:B--2---:R-:W-:Y:S01]  /*6b70*/  @P1 FMUL.FTZ R7, R7, 0.69314718246459960938 ;  /* 0x3f31721807071820 */ /* 0x004fe20000410000 */
[-C--:B------:R-:W-:Y:S01]  /*6b80*/  FMUL.FTZ R10, R45, R9.reuse ;  /* 0x000000092d0a7220 */ /* 0x080fe20000410000 */
[----:B-1----:R-:W-:Y:S01]  /*6b90*/  @P2 FMUL.FTZ R5, R11, 0.69314718246459960938 ;  /* 0x3f3172180b052820 */ /* 0x002fe20000410000 */
[-C--:B------:R-:W-:Y:S01]  /*6ba0*/  FMUL.FTZ R156, R48, R9.reuse ;  /* 0x00000009309c7220 */ /* 0x080fe20000410000 */
[-C--:B------:R-:W-:Y:S01]  /*6bb0*/  FMUL.FTZ R12, R49, R9.reuse ;  /* 0x00000009310c7220 */ /* 0x080fe20000410000 */
[-C--:B------:R-:W-:Y:S01]  /*6bc0*/  FMUL.FTZ R153, R52, R9.reuse ;  /* 0x0000000934997220 */ /* 0x080fe20000410000 */
[-C--:B------:R-:W-:Y:S01]  /*6bd0*/  FMUL.FTZ R14, R53, R9.reuse ;  /* 0x00000009350e7220 */ /* 0x080fe20000410000 */
[-C--:B------:R-:W-:Y:S01]  /*6be0*/  FMUL.FTZ R24, R56, R9.reuse ;  /* 0x0000000938187220 */ /* 0x080fe20000410000 */
[----:B0-----:R-:W-:Y:S01]  /*6bf0*/  @P2 FMUL.FTZ R6, R6, 0.69314718246459960938 ;  /* 0x3f31721806062820 */ /* 0x001fe20000410000 */
        /* <DEDUP_REMOVED lines=110> */
[----:B------:R-:W-:Y:S06]  /*72e0*/  BAR.ARV 0xe, 0x100 ;  /* 0x0384000000007b1d */ /* 0x000fec0000002000 */
[----:B------:R-:W-:Y:S01]  /*72f0*/  PLOP3.LUT P0, PT, PT, PT, PT, 0x8, 0x0 ;  /* 0x000000000000781c */ /* 0x000fe20003f0e170 */
[----:B------:R-:W-:Y:S01]  /*7300*/  FMUL.FTZ R0, R151, R0 ;  /* 0x0000000097007220 */ /* 0x000fe20000410000 */
[----:B------:R-:W-:Y:S01]  /*7310*/  @P1 FFMA.FTZ R21, R32, R3, R7 ;  /* 0x0000000320151223 */ /* 0x000fe20000010007 */
[----:B------:R-:W-:-:S10]  /*7320*/  @P2 FFMA.FTZ R20, R5, R4, R6 ;  /* 0x0000000405142223 */ /* 0x000fd40000010006 */
.L_x_352:
[----:B------:R-:W0:Y:S08]  /*7330*/  S2UR UR40, SR_CgaCtaId ;  /* 0x00000000002879c3 */ /* 0x000e300000008800 */
[----:B------:R-:W-:Y:S06]  /*7340*/  BAR.SYNC.DEFER_BLOCKING 0x5, 0x180 ;  /* 0x0146000000007b1d */ /* 0x000fec0000010000 */
[----:B------:R-:W-:Y:S01]  /*7350*/  UMOV UR41, 0x400 ;  /* 0x0000040000297882 */ /* 0x000fe20000000000 */
[----:B------:R-:W-:Y:S01]  /*7360*/  BSSY B0, `(.L_x_387) ;  /* 0x00002f9000007945 */ /* 0x000fe20003800000 */
[----:B0-----:R-:W-:-:S09]  /*7370*/  ULEA UR41, UR40, UR41, 0x18 ;  /* 0x0000002928297291 */ /* 0x001fd2000f8ec03f */
[----:B------:R-:W0:Y:S02]  /*7380*/  LDS.128 R4, [UR41+0x28cd0] ;  /* 0x028cd029ff047984 */ /* 0x000e240008000c00 */
[----:B0-----:R-:W-:Y:S02]  /*7390*/  R2UR UR5, R5 ;  /* 0x00000000050572ca */ /* 0x001fe400000e0000 */
[----:B------:R-:W-:Y:S02]  /*73a0*/  R2UR UR6, R6 ;  /* 0x00000000060672ca */ /* 0x000fe400000e0000 */
[----:B------:R-:W-:Y:S01]  /*73b0*/  R2UR UR7, R7 ;  /* 0x00000000070772ca */ /* 0x000fe200000e0000 */
[----:B------:R-:W-:Y:S06]  /*73c0*/  BAR.ARV 0x4, 0x180 ;  /* 0x0106000000007b1d */ /* 0x000fec0000002000 */
[----:B------:R-:W-:Y:S08]  /*73d0*/  @P0 BRA `(.L_x_388) ;  /* 0x0000002000380947 */ /* 0x000ff00003800000 */
[----:B------:R-:W0:Y:S08]  /*73e0*/  S2UR UR4, SR_SWINHI ;  /* 0x00000000000479c3 */ /* 0x000e300000002f00 */
[----:B------:R-:W-:Y:S01]  /*73f0*/  BAR.SYNC.DEFER_BLOCKING 0x1, 0x100 ;  /* 0x0044000000007b1d */ /* 0x000fe20000010000 */
[----:B------:R-:W-:Y:S01]  /*7400*/  F2FP.BF16.F32.PACK_AB R9, R43, R9 ;  /* 0x000000092b09723e */ /* 0x000fe200000010ff */
[----:B------:R-:W-:Y:S01]  /*7410*/  USHF.L.U32 UR10, UR42, 0x2, URZ ;  /* 0x000000022a0a7899 */ /* 0x000fe2000800063f */
[----:B------:R-:W-:Y:S01]  /*7420*/  F2FP.BF16.F32.PACK_AB R10, R10, R165 ;  /* 0x000000a50a0a723e */ /* 0x000fe200000010ff */
[----:B------:R-:W-:Y:S01]  /*7430*/  USHF.L.U64.HI UR11, UR42, 0x2, UR43 ;  /* 0x000000022a0b7899 */ /* 0x000fe2000801022b */
[----:B------:R-:W-:-:S02]  /*7440*/  F2FP.BF16.F32.PACK_AB R11, R47, R11 ;  /* 0x0000000b2f0b723e */ /* 0x000fc400000010ff */
[----:B------:R-:W-:Y:S02]  /*7450*/  F2FP.BF16.F32.PACK_AB R12, R12, R156 ;  /* 0x0000009c0c0c723e */ /* 0x000fe400000010ff */
[----:B------:R-:W-:Y:S02]  /*7460*/  F2FP.BF16.F32.PACK_AB R13, R51, R13 ;  /* 0x0000000d330d723e */ /* 0x000fe400000010ff */
[----:B------:R-:W-:Y:S02]  /*7470*/  F2FP.BF16.F32.PACK_AB R14, R14, R153 ;  /* 0x000000990e0e723e */ /* 0x000fe400000010ff */
[----:B------:R-:W-:Y:S02]  /*7480*/  F2FP.BF16.F32.PACK_AB R15, R55, R15 ;  /* 0x0000000f370f723e */ /* 0x000fe400000010ff */
[----:B------:R-:W-:Y:S02]  /*7490*/  F2FP.BF16.F32.PACK_AB R64, R65, R64 ;  /* 0x000000404140723e */ /* 0x000fe400000010ff */
[----:B------:R-:W-:-:S02]  /*74a0*/  F2FP.BF16.F32.PACK_AB R24, R57, R24 ;  /* 0x000000183918723e */ /* 0x000fc400000010ff */
[----:B------:R-:W-:Y:S02]  /*74b0*/  F2FP.BF16.F32.PACK_AB R25, R59, R25 ;  /* 0x000000193b19723e */ /* 0x000fe400000010ff */
[----:B------:R-:W-:Y:S01]  /*74c0*/  F2FP.BF16.F32.PACK_AB R65, R67, R66 ;  /* 0x000000424341723e */ /* 0x000fe200000010ff */
[----:B------:R-:W-:Y:S01]  /*74d0*/  UMOV UR8, UR41 ;  /* 0x0000002900087c82 */ /* 0x000fe20008000000 */
[----:B0-----:R-:W-:Y:S01]  /*74e0*/  UMOV UR9, UR4 ;  /* 0x0000000400097c82 */ /* 0x001fe20008000000 */
[----:B------:R-:W-:Y:S01]  /*74f0*/  F2FP.BF16.F32.PACK_AB R72, R73, R72 ;  /* 0x000000484948723e */ /* 0x000fe200000010ff */
[----:B------:R-:W-:Y:S01]  /*7500*/  IMAD.U32 R174, RZ, RZ, UR8 ;  /* 0x00000008ffae7e24 */ /* 0x000fe2000f8e00ff */
[----:B------:R-:W-:Y:S01]  /*7510*/  MOV R175, UR9 ;  /* 0x0000000900af7c02 */ /* 0x000fe20008000f00 */
[----:B------:R-:W-:Y:S01]  /*7520*/  ULDC.64 UR8, c[0x0][0xc00] ;  /* 0x0003000000087ab9 */ /* 0x000fe20000000a00 */
[----:B------:R-:W-:Y:S01]  /*7530*/  F2FP.BF16.F32.PACK_AB R66, R69, R68 ;  /* 0x000000444542723e */ /* 0x000fe200000010ff */
[----:B------:R-:W-:Y:S01]  /*7540*/  UIADD3 UR4, UP1, UR10, UR8, URZ ;  /* 0x000000080a047290 */ /* 0x000fe2000ff3e03f */
[----:B------:R-:W-:Y:S01]  /*7550*/  F2FP.BF16.F32.PACK_AB R67, R71, R70 ;  /* 0x000000464743723e */ /* 0x000fe200000010ff */
[----:B------:R-:W-:Y:S01]  /*7560*/  IMAD.WIDE R4, R196, 0x2, R174 ;  /* 0x00000002c4047825 */ /* 0x000fe200078e02ae */
[----:B------:R-:W-:Y:S01]  /*7570*/  F2FP.BF16.F32.PACK_AB R73, R75, R74 ;  /* 0x0000004a4b49723e */ /* 0x000fe200000010ff */
[----:B------:R-:W-:Y:S01]  /*7580*/  UISETP.NE.U32.AND UP0, UPT, UR8, URZ, UPT ;  /* 0x0000003f0800728c */ /* 0x000fe2000bf05070 */
[----:B------:R-:W-:Y:S01]  /*7590*/  F2FP.BF16.F32.PACK_AB R80, R81, R80 ;  /* 0x000000505150723e */ /* 0x000fe200000010ff */
[----:B------:R-:W-:Y:S01]  /*75a0*/  UIADD3.X UR8, UR11, UR9, URZ, UP1, !UPT ;  /* 0x000000090b087290 */ /* 0x000fe20008ffe43f */
[C---:B------:R-:W-:Y:S01]  /*75b0*/  IADD3 R173, P1, R4.reuse, 0x20, RZ ;  /* 0x0000002004ad7810 */ /* 0x040fe20007f3e0ff */
[----:B------:R-:W-:Y:S01]  /*75c0*/  UISETP.NE.AND.EX UP0, UPT, UR9, URZ, UPT, UP0 ;  /* 0x0000003f0900728c */ /* 0x000fe2000bf05300 */
[----:B------:R-:W-:-:S02]  /*75d0*/  IADD3 R183, P6, R4, 0x2020, RZ ;  /* 0x0000202004b77810 */ /* 0x000fc40007fde0ff */
[C---:B------:R-:W-:Y:S01]  /*75e0*/  IADD3 R177, P0, R4.reuse, 0x40, RZ ;  /* 0x0000004004b17810 */ /* 0x040fe20007f1e0ff */
[--C-:B------:R-:W-:Y:S01]  /*75f0*/  IMAD.X R33, RZ, RZ, R5.reuse, P1 ;  /* 0x000000ffff217224 */ /* 0x100fe200008e0605 */
[----:B------:R-:W-:Y:S01]  /*7600*/  LOP3.LUT R32, R173, 0x380, RZ, 0xc0, !PT ;  /* 0x00000380ad207812 */ /* 0x000fe200078ec0ff */
[--C-:B------:R-:W-:Y:S01]  /*7610*/  IMAD.X R49, RZ, RZ, R5.reuse, P6 ;  /* 0x000000ffff317224 */ /* 0x100fe200030e0605 */
[----:B------:R-:W-:Y:S01]  /*7620*/  IADD3 R7, P6, R4, 0x6000, RZ ;  /* 0x0000600004077810 */ /* 0x000fe20007fde0ff */
[--C-:B------:R-:W-:Y:S01]  /*7630*/  IMAD.X R37, RZ, RZ, R5.reuse, P0 ;  /* 0x000000ffff257224 */ /* 0x100fe200000e0605 */
[----:B------:R-:W-:Y:S02]  /*7640*/  SHF.R.U64 R32, R32, 0x3, RZ ;  /* 0x0000000320207819 */ /* 0x000fe400000012ff */
[C---:B------:R-:W-:Y:S01]  /*7650*/  IADD3 R209, P1, R4.reuse, 0x4000, RZ ;  /* 0x0000400004d17810 */ /* 0x040fe20007f3e0ff */
[----:B------:R-:W-:Y:S01]  /*7660*/  IMAD.X R119, RZ, RZ, R5, P6 ;  /* 0x000000ffff777224 */ /* 0x000fe200030e0605 */
[----:B------:R-:W-:-:S02]  /*7670*/  IADD3 R6, P0, R4, 0x4020, RZ ;  /* 0x0000402004067810 */ /* 0x000fc40007f1e0ff */
[C---:B------:R-:W-:Y:S01]  /*7680*/  LOP3.LUT R29, R4.reuse, 0x380, RZ, 0xc0, !PT ;  /* 0x00000380041d7812 */ /* 0x040fe200078ec0ff */
[--C-:B------:R-:W-:Y:S01]  /*7690*/  IMAD.X R103, RZ, RZ, R5.reuse, P1 ;  /* 0x000000ffff677224 */ /* 0x100fe200008e0605 */
[----:B------:R-:W-:Y:S01]  /*76a0*/  LOP3.LUT R118, R7, 0x380, RZ, 0xc0, !PT ;  /* 0x0000038007767812 */ /* 0x000fe200078ec0ff */
[--C-:B------:R-:W-:Y:S01]  /*76b0*/  IMAD.X R107, RZ, RZ, R5.reuse, P0 ;  /* 0x000000ffff6b7224 */ /* 0x100fe200000e0605 */
[C---:B------:R-:W-:Y:S02]  /*76c0*/  IADD3 R179, P4, R4.reuse, 0x60, RZ ;  /* 0x0000006004b37810 */ /* 0x040fe40007f9e0ff */
[C---:B------:R-:W-:Y:S02]  /*76d0*/  IADD3 R181, P3, R4.reuse, 0x2000, RZ ;  /* 0x0000200004b57810 */ /* 0x040fe40007f7e0ff */
[C---:B------:R-:W-:Y:S01]  /*76e0*/  IADD3 R205, P5, R4.reuse, 0x2040, RZ ;  /* 0x0000204004cd7810 */ /* 0x040fe20007fbe0ff */
[--C-:B------:R-:W-:Y:S01]  /*76f0*/  IMAD.X R41, RZ, RZ, R5.reuse, P4 ;  /* 0x000000ffff297224 */ /* 0x100fe200020e0605 */
[----:B------:R-:W-:Y:S01]  /*7700*/  IADD3 R207, P2, R4, 0x2060, RZ ;  /* 0x0000206004cf7810 */ /* 0x000fe20007f5e0ff */
[--C-:B------:R-:W-:Y:S01]  /*7710*/  IMAD.X R45, RZ, RZ, R5.reuse, P3 ;  /* 0x000000ffff2d7224 */ /* 0x100fe200018e0605 */
[----:B------:R-:W-:Y:S01]  /*7720*/  LOP3.LUT R32, R32, R173, RZ, 0x3c, !PT ;  /* 0x000000ad20207212 */ /* 0x000fe200078e3cff */
[----:B------:R-:W-:Y:S01]  /*7730*/  IMAD.X R53, RZ, RZ, R5, P5 ;  /* 0x000000ffff357224 */ /* 0x000fe200028e0605 */
[----:B------:R-:W-:-:S02]  /*7740*/  LOP3.LUT R173, R6, 0x380, RZ, 0xc0, !PT ;  /* 0x0000038006ad7812 */ /* 0x000fc400078ec0ff */
[----:B------:R-:W-:Y:S02]  /*7750*/  SHF.R.U64 R29, R29, 0x3, RZ ;  /* 0x000000031d1d7819 */ /* 0x000fe400000012ff */
[----:B------:R-:W-:Y:S02]  /*7760*/  SHF.R.U64 R118, R118, 0x3, RZ ;  /* 0x0000000376767819 */ /* 0x000fe400000012ff */
[C---:B------:R-:W-:Y:S02]  /*7770*/  IADD3 R151, P1, R4.reuse, 0x6060, RZ ;  /* 0x0000606004977810 */ /* 0x040fe40007f3e0ff */
[----:B------:R-:W-:Y:S02]  /*7780*/  IADD3.X R99, RZ, R5, RZ, P2, !PT ;  /* 0x00000005ff637210 */ /* 0x000fe400017fe4ff */
[C---:B------:R-:W-:Y:S02]  /*7790*/  IADD3 R110, P4, R4.reuse, 0x4040, RZ ;  /* 0x00004040046e7810 */ /* 0x040fe40007f9e0ff */
[----:B------:R-:W-:-:S02]  /*77a0*/  IADD3 R114, P3, R4, 0x4060, RZ ;  /* 0x0000406004727810 */ /* 0x000fc40007f7e0ff */
[C---:B------:R-:W-:Y:S01]  /*77b0*/  IADD3 R3, P5, R4.reuse, 0x6020, RZ ;  /* 0x0000602004037810 */ /* 0x040fe20007fbe0ff */
[--C-:B------:R-:W-:Y:S01]  /*77c0*/  IMAD.X R111, RZ, RZ, R5.reuse, P4 ;  /* 0x000000ffff6f7224 */ /* 0x100fe200020e0605 */
[----:B------:R-:W-:Y:S01]  /*77d0*/  IADD3 R126, P2, R4, 0x6040, RZ ;  /* 0x00006040047e7810 */ /* 0x000fe20007f5e0ff */
[--C-:B------:R-:W-:Y:S01]  /*77e0*/  IMAD.X R115, RZ, RZ, R5.reuse, P3 ;  /* 0x000000ffff737224 */ /* 0x100fe200018e0605 */
[----:B------:R-:W-:Y:S01]  /*77f0*/  SHF.R.U64 R173, R173, 0x3, RZ ;  /* 0x00000003adad7819 */ /* 0x000fe200000012ff */
[--C-:B------:R-:W-:Y:S01]  /*7800*/  IMAD.X R123, RZ, RZ, R5.reuse, P5 ;  /* 0x000000ffff7b7224 */ /* 0x100fe200028e0605 */
[----:B------:R-:W-:Y:S01]  /*7810*/  LOP3.LUT R4, R29, R4, RZ, 0x3c, !PT ;  /* 0x000000041d047212 */ /* 0x000fe200078e3cff */
[----:B------:R-:W-:Y:S01]  /*7820*/  IMAD.X R29, RZ, RZ, R5, P1 ;  /* 0x000000ffff1d7224 */ /* 0x000fe200008e0605 */
[----:B------:R-:W-:Y:S02]  /*7830*/  LOP3.LUT R36, R177, 0x380, RZ, 0xc0, !PT ;  /* 0x00000380b1247812 */ /* 0x000fe400078ec0ff */
[----:B------:R-:W-:-:S02]  /*7840*/  LOP3.LUT R40, R179, 0x380, RZ, 0xc0, !PT ;  /* 0x00000380b3287812 */ /* 0x000fc400078ec0ff */
[----:B------:R-:W-:Y:S02]  /*7850*/  LOP3.LUT R118, R118, R7, RZ, 0x3c, !PT ;  /* 0x0000000776767212 */ /* 0x000fe400078e3cff */
[----:B------:R-:W-:Y:S02]  /*7860*/  LOP3.LUT R7, R151, 0x380, RZ, 0xc0, !PT ;  /* 0x0000038097077812 */ /* 0x000fe400078ec0ff */
[----:B------:R-:W-:Y:S02]  /*7870*/  LOP3.LUT R44, R181, 0x380, RZ, 0xc0, !PT ;  /* 0x00000380b52c7812 */ /* 0x000fe400078ec0ff */
[----:B------:R-:W-:Y:S02]  /*7880*/  LOP3.LUT R106, R173, R6, RZ, 0x3c, !PT ;  /* 0x00000006ad6a7212 */ /* 0x000fe400078e3cff */
[----:B------:R-:W-:Y:S02]  /*7890*/  IADD3.X R127, RZ, R5, RZ, P2, !PT ;  /* 0x00000005ff7f7210 */ /* 0x000fe400017fe4ff */
[----:B------:R-:W-:-:S02]  /*78a0*/  SHF.R.U64 R36, R36, 0x3, RZ ;  /* 0x0000000324247819 */ /* 0x000fc400000012ff */
[----:B------:R-:W-:Y:S02]  /*78b0*/  SHF.R.U64 R40, R40, 0x3, RZ ;  /* 0x0000000328287819 */ /* 0x000fe400000012ff */
[----:B------:R-:W-:Y:S02]  /*78c0*/  LOP3.LUT R48, R183, 0x380, RZ, 0xc0, !PT ;  /* 0x00000380b7307812 */ /* 0x000fe400078ec0ff */
[----:B------:R-:W-:Y:S02]  /*78d0*/  MOV R173, R4 ;  /* 0x0000000400ad7202 */ /* 0x000fe40000000f00 */
[----:B------:R-:W-:Y:S02]  /*78e0*/  F2FP.BF16.F32.PACK_AB R6, R28, R171 ;  /* 0x000000ab1c06723e */ /* 0x000fe400000010ff */
[----:B------:R-:W-:Y:S02]  /*78f0*/  LOP3.LUT R52, R205, 0x380, RZ, 0xc0, !PT ;  /* 0x00000380cd347812 */ /* 0x000fe400078ec0ff */
[----:B------:R-:W-:-:S02]  /*7900*/  F2FP.BF16.F32.PACK_AB R5, R27, R26 ;  /* 0x0000001a1b05723e */ /* 0x000fc400000010ff */
[----:B------:R-:W-:Y:S02]  /*7910*/  SHF.R.U64 R28, R7, 0x3, RZ ;  /* 0x00000003071c7819 */ /* 0x000fe400000012ff */
[----:B------:R-:W-:Y:S02]  /*7920*/  LOP3.LUT R98, R207, 0x380, RZ, 0xc0, !PT ;  /* 0x00000380cf627812 */ /* 0x000fe400078ec0ff */
[----:B------:R-:W-:Y:S02]  /*7930*/  F2FP.BF16.F32.PACK_AB R4, R170, R172 ;  /* 0x000000acaa04723e */ /* 0x000fe400000010ff */
[----:B------:R-:W-:Y:S02]  /*7940*/  LOP3.LUT R26, R3, 0x380, RZ, 0xc0, !PT ;  /* 0x00000380031a7812 */ /* 0x000fe400078ec0ff */
[----:B------:R-:W-:Y:S02]  /*7950*/  LOP3.LUT R27, R126, 0x380, RZ, 0xc0, !PT ;  /* 0x000003807e1b7812 */ /* 0x000fe400078ec0ff */
[----:B------:R-:W-:-:S02]  /*7960*/  F2FP.BF16.F32.PACK_AB R7, R31, R30 ;  /* 0x0000001e1f07723e */ /* 0x000fc400000010ff */
[----:B------:R-:W-:Y:S02]  /*7970*/  SHF.R.U64 R44, R44, 0x3, RZ ;  /* 0x000000032c2c7819 */ /* 0x000fe400000012ff */
[----:B------:R-:W-:Y:S01]  /*7980*/  LOP3.LUT R102, R209, 0x380, RZ, 0xc0, !PT ;  /* 0x00000380d1667812 */ /* 0x000fe200078ec0ff */
[----:B------:R0:W-:Y:S01]  /*7990*/  STSM.16.M88.4 [R173], R4 ;  /* 0x00000004ad007844 */ /* 0x0001e20000000200 */
[----:B------:R-:W-:Y:S02]  /*79a0*/  LOP3.LUT R36, R36, R177, RZ, 0x3c, !PT ;  /* 0x000000b124247212 */ /* 0x000fe400078e3cff */
[----:B------:R-:W-:Y:S02]  /*79b0*/  LOP3.LUT R40, R40, R179, RZ, 0x3c, !PT ;  /* 0x000000b328287212 */ /* 0x000fe400078e3cff */
[----:B------:R-:W-:Y:S02]  /*79c0*/  SHF.R.U64 R48, R48, 0x3, RZ ;  /* 0x0000000330307819 */ /* 0x000fe400000012ff */
[----:B------:R-:W-:-:S02]  /*79d0*/  SHF.R.U64 R52, R52, 0x3, RZ ;  /* 0x0000000334347819 */ /* 0x000fc400000012ff */
[----:B------:R-:W-:Y:S02]  /*79e0*/  LOP3.LUT R177, R110, 0x380, RZ, 0xc0, !PT ;  /* 0x000003806eb17812 */ /* 0x000fe400078ec0ff */
[----:B------:R-:W-:Y:S02]  /*79f0*/  LOP3.LUT R179, R114, 0x380, RZ, 0xc0, !PT ;  /* 0x0000038072b37812 */ /* 0x000fe400078ec0ff */
[----:B------:R-:W-:Y:S02]  /*7a00*/  SHF.R.U64 R98, R98, 0x3, RZ ;  /* 0x0000000362627819 */ /* 0x000fe400000012ff */
[----:B------:R-:W-:Y:S02]  /*7a10*/  SHF.R.U64 R26, R26, 0x3, RZ ;  /* 0x000000031a1a7819 */ /* 0x000fe400000012ff */
[----:B------:R-:W-:Y:S02]  /*7a20*/  SHF.R.U64 R27, R27, 0x3, RZ ;  /* 0x000000031b1b7819 */ /* 0x000fe400000012ff */
[----:B------:R-:W-:-:S02]  /*7a30*/  LOP3.LUT R44, R44, R181, RZ, 0x3c, !PT ;  /* 0x000000b52c2c7212 */ /* 0x000fc400078e3cff */
[----:B------:R-:W-:Y:S02]  /*7a40*/  SHF.R.U64 R102, R102, 0x3, RZ ;  /* 0x0000000366667819 */ /* 0x000fe400000012ff */
[----:B------:R-:W-:Y:S02]  /*7a50*/  LOP3.LUT R48, R48, R183, RZ, 0x3c, !PT ;  /* 0x000000b730307212 */ /* 0x000fe400078e3cff */
[----:B------:R-:W-:Y:S02]  /*7a60*/  MOV R33, R32 ;  /* 0x0000002000217202 */ /* 0x000fe40000000f00 */
[----:B0-----:R-:W-:Y:S02]  /*7a70*/  F2FP.BF16.F32.PACK_AB R4, R166, R169 ;  /* 0x000000a9a604723e */ /* 0x001fe400000010ff */
[----:B------:R-:W-:Y:S02]  /*7a80*/  F2FP.BF16.F32.PACK_AB R5, R35, R34 ;  /* 0x000000222305723e */ /* 0x000fe400000010ff */
[----:B------:R-:W-:-:S02]  /*7a90*/  F2FP.BF16.F32.PACK_AB R6, R8, R167 ;  /* 0x000000a70806723e */ /* 0x000fc400000010ff */
[----:B------:R-:W-:Y:S02]  /*7aa0*/  F2FP.BF16.F32.PACK_AB R7, R39, R38 ;  /* 0x000000262707723e */ /* 0x000fe400000010ff */
[----:B------:R-:W-:Y:S02]  /*7ab0*/  LOP3.LUT R52, R52, R205, RZ, 0x3c, !PT ;  /* 0x000000cd34347212 */ /* 0x000fe400078e3cff */
[----:B------:R-:W-:Y:S01]  /*7ac0*/  SHF.R.U64 R177, R177, 0x3, RZ ;  /* 0x00000003b1b17819 */ /* 0x000fe200000012ff */
[----:B------:R0:W-:Y:S01]  /*7ad0*/  STSM.16.M88.4 [R33], R4 ;  /* 0x0000000421007844 */ /* 0x0001e20000000200 */
[----:B------:R-:W-:Y:S02]  /*7ae0*/  SHF.R.U64 R179, R179, 0x3, RZ ;  /* 0x00000003b3b37819 */ /* 0x000fe400000012ff */
[----:B------:R-:W-:Y:S02]  /*7af0*/  MOV R36, R36 ;  /* 0x0000002400247202 */ /* 0x000fe40000000f00 */
[----:B------:R-:W-:-:S02]  /*7b00*/  F2FP.BF16.F32.PACK_AB R8, R164, R168 ;  /* 0x000000a8a408723e */ /* 0x000fc400000010ff */
[----:B------:R-:W-:Y:S02]  /*7b10*/  LOP3.LUT R98, R98, R207, RZ, 0x3c, !PT ;  /* 0x000000cf62627212 */ /* 0x000fe400078e3cff */
[----:B------:R-:W-:Y:S01]  /*7b20*/  LOP3.LUT R122, R26, R3, RZ, 0x3c, !PT ;  /* 0x000000031a7a7212 */ /* 0x000fe200078e3cff */
[----:B------:R1:W-:Y:S01]  /*7b30*/  STSM.16.M88.4 [R36], R8 ;  /* 0x0000000824007844 */ /* 0x0003e20000000200 */
[----:B------:R-:W-:Y:S02]  /*7b40*/  LOP3.LUT R126, R27, R126, RZ, 0x3c, !PT ;  /* 0x0000007e1b7e7212 */ /* 0x000fe400078e3cff */
[----:B------:R-:W-:Y:S02]  /*7b50*/  MOV R40, R40 ;  /* 0x0000002800287202 */ /* 0x000fe40000000f00 */
[----:B------:R-:W-:Y:S01]  /*7b60*/  LOP3.LUT R102, R102, R209, RZ, 0x3c, !PT ;  /* 0x000000d166667212 */ /* 0x000fe200078e3cff */
[----:B0-----:R-:W-:Y:S01]  /*7b70*/  IMAD.U32 R5, RZ, RZ, UR8 ;  /* 0x00000008ff057e24 */ /* 0x001fe2000f8e00ff */
[----:B------:R-:W-:Y:S01]  /*7b80*/  MOV R44, R44 ;  /* 0x0000002c002c7202 */ /* 0x000fe20000000f00 */
[----:B------:R0:W-:Y:S01]  /*7b90*/  STSM.16.M88.4 [R40], R12 ;  /* 0x0000000c28007844 */ /* 0x0001e20000000200 */
[----:B------:R-:W-:Y:S01]  /*7ba0*/  F2FP.BF16.F32.PACK_AB R26, R61, R60 ;  /* 0x0000003c3d1a723e */ /* 0x000fe200000010ff */
[----:B------:R-:W-:Y:S01]  /*7bb0*/  ULDC.64 UR8, c[0x0][0xc08] ;  /* 0x0003020000087ab9 */ /* 0x000fe20000000a00 */
[----:B------:R-:W-:Y:S01]  /*7bc0*/  F2FP.BF16.F32.PACK_AB R27, R63, R62 ;  /* 0x0000003e3f1b723e */ /* 0x000fe200000010ff */
[----:B------:R-:W-:Y:S01]  /*7bd0*/  IMAD.U32 R4, RZ, RZ, UR4 ;  /* 0x00000004ff047e24 */ /* 0x000fe2000f8e00ff */
[----:B------:R-:W-:-:S02]  /*7be0*/  MOV R48, R48 ;  /* 0x0000003000307202 */ /* 0x000fc40000000f00 */
[----:B------:R-:W-:Y:S01]  /*7bf0*/  LOP3.LUT R110, R177, R110, RZ, 0x3c, !PT ;  /* 0x0000006eb16e7212 */ /* 0x000fe200078e3cff */
[----:B------:R2:W-:Y:S01]  /*7c00*/  STSM.16.M88.4 [R44], R24 ;  /* 0x000000182c007844 */ /* 0x0005e20000000200 */
[----:B------:R-:W-:Y:S02]  /*7c10*/  LOP3.LUT R114, R179, R114, RZ, 0x3c, !PT ;  /* 0x00000072b3727212 */ /* 0x000fe400078e3cff */
[----:B------:R-:W-:Y:S01]  /*7c20*/  MOV R52, R52 ;  /* 0x0000003400347202 */ /* 0x000fe20000000f00 */
[----:B------:R-:W-:Y:S01]  /*7c30*/  STSM.16.M88.4 [R48], R64 ;  /* 0x0000004030007844 */ /* 0x000fe20000000200 */
[----:B------:R-:W-:Y:S02]  /*7c40*/  F2FP.BF16.F32.PACK_AB R74, R77, R76 ;  /* 0x0000004c4d4a723e */ /* 0x000fe400000010ff */
[----:B------:R-:W-:Y:S02]  /*7c50*/  F2FP.BF16.F32.PACK_AB R75, R79, R78 ;  /* 0x0000004e4f4b723e */ /* 0x000fe400000010ff */
[----:B------:R-:W-:-:S02]  /*7c60*/  F2FP.BF16.F32.PACK_AB R81, R83, R82 ;  /* 0x000000525351723e */ /* 0x000fc400000010ff */
[----:B------:R-:W-:Y:S01]  /*7c70*/  F2FP.BF16.F32.PACK_AB R88, R89, R88 ;  /* 0x000000585958723e */ /* 0x000fe200000010ff */
[----:B------:R-:W-:Y:S01]  /*7c80*/  STSM.16.M88.4 [R52], R72 ;  /* 0x0000004834007844 */ /* 0x000fe20000000200 */
[----:B------:R-:W-:Y:S02]  /*7c90*/  MOV R32, R98 ;  /* 0x0000006200207202 */ /* 0x000fe40000000f00 */
[----:B------:R-:W-:Y:S02]  /*7ca0*/  F2FP.BF16.F32.PACK_AB R82, R85, R84 ;  /* 0x000000545552723e */ /* 0x000fe400000010ff */
[----:B------:R-:W-:Y:S02]  /*7cb0*/  F2FP.BF16.F32.PACK_AB R83, R87, R86 ;  /* 0x000000565753723e */ /* 0x000fe400000010ff */
[----:B------:R-:W-:Y:S02]  /*7cc0*/  F2FP.BF16.F32.PACK_AB R89, R91, R90 ;  /* 0x0000005a5b59723e */ /* 0x000fe400000010ff */
[----:B------:R-:W-:Y:S01]  /*7cd0*/  MOV R102, R102 ;  /* 0x0000006600667202 */ /* 0x000fe20000000f00 */
[----:B------:R-:W-:Y:S01]  /*7ce0*/  STSM.16.M88.4 [R32], R80 ;  /* 0x0000005020007844 */ /* 0x000fe20000000200 */
[----:B------:R-:W-:-:S02]  /*7cf0*/  F2FP.BF16.F32.PACK_AB R90, R93, R92 ;  /* 0x0000005c5d5a723e */ /* 0x000fc400000010ff */
[----:B------:R-:W-:Y:S02]  /*7d00*/  F2FP.BF16.F32.PACK_AB R91, R95, R94 ;  /* 0x0000005e5f5b723e */ /* 0x000fe400000010ff */
[----:B------:R-:W-:Y:S02]  /*7d10*/  F2FP.BF16.F32.PACK_AB R96, R97, R96 ;  /* 0x000000606160723e */ /* 0x000fe400000010ff */
[----:B------:R-:W-:Y:S01]  /*7d20*/  MOV R31, R106 ;  /* 0x0000006a001f7202 */ /* 0x000fe20000000f00 */
[----:B------:R-:W-:Y:S01]  /*7d30*/  STSM.16.M88.4 [R102], R88 ;  /* 0x0000005866007844 */ /* 0x000fe20000000200 */
[----:B------:R-:W-:Y:S02]  /*7d40*/  F2FP.BF16.F32.PACK_AB R97, R46, R42 ;  /* 0x0000002a2e61723e */ /* 0x000fe400000010ff */
[----:B------:R-:W-:Y:S02]  /*7d50*/  F2FP.BF16.F32.PACK_AB R98, R101, R100 ;  /* 0x000000646562723e */ /* 0x000fe400000010ff */
[----:B------:R-:W-:-:S02]  /*7d60*/  F2FP.BF16.F32.PACK_AB R99, R54, R50 ;  /* 0x000000323663723e */ /* 0x000fc400000010ff */
[----:B------:R-:W-:Y:S02]  /*7d70*/  F2FP.BF16.F32.PACK_AB R104, R105, R104 ;  /* 0x000000686968723e */ /* 0x000fe400000010ff */
[----:B------:R-:W-:Y:S01]  /*7d80*/  MOV R110, R110 ;  /* 0x0000006e006e7202 */ /* 0x000fe20000000f00 */
[----:B------:R-:W-:Y:S01]  /*7d90*/  STSM.16.M88.4 [R31], R96 ;  /* 0x000000601f007844 */ /* 0x000fe20000000200 */
[----:B------:R-:W-:Y:S02]  /*7da0*/  MOV R30, R114 ;  /* 0x00000072001e7202 */ /* 0x000fe40000000f00 */
[----:B------:R-:W-:Y:S02]  /*7db0*/  F2FP.BF16.F32.PACK_AB R105, R58, R56 ;  /* 0x000000383a69723e */ /* 0x000fe400000010ff */
[----:B------:R-:W-:Y:S02]  /*7dc0*/  F2FP.BF16.F32.PACK_AB R106, R109, R108 ;  /* 0x0000006c6d6a723e */ /* 0x000fe400000010ff */
[----:B------:R-:W-:-:S02]  /*7dd0*/  F2FP.BF16.F32.PACK_AB R107, R154, R152 ;  /* 0x000000989a6b723e */ /* 0x000fc400000010ff */
[----:B------:R-:W-:Y:S02]  /*7de0*/  F2FP.BF16.F32.PACK_AB R112, R113, R112 ;  /* 0x000000707170723e */ /* 0x000fe400000010ff */
[----:B------:R-:W-:Y:S01]  /*7df0*/  LOP3.LUT R28, R28, R151, RZ, 0x3c, !PT ;  /* 0x000000971c1c7212 */ /* 0x000fe200078e3cff */
[----:B------:R-:W-:Y:S01]  /*7e00*/  STSM.16.M88.4 [R110], R104 ;  /* 0x000000686e007844 */ /* 0x000fe20000000200 */
[----:B------:R-:W-:Y:S02]  /*7e10*/  MOV R3, R122 ;  /* 0x0000007a00037202 */ /* 0x000fe40000000f00 */
[----:B------:R-:W-:Y:S02]  /*7e20*/  F2FP.BF16.F32.PACK_AB R113, R157, R155 ;  /* 0x0000009b9d71723e */ /* 0x000fe400000010ff */
[----:B------:R-:W-:Y:S02]  /*7e30*/  F2FP.BF16.F32.PACK_AB R114, R117, R116 ;  /* 0x000000747572723e */ /* 0x000fe400000010ff */
[----:B------:R-:W-:-:S02]  /*7e40*/  F2FP.BF16.F32.PACK_AB R115, R159, R158 ;  /* 0x0000009e9f73723e */ /* 0x000fc400000010ff */
[----:B------:R-:W-:Y:S02]  /*7e50*/  F2FP.BF16.F32.PACK_AB R120, R121, R120 ;  /* 0x000000787978723e */ /* 0x000fe400000010ff */
[----:B------:R-:W-:Y:S01]  /*7e60*/  F2FP.BF16.F32.PACK_AB R128, R129, R128 ;  /* 0x000000808180723e */ /* 0x000fe200000010ff */
        /* <DEDUP_REMOVED lines=8> */
[----:B------:R-:W-:Y:S02]  /*7ef0*/  F2FP.BF16.F32.PACK_AB R130, R133, R132 ;  /* 0x000000848582723e */ /* 0x000fe400000010ff */
[----:B------:R-:W-:Y:S02]  /*7f00*/  F2FP.BF16.F32.PACK_AB R131, R135, R134 ;  /* 0x000000868783723e */ /* 0x000fe400000010ff */
[----:B------:R-:W-:Y:S02]  /*7f10*/  F2FP.BF16.F32.PACK_AB R137, R139, R138 ;  /* 0x0000008a8b89723e */ /* 0x000fe400000010ff */
[----:B------:R-:W-:Y:S01]  /*7f20*/  F2FP.BF16.F32.PACK_AB R144, R145, R144 ;  /* 0x000000909190723e */ /* 0x000fe200000010ff */
[----:B------:R-:W-:Y:S01]  /*7f30*/  STSM.16.M88.4 [R3], R128 ;  /* 0x0000008003007844 */ /* 0x000fe20000000200 */
[----:B------:R-:W-:-:S02]  /*7f40*/  MOV R126, R126 ;  /* 0x0000007e007e7202 */ /* 0x000fc40000000f00 */
[----:B------:R-:W-:Y:S02]  /*7f50*/  F2FP.BF16.F32.PACK_AB R138, R141, R140 ;  /* 0x0000008c8d8a723e */ /* 0x000fe400000010ff */
[----:B------:R-:W-:Y:S02]  /*7f60*/  F2FP.BF16.F32.PACK_AB R139, R143, R142 ;  /* 0x0000008e8f8b723e */ /* 0x000fe400000010ff */
[----:B------:R-:W-:Y:S02]  /*7f70*/  F2FP.BF16.F32.PACK_AB R145, R147, R146 ;  /* 0x000000929391723e */ /* 0x000fe400000010ff */
[----:B------:R-:W-:Y:S01]  /*7f80*/  MOV R28, R28 ;  /* 0x0000001c001c7202 */ /* 0x000fe20000000f00 */
[----:B------:R-:W-:Y:S01]  /*7f90*/  STSM.16.M88.4 [R126], R136 ;  /* 0x000000887e007844 */ /* 0x000fe20000000200 */
[----:B------:R-:W-:Y:S02]  /*7fa0*/  F2FP.BF16.F32.PACK_AB R146, R149, R148 ;  /* 0x000000949592723e */ /* 0x000fe400000010ff */
[----:B------:R-:W-:Y:S01]  /*7fb0*/  F2FP.BF16.F32.PACK_AB R147, R0, R150 ;  /* 0x000000960093723e */ /* 0x000fe200000010ff */
[----:B------:R-:W-:Y:S01]  /*7fc0*/  UISETP.NE.U32.AND UP1, UPT, UR8, URZ, UPT ;  /* 0x0000003f0800728c */ /* 0x000fe2000bf25070 */
[----:B------:R-:W-:-:S03]  /*7fd0*/  PLOP3.LUT P0, PT, PT, PT, UP0, 0x80, 0x0 ;  /* 0x000000000000781c */ /* 0x000fc60003f0f008 */
[----:B------:R3:W-:Y:S01]  /*7fe0*/  STSM.16.M88.4 [R28], R144 ;  /* 0x000000901c007844 */ /* 0x0007e20000000200 */
[----:B------:R-:W-:Y:S01]  /*7ff0*/  BAR.SYNC.DEFER_BLOCKING 0x1, 0x100 ;  /* 0x0044000000007b1d */ /* 0x000fe20000010000 */
[----:B------:R-:W-:-:S06]  /*8000*/  UISETP.NE.AND.EX UP1, UPT, UR9, URZ, UPT, UP1 ;  /* 0x0000003f0900728c */ /* 0x000fcc000bf25310 */
[----:B------:R-:W-:-:S05]  /*8010*/  PLOP3.LUT P6, PT, PT, PT, UP1, 0x80, 0x0 ;  /* 0x000000000000781c */ /* 0x000fca0003fcf018 */
[----:B------:R-:W-:-:S04]  /*8020*/  @UP1 UIADD3 UR8, UP2, UR10, UR8, URZ ;  /* 0x000000080a081290 */ /* 0x000fc8000ff5e03f */
[----:B------:R-:W-:Y:S01]  /*8030*/  @UP1 UIADD3.X UR9, UR11, UR9, URZ, UP2, !UPT ;  /* 0x000000090b091290 */ /* 0x000fe200097fe43f */
[----:B------:R-:W-:Y:S01]  /*8040*/  ULDC UR4, c[0x0][0xa88] ;  /* 0x0002a20000047ab9 */ /* 0x000fe20000000800 */
[----:B-1----:R-:W-:Y:S02]  /*8050*/  IMAD.U32 R10, RZ, RZ, UR8 ;  /* 0x00000008ff0a7e24 */ /* 0x002fe4000f8e00ff */
[----:B------:R-:W-:Y:S02]  /*8060*/  IMAD.U32 R0, RZ, RZ, UR4 ;  /* 0x00000004ff007e24 */ /* 0x000fe4000f8e00ff */
[----:B------:R-:W-:Y:S01]  /*8070*/  MOV R11, UR9 ;  /* 0x00000009000b7c02 */ /* 0x000fe20008000f00 */
[----:B------:R-:W4:Y:S01]  /*8080*/  @P0 LDG.E R6, desc[UR50][R4.64] ;  /* 0x0000003204060981 */ /* 0x000f22000c1e1900 */
[----:B------:R-:W-:-:S03]  /*8090*/  IMAD R7, R191, 0x40, R2 ;  /* 0x00000040bf077824 */ /* 0x000fc600078e0202 */
[----:B------:R1:W5:Y:S01]  /*80a0*/  @P6 LDG.E R0, desc[UR50][R10.64] ;  /* 0x000000320a006981 */ /* 0x000362000c1e1900 */
[----:B------:R-:W-:-:S03]  /*80b0*/  IMAD.WIDE R174, R7, 0x2, R174 ;  /* 0x0000000207ae7825 */ /* 0x000fc600078e02ae */
[C---:B------:R-:W-:Y:S02]  /*80c0*/  IADD3 R9, P2, R174.reuse, 0x1000, RZ ;  /* 0x00001000ae097810 */ /* 0x040fe40007f5e0ff */
[C---:B0-----:R-:W-:Y:S02]  /*80d0*/  IADD3 R13, P1, R174.reuse, 0x2000, RZ ;  /* 0x00002000ae0d7810 */ /* 0x041fe40007f3e0ff */
[----:B------:R-:W-:Y:S02]  /*80e0*/  P2R R7, PR, RZ, 0x4 ;  /* 0x00000004ff077803 */ /* 0x000fe40000000000 */
[C---:B--2---:R-:W-:Y:S02]  /*80f0*/  IADD3 R25, P2, R174.reuse, 0x3000, RZ ;  /* 0x00003000ae197810 */ /* 0x044fe40007f5e0ff */
[C---:B------:R-:W-:Y:S02]  /*8100*/  IADD3 R29, P3, R174.reuse, 0x4000, RZ ;  /* 0x00004000ae1d7810 */ /* 0x040fe40007f7e0ff */
[----:B------:R-:W-:-:S02]  /*8110*/  IADD3 R33, P4, R174, 0x5000, RZ ;  /* 0x00005000ae217810 */ /* 0x000fc40007f9e0ff */
[----:B------:R-:W-:Y:S02]  /*8120*/  IADD3 R37, P5, R174, 0x6000, RZ ;  /* 0x00006000ae257810 */ /* 0x000fe40007fbe0ff */
[----:B------:R-:W-:Y:S02]  /*8130*/  LOP3.LUT R8, R9, 0x380, RZ, 0xc0, !PT ;  /* 0x0000038009087812 */ /* 0x000fe400078ec0ff */
[----:B------:R-:W-:Y:S02]  /*8140*/  LOP3.LUT R12, R13, 0x380, RZ, 0xc0, !PT ;  /* 0x000003800d0c7812 */ /* 0x000fe400078ec0ff */
[----:B------:R-:W-:Y:S02]  /*8150*/  LOP3.LUT R24, R25, 0x380, RZ, 0xc0, !PT ;  /* 0x0000038019187812 */ /* 0x000fe400078ec0ff */
[----:B---3--:R-:W-:Y:S02]  /*8160*/  LOP3.LUT R28, R29, 0x380, RZ, 0xc0, !PT ;  /* 0x000003801d1c7812 */ /* 0x008fe400078ec0ff */
[----:B------:R-:W-:-:S02]  /*8170*/  LOP3.LUT R32, R33, 0x380, RZ, 0xc0, !PT ;  /* 0x0000038021207812 */ /* 0x000fc400078ec0ff */
[----:B------:R-:W-:Y:S01]  /*8180*/  LOP3.LUT R36, R37, 0x380, RZ, 0xc0, !PT ;  /* 0x0000038025247812 */ /* 0x000fe200078ec0ff */
[----:B------:R-:W-:Y:S01]  /*8190*/  UMOV UR4, URZ ;  /* 0x0000003f00047c82 */ /* 0x000fe20008000000 */
[----:B------:R-:W-:Y:S02]  /*81a0*/  SHF.R.U64 R8, R8, 0x3, RZ ;  /* 0x0000000308087819 */ /* 0x000fe400000012ff */
[----:B------:R-:W-:Y:S02]  /*81b0*/  SHF.R.U64 R12, R12, 0x3, RZ ;  /* 0x000000030c0c7819 */ /* 0x000fe400000012ff */
[----:B------:R-:W-:Y:S02]  /*81c0*/  SHF.R.U64 R24, R24, 0x3, RZ ;  /* 0x0000000318187819 */ /* 0x000fe400000012ff */
[----:B------:R-:W-:Y:S02]  /*81d0*/  SHF.R.U64 R28, R28, 0x3, RZ ;  /* 0x000000031c1c7819 */ /* 0x000fe400000012ff */
[----:B------:R-:W-:-:S02]  /*81e0*/  SHF.R.U64 R32, R32, 0x3, RZ ;  /* 0x0000000320207819 */ /* 0x000fc400000012ff */
[----:B------:R-:W-:Y:S02]  /*81f0*/  SHF.R.U64 R36, R36, 0x3, RZ ;  /* 0x0000000324247819 */ /* 0x000fe400000012ff */
[----:B------:R-:W-:Y:S02]  /*8200*/  LOP3.LUT R8, R8, R9, RZ, 0x3c, !PT ;  /* 0x0000000908087212 */ /* 0x000fe400078e3cff */
[----:B------:R-:W-:Y:S02]  /*8210*/  LOP3.LUT R12, R12, R13, RZ, 0x3c, !PT ;  /* 0x0000000d0c0c7212 */ /* 0x000fe400078e3cff */
[----:B------:R-:W-:Y:S02]  /*8220*/  LOP3.LUT R24, R24, R25, RZ, 0x3c, !PT ;  /* 0x0000001918187212 */ /* 0x000fe400078e3cff */
[----:B------:R-:W-:Y:S02]  /*8230*/  LOP3.LUT R28, R28, R29, RZ, 0x3c, !PT ;  /* 0x0000001d1c1c7212 */ /* 0x000fe400078e3cff */
[----:B------:R-:W-:-:S02]  /*8240*/  LOP3.LUT R32, R32, R33, RZ, 0x3c, !PT ;  /* 0x0000002120207212 */ /* 0x000fc400078e3cff */
[----:B------:R-:W-:Y:S02]  /*8250*/  LOP3.LUT R36, R36, R37, RZ, 0x3c, !PT ;  /* 0x0000002524247212 */ /* 0x000fe400078e3cff */
[----:B----4-:R-:W-:Y:S01]  /*8260*/  @P0 R2UR UR4, R6 ;  /* 0x00000000060402ca */ /* 0x010fe200000e0000 */
[----:B-1----:R-:W-:-:S14]  /*8270*/  @P6 BRA `(.L_x_389) ;  /* 0x0000000000106947 */ /* 0x002fdc0003800000 */
[----:B------:R-:W-:Y:S05]  /*8280*/  @!P0 BRA `(.L_x_389) ;  /* 0x00000000000c8947 */ /* 0x000fea0003800000 */
[----:B------:R-:W2:Y:S04]  /*8290*/  LDG.E R3, desc[UR50][R4.64] ;  /* 0x0000003204037981 */ /* 0x000ea8000c1e1900 */
[----:B-----5:R-:W2:Y:S02]  /*82a0*/  LDG.E R0, desc[UR50][R4.64+0x4] ;  /* 0x0000043204007981 */ /* 0x020ea4000c1e1900 */
[----:B--2---:R-:W-:-:S07]  /*82b0*/  IMAD.IADD R0, R0, 0x1, -R3 ;  /* 0x0000000100007824 */ /* 0x004fce00078e0a03 */
.L_x_389:
[----:B------:R-:W0:Y:S01]  /*82c0*/  SHFL.IDX PT, R3, R192, RZ, 0x1f ;  /* 0x00001fffc0037589 */ /* 0x000e2200000e0000 */
[----:B------:R-:W-:Y:S01]  /*82d0*/  ISETP.NE.AND P6, PT, R7, RZ, PT ;  /* 0x000000ff0700720c */ /* 0x000fe20003fc5270 */
[--C-:B------:R-:W-:Y:S01]  /*82e0*/  IMAD.X R13, RZ, RZ, R175.reuse, P1 ;  /* 0x000000ffff0d7224 */ /* 0x100fe200008e06af */
[C---:B------:R-:W-:Y:S01]  /*82f0*/  IADD3 R41, P0, R174.reuse, 0x7000, RZ ;  /* 0x00007000ae297810 */ /* 0x040fe20007f1e0ff */
[--C-:B------:R-:W-:Y:S01]  /*8300*/  IMAD.X R25, RZ, RZ, R175.reuse, P2 ;  /* 0x000000ffff197224 */ /* 0x100fe200010e06af */
[C---:B------:R-:W-:Y:S01]  /*8310*/  IADD3 R49, P1, R174.reuse, 0x9000, RZ ;  /* 0x00009000ae317810 */ /* 0x040fe20007f3e0ff */
[--C-:B------:R-:W-:Y:S01]  /*8320*/  IMAD.X R9, RZ, RZ, R175.reuse, P6 ;  /* 0x000000ffff097224 */ /* 0x100fe200030e06af */
[----:B------:R-:W-:Y:S01]  /*8330*/  IADD3 R45, P6, R174, 0x8000, RZ ;  /* 0x00008000ae2d7810 */ /* 0x000fe20007fde0ff */
[--C-:B------:R-:W-:Y:S01]  /*8340*/  IMAD.X R29, RZ, RZ, R175.reuse, P3 ;  /* 0x000000ffff1d7224 */ /* 0x100fe200018e06af */
[----:B------:R-:W-:Y:S01]  /*8350*/  LOP3.LUT R40, R41, 0x380, RZ, 0xc0, !PT ;  /* 0x0000038029287812 */ /* 0x000fe200078ec0ff */
[----:B------:R-:W-:Y:S01]  /*8360*/  IMAD.X R33, RZ, RZ, R175, P4 ;  /* 0x000000ffff217224 */ /* 0x000fe200020e06af */
[----:B------:R-:W-:Y:S01]  /*8370*/  LOP3.LUT R44, R45, 0x380, RZ, 0xc0, !PT ;  /* 0x000003802d2c7812 */ /* 0x000fe200078ec0ff */
[----:B------:R-:W-:Y:S01]  /*8380*/  USHF.R.S32.HI UR14, URZ, 0x1f, UR4 ;  /* 0x0000001f3f0e7899 */ /* 0x000fe20008011404 */
[----:B------:R-:W-:Y:S01]  /*8390*/  LOP3.LUT R48, R49, 0x380, RZ, 0xc0, !PT ;  /* 0x0000038031307812 */ /* 0x000fe200078ec0ff */
[----:B------:R-:W-:Y:S01]  /*83a0*/  USHF.R.S32.HI UR15, URZ, 0x1f, UR45 ;  /* 0x0000001f3f0f7899 */ /* 0x000fe2000801142d */
[----:B------:R-:W-:Y:S01]  /*83b0*/  SHF.R.U64 R44, R44, 0x3, RZ ;  /* 0x000000032c2c7819 */ /* 0x000fe200000012ff */
[----:B------:R-:W-:Y:S01]  /*83c0*/  USEL UR42, UR42, URZ, !UP0 ;  /* 0x0000003f2a2a7287 */ /* 0x000fe2000c000000 */
[----:B------:R-:W-:Y:S01]  /*83d0*/  SHF.R.U64 R40, R40, 0x3, RZ ;  /* 0x0000000328287819 */ /* 0x000fe200000012ff */
[----:B------:R-:W-:Y:S01]  /*83e0*/  USEL UR43, UR43, URZ, !UP0 ;  /* 0x0000003f2b2b7287 */ /* 0x000fe2000c000000 */
[----:B------:R-:W-:-:S02]  /*83f0*/  SHF.R.U64 R48, R48, 0x3, RZ ;  /* 0x0000000330307819 */ /* 0x000fc400000012ff */
[----:B------:R-:W-:Y:S01]  /*8400*/  LOP3.LUT R44, R44, R45, RZ, 0x3c, !PT ;  /* 0x0000002d2c2c7212 */ /* 0x000fe200078e3cff */
[--C-:B------:R-:W-:Y:S01]  /*8410*/  IMAD.X R45, RZ, RZ, R175.reuse, P6 ;  /* 0x000000ffff2d7224 */ /* 0x100fe200030e06af */
[----:B------:R-:W-:Y:S01]  /*8420*/  LOP3.LUT R40, R40, R41, RZ, 0x3c, !PT ;  /* 0x0000002928287212 */ /* 0x000fe200078e3cff */
[--C-:B------:R-:W-:Y:S01]  /*8430*/  IMAD.X R41, RZ, RZ, R175.reuse, P0 ;  /* 0x000000ffff297224 */ /* 0x100fe200000e06af */
[----:B0-----:R-:W-:Y:S02]  /*8440*/  ISETP.NE.AND P6, PT, R3, RZ, PT ;  /* 0x000000ff0300720c */ /* 0x001fe40003fc5270 */
[----:B------:R-:W-:Y:S01]  /*8450*/  LOP3.LUT R48, R48, R49, RZ, 0x3c, !PT ;  /* 0x0000003130307212 */ /* 0x000fe200078e3cff */
[----:B------:R-:W-:Y:S01]  /*8460*/  IMAD.X R49, RZ, RZ, R175, P1 ;  /* 0x000000ffff317224 */ /* 0x000fe200008e06af */
[----:B------:R-:W-:Y:S02]  /*8470*/  IADD3.X R37, RZ, R175, RZ, P5, !PT ;  /* 0x000000afff257210 */ /* 0x000fe40002ffe4ff */
[----:B------:R-:W-:-:S02]  /*8480*/  IADD3 R57, P2, R174, 0xa000, RZ ;  /* 0x0000a000ae397810 */ /* 0x000fc40007f5e0ff */
[C---:B------:R-:W-:Y:S02]  /*8490*/  IADD3 R53, P3, R174.reuse, 0xb000, RZ ;  /* 0x0000b000ae357810 */ /* 0x040fe40007f7e0ff */
[C---:B------:R-:W-:Y:S02]  /*84a0*/  IADD3 R65, P4, R174.reuse, 0xc000, RZ ;  /* 0x0000c000ae417810 */ /* 0x040fe40007f9e0ff */
[C---:B------:R-:W-:Y:S02]  /*84b0*/  IADD3 R61, P5, R174.reuse, 0xd000, RZ ;  /* 0x0000d000ae3d7810 */ /* 0x040fe40007fbe0ff */
[C---:B------:R-:W-:Y:S02]  /*84c0*/  IADD3 R73, P0, R174.reuse, 0xe000, RZ ;  /* 0x0000e000ae497810 */ /* 0x040fe40007f1e0ff */
[----:B------:R-:W-:Y:S02]  /*84d0*/  IADD3 R4, P1, R174, 0xf000, RZ ;  /* 0x0000f000ae047810 */ /* 0x000fe40007f3e0ff */
[----:B------:R-:W-:-:S02]  /*84e0*/  LOP3.LUT R56, R57, 0x380, RZ, 0xc0, !PT ;  /* 0x0000038039387812 */ /* 0x000fc400078ec0ff */
[----:B------:R-:W-:Y:S01]  /*84f0*/  LOP3.LUT R52, R53, 0x380, RZ, 0xc0, !PT ;  /* 0x0000038035347812 */ /* 0x000fe200078ec0ff */
[----:B------:R-:W-:Y:S01]  /*8500*/  IMAD.X R69, RZ, RZ, R175, P1 ;  /* 0x000000ffff457224 */ /* 0x000fe200008e06af */
[----:B------:R-:W-:Y:S02]  /*8510*/  LOP3.LUT R64, R65, 0x380, RZ, 0xc0, !PT ;  /* 0x0000038041407812 */ /* 0x000fe400078ec0ff */
[----:B------:R-:W-:Y:S02]  /*8520*/  LOP3.LUT R60, R61, 0x380, RZ, 0xc0, !PT ;  /* 0x000003803d3c7812 */ /* 0x000fe400078ec0ff */
[----:B------:R-:W-:Y:S02]  /*8530*/  LOP3.LUT R72, R73, 0x380, RZ, 0xc0, !PT ;  /* 0x0000038049487812 */ /* 0x000fe400078ec0ff */
[----:B------:R-:W-:Y:S02]  /*8540*/  LOP3.LUT R5, R174, 0x380, RZ, 0xc0, !PT ;  /* 0x00000380ae057812 */ /* 0x000fe400078ec0ff */
[----:B------:R-:W-:-:S02]  /*8550*/  LOP3.LUT R3, R4, 0x380, RZ, 0xc0, !PT ;  /* 0x0000038004037812 */ /* 0x000fc400078ec0ff */
[----:B------:R-:W-:Y:S02]  /*8560*/  SHF.R.U64 R56, R56, 0x3, RZ ;  /* 0x0000000338387819 */ /* 0x000fe400000012ff */
[----:B------:R-:W-:Y:S02]  /*8570*/  SHF.R.U64 R52, R52, 0x3, RZ ;  /* 0x0000000334347819 */ /* 0x000fe400000012ff */
[----:B------:R-:W-:Y:S02]  /*8580*/  SHF.R.U64 R64, R64, 0x3, RZ ;  /* 0x0000000340407819 */ /* 0x000fe400000012ff */
[----:B------:R-:W-:Y:S02]  /*8590*/  SHF.R.U64 R60, R60, 0x3, RZ ;  /* 0x000000033c3c7819 */ /* 0x000fe400000012ff */
[----:B------:R-:W-:Y:S02]  /*85a0*/  SHF.R.U64 R72, R72, 0x3, RZ ;  /* 0x0000000348487819 */ /* 0x000fe400000012ff */
[----:B------:R-:W-:-:S02]  /*85b0*/  SHF.R.U64 R5, R5, 0x3, RZ ;  /* 0x0000000305057819 */ /* 0x000fc400000012ff */
[----:B------:R-:W-:Y:S02]  /*85c0*/  SHF.R.U64 R3, R3, 0x3, RZ ;  /* 0x0000000303037819 */ /* 0x000fe400000012ff */
[----:B------:R-:W-:Y:S01]  /*85d0*/  LOP3.LUT R56, R56, R57, RZ, 0x3c, !PT ;  /* 0x0000003938387212 */ /* 0x000fe200078e3cff */
[--C-:B------:R-:W-:Y:S01]  /*85e0*/  IMAD.X R57, RZ, RZ, R175.reuse, P2 ;  /* 0x000000ffff397224 */ /* 0x100fe200010e06af */
[----:B------:R-:W-:Y:S01]  /*85f0*/  LOP3.LUT R52, R52, R53, RZ, 0x3c, !PT ;  /* 0x0000003534347212 */ /* 0x000fe200078e3cff */
[--C-:B------:R-:W-:Y:S01]  /*8600*/  IMAD.X R53, RZ, RZ, R175.reuse, P3 ;  /* 0x000000ffff357224 */ /* 0x100fe200018e06af */
[----:B------:R-:W-:Y:S01]  /*8610*/  LOP3.LUT R64, R64, R65, RZ, 0x3c, !PT ;  /* 0x0000004140407212 */ /* 0x000fe200078e3cff */
[--C-:B------:R-:W-:Y:S01]  /*8620*/  IMAD.X R65, RZ, RZ, R175.reuse, P4 ;  /* 0x000000ffff417224 */ /* 0x100fe200020e06af */
[----:B------:R-:W-:Y:S02]  /*8630*/  LOP3.LUT R60, R60, R61, RZ, 0x3c, !PT ;  /* 0x0000003d3c3c7212 */ /* 0x000fe400078e3cff */
[----:B------:R-:W-:Y:S01]  /*8640*/  LOP3.LUT R72, R72, R73, RZ, 0x3c, !PT ;  /* 0x0000004948487212 */ /* 0x000fe200078e3cff */
[----:B------:R-:W-:Y:S01]  /*8650*/  IMAD.X R73, RZ, RZ, R175, P0 ;  /* 0x000000ffff497224 */ /* 0x000fe200000e06af */
[----:B------:R-:W-:-:S02]  /*8660*/  IADD3.X R61, RZ, R175, RZ, P5, !PT ;  /* 0x000000afff3d7210 */ /* 0x000fc40002ffe4ff */
[----:B------:R-:W-:Y:S02]  /*8670*/  LOP3.LUT R174, R5, R174, RZ, 0x3c, !PT ;  /* 0x000000ae05ae7212 */ /* 0x000fe400078e3cff */
[----:B------:R-:W-:Y:S01]  /*8680*/  LOP3.LUT R68, R3, R4, RZ, 0x3c, !PT ;  /* 0x0000000403447212 */ /* 0x000fe200078e3cff */
[----:B------:R-:W-:Y:S06]  /*8690*/  @P6 BRA `(.L_x_390) ;  /* 0x0000000000c46947 */ /* 0x000fec0003800000 */
[----:B------:R-:W0:Y:S01]  /*86a0*/  LDC R11, c[0x0][0xbe8] ;  /* 0x0002fa00ff0b7b82 */ /* 0x000e220000000800 */
[----:B------:R-:W-:Y:S01]  /*86b0*/  IMAD.U32 R10, RZ, RZ, UR44 ;  /* 0x0000002cff0a7e24 */ /* 0x000fe2000f8e00ff */
[----:B------:R-:W-:Y:S01]  /*86c0*/  ULDC.64 UR12, c[0x0][0xb90] ;  /* 0x0002e400000c7ab9 */ /* 0x000fe20000000a00 */
[----:B------:R-:W-:Y:S01]  /*86d0*/  UMOV UR8, UR4 ;  /* 0x0000000400087c82 */ /* 0x000fe20008000000 */
[----:B------:R-:W-:Y:S01]  /*86e0*/  UIMAD UR10, UR15, UR12, URZ ;  /* 0x0000000c0f0a72a4 */ /* 0x000fe2000f8e023f */
[----:B------:R-:W-:Y:S01]  /*86f0*/  IMAD R10, R10, 0x40, R195 ;  /* 0x000000400a0a7824 */ /* 0x000fe200078e02c3 */
[----:B------:R-:W-:Y:S01]  /*8700*/  UMOV UR9, UR14 ;  /* 0x0000000e00097c82 */ /* 0x000fe20008000000 */
[----:B------:R-:W-:Y:S01]  /*8710*/  IMAD.U32 R15, RZ, RZ, UR44 ;  /* 0x0000002cff0f7e24 */ /* 0x000fe2000f8e00ff */
[----:B------:R-:W-:Y:S01]  /*8720*/  UIMAD.WIDE.U32 UR8, UR45, UR12, UR8 ;  /* 0x0000000c2d0872a5 */ /* 0x000fe2000f8e0008 */
[----:B------:R-:W-:Y:S01]  /*8730*/  IMAD.MOV.U32 R4, RZ, RZ, R10 ;  /* 0x000000ffff047224 */ /* 0x000fe200078e000a */
[----:B------:R-:W-:Y:S01]  /*8740*/  UIMAD UR10, UR45, UR13, UR10 ;  /* 0x0000000d2d0a72a4 */ /* 0x000fe2000f8e020a */
[----:B------:R-:W-:-:S02]  /*8750*/  IMAD.MOV R30, RZ, RZ, -R18 ;  /* 0x000000ffff1e7224 */ /* 0x000fc400078e0a12 */
[----:B------:R-:W-:Y:S01]  /*8760*/  ULDC.64 UR12, c[0x0][0xb98] ;  /* 0x0002e600000c7ab9 */ /* 0x000fe20000000a00 */
[----:B------:R-:W-:Y:S01]  /*8770*/  UIADD3 UR9, UR9, UR10, URZ ;  /* 0x0000000a09097290 */ /* 0x000fe2000fffe03f */
[----:B------:R-:W-:Y:S01]  /*8780*/  IMAD R15, R15, 0x40, R16 ;  /* 0x000000400f0f7824 */ /* 0x000fe200078e0210 */
[----:B------:R-:W-:Y:S02]  /*8790*/  UIMAD UR11, UR43, UR12, URZ ;  /* 0x0000000c2b0b72a4 */ /* 0x000fe4000f8e023f */
[----:B------:R-:W-:Y:S02]  /*87a0*/  UIMAD.WIDE.U32 UR8, UR42, UR12, UR8 ;  /* 0x0000000c2a0872a5 */ /* 0x000fe4000f8e0008 */
[----:B------:R-:W-:Y:S01]  /*87b0*/  UIMAD UR11, UR42, UR13, UR11 ;  /* 0x0000000d2a0b72a4 */ /* 0x000fe2000f8e020b */
[----:B0-----:R-:W-:Y:S01]  /*87c0*/  ISETP.NE.AND P0, PT, R11, 0x1, PT ;  /* 0x000000010b00780c */ /* 0x001fe20003f05270 */
[----:B-----5:R-:W-:-:S12]  /*87d0*/  IMAD R26, R0, R11, RZ ;  /* 0x0000000b001a7224 */ /* 0x020fd800078e02ff */
[----:B------:R-:W0:Y:S08]  /*87e0*/  @P0 LDC R3, c[0x0][0xbec] ;  /* 0x0002fb00ff030b82 */ /* 0x000e300000000800 */
[----:B------:R-:W1:Y:S01]  /*87f0*/  @P0 LDC R6, c[0x0][0xbf0] ;  /* 0x0002fc00ff060b82 */ /* 0x000e620000000800 */
[----:B0-----:R-:W-:-:S05]  /*8800*/  @P0 IMAD.HI.U32 R3, R10, R3, RZ ;  /* 0x000000030a030227 */ /* 0x001fca00078e00ff */
[----:B-1----:R-:W-:-:S04]  /*8810*/  @P0 SHF.R.U32.HI R4, RZ, R6, R3 ;  /* 0x00000006ff040219 */ /* 0x002fc80000011603 */
[--C-:B------:R-:W-:Y:S01]  /*8820*/  SHF.R.S32.HI R5, RZ, 0x1f, R4.reuse ;  /* 0x0000001fff057819 */ /* 0x100fe20000011404 */
[----:B------:R-:W-:Y:S01]  /*8830*/  IMAD.MOV R6, RZ, RZ, -R4 ;  /* 0x000000ffff067224 */ /* 0x000fe200078e0a04 */
[----:B------:R-:W-:-:S03]  /*8840*/  IADD3 R4, P0, R4, UR8, RZ ;  /* 0x0000000804047c10 */ /* 0x000fc6000ff1e0ff */
[----:B------:R-:W-:Y:S01]  /*8850*/  IMAD R3, R11, R6, R10 ;  /* 0x000000060b037224 */ /* 0x000fe200078e020a */
[----:B------:R-:W-:-:S04]  /*8860*/  MOV R10, UR11 ;  /* 0x0000000b000a7c02 */ /* 0x000fc80008000f00 */
[----:B------:R-:W-:Y:S02]  /*8870*/  SHF.R.S32.HI R6, RZ, 0x1f, R3 ;  /* 0x0000001fff067819 */ /* 0x000fe40000011403 */
[----:B------:R-:W-:Y:S01]  /*8880*/  IADD3.X R5, R5, UR9, R10, P0, !PT ;  /* 0x0000000905057c10 */ /* 0x000fe200087fe40a */
[----:B------:R-:W-:Y:S02]  /*8890*/  ULDC.64 UR8, c[0x0][0xb88] ;  /* 0x0002e20000087ab9 */ /* 0x000fe40000000a00 */
[----:B------:R-:W-:Y:S02]  /*88a0*/  IMAD R6, R6, UR8, RZ ;  /* 0x0000000806067c24 */ /* 0x000fe4000f8e02ff */
[----:B------:R-:W-:-:S04]  /*88b0*/  IMAD.WIDE.U32 R4, R3, UR8, R4 ;  /* 0x0000000803047c25 */ /* 0x000fc8000f8e0004 */
[----:B------:R-:W-:Y:S01]  /*88c0*/  IMAD R3, R3, UR9, R6 ;  /* 0x0000000903037c24 */ /* 0x000fe2000f8e0206 */
[----:B------:R-:W-:Y:S02]  /*88d0*/  ULDC.64 UR8, c[0x0][0xb50] ;  /* 0x0002d40000087ab9 */ /* 0x000fe40000000a00 */
[----:B------:R-:W-:Y:S01]  /*88e0*/  LEA R10, P0, R4, UR8, 0x2 ;  /* 0x00000008040a7c11 */ /* 0x000fe2000f8010ff */
[----:B------:R-:W-:-:S04]  /*88f0*/  IMAD.IADD R3, R5, 0x1, R3 ;  /* 0x0000000105037824 */ /* 0x000fc800078e0203 */
[----:B------:R-:W-:Y:S01]  /*8900*/  SHFL.IDX PT, R6, R10, 0x1, 0x1c1f ;  /* 0x003c1f000a067f89 */ /* 0x000fe200000e0000 */
[----:B------:R-:W-:Y:S01]  /*8910*/  LEA.HI.X R14, R4, UR9, R3, 0x2, P0 ;  /* 0x00000009040e7c11 */ /* 0x000fe200080f1403 */
[----:B------:R-:W-:Y:S01]  /*8920*/  VIADD R3, R15, 0x8 ;  /* 0x000000080f037836 */ /* 0x000fe20000000000 */
        /* <DEDUP_REMOVED lines=8> */
.L_x_390:
[----:B------:R-:W1:Y:S01]  /*89b0*/  LDC R81, c[0x0][0xbe8] ;  /* 0x0002fa00ff517b82 */ /* 0x000e620000000800 */
[----:B------:R-:W-:Y:S01]  /*89c0*/  ULDC UR16, c[0x0][0xac8] ;  /* 0x0002b20000107ab9 */ /* 0x000fe20000000800 */
[----:B------:R-:W-:Y:S01]  /*89d0*/  ULDC.64 UR12, c[0x0][0xaa0] ;  /* 0x0002a800000c7ab9 */ /* 0x000fe20000000a00 */
[----:B------:R-:W-:Y:S01]  /*89e0*/  ISETP.GE.AND P0, PT, R189, UR16, PT ;  /* 0x00000010bd007c0c */ /* 0x000fe2000bf06270 */
[----:B0-----:R0:W5:Y:S01]  /*89f0*/  LD.E.128 R4, desc[UR50][R174.64] ;  /* 0x00000032ae047980 */ /* 0x001162000c101d00 */
[----:B------:R-:W-:Y:S02]  /*8a00*/  ISETP.GE.AND P1, PT, R2, UR16, PT ;  /* 0x0000001002007c0c */ /* 0x000fe4000bf26270 */
[----:B------:R-:W-:Y:S01]  /*8a10*/  SEL R20, RZ, 0xffffffff, P0 ;  /* 0xffffffffff147807 */ /* 0x000fe20000000000 */
[----:B------:R-:W5:Y:S04]  /*8a20*/  LD.E.128 R8, desc[UR50][R8.64] ;  /* 0x0000003208087980 */ /* 0x000f68000c101d00 */
[----:B------:R-:W5:Y:S04]  /*8a30*/  LD.E.128 R12, desc[UR50][R12.64] ;  /* 0x000000320c0c7980 */ /* 0x000f68000c101d00 */
[----:B------:R-:W5:Y:S04]  /*8a40*/  LD.E.128 R24, desc[UR50][R24.64] ;  /* 0x0000003218187980 */ /* 0x000f68000c101d00 */
[----:B------:R-:W5:Y:S01]  /*8a50*/  LD.E.128 R28, desc[UR50][R28.64] ;  /* 0x000000321c1c7980 */ /* 0x000f62000c101d00 */
[----:B-1----:R-:W-:-:S03]  /*8a60*/  ISETP.NE.AND P2, PT, R81, 0x1, PT ;  /* 0x000000015100780c */ /* 0x002fc60003f45270 */
[----:B------:R-:W5:Y:S01]  /*8a70*/  LD.E.128 R32, desc[UR50][R32.64] ;  /* 0x0000003220207980 */ /* 0x000f62000c101d00 */
[----:B------:R-:W-:Y:S01]  /*8a80*/  ISETP.GE.AND P0, PT, R188, UR16, PT ;  /* 0x00000010bc007c0c */ /* 0x000fe2000bf06270 */
[----:B------:R-:W-:Y:S01]  /*8a90*/  IMAD.SHL.U32 R76, R20, 0x2, RZ ;  /* 0x00000002144c7824 */ /* 0x000fe200078e00ff */
[----:B------:R-:W-:Y:S01]  /*8aa0*/  SEL R3, RZ, 0x1, P1 ;  /* 0x00000001ff037807 */ /* 0x000fe20000800000 */
[----:B------:R-:W5:Y:S01]  /*8ab0*/  LD.E.128 R36, desc[UR50][R36.64] ;  /* 0x0000003224247980 */ /* 0x000f62000c101d00 */
[----:B------:R-:W-:-:S03]  /*8ac0*/  SEL R20, RZ, 0xffffffff, P0 ;  /* 0xffffffffff147807 */ /* 0x000fc60000000000 */
[----:B------:R-:W5:Y:S02]  /*8ad0*/  LD.E.128 R40, desc[UR50][R40.64] ;  /* 0x0000003228287980 */ /* 0x000f64000c101d00 */
[----:B------:R-:W1:Y:S01]  /*8ae0*/  @P2 LDC R77, c[0x0][0xbec] ;  /* 0x0002fb00ff4d2b82 */ /* 0x000e620000000800 */
[----:B------:R-:W-:Y:S01]  /*8af0*/  ISETP.GE.AND P0, PT, R187, UR16, PT ;  /* 0x00000010bb007c0c */ /* 0x000fe2000bf06270 */
[----:B------:R-:W-:Y:S01]  /*8b00*/  UIMAD UR10, UR14, UR12, URZ ;  /* 0x0000000c0e0a72a4 */ /* 0x000fe2000f8e023f */
[----:B------:R-:W5:Y:S04]  /*8b10*/  LD.E.128 R44, desc[UR50][R44.64] ;  /* 0x000000322c2c7980 */ /* 0x000f68000c101d00 */
[----:B------:R-:W5:Y:S01]  /*8b20*/  LD.E.128 R48, desc[UR50][R48.64] ;  /* 0x0000003230307980 */ /* 0x000f62000c101d00 */
[----:B------:R-:W2:Y:S01]  /*8b30*/  @P2 LDC R79, c[0x0][0xbf0] ;  /* 0x0002fc00ff4f2b82 */ /* 0x000ea20000000800 */
[----:B------:R-:W-:-:S02]  /*8b40*/  LOP3.LUT R3, R76, 0x2, R3, 0xe2, !PT ;  /* 0x000000024c037812 */ /* 0x000fc400078ee203 */
[----:B------:R-:W-:Y:S01]  /*8b50*/  SHF.L.U32 R20, R20, 0x2, RZ ;  /* 0x0000000214147819 */ /* 0x000fe200000006ff */
[----:B------:R-:W5:Y:S01]  /*8b60*/  LD.E.128 R56, desc[UR50][R56.64] ;  /* 0x0000003238387980 */ /* 0x000f62000c101d00 */
[----:B------:R-:W-:Y:S01]  /*8b70*/  SEL R21, RZ, 0xffffffff, P0 ;  /* 0xffffffffff157807 */ /* 0x000fe20000000000 */
[----:B------:R-:W-:Y:S01]  /*8b80*/  UIMAD.WIDE.U32 UR8, UR4, UR12, URZ ;  /* 0x0000000c040872a5 */ /* 0x000fe2000f8e003f */
[----:B------:R-:W-:Y:S01]  /*8b90*/  LOP3.LUT R20, R20, 0x4, R3, 0xe2, !PT ;  /* 0x0000000414147812 */ /* 0x000fe200078ee203 */
[----:B------:R-:W-:Y:S01]  /*8ba0*/  UIMAD UR10, UR4, UR13, UR10 ;  /* 0x0000000d040a72a4 */ /* 0x000fe2000f8e020a */
[----:B------:R-:W-:Y:S01]  /*8bb0*/  IMAD R3, R190, 0x20, R191 ;  /* 0x00000020be037824 */ /* 0x000fe200078e02bf */
[----:B------:R-:W5:Y:S01]  /*8bc0*/  LD.E.128 R52, desc[UR50][R52.64] ;  /* 0x0000003234347980 */ /* 0x000f62000c101d00 */
[----:B------:R-:W-:Y:S01]  /*8bd0*/  IMAD.U32 R82, RZ, RZ, UR44 ;  /* 0x0000002cff527e24 */ /* 0x000fe2000f8e00ff */
[----:B------:R-:W-:Y:S01]  /*8be0*/  ULDC.64 UR12, c[0x0][0xae8] ;  /* 0x0002ba00000c7ab9 */ /* 0x000fe20000000a00 */
[----:B------:R-:W-:Y:S01]  /*8bf0*/  IMAD.SHL.U32 R21, R21, 0x8, RZ ;  /* 0x0000000815157824 */ /* 0x000fe200078e00ff */
[----:B------:R-:W-:Y:S01]  /*8c00*/  ISETP.GE.AND P0, PT, R186, UR16, PT ;  /* 0x00000010ba007c0c */ /* 0x000fe2000bf06270 */
[----:B------:R-:W-:Y:S01]  /*8c10*/  UIADD3 UR9, UR9, UR10, URZ ;  /* 0x0000000a09097290 */ /* 0x000fe2000fffe03f */
[----:B------:R-:W-:Y:S01]  /*8c20*/  IMAD R82, R82, 0x40, R3 ;  /* 0x0000004052527824 */ /* 0x000fe200078e0203 */
[----:B------:R-:W-:Y:S01]  /*8c30*/  UIMAD UR4, UR15, UR12, URZ ;  /* 0x0000000c0f0472a4 */ /* 0x000fe2000f8e023f */
[----:B------:R-:W-:Y:S01]  /*8c40*/  SEL R3, RZ, 0xffffffff, P0 ;  /* 0xffffffffff037807 */ /* 0x000fe20000000000 */
[----:B------:R-:W-:Y:S01]  /*8c50*/  UIMAD.WIDE.U32 UR8, UR45, UR12, UR8 ;  /* 0x0000000c2d0872a5 */ /* 0x000fe2000f8e0008 */
[----:B------:R-:W-:Y:S01]  /*8c60*/  LOP3.LUT R21, R21, 0x8, R20, 0xe2, !PT ;  /* 0x0000000815157812 */ /* 0x000fe200078ee214 */
[----:B------:R-:W-:Y:S01]  /*8c70*/  UIMAD UR4, UR45, UR13, UR4 ;  /* 0x0000000d2d0472a4 */ /* 0x000fe2000f8e0204 */
[----:B-1----:R-:W-:Y:S01]  /*8c80*/  @P2 IMAD.HI.U32 R20, R82, R77, RZ ;  /* 0x0000004d52142227 */ /* 0x002fe200078e00ff */
[----:B------:R-:W-:Y:S01]  /*8c90*/  ULDC.64 UR10, c[0x0][0xaf0] ;  /* 0x0002bc00000a7ab9 */ /* 0x000fe20000000a00 */
[----:B------:R-:W5:Y:S01]  /*8ca0*/  LD.E.128 R64, desc[UR50][R64.64] ;  /* 0x0000003240407980 */ /* 0x000f62000c101d00 */
[----:B------:R-:W-:Y:S01]  /*8cb0*/  UIMAD UR43, UR43, UR10, URZ ;  /* 0x0000000a2b2b72a4 */ /* 0x000fe2000f8e023f */
[----:B------:R-:W-:Y:S01]  /*8cc0*/  IMAD.SHL.U32 R76, R3, 0x10, RZ ;  /* 0x00000010034c7824 */ /* 0x000fe200078e00ff */
[----:B------:R-:W-:Y:S01]  /*8cd0*/  UIADD3 UR9, UR9, UR4, URZ ;  /* 0x0000000409097290 */ /* 0x000fe2000fffe03f */
[----:B------:R-:W-:Y:S01]  /*8ce0*/  IMAD.MOV.U32 R3, RZ, RZ, R82 ;  /* 0x000000ffff037224 */ /* 0x000fe200078e0052 */
[----:B--2---:R-:W-:Y:S01]  /*8cf0*/  @P2 SHF.R.U32.HI R3, RZ, R79, R20 ;  /* 0x0000004fff032219 */ /* 0x004fe20000011614 */
[----:B------:R-:W-:Y:S01]  /*8d00*/  UIMAD UR4, UR42, UR11, UR43 ;  /* 0x0000000b2a0472a4 */ /* 0x000fe2000f8e022b */
[----:B------:R-:W5:Y:S01]  /*8d10*/  LD.E.128 R60, desc[UR50][R60.64] ;  /* 0x000000323c3c7980 */ /* 0x000f62000c101d00 */
[----:B------:R-:W-:Y:S01]  /*8d20*/  UIMAD.WIDE.U32 UR42, UR42, UR10, UR8 ;  /* 0x0000000a2a2a72a5 */ /* 0x000fe2000f8e0008 */
[--C-:B------:R-:W-:Y:S01]  /*8d30*/  SHF.R.S32.HI R77, RZ, 0x1f, R3.reuse ;  /* 0x0000001fff4d7819 */ /* 0x100fe20000011403 */
[----:B------:R-:W-:Y:S01]  /*8d40*/  IMAD.MOV R79, RZ, RZ, -R3 ;  /* 0x000000ffff4f7224 */ /* 0x000fe200078e0a03 */
[----:B------:R-:W-:Y:S01]  /*8d50*/  ISETP.GE.AND P0, PT, R185, UR16, PT ;  /* 0x00000010b9007c0c */ /* 0x000fe2000bf06270 */
[----:B------:R-:W-:Y:S01]  /*8d60*/  UIADD3 UR4, UR43, UR4, URZ ;  /* 0x000000042b047290 */ /* 0x000fe2000fffe03f */
[----:B------:R-:W5:Y:S01]  /*8d70*/  LD.E.128 R72, desc[UR50][R72.64] ;  /* 0x0000003248487980 */ /* 0x000f62000c101d00 */
[----:B------:R-:W-:Y:S01]  /*8d80*/  ULDC.64 UR8, c[0x0][0xae0] ;  /* 0x0002b80000087ab9 */ /* 0x000fe20000000a00 */
[----:B------:R-:W-:Y:S01]  /*8d90*/  SEL R78, RZ, 0xffffffff, P0 ;  /* 0xffffffffff4e7807 */ /* 0x000fe20000000000 */
[----:B------:R-:W-:Y:S01]  /*8da0*/  IMAD R80, R77, UR8, RZ ;  /* 0x000000084d507c24 */ /* 0x000fe2000f8e02ff */
[----:B------:R-:W-:Y:S01]  /*8db0*/  LOP3.LUT R76, R76, 0x10, R21, 0xe2, !PT ;  /* 0x000000104c4c7812 */ /* 0x000fe200078ee215 */
[----:B------:R-:W-:Y:S01]  /*8dc0*/  IMAD R77, R81, R79, R82 ;  /* 0x0000004f514d7224 */ /* 0x000fe200078e0252 */
[----:B------:R-:W-:Y:S01]  /*8dd0*/  MOV R20, UR42 ;  /* 0x0000002a00147c02 */ /* 0x000fe20008000f00 */
[----:B------:R-:W-:Y:S01]  /*8de0*/  IMAD.U32 R21, RZ, RZ, UR43 ;  /* 0x0000002bff157e24 */ /* 0x000fe2000f8e00ff */
[----:B------:R-:W5:Y:S01]  /*8df0*/  LD.E.128 R68, desc[UR50][R68.64] ;  /* 0x0000003244447980 */ /* 0x000f62000c101d00 */
[----:B------:R-:W-:Y:S01]  /*8e00*/  IMAD.U32 R21, RZ, RZ, UR4 ;  /* 0x00000004ff157e24 */ /* 0x000fe2000f8e00ff */
[----:B------:R-:W-:Y:S01]  /*8e10*/  ISETP.GE.AND P0, PT, R194, UR16, PT ;  /* 0x00000010c2007c0c */ /* 0x000fe2000bf06270 */
[----:B------:R-:W-:Y:S01]  /*8e20*/  IMAD.SHL.U32 R83, R78, 0x20, RZ ;  /* 0x000000204e537824 */ /* 0x000fe200078e00ff */
[----:B------:R-:W-:Y:S01]  /*8e30*/  @!PT LDS RZ, [RZ] ;  /* 0x00000000fffff984 */ /* 0x000fe20000000800 */
[----:B------:R-:W-:Y:S01]  /*8e40*/  @!PT LDS RZ, [RZ] ;  /* 0x00000000fffff984 */ /* 0x000fe20000000800 */
[----:B------:R-:W-:Y:S01]  /*8e50*/  @!PT LDS RZ, [RZ] ;  /* 0x00000000fffff984 */ /* 0x000fe20000000800 */
[----:B------:R-:W-:Y:S01]  /*8e60*/  @!PT LDS RZ, [RZ] ;  /* 0x00000000fffff984 */ /* 0x000fe20000000800 */
[----:B------:R1:W-:Y:S06]  /*8e70*/  MEMBAR.ALL.CTA ;  /* 0x0000000000007992 */ /* 0x0003ec0000008000 */
[----:B-1----:R-:W1:Y:S01]  /*8e80*/  FENCE.VIEW.ASYNC.S ;  /* 0x00000000000073c6 */ /* 0x002e620000000000 */
[----:B------:R-:W-:Y:S01]  /*8e90*/  SHF.R.S32.HI R78, RZ, 0x1f, R77 ;  /* 0x0000001fff4e7819 */ /* 0x000fe2000001144d */
[C---:B------:R-:W-:Y:S01]  /*8ea0*/  IMAD R79, R3.reuse, UR9, R80 ;  /* 0x00000009034f7c24 */ /* 0x040fe2000f8e0250 */
[----:B------:R-:W-:Y:S01]  /*8eb0*/  UIADD3 UR4, UR41, 0x28c20, URZ ;  /* 0x00028c2029047890 */ /* 0x000fe2000fffe03f */
[----:B------:R-:W-:Y:S01]  /*8ec0*/  IMAD.WIDE.U32 R20, R3, UR8, R20 ;  /* 0x0000000803147c25 */ /* 0x000fe2000f8e0014 */
[----:B------:R-:W-:Y:S01]  /*8ed0*/  ULDC.64 UR8, c[0x0][0xad8] ;  /* 0x0002b60000087ab9 */ /* 0x000fe20000000a00 */
[----:B------:R-:W-:Y:S01]  /*8ee0*/  SEL R3, RZ, 0x40, P0 ;  /* 0x00000040ff037807 */ /* 0x000fe20000000000 */
[----:B------:R-:W-:Y:S01]  /*8ef0*/  UPRMT UR4, URZ, 0x654, UR4 ;  /* 0x000006543f047896 */ /* 0x000fe20008000004 */
[----:B------:R-:W-:Y:S01]  /*8f00*/  IMAD.U32 R86, RZ, RZ, UR44 ;  /* 0x0000002cff567e24 */ /* 0x000fe2000f8e00ff */
[----:B------:R-:W-:Y:S01]  /*8f10*/  ISETP.GE.AND P0, PT, R193, UR16, PT ;  /* 0x00000010c1007c0c */ /* 0x000fe2000bf06270 */
[----:B------:R-:W-:Y:S01]  /*8f20*/  IMAD.IADD R21, R21, 0x1, R79 ;  /* 0x0000000115157824 */ /* 0x000fe200078e024f */
[----:B------:R-:W-:Y:S01]  /*8f30*/  LOP3.LUT R76, R83, 0x20, R76, 0xe2, !PT ;  /* 0x00000020534c7812 */ /* 0x000fe200078ee24c */
[----:B------:R-:W-:Y:S01]  /*8f40*/  IMAD R78, R78, UR8, RZ ;  /* 0x000000084e4e7c24 */ /* 0x000fe2000f8e02ff */
[----:B------:R-:W-:Y:S01]  /*8f50*/  LEA R86, R86, R191, 0x6 ;  /* 0x000000bf56567211 */ /* 0x000fe200078e30ff */
[----:B-----5:R-:W-:Y:S01]  /*8f60*/  IMAD R87, R0, R81, RZ ;  /* 0x0000005100577224 */ /* 0x020fe200078e02ff */
[----:B------:R-:W-:Y:S01]  /*8f70*/  SEL R0, RZ, 0x80, P0 ;  /* 0x00000080ff007807 */ /* 0x000fe20000000000 */
[C---:B------:R-:W-:Y:S01]  /*8f80*/  IMAD R79, R77.reuse, UR9, R78 ;  /* 0x000000094d4f7c24 */ /* 0x040fe2000f8e024e */
[----:B------:R-:W-:Y:S01]  /*8f90*/  LOP3.LUT R3, R76, R3, RZ, 0xfc, !PT ;  /* 0x000000034c037212 */ /* 0x000fe200078efcff */
[----:B------:R-:W-:Y:S01]  /*8fa0*/  IMAD.WIDE.U32 R20, R77, UR8, R20 ;  /* 0x000000084d147c25 */ /* 0x000fe2000f8e0014 */
[----:B------:R-:W-:Y:S01]  /*8fb0*/  ISETP.GE.AND P0, PT, R86, R87, PT ;  /* 0x000000575600720c */ /* 0x000fe20003f06270 */
[----:B------:R-:W-:Y:S01]  /*8fc0*/  ULDC.64 UR8, c[0x0][0xa80] ;  /* 0x0002a00000087ab9 */ /* 0x000fe20000000a00 */
[----:B------:R-:W-:Y:S01]  /*8fd0*/  BSSY B1, `(.L_x_391) ;  /* 0x0000028000017945 */ /* 0x000fe20003800000 */
[----:B------:R-:W-:Y:S01]  /*8fe0*/  IMAD.IADD R21, R21, 0x1, R79 ;  /* 0x0000000115157824 */ /* 0x000fe200078e024f */
[----:B------:R-:W-:Y:S01]  /*8ff0*/  LEA R84, P1, R20, UR8, 0x1 ;  /* 0x0000000814547c11 */ /* 0x000fe2000f8208ff */
[----:B-1----:R-:W-:Y:S01]  /*9000*/  SYNCS.ARRIVE.TRANS64.RED.A1T0 RZ, [UR4], RZ ;  /* 0x000000ffffff79a7 */ /* 0x002fe20008100404 */
[----:B------:R-:W-:-:S02]  /*9010*/  LOP3.LUT R0, R3, R0, RZ, 0xfc, !PT ;  /* 0x0000000003007212 */ /* 0x000fc400078efcff */
[----:B------:R-:W-:Y:S01]  /*9020*/  LEA.HI.X R85, R20, UR9, R21, 0x1, P1 ;  /* 0x0000000914557c11 */ /* 0x000fe200088f0c15 */
[----:B------:R0:W1:Y:S04]  /*9030*/  SHFL.IDX PT, R76, R84, RZ, 0x181f ;  /* 0x00181fff544c7589 */ /* 0x00006800000e0000 */
[----:B------:R0:W2:Y:S01]  /*9040*/  SHFL.IDX PT, R77, R85, RZ, 0x181f ;  /* 0x00181fff554d7589 */ /* 0x0000a200000e0000 */
[----:B------:R-:W-:Y:S05]  /*9050*/  @P0 BRA `(.L_x_392) ;  /* 0x00000000007c0947 */ /* 0x000fea0003800000 */
        /* <DEDUP_REMOVED lines=8> */
[----:B------:R1:W-:Y:S01]  /*90e0*/  @!P0 ST.E.128 desc[UR50][R20.64], R4 ;  /* 0x0000000414008985 */ /* 0x0003e2000c101d32 */
        /* <DEDUP_REMOVED lines=11> */
[-C--:B------:R-:W-:Y:S02]  /*91a0*/  @!P1 LEA R6, P6, R185, R76.reuse, 0x1 ;  /* 0x0000004cb9069211 */ /* 0x080fe400078c08ff */
[-C--:B--2---:R-:W-:Y:S02]  /*91b0*/  @P0 LEA R12, P3, R194, R76.reuse, 0x1 ;  /* 0x0000004cc20c0211 */ /* 0x084fe400078608ff */
        /* <DEDUP_REMOVED lines=9> */
.L_x_392:
[----:B------:R-:W-:Y:S05]  /*9250*/  BSYNC B1 ;  /* 0x0000000000017941 */ /* 0x000fea0003800000 */
.L_x_391:
[----:B---3--:R-:W-:Y:S01]  /*9260*/  VIADD R4, R86, 0x20 ;  /* 0x0000002056047836 */ /* 0x008fe20000000000 */
[----:B------:R4:W3:Y:S04]  /*9270*/  SHFL.IDX PT, R7, R85, 0x1, 0x181f ;  /* 0x00381f0055077f89 */ /* 0x0008e800000e0000 */
[----:B------:R-:W-:Y:S01]  /*9280*/  ISETP.GE.AND P0, PT, R4, R87, PT ;  /* 0x000000570400720c */ /* 0x000fe20003f06270 */
[----:B------:R4:W0:-:S12]  /*9290*/  SHFL.IDX PT, R6, R84, 0x1, 0x181f ;  /* 0x00381f0054067f89 */ /* 0x00081800000e0000 */
[----:B----4-:R-:W-:Y:S05]  /*92a0*/  @P0 BRA `(.L_x_393) ;  /* 0x0000001000100947 */ /* 0x010fea0003800000 */
[----:B------:R-:W-:Y:S02]  /*92b0*/  ISETP.GE.AND P0, PT, R2, UR16, PT ;  /* 0x0000001002007c0c */ /* 0x000fe4000bf06270 */
[----:B------:R-:W-:Y:S02]  /*92c0*/  ISETP.GE.AND P5, PT, R189, UR16, PT ;  /* 0x00000010bd007c0c */ /* 0x000fe4000bfa6270 */
[----:B------:R-:W-:Y:S02]  /*92d0*/  ISETP.GE.AND P3, PT, R188, UR16, PT ;  /* 0x00000010bc007c0c */ /* 0x000fe4000bf66270 */
[----:B------:R-:W-:Y:S02]  /*92e0*/  ISETP.GE.AND P2, PT, R187, UR16, PT ;  /* 0x00000010bb007c0c */ /* 0x000fe4000bf46270 */
[----:B------:R-:W-:-:S05]  /*92f0*/  ISETP.GE.AND P1, PT, R186, UR16, PT ;  /* 0x00000010ba007c0c */ /* 0x000fca000bf26270 */
[----:B0--3--:R-:W-:Y:S02]  /*9300*/  @!P0 IMAD.WIDE R4, R2, 0x2, R6 ;  /* 0x0000000202048825 */ /* 0x009fe400078e0206 */
[-C--:B------:R-:W-:Y:S02]  /*9310*/  @!P5 LEA R12, P4, R189, R6.reuse, 0x1 ;  /* 0x00000006bd0cd211 */ /* 0x080fe400078808ff */
[----:B------:R-:W-:Y:S01]  /*9320*/  @!P3 LEA R14, P6, R188, R6, 0x1 ;  /* 0x00000006bc0eb211 */ /* 0x000fe200078c08ff */
[----:B------:R0:W-:Y:S01]  /*9330*/  @!P0 ST.E.128 desc[UR50][R4.64], R8 ;  /* 0x0000000804008985 */ /* 0x0001e2000c101d32 */
[----:B------:R-:W-:Y:S02]  /*9340*/  ISETP.GE.AND P0, PT, R185, UR16, PT ;  /* 0x00000010b9007c0c */ /* 0x000fe4000bf06270 */
[----:B------:R-:W-:Y:S02]  /*9350*/  @!P5 LEA.HI.X R13, R189, R7, R204, 0x1, P4 ;  /* 0x00000007bd0dd211 */ /* 0x000fe400020f0ccc */
[----:B------:R-:W-:-:S02]  /*9360*/  LOP3.LUT P4, RZ, R3, 0x40, RZ, 0xc0, !PT ;  /* 0x0000004003ff7812 */ /* 0x000fc4000788c0ff */
[----:B------:R-:W-:Y:S01]  /*9370*/  @!P3 LEA.HI.X R15, R188, R7, R203, 0x1, P6 ;  /* 0x00000007bc0fb211 */ /* 0x000fe200030f0ccb */
[----:B------:R4:W-:Y:S01]  /*9380*/  @!P5 ST.E.128 desc[UR50][R12.64], R24 ;  /* 0x000000180c00d985 */ /* 0x0009e2000c101d32 */
[----:B------:R-:W-:-:S03]  /*9390*/  @!P2 LEA R20, P5, R187, R6, 0x1 ;  /* 0x00000006bb14a211 */ /* 0x000fc600078a08ff */
[----:B------:R4:W-:Y:S01]  /*93a0*/  @!P3 ST.E.128 desc[UR50][R14.64], R32 ;  /* 0x000000200e00b985 */ /* 0x0009e2000c101d32 */
[----:B------:R-:W-:Y:S02]  /*93b0*/  @!P2 LEA.HI.X R21, R187, R7, R202, 0x1, P5 ;  /* 0x00000007bb15a211 */ /* 0x000fe400028f0cca */
[----:B0-----:R-:W-:-:S03]  /*93c0*/  @!P1 LEA R4, P6, R186, R6, 0x1 ;  /* 0x00000006ba049211 */ /* 0x001fc600078c08ff */
[----:B------:R4:W-:Y:S01]  /*93d0*/  @!P2 ST.E.128 desc[UR50][R20.64], R40 ;  /* 0x000000281400a985 */ /* 0x0009e2000c101d32 */
[CC--:B------:R-:W-:Y:S02]  /*93e0*/  @!P0 LEA R8, P3, R185.reuse, R6.reuse, 0x1 ;  /* 0x00000006b9088211 */ /* 0x0c0fe400078608ff */
[----:B------:R-:W-:Y:S02]  /*93f0*/  @P4 LEA R10, P5, R194, R6, 0x1 ;  /* 0x00000006c20a4211 */ /* 0x000fe400078a08ff */
[-C--:B------:R-:W-:Y:S02]  /*9400*/  @!P1 LEA.HI.X R5, R186, R7.reuse, R201, 0x1, P6 ;  /* 0x00000007ba059211 */ /* 0x080fe400030f0cc9 */
[-C--:B------:R-:W-:Y:S02]  /*9410*/  @!P0 LEA.HI.X R9, R185, R7.reuse, R200, 0x1, P3 ;  /* 0x00000007b9098211 */ /* 0x080fe400018f0cc8 */
[----:B------:R-:W-:Y:S01]  /*9420*/  @P4 LEA.HI.X R11, R194, R7, R199, 0x1, P5 ;  /* 0x00000007c20b4211 */ /* 0x000fe200028f0cc7 */
[----:B------:R4:W-:Y:S04]  /*9430*/  @!P1 ST.E.128 desc[UR50][R4.64], R48 ;  /* 0x0000003004009985 */ /* 0x0009e8000c101d32 */
[----:B------:R4:W-:Y:S01]  /*9440*/  @!P0 ST.E.128 desc[UR50][R8.64], R52 ;  /* 0x0000003408008985 */ /* 0x0009e2000c101d32 */
[----:B------:R-:W-:-:S03]  /*9450*/  LOP3.LUT P0, RZ, R0, 0x80, RZ, 0xc0, !PT ;  /* 0x0000008000ff7812 */ /* 0x000fc6000780c0ff */
[----:B------:R4:W-:Y:S10]  /*9460*/  @P4 ST.E.128 desc[UR50][R10.64], R60 ;  /* 0x0000003c0a004985 */ /* 0x0009f4000c101d32 */
[----:B------:R-:W-:Y:S05]  /*9470*/  @!P0 BRA `(.L_x_393) ;  /* 0x0000000c009c8947 */ /* 0x000fea0003800000 */
[----:B----4-:R-:W-:-:S04]  /*9480*/  LEA R4, P0, R193, R6, 0x1 ;  /* 0x00000006c1047211 */ /* 0x010fc800078008ff */
[----:B------:R-:W-:-:S05]  /*9490*/  LEA.HI.X R5, R193, R7, R198, 0x1, P0 ;  /* 0x00000007c1057211 */ /* 0x000fca00000f0cc6 */
[----:B------:R0:W-:Y:S01]  /*94a0*/  ST.E.128 desc[UR50][R4.64], R68 ;  /* 0x0000004404007985 */ /* 0x0001e2000c101d32 */
[----:B------:R-:W-:Y:S05]  /*94b0*/  BRA `(.L_x_393) ;  /* 0x0000000c008c7947 */ /* 0x000fea0003800000 */
.L_x_388:
[----:B------:R-:W-:Y:S01]  /*94c0*/  ULDC.64 UR8, c[0x0][0xc00] ;  /* 0x0003000000087ab9 */ /* 0x000fe20000000a00 */
[----:B------:R-:W-:Y:S01]  /*94d0*/  ULDC UR4, c[0x0][0xa88] ;  /* 0x0002a20000047ab9 */ /* 0x000fe20000000800 */
[----:B------:R-:W-:Y:S01]  /*94e0*/  UISETP.NE.U32.AND UP0, UPT, UR8, URZ, UPT ;  /* 0x0000003f0800728c */ /* 0x000fe2000bf05070 */
[----:B------:R-:W0:Y:S03]  /*94f0*/  LDC R11, c[0x0][0xbe8] ;  /* 0x0002fa00ff0b7b82 */ /* 0x000e260000000800 */
[----:B------:R-:W-:-:S03]  /*9500*/  UISETP.NE.AND.EX UP0, UPT, UR9, URZ, UPT, UP0 ;  /* 0x0000003f0900728c */ /* 0x000fc6000bf05300 */
[----:B------:R-:W-:Y:S02]  /*9510*/  ULDC.64 UR8, c[0x0][0xc00] ;  /* 0x0003000000087ab9 */ /* 0x000fe40000000a00 */
[----:B------:R-:W-:Y:S01]  /*9520*/  UIMAD.WIDE UR8, UR42, 0x4, UR8 ;  /* 0x000000042a0878a5 */ /* 0x000fe2000f8e0208 */
[----:B------:R-:W-:-:S05]  /*9530*/  PLOP3.LUT P1, PT, PT, PT, UP0, 0x80, 0x0 ;  /* 0x000000000000781c */ /* 0x000fca0003f2f008 */
[----:B------:R-:W-:Y:S02]  /*9540*/  IMAD.U32 R4, RZ, RZ, UR8 ;  /* 0x00000008ff047e24 */ /* 0x000fe4000f8e00ff */
[----:B------:R-:W-:Y:S01]  /*9550*/  IMAD.U32 R5, RZ, RZ, UR9 ;  /* 0x00000009ff057e24 */ /* 0x000fe2000f8e00ff */
[----:B------:R-:W-:Y:S02]  /*9560*/  ULDC.64 UR8, c[0x0][0xc08] ;  /* 0x0003020000087ab9 */ /* 0x000fe40000000a00 */
[----:B------:R-:W-:-:S03]  /*9570*/  UISETP.NE.U32.AND UP1, UPT, UR8, URZ, UPT ;  /* 0x0000003f0800728c */ /* 0x000fc6000bf25070 */
[----:B------:R-:W2:Y:S01]  /*9580*/  @P1 LDG.E R3, desc[UR50][R4.64] ;  /* 0x0000003204031981 */ /* 0x000ea2000c1e1900 */
[----:B------:R-:W-:Y:S01]  /*9590*/  UISETP.NE.AND.EX UP1, UPT, UR9, URZ, UPT, UP1 ;  /* 0x0000003f0900728c */ /* 0x000fe2000bf25310 */
[----:B------:R-:W-:-:S05]  /*95a0*/  IMAD.U32 R0, RZ, RZ, UR4 ;  /* 0x00000004ff007e24 */ /* 0x000fca000f8e00ff */
[----:B------:R-:W-:-:S05]  /*95b0*/  PLOP3.LUT P2, PT, PT, PT, UP1, 0x80, 0x0 ;  /* 0x000000000000781c */ /* 0x000fca0003f4f018 */
[----:B------:R-:W-:Y:S02]  /*95c0*/  @UP1 ULDC.64 UR8, c[0x0][0xc08] ;  /* 0x0003020000081ab9 */ /* 0x000fe40000000a00 */
[----:B------:R-:W-:-:S06]  /*95d0*/  @UP1 UIMAD.WIDE UR8, UR42, 0x4, UR8 ;  /* 0x000000042a0818a5 */ /* 0x000fcc000f8e0208 */
[----:B------:R-:W-:Y:S01]  /*95e0*/  IMAD.U32 R6, RZ, RZ, UR8 ;  /* 0x00000008ff067e24 */ /* 0x000fe2000f8e00ff */
[----:B------:R-:W-:-:S05]  /*95f0*/  MOV R7, UR9 ;  /* 0x0000000900077c02 */ /* 0x000fca0008000f00 */
[----:B------:R1:W5:Y:S01]  /*9600*/  @P2 LDG.E R0, desc[UR50][R6.64] ;  /* 0x0000003206002981 */ /* 0x000362000c1e1900 */
[----:B------:R-:W-:Y:S01]  /*9610*/  UMOV UR4, URZ ;  /* 0x0000003f00047c82 */ /* 0x000fe20008000000 */
[----:B------:R-:W-:Y:S01]  /*9620*/  USHF.R.S32.HI UR12, URZ, 0x1f, UR45 ;  /* 0x0000001f3f0c7899 */ /* 0x000fe2000801142d */
[----:B------:R-:W-:Y:S02]  /*9630*/  ISETP.GE.AND P0, PT, R197, 0x40, PT ;  /* 0x00000040c500780c */ /* 0x000fe40003f06270 */
[----:B--2---:R-:W-:-:S13]  /*9640*/  @P1 R2UR UR4, R3 ;  /* 0x00000000030412ca */ /* 0x004fda00000e0000 */
[----:B------:R-:W-:Y:S01]  /*9650*/  USHF.R.S32.HI UR11, URZ, 0x1f, UR4 ;  /* 0x0000001f3f0b7899 */ /* 0x000fe20008011404 */
[----:B01----:R-:W-:Y:S11]  /*9660*/  @P2 BRA `(.L_x_394) ;  /* 0x0000000000102947 */ /* 0x003ff60003800000 */
[----:B------:R-:W-:Y:S05]  /*9670*/  @!P1 BRA `(.L_x_394) ;  /* 0x00000000000c9947 */ /* 0x000fea0003800000 */
[----:B------:R-:W2:Y:S04]  /*9680*/  LDG.E R3, desc[UR50][R4.64] ;  /* 0x0000003204037981 */ /* 0x000ea8000c1e1900 */
[----:B-----5:R-:W2:Y:S02]  /*9690*/  LDG.E R0, desc[UR50][R4.64+0x4] ;  /* 0x0000043204007981 */ /* 0x020ea4000c1e1900 */
[----:B--2---:R-:W-:-:S07]  /*96a0*/  IMAD.IADD R0, R0, 0x1, -R3 ;  /* 0x0000000100007824 */ /* 0x004fce00078e0a03 */
.L_x_394:
[----:B------:R-:W-:Y:S01]  /*96b0*/  USEL UR42, UR42, URZ, !UP0 ;  /* 0x0000003f2a2a7287 */ /* 0x000fe2000c000000 */
[----:B------:R-:W-:Y:S01]  /*96c0*/  BSSY B1, `(.L_x_395) ;  /* 0x000002d000017945 */ /* 0x000fe20003800000 */
[----:B------:R-:W-:-:S03]  /*96d0*/  USEL UR43, UR43, URZ, !UP0 ;  /* 0x0000003f2b2b7287 */ /* 0x000fc6000c000000 */
[----:B------:R-:W-:Y:S09]  /*96e0*/  @P0 BRA `(.L_x_396) ;  /* 0x0000000000a80947 */ /* 0x000ff20003800000 */
[----:B------:R-:W0:Y:S01]  /*96f0*/  S2R R4, SR_TID.X ;  /* 0x0000000000047919 */ /* 0x000e220000002100 */
[----:B------:R-:W1:Y:S01]  /*9700*/  LDC R6, c[0x0][0xbe8] ;  /* 0x0002fa00ff067b82 */ /* 0x000e620000000800 */
[----:B------:R-:W-:-:S04]  /*9710*/  IMAD.U32 R3, RZ, RZ, UR44 ;  /* 0x0000002cff037e24 */ /* 0x000fc8000f8e00ff */
[----:B0-----:R-:W-:Y:S02]  /*9720*/  IMAD R3, R3, 0x40, R4 ;  /* 0x0000004003037824 */ /* 0x001fe400078e0204 */
[----:B-1---5:R-:W-:Y:S02]  /*9730*/  IMAD R4, R0, R6, RZ ;  /* 0x0000000600047224 */ /* 0x022fe400078e02ff */
[----:B------:R-:W-:-:S05]  /*9740*/  VIADD R5, R3, 0xffffff80 ;  /* 0xffffff8003057836 */ /* 0x000fca0000000000 */
[----:B------:R-:W-:-:S13]  /*9750*/  ISETP.GE.AND P0, PT, R5, R4, PT ;  /* 0x000000040500720c */ /* 0x000fda0003f06270 */
[----:B------:R-:W-:Y:S05]  /*9760*/  @P0 BRA `(.L_x_396) ;  /* 0x0000000000880947 */ /* 0x000fea0003800000 */
[----:B------:R-:W-:Y:S01]  /*9770*/  ISETP.NE.AND P0, PT, R6, 0x1, PT ;  /* 0x000000010600780c */ /* 0x000fe20003f05270 */
[----:B------:R-:W-:Y:S01]  /*9780*/  ULDC.64 UR14, c[0x0][0xb90] ;  /* 0x0002e400000e7ab9 */ /* 0x000fe20000000a00 */
[----:B------:R-:W-:Y:S01]  /*9790*/  UMOV UR8, UR4 ;  /* 0x0000000400087c82 */ /* 0x000fe20008000000 */
[----:B------:R-:W-:Y:S01]  /*97a0*/  UIMAD UR10, UR12, UR14, URZ ;  /* 0x0000000e0c0a72a4 */ /* 0x000fe2000f8e023f */
[----:B------:R-:W-:Y:S02]  /*97b0*/  UMOV UR9, UR11 ;  /* 0x0000000b00097c82 */ /* 0x000fe40008000000 */
[----:B------:R-:W-:Y:S02]  /*97c0*/  UIMAD.WIDE.U32 UR8, UR45, UR14, UR8 ;  /* 0x0000000e2d0872a5 */ /* 0x000fe4000f8e0008 */
[----:B------:R-:W-:-:S03]  /*97d0*/  UIMAD UR10, UR45, UR15, UR10 ;  /* 0x0000000f2d0a72a4 */ /* 0x000fc6000f8e020a */
[----:B------:R-:W-:Y:S02]  /*97e0*/  ULDC.64 UR14, c[0x0][0xb98] ;  /* 0x0002e600000e7ab9 */ /* 0x000fe40000000a00 */
[----:B------:R-:W0:Y:S01]  /*97f0*/  @P0 LDC R4, c[0x0][0xbec] ;  /* 0x0002fb00ff040b82 */ /* 0x000e220000000800 */
[----:B------:R-:W-:Y:S02]  /*9800*/  UIADD3 UR9, UR9, UR10, URZ ;  /* 0x0000000a09097290 */ /* 0x000fe4000fffe03f */
[----:B------:R-:W-:Y:S02]  /*9810*/  UIMAD UR10, UR43, UR14, URZ ;  /* 0x0000000e2b0a72a4 */ /* 0x000fe4000f8e023f */
[----:B------:R-:W-:Y:S02]  /*9820*/  UIMAD.WIDE.U32 UR8, UR42, UR14, UR8 ;  /* 0x0000000e2a0872a5 */ /* 0x000fe4000f8e0008 */
[----:B------:R-:W-:Y:S01]  /*9830*/  UIMAD UR10, UR42, UR15, UR10 ;  /* 0x0000000f2a0a72a4 */ /* 0x000fe2000f8e020a */
[----:B------:R-:W1:Y:S02]  /*9840*/  @P0 LDC R8, c[0x0][0xbf0] ;  /* 0x0002fc00ff080b82 */ /* 0x000e640000000800 */
[----:B------:R-:W-:Y:S01]  /*9850*/  ULDC.64 UR14, c[0x0][0xb88] ;  /* 0x0002e200000e7ab9 */ /* 0x000fe20000000a00 */
[----:B0-----:R-:W-:-:S04]  /*9860*/  @P0 IMAD.HI.U32 R3, R5, R4, RZ ;  /* 0x0000000405030227 */ /* 0x001fc800078e00ff */
[----:B------:R-:W-:Y:S01]  /*9870*/  IMAD.MOV.U32 R4, RZ, RZ, R5 ;  /* 0x000000ffff047224 */ /* 0x000fe200078e0005 */
[----:B-1----:R-:W-:Y:S02]  /*9880*/  @P0 SHF.R.U32.HI R4, RZ, R8, R3 ;  /* 0x00000008ff040219 */ /* 0x002fe40000011603 */
[----:B------:R-:W-:-:S03]  /*9890*/  MOV R8, UR10 ;  /* 0x0000000a00087c02 */ /* 0x000fc60008000f00 */
[----:B------:R-:W-:-:S04]  /*98a0*/  IMAD.MOV R3, RZ, RZ, -R4 ;  /* 0x000000ffff037224 */ /* 0x000fc800078e0a04 */
[----:B------:R-:W-:Y:S01]  /*98b0*/  IMAD R3, R6, R3, R5 ;  /* 0x0000000306037224 */ /* 0x000fe200078e0205 */
[----:B------:R-:W-:Y:S02]  /*98c0*/  SHF.R.S32.HI R5, RZ, 0x1f, R4 ;  /* 0x0000001fff057819 */ /* 0x000fe40000011404 */
[----:B------:R-:W-:Y:S02]  /*98d0*/  IADD3 R4, P0, R4, UR8, RZ ;  /* 0x0000000804047c10 */ /* 0x000fe4000ff1e0ff */
[----:B------:R-:W-:Y:S02]  /*98e0*/  SHF.R.S32.HI R6, RZ, 0x1f, R3 ;  /* 0x0000001fff067819 */ /* 0x000fe40000011403 */
[----:B------:R-:W-:Y:S01]  /*98f0*/  IADD3.X R5, R5, UR9, R8, P0, !PT ;  /* 0x0000000905057c10 */ /* 0x000fe200087fe408 */
[----:B------:R-:W-:Y:S02]  /*9900*/  ULDC.64 UR8, c[0x0][0xb50] ;  /* 0x0002d40000087ab9 */ /* 0x000fe40000000a00 */
[----:B------:R-:W-:-:S02]  /*9910*/  IMAD R6, R6, UR14, RZ ;  /* 0x0000000e06067c24 */ /* 0x000fc4000f8e02ff */
[----:B------:R-:W-:-:S04]  /*9920*/  IMAD.WIDE.U32 R4, R3, UR14, R4 ;  /* 0x0000000e03047c25 */ /* 0x000fc8000f8e0004 */
[----:B------:R-:W-:Y:S01]  /*9930*/  IMAD R7, R3, UR15, R6 ;  /* 0x0000000f03077c24 */ /* 0x000fe2000f8e0206 */
[----:B------:R-:W-:-:S03]  /*9940*/  LEA R6, P0, R4, UR8, 0x2 ;  /* 0x0000000804067c11 */ /* 0x000fc6000f8010ff */
[----:B------:R-:W-:-:S05]  /*9950*/  IMAD.IADD R3, R5, 0x1, R7 ;  /* 0x0000000105037824 */ /* 0x000fca00078e0207 */
[----:B------:R-:W-:Y:S01]  /*9960*/  LEA.HI.X R7, R4, UR9, R3, 0x2, P0 ;  /* 0x0000000904077c11 */ /* 0x000fe200080f1403 */
[----:B------:R-:W-:-:S05]  /*9970*/  IMAD.MOV.U32 R3, RZ, RZ, -0x800000 ;  /* 0xff800000ff037424 */ /* 0x000fca00078e00ff */
[----:B------:R0:W-:Y:S02]  /*9980*/  STG.E desc[UR50][R6.64], R3 ;  /* 0x0000000306007986 */ /* 0x0001e4000c101932 */
.L_x_396:
[----:B------:R-:W-:Y:S05]  /*9990*/  BSYNC B1 ;  /* 0x0000000000017941 */ /* 0x000fea0003800000 */
.L_x_395:
[----:B------:R-:W-:Y:S01]  /*99a0*/  ISETP.NE.AND P0, PT, R11, 0x1, PT ;  /* 0x000000010b00780c */ /* 0x000fe20003f05270 */
[----:B------:R-:W-:Y:S01]  /*99b0*/  ULDC UR13, c[0x0][0xac8] ;  /* 0x0002b200000d7ab9 */ /* 0x000fe20000000800 */
[----:B------:R-:W-:Y:S01]  /*99c0*/  ULDC.64 UR14, c[0x0][0xaa0] ;  /* 0x0002a800000e7ab9 */ /* 0x000fe20000000a00 */
[----:B------:R-:W-:Y:S01]  /*99d0*/  ISETP.GE.AND P1, PT, R189, UR13, PT ;  /* 0x0000000dbd007c0c */ /* 0x000fe2000bf26270 */
[----:B------:R-:W-:Y:S01]  /*99e0*/  UIMAD UR10, UR11, UR14, URZ ;  /* 0x0000000e0b0a72a4 */ /* 0x000fe2000f8e023f */
[----:B------:R-:W-:Y:S01]  /*99f0*/  ISETP.GE.AND P2, PT, R2, UR13, PT ;  /* 0x0000000d02007c0c */ /* 0x000fe2000bf46270 */
[----:B------:R-:W-:Y:S01]  /*9a00*/  UIMAD.WIDE.U32 UR8, UR4, UR14, URZ ;  /* 0x0000000e040872a5 */ /* 0x000fe2000f8e003f */
[----:B------:R-:W-:Y:S01]  /*9a10*/  SEL R4, RZ, 0xffffffff, P1 ;  /* 0xffffffffff047807 */ /* 0x000fe20000800000 */
[----:B------:R-:W-:Y:S01]  /*9a20*/  UIMAD UR10, UR4, UR15, UR10 ;  /* 0x0000000f040a72a4 */ /* 0x000fe2000f8e020a */
[----:B0-----:R-:W-:Y:S01]  /*9a30*/  SEL R3, RZ, 0x1, P2 ;  /* 0x00000001ff037807 */ /* 0x001fe20001000000 */
[----:B------:R-:W-:Y:S01]  /*9a40*/  IMAD.U32 R8, RZ, RZ, UR44 ;  /* 0x0000002cff087e24 */ /* 0x000fe2000f8e00ff */
[----:B------:R-:W-:Y:S01]  /*9a50*/  ULDC.64 UR14, c[0x0][0xae8] ;  /* 0x0002ba00000e7ab9 */ /* 0x000fe20000000a00 */
[----:B------:R-:W-:Y:S01]  /*9a60*/  IMAD.SHL.U32 R4, R4, 0x2, RZ ;  /* 0x0000000204047824 */ /* 0x000fe200078e00ff */
[----:B------:R-:W0:Y:S01]  /*9a70*/  @P0 LDC R5, c[0x0][0xbec] ;  /* 0x0002fb00ff050b82 */ /* 0x000e220000000800 */
[----:B------:R-:W-:Y:S01]  /*9a80*/  ISETP.GE.AND P2, PT, R188, UR13, PT ;  /* 0x0000000dbc007c0c */ /* 0x000fe2000bf46270 */
[----:B------:R-:W-:Y:S01]  /*9a90*/  UIADD3 UR9, UR9, UR10, URZ ;  /* 0x0000000a09097290 */ /* 0x000fe2000fffe03f */
[----:B------:R-:W-:Y:S01]  /*9aa0*/  ISETP.GE.AND P1, PT, R187, UR13, PT ;  /* 0x0000000dbb007c0c */ /* 0x000fe2000bf26270 */
[----:B------:R-:W-:Y:S01]  /*9ab0*/  UIMAD UR4, UR12, UR14, URZ ;  /* 0x0000000e0c0472a4 */ /* 0x000fe2000f8e023f */
[----:B------:R-:W-:Y:S01]  /*9ac0*/  LOP3.LUT R4, R4, 0x2, R3, 0xe2, !PT ;  /* 0x0000000204047812 */ /* 0x000fe200078ee203 */
[----:B------:R-:W-:Y:S01]  /*9ad0*/  IMAD R3, R190, 0x20, R191 ;  /* 0x00000020be037824 */ /* 0x000fe200078e02bf */
[----:B------:R-:W-:Y:S01]  /*9ae0*/  SEL R6, RZ, 0xffffffff, P2 ;  /* 0xffffffffff067807 */ /* 0x000fe20001000000 */
[----:B------:R-:W1:Y:S01]  /*9af0*/  @P0 LDC R7, c[0x0][0xbf0] ;  /* 0x0002fc00ff070b82 */ /* 0x000e620000000800 */
[----:B------:R-:W-:Y:S01]  /*9b00*/  UIMAD UR4, UR45, UR15, UR4 ;  /* 0x0000000f2d0472a4 */ /* 0x000fe2000f8e0204 */
[----:B------:R-:W-:Y:S01]  /*9b10*/  SEL R10, RZ, 0xffffffff, P1 ;  /* 0xffffffffff0a7807 */ /* 0x000fe20000800000 */
[----:B------:R-:W-:Y:S01]  /*9b20*/  UIMAD.WIDE.U32 UR8, UR45, UR14, UR8 ;  /* 0x0000000e2d0872a5 */ /* 0x000fe2000f8e0008 */
[----:B------:R-:W-:Y:S01]  /*9b30*/  LEA R8, R8, R3, 0x6 ;  /* 0x0000000308087211 */ /* 0x000fe200078e30ff */
[----:B------:R-:W-:Y:S01]  /*9b40*/  ULDC.64 UR10, c[0x0][0xaf0] ;  /* 0x0002bc00000a7ab9 */ /* 0x000fe20000000a00 */
[----:B------:R-:W-:Y:S01]  /*9b50*/  IMAD.SHL.U32 R9, R6, 0x4, RZ ;  /* 0x0000000406097824 */ /* 0x000fe200078e00ff */
[----:B------:R-:W-:Y:S01]  /*9b60*/  UIMAD UR43, UR43, UR10, URZ ;  /* 0x0000000a2b2b72a4 */ /* 0x000fe2000f8e023f */
[----:B------:R-:W-:Y:S01]  /*9b70*/  IMAD.SHL.U32 R10, R10, 0x8, RZ ;  /* 0x000000080a0a7824 */ /* 0x000fe200078e00ff */
[----:B------:R-:W-:Y:S01]  /*9b80*/  UIADD3 UR9, UR9, UR4, URZ ;  /* 0x0000000409097290 */ /* 0x000fe2000fffe03f */
[----:B------:R-:W-:Y:S01]  /*9b90*/  IMAD.MOV.U32 R3, RZ, RZ, R8 ;  /* 0x000000ffff037224 */ /* 0x000fe200078e0008 */
[----:B------:R-:W-:Y:S01]  /*9ba0*/  UIMAD UR4, UR42, UR11, UR43 ;  /* 0x0000000b2a0472a4 */ /* 0x000fe2000f8e022b */
[----:B------:R-:W-:Y:S01]  /*9bb0*/  LOP3.LUT R9, R9, 0x4, R4, 0xe2, !PT ;  /* 0x0000000409097812 */ /* 0x000fe200078ee204 */
[----:B------:R-:W-:Y:S01]  /*9bc0*/  UIMAD.WIDE.U32 UR42, UR42, UR10, UR8 ;  /* 0x0000000a2a2a72a5 */ /* 0x000fe2000f8e0008 */
[----:B------:R-:W-:Y:S01]  /*9bd0*/  IMAD.U32 R26, RZ, RZ, UR44 ;  /* 0x0000002cff1a7e24 */ /* 0x000fe2000f8e00ff */
[----:B------:R-:W-:Y:S01]  /*9be0*/  ISETP.GE.AND P2, PT, R193, UR13, PT ;  /* 0x0000000dc1007c0c */ /* 0x000fe2000bf46270 */
[----:B0-----:R-:W-:Y:S01]  /*9bf0*/  @P0 IMAD.HI.U32 R6, R8, R5, RZ ;  /* 0x0000000508060227 */ /* 0x001fe200078e00ff */
[----:B------:R-:W-:Y:S01]  /*9c00*/  UIADD3 UR4, UR43, UR4, URZ ;  /* 0x000000042b047290 */ /* 0x000fe2000fffe03f */
[----:B------:R-:W-:Y:S01]  /*9c10*/  LOP3.LUT R10, R10, 0x8, R9, 0xe2, !PT ;  /* 0x000000080a0a7812 */ /* 0x000fe200078ee209 */
[----:B------:R-:W-:Y:S01]  /*9c20*/  ULDC.64 UR8, c[0x0][0xae0] ;  /* 0x0002b80000087ab9 */ /* 0x000fe20000000a00 */
[----:B------:R-:W-:Y:S01]  /*9c30*/  IMAD.U32 R5, RZ, RZ, UR43 ;  /* 0x0000002bff057e24 */ /* 0x000fe2000f8e00ff */
[----:B------:R-:W-:Y:S01]  /*9c40*/  BSSY B1, `(.L_x_397) ;  /* 0x0000046000017945 */ /* 0x000fe20003800000 */
[----:B------:R-:W-:Y:S01]  /*9c50*/  IMAD.U32 R4, RZ, RZ, UR42 ;  /* 0x0000002aff047e24 */ /* 0x000fe2000f8e00ff */
[----:B-1----:R-:W-:Y:S01]  /*9c60*/  @P0 SHF.R.U32.HI R3, RZ, R7, R6 ;  /* 0x00000007ff030219 */ /* 0x002fe20000011606 */
[----:B------:R-:W-:Y:S01]  /*9c70*/  IMAD.U32 R5, RZ, RZ, UR4 ;  /* 0x00000004ff057e24 */ /* 0x000fe2000f8e00ff */
[----:B------:R-:W-:Y:S01]  /*9c80*/  ISETP.GE.AND P0, PT, R186, UR13, PT ;  /* 0x0000000dba007c0c */ /* 0x000fe2000bf06270 */
[----:B-----5:R-:W-:Y:S01]  /*9c90*/  IMAD R25, R0, R11, RZ ;  /* 0x0000000b00197224 */ /* 0x020fe200078e02ff */
[--C-:B------:R-:W-:Y:S01]  /*9ca0*/  SHF.R.S32.HI R6, RZ, 0x1f, R3.reuse ;  /* 0x0000001fff067819 */ /* 0x100fe20000011403 */
[----:B------:R-:W-:Y:S01]  /*9cb0*/  IMAD.MOV R7, RZ, RZ, -R3 ;  /* 0x000000ffff077224 */ /* 0x000fe200078e0a03 */
[----:B------:R-:W-:Y:S01]  /*9cc0*/  SEL R9, RZ, 0xffffffff, P0 ;  /* 0xffffffffff097807 */ /* 0x000fe20000000000 */
[----:B------:R-:W-:Y:S01]  /*9cd0*/  IMAD.WIDE.U32 R4, R3, UR8, R4 ;  /* 0x0000000803047c25 */ /* 0x000fe2000f8e0004 */
[----:B------:R-:W-:-:S02]  /*9ce0*/  ISETP.GE.AND P0, PT, R185, UR13, PT ;  /* 0x0000000db9007c0c */ /* 0x000fc4000bf06270 */
[----:B------:R-:W-:Y:S01]  /*9cf0*/  SHF.L.U32 R13, R9, 0x4, RZ ;  /* 0x00000004090d7819 */ /* 0x000fe200000006ff */
[----:B------:R-:W-:Y:S02]  /*9d00*/  IMAD R6, R6, UR8, RZ ;  /* 0x0000000806067c24 */ /* 0x000fe4000f8e02ff */
[----:B------:R-:W-:Y:S01]  /*9d10*/  IMAD R7, R11, R7, R8 ;  /* 0x000000070b077224 */ /* 0x000fe200078e0208 */
[----:B------:R-:W-:Y:S01]  /*9d20*/  SEL R8, RZ, 0xffffffff, P0 ;  /* 0xffffffffff087807 */ /* 0x000fe20000000000 */
[----:B------:R-:W-:Y:S01]  /*9d30*/  IMAD R9, R3, UR9, R6 ;  /* 0x0000000903097c24 */ /* 0x000fe2000f8e0206 */
[----:B------:R-:W-:Y:S01]  /*9d40*/  ULDC.64 UR8, c[0x0][0xad8] ;  /* 0x0002b60000087ab9 */ /* 0x000fe20000000a00 */
[----:B------:R-:W-:Y:S01]  /*9d50*/  ISETP.GE.AND P0, PT, R194, UR13, PT ;  /* 0x0000000dc2007c0c */ /* 0x000fe2000bf06270 */
[----:B------:R-:W-:Y:S01]  /*9d60*/  IMAD R26, R26, 0x40, R191 ;  /* 0x000000401a1a7824 */ /* 0x000fe200078e02bf */
[----:B------:R-:W-:Y:S01]  /*9d70*/  SHF.R.S32.HI R3, RZ, 0x1f, R7 ;  /* 0x0000001fff037819 */ /* 0x000fe20000011407 */
[----:B------:R-:W-:Y:S01]  /*9d80*/  IMAD.IADD R5, R5, 0x1, R9 ;  /* 0x0000000105057824 */ /* 0x000fe200078e0209 */
[----:B------:R-:W-:Y:S01]  /*9d90*/  LOP3.LUT R10, R13, 0x10, R10, 0xe2, !PT ;  /* 0x000000100d0a7812 */ /* 0x000fe200078ee20a */
[----:B------:R-:W-:-:S02]  /*9da0*/  IMAD.SHL.U32 R13, R8, 0x20, RZ ;  /* 0x00000020080d7824 */ /* 0x000fc400078e00ff */
[----:B------:R-:W-:Y:S02]  /*9db0*/  IMAD R0, R3, UR8, RZ ;  /* 0x0000000803007c24 */ /* 0x000fe4000f8e02ff */
[----:B------:R-:W-:Y:S01]  /*9dc0*/  IMAD.WIDE.U32 R4, R7, UR8, R4 ;  /* 0x0000000807047c25 */ /* 0x000fe2000f8e0004 */
[----:B------:R-:W-:-:S03]  /*9dd0*/  LOP3.LUT R10, R13, 0x20, R10, 0xe2, !PT ;  /* 0x000000200d0a7812 */ /* 0x000fc600078ee20a */
[----:B------:R-:W-:Y:S01]  /*9de0*/  IMAD R3, R7, UR9, R0 ;  /* 0x0000000907037c24 */ /* 0x000fe2000f8e0200 */
[----:B------:R-:W-:Y:S01]  /*9df0*/  SEL R7, RZ, 0x40, P0 ;  /* 0x00000040ff077807 */ /* 0x000fe20000000000 */
[----:B------:R-:W-:Y:S01]  /*9e00*/  ULDC.64 UR8, c[0x0][0xa80] ;  /* 0x0002a00000087ab9 */ /* 0x000fe20000000a00 */
[----:B------:R-:W-:Y:S01]  /*9e10*/  ISETP.GE.AND P0, PT, R26, R25, PT ;  /* 0x000000191a00720c */ /* 0x000fe20003f06270 */
[----:B------:R-:W-:Y:S01]  /*9e20*/  IMAD.IADD R3, R5, 0x1, R3 ;  /* 0x0000000105037824 */ /* 0x000fe200078e0203 */
[----:B------:R-:W-:Y:S02]  /*9e30*/  LEA R20, P1, R4, UR8, 0x1 ;  /* 0x0000000804147c11 */ /* 0x000fe4000f8208ff */
[----:B------:R-:W-:Y:S02]  /*9e40*/  LOP3.LUT R21, R10, R7, RZ, 0xfc, !PT ;  /* 0x000000070a157212 */ /* 0x000fe400078efcff */
[----:B------:R-:W-:Y:S01]  /*9e50*/  LEA.HI.X R3, R4, UR9, R3, 0x1, P1 ;  /* 0x0000000904037c11 */ /* 0x000fe200088f0c03 */
[----:B------:R0:W1:Y:S01]  /*9e60*/  SHFL.IDX PT, R6, R20, RZ, 0x181f ;  /* 0x00181fff14067589 */ /* 0x00006200000e0000 */
[----:B------:R-:W-:-:S03]  /*9e70*/  SEL R0, RZ, 0x80, P2 ;  /* 0x00000080ff007807 */ /* 0x000fc60001000000 */
[----:B------:R0:W2:Y:S01]  /*9e80*/  SHFL.IDX PT, R7, R3, RZ, 0x181f ;  /* 0x00181fff03077589 */ /* 0x0000a200000e0000 */
        /* <DEDUP_REMOVED lines=9> */
[----:B------:R-:W-:Y:S01]  /*9f20*/  @!P5 LEA R10, P4, R188, R6, 0x1 ;  /* 0x00000006bc0ad211 */ /* 0x000fe200078808ff */
[----:B------:R-:W-:Y:S01]  /*9f30*/  @!P1 ST.E.128 desc[UR50][R4.64], RZ ;  /* 0x000000ff04009985 */ /* 0x000fe2000c101d32 */
[----:B------:R-:W-:Y:S02]  /*9f40*/  ISETP.GE.AND P1, PT, R185, UR13, PT ;  /* 0x0000000db9007c0c */ /* 0x000fe4000bf26270 */
[----:B------:R-:W-:Y:S01]  /*9f50*/  LOP3.LUT P0, RZ, R21, 0x40, RZ, 0xc0, !PT ;  /* 0x0000004015ff7812 */ /* 0x000fe2000780c0ff */
[----:B------:R1:W-:Y:S01]  /*9f60*/  @!P2 ST.E.128 desc[UR50][R8.64], RZ ;  /* 0x000000ff0800a985 */ /* 0x0003e2000c101d32 */
[----:B------:R-:W-:-:S02]  /*9f70*/  ISETP.GE.AND P2, PT, R186, UR13, PT ;  /* 0x0000000dba007c0c */ /* 0x000fc4000bf46270 */
[-C--:B------:R-:W-:Y:S02]  /*9f80*/  @!P5 LEA.HI.X R11, R188, R7.reuse, R203, 0x1, P4 ;  /* 0x00000007bc0bd211 */ /* 0x080fe400020f0ccb */
[----:B------:R-:W-:Y:S02]  /*9f90*/  LOP3.LUT P4, RZ, R24, 0x80, RZ, 0xc0, !PT ;  /* 0x0000008018ff7812 */ /* 0x000fe4000788c0ff */
[CC--:B------:R-:W-:Y:S01]  /*9fa0*/  @!P3 LEA R12, P6, R187.reuse, R6.reuse, 0x1 ;  /* 0x00000006bb0cb211 */ /* 0x0c0fe200078c08ff */
[----:B------:R3:W-:Y:S03]  /*9fb0*/  @!P5 ST.E.128 desc[UR50][R10.64], RZ ;  /* 0x000000ff0a00d985 */ /* 0x0007e6000c101d32 */
[----:B------:R-:W-:Y:S02]  /*9fc0*/  @!P3 LEA.HI.X R13, R187, R7, R202, 0x1, P6 ;  /* 0x00000007bb0db211 */ /* 0x000fe400030f0cca */
[----:B-1----:R-:W-:-:S02]  /*9fd0*/  @!P1 LEA R8, P6, R185, R6, 0x1 ;  /* 0x00000006b9089211 */ /* 0x002fc400078c08ff */
[-C--:B------:R-:W-:Y:S01]  /*9fe0*/  @!P2 LEA R4, P5, R186, R6.reuse, 0x1 ;  /* 0x00000006ba04a211 */ /* 0x080fe200078a08ff */
[----:B------:R3:W-:Y:S01]  /*9ff0*/  @!P3 ST.E.128 desc[UR50][R12.64], RZ ;  /* 0x000000ff0c00b985 */ /* 0x0007e2000c101d32 */
[-C--:B------:R-:W-:Y:S02]  /*a000*/  @P0 LEA R14, P3, R194, R6.reuse, 0x1 ;  /* 0x00000006c20e0211 */ /* 0x080fe400078608ff */
[-C--:B------:R-:W-:Y:S02]  /*a010*/  @!P2 LEA.HI.X R5, R186, R7.reuse, R201, 0x1, P5 ;  /* 0x00000007ba05a211 */ /* 0x080fe400028f0cc9 */
[----:B------:R-:W-:Y:S02]  /*a020*/  @P4 LEA R6, P5, R193, R6, 0x1 ;  /* 0x00000006c1064211 */ /* 0x000fe400078a08ff */
[-C--:B------:R-:W-:Y:S01]  /*a030*/  @!P1 LEA.HI.X R9, R185, R7.reuse, R200, 0x1, P6 ;  /* 0x00000007b9099211 */ /* 0x080fe200030f0cc8 */
[----:B------:R3:W-:Y:S01]  /*a040*/  @!P2 ST.E.128 desc[UR50][R4.64], RZ ;  /* 0x000000ff0400a985 */ /* 0x0007e2000c101d32 */
[----:B------:R-:W-:-:S02]  /*a050*/  @P0 LEA.HI.X R15, R194, R7, R199, 0x1, P3 ;  /* 0x00000007c20f0211 */ /* 0x000fc400018f0cc7 */
[----:B------:R-:W-:Y:S01]  /*a060*/  @P4 LEA.HI.X R7, R193, R7, R198, 0x1, P5 ;  /* 0x00000007c1074211 */ /* 0x000fe200028f0cc6 */
[----:B------:R3:W-:Y:S04]  /*a070*/  @!P1 ST.E.128 desc[UR50][R8.64], RZ ;  /* 0x000000ff08009985 */ /* 0x0007e8000c101d32 */
[----:B------:R3:W-:Y:S04]  /*a080*/  @P0 ST.E.128 desc[UR50][R14.64], RZ ;  /* 0x000000ff0e000985 */ /* 0x0007e8000c101d32 */
[----:B------:R3:W-:Y:S02]  /*a090*/  @P4 ST.E.128 desc[UR50][R6.64], RZ ;  /* 0x000000ff06004985 */ /* 0x0007e4000c101d32 */
.L_x_398:
[----:B------:R-:W-:Y:S05]  /*a0a0*/  BSYNC B1 ;  /* 0x0000000000017941 */ /* 0x000fea0003800000 */
.L_x_397:
[----:B------:R-:W-:Y:S01]  /*a0b0*/  VIADD R0, R26, 0x20 ;  /* 0x000000201a007836 */ /* 0x000fe20000000000 */
[----:B--23--:R2:W3:Y:S04]  /*a0c0*/  SHFL.IDX PT, R7, R3, 0x1, 0x181f ;  /* 0x00381f0003077f89 */ /* 0x00c4e800000e0000 */
        /* <DEDUP_REMOVED lines=12> */
[----:B------:R1:W-:Y:S01]  /*a190*/  @!P3 ST.E.128 desc[UR50][R4.64], RZ ;  /* 0x000000ff0400b985 */ /* 0x0003e2000c101d32 */
[----:B------:R-:W-:Y:S02]  /*a1a0*/  ISETP.GE.AND P3, PT, R186, UR13, PT ;  /* 0x0000000dba007c0c */ /* 0x000fe4000bf66270 */
[----:B------:R-:W-:Y:S01]  /*a1b0*/  @!P5 LEA.HI.X R11, R188, R7, R203, 0x1, P0 ;  /* 0x00000007bc0bd211 */ /* 0x000fe200000f0ccb */
[----:B------:R2:W-:Y:S01]  /*a1c0*/  @!P2 ST.E.128 desc[UR50][R8.64], RZ ;  /* 0x000000ff0800a985 */ /* 0x0005e2000c101d32 */
[----:B------:R-:W-:-:S02]  /*a1d0*/  ISETP.GE.AND P2, PT, R185, UR13, PT ;  /* 0x0000000db9007c0c */ /* 0x000fc4000bf46270 */
[----:B------:R-:W-:Y:S01]  /*a1e0*/  LOP3.LUT P0, RZ, R24, 0x80, RZ, 0xc0, !PT ;  /* 0x0000008018ff7812 */ /* 0x000fe2000780c0ff */
[----:B------:R2:W-:Y:S01]  /*a1f0*/  @!P5 ST.E.128 desc[UR50][R10.64], RZ ;  /* 0x000000ff0a00d985 */ /* 0x0005e2000c101d32 */
[----:B------:R-:W-:-:S04]  /*a200*/  @!P4 LEA R12, P6, R187, R6, 0x1 ;  /* 0x00000006bb0cc211 */ /* 0x000fc800078c08ff */
[----:B------:R-:W-:Y:S02]  /*a210*/  @!P4 LEA.HI.X R13, R187, R7, R202, 0x1, P6 ;  /* 0x00000007bb0dc211 */ /* 0x000fe400030f0cca */
[----:B------:R-:W-:-:S03]  /*a220*/  @!P3 LEA R14, P5, R186, R6, 0x1 ;  /* 0x00000006ba0eb211 */ /* 0x000fc600078a08ff */
[----:B------:R2:W-:Y:S01]  /*a230*/  @!P4 ST.E.128 desc[UR50][R12.64], RZ ;  /* 0x000000ff0c00c985 */ /* 0x0005e2000c101d32 */
[-C--:B-1----:R-:W-:Y:S02]  /*a240*/  @!P2 LEA R4, P6, R185, R6.reuse, 0x1 ;  /* 0x00000006b904a211 */ /* 0x082fe400078c08ff */
[-C--:B0-----:R-:W-:Y:S02]  /*a250*/  @P1 LEA R20, P4, R194, R6.reuse, 0x1 ;  /* 0x00000006c2141211 */ /* 0x081fe400078808ff */
        /* <DEDUP_REMOVED lines=9> */
.L_x_393:
[----:B------:R-:W-:Y:S05]  /*a2f0*/  BSYNC B0 ;  /* 0x0000000000007941 */ /* 0x000fea0003800000 */
.L_x_387:
[----:B------:R-:W-:Y:S02]  /*a300*/  ULDC UR4, c[0x0][0xc3c] ;  /* 0x00030f0000047ab9 */ /* 0x000fe40000000800 */
[----:B------:R-:W-:-:S06]  /*a310*/  UISETP.GE.AND UP0, UPT, UR7, UR4, UPT ;  /* 0x000000040700728c */ /* 0x000fcc000bf06270 */
[----:B------:R-:W-:-:S13]  /*a320*/  PLOP3.LUT P0, PT, PT, PT, UP0, 0x80, 0x0 ;  /* 0x000000000000781c */ /* 0x000fda0003f0f008 */
[----:B------:R-:W-:Y:S05]  /*a330*/  @!P0 BRA `(.L_x_399) ;  /* 0xffffff6c00108947 */ /* 0x000fea000383ffff */
[----:B------:R-:W-:Y:S05]  /*a340*/  EXIT ;  /* 0x000000000000794d */ /* 0x000fea0003800000 */
.L_x_348:
[----:B------:R-:W-:-:S08]  /*a350*/  NOP ;  /* 0x0000000000007918 */ /* 0x000fd00000000000 */
[----:B------:R-:W0:-:S00]  /*a360*/  USETMAXREG.DEALLOC.CTAPOOL 0x28 ;  /* 0x00000028000079c8 */ /* 0x000e0000080e0500 */
[----:B0-----:R-:W-:Y:S02]  /*a370*/  LOP3.LUT R0, R0, 0x3, RZ, 0xc0, !PT ;  /* 0x0000000300007812 */ /* 0x001fe400078ec0ff */
[----:B------:R-:W-:-:S04]  /*a380*/  LOP3.LUT R22, R22, 0xffffdfff, RZ, 0xc0, !PT ;  /* 0xffffdfff16167812 */ /* 0x000fc800078ec0ff */
[----:B------:R-:W0:Y:S02]  /*a390*/  SHFL.IDX PT, R0, R0, RZ, 0x1f ;  /* 0x00001fff00007589 */ /* 0x000e2400000e0000 */
[----:B0-----:R-:W-:Y:S02]  /*a3a0*/  ISETP.NE.AND P0, PT, R0, RZ, PT ;  /* 0x000000ff0000720c */ /* 0x001fe40003f05270 */
[----:B------:R-:W-:-:S11]  /*a3b0*/  MOV R0, RZ ;  /* 0x000000ff00007202 */ /* 0x000fd60000000f00 */
[----:B------:R-:W-:Y:S01]  /*a3c0*/  @P0 LOP3.LUT R22, R22, 0x2000, RZ, 0xfc, !PT ;  /* 0x0000200016160812 */ /* 0x000fe200078efcff */
[----:B------:R-:W-:Y:S06]  /*a3d0*/  @!P0 BRA `(.L_x_400) ;  /* 0x00000000001c8947 */ /* 0x000fec0003800000 */
[----:B------:R-:W0:Y:S08]  /*a3e0*/  S2UR UR5, SR_CgaCtaId ;  /* 0x00000000000579c3 */ /* 0x000e300000008800 */
[----:B------:R-:W-:Y:S06]  /*a3f0*/  BAR.SYNC.DEFER_BLOCKING 0x5, 0x180 ;  /* 0x0146000000007b1d */ /* 0x000fec0000010000 */
[----:B------:R-:W-:-:S02]  /*a400*/  UMOV UR4, 0x400 ;  /* 0x0000040000047882 */ /* 0x000fc40000000000 */
[----:B0-----:R-:W-:-:S09]  /*a410*/  ULEA UR4, UR5, UR4, 0x18 ;  /* 0x0000000405047291 */ /* 0x001fd2000f8ec03f */
[----:B------:R-:W0:Y:S01]  /*a420*/  LDS.128 R16, [UR4+0x28cd0] ;  /* 0x028cd004ff107984 */ /* 0x000e220008000c00 */
[----:B------:R-:W-:Y:S06]  /*a430*/  BAR.ARV 0x4, 0x180 ;  /* 0x0106000000007b1d */ /* 0x000fec0000002000 */
[----:B------:R-:W-:Y:S05]  /*a440*/  BRA `(.L_x_401) ;  /* 0x0000000800007947 */ /* 0x000fea0003800000 */
.L_x_400:
[----:B------:R-:W0:Y:S01]  /*a450*/  S2R R2, SR_TID.X ;  /* 0x0000000000027919 */ /* 0x000e220000002100 */
[----:B------:R-:W-:Y:S01]  /*a460*/  ULDC UR4, c[0x0][0xc3c] ;  /* 0x00030f0000047ab9 */ /* 0x000fe20000000800 */
[----:B------:R-:W1:Y:S01]  /*a470*/  S2UR UR6, SR_CTAID.X ;  /* 0x00000000000679c3 */ /* 0x000e620000002500 */
[----:B------:R-:W-:Y:S01]  /*a480*/  ULDC UR5, c[0x0][0xc38] ;  /* 0x00030e0000057ab9 */ /* 0x000fe20000000800 */
[----:B0-----:R-:W-:-:S04]  /*a490*/  LOP3.LUT R5, R2, 0x1f, RZ, 0xc0, !PT ;  /* 0x0000001f02057812 */ /* 0x001fc800078ec0ff */
[----:B------:R-:W-:-:S04]  /*a4a0*/  ISETP.NE.AND P0, PT, R5, 0x1f, PT ;  /* 0x0000001f0500780c */ /* 0x000fc80003f05270 */
[----:B------:R-:W-:-:S13]  /*a4b0*/  ISETP.GE.OR P1, PT, R5, UR4, !P0 ;  /* 0x0000000405007c0c */ /* 0x000fda000c726670 */
[----:B------:R-:W0:Y:S02]  /*a4c0*/  @!P1 LDC.64 R2, c[0x0][0xc80] ;  /* 0x00032000ff029b82 */ /* 0x000e240000000a00 */
[----:B0-----:R-:W-:-:S05]  /*a4d0*/  @!P1 IMAD.WIDE.U32 R2, R5, 0x4, R2 ;  /* 0x0000000405029825 */ /* 0x001fca00078e0002 */
[----:B------:R-:W2:Y:S01]  /*a4e0*/  @!P1 LDG.E R0, desc[UR50][R2.64] ;  /* 0x0000003202009981 */ /* 0x000ea2000c1e1900 */
[C---:B------:R-:W-:Y:S01]  /*a4f0*/  ISETP.NE.AND P1, PT, R5.reuse, RZ, PT ;  /* 0x000000ff0500720c */ /* 0x040fe20003f25270 */
[----:B------:R-:W-:Y:S01]  /*a500*/  UMOV UR4, URZ ;  /* 0x0000003f00047c82 */ /* 0x000fe20008000000 */
[C---:B------:R-:W-:Y:S01]  /*a510*/  ISETP.GE.U32.AND P2, PT, R5.reuse, 0x2, PT ;  /* 0x000000020500780c */ /* 0x040fe20003f46070 */
[----:B------:R-:W-:Y:S01]  /*a520*/  IMAD.MOV.U32 R16, RZ, RZ, RZ ;  /* 0x000000ffff107224 */ /* 0x000fe200078e00ff */
[C---:B------:R-:W-:Y:S02]  /*a530*/  ISETP.GE.U32.AND P3, PT, R5.reuse, 0x4, PT ;  /* 0x000000040500780c */ /* 0x040fe40003f66070 */
[C---:B------:R-:W-:Y:S02]  /*a540*/  ISETP.GE.U32.AND P4, PT, R5.reuse, 0x8, PT ;  /* 0x000000080500780c */ /* 0x040fe40003f86070 */
[----:B------:R-:W-:Y:S01]  /*a550*/  ISETP.GE.U32.AND P5, PT, R5, 0x10, PT ;  /* 0x000000100500780c */ /* 0x000fe20003fa6070 */
[----:B--2---:R-:W0:Y:S02]  /*a560*/  SHFL.UP PT, R4, R0, 0x1, RZ ;  /* 0x0420000000047989 */ /* 0x004e2400000e00ff */
[----:B0-----:R-:W-:-:S05]  /*a570*/  SEL R7, R4, RZ, P1 ;  /* 0x000000ff04077207 */ /* 0x001fca0000800000 */
[----:B------:R-:W-:-:S05]  /*a580*/  IMAD.IADD R7, R0, 0x1, R7 ;  /* 0x0000000100077824 */ /* 0x000fca00078e0207 */
[----:B------:R-:W0:Y:S02]  /*a590*/  SHFL.UP PT, R4, R7, 0x2, RZ ;  /* 0x0440000007047989 */ /* 0x000e2400000e00ff */
        /* <DEDUP_REMOVED lines=11> */
[----:B------:R-:W0:Y:S02]  /*a650*/  SHFL.IDX PT, R4, R7, 0x1f, 0x1f ;  /* 0x03e01f0007047f89 */ /* 0x000e2400000e0000 */
[----:B0-----:R-:W-:-:S05]  /*a660*/  IMAD R4, R4, UR5, RZ ;  /* 0x0000000504047c24 */ /* 0x001fca000f8e02ff */
[----:B-1----:R-:W-:Y:S02]  /*a670*/  ISETP.GT.AND P6, PT, R4, UR6, PT ;  /* 0x0000000604007c0c */ /* 0x002fe4000bfc4270 */
[----:B------:R-:W-:-:S11]  /*a680*/  MOV R3, R4 ;  /* 0x0000000400037202 */ /* 0x000fd60000000f00 */
[----:B------:R-:W-:Y:S05]  /*a690*/  @P6 BRA `(.L_x_402) ;  /* 0x0000000000946947 */ /* 0x000fea0003800000 */
[----:B------:R-:W-:Y:S01]  /*a6a0*/  IMAD.MOV.U32 R4, RZ, RZ, R3 ;  /* 0x000000ffff047224 */ /* 0x000fe200078e0003 */
[----:B------:R-:W-:Y:S01]  /*a6b0*/  UMOV UR4, URZ ;  /* 0x0000003f00047c82 */ /* 0x000fe20008000000 */
[----:B------:R-:W-:-:S05]  /*a6c0*/  ULDC UR5, c[0x0][0xc38] ;  /* 0x00030e0000057ab9 */ /* 0x000fca0000000800 */
.L_x_406:
[----:B------:R-:W0:Y:S01]  /*a6d0*/  LDC R2, c[0x0][0xc3c] ;  /* 0x00030f00ff027b82 */ /* 0x000e220000000800 */
[----:B------:R-:W-:-:S06]  /*a6e0*/  UIADD3 UR4, UR4, 0x1f, URZ ;  /* 0x0000001f04047890 */ /* 0x000fcc000fffe03f */
[----:B0-----:R-:W-:-:S13]  /*a6f0*/  ISETP.LE.AND P6, PT, R2, UR4, PT ;  /* 0x0000000402007c0c */ /* 0x001fda000bfc3270 */
[----:B------:R-:W-:Y:S05]  /*a700*/  @P6 BRA `(.L_x_403) ;  /* 0x0000000400246947 */ /* 0x000fea0003800000 */
[----:B------:R-:W-:Y:S01]  /*a710*/  VIADD R7, R5, UR4 ;  /* 0x0000000405077c36 */ /* 0x000fe20008000000 */
[----:B------:R-:W-:Y:S01]  /*a720*/  BSSY B0, `(.L_x_404) ;  /* 0x0000007000007945 */ /* 0x000fe20003800000 */
[----:B------:R-:W-:-:S03]  /*a730*/  IMAD.MOV.U32 R0, RZ, RZ, RZ ;  /* 0x000000ffff007224 */ /* 0x000fc600078e00ff */
[----:B------:R-:W-:-:S13]  /*a740*/  ISETP.GE.OR P6, PT, R7, R2, !P0 ;  /* 0x000000020700720c */ /* 0x000fda00047c6670 */
[----:B------:R-:W-:Y:S05]  /*a750*/  @P6 BRA `(.L_x_405) ;  /* 0x00000000000c6947 */ /* 0x000fea0003800000 */
[----:B------:R-:W0:Y:S02]  /*a760*/  LDC.64 R2, c[0x0][0xc80] ;  /* 0x00032000ff027b82 */ /* 0x000e240000000a00 */
[----:B0-----:R-:W-:-:S05]  /*a770*/  IMAD.WIDE R2, R7, 0x4, R2 ;  /* 0x0000000407027825 */ /* 0x001fca00078e0202 */
[----:B------:R0:W5:Y:S02]  /*a780*/  LDG.E R0, desc[UR50][R2.64] ;  /* 0x0000003202007981 */ /* 0x000164000c1e1900 */
.L_x_405:
[----:B------:R-:W-:Y:S05]  /*a790*/  BSYNC B0 ;  /* 0x0000000000007941 */ /* 0x000fea0003800000 */
.L_x_404:
[----:B0----5:R-:W0:Y:S02]  /*a7a0*/  SHFL.UP PT, R2, R0, 0x1, RZ ;  /* 0x0420000000027989 */ /* 0x021e2400000e00ff */
        /* <DEDUP_REMOVED lines=9> */
[----:B0-----:R-:W-:-:S04]  /*a840*/  SEL R6, R6, RZ, P4 ;  /* 0x000000ff06067207 */ /* 0x001fc80002000000 */
[----:B------:R-:W-:-:S05]  /*a850*/  IADD3 R6, R7, R6, RZ ;  /* 0x0000000607067210 */ /* 0x000fca0007ffe0ff */
[----:B------:R-:W0:Y:S02]  /*a860*/  SHFL.UP PT, R8, R6, 0x10, RZ ;  /* 0x0600000006087989 */ /* 0x000e2400000e00ff */
[----:B0-----:R-:W-:-:S05]  /*a870*/  SEL R9, R8, RZ, P5 ;  /* 0x000000ff08097207 */ /* 0x001fca0002800000 */
[----:B------:R-:W-:-:S05]  /*a880*/  IMAD.IADD R9, R6, 0x1, R9 ;  /* 0x0000000106097824 */ /* 0x000fca00078e0209 */
[----:B------:R-:W0:Y:S02]  /*a890*/  SHFL.IDX PT, R3, R9, 0x1f, 0x1f ;  /* 0x03e01f0009037f89 */ /* 0x000e2400000e0000 */
[----:B0-----:R-:W-:-:S04]  /*a8a0*/  IMAD R3, R3, UR5, RZ ;  /* 0x0000000503037c24 */ /* 0x001fc8000f8e02ff */
[----:B------:R-:W-:-:S05]  /*a8b0*/  IMAD.IADD R4, R3, 0x1, R4 ;  /* 0x0000000103047824 */ /* 0x000fca00078e0204 */
[----:B------:R-:W-:-:S13]  /*a8c0*/  ISETP.GT.AND P6, PT, R4, UR6, PT ;  /* 0x0000000604007c0c */ /* 0x000fda000bfc4270 */
[----:B------:R-:W-:Y:S05]  /*a8d0*/  @!P6 BRA `(.L_x_406) ;  /* 0xfffffffc007ce947 */ /* 0x000fea000383ffff */
[----:B------:R-:W-:-:S07]  /*a8e0*/  IMAD.MOV.U32 R7, RZ, RZ, R9 ;  /* 0x000000ffff077224 */ /* 0x000fce00078e0009 */
.L_x_402:
[----:B------:R-:W-:-:S04]  /*a8f0*/  IMAD.IADD R8, R4, 0x1, -R3 ;  /* 0x0000000104087824 */ /* 0x000fc800078e0a03 */
[----:B------:R-:W-:-:S05]  /*a900*/  IMAD R2, R7, UR5, R8 ;  /* 0x0000000507027c24 */ /* 0x000fca000f8e0208 */
[----:B------:R-:W-:-:S13]  /*a910*/  ISETP.GT.AND P0, PT, R2, UR6, PT ;  /* 0x0000000602007c0c */ /* 0x000fda000bf04270 */
[----:B------:R-:W-:-:S04]  /*a920*/  VOTE.ANY R4, PT, !P0 ;  /* 0x0000000000047806 */ /* 0x000fc800040e0100 */
[----:B------:R-:W0:Y:S01]  /*a930*/  POPC R19, R4 ;  /* 0x0000000400137309 */ /* 0x000e220000000000 */
[----:B------:R-:W-:Y:S01]  /*a940*/  ISETP.NE.AND P0, PT, R4, RZ, PT ;  /* 0x000000ff0400720c */ /* 0x000fe20003f05270 */
[----:B0-----:R-:W0:Y:S02]  /*a950*/  SHFL.IDX PT, R10, R0, R19, 0x1f ;  /* 0x00001f13000a7589 */ /* 0x001e2400000e0000 */
[----:B0-----:R-:W-:-:S04]  /*a960*/  IABS R9, R10 ;  /* 0x0000000a00097213 */ /* 0x001fc80000000000 */
[----:B------:R-:W0:Y:S08]  /*a970*/  I2F.RP R6, R9 ;  /* 0x0000000900067306 */ /* 0x000e300000209400 */
[----:B0-----:R-:W0:Y:S02]  /*a980*/  MUFU.RCP R6, R6 ;  /* 0x0000000600067308 */ /* 0x001e240000001000 */
[----:B0-----:R-:W-:-:S06]  /*a990*/  VIADD R2, R6, 0xffffffe ;  /* 0x0ffffffe06027836 */ /* 0x001fcc0000000000 */
[----:B------:R0:W1:Y:S01]  /*a9a0*/  F2I.FTZ.U32.TRUNC.NTZ R3, R2 ;  /* 0x0000000200037305 */ /* 0x000062000021f000 */
[----:B------:R-:W-:Y:S05]  /*a9b0*/  @!P0 BRA `(.L_x_407) ;  /* 0x0000000000088947 */ /* 0x000fea0003800000 */
[----:B------:R-:W-:-:S06]  /*a9c0*/  VIADD R16, R19, 0xffffffff ;  /* 0xffffffff13107836 */ /* 0x000fcc0000000000 */
[----:B------:R2:W3:Y:S02]  /*a9d0*/  SHFL.IDX PT, R16, R7, R16, 0x1f ;  /* 0x00001f1007107589 */ /* 0x0004e400000e0000 */
.L_x_407:
[----:B---3--:R-:W-:Y:S01]  /*a9e0*/  IMAD R16, R16, UR5, R8 ;  /* 0x0000000510107c24 */ /* 0x008fe2000f8e0208 */
[----:B0-----:R-:W-:Y:S01]  /*a9f0*/  IABS R2, R10 ;  /* 0x0000000a00027213 */ /* 0x001fe20000000000 */
[----:B------:R-:W-:Y:S01]  /*aa00*/  VIADD R19, R19, UR4 ;  /* 0x0000000413137c36 */ /* 0x000fe20008000000 */
[----:B-1----:R-:W-:Y:S02]  /*aa10*/  IADD3 R0, RZ, -R3, RZ ;  /* 0x80000003ff007210 */ /* 0x002fe40007ffe0ff */
[----:B------:R-:W-:Y:S01]  /*aa20*/  IADD3 R11, -R16, UR6, RZ ;  /* 0x00000006100b7c10 */ /* 0x000fe2000fffe1ff */
[----:B------:R-:W-:Y:S02]  /*aa30*/  IMAD.MOV R4, RZ, RZ, -R2 ;  /* 0x000000ffff047224 */ /* 0x000fe400078e0a02 */
[----:B--2---:R-:W-:Y:S01]  /*aa40*/  IMAD R7, R0, R9, RZ ;  /* 0x0000000900077224 */ /* 0x004fe200078e02ff */
[----:B------:R-:W-:Y:S01]  /*aa50*/  IABS R0, R11 ;  /* 0x0000000b00007213 */ /* 0x000fe20000000000 */
[----:B------:R-:W-:-:S04]  /*aa60*/  IMAD.MOV.U32 R2, RZ, RZ, RZ ;  /* 0x000000ffff027224 */ /* 0x000fc800078e00ff */
[----:B------:R-:W-:-:S04]  /*aa70*/  IMAD.HI.U32 R2, R3, R7, R2 ;  /* 0x0000000703027227 */ /* 0x000fc800078e0002 */
[----:B------:R-:W-:Y:S02]  /*aa80*/  IMAD.MOV.U32 R3, RZ, RZ, R0 ;  /* 0x000000ffff037224 */ /* 0x000fe400078e0000 */
[----:B------:R-:W-:Y:S02]  /*aa90*/  IMAD.MOV.U32 R0, RZ, RZ, R4 ;  /* 0x000000ffff007224 */ /* 0x000fe400078e0004 */
[----:B------:R-:W-:-:S04]  /*aaa0*/  IMAD.HI.U32 R2, R2, R3, RZ ;  /* 0x0000000302027227 */ /* 0x000fc800078e00ff */
[----:B------:R-:W-:-:S05]  /*aab0*/  IMAD R0, R2, R0, R3 ;  /* 0x0000000002007224 */ /* 0x000fca00078e0203 */
[----:B------:R-:W-:-:S13]  /*aac0*/  ISETP.GT.U32.AND P1, PT, R9, R0, PT ;  /* 0x000000000900720c */ /* 0x000fda0003f24070 */
[----:B------:R-:W-:Y:S02]  /*aad0*/  @!P1 IMAD.IADD R0, R0, 0x1, -R9 ;  /* 0x0000000100009824 */ /* 0x000fe400078e0a09 */
[----:B------:R-:W-:Y:S01]  /*aae0*/  @!P1 VIADD R2, R2, 0x1 ;  /* 0x0000000102029836 */ /* 0x000fe20000000000 */
[----:B------:R-:W-:Y:S02]  /*aaf0*/  ISETP.NE.AND P1, PT, R10, RZ, PT ;  /* 0x000000ff0a00720c */ /* 0x000fe40003f25270 */
[----:B------:R-:W-:Y:S02]  /*ab00*/  ISETP.GE.U32.AND P0, PT, R0, R9, PT ;  /* 0x000000090000720c */ /* 0x000fe40003f06070 */
[----:B------:R-:W-:-:S04]  /*ab10*/  LOP3.LUT R0, R11, R10, RZ, 0x3c, !PT ;  /* 0x0000000a0b007212 */ /* 0x000fc800078e3cff */
[----:B------:R-:W-:-:S07]  /*ab20*/  ISETP.GE.AND P2, PT, R0, RZ, PT ;  /* 0x000000ff0000720c */ /* 0x000fce0003f46270 */
[----:B------:R-:W-:-:S06]  /*ab30*/  @P0 IADD3 R2, R2, 0x1, RZ ;  /* 0x0000000102020810 */ /* 0x000fcc0007ffe0ff */
[----:B------:R-:W-:Y:S01]  /*ab40*/  @!P2 IMAD.MOV R2, RZ, RZ, -R2 ;  /* 0x000000ffff02a224 */ /* 0x000fe200078e0a02 */
[----:B------:R-:W-:-:S05]  /*ab50*/  @!P1 LOP3.LUT R2, RZ, R10, RZ, 0x33, !PT ;  /* 0x0000000aff029212 */ /* 0x000fca00078e33ff */
[--C-:B------:R-:W-:Y:S02]  /*ab60*/  IMAD.MOV R17, RZ, RZ, -R2.reuse ;  /* 0x000000ffff117224 */ /* 0x100fe400078e0a02 */
[----:B------:R-:W-:Y:S02]  /*ab70*/  IMAD.MOV.U32 R18, RZ, RZ, R2 ;  /* 0x000000ffff127224 */ /* 0x000fe400078e0002 */
[----:B------:R-:W-:Y:S01]  /*ab80*/  IMAD R17, R10, R17, R11 ;  /* 0x000000110a117224 */ /* 0x000fe200078e020b */
[----:B------:R-:W-:Y:S06]  /*ab90*/  BRA `(.L_x_408) ;  /* 0x0000000000147947 */ /* 0x000fec0003800000 */
.L_x_403:
[----:B------:R-:W-:Y:S01]  /*aba0*/  ULDC UR4, c[0x0][0xc3c] ;  /* 0x00030f0000047ab9 */ /* 0x000fe20000000800 */
[----:B------:R-:W-:Y:S01]  /*abb0*/  IMAD.MOV.U32 R17, RZ, RZ, RZ ;  /* 0x000000ffff117224 */ /* 0x000fe200078e00ff */
[----:B------:R-:W-:Y:S01]  /*abc0*/  MOV R18, RZ ;  /* 0x000000ff00127202 */ /* 0x000fe20000000f00 */
[----:B------:R-:W-:Y:S02]  /*abd0*/  IMAD.U32 R16, RZ, RZ, UR6 ;  /* 0x00000006ff107e24 */ /* 0x000fe4000f8e00ff */
[----:B------:R-:W-:-:S07]  /*abe0*/  IMAD.U32 R19, RZ, RZ, UR4 ;  /* 0x00000004ff137e24 */ /* 0x000fce000f8e00ff */
.L_x_408:
[----:B------:R-:W-:-:S13]  /*abf0*/  ISETP.NE.AND P0, PT, R5, RZ, PT ;  /* 0x000000ff0500720c */ /* 0x000fda0003f05270 */
[----:B------:R-:W0:Y:S01]  /*ac00*/  @!P0 S2R R3, SR_CgaCtaId ;  /* 0x0000000000038919 */ /* 0x000e220000008800 */
[----:B------:R-:W-:-:S04]  /*ac10*/  @!P0 MOV R0, 0x400 ;  /* 0x0000040000008802 */ /* 0x000fc80000000f00 */
[----:B0-----:R-:W-:-:S05]  /*ac20*/  @!P0 LEA R0, R3, R0, 0x18 ;  /* 0x0000000003008211 */ /* 0x001fca00078ec0ff */
[----:B------:R1:W-:Y:S01]  /*ac30*/  @!P0 STS.128 [R0+0x28cd0], R16 ;  /* 0x028cd01000008388 */ /* 0x0003e20000000c00 */
[----:B------:R-:W-:Y:S06]  /*ac40*/  BAR.ARV 0x5, 0x180 ;  /* 0x0146000000007b1d */ /* 0x000fec0000002000 */
.L_x_401:
[----:B------:R2:W-:Y:S01]  /*ac50*/  STL [R1+0x24], RZ ;  /* 0x000024ff01007387 */ /* 0x0005e20000100800 */
[----:B------:R-:W-:Y:S01]  /*ac60*/  ULDC UR4, c[0x0][0xc3c] ;  /* 0x00030f0000047ab9 */ /* 0x000fe20000000800 */
[----:B------:R-:W-:Y:S01]  /*ac70*/  IMAD.MOV.U32 R25, RZ, RZ, 0x1 ;  /* 0x00000001ff197424 */ /* 0x000fe200078e00ff */
[----:B0-----:R-:W-:Y:S01]  /*ac80*/  ISETP.GE.AND P0, PT, R19, UR4, PT ;  /* 0x0000000413007c0c */ /* 0x001fe2000bf06270 */
[----:B------:R-:W-:-:S12]  /*ac90*/  IMAD.MOV.U32 R24, RZ, RZ, RZ ;  /* 0x000000ffff187224 */ /* 0x000fd800078e00ff */
[----:B--2---:R-:W-:Y:S05]  /*aca0*/  @P0 BRA `(.L_x_409) ;  /* 0x0000004400b40947 */ /* 0x004fea0003800000 */
[----:B------:R-:W0:Y:S01]  /*acb0*/  S2R R4, SR_TID.X ;  /* 0x0000000000047919 */ /* 0x000e220000002100 */
[----:B------:R-:W2:Y:S01]  /*acc0*/  S2UR UR5, SR_CgaCtaId ;  /* 0x00000000000579c3 */ /* 0x000ea20000008800 */
[----:B------:R-:W-:Y:S01]  /*acd0*/  UMOV UR4, 0x400 ;  /* 0x0000040000047882 */ /* 0x000fe20000000000 */
[----:B------:R-:W-:Y:S01]  /*ace0*/  BSSY B8, `(.L_x_409) ;  /* 0x0000469000087945 */ /* 0x000fe20003800000 */
[----:B------:R3:W-:Y:S01]  /*acf0*/  STL [R1+0x24], RZ ;  /* 0x000024ff01007387 */ /* 0x0007e20000100800 */
[----:B------:R-:W-:Y:S01]  /*ad00*/  IMAD.MOV.U32 R25, RZ, RZ, 0x1 ;  /* 0x00000001ff197424 */ /* 0x000fe200078e00ff */
[----:B------:R-:W-:Y:S01]  /*ad10*/  MOV R24, RZ ;  /* 0x000000ff00187202 */ /* 0x000fe20000000f00 */
[----:B------:R-:W-:Y:S01]  /*ad20*/  ULOP3.LUT UR36, UR39, 0x2, URZ, 0xfc, !UPT ;  /* 0x0000000227247892 */ /* 0x000fe2000f8efc3f */
[----:B------:R-:W-:Y:S01]  /*ad30*/  ULDC UR37, c[0x0][0xc] ;  /* 0x0000030000257ab9 */ /* 0x000fe20000000800 */
[----:B--2---:R-:W-:-:S06]  /*ad40*/  ULEA UR4, UR5, UR4, 0x18 ;  /* 0x0000000405047291 */ /* 0x004fcc000f8ec03f */
[----:B------:R-:W-:Y:S01]  /*ad50*/  IMAD.U32 R23, RZ, RZ, UR4 ;  /* 0x00000004ff177e24 */ /* 0x000fe2000f8e00ff */
[C---:B0-----:R-:W-:Y:S01]  /*ad60*/  LOP3.LUT R3, R4.reuse, 0x7f, RZ, 0xc0, !PT ;  /* 0x0000007f04037812 */ /* 0x041fe200078ec0ff */
[----:B-1----:R-:W-:-:S03]  /*ad70*/  IMAD.SHL.U32 R0, R4, 0x8, RZ ;  /* 0x0000000804007824 */ /* 0x002fc600078e00ff */
[----:B------:R-:W-:Y:S02]  /*ad80*/  SHF.R.U32.HI R37, RZ, 0x3, R3 ;  /* 0x00000003ff257819 */ /* 0x000fe40000011603 */
[C---:B------:R-:W-:Y:S02]  /*ad90*/  LOP3.LUT R2, R0.reuse, 0x1f8, RZ, 0xc0, !PT ;  /* 0x000001f800027812 */ /* 0x040fe400078ec0ff */
[----:B------:R-:W-:Y:S02]  /*ada0*/  LOP3.LUT R3, R0, 0x38, RZ, 0xc0, !PT ;  /* 0x0000003800037812 */ /* 0x000fe400078ec0ff */
[----:B------:R-:W-:Y:S01]  /*adb0*/  LOP3.LUT R33, R2, 0x38, R4, 0x78, !PT ;  /* 0x0000003802217812 */ /* 0x000fe200078e7804 */
[----:B------:R-:W-:Y:S01]  /*adc0*/  IMAD.SHL.U32 R2, R4, 0x10, RZ ;  /* 0x0000001004027824 */ /* 0x000fe200078e00ff */
[----:B------:R-:W-:Y:S02]  /*add0*/  LOP3.LUT R4, R3, 0x80, RZ, 0xfc, !PT ;  /* 0x0000008003047812 */ /* 0x000fe400078efcff */
[----:B------:R-:W-:-:S02]  /*ade0*/  LOP3.LUT R33, R33, 0x200, R0, 0xf8, !PT ;  /* 0x0000020021217812 */ /* 0x000fc400078ef800 */
[----:B------:R-:W-:Y:S02]  /*adf0*/  LOP3.LUT R0, R37, 0x70, R2, 0xf8, !PT ;  /* 0x0000007025007812 */ /* 0x000fe400078ef802 */
[C---:B------:R-:W-:Y:S02]  /*ae00*/  LOP3.LUT R0, R3.reuse, 0xc0, RZ, 0xfc, !PT ;  /* 0x000000c003007812 */ /* 0x040fe400078efcff */
[----:B------:R-:W-:Y:S01]  /*ae10*/  LOP3.LUT R0, R3, 0x140, RZ, 0xfc, !PT ;  /* 0x0000014003007812 */ /* 0x000fe200078efcff */
[----:B------:R-:W-:Y:S01]  /*ae20*/  IMAD R0, R33, 0x2, R23 ;  /* 0x0000000221007824 */ /* 0x000fe200078e0217 */
[C---:B------:R-:W-:Y:S02]  /*ae30*/  LOP3.LUT R2, R3.reuse, 0x40, RZ, 0xfc, !PT ;  /* 0x0000004003027812 */ /* 0x040fe400078efcff */
[C---:B------:R-:W-:Y:S02]  /*ae40*/  LOP3.LUT R2, R3.reuse, 0x100, RZ, 0xfc, !PT ;  /* 0x0000010003027812 */ /* 0x040fe400078efcff */
[----:B------:R3:W-:Y:S01]  /*ae50*/  STL [R1+0x2c], R0 ;  /* 0x00002c0001007387 */ /* 0x0007e20000100800 */
[----:B------:R-:W-:-:S02]  /*ae60*/  LOP3.LUT R4, R3, 0x180, RZ, 0xfc, !PT ;  /* 0x0000018003047812 */ /* 0x000fc400078efcff */
[----:B------:R-:W-:-:S07]  /*ae70*/  LOP3.LUT R2, R3, 0x1c0, RZ, 0xfc, !PT ;  /* 0x000001c003027812 */ /* 0x000fce00078efcff */
.L_x_470:
[----:B------:R-:W0:Y:S02]  /*ae80*/  LDC.64 R30, c[0x0][0xc88] ;  /* 0x00032200ff1e7b82 */ /* 0x000e240000000a00 */
[----:B0-----:R-:W-:-:S06]  /*ae90*/  IMAD.WIDE R30, R19, 0x4, R30 ;  /* 0x00000004131e7825 */ /* 0x001fcc00078e021e */
[----:B---3--:R0:W3:Y:S01]  /*aea0*/  LDG.E R30, desc[UR50][R30.64] ;  /* 0x000000321e1e7981 */ /* 0x0080e2000c1e1900 */
[----:B------:R-:W-:Y:S05]  /*aeb0*/  YIELD ;  /* 0x0000000000007946 */ /* 0x000fea0003800000 */
[----:B------:R-:W-:Y:S01]  /*aec0*/  ULDC.64 UR4, c[0x0][0xa28] ;  /* 0x00028a0000047ab9 */ /* 0x000fe20000000a00 */
[----:B------:R-:W-:Y:S01]  /*aed0*/  ULDC.64 UR6, c[0x0][0xa18] ;  /* 0x0002860000067ab9 */ /* 0x000fe20000000a00 */
[----:B------:R-:W-:Y:S01]  /*aee0*/  ISETP.NE.U32.AND P0, PT, RZ, UR4, PT ;  /* 0x00000004ff007c0c */ /* 0x000fe2000bf05070 */
[----:B0-----:R-:W-:-:S03]  /*aef0*/  IMAD.MOV.U32 R31, RZ, RZ, RZ ;  /* 0x000000ffff1f7224 */ /* 0x001fc600078e00ff */
[----:B------:R-:W-:Y:S02]  /*af00*/  ISETP.NE.AND.EX P0, PT, RZ, UR5, PT, P0 ;  /* 0x00000005ff007c0c */ /* 0x000fe4000bf05300 */
[----:B---3--:R-:W-:-:S11]  /*af10*/  SHF.R.S32.HI R0, RZ, 0x1f, R30 ;  /* 0x0000001fff007819 */ /* 0x008fd6000001141e */
[C---:B------:R-:W-:Y:S01]  /*af20*/  @P0 LEA R2, P1, R30.reuse, UR4, 0x2 ;  /* 0x000000041e020c11 */ /* 0x040fe2000f8210ff */
[C---:B------:R-:W-:Y:S01]  /*af30*/  IMAD.SHL.U32 R26, R30.reuse, 0x4, RZ ;  /* 0x000000041e1a7824 */ /* 0x040fe200078e00ff */
[C-C-:B------:R-:W-:Y:S01]  /*af40*/  SHF.L.U64.HI R27, R30.reuse, 0x2, R0.reuse ;  /* 0x000000021e1b7819 */ /* 0x140fe20000010200 */
[----:B------:R0:W-:Y:S01]  /*af50*/  STL [R1+0x8], R0 ;  /* 0x0000080001007387 */ /* 0x0001e20000100800 */
[----:B------:R-:W-:Y:S01]  /*af60*/  @P0 LEA.HI.X R3, R30, UR5, R0, 0x2, P1 ;  /* 0x000000051e030c11 */ /* 0x000fe200088f1400 */
[----:B------:R-:W-:-:S04]  /*af70*/  ULDC.64 UR4, c[0x0][0xa00] ;  /* 0x0002800000047ab9 */ /* 0x000fc80000000a00 */
[----:B-1----:R1:W5:Y:S01]  /*af80*/  @P0 LDG.E R31, desc[UR50][R2.64] ;  /* 0x00000032021f0981 */ /* 0x002362000c1e1900 */
[----:B------:R-:W-:Y:S02]  /*af90*/  ISETP.NE.U32.AND P0, PT, RZ, UR4, PT ;  /* 0x00000004ff007c0c */ /* 0x000fe4000bf05070 */
[----:B------:R-:W-:Y:S01]  /*afa0*/  LOP3.LUT R22, R22, 0xfffffeff, RZ, 0xc0, !PT ;  /* 0xfffffeff16167812 */ /* 0x000fe200078ec0ff */
[----:B0-----:R-:W-:Y:S01]  /*afb0*/  IMAD.MOV.U32 R0, RZ, RZ, RZ ;  /* 0x000000ffff007224 */ /* 0x001fe200078e00ff */
[----:B------:R-:W-:Y:S02]  /*afc0*/  ISETP.NE.AND.EX P2, PT, RZ, UR5, PT, P0 ;  /* 0x00000005ff007c0c */ /* 0x000fe4000bf45300 */
[----:B------:R-:W-:Y:S02]  /*afd0*/  ISETP.NE.U32.AND P0, PT, RZ, UR6, PT ;  /* 0x00000006ff007c0c */ /* 0x000fe4000bf05070 */
[----:B-1----:R-:W-:Y:S02]  /*afe0*/  IADD3 R2, P1, R26, UR4, RZ ;  /* 0x000000041a027c10 */ /* 0x002fe4000ff3e0ff */
[----:B------:R-:W-:-:S02]  /*aff0*/  ISETP.NE.AND.EX P0, PT, RZ, UR7, PT, P0 ;  /* 0x00000007ff007c0c */ /* 0x000fc4000bf05300 */
[----:B------:R-:W-:Y:S01]  /*b000*/  IADD3.X R3, R27, UR5, RZ, P1, !PT ;  /* 0x000000051b037c10 */ /* 0x000fe20008ffe4ff */
[----:B------:R-:W-:-:S04]  /*b010*/  ULDC.64 UR4, c[0x0][0x418] ;  /* 0x0001060000047ab9 */ /* 0x000fc80000000a00 */
[----:B------:R-:W-:Y:S01]  /*b020*/  @P2 LOP3.LUT R22, R22, 0x100, RZ, 0xfc, !PT ;  /* 0x0000010016162812 */ /* 0x000fe200078efcff */
[----:B--2---:R-:W2:Y:S05]  /*b030*/  @P2 LDG.E R0, desc[UR50][R2.64] ;  /* 0x0000003202002981 */ /* 0x004eaa000c1e1900 */
[----:B------:R-:W-:-:S04]  /*b040*/  @P0 IADD3 R4, P1, R26, UR6, RZ ;  /* 0x000000061a040c10 */ /* 0x000fc8000ff3e0ff */
[----:B------:R-:W-:Y:S01]  /*b050*/  @P0 IADD3.X R5, R27, UR7, RZ, P1, !PT ;  /* 0x000000071b050c10 */ /* 0x000fe20008ffe4ff */
[----:B--2---:R0:W-:Y:S04]  /*b060*/  STL [R1], R0 ;  /* 0x0000000001007387 */ /* 0x0041e80000100800 */
[----:B0-----:R-:W2:Y:S01]  /*b070*/  @P0 LDG.E R0, desc[UR50][R4.64] ;  /* 0x0000003204000981 */ /* 0x001ea2000c1e1900 */
[----:B------:R-:W-:-:S03]  /*b080*/  UISETP.NE.U32.AND UP0, UPT, UR4, URZ, UPT ;  /* 0x0000003f0400728c */ /* 0x000fc6000bf05070 */
[----:B------:R-:W-:Y:S01]  /*b090*/  ULDC UR4, c[0x0][0x424] ;  /* 0x0001090000047ab9 */ /* 0x000fe20000000800 */
[----:B------:R-:W-:-:S03]  /*b0a0*/  UISETP.NE.AND.EX UP0, UPT, UR5, URZ, UPT, UP0 ;  /* 0x0000003f0500728c */ /* 0x000fc6000bf05300 */
[----:B------:R-:W-:Y:S01]  /*b0b0*/  ULDC UR5, c[0x0][0x2f0] ;  /* 0x0000bc0000057ab9 */ /* 0x000fe20000000800 */
[----:B------:R-:W-:-:S04]  /*b0c0*/  USEL UR4, UR4, 0x1, UP0 ;  /* 0x0000000104047887 */ /* 0x000fc80008000000 */
[----:B------:R-:W-:-:S06]  /*b0d0*/  UIMAD UR4, UR4, UR5, URZ ;  /* 0x00000005040472a4 */ /* 0x000fcc000f8e023f */
[----:B------:R-:W-:Y:S01]  /*b0e0*/  IMAD.U32 R36, RZ, RZ, UR4 ;  /* 0x00000004ff247e24 */ /* 0x000fe2000f8e00ff */
[----:B--2---:R0:W-:Y:S01]  /*b0f0*/  @P0 STL [R1+0xc], R0 ;  /* 0x00000c0001000387 */ /* 0x0041e20000100800 */
[----:B----4-:R-:W-:Y:S05]  /*b100*/  @P0 BRA `(.L_x_410) ;  /* 0x0000000000200947 */ /* 0x010fea0003800000 */
[----:B------:R-:W-:Y:S02]  /*b110*/  ULDC UR4, c[0x0][0x288] ;  /* 0x0000a20000047ab9 */ /* 0x000fe40000000800 */
[----:B0-----:R-:W-:-:S05]  /*b120*/  MOV R0, UR4 ;  /* 0x0000000400007c02 */ /* 0x001fca0008000f00 */
[----:B------:R1:W-:Y:S01]  /*b130*/  STL [R1+0xc], R0 ;  /* 0x00000c0001007387 */ /* 0x0003e20000100800 */
[----:B------:R-:W-:Y:S05]  /*b140*/  @!P2 BRA `(.L_x_410) ;  /* 0x000000000010a947 */ /* 0x000fea0003800000 */
[----:B------:R-:W2:Y:S04]  /*b150*/  LDG.E R5, desc[UR50][R2.64] ;  /* 0x0000003202057981 */ /* 0x000ea8000c1e1900 */
[----:B-1----:R-:W2:Y:S02]  /*b160*/  LDG.E R0, desc[UR50][R2.64+0x4] ;  /* 0x0000043202007981 */ /* 0x002ea4000c1e1900 */
[----:B--2---:R-:W-:-:S05]  /*b170*/  IMAD.IADD R0, R0, 0x1, -R5 ;  /* 0x0000000100007824 */ /* 0x004fca00078e0a05 */
[----:B------:R2:W-:Y:S02]  /*b180*/  STL [R1+0xc], R0 ;  /* 0x00000c0001007387 */ /* 0x0005e40000100800 */
.L_x_410:
[----:B------:R-:W-:Y:S01]  /*b190*/  ULDC.64 UR4, c[0x0][0xa20] ;  /* 0x0002880000047ab9 */ /* 0x000fe20000000a00 */
[----:B------:R-:W-:Y:S01]  /*b1a0*/  IMAD.MOV.U32 R28, RZ, RZ, R30 ;  /* 0x000000ffff1c7224 */ /* 0x000fe200078e001e */
[----:B------:R-:W-:-:S04]  /*b1b0*/  ISETP.NE.U32.AND P0, PT, RZ, UR4, PT ;  /* 0x00000004ff007c0c */ /* 0x000fc8000bf05070 */
[----:B------:R-:W-:-:S13]  /*b1c0*/  ISETP.NE.AND.EX P0, PT, RZ, UR5, PT, P0 ;  /* 0x00000005ff007c0c */ /* 0x000fda000bf05300 */
[----:B------:R-:W-:Y:S05]  /*b1d0*/  @!P0 BRA `(.L_x_411) ;  /* 0x0000000000108947 */ /* 0x000fea0003800000 */
[----:B------:R-:W-:-:S04]  /*b1e0*/  IADD3 R2, P0, R26, UR4, RZ ;  /* 0x000000041a027c10 */ /* 0x000fc8000ff1e0ff */
[----:B------:R-:W-:-:S05]  /*b1f0*/  IADD3.X R3, R27, UR5, RZ, P0, !PT ;  /* 0x000000051b037c10 */ /* 0x000fca00087fe4ff */
[----:B------:R3:W5:Y:S01]  /*b200*/  LDG.E R36, desc[UR50][R2.64] ;  /* 0x0000003202247981 */ /* 0x000762000c1e1900 */
[----:B------:R-:W-:Y:S05]  /*b210*/  BRA `(.L_x_412) ;  /* 0x0000000000247947 */ /* 0x000fea0003800000 */
.L_x_411:
[----:B------:R-:W-:Y:S02]  /*b220*/  ULDC.64 UR4, c[0x0][0xa08] ;  /* 0x0002820000047ab9 */ /* 0x000fe40000000a00 */
[----:B------:R-:W-:-:S04]  /*b230*/  ISETP.NE.U32.AND P0, PT, RZ, UR4, PT ;  /* 0x00000004ff007c0c */ /* 0x000fc8000bf05070 */
[----:B------:R-:W-:-:S13]  /*b240*/  ISETP.NE.AND.EX P0, PT, RZ, UR5, PT, P0 ;  /* 0x00000005ff007c0c */ /* 0x000fda000bf05300 */
[----:B------:R-:W-:Y:S05]  /*b250*/  @!P0 BRA `(.L_x_412) ;  /* 0x0000000000148947 */ /* 0x000fea0003800000 */
[----:B------:R-:W3:Y:S02]  /*b260*/  LDC.64 R2, c[0x0][0xa08] ;  /* 0x00028200ff027b82 */ /* 0x000ee40000000a00 */
[----:B---3--:R-:W-:-:S05]  /*b270*/  IMAD.WIDE R2, R28, 0x4, R2 ;  /* 0x000000041c027825 */ /* 0x008fca00078e0202 */
[----:B------:R-:W3:Y:S04]  /*b280*/  LDG.E R36, desc[UR50][R2.64] ;  /* 0x0000003202247981 */ /* 0x000ee8000c1e1900 */
[----:B------:R-:W3:Y:S02]  /*b290*/  LDG.E R5, desc[UR50][R2.64+0x4] ;  /* 0x0000043202057981 */ /* 0x000ee4000c1e1900 */
[----:B---3--:R-:W-:-:S07]  /*b2a0*/  IMAD.IADD R36, R5, 0x1, -R36 ;  /* 0x0000000105247824 */ /* 0x008fce00078e0a24 */
.L_x_412:
[----:B-----5:R-:W-:Y:S01]  /*b2b0*/  IMAD.IADD R36, R36, 0x1, -R31 ;  /* 0x0000000124247824 */ /* 0x020fe200078e0a1f */
[----:B------:R-:W-:Y:S03]  /*b2c0*/  BSSY B7, `(.L_x_413) ;  /* 0x000036c000077945 */ /* 0x000fe60003800000 */
[C---:B012---:R-:W-:Y:S01]  /*b2d0*/  VIADD R0, R36.reuse, 0x3f ;  /* 0x0000003f24007836 */ /* 0x047fe20000000000 */
[----:B------:R-:W-:-:S04]  /*b2e0*/  ISETP.GT.AND P0, PT, R36, RZ, PT ;  /* 0x000000ff2400720c */ /* 0x000fc80003f04270 */
[----:B---3--:R-:W-:-:S04]  /*b2f0*/  SHF.R.S32.HI R3, RZ, 0x1f, R0 ;  /* 0x0000001fff037819 */ /* 0x008fc80000011400 */
[----:B------:R-:W-:-:S04]  /*b300*/  LEA.HI R3, R3, R0, RZ, 0x6 ;  /* 0x0000000003037211 */ /* 0x000fc800078f30ff */
[----:B------:R-:W-:-:S05]  /*b310*/  SHF.R.S32.HI R34, RZ, 0x6, R3 ;  /* 0x00000006ff227819 */ /* 0x000fca0000011403 */
[----:B------:R0:W-:Y:S01]  /*b320*/  STL [R1+0x30], R34 ;  /* 0x0000302201007387 */ /* 0x0001e20000100800 */
[----:B------:R-:W-:Y:S05]  /*b330*/  @P0 BRA `(.L_x_414) ;  /* 0x0000000000440947 */ /* 0x000fea0003800000 */
[----:B------:R-:W1:Y:S02]  /*b340*/  S2R R2, SR_TID.X ;  /* 0x0000000000027919 */ /* 0x000e640000002100 */
[----:B-1----:R-:W-:-:S04]  /*b350*/  LOP3.LUT R2, R2, 0x7f, RZ, 0xc0, !PT ;  /* 0x0000007f02027812 */ /* 0x002fc800078ec0ff */
[----:B------:R-:W-:-:S13]  /*b360*/  ISETP.NE.AND P0, PT, R2, RZ, PT ;  /* 0x000000ff0200720c */ /* 0x000fda0003f05270 */
[----:B------:R-:W-:Y:S05]  /*b370*/  @P0 BRA `(.L_x_415) ;  /* 0x0000003400800947 */ /* 0x000fea0003800000 */
[----:B------:R-:W1:Y:S01]  /*b380*/  S2R R5, SR_LANEID ;  /* 0x0000000000057919 */ /* 0x000e620000000000 */
[----:B------:R-:W-:Y:S01]  /*b390*/  VOTEU.ANY UR4, UPT, PT ;  /* 0x0000000000047886 */ /* 0x000fe200038e0100 */
[----:B------:R-:W2:Y:S01]  /*b3a0*/  LDC.64 R2, c[0x0][0xc60] ;  /* 0x00031800ff027b82 */ /* 0x000ea20000000a00 */
[----:B------:R-:W1:Y:S02]  /*b3b0*/  FLO.U32 R0, UR4 ;  /* 0x0000000400007d00 */ /* 0x000e6400080e0000 */
[----:B-1----:R-:W-:-:S06]  /*b3c0*/  ISETP.EQ.U32.AND P0, PT, R0, R5, PT ;  /* 0x000000050000720c */ /* 0x002fcc0003f02070 */
[----:B------:R-:W2:Y:S07]  /*b3d0*/  POPC R5, UR4 ;  /* 0x0000000400057d09 */ /* 0x000eae0008000000 */
[----:B--2---:R-:W2:Y:S01]  /*b3e0*/  @P0 ATOMG.E.ADD.STRONG.GPU PT, R3, desc[UR50][R2.64], R5 ;  /* 0x00000005020309a8 */ /* 0x004ea200081ee1f2 */
[----:B------:R-:W1:Y:S02]  /*b3f0*/  S2R R4, SR_LTMASK ;  /* 0x0000000000047919 */ /* 0x000e640000003900 */
[----:B-1----:R-:W-:-:S04]  /*b400*/  LOP3.LUT R4, R4, UR4, RZ, 0xc0, !PT ;  /* 0x0000000404047c12 */ /* 0x002fc8000f8ec0ff */
[----:B------:R-:W1:Y:S01]  /*b410*/  POPC R7, R4 ;  /* 0x0000000400077309 */ /* 0x000e620000000000 */
[----:B--2---:R-:W1:Y:S02]  /*b420*/  SHFL.IDX PT, R0, R3, R0, 0x1f ;  /* 0x00001f0003007589 */ /* 0x004e6400000e0000 */
[----:B-1----:R-:W-:Y:S01]  /*b430*/  IADD3 R16, R0, UR37, R7 ;  /* 0x0000002500107c10 */ /* 0x002fe2000fffe007 */
[----:B------:R-:W-:Y:S06]  /*b440*/  BRA `(.L_x_415) ;  /* 0x00000034004c7947 */ /* 0x000fec0003800000 */
.L_x_414:
[----:B------:R-:W-:Y:S01]  /*b450*/  VIADD R0, R23, 0x22400 ;  /* 0x0002240017007836 */ /* 0x000fe20000000000 */
[----:B------:R-:W-:Y:S04]  /*b460*/  BSSY B6, `(.L_x_416) ;  /* 0x0000013000067945 */ /* 0x000fe80003800000 */
[----:B------:R-:W-:-:S13]  /*b470*/  LOP3.LUT P0, RZ, R0, 0x3ff, RZ, 0xc0, !PT ;  /* 0x000003ff00ff7812 */ /* 0x000fda000780c0ff */
[----:B------:R-:W-:Y:S05]  /*b480*/  @!P0 BRA `(.L_x_417) ;  /* 0x0000000000408947 */ /* 0x000fea0003800000 */
[----:B------:R-:W-:Y:S01]  /*b490*/  MOV R2, 0x0 ;  /* 0x0000000000027802 */ /* 0x000fe20000000f00 */
[----:B------:R-:W-:Y:S01]  /*b4a0*/  ULDC.64 UR6, c[0x4][0x90] ;  /* 0x0100240000067ab9 */ /* 0x000fe20000000a00 */
[----:B------:R-:W-:Y:S01]  /*b4b0*/  ULDC.64 UR8, c[0x4][0x98] ;  /* 0x0100260000087ab9 */ /* 0x000fe20000000a00 */
[----:B------:R-:W-:Y:S01]  /*b4c0*/  ULDC.64 UR4, c[0x4][0x8] ;  /* 0x0100020000047ab9 */ /* 0x000fe20000000a00 */
[----:B------:R-:W-:Y:S01]  /*b4d0*/  MOV R4, UR6 ;  /* 0x0000000600047c02 */ /* 0x000fe20008000f00 */
[----:B------:R-:W-:Y:S01]  /*b4e0*/  IMAD.U32 R5, RZ, RZ, UR7 ;  /* 0x00000007ff057e24 */ /* 0x000fe2000f8e00ff */
[----:B------:R-:W1:Y:S01]  /*b4f0*/  LDC.64 R2, c[0x4][R2] ;  /* 0x0100000002027b82 */ /* 0x000e620000000a00 */
        /* <DEDUP_REMOVED lines=9> */
.L_x_417:
[----:B------:R-:W-:Y:S05]  /*b590*/  BSYNC B6 ;  /* 0x0000000000067941 */ /* 0x000fea0003800000 */
.L_x_416:
        /* <DEDUP_REMOVED lines=8> */
[----:B------:R1:W2:Y:S01]  /*b620*/  LDC.64 R2, c[0x4][R29] ;  /* 0x010000001d027b82 */ /* 0x0002a20000000a00 */
        /* <DEDUP_REMOVED lines=8> */
[----:B-1----:R-:W-:-:S07]  /*b6b0*/  IMAD.MOV.U32 R13, RZ, RZ, RZ ;  /* 0x000000ffff0d7224 */ /* 0x002fce00078e00ff */
[----:B------:R-:W-:-:S07]  /*b6c0*/  LEPC R20, `(.L_x_420) ;  /* 0x000000001014794e */ /* 0x000fce0000000000 */
[----:B0-2---:R-:W-:Y:S05]  /*b6d0*/  CALL.ABS.NOINC R2 ;  /* 0x0000000002007343 */ /* 0x005fea0003c00000 */
.L_x_420:
        /* <DEDUP_REMOVED lines=15> */
.L_x_419:
[----:B------:R-:W-:Y:S05]  /*b7d0*/  BSYNC B6 ;  /* 0x0000000000067941 */ /* 0x000fea0003800000 */
.L_x_418:
[----:B------:R-:W1:Y:S01]  /*b7e0*/  S2R R21, SR_TID.X ;  /* 0x0000000000157919 */ /* 0x000e620000002100 */
[----:B------:R-:W-:Y:S01]  /*b7f0*/  ULDC.64 UR4, c[0x0][0x9f8] ;  /* 0x00027e0000047ab9 */ /* 0x000fe20000000a00 */
[----:B------:R-:W2:Y:S01]  /*b800*/  LDC R20, c[0x0][0x430] ;  /* 0x00010c00ff147b82 */ /* 0x000ea20000000800 */
[----:B------:R-:W-:Y:S01]  /*b810*/  ISETP.NE.U32.AND P0, PT, RZ, UR4, PT ;  /* 0x00000004ff007c0c */ /* 0x000fe2000bf05070 */
[----:B------:R-:W3:Y:S03]  /*b820*/  S2R R2, SR_TID.X ;  /* 0x0000000000027919 */ /* 0x000ee60000002100 */
[----:B------:R-:W-:-:S13]  /*b830*/  ISETP.NE.AND.EX P0, PT, RZ, UR5, PT, P0 ;  /* 0x00000005ff007c0c */ /* 0x000fda000bf05300 */
[----:B------:R-:W-:Y:S01]  /*b840*/  @P0 IADD3 R26, P1, R26, UR4, RZ ;  /* 0x000000041a1a0c10 */ /* 0x000fe2000ff3e0ff */
[----:B------:R-:W-:-:S03]  /*b850*/  ULDC UR4, c[0x0][0x320] ;  /* 0x0000c80000047ab9 */ /* 0x000fc60000000800 */
[----:B------:R-:W-:-:S05]  /*b860*/  @P0 IADD3.X R27, R27, UR5, RZ, P1, !PT ;  /* 0x000000051b1b0c10 */ /* 0x000fca0008ffe4ff */
[----:B------:R4:W5:Y:S01]  /*b870*/  @P0 LDG.E R28, desc[UR50][R26.64] ;  /* 0x000000321a1c0981 */ /* 0x000962000c1e1900 */
[----:B------:R-:W-:Y:S01]  /*b880*/  LOP3.LUT R22, R22, 0xffffffbf, RZ, 0xc0, !PT ;  /* 0xffffffbf16167812 */ /* 0x000fe200078ec0ff */
[----:B------:R-:W-:Y:S01]  /*b890*/  UMOV UR5, 0xffffffff ;  /* 0xffffffff00057882 */ /* 0x000fe20000000000 */
[----:B-1----:R-:W-:-:S04]  /*b8a0*/  SHF.L.U32 R29, R21, 0x3, RZ ;  /* 0x00000003151d7819 */ /* 0x002fc800000006ff */
[----:B------:R-:W-:Y:S01]  /*b8b0*/  LOP3.LUT R29, R29, 0x38, RZ, 0xc0, !PT ;  /* 0x000000381d1d7812 */ /* 0x000fe200078ec0ff */
[C---:B---3--:R-:W-:Y:S02]  /*b8c0*/  IMAD.SHL.U32 R21, R2.reuse, 0x8, RZ ;  /* 0x0000000802157824 */ /* 0x048fe400078e00ff */
[----:B------:R-:W-:Y:S01]  /*b8d0*/  IMAD.SHL.U32 R9, R2, 0x10, RZ ;  /* 0x0000001002097824 */ /* 0x000fe200078e00ff */
[C---:B------:R-:W-:Y:S02]  /*b8e0*/  LOP3.LUT R35, R29.reuse, 0x40, RZ, 0xfc, !PT ;  /* 0x000000401d237812 */ /* 0x040fe400078efcff */
[----:B------:R-:W-:Y:S02]  /*b8f0*/  LOP3.LUT R32, R29, 0x180, RZ, 0xfc, !PT ;  /* 0x000001801d207812 */ /* 0x000fe400078efcff */
[----:B------:R-:W1:Y:S01]  /*b900*/  S2R R29, SR_TID.X ;  /* 0x00000000001d7919 */ /* 0x000e620000002100 */
[----:B------:R-:W-:Y:S02]  /*b910*/  ISETP.GE.AND P0, PT, R35, UR4, PT ;  /* 0x0000000423007c0c */ /* 0x000fe4000bf06270 */
[----:B------:R-:W-:-:S02]  /*b920*/  ISETP.GE.AND P1, PT, R32, UR4, PT ;  /* 0x0000000420007c0c */ /* 0x000fc4000bf26270 */
[----:B------:R-:W-:Y:S02]  /*b930*/  LOP3.LUT R21, R21, 0x38, RZ, 0xc0, !PT ;  /* 0x0000003815157812 */ /* 0x000fe400078ec0ff */
[----:B------:R-:W-:Y:S02]  /*b940*/  LOP3.LUT R9, R37, 0x70, R9, 0xf8, !PT ;  /* 0x0000007025097812 */ /* 0x000fe400078ef809 */
[C---:B------:R-:W-:Y:S02]  /*b950*/  ISETP.GE.AND P2, PT, R21.reuse, UR4, PT ;  /* 0x0000000415007c0c */ /* 0x040fe4000bf46270 */
[----:B------:R-:W-:Y:S02]  /*b960*/  LOP3.LUT R21, R21, 0x140, RZ, 0xfc, !PT ;  /* 0x0000014015157812 */ /* 0x000fe400078efcff */
[----:B------:R-:W-:Y:S02]  /*b970*/  SEL R0, RZ, 0x40, P1 ;  /* 0x00000040ff007807 */ /* 0x000fe40000800000 */
[----:B------:R-:W-:-:S04]  /*b980*/  @P0 LOP3.LUT R22, R22, 0x40, RZ, 0xfc, !PT ;  /* 0x0000004016160812 */ /* 0x000fc800078efcff */
[----:B------:R-:W-:-:S04]  /*b990*/  LOP3.LUT R22, R22, 0xffffff7f, RZ, 0xc0, !PT ;  /* 0xffffff7f16167812 */ /* 0x000fc800078ec0ff */
[----:B------:R-:W-:Y:S02]  /*b9a0*/  @P2 LOP3.LUT R22, R22, 0x80, RZ, 0xfc, !PT ;  /* 0x0000008016162812 */ /* 0x000fe400078efcff */
[----:B------:R-:W-:Y:S02]  /*b9b0*/  ISETP.GE.AND P2, PT, R21, UR4, PT ;  /* 0x0000000415007c0c */ /* 0x000fe4000bf46270 */
[----:B------:R-:W-:Y:S01]  /*b9c0*/  LOP3.LUT R22, R22, 0xffffffdf, RZ, 0xc0, !PT ;  /* 0xffffffdf16167812 */ /* 0x000fe200078ec0ff */
[C---:B-1----:R-:W-:Y:S02]  /*b9d0*/  IMAD.SHL.U32 R32, R29.reuse, 0x8, RZ ;  /* 0x000000081d207824 */ /* 0x042fe400078e00ff */
[----:B------:R-:W-:-:S03]  /*b9e0*/  IMAD.SHL.U32 R29, R29, 0x8, RZ ;  /* 0x000000081d1d7824 */ /* 0x000fc600078e00ff */
[----:B------:R-:W-:Y:S02]  /*b9f0*/  LOP3.LUT R32, R32, 0x38, RZ, 0xc0, !PT ;  /* 0x0000003820207812 */ /* 0x000fe400078ec0ff */
[----:B------:R-:W-:Y:S02]  /*ba00*/  LOP3.LUT R29, R29, 0x38, RZ, 0xc0, !PT ;  /* 0x000000381d1d7812 */ /* 0x000fe400078ec0ff */
[C---:B------:R-:W-:Y:S02]  /*ba10*/  LOP3.LUT R35, R32.reuse, 0x80, RZ, 0xfc, !PT ;  /* 0x0000008020237812 */ /* 0x040fe400078efcff */
[----:B------:R-:W-:Y:S02]  /*ba20*/  LOP3.LUT R32, R32, 0x1c0, RZ, 0xfc, !PT ;  /* 0x000001c020207812 */ /* 0x000fe400078efcff */
[----:B------:R-:W-:Y:S02]  /*ba30*/  ISETP.GE.AND P5, PT, R35, UR4, PT ;  /* 0x0000000423007c0c */ /* 0x000fe4000bfa6270 */
[----:B------:R-:W-:-:S02]  /*ba40*/  LOP3.LUT R29, R29, 0xc0, RZ, 0xfc, !PT ;  /* 0x000000c01d1d7812 */ /* 0x000fc400078efcff */
[----:B------:R-:W-:Y:S01]  /*ba50*/  ISETP.GE.AND P0, PT, R32, UR4, PT ;  /* 0x0000000420007c0c */ /* 0x000fe2000bf06270 */
[----:B------:R-:W-:Y:S01]  /*ba60*/  IMAD.SHL.U32 R32, R2, 0x8, RZ ;  /* 0x0000000802207824 */ /* 0x000fe200078e00ff */
[----:B------:R-:W-:Y:S02]  /*ba70*/  ISETP.GE.AND P4, PT, R29, UR4, PT ;  /* 0x000000041d007c0c */ /* 0x000fe4000bf86270 */
[----:B------:R-:W-:Y:S02]  /*ba80*/  LEA R29, R34, 0xffffffc0, 0x6 ;  /* 0xffffffc0221d7811 */ /* 0x000fe400078e30ff */
[----:B------:R-:W-:Y:S02]  /*ba90*/  LOP3.LUT R32, R32, 0x38, RZ, 0xc0, !PT ;  /* 0x0000003820207812 */ /* 0x000fe400078ec0ff */
[----:B------:R-:W-:Y:S01]  /*baa0*/  SEL R7, RZ, 0x80, P0 ;  /* 0x00000080ff077807 */ /* 0x000fe20000000000 */
[----:B------:R-:W-:Y:S01]  /*bab0*/  IMAD.IADD R35, R9, 0x1, R29 ;  /* 0x0000000109237824 */ /* 0x000fe200078e021d */
[----:B------:R-:W-:-:S02]  /*bac0*/  @P5 LOP3.LUT R22, R22, 0x20, RZ, 0xfc, !PT ;  /* 0x0000002016165812 */ /* 0x000fc400078efcff */
[----:B------:R-:W-:Y:S02]  /*bad0*/  LOP3.LUT R32, R32, 0x100, RZ, 0xfc, !PT ;  /* 0x0000010020207812 */ /* 0x000fe400078efcff */
[----:B------:R-:W-:Y:S02]  /*bae0*/  LOP3.LUT R22, R22, 0xffffffef, RZ, 0xc0, !PT ;  /* 0xffffffef16167812 */ /* 0x000fe400078ec0ff */
[----:B------:R-:W-:Y:S02]  /*baf0*/  ISETP.GE.AND P3, PT, R32, UR4, PT ;  /* 0x0000000420007c0c */ /* 0x000fe4000bf66270 */
[----:B------:R-:W-:-:S04]  /*bb00*/  @P4 LOP3.LUT R22, R22, 0x10, RZ, 0xfc, !PT ;  /* 0x0000001016164812 */ /* 0x000fc800078efcff */
[----:B------:R-:W-:-:S04]  /*bb10*/  LOP3.LUT R22, R22, 0xfffffffb, RZ, 0xc0, !PT ;  /* 0xfffffffb16167812 */ /* 0x000fc800078ec0ff */
[----:B------:R-:W-:-:S04]  /*bb20*/  LOP3.LUT R22, R22, 0xfffffff7, RZ, 0xc0, !PT ;  /* 0xfffffff716167812 */ /* 0x000fc800078ec0ff */
[----:B------:R-:W-:-:S04]  /*bb30*/  @P3 LOP3.LUT R22, R22, 0x8, RZ, 0xfc, !PT ;  /* 0x0000000816163812 */ /* 0x000fc800078efcff */
[----:B------:R-:W-:Y:S01]  /*bb40*/  @P2 LOP3.LUT R22, R22, 0x4, RZ, 0xfc, !PT ;  /* 0x0000000416162812 */ /* 0x000fe200078efcff */
[----:B--2-4-:R-:W-:Y:S06]  /*bb50*/  BRA.DIV UR5, `(.L_x_421) ;  /* 0x0000003e05907947 */ /* 0x014fec000b800000 */
.L_x_488:
[----:B------:R-:W-:Y:S01]  /*bb60*/  ISETP.NE.AND P1, PT, R20, 0x1, PT ;  /* 0x000000011400780c */ /* 0x000fe20003f25270 */
[----:B0-----:R-:W-:Y:S01]  /*bb70*/  IMAD.MOV.U32 R34, RZ, RZ, RZ ;  /* 0x000000ffff227224 */ /* 0x001fe200078e00ff */
[C---:B------:R-:W-:Y:S02]  /*bb80*/  ISETP.GE.AND P0, PT, R35.reuse, R36, PT ;  /* 0x000000242300720c */ /* 0x040fe40003f06270 */
[----:B------:R-:W-:Y:S02]  /*bb90*/  IADD3 R35, R35, R31, RZ ;  /* 0x0000001f23237210 */ /* 0x000fe40007ffe0ff */
[----:B------:R-:W-:Y:S02]  /*bba0*/  ISETP.GT.U32.OR P0, PT, R9, 0x3f, P0 ;  /* 0x0000003f0900780c */ /* 0x000fe40000704470 */
[----:B-----5:R-:W-:Y:S01]  /*bbb0*/  SHF.R.S32.HI R32, RZ, 0x1f, R28 ;  /* 0x0000001fff207819 */ /* 0x020fe2000001141c */
[----:B------:R-:W-:Y:S01]  /*bbc0*/  IMAD.MOV.U32 R6, RZ, RZ, R35 ;  /* 0x000000ffff067224 */ /* 0x000fe200078e0023 */
[----:B------:R-:W-:-:S02]  /*bbd0*/  LOP3.LUT P6, RZ, R22, 0x80, RZ, 0xc0, !PT ;  /* 0x0000008016ff7812 */ /* 0x000fc400078cc0ff */
[----:B------:R-:W-:Y:S01]  /*bbe0*/  LOP3.LUT R22, R22, 0xfffff7ff, RZ, 0xc0, !PT ;  /* 0xfffff7ff16167812 */ /* 0x000fe200078ec0ff */
[----:B------:R-:W0:Y:S03]  /*bbf0*/  @P1 LDC R3, c[0x0][0x434] ;  /* 0x00010d00ff031b82 */ /* 0x000e260000000800 */
[----:B------:R-:W-:-:S05]  /*bc00*/  @P1 LOP3.LUT R22, R22, 0x800, RZ, 0xfc, !PT ;  /* 0x0000080016161812 */ /* 0x000fca00078efcff */
[----:B------:R-:W1:Y:S08]  /*bc10*/  @P1 LDC R2, c[0x0][0x438] ;  /* 0x00010e00ff021b82 */ /* 0x000e700000000800 */
[----:B------:R-:W2:Y:S01]  /*bc20*/  @!P0 LDC.64 R4, c[0x0][0x428] ;  /* 0x00010a00ff048b82 */ /* 0x000ea20000000a00 */
[----:B0-----:R-:W-:-:S05]  /*bc30*/  @P1 IMAD.HI.U32 R3, R35, R3, RZ ;  /* 0x0000000323031227 */ /* 0x001fca00078e00ff */
[----:B-1----:R-:W-:-:S04]  /*bc40*/  @P1 SHF.R.U32.HI R6, RZ, R2, R3 ;  /* 0x00000002ff061219 */ /* 0x002fc80000011603 */
[--C-:B------:R-:W-:Y:S01]  /*bc50*/  @!P0 SHF.R.S32.HI R3, RZ, 0x1f, R6.reuse ;  /* 0x0000001fff038819 */ /* 0x100fe20000011406 */
[----:B------:R-:W-:Y:S02]  /*bc60*/  @!P0 IMAD.MOV.U32 R2, RZ, RZ, R6 ;  /* 0x000000ffff028224 */ /* 0x000fe400078e0006 */
[-C--:B--2---:R-:W-:Y:S02]  /*bc70*/  @!P0 IMAD R8, R32, R4.reuse, RZ ;  /* 0x0000000420088224 */ /* 0x084fe400078e02ff */
[----:B------:R-:W-:-:S04]  /*bc80*/  @!P0 IMAD.WIDE.U32 R2, R28, R4, R2 ;  /* 0x000000041c028225 */ /* 0x000fc800078e0002 */
[----:B------:R-:W-:Y:S02]  /*bc90*/  @!P0 IMAD R8, R28, R5, R8 ;  /* 0x000000051c088224 */ /* 0x000fe400078e0208 */
[----:B------:R-:W0:Y:S02]  /*bca0*/  @!P0 LDC.64 R4, c[0x0][0x418] ;  /* 0x00010600ff048b82 */ /* 0x000e240000000a00 */
[----:B------:R-:W-:Y:S01]  /*bcb0*/  @!P0 IMAD.IADD R8, R3, 0x1, R8 ;  /* 0x0000000103088824 */ /* 0x000fe200078e0208 */
[----:B------:R-:W-:Y:S02]  /*bcc0*/  SEL R3, RZ, 0x1, P6 ;  /* 0x00000001ff037807 */ /* 0x000fe40003000000 */
[----:B0-----:R-:W-:-:S04]  /*bcd0*/  @!P0 LEA R4, P1, R2, R4, 0x2 ;  /* 0x0000000402048211 */ /* 0x001fc800078210ff */
[----:B------:R-:W-:Y:S02]  /*bce0*/  @!P0 LEA.HI.X R5, R2, R5, R8, 0x2, P1 ;  /* 0x0000000502058211 */ /* 0x000fe400008f1408 */
[----:B------:R-:W-:-:S03]  /*bcf0*/  LOP3.LUT P1, RZ, R22, 0x40, RZ, 0xc0, !PT ;  /* 0x0000004016ff7812 */ /* 0x000fc6000782c0ff */
[----:B------:R0:W5:Y:S01]  /*bd00*/  @!P0 LDG.E R34, desc[UR50][R4.64] ;  /* 0x0000003204228981 */ /* 0x000162000c1e1900 */
[----:B------:R-:W-:Y:S02]  /*bd10*/  SEL R2, RZ, 0xffffffff, P1 ;  /* 0xffffffffff027807 */ /* 0x000fe40000800000 */
[----:B------:R-:W-:Y:S02]  /*bd20*/  ISETP.GT.U32.AND P1, PT, R9, 0x3f, PT ;  /* 0x0000003f0900780c */ /* 0x000fe40003f24070 */
[----:B------:R-:W-:Y:S01]  /*bd30*/  LOP3.LUT R22, R22, 0xfffffbff, RZ, 0xc0, !PT ;  /* 0xfffffbff16167812 */ /* 0x000fe200078ec0ff */
[----:B------:R-:W-:Y:S01]  /*bd40*/  IMAD.SHL.U32 R2, R2, 0x2, RZ ;  /* 0x0000000202027824 */ /* 0x000fe200078e00ff */
[----:B------:R-:W-:Y:S02]  /*bd50*/  SHF.R.S32.HI R26, RZ, 0x1f, R18 ;  /* 0x0000001fff1a7819 */ /* 0x000fe40000011412 */
[----:B0-----:R-:W-:Y:S02]  /*bd60*/  SEL R4, RZ, 0x8, P4 ;  /* 0x00000008ff047807 */ /* 0x001fe40002000000 */
[----:B------:R-:W-:-:S02]  /*bd70*/  LOP3.LUT R2, R2, 0x2, R3, 0xe2, !PT ;  /* 0x0000000202027812 */ /* 0x000fc400078ee203 */
[----:B------:R-:W-:-:S04]  /*bd80*/  SEL R3, RZ, 0x4, P5 ;  /* 0x00000004ff037807 */ /* 0x000fc80002800000 */
[----:B------:R-:W-:Y:S02]  /*bd90*/  LOP3.LUT R2, R4, R2, R3, 0xfe, !PT ;  /* 0x0000000204027212 */ /* 0x000fe400078efe03 */
[----:B------:R-:W-:Y:S02]  /*bda0*/  SEL R3, RZ, 0x10, P3 ;  /* 0x00000010ff037807 */ /* 0x000fe40001800000 */
[----:B------:R-:W-:-:S04]  /*bdb0*/  SEL R4, RZ, 0x20, P2 ;  /* 0x00000020ff047807 */ /* 0x000fc80001000000 */
[----:B------:R-:W-:-:S04]  /*bdc0*/  LOP3.LUT R2, R4, R2, R3, 0xfe, !PT ;  /* 0x0000000204027212 */ /* 0x000fc800078efe03 */
[----:B------:R-:W-:Y:S01]  /*bdd0*/  LOP3.LUT R10, R2, R0, RZ, 0xfc, !PT ;  /* 0x00000000020a7212 */ /* 0x000fe200078efcff */
[----:B------:R-:W-:Y:S01]  /*bde0*/  IMAD.MOV R0, RZ, RZ, -R6 ;  /* 0x000000ffff007224 */ /* 0x000fe200078e0a06 */
[----:B------:R-:W-:-:S03]  /*bdf0*/  MOV R2, UR36 ;  /* 0x0000002400027c02 */ /* 0x000fc60008000f00 */
[----:B------:R-:W-:Y:S01]  /*be00*/  IMAD R35, R20, R0, R35 ;  /* 0x0000000014237224 */ /* 0x000fe200078e0223 */
[----:B------:R-:W-:Y:S01]  /*be10*/  LOP3.LUT R0, R10, R7, RZ, 0xfc, !PT ;  /* 0x000000070a007212 */ /* 0x000fe200078efcff */
[----:B------:R0:W-:Y:S01]  /*be20*/  STL [R1+0x28], R10 ;  /* 0x0000280a01007387 */ /* 0x0001e20000100800 */
[----:B------:R-:W-:-:S03]  /*be30*/  ISETP.NE.AND P0, PT, R2, 0x3, PT ;  /* 0x000000030200780c */ /* 0x000fc60003f05270 */
[----:B------:R0:W-:Y:S10]  /*be40*/  STL [R1+0x4], R0 ;  /* 0x0000040001007387 */ /* 0x0001f40000100800 */
[----:B------:R-:W-:-:S04]  /*be50*/  @P0 LOP3.LUT R22, R22, 0x400, RZ, 0xfc, !PT ;  /* 0x0000040016160812 */ /* 0x000fc800078efcff */
[----:B------:R-:W-:-:S04]  /*be60*/  LOP3.LUT R22, R22, 0xfffffffe, RZ, 0xc0, !PT ;  /* 0xfffffffe16167812 */ /* 0x000fc800078ec0ff */
[----:B------:R-:W-:Y:S01]  /*be70*/  @P1 LOP3.LUT R22, R22, 0x1, RZ, 0xfc, !PT ;  /* 0x0000000116161812 */ /* 0x000fe200078efcff */
[----:B0-----:R-:W-:Y:S06]  /*be80*/  @!P0 BRA `(.L_x_422) ;  /* 0x0000000000048947 */ /* 0x001fec0003800000 */
[----:B------:R-:W-:Y:S01]  /*be90*/  BPT.TRAP 0x1 ;  /* 0x000000040000795c */ /* 0x000fe20000300000 */
.L_x_422:
[----:B------:R-:W-:Y:S01]  /*bea0*/  IMAD R27, R24, 0x8, R23 ;  /* 0x00000008181b7824 */ /* 0x000fe200078e0217 */
[----:B------:R-:W-:Y:S01]  /*beb0*/  SHF.L.U32 R0, R25, 0x1f, RZ ;  /* 0x0000001f19007819 */ /* 0x000fe200000006ff */
[----:B------:R-:W-:Y:S03]  /*bec0*/  BSSY B0, `(.L_x_423) ;  /* 0x0000003000007945 */ /* 0x000fe60003800000 */
[----:B------:R-:W0:Y:S02]  /*bed0*/  SYNCS.PHASECHK.TRANS64.TRYWAIT P0, [R27+URZ+0x28c40], R0 ;  /* 0x028c40001b0075a7 */ /* 0x000e24000800017f */
[----:B0-----:R-:W-:Y:S05]  /*bee0*/  @!P0 BRA `(.L_x_424) ;  /* 0x0000003800dc8947 */ /* 0x001fea0003800000 */
.L_x_489:
[----:B------:R-:W-:Y:S05]  /*bef0*/  BSYNC B0 ;  /* 0x0000000000007941 */ /* 0x000fea0003800000 */
.L_x_423:
[----:B0-----:R-:W-:Y:S01]  /*bf00*/  SHF.R.S32.HI R0, RZ, 0x1f, R35 ;  /* 0x0000001fff007819 */ /* 0x001fe20000011423 */
[----:B------:R-:W-:Y:S01]  /*bf10*/  ULDC.64 UR4, c[0x0][0x300] ;  /* 0x0000c00000047ab9 */ /* 0x000fe20000000a00 */
[----:B-----5:R-:W-:Y:S01]  /*bf20*/  SHF.R.S32.HI R4, RZ, 0x1f, R34 ;  /* 0x0000001fff047819 */ /* 0x020fe20000011422 */
[----:B------:R-:W-:Y:S01]  /*bf30*/  IMAD.WIDE.U32 R2, R35, UR4, RZ ;  /* 0x0000000423027c25 */ /* 0x000fe2000f8e00ff */
[----:B------:R-:W-:Y:S01]  /*bf40*/  IADD3 R29, -R37, R36, -R29 ;  /* 0x00000024251d7210 */ /* 0x000fe20007ffe91d */
[----:B------:R0:W-:Y:S01]  /*bf50*/  STL [R1+0x1c], R0 ;  /* 0x00001c0001007387 */ /* 0x0001e20000100800 */
[----:B------:R-:W-:-:S03]  /*bf60*/  LOP3.LUT R22, R22, 0xfffffffd, RZ, 0xc0, !PT ;  /* 0xfffffffd16167812 */ /* 0x000fc600078ec0ff */
[----:B------:R1:W-:Y:S01]  /*bf70*/  STL [R1+0x20], R4 ;  /* 0x0000200401007387 */ /* 0x0003e20000100800 */
[----:B0-----:R-:W-:-:S04]  /*bf80*/  IMAD R0, R0, UR4, RZ ;  /* 0x0000000400007c24 */ /* 0x001fc8000f8e02ff */
[----:B------:R-:W-:Y:S01]  /*bf90*/  IMAD R0, R35, UR5, R0 ;  /* 0x0000000523007c24 */ /* 0x000fe2000f8e0200 */
[----:B------:R-:W-:-:S03]  /*bfa0*/  ULDC.64 UR4, c[0x0][0x310] ;  /* 0x0000c40000047ab9 */ /* 0x000fc60000000a00 */
[----:B------:R-:W-:Y:S02]  /*bfb0*/  IMAD.IADD R3, R3, 0x1, R0 ;  /* 0x0000000103037824 */ /* 0x000fe400078e0200 */
[----:B------:R-:W-:Y:S02]  /*bfc0*/  IMAD R0, R4, UR4, RZ ;  /* 0x0000000404007c24 */ /* 0x000fe4000f8e02ff */
[----:B-1----:R-:W0:Y:S01]  /*bfd0*/  S2R R4, SR_TID.X ;  /* 0x0000000000047919 */ /* 0x002e220000002100 */
[----:B------:R-:W-:-:S04]  /*bfe0*/  IMAD.WIDE.U32 R2, R34, UR4, R2 ;  /* 0x0000000422027c25 */ /* 0x000fc8000f8e0002 */
[----:B------:R-:W-:Y:S01]  /*bff0*/  IMAD R0, R34, UR5, R0 ;  /* 0x0000000522007c24 */ /* 0x000fe2000f8e0200 */
[----:B------:R-:W-:-:S03]  /*c000*/  ULDC.64 UR4, c[0x0][0x308] ;  /* 0x0000c20000047ab9 */ /* 0x000fc60000000a00 */
[----:B------:R-:W-:Y:S02]  /*c010*/  IMAD.IADD R3, R3, 0x1, R0 ;  /* 0x0000000103037824 */ /* 0x000fe400078e0200 */
[----:B------:R-:W-:Y:S02]  /*c020*/  IMAD R0, R26, UR4, RZ ;  /* 0x000000041a007c24 */ /* 0x000fe4000f8e02ff */
[----:B------:R-:W-:-:S04]  /*c030*/  IMAD.WIDE.U32 R2, R18, UR4, R2 ;  /* 0x0000000412027c25 */ /* 0x000fc8000f8e0002 */
[----:B------:R-:W-:Y:S01]  /*c040*/  IMAD R0, R18, UR5, R0 ;  /* 0x0000000512007c24 */ /* 0x000fe2000f8e0200 */
[----:B------:R-:W-:-:S03]  /*c050*/  ULDC.64 UR4, c[0x0][0x2e8] ;  /* 0x0000ba0000047ab9 */ /* 0x000fc60000000a00 */
[----:B------:R-:W-:Y:S01]  /*c060*/  IMAD.IADD R5, R3, 0x1, R0 ;  /* 0x0000000103057824 */ /* 0x000fe200078e0200 */
[----:B------:R-:W-:Y:S01]  /*c070*/  LEA R0, P0, R2, UR4, 0x1 ;  /* 0x0000000402007c11 */ /* 0x000fe2000f8008ff */
[----:B------:R-:W-:-:S03]  /*c080*/  ULDC UR4, c[0x0][0x2f4] ;  /* 0x0000bd0000047ab9 */ /* 0x000fc60000000800 */
[----:B------:R-:W-:Y:S01]  /*c090*/  LEA.HI.X R5, R2, UR5, R5, 0x1, P0 ;  /* 0x0000000502057c11 */ /* 0x000fe200080f0c05 */
[----:B------:R-:W-:Y:S01]  /*c0a0*/  UMOV UR5, 0xffffffff ;  /* 0xffffffff00057882 */ /* 0x000fe20000000000 */
[----:B------:R-:W-:Y:S01]  /*c0b0*/  ISETP.GE.AND P0, PT, R29, 0x1, PT ;  /* 0x000000011d00780c */ /* 0x000fe20003f06270 */
[----:B0-----:R-:W-:Y:S02]  /*c0c0*/  IMAD.SHL.U32 R7, R4, 0x8, RZ ;  /* 0x0000000804077824 */ /* 0x001fe400078e00ff */
[----:B------:R-:W-:-:S03]  /*c0d0*/  IMAD R4, R24, 0x1000, R33 ;  /* 0x0000100018047824 */ /* 0x000fc600078e0221 */
[----:B------:R-:W-:-:S04]  /*c0e0*/  LOP3.LUT R7, R7, 0x38, RZ, 0xc0, !PT ;  /* 0x0000003807077812 */ /* 0x000fc800078ec0ff */
[----:B------:R-:W-:-:S13]  /*c0f0*/  ISETP.GE.AND P2, PT, R7, UR4, PT ;  /* 0x0000000407007c0c */ /* 0x000fda000bf46270 */
[----:B------:R-:W-:Y:S01]  /*c100*/  @P2 LOP3.LUT R22, R22, 0x2, RZ, 0xfc, !PT ;  /* 0x0000000216162812 */ /* 0x000fe200078efcff */
[----:B------:R-:W-:Y:S06]  /*c110*/  BRA.DIV UR5, `(.L_x_425) ;  /* 0x0000003a05647947 */ /* 0x000fec000b800000 */
[----:B------:R-:W0:Y:S01]  /*c120*/  SHFL.IDX PT, R3, R0, RZ, 0x181f ;  /* 0x00181fff00037589 */ /* 0x000e2200000e0000 */
[----:B------:R-:W-:-:S03]  /*c130*/  @P0 IMAD R6, R4, 0x2, R23 ;  /* 0x0000000204060824 */ /* 0x000fc600078e0217 */
[----:B------:R-:W1:Y:S01]  /*c140*/  SHFL.IDX PT, R2, R5, RZ, 0x181f ;  /* 0x00181fff05027589 */ /* 0x000e6200000e0000 */
[----:B0-----:R-:W-:-:S04]  /*c150*/  @P0 LEA R3, P1, R7, R3, 0x1 ;  /* 0x0000000307030211 */ /* 0x001fc800078208ff */
[----:B-1----:R-:W-:-:S04]  /*c160*/  @P0 IADD3.X R2, RZ, R2, RZ, P1, !PT ;  /* 0x00000002ff020210 */ /* 0x002fc80000ffe4ff */
[----:B------:R-:W-:-:S04]  /*c170*/  @P0 LOP3.LUT R3, R3, R2, RZ, 0x3c, !PT ;  /* 0x0000000203030212 */ /* 0x000fc800078e3cff */
[----:B------:R-:W-:-:S04]  /*c180*/  @P0 LOP3.LUT R2, R3, R2, RZ, 0x3c, !PT ;  /* 0x0000000203020212 */ /* 0x000fc800078e3cff */
[----:B------:R-:W-:-:S05]  /*c190*/  @P0 LOP3.LUT R3, R3, R2, RZ, 0x3c, !PT ;  /* 0x0000000203030212 */ /* 0x000fca00078e3cff */
[----:B------:R-:W-:Y:S01]  /*c1a0*/  @!PT LDS RZ, [RZ] ;  /* 0x00000000fffff984 */ /* 0x000fe20000000800 */
[----:B------:R0:W-:Y:S01]  /*c1b0*/  @P0 LDGSTS.E.BYPASS.LTC128B.128 [R6+0x22400], desc[UR50][R2.64], !P2 ;  /* 0x2240000002060fae */ /* 0x0001e2000d101d72 */
[----:B------:R-:W-:-:S03]  /*c1c0*/  ISETP.GE.AND P0, PT, R29, 0x11, PT ;  /* 0x000000111d00780c */ /* 0x000fc60003f06270 */
[----:B0-----:R-:W0:Y:S10]  /*c1d0*/  SHFL.IDX PT, R3, R0, 0x1, 0x181f ;  /* 0x00381f0000037f89 */ /* 0x001e3400000e0000 */
[----:B------:R-:W-:Y:S01]  /*c1e0*/  @P0 IMAD R6, R4, 0x2, R23 ;  /* 0x0000000204060824 */ /* 0x000fe200078e0217 */
[----:B------:R-:W1:Y:S01]  /*c1f0*/  SHFL.IDX PT, R2, R5, 0x1, 0x181f ;  /* 0x00381f0005027f89 */ /* 0x000e6200000e0000 */
[----:B0-----:R-:W-:-:S05]  /*c200*/  @P0 LEA R3, P1, R7, R3, 0x1 ;  /* 0x0000000307030211 */ /* 0x001fca00078208ff */
[----:B-1----:R-:W-:-:S05]  /*c210*/  @P0 IMAD.X R2, RZ, RZ, R2, P1 ;  /* 0x000000ffff020224 */ /* 0x002fca00008e0602 */
[----:B------:R-:W-:-:S04]  /*c220*/  @P0 LOP3.LUT R3, R3, R2, RZ, 0x3c, !PT ;  /* 0x0000000203030212 */ /* 0x000fc800078e3cff */
[----:B------:R-:W-:-:S04]  /*c230*/  @P0 LOP3.LUT R2, R3, R2, RZ, 0x3c, !PT ;  /* 0x0000000203020212 */ /* 0x000fc800078e3cff */
[----:B------:R-:W-:-:S05]  /*c240*/  @P0 LOP3.LUT R3, R3, R2, RZ, 0x3c, !PT ;  /* 0x0000000203030212 */ /* 0x000fca00078e3cff */
[----:B------:R0:W-:Y:S01]  /*c250*/  @P0 LDGSTS.E.BYPASS.LTC128B.128 [R6+0x22c00], desc[UR50][R2.64], !P2 ;  /* 0x22c0000002060fae */ /* 0x0001e2000d101d72 */
[----:B------:R-:W-:-:S03]  /*c260*/  ISETP.GE.AND P0, PT, R29, 0x21, PT ;  /* 0x000000211d00780c */ /* 0x000fc60003f06270 */
[----:B0-----:R-:W0:Y:S10]  /*c270*/  SHFL.IDX PT, R3, R0, 0x2, 0x181f ;  /* 0x00581f0000037f89 */ /* 0x001e3400000e0000 */
[----:B------:R-:W-:Y:S01]  /*c280*/  @P0 IMAD R6, R4, 0x2, R23 ;  /* 0x0000000204060824 */ /* 0x000fe200078e0217 */
        /* <DEDUP_REMOVED lines=9> */
.L_x_499:
[----:B------:R-:W-:-:S13]  /*c320*/  ISETP.GE.AND P0, PT, R29, 0x31, PT ;  /* 0x000000311d00780c */ /* 0x000fda0003f06270 */
[----:B01----:R-:W-:Y:S02]  /*c330*/  @P0 LEA R2, P1, R7, R0, 0x1 ;  /* 0x0000000007020211 */ /* 0x003fe400078208ff */
[----:B------:R-:W-:-:S03]  /*c340*/  @P0 LEA R4, R4, R23, 0x1 ;  /* 0x0000001704040211 */ /* 0x000fc600078e08ff */
[----:B------:R-:W-:-:S05]  /*c350*/  @P0 IMAD.X R3, RZ, RZ, R5, P1 ;  /* 0x000000ffff030224 */ /* 0x000fca00008e0605 */
[----:B------:R-:W-:Y:S01]  /*c360*/  @!PT LDS RZ, [RZ] ;  /* 0x00000000fffff984 */ /* 0x000fe20000000800 */
[----:B------:R-:W-:Y:S01]  /*c370*/  @!PT LDS RZ, [RZ] ;  /* 0x00000000fffff984 */ /* 0x000fe20000000800 */
[----:B------:R-:W-:Y:S01]  /*c380*/  @!PT LDS RZ, [RZ] ;  /* 0x00000000fffff984 */ /* 0x000fe20000000800 */
[----:B------:R0:W-:Y:S01]  /*c390*/  @P0 LDGSTS.E.BYPASS.LTC128B.128 [R4+0x23c00], desc[UR50][R2.64], !P2 ;  /* 0x23c0000002040fae */ /* 0x0001e2000d101d72 */
[----:B------:R-:W-:Y:S01]  /*c3a0*/  PLOP3.LUT P0, PT, PT, PT, PT, 0x80, 0x0 ;  /* 0x000000000000781c */ /* 0x000fe20003f0f070 */
[----:B------:R-:W-:-:S12]  /*c3b0*/  NOP ;  /* 0x0000000000007918 */ /* 0x000fd80000000000 */
.L_x_426:
        /* <DEDUP_REMOVED lines=11> */
.L_x_427:
[----:B------:R1:W5:Y:S01]  /*c470*/  LDL.LU R0, [R1+0x8] ;  /* 0x0000080001007983 */ /* 0x0003620000300800 */
[----:B------:R-:W-:Y:S01]  /*c480*/  LOP3.LUT P0, RZ, R22, 0x100, RZ, 0xc0, !PT ;  /* 0x0000010016ff7812 */ /* 0x000fe2000780c0ff */
[----:B------:R1:W-:Y:S02]  /*c490*/  SYNCS.ARRIVE.TRANS64.A1T0 RZ, [R27+URZ+0x28c30], RZ ;  /* 0x028c30ff1bff79a7 */ /* 0x0003e4000810003f */
[----:B0-----:R1:W5:Y:S04]  /*c4a0*/  LDL.LU R4, [R1] ;  /* 0x0000000001047983 */ /* 0x0013680000300800 */
[----:B------:R1:W5:Y:S01]  /*c4b0*/  LDL R3, [R1+0x4] ;  /* 0x0000040001037983 */ /* 0x0003620000100800 */
[----:B------:R-:W-:-:S07]  /*c4c0*/  SEL R2, R30, RZ, !P0 ;  /* 0x000000ff1e027207 */ /* 0x000fce0004000000 */
[----:B------:R-:W-:Y:S05]  /*c4d0*/  WARPSYNC.ALL ;  /* 0x0000000000007948 */ /* 0x000fea0003800000 */
[----:B------:R0:W-:Y:S01]  /*c4e0*/  STL [R1+0x18], R2 ;  /* 0x0000180201007387 */ /* 0x0001e20000100800 */
[----:B------:R-:W-:Y:S01]  /*c4f0*/  ULDC.64 UR4, c[0x0][0x298] ;  /* 0x0000a60000047ab9 */ /* 0x000fe20000000a00 */
[----:B------:R-:W-:Y:S01]  /*c500*/  BSSY B6, `(.L_x_428) ;  /* 0x0000020000067945 */ /* 0x000fe20003800000 */
[----:B0-----:R-:W-:Y:S01]  /*c510*/  VIADD R2, R23, 0x20400 ;  /* 0x0002040017027836 */ /* 0x001fe20000000000 */
[----:B------:R-:W-:Y:S01]  /*c520*/  BAR.SYNC.DEFER_BLOCKING 0x8, 0x100 ;  /* 0x0204000000007b1d */ /* 0x000fe20000010000 */
[----:B-----5:R-:W-:-:S03]  /*c530*/  SEL R0, R0, RZ, !P0 ;  /* 0x000000ff00007207 */ /* 0x020fc60004000000 */
[----:B------:R-:W-:Y:S02]  /*c540*/  LOP3.LUT P0, RZ, R2, 0x3ff, RZ, 0xc0, !PT ;  /* 0x000003ff02ff7812 */ /* 0x000fe4000780c0ff */
[----:B------:R0:W-:Y:S01]  /*c550*/  STL [R1+0x8], R0 ;  /* 0x0000080001007387 */ /* 0x0001e20000100800 */
[----:B------:R-:W-:-:S04]  /*c560*/  PRMT R30, R3, 0x8880, RZ ;  /* 0x00008880031e7816 */ /* 0x000fc800000000ff */
[----:B------:R-:W-:Y:S02]  /*c570*/  PRMT R30, R30, 0x7710, RZ ;  /* 0x000077101e1e7816 */ /* 0x000fe400000000ff */
[----:B0-----:R-:W-:-:S05]  /*c580*/  SHF.R.S32.HI R0, RZ, 0x1f, R4 ;  /* 0x0000001fff007819 */ /* 0x001fca0000011404 */
[----:B------:R-:W-:-:S04]  /*c590*/  IMAD R0, R0, UR4, RZ ;  /* 0x0000000400007c24 */ /* 0x000fc8000f8e02ff */
[C---:B------:R-:W-:Y:S02]  /*c5a0*/  IMAD R0, R4.reuse, UR5, R0 ;  /* 0x0000000504007c24 */ /* 0x040fe4000f8e0200 */
[----:B------:R-:W-:-:S04]  /*c5b0*/  IMAD.WIDE.U32 R4, R4, UR4, RZ ;  /* 0x0000000404047c25 */ /* 0x000fc8000f8e00ff */
[----:B------:R-:W-:Y:S01]  /*c5c0*/  IMAD.IADD R0, R5, 0x1, R0 ;  /* 0x0000000105007824 */ /* 0x000fe200078e0200 */
[----:B------:R0:W-:Y:S04]  /*c5d0*/  STL.64 [R1+0x10], R4 ;  /* 0x0000100401007387 */ /* 0x0001e80000100a00 */
[----:B------:R0:W-:Y:S01]  /*c5e0*/  STL [R1], R0 ;  /* 0x0000000001007387 */ /* 0x0001e20000100800 */
[----:B------:R-:W-:Y:S05]  /*c5f0*/  @!P0 BRA `(.L_x_429) ;  /* 0x0000000000408947 */ /* 0x000fea0003800000 */
[----:B------:R-:W-:Y:S01]  /*c600*/  MOV R2, 0x0 ;  /* 0x0000000000027802 */ /* 0x000fe20000000f00 */
[----:B------:R-:W-:Y:S01]  /*c610*/  ULDC.64 UR4, c[0x4][0x90] ;  /* 0x0100240000047ab9 */ /* 0x000fe20000000a00 */
[----:B------:R-:W-:Y:S01]  /*c620*/  ULDC.64 UR6, c[0x4][0x98] ;  /* 0x0100260000067ab9 */ /* 0x000fe20000000a00 */
[----:B------:R-:W-:Y:S01]  /*c630*/  ULDC.64 UR8, c[0x4][0x20] ;  /* 0x0100080000087ab9 */ /* 0x000fe20000000a00 */
[----:B0-----:R-:W-:Y:S01]  /*c640*/  IMAD.U32 R4, RZ, RZ, UR4 ;  /* 0x00000004ff047e24 */ /* 0x001fe2000f8e00ff */
        /* <DEDUP_REMOVED lines=11> */
.L_x_429:
[----:B------:R-:W-:Y:S05]  /*c700*/  BSYNC B6 ;  /* 0x0000000000067941 */ /* 0x000fea0003800000 */
.L_x_428:
[----:B0-----:R-:W2:Y:S01]  /*c710*/  LDL.LU R0, [R1] ;  /* 0x0000000001007983 */ /* 0x001ea20000300800 */
[----:B------:R-:W-:Y:S01]  /*c720*/  ULDC.64 UR4, c[0x0][0x2d8] ;  /* 0x0000b60000047ab9 */ /* 0x000fe20000000a00 */
[----:B------:R-:W0:Y:S02]  /*c730*/  LDC R7, c[0x0][0x448] ;  /* 0x00011200ff077b82 */ /* 0x000e240000000800 */
[----:B------:R-:W2:Y:S04]  /*c740*/  LDL.LU.64 R2, [R1+0x10] ;  /* 0x0000100001027983 */ /* 0x000ea80000300a00 */
[----:B------:R-:W3:Y:S04]  /*c750*/  LDL.LU R21, [R1+0x8] ;  /* 0x0000080001157983 */ /* 0x000ee80000300800 */
[----:B------:R-:W4:Y:S04]  /*c760*/  LDL.LU R20, [R1+0x18] ;  /* 0x0000180001147983 */ /* 0x000f280000300800 */
[----:B------:R0:W5:Y:S04]  /*c770*/  LDL R10, [R1+0xc] ;  /* 0x00000c00010a7983 */ /* 0x0001680000100800 */
[----:B------:R0:W5:Y:S02]  /*c780*/  LDL R8, [R1+0x2c] ;  /* 0x00002c0001087983 */ /* 0x0001640000100800 */
[----:B0-----:R-:W-:-:S13]  /*c790*/  ISETP.NE.AND P0, PT, R7, 0x1, PT ;  /* 0x000000010700780c */ /* 0x001fda0003f05270 */
[----:B------:R-:W0:Y:S01]  /*c7a0*/  @P0 LDC R6, c[0x0][0x44c] ;  /* 0x00011300ff060b82 */ /* 0x000e220000000800 */
[----:B------:R-:W1:Y:S02]  /*c7b0*/  S2R R9, SR_TID.X ;  /* 0x0000000000097919 */ /* 0x000e640000002100 */
[----:B-1----:R-:W-:-:S05]  /*c7c0*/  IMAD.SHL.U32 R9, R9, 0x8, RZ ;  /* 0x0000000809097824 */ /* 0x002fca00078e00ff */
[----:B------:R-:W-:Y:S02]  /*c7d0*/  LOP3.LUT R9, R9, 0x38, RZ, 0xc0, !PT ;  /* 0x0000003809097812 */ /* 0x000fe400078ec0ff */
[----:B--2---:R-:W-:Y:S01]  /*c7e0*/  MOV R3, R0 ;  /* 0x0000000000037202 */ /* 0x004fe20000000f00 */
[----:B------:R-:W-:Y:S02]  /*c7f0*/  IMAD R0, R26, UR4, RZ ;  /* 0x000000041a007c24 */ /* 0x000fe4000f8e02ff */
[----:B------:R-:W-:-:S04]  /*c800*/  IMAD.WIDE.U32 R2, R18, UR4, R2 ;  /* 0x0000000412027c25 */ /* 0x000fc8000f8e0002 */
[----:B------:R-:W-:Y:S01]  /*c810*/  IMAD R0, R18, UR5, R0 ;  /* 0x0000000512007c24 */ /* 0x000fe2000f8e0200 */
[----:B------:R-:W-:-:S03]  /*c820*/  ULDC.64 UR4, c[0x0][0x2e0] ;  /* 0x0000b80000047ab9 */ /* 0x000fc60000000a00 */
[----:B------:R-:W-:Y:S02]  /*c830*/  IMAD.IADD R3, R3, 0x1, R0 ;  /* 0x0000000103037824 */ /* 0x000fe400078e0200 */
[----:B---3--:R-:W-:Y:S02]  /*c840*/  IMAD R0, R21, UR4, RZ ;  /* 0x0000000415007c24 */ /* 0x008fe4000f8e02ff */
[----:B----4-:R-:W-:-:S04]  /*c850*/  IMAD.WIDE.U32 R2, R20, UR4, R2 ;  /* 0x0000000414027c25 */ /* 0x010fc8000f8e0002 */
[----:B------:R-:W-:Y:S01]  /*c860*/  IMAD R0, R20, UR5, R0 ;  /* 0x0000000514007c24 */ /* 0x000fe2000f8e0200 */
[----:B------:R-:W-:Y:S01]  /*c870*/  ULDC.64 UR4, c[0x0][0x2d0] ;  /* 0x0000b40000047ab9 */ /* 0x000fe20000000a00 */
[----:B------:R-:W1:Y:S02]  /*c880*/  S2R R20, SR_TID.X ;  /* 0x0000000000147919 */ /* 0x000e640000002100 */
[----:B------:R-:W-:Y:S02]  /*c890*/  IMAD.IADD R3, R3, 0x1, R0 ;  /* 0x0000000103037824 */ /* 0x000fe400078e0200 */
[----:B------:R-:W2:Y:S01]  /*c8a0*/  @P0 LDC R0, c[0x0][0x450] ;  /* 0x00011400ff000b82 */ /* 0x000ea20000000800 */
[----:B-1----:R-:W-:-:S05]  /*c8b0*/  IMAD.SHL.U32 R20, R20, 0x10, RZ ;  /* 0x0000001014147824 */ /* 0x002fca00078e00ff */
[----:B------:R-:W-:-:S05]  /*c8c0*/  LOP3.LUT R20, R37, 0x70, R20, 0xf8, !PT ;  /* 0x0000007025147812 */ /* 0x000fca00078ef814 */
[----:B------:R-:W-:-:S04]  /*c8d0*/  IMAD R5, R17, 0x40, R20 ;  /* 0x0000004011057824 */ /* 0x000fc800078e0214 */
[----:B0-----:R-:W-:-:S04]  /*c8e0*/  @P0 IMAD.HI.U32 R6, R5, R6, RZ ;  /* 0x0000000605060227 */ /* 0x001fc800078e00ff */
[----:B------:R-:W-:Y:S01]  /*c8f0*/  IMAD.MOV.U32 R4, RZ, RZ, R5 ;  /* 0x000000ffff047224 */ /* 0x000fe200078e0005 */
[----:B--2---:R-:W-:-:S04]  /*c900*/  @P0 SHF.R.U32.HI R4, RZ, R0, R6 ;  /* 0x00000000ff040219 */ /* 0x004fc80000011606 */
[----:B------:R-:W-:-:S05]  /*c910*/  IADD3 R0, -R4, RZ, RZ ;  /* 0x000000ff04007210 */ /* 0x000fca0007ffe1ff */
[----:B------:R-:W-:Y:S01]  /*c920*/  IMAD R0, R7, R0, R5 ;  /* 0x0000000007007224 */ /* 0x000fe200078e0205 */
[----:B------:R-:W-:Y:S01]  /*c930*/  SHF.R.S32.HI R5, RZ, 0x1f, R4 ;  /* 0x0000001fff057819 */ /* 0x000fe20000011404 */
[----:B------:R-:W-:-:S04]  /*c940*/  IMAD.WIDE.U32 R2, R4, UR4, R2 ;  /* 0x0000000404027c25 */ /* 0x000fc8000f8e0002 */
[----:B------:R-:W-:-:S04]  /*c950*/  IMAD R5, R5, UR4, RZ ;  /* 0x0000000405057c24 */ /* 0x000fc8000f8e02ff */
[----:B------:R-:W-:Y:S01]  /*c960*/  IMAD R5, R4, UR5, R5 ;  /* 0x0000000504057c24 */ /* 0x000fe2000f8e0205 */
[----:B------:R-:W-:Y:S01]  /*c970*/  SHF.R.S32.HI R4, RZ, 0x1f, R0 ;  /* 0x0000001fff047819 */ /* 0x000fe20000011400 */
[----:B------:R-:W-:Y:S02]  /*c980*/  ULDC.64 UR4, c[0x0][0x2c8] ;  /* 0x0000b20000047ab9 */ /* 0x000fe40000000a00 */
[----:B------:R-:W-:Y:S02]  /*c990*/  IMAD.IADD R3, R3, 0x1, R5 ;  /* 0x0000000103037824 */ /* 0x000fe400078e0205 */
[----:B------:R-:W-:Y:S02]  /*c9a0*/  IMAD R4, R4, UR4, RZ ;  /* 0x0000000404047c24 */ /* 0x000fe4000f8e02ff */
[----:B------:R-:W-:-:S04]  /*c9b0*/  IMAD.WIDE.U32 R2, R0, UR4, R2 ;  /* 0x0000000400027c25 */ /* 0x000fc8000f8e0002 */
[----:B------:R-:W-:Y:S01]  /*c9c0*/  IMAD R4, R0, UR5, R4 ;  /* 0x0000000500047c24 */ /* 0x000fe2000f8e0204 */
[----:B------:R-:W-:Y:S02]  /*c9d0*/  ULDC.64 UR4, c[0x0][0x280] ;  /* 0x0000a00000047ab9 */ /* 0x000fe40000000a00 */
[----:B------:R-:W-:Y:S01]  /*c9e0*/  LEA R0, P0, R2, UR4, 0x1 ;  /* 0x0000000402007c11 */ /* 0x000fe2000f8008ff */
[----:B------:R-:W-:Y:S01]  /*c9f0*/  IMAD.IADD R4, R3, 0x1, R4 ;  /* 0x0000000103047824 */ /* 0x000fe200078e0204 */
[----:B------:R-:W-:-:S04]  /*ca00*/  ULDC UR4, c[0x0][0x2b8] ;  /* 0x0000ae0000047ab9 */ /* 0x000fc80000000800 */
[----:B------:R-:W-:Y:S01]  /*ca10*/  LEA.HI.X R4, R2, UR5, R4, 0x1, P0 ;  /* 0x0000000502047c11 */ /* 0x000fe200080f0c04 */
[----:B------:R-:W-:Y:S01]  /*ca20*/  UMOV UR5, 0xffffffff ;  /* 0xffffffff00057882 */ /* 0x000fe20000000000 */
[----:B------:R-:W-:Y:S02]  /*ca30*/  ISETP.GE.AND P1, PT, R9, UR4, PT ;  /* 0x0000000409007c0c */ /* 0x000fe4000bf26270 */
[----:B------:R-:W-:Y:S11]  /*ca40*/  BRA.DIV UR5, `(.L_x_430) ;  /* 0x0000003605687947 */ /* 0x000ff6000b800000 */
[----:B------:R-:W0:Y:S01]  /*ca50*/  SHFL.IDX PT, R3, R0, RZ, 0x181f ;  /* 0x00181fff00037589 */ /* 0x000e2200000e0000 */
[----:B-----5:R-:W-:Y:S02]  /*ca60*/  IMAD R5, R10, R7, RZ ;  /* 0x000000070a057224 */ /* 0x020fe400078e02ff */
[----:B------:R-:W-:Y:S01]  /*ca70*/  IMAD R17, R17, 0x40, R37 ;  /* 0x0000004011117824 */ /* 0x000fe200078e0225 */
[----:B------:R-:W1:Y:S04]  /*ca80*/  SHFL.IDX PT, R2, R4, RZ, 0x181f ;  /* 0x00181fff04027589 */ /* 0x000e6800000e0000 */
[----:B------:R-:W-:-:S13]  /*ca90*/  ISETP.GE.AND P0, PT, R17, R5, PT ;  /* 0x000000051100720c */ /* 0x000fda0003f06270 */
[----:B0-----:R-:W-:-:S05]  /*caa0*/  @!P0 LEA R3, P2, R9, R3, 0x1 ;  /* 0x0000000309038211 */ /* 0x001fca00078408ff */
[----:B-1----:R-:W-:-:S05]  /*cab0*/  @!P0 IMAD.X R2, RZ, RZ, R2, P2 ;  /* 0x000000ffff028224 */ /* 0x002fca00010e0602 */
[----:B------:R-:W-:-:S04]  /*cac0*/  @!P0 LOP3.LUT R3, R3, R2, RZ, 0x3c, !PT ;  /* 0x0000000203038212 */ /* 0x000fc800078e3cff */
[----:B------:R-:W-:-:S04]  /*cad0*/  @!P0 LOP3.LUT R2, R3, R2, RZ, 0x3c, !PT ;  /* 0x0000000203028212 */ /* 0x000fc800078e3cff */
[----:B------:R-:W-:-:S05]  /*cae0*/  @!P0 LOP3.LUT R3, R3, R2, RZ, 0x3c, !PT ;  /* 0x0000000203038212 */ /* 0x000fca00078e3cff */
[----:B------:R-:W-:Y:S01]  /*caf0*/  @!PT LDS RZ, [RZ] ;  /* 0x00000000fffff984 */ /* 0x000fe20000000800 */
[----:B------:R0:W-:Y:S02]  /*cb00*/  @!P0 LDGSTS.E.BYPASS.LTC128B.128 [R8+0x20400], desc[UR50][R2.64], !P1 ;  /* 0x2040000002088fae */ /* 0x0001e4000c901d72 */
[----:B0-----:R-:W-:Y:S02]  /*cb10*/  IADD3 R2, R17, 0x10, RZ ;  /* 0x0000001011027810 */ /* 0x001fe40007ffe0ff */
[----:B------:R-:W0:Y:S02]  /*cb20*/  SHFL.IDX PT, R3, R0, 0x1, 0x181f ;  /* 0x00381f0000037f89 */ /* 0x000e2400000e0000 */
[----:B------:R-:W-:Y:S02]  /*cb30*/  ISETP.GE.AND P0, PT, R2, R5, PT ;  /* 0x000000050200720c */ /* 0x000fe40003f06270 */
[----:B------:R-:W1:Y:S11]  /*cb40*/  SHFL.IDX PT, R2, R4, 0x1, 0x181f ;  /* 0x00381f0004027f89 */ /* 0x000e7600000e0000 */
[----:B0-----:R-:W-:-:S05]  /*cb50*/  @!P0 LEA R3, P2, R9, R3, 0x1 ;  /* 0x0000000309038211 */ /* 0x001fca00078408ff */
[----:B-1----:R-:W-:-:S05]  /*cb60*/  @!P0 IMAD.X R2, RZ, RZ, R2, P2 ;  /* 0x000000ffff028224 */ /* 0x002fca00010e0602 */
[----:B------:R-:W-:-:S04]  /*cb70*/  @!P0 LOP3.LUT R3, R3, R2, RZ, 0x3c, !PT ;  /* 0x0000000203038212 */ /* 0x000fc800078e3cff */
[----:B------:R-:W-:-:S04]  /*cb80*/  @!P0 LOP3.LUT R2, R3, R2, RZ, 0x3c, !PT ;  /* 0x0000000203028212 */ /* 0x000fc800078e3cff */
[----:B------:R-:W-:-:S05]  /*cb90*/  @!P0 LOP3.LUT R3, R3, R2, RZ, 0x3c, !PT ;  /* 0x0000000203038212 */ /* 0x000fca00078e3cff */
[----:B------:R0:W-:Y:S02]  /*cba0*/  @!P0 LDGSTS.E.BYPASS.LTC128B.128 [R8+0x20c00], desc[UR50][R2.64], !P1 ;  /* 0x20c0000002088fae */ /* 0x0001e4000c901d72 */
[----:B0-----:R-:W-:Y:S02]  /*cbb0*/  VIADD R2, R17, 0x20 ;  /* 0x0000002011027836 */ /* 0x001fe40000000000 */
[----:B------:R-:W0:Y:S03]  /*cbc0*/  SHFL.IDX PT, R3, R0, 0x2, 0x181f ;  /* 0x00581f0000037f89 */ /* 0x000e2600000e0000 */
[----:B------:R-:W-:Y:S01]  /*cbd0*/  ISETP.GE.AND P0, PT, R2, R5, PT ;  /* 0x000000050200720c */ /* 0x000fe20003f06270 */
[----:B------:R-:W-:Y:S04]  /*cbe0*/  SHFL.IDX PT, R0, R0, 0x3, 0x181f ;  /* 0x00781f0000007f89 */ /* 0x000fe800000e0000 */
[----:B------:R-:W1:Y:S04]  /*cbf0*/  SHFL.IDX PT, R2, R4, 0x2, 0x181f ;  /* 0x00581f0004027f89 */ /* 0x000e6800000e0000 */
[----:B------:R-:W2:Y:S04]  /*cc00*/  SHFL.IDX PT, R4, R4, 0x3, 0x181f ;  /* 0x00781f0004047f89 */ /* 0x000ea800000e0000 */
[----:B0-----:R-:W-:-:S05]  /*cc10*/  @!P0 LEA R3, P2, R9, R3, 0x1 ;  /* 0x0000000309038211 */ /* 0x001fca00078408ff */
[----:B-1----:R-:W-:-:S05]  /*cc20*/  @!P0 IMAD.X R2, RZ, RZ, R2, P2 ;  /* 0x000000ffff028224 */ /* 0x002fca00010e0602 */
[----:B------:R-:W-:-:S04]  /*cc30*/  @!P0 LOP3.LUT R3, R3, R2, RZ, 0x3c, !PT ;  /* 0x0000000203038212 */ /* 0x000fc800078e3cff */
[----:B------:R-:W-:-:S04]  /*cc40*/  @!P0 LOP3.LUT R2, R3, R2, RZ, 0x3c, !PT ;  /* 0x0000000203028212 */ /* 0x000fc800078e3cff */
[----:B------:R-:W-:-:S05]  /*cc50*/  @!P0 LOP3.LUT R3, R3, R2, RZ, 0x3c, !PT ;  /* 0x0000000203038212 */ /* 0x000fca00078e3cff */
[----:B--2---:R0:W-:Y:S02]  /*cc60*/  @!P0 LDGSTS.E.BYPASS.LTC128B.128 [R8+0x21400], desc[UR50][R2.64], !P1 ;  /* 0x2140000002088fae */ /* 0x0041e4000c901d72 */
.L_x_508:
[----:B------:R-:W-:-:S05]  /*cc70*/  VIADD R17, R17, 0x30 ;  /* 0x0000003011117836 */ /* 0x000fca0000000000 */
[----:B------:R-:W-:-:S13]  /*cc80*/  ISETP.GE.AND P0, PT, R17, R5, PT ;  /* 0x000000051100720c */ /* 0x000fda0003f06270 */
[----:B01----:R-:W-:-:S05]  /*cc90*/  @!P0 LEA R2, P2, R9, R0, 0x1 ;  /* 0x0000000009028211 */ /* 0x003fca00078408ff */
[----:B------:R-:W-:-:S05]  /*cca0*/  @!P0 IMAD.X R3, RZ, RZ, R4, P2 ;  /* 0x000000ffff038224 */ /* 0x000fca00010e0604 */
[----:B------:R-:W-:Y:S01]  /*ccb0*/  @!PT LDS RZ, [RZ] ;  /* 0x00000000fffff984 */ /* 0x000fe20000000800 */
[----:B------:R-:W-:Y:S01]  /*ccc0*/  @!PT LDS RZ, [RZ] ;  /* 0x00000000fffff984 */ /* 0x000fe20000000800 */
[----:B------:R-:W-:Y:S01]  /*ccd0*/  @!PT LDS RZ, [RZ] ;  /* 0x00000000fffff984 */ /* 0x000fe20000000800 */
[----:B------:R0:W-:Y:S01]  /*cce0*/  @!P0 LDGSTS.E.BYPASS.LTC128B.128 [R8+0x21c00], desc[UR50][R2.64], !P1 ;  /* 0x21c0000002088fae */ /* 0x0001e2000c901d72 */
[----:B------:R-:W-:Y:S01]  /*ccf0*/  PLOP3.LUT P0, PT, PT, PT, PT, 0x80, 0x0 ;  /* 0x000000000000781c */ /* 0x000fe20003f0f070 */
[----:B------:R-:W-:-:S12]  /*cd00*/  NOP ;  /* 0x0000000000007918 */ /* 0x000fd80000000000 */
.L_x_431:
[----:B------:R-:W-:Y:S02]  /*cd10*/  PLOP3.LUT P1, PT, P1, P0, PT, 0xa2, 0x0 ;  /* 0x000000000000781c */ /* 0x000fe40000f21472 */
[----:B------:R-:W-:-:S08]  /*cd20*/  @P0 R2UR P1, UR4, R23 ;  /* 0x00000000170402ca */ /* 0x000fd00000020000 */
[----:B------:R-:W-:-:S05]  /*cd30*/  @P0 PLOP3.LUT P0, PT, P1, PT, PT, 0x80, 0x0 ;  /* 0x000000000000081c */ /* 0x000fca0000f0f070 */
[----:B------:R-:W-:Y:S01]  /*cd40*/  @!P1 SYNCS.ARRIVE.TRANS64.RED.A0T1 RZ, [UR4+0x28c00], RZ ;  /* 0x028c00ffffff99a7 */ /* 0x000fe20008200404 */
[----:B------:R-:W-:Y:S07]  /*cd50*/  @!P1 ARRIVES.LDGSTSBAR.64.TRANSCNT [UR4+0x28c00] ;  /* 0x028c0000ff0099b0 */ /* 0x000fee0008000a84 */
[----:B------:R-:W-:Y:S05]  /*cd60*/  @P0 BRA.U.ANY `(.L_x_431) ;  /* 0xfffffffd00e80947 */ /* 0x000fea000393ffff */
[----:B0-----:R-:W2:Y:S02]  /*cd70*/  LDL.LU R2, [R1+0x24] ;  /* 0x0000240001027983 */ /* 0x001ea40000300800 */
[----:B--2---:R-:W-:-:S04]  /*cd80*/  IADD3 R2, R2, 0x1, RZ ;  /* 0x0000000102027810 */ /* 0x004fc80007ffe0ff */
[----:B------:R-:W-:Y:S01]  /*cd90*/  LEA.HI R0, R2, R2, RZ, 0x1 ;  /* 0x0000000202007211 */ /* 0x000fe200078f08ff */
[----:B------:R0:W-:Y:S03]  /*cda0*/  STL [R1+0x24], R2 ;  /* 0x0000240201007387 */ /* 0x0001e60000100800 */
[----:B------:R-:W-:-:S05]  /*cdb0*/  LOP3.LUT R0, R0, 0xfffffffe, RZ, 0xc0, !PT ;  /* 0xfffffffe00007812 */ /* 0x000fca00078ec0ff */
[----:B------:R-:W-:-:S05]  /*cdc0*/  IMAD.IADD R0, R2, 0x1, -R0 ;  /* 0x0000000102007824 */ /* 0x000fca00078e0a00 */
[----:B------:R-:W-:Y:S01]  /*cdd0*/  SHF.L.U32 R0, R0, 0x1f, RZ ;  /* 0x0000001f00007819 */ /* 0x000fe200000006ff */
[----:B------:R-:W-:Y:S01]  /*cde0*/  NOP ;  /* 0x0000000000007918 */ /* 0x000fe20000000000 */
[----:B------:R0:W-:Y:S01]  /*cdf0*/  SYNCS.ARRIVE.TRANS64.A1T0 RZ, [R23+URZ+0x28c00], RZ ;  /* 0x028c00ff17ff79a7 */ /* 0x0001e2000810003f */
[----:B------:R-:W-:Y:S01]  /*ce00*/  BSSY B0, `(.L_x_432) ;  /* 0x0000003000007945 */ /* 0x000fe20003800000 */
[----:B------:R-:W1:Y:S03]  /*ce10*/  SYNCS.PHASECHK.TRANS64.TRYWAIT P0, [R23+URZ+0x28c20], R0 ;  /* 0x028c2000170075a7 */ /* 0x000e66000800017f */
[----:B01----:R-:W-:Y:S05]  /*ce20*/  @!P0 BRA `(.L_x_433) ;  /* 0x0000003400b48947 */ /* 0x003fea0003800000 */
.L_x_509:
[----:B------:R-:W-:Y:S05]  /*ce30*/  BSYNC B0 ;  /* 0x0000000000007941 */ /* 0x000fea0003800000 */
.L_x_432:
[----:B------:R-:W-:-:S05]  /*ce40*/  IMAD.U32 R2, RZ, RZ, UR36 ;  /* 0x00000024ff027e24 */ /* 0x000fca000f8e00ff */
[----:B------:R-:W-:-:S13]  /*ce50*/  ISETP.NE.AND P0, PT, R2, 0x3, PT ;  /* 0x000000030200780c */ /* 0x000fda0003f05270 */
[----:B------:R-:W-:Y:S05]  /*ce60*/  @!P0 BRA `(.L_x_434) ;  /* 0x0000000000048947 */ /* 0x000fea0003800000 */
[----:B------:R-:W-:Y:S01]  /*ce70*/  BPT.TRAP 0x1 ;  /* 0x000000040000795c */ /* 0x000fe20000300000 */
.L_x_434:
[----:B0-----:R-:W-:Y:S01]  /*ce80*/  SHF.L.U32 R0, R25, 0x1f, RZ ;  /* 0x0000001f19007819 */ /* 0x001fe200000006ff */
[----:B------:R-:W-:Y:S03]  /*ce90*/  BSSY B0, `(.L_x_435) ;  /* 0x0000003000007945 */ /* 0x000fe60003800000 */
[----:B------:R-:W0:Y:S02]  /*cea0*/  SYNCS.PHASECHK.TRANS64.TRYWAIT P0, [R27+URZ+0x28c60], R0 ;  /* 0x028c60001b0075a7 */ /* 0x000e24000800017f */
[----:B0-----:R-:W-:Y:S05]  /*ceb0*/  @!P0 BRA `(.L_x_436) ;  /* 0x0000003400a48947 */ /* 0x001fea0003800000 */
.L_x_510:
[----:B------:R-:W-:Y:S05]  /*cec0*/  BSYNC B0 ;  /* 0x0000000000007941 */ /* 0x000fea0003800000 */
.L_x_435:
[----:B------:R-:W0:Y:S01]  /*ced0*/  LDL.LU R2, [R1+0x1c] ;  /* 0x00001c0001027983 */ /* 0x000e220000300800 */
[----:B------:R-:W-:-:S03]  /*cee0*/  ULDC.64 UR4, c[0x0][0x328] ;  /* 0x0000ca0000047ab9 */ /* 0x000fc60000000a00 */
[----:B------:R-:W2:Y:S01]  /*cef0*/  LDL.LU R4, [R1+0x20] ;  /* 0x0000200001047983 */ /* 0x000ea20000300800 */
[----:B------:R-:W-:Y:S01]  /*cf00*/  LEA R5, R24, R33, 0xf ;  /* 0x0000002118057211 */ /* 0x000fe200078e78ff */
[----:B0-----:R-:W-:Y:S02]  /*cf10*/  IMAD R0, R2, UR4, RZ ;  /* 0x0000000402007c24 */ /* 0x001fe4000f8e02ff */
[----:B------:R-:W-:-:S04]  /*cf20*/  IMAD.WIDE.U32 R2, R35, UR4, RZ ;  /* 0x0000000423027c25 */ /* 0x000fc8000f8e00ff */
[----:B------:R-:W-:Y:S01]  /*cf30*/  IMAD R0, R35, UR5, R0 ;  /* 0x0000000523007c24 */ /* 0x000fe2000f8e0200 */
[----:B------:R-:W-:-:S03]  /*cf40*/  ULDC.64 UR4, c[0x0][0x338] ;  /* 0x0000ce0000047ab9 */ /* 0x000fc60000000a00 */
[----:B------:R-:W-:Y:S02]  /*cf50*/  IMAD.IADD R3, R3, 0x1, R0 ;  /* 0x0000000103037824 */ /* 0x000fe400078e0200 */
[----:B--2---:R-:W-:Y:S02]  /*cf60*/  IMAD R0, R4, UR4, RZ ;  /* 0x0000000404007c24 */ /* 0x004fe4000f8e02ff */
        /* <DEDUP_REMOVED lines=13> */
[----:B------:R-:W2:Y:S01]  /*d040*/  LDL R3, [R1+0x4] ;  /* 0x0000040001037983 */ /* 0x000ea20000100800 */
[----:B------:R-:W-:Y:S01]  /*d050*/  IMAD R5, R5, 0x2, R23 ;  /* 0x0000000205057824 */ /* 0x000fe200078e0217 */
[C---:B------:R-:W-:Y:S01]  /*d060*/  LOP3.LUT P5, RZ, R30.reuse, 0x2, RZ, 0xc0, !PT ;  /* 0x000000021eff7812 */ /* 0x040fe200078ac0ff */
[----:B------:R-:W0:Y:S01]  /*d070*/  S2R R7, SR_TID.X ;  /* 0x0000000000077919 */ /* 0x000e220000002100 */
[C---:B------:R-:W-:Y:S02]  /*d080*/  LOP3.LUT P4, RZ, R30.reuse, 0x4, RZ, 0xc0, !PT ;  /* 0x000000041eff7812 */ /* 0x040fe4000788c0ff */
[----:B------:R-:W-:Y:S01]  /*d090*/  LOP3.LUT P3, RZ, R30, 0x8, RZ, 0xc0, !PT ;  /* 0x000000081eff7812 */ /* 0x000fe2000786c0ff */
[----:B------:R-:W1:Y:S01]  /*d0a0*/  SHFL.IDX PT, R2, R4, RZ, 0x181f ;  /* 0x00181fff04027589 */ /* 0x000e6200000e0000 */
[----:B------:R-:W-:Y:S02]  /*d0b0*/  LOP3.LUT R22, R22, 0xfffffeff, RZ, 0xc0, !PT ;  /* 0xfffffeff16167812 */ /* 0x000fe400078ec0ff */
[----:B------:R-:W-:Y:S01]  /*d0c0*/  LOP3.LUT P2, RZ, R30, 0x10, RZ, 0xc0, !PT ;  /* 0x000000101eff7812 */ /* 0x000fe2000784c0ff */
[----:B0-----:R-:W-:-:S05]  /*d0d0*/  IMAD.SHL.U32 R7, R7, 0x8, RZ ;  /* 0x0000000807077824 */ /* 0x001fca00078e00ff */
[----:B------:R-:W-:-:S05]  /*d0e0*/  LOP3.LUT R7, R7, 0x38, RZ, 0xc0, !PT ;  /* 0x0000003807077812 */ /* 0x000fca00078ec0ff */
[----:B------:R-:W-:Y:S01]  /*d0f0*/  IMAD.SHL.U32 R0, R7, 0x2, RZ ;  /* 0x0000000207007824 */ /* 0x000fe200078e00ff */
[----:B------:R-:W-:-:S04]  /*d100*/  LOP3.LUT R7, R30, 0x1, RZ, 0xc0, !PT ;  /* 0x000000011e077812 */ /* 0x000fc800078ec0ff */
[----:B-1----:R-:W-:Y:S02]  /*d110*/  IADD3 R2, P0, R2, R0, RZ ;  /* 0x0000000002027210 */ /* 0x002fe40007f1e0ff */
[----:B------:R-:W-:-:S13]  /*d120*/  ISETP.NE.U32.AND P1, PT, R7, 0x1, PT ;  /* 0x000000010700780c */ /* 0x000fda0003f25070 */
[----:B------:R-:W-:-:S04]  /*d130*/  @P1 LOP3.LUT R22, R22, 0x100, RZ, 0xfc, !PT ;  /* 0x0000010016161812 */ /* 0x000fc800078efcff */
[----:B------:R-:W-:Y:S01]  /*d140*/  LOP3.LUT R22, R22, 0xfffffdff, RZ, 0xc0, !PT ;  /* 0xfffffdff16167812 */ /* 0x000fe200078ec0ff */
[----:B--2---:R-:W-:Y:S02]  /*d150*/  IMAD.MOV.U32 R8, RZ, RZ, R3 ;  /* 0x000000ffff087224 */ /* 0x004fe400078e0003 */
[----:B------:R-:W0:Y:S03]  /*d160*/  SHFL.IDX PT, R3, R6, RZ, 0x181f ;  /* 0x00181fff06037589 */ /* 0x000e2600000e0000 */
[----:B------:R-:W-:Y:S01]  /*d170*/  PRMT R7, R8, 0x8880, RZ ;  /* 0x0000888008077816 */ /* 0x000fe200000000ff */
[----:B0-----:R-:W-:Y:S01]  /*d180*/  IMAD.X R3, RZ, RZ, R3, P0 ;  /* 0x000000ffff037224 */ /* 0x001fe200000e0603 */
[----:B------:R-:W-:Y:S02]  /*d190*/  ISETP.LT.OR P0, PT, R29, 0x1, P1 ;  /* 0x000000011d00780c */ /* 0x000fe40000f01670 */
[----:B------:R-:W-:-:S04]  /*d1a0*/  LOP3.LUT P1, RZ, R30, 0x20, RZ, 0xc0, !PT ;  /* 0x000000201eff7812 */ /* 0x000fc8000782c0ff */
[----:B------:R-:W-:-:S07]  /*d1b0*/  ISETP.LT.OR P6, PT, R29, 0x1, !P1 ;  /* 0x000000011d00780c */ /* 0x000fce0004fc1670 */
[----:B------:R-:W-:Y:S01]  /*d1c0*/  @!PT LDS RZ, [RZ] ;  /* 0x00000000fffff984 */ /* 0x000fe20000000800 */
[----:B------:R-:W-:Y:S01]  /*d1d0*/  LDGSTS.E.BYPASS.LTC128B.128 [R5+0x400], desc[UR50][R2.64], !P0 ;  /* 0x0040000002057fae */ /* 0x000fe2000c101d72 */
[----:B------:R-:W-:-:S13]  /*d1e0*/  ISETP.LT.OR P0, PT, R29, 0x1, !P5 ;  /* 0x000000011d00780c */ /* 0x000fda0006f01670 */
[----:B------:R-:W-:Y:S01]  /*d1f0*/  LDGSTS.E.BYPASS.LTC128B.128 [R5+0x2400], desc[UR50][R2.64+0x80], !P0 ;  /* 0x0240008002057fae */ /* 0x000fe2000c101d72 */
[----:B------:R-:W-:-:S13]  /*d200*/  ISETP.LT.OR P0, PT, R29, 0x1, !P4 ;  /* 0x000000011d00780c */ /* 0x000fda0006701670 */
[----:B------:R-:W-:Y:S01]  /*d210*/  LDGSTS.E.BYPASS.LTC128B.128 [R5+0x4400], desc[UR50][R2.64+0x100], !P0 ;  /* 0x0440010002057fae */ /* 0x000fe2000c101d72 */
[----:B------:R-:W-:-:S13]  /*d220*/  ISETP.LT.OR P0, PT, R29, 0x1, !P3 ;  /* 0x000000011d00780c */ /* 0x000fda0005f01670 */
[----:B------:R-:W-:Y:S01]  /*d230*/  LDGSTS.E.BYPASS.LTC128B.128 [R5+0x6400], desc[UR50][R2.64+0x180], !P0 ;  /* 0x0640018002057fae */ /* 0x000fe2000c101d72 */
[----:B------:R-:W-:-:S13]  /*d240*/  ISETP.LT.OR P0, PT, R29, 0x1, !P2 ;  /* 0x000000011d00780c */ /* 0x000fda0005701670 */
[----:B------:R-:W-:Y:S01]  /*d250*/  LDGSTS.E.BYPASS.LTC128B.128 [R5+0x8400], desc[UR50][R2.64+0x200], !P0 ;  /* 0x0840020002057fae */ /* 0x000fe2000c101d72 */
[----:B------:R-:W-:-:S03]  /*d260*/  LOP3.LUT P0, RZ, R30, 0x40, RZ, 0xc0, !PT ;  /* 0x000000401eff7812 */ /* 0x000fc6000780c0ff */
[----:B------:R-:W-:Y:S01]  /*d270*/  LDGSTS.E.BYPASS.LTC128B.128 [R5+0xa400], desc[UR50][R2.64+0x280], !P6 ;  /* 0x0a40028002057fae */ /* 0x000fe2000f101d72 */
[----:B------:R-:W-:-:S13]  /*d280*/  ISETP.LT.OR P6, PT, R29, 0x1, !P0 ;  /* 0x000000011d00780c */ /* 0x000fda00047c1670 */
[----:B------:R-:W-:Y:S01]  /*d290*/  LDGSTS.E.BYPASS.LTC128B.128 [R5+0xc400], desc[UR50][R2.64+0x300], !P6 ;  /* 0x0c40030002057fae */ /* 0x000fe2000f101d72 */
[----:B------:R-:W-:-:S03]  /*d2a0*/  ISETP.GT.AND P6, PT, R7, -0x1, PT ;  /* 0xffffffff0700780c */ /* 0x000fc60003fc4270 */
[----:B------:R-:W-:Y:S10]  /*d2b0*/  SHFL.IDX PT, R7, R6, 0x2, 0x181f ;  /* 0x00581f0006077f89 */ /* 0x000ff400000e0000 */
[----:B------:R-:W-:-:S02]  /*d2c0*/  @P6 LOP3.LUT R22, R22, 0x200, RZ, 0xfc, !PT ;  /* 0x0000020016166812 */ /* 0x000fc400078efcff */
[----:B------:R-:W-:-:S13]  /*d2d0*/  ISETP.LT.OR P6, PT, R29, 0x1, P6 ;  /* 0x000000011d00780c */ /* 0x000fda00037c1670 */
[----:B------:R0:W-:Y:S04]  /*d2e0*/  LDGSTS.E.BYPASS.LTC128B.128 [R5+0xe400], desc[UR50][R2.64+0x380], !P6 ;  /* 0x0e40038002057fae */ /* 0x0001e8000f101d72 */
[----:B0-----:R-:W0:Y:S04]  /*d2f0*/  SHFL.IDX PT, R2, R4, 0x1, 0x181f ;  /* 0x00381f0004027f89 */ /* 0x001e2800000e0000 */
[----:B------:R-:W1:Y:S04]  /*d300*/  SHFL.IDX PT, R3, R6, 0x1, 0x181f ;  /* 0x00381f0006037f89 */ /* 0x000e6800000e0000 */
[----:B------:R-:W-:Y:S01]  /*d310*/  SHFL.IDX PT, R6, R6, 0x3, 0x181f ;  /* 0x00781f0006067f89 */ /* 0x000fe200000e0000 */
[----:B0-----:R-:W-:-:S04]  /*d320*/  IADD3 R2, P6, R2, R0, RZ ;  /* 0x0000000002027210 */ /* 0x001fc80007fde0ff */
[----:B-1----:R-:W-:Y:S02]  /*d330*/  IADD3.X R3, RZ, R3, RZ, P6, !PT ;  /* 0x00000003ff037210 */ /* 0x002fe400037fe4ff */
[----:B------:R-:W-:-:S04]  /*d340*/  LOP3.LUT P6, RZ, R22, 0x100, RZ, 0xc0, !PT ;  /* 0x0000010016ff7812 */ /* 0x000fc800078cc0ff */
[----:B------:R-:W-:-:S13]  /*d350*/  ISETP.LT.OR P6, PT, R29, 0x11, P6 ;  /* 0x000000111d00780c */ /* 0x000fda00037c1670 */
        /* <DEDUP_REMOVED lines=13> */
[----:B------:R-:W-:-:S04]  /*d430*/  LOP3.LUT P6, RZ, R22, 0x200, RZ, 0xc0, !PT ;  /* 0x0000020016ff7812 */ /* 0x000fc800078cc0ff */
[----:B------:R-:W-:-:S13]  /*d440*/  ISETP.LT.OR P6, PT, R29, 0x11, P6 ;  /* 0x000000111d00780c */ /* 0x000fda00037c1670 */
[----:B------:R0:W-:Y:S04]  /*d450*/  LDGSTS.E.BYPASS.LTC128B.128 [R5+0xec00], desc[UR50][R2.64+0x380], !P6 ;  /* 0x0ec0038002057fae */ /* 0x0001e8000f101d72 */
[----:B0-----:R-:W0:Y:S02]  /*d460*/  SHFL.IDX PT, R2, R4, 0x2, 0x181f ;  /* 0x00581f0004027f89 */ /* 0x001e2400000e0000 */
[----:B0-----:R-:W-:-:S05]  /*d470*/  IADD3 R2, P6, R2, R0, RZ ;  /* 0x0000000002027210 */ /* 0x001fca0007fde0ff */
[----:B------:R-:W-:Y:S01]  /*d480*/  IMAD.X R3, RZ, RZ, R7, P6 ;  /* 0x000000ffff037224 */ /* 0x000fe200030e0607 */
        /* <DEDUP_REMOVED lines=18> */
[----:B0-----:R0:W1:Y:S02]  /*d5b0*/  SHFL.IDX PT, R2, R4, 0x3, 0x181f ;  /* 0x00781f0004027f89 */ /* 0x00106400000e0000 */
.L_x_520:
[C---:B------:R-:W-:Y:S02]  /*d5c0*/  LOP3.LUT P6, RZ, R22.reuse, 0x100, RZ, 0xc0, !PT ;  /* 0x0000010016ff7812 */ /* 0x040fe400078cc0ff */
[----:B------:R-:W-:Y:S02]  /*d5d0*/  LOP3.LUT R22, R22, 0xffffefff, RZ, 0xc0, !PT ;  /* 0xffffefff16167812 */ /* 0x000fe400078ec0ff */
[C---:B------:R-:W-:Y:S02]  /*d5e0*/  ISETP.LT.OR P6, PT, R29.reuse, 0x31, P6 ;  /* 0x000000311d00780c */ /* 0x040fe400037c1670 */
[----:B------:R-:W-:-:S11]  /*d5f0*/  ISETP.LT.OR P5, PT, R29, 0x31, !P5 ;  /* 0x000000311d00780c */ /* 0x000fd60006fa1670 */
[----:B------:R-:W-:Y:S02]  /*d600*/  @P6 LOP3.LUT R22, R22, 0x1000, RZ, 0xfc, !PT ;  /* 0x0000100016166812 */ /* 0x000fe400078efcff */
[C---:B------:R-:W-:Y:S02]  /*d610*/  ISETP.LT.OR P6, PT, R29.reuse, 0x31, !P4 ;  /* 0x000000311d00780c */ /* 0x040fe400067c1670 */
[----:B------:R-:W-:Y:S02]  /*d620*/  LOP3.LUT R22, R22, 0xffffbfff, RZ, 0xc0, !PT ;  /* 0xffffbfff16167812 */ /* 0x000fe400078ec0ff */
[C---:B------:R-:W-:Y:S02]  /*d630*/  ISETP.LT.OR P4, PT, R29.reuse, 0x31, !P2 ;  /* 0x000000311d00780c */ /* 0x040fe40005781670 */
[----:B------:R-:W-:Y:S02]  /*d640*/  LOP3.LUT R22, R22, 0xfffffeff, RZ, 0xc0, !PT ;  /* 0xfffffeff16167812 */ /* 0x000fe400078ec0ff */
[----:B------:R-:W-:-:S02]  /*d650*/  ISETP.LT.OR P2, PT, R29, 0x31, !P0 ;  /* 0x000000311d00780c */ /* 0x000fc40004741670 */
[----:B------:R-:W-:Y:S02]  /*d660*/  @P5 LOP3.LUT R22, R22, 0x100, RZ, 0xfc, !PT ;  /* 0x0000010016165812 */ /* 0x000fe400078efcff */
[----:B-1----:R-:W-:Y:S02]  /*d670*/  IADD3 R2, P0, R2, R0, RZ ;  /* 0x0000000002027210 */ /* 0x002fe40007f1e0ff */
[----:B------:R-:W-:Y:S02]  /*d680*/  @P6 LOP3.LUT R22, R22, 0x4000, RZ, 0xfc, !PT ;  /* 0x0000400016166812 */ /* 0x000fe400078efcff */
[----:B------:R-:W-:Y:S01]  /*d690*/  ISETP.LT.OR P5, PT, R29, 0x31, !P3 ;  /* 0x000000311d00780c */ /* 0x000fe20005fa1670 */
[----:B------:R-:W-:Y:S01]  /*d6a0*/  IMAD.X R3, RZ, RZ, R6, P0 ;  /* 0x000000ffff037224 */ /* 0x000fe200000e0606 */
[C---:B------:R-:W-:Y:S02]  /*d6b0*/  LOP3.LUT P6, RZ, R22.reuse, 0x1000, RZ, 0xc0, !PT ;  /* 0x0000100016ff7812 */ /* 0x040fe400078cc0ff */
[----:B------:R-:W-:-:S02]  /*d6c0*/  LOP3.LUT P0, RZ, R22, 0x100, RZ, 0xc0, !PT ;  /* 0x0000010016ff7812 */ /* 0x000fc4000780c0ff */
[----:B------:R-:W-:Y:S02]  /*d6d0*/  ISETP.LT.OR P3, PT, R29, 0x31, !P1 ;  /* 0x000000311d00780c */ /* 0x000fe40004f61670 */
[----:B------:R-:W-:-:S04]  /*d6e0*/  LOP3.LUT P1, RZ, R22, 0x200, RZ, 0xc0, !PT ;  /* 0x0000020016ff7812 */ /* 0x000fc8000782c0ff */
[----:B------:R-:W-:-:S03]  /*d6f0*/  ISETP.LT.OR P1, PT, R29, 0x31, P1 ;  /* 0x000000311d00780c */ /* 0x000fc60000f21670 */
[----:B------:R-:W-:Y:S01]  /*d700*/  @!PT LDS RZ, [RZ] ;  /* 0x00000000fffff984 */ /* 0x000fe20000000800 */
[----:B------:R-:W-:Y:S01]  /*d710*/  @!PT LDS RZ, [RZ] ;  /* 0x00000000fffff984 */ /* 0x000fe20000000800 */
[----:B------:R-:W-:Y:S01]  /*d720*/  @!PT LDS RZ, [RZ] ;  /* 0x00000000fffff984 */ /* 0x000fe20000000800 */
[----:B------:R1:W-:Y:S01]  /*d730*/  LDGSTS.E.BYPASS.LTC128B.128 [R5+0x1c00], desc[UR50][R2.64], !P6 ;  /* 0x01c0000002057fae */ /* 0x0003e2000f101d72 */
[----:B------:R-:W-:-:S03]  /*d740*/  LOP3.LUT P6, RZ, R22, 0x4000, RZ, 0xc0, !PT ;  /* 0x0000400016ff7812 */ /* 0x000fc600078cc0ff */
        /* <DEDUP_REMOVED lines=9> */
.L_x_438:
        /* <DEDUP_REMOVED lines=11> */
.L_x_439:
[----:B------:R-:W-:Y:S01]  /*d890*/  ISETP.GE.AND P0, PT, R36, 0x41, PT ;  /* 0x000000412400780c */ /* 0x000fe20003f06270 */
[----:B------:R1:W-:Y:S01]  /*d8a0*/  SYNCS.ARRIVE.TRANS64.A1T0 RZ, [R27+URZ+0x28c50], RZ ;  /* 0x028c50ff1bff79a7 */ /* 0x0003e2000810003f */
[----:B------:R-:W-:Y:S11]  /*d8b0*/  BSSY B0, `(.L_x_440) ;  /* 0x00000f5000007945 */ /* 0x000ff60003800000 */
[----:B-1----:R-:W-:Y:S05]  /*d8c0*/  @!P0 BRA `(.L_x_441) ;  /* 0x0000000c00cc8947 */ /* 0x002fea0003800000 */
[----:B0-----:R-:W2:Y:S04]  /*d8d0*/  LDL.LU R4, [R1+0x28] ;  /* 0x0000280001047983 */ /* 0x001ea80000300800 */
[----:B------:R-:W3:Y:S04]  /*d8e0*/  LDL.LU R3, [R1+0x4] ;  /* 0x0000040001037983 */ /* 0x000ee80000300800 */
[----:B------:R-:W4:Y:S01]  /*d8f0*/  LDL.LU R2, [R1+0x30] ;  /* 0x0000300001027983 */ /* 0x000f220000300800 */
[----:B--2---:R-:W-:Y:S02]  /*d900*/  LOP3.LUT R30, R4, 0x40, RZ, 0xc0, !PT ;  /* 0x00000040041e7812 */ /* 0x004fe400078ec0ff */
[----:B---3--:R-:W-:-:S02]  /*d910*/  LOP3.LUT R29, R3, 0x80, RZ, 0xc0, !PT ;  /* 0x00000080031d7812 */ /* 0x008fc400078ec0ff */
[----:B------:R-:W-:Y:S01]  /*d920*/  SHF.R.U32.HI R30, RZ, 0x2, R30 ;  /* 0x00000002ff1e7819 */ /* 0x000fe2000001161e */
[----:B----4-:R-:W-:Y:S01]  /*d930*/  VIADD R7, R2, 0xfffffffe ;  /* 0xfffffffe02077836 */ /* 0x010fe20000000000 */
[----:B------:R-:W-:-:S07]  /*d940*/  SHF.R.U32.HI R29, RZ, 0x3, R29 ;  /* 0x00000003ff1d7819 */ /* 0x000fce000001161d */
.L_x_454:
[----:B------:R-:W0:Y:S01]  /*d950*/  S2R R2, SR_TID.X ;  /* 0x0000000000027919 */ /* 0x000e220000002100 */
[----:B-1----:R-:W1:Y:S01]  /*d960*/  LDC R3, c[0x0][0x430] ;  /* 0x00010c00ff037b82 */ /* 0x002e620000000800 */
[----:B--23--:R-:W-:Y:S01]  /*d970*/  LEA R6, R7, R31, 0x6 ;  /* 0x0000001f07067211 */ /* 0x00cfe200078e30ff */
[----:B------:R-:W-:Y:S01]  /*d980*/  IMAD.U32 R11, RZ, RZ, UR36 ;  /* 0x00000024ff0b7e24 */ /* 0x000fe2000f8e00ff */
[----:B------:R-:W-:Y:S01]  /*d990*/  IADD3 R24, R24, 0x1, RZ ;  /* 0x0000000118187810 */ /* 0x000fe20007ffe0ff */
[----:B------:R-:W-:Y:S05]  /*d9a0*/  YIELD ;  /* 0x0000000000007946 */ /* 0x000fea0003800000 */
[----:B------:R-:W-:Y:S01]  /*d9b0*/  ULDC UR4, c[0x0][0x430] ;  /* 0x00010c0000047ab9 */ /* 0x000fe20000000800 */
[----:B-1----:R-:W-:Y:S01]  /*d9c0*/  ISETP.NE.AND P0, PT, R3, 0x1, PT ;  /* 0x000000010300780c */ /* 0x002fe20003f05270 */
[----:B0-----:R-:W-:-:S05]  /*d9d0*/  IMAD.SHL.U32 R4, R2, 0x10, RZ ;  /* 0x0000001002047824 */ /* 0x001fca00078e00ff */
[----:B------:R-:W-:-:S07]  /*d9e0*/  LOP3.LUT R4, R37, 0x70, R4, 0xf8, !PT ;  /* 0x0000007025047812 */ /* 0x000fce00078ef804 */
[----:B------:R-:W0:Y:S01]  /*d9f0*/  @P0 LDC R3, c[0x0][0x434] ;  /* 0x00010d00ff030b82 */ /* 0x000e220000000800 */
[C---:B------:R-:W-:Y:S01]  /*da00*/  ISETP.GT.U32.AND P1, PT, R4.reuse, 0x3f, PT ;  /* 0x0000003f0400780c */ /* 0x040fe20003f24070 */
[----:B------:R-:W-:-:S06]  /*da10*/  IMAD.IADD R6, R4, 0x1, R6 ;  /* 0x0000000104067824 */ /* 0x000fcc00078e0206 */
[----:B------:R-:W1:Y:S01]  /*da20*/  @P0 LDC R2, c[0x0][0x438] ;  /* 0x00010e00ff020b82 */ /* 0x000e620000000800 */
[----:B------:R-:W-:-:S07]  /*da30*/  IMAD.MOV.U32 R10, RZ, RZ, R6 ;  /* 0x000000ffff0a7224 */ /* 0x000fce00078e0006 */
[----:B------:R-:W2:Y:S01]  /*da40*/  @!P1 LDC.64 R4, c[0x0][0x428] ;  /* 0x00010a00ff049b82 */ /* 0x000ea20000000a00 */
[----:B0-----:R-:W-:-:S07]  /*da50*/  @P0 IMAD.HI.U32 R3, R6, R3, RZ ;  /* 0x0000000306030227 */ /* 0x001fce00078e00ff */
[----:B------:R-:W0:Y:S01]  /*da60*/  @!P1 LDC.64 R8, c[0x0][0x418] ;  /* 0x00010600ff089b82 */ /* 0x000e220000000a00 */
[----:B-1----:R-:W-:-:S04]  /*da70*/  @P0 SHF.R.U32.HI R10, RZ, R2, R3 ;  /* 0x00000002ff0a0219 */ /* 0x002fc80000011603 */
[--C-:B------:R-:W-:Y:S01]  /*da80*/  @!P1 SHF.R.S32.HI R3, RZ, 0x1f, R10.reuse ;  /* 0x0000001fff039819 */ /* 0x100fe2000001140a */
[----:B------:R-:W-:-:S04]  /*da90*/  @!P1 IMAD.MOV.U32 R2, RZ, RZ, R10 ;  /* 0x000000ffff029224 */ /* 0x000fc800078e000a */
[----:B--2---:R-:W-:-:S04]  /*daa0*/  @!P1 IMAD.WIDE.U32 R2, R28, R4, R2 ;  /* 0x000000041c029225 */ /* 0x004fc800078e0002 */
[----:B------:R-:W-:-:S04]  /*dab0*/  @!P1 IMAD R4, R32, R4, RZ ;  /* 0x0000000420049224 */ /* 0x000fc800078e02ff */
[----:B------:R-:W-:Y:S01]  /*dac0*/  @!P1 IMAD R5, R28, R5, R4 ;  /* 0x000000051c059224 */ /* 0x000fe200078e0204 */
[----:B0-----:R-:W-:Y:S01]  /*dad0*/  @!P1 LEA R8, P0, R2, R8, 0x2 ;  /* 0x0000000802089211 */ /* 0x001fe200078010ff */
[----:B------:R-:W-:Y:S02]  /*dae0*/  IMAD.MOV.U32 R4, RZ, RZ, RZ ;  /* 0x000000ffff047224 */ /* 0x000fe400078e00ff */
[----:B------:R-:W-:Y:S02]  /*daf0*/  @!P1 IMAD.IADD R3, R5, 0x1, R3 ;  /* 0x0000000105039824 */ /* 0x000fe400078e0203 */
[----:B------:R-:W-:-:S03]  /*db00*/  IMAD.MOV R5, RZ, RZ, -R10 ;  /* 0x000000ffff057224 */ /* 0x000fc600078e0a0a */
[----:B------:R-:W-:Y:S01]  /*db10*/  @!P1 LEA.HI.X R9, R2, R9, R3, 0x2, P0 ;  /* 0x0000000902099211 */ /* 0x000fe200000f1403 */
[----:B------:R-:W-:Y:S01]  /*db20*/  IMAD R5, R5, UR4, R6 ;  /* 0x0000000405057c24 */ /* 0x000fe2000f8e0206 */
[----:B------:R-:W-:-:S03]  /*db30*/  ISETP.NE.AND P0, PT, R24, 0x2, PT ;  /* 0x000000021800780c */ /* 0x000fc60003f05270 */
[----:B------:R0:W5:Y:S01]  /*db40*/  @!P1 LDG.E R4, desc[UR50][R8.64] ;  /* 0x0000003208049981 */ /* 0x000162000c1e1900 */
[----:B------:R-:W-:Y:S02]  /*db50*/  ISETP.NE.AND P1, PT, R11, 0x3, PT ;  /* 0x000000030b00780c */ /* 0x000fe40003f25270 */
[----:B------:R-:W-:Y:S02]  /*db60*/  SEL R2, RZ, 0x1, P0 ;  /* 0x00000001ff027807 */ /* 0x000fe40000000000 */
[----:B------:R-:W-:Y:S02]  /*db70*/  SEL R24, R24, RZ, P0 ;  /* 0x000000ff18187207 */ /* 0x000fe40000000000 */
[----:B------:R-:W-:Y:S01]  /*db80*/  LOP3.LUT R25, R25, R2, RZ, 0x3c, !PT ;  /* 0x0000000219197212 */ /* 0x000fe200078e3cff */
[----:B------:R-:W-:Y:S02]  /*db90*/  IMAD.MOV.U32 R2, RZ, RZ, R7 ;  /* 0x000000ffff027224 */ /* 0x000fe400078e0007 */
[----:B------:R-:W-:-:S03]  /*dba0*/  VIADD R7, R7, 0xffffffff ;  /* 0xffffffff07077836 */ /* 0x000fc60000000000 */
[----:B------:R-:W-:Y:S01]  /*dbb0*/  ISETP.GT.AND P3, PT, R2, RZ, PT ;  /* 0x000000ff0200720c */ /* 0x000fe20003f64270 */
[----:B0-----:R-:W-:-:S12]  /*dbc0*/  @!P1 BRA `(.L_x_442) ;  /* 0x0000000000049947 */ /* 0x001fd80003800000 */
[----:B------:R-:W-:Y:S01]  /*dbd0*/  BPT.TRAP 0x1 ;  /* 0x000000040000795c */ /* 0x000fe20000300000 */
.L_x_442:
[----:B------:R-:W-:Y:S01]  /*dbe0*/  IMAD R6, R24, 0x8, R23 ;  /* 0x0000000818067824 */ /* 0x000fe200078e0217 */
[----:B------:R-:W-:Y:S01]  /*dbf0*/  SHF.L.U32 R17, R25, 0x1f, RZ ;  /* 0x0000001f19117819 */ /* 0x000fe200000006ff */
[----:B------:R-:W-:Y:S01]  /*dc00*/  BSSY B1, `(.L_x_443) ;  /* 0x0000004000017945 */ /* 0x000fe20003800000 */
[----:B------:R-:W-:Y:S02]  /*dc10*/  SHF.R.S32.HI R9, RZ, 0x1f, R5 ;  /* 0x0000001fff097819 */ /* 0x000fe40000011405 */
[----:B------:R-:W0:Y:S02]  /*dc20*/  SYNCS.PHASECHK.TRANS64.TRYWAIT P0, [R6+URZ+0x28c40], R17 ;  /* 0x028c4011060075a7 */ /* 0x000e24000800017f */
[----:B0-----:R-:W-:Y:S05]  /*dc30*/  @!P0 BRA `(.L_x_444) ;  /* 0x0000003000848947 */ /* 0x001fea0003800000 */
.L_x_521:
[----:B------:R-:W-:Y:S05]  /*dc40*/  BSYNC B1 ;  /* 0x0000000000017941 */ /* 0x000fea0003800000 */
.L_x_443:
[----:B------:R-:W-:Y:S01]  /*dc50*/  ULDC.64 UR4, c[0x0][0x300] ;  /* 0x0000c00000047ab9 */ /* 0x000fe20000000a00 */
[----:B-----5:R-:W-:Y:S01]  /*dc60*/  SHF.R.S32.HI R10, RZ, 0x1f, R4 ;  /* 0x0000001fff0a7819 */ /* 0x020fe20000011404 */
[----:B------:R-:W-:Y:S01]  /*dc70*/  IMAD R8, R9, UR4, RZ ;  /* 0x0000000409087c24 */ /* 0x000fe2000f8e02ff */
[----:B------:R-:W-:Y:S01]  /*dc80*/  LOP3.LUT P1, RZ, R22, 0x2, RZ, 0xc0, !PT ;  /* 0x0000000216ff7812 */ /* 0x000fe2000782c0ff */
[----:B------:R-:W-:-:S04]  /*dc90*/  IMAD.WIDE.U32 R2, R5, UR4, RZ ;  /* 0x0000000405027c25 */ /* 0x000fc8000f8e00ff */
[----:B------:R-:W-:Y:S01]  /*dca0*/  IMAD R8, R5, UR5, R8 ;  /* 0x0000000505087c24 */ /* 0x000fe2000f8e0208 */
[----:B------:R-:W-:-:S04]  /*dcb0*/  ULDC.64 UR4, c[0x0][0x310] ;  /* 0x0000c40000047ab9 */ /* 0x000fc80000000a00 */
[----:B------:R-:W-:Y:S01]  /*dcc0*/  IADD3 R3, R3, R8, RZ ;  /* 0x0000000803037210 */ /* 0x000fe20007ffe0ff */
[----:B------:R-:W-:-:S04]  /*dcd0*/  IMAD R8, R10, UR4, RZ ;  /* 0x000000040a087c24 */ /* 0x000fc8000f8e02ff */
[C---:B------:R-:W-:Y:S02]  /*dce0*/  IMAD R8, R4.reuse, UR5, R8 ;  /* 0x0000000504087c24 */ /* 0x040fe4000f8e0208 */
[----:B------:R-:W-:Y:S01]  /*dcf0*/  IMAD.WIDE.U32 R2, R4, UR4, R2 ;  /* 0x0000000404027c25 */ /* 0x000fe2000f8e0002 */
        /* <DEDUP_REMOVED lines=10> */
[----:B------:R-:W-:Y:S01]  /*dda0*/  IMAD R8, R24, 0x1000, R33 ;  /* 0x0000100018087824 */ /* 0x000fe200078e0221 */
[----:B------:R-:W-:Y:S06]  /*ddb0*/  BRA.DIV UR4, `(.L_x_445) ;  /* 0x0000003204387947 */ /* 0x000fec000b800000 */
[----:B------:R-:W1:Y:S01]  /*ddc0*/  SHFL.IDX PT, R2, R20, RZ, 0x181f ;  /* 0x00181fff14027589 */ /* 0x000e6200000e0000 */
[----:B------:R-:W-:-:S03]  /*ddd0*/  IMAD R21, R8, 0x2, R23 ;  /* 0x0000000208157824 */ /* 0x000fc600078e0217 */
[----:B------:R-:W2:Y:S01]  /*dde0*/  SHFL.IDX PT, R3, R27, RZ, 0x181f ;  /* 0x00181fff1b037589 */ /* 0x000ea200000e0000 */
[----:B-1----:R-:W-:-:S05]  /*ddf0*/  IADD3 R2, P0, R2, R0, RZ ;  /* 0x0000000002027210 */ /* 0x002fca0007f1e0ff */
[----:B--2---:R-:W-:-:S05]  /*de00*/  IMAD.X R3, RZ, RZ, R3, P0 ;  /* 0x000000ffff037224 */ /* 0x004fca00000e0603 */
[----:B------:R-:W-:Y:S01]  /*de10*/  @!PT LDS RZ, [RZ] ;  /* 0x00000000fffff984 */ /* 0x000fe20000000800 */
[----:B------:R1:W-:Y:S04]  /*de20*/  LDGSTS.E.BYPASS.LTC128B.128 [R21+0x22400], desc[UR50][R2.64], !P1 ;  /* 0x2240000002157fae */ /* 0x0003e8000c901d72 */
[----:B-1----:R-:W1:Y:S04]  /*de30*/  SHFL.IDX PT, R2, R20, 0x1, 0x181f ;  /* 0x00381f0014027f89 */ /* 0x002e6800000e0000 */
[----:B------:R-:W2:Y:S01]  /*de40*/  SHFL.IDX PT, R3, R27, 0x1, 0x181f ;  /* 0x00381f001b037f89 */ /* 0x000ea200000e0000 */
[----:B-1----:R-:W-:-:S04]  /*de50*/  IADD3 R2, P0, R2, R0, RZ ;  /* 0x0000000002027210 */ /* 0x002fc80007f1e0ff */
[----:B--2---:R-:W-:-:S05]  /*de60*/  IADD3.X R3, RZ, R3, RZ, P0, !PT ;  /* 0x00000003ff037210 */ /* 0x004fca00007fe4ff */
[----:B------:R1:W-:Y:S04]  /*de70*/  LDGSTS.E.BYPASS.LTC128B.128 [R21+0x22c00], desc[UR50][R2.64], !P1 ;  /* 0x22c0000002157fae */ /* 0x0003e8000c901d72 */
[----:B-1----:R-:W1:Y:S04]  /*de80*/  SHFL.IDX PT, R2, R20, 0x2, 0x181f ;  /* 0x00581f0014027f89 */ /* 0x002e6800000e0000 */
[----:B------:R-:W2:Y:S04]  /*de90*/  SHFL.IDX PT, R3, R27, 0x2, 0x181f ;  /* 0x00581f001b037f89 */ /* 0x000ea800000e0000 */
[----:B------:R-:W3:Y:S01]  /*dea0*/  SHFL.IDX PT, R27, R27, 0x3, 0x181f ;  /* 0x00781f001b1b7f89 */ /* 0x000ee200000e0000 */
[----:B-1----:R-:W-:-:S05]  /*deb0*/  IADD3 R2, P0, R2, R0, RZ ;  /* 0x0000000002027210 */ /* 0x002fca0007f1e0ff */
[----:B--2---:R-:W-:-:S05]  /*dec0*/  IMAD.X R3, RZ, RZ, R3, P0 ;  /* 0x000000ffff037224 */ /* 0x004fca00000e0603 */
[----:B------:R1:W-:Y:S04]  /*ded0*/  LDGSTS.E.BYPASS.LTC128B.128 [R21+0x23400], desc[UR50][R2.64], !P1 ;  /* 0x2340000002157fae */ /* 0x0003e8000c901d72 */
[----:B-1-3--:R1:W2:Y:S02]  /*dee0*/  SHFL.IDX PT, R2, R20, 0x3, 0x181f ;  /* 0x00781f0014027f89 */ /* 0x00a2a400000e0000 */
.L_x_531:
        /* <DEDUP_REMOVED lines=8> */
.L_x_446:
[----:B------:R-:W-:Y:S02]  /*df70*/  PLOP3.LUT P1, PT, P1, P0, PT, 0xa2, 0x0 ;  /* 0x000000000000781c */ /* 0x000fe40000f21472 */
[----:B------:R-:W-:-:S08]  /*df80*/  @P0 R2UR P1, UR4, R6 ;  /* 0x00000000060402ca */ /* 0x000fd00000020000 */
[----:B------:R-:W-:-:S05]  /*df90*/  @P0 PLOP3.LUT P0, PT, P1, PT, PT, 0x80, 0x0 ;  /* 0x000000000000081c */ /* 0x000fca0000f0f070 */
[----:B------:R-:W-:Y:S01]  /*dfa0*/  @!P1 SYNCS.ARRIVE.TRANS64.RED.A0T1 RZ, [UR4+0x28c30], RZ ;  /* 0x028c30ffffff99a7 */ /* 0x000fe20008200404 */
[----:B------:R-:W-:Y:S07]  /*dfb0*/  @!P1 ARRIVES.LDGSTSBAR.64.TRANSCNT [UR4+0x28c30] ;  /* 0x028c3000ff0099b0 */ /* 0x000fee0008000a84 */
[----:B------:R-:W-:Y:S05]  /*dfc0*/  @P0 BRA.U.ANY `(.L_x_446) ;  /* 0xfffffffd00e80947 */ /* 0x000fea000393ffff */
[----:B------:R-:W-:Y:S01]  /*dfd0*/  NOP ;  /* 0x0000000000007918 */ /* 0x000fe20000000000 */
[----:B--2---:R-:W-:-:S05]  /*dfe0*/  IMAD.U32 R2, RZ, RZ, UR36 ;  /* 0x00000024ff027e24 */ /* 0x004fca000f8e00ff */
[----:B------:R-:W-:-:S13]  /*dff0*/  ISETP.NE.AND P2, PT, R2, 0x3, PT ;  /* 0x000000030200780c */ /* 0x000fda0003f45270 */
[----:B------:R-:W-:Y:S05]  /*e000*/  @!P2 BRA `(.L_x_447) ;  /* 0x000000000004a947 */ /* 0x000fea0003800000 */
[----:B------:R-:W-:Y:S01]  /*e010*/  BPT.TRAP 0x1 ;  /* 0x000000040000795c */ /* 0x000fe20000300000 */
.L_x_447:
[----:B------:R2:W-:Y:S01]  /*e020*/  SYNCS.ARRIVE.TRANS64.A1T0 RZ, [R6+URZ+0x28c30], RZ ;  /* 0x028c30ff06ff79a7 */ /* 0x0005e2000810003f */
[----:B------:R-:W-:Y:S05]  /*e030*/  @!P2 BRA `(.L_x_448) ;  /* 0x000000000004a947 */ /* 0x000fea0003800000 */
[----:B------:R-:W-:Y:S01]  /*e040*/  BPT.TRAP 0x1 ;  /* 0x000000040000795c */ /* 0x000fe20000300000 */
.L_x_448:
[----:B------:R-:W3:Y:S01]  /*e050*/  SYNCS.PHASECHK.TRANS64.TRYWAIT P0, [R6+URZ+0x28c60], R17 ;  /* 0x028c6011060075a7 */ /* 0x000ee2000800017f */
[----:B------:R-:W-:Y:S04]  /*e060*/  BSSY B1, `(.L_x_449) ;  /* 0x0000002000017945 */ /* 0x000fe80003800000 */
[----:B---3--:R-:W-:Y:S05]  /*e070*/  @!P0 BRA `(.L_x_450) ;  /* 0x0000003000a48947 */ /* 0x008fea0003800000 */
.L_x_532:
[----:B------:R-:W-:Y:S05]  /*e080*/  BSYNC B1 ;  /* 0x0000000000017941 */ /* 0x000fea0003800000 */
.L_x_449:
[----:B------:R-:W-:Y:S01]  /*e090*/  ULDC.64 UR4, c[0x0][0x328] ;  /* 0x0000ca0000047ab9 */ /* 0x000fe20000000a00 */
[C---:B------:R-:W-:Y:S01]  /*e0a0*/  LOP3.LUT P5, RZ, R22.reuse, 0x8, RZ, 0xc0, !PT ;  /* 0x0000000816ff7812 */ /* 0x040fe200078ac0ff */
[----:B------:R-:W-:Y:S01]  /*e0b0*/  IMAD R9, R9, UR4, RZ ;  /* 0x0000000409097c24 */ /* 0x000fe2000f8e02ff */
[----:B------:R-:W-:Y:S01]  /*e0c0*/  LOP3.LUT P4, RZ, R22, 0x4, RZ, 0xc0, !PT ;  /* 0x0000000416ff7812 */ /* 0x000fe2000788c0ff */
[----:B------:R-:W-:-:S04]  /*e0d0*/  IMAD.WIDE.U32 R2, R5, UR4, RZ ;  /* 0x0000000405027c25 */ /* 0x000fc8000f8e00ff */
[----:B------:R-:W-:Y:S01]  /*e0e0*/  IMAD R9, R5, UR5, R9 ;  /* 0x0000000505097c24 */ /* 0x000fe2000f8e0209 */
[----:B------:R-:W-:Y:S01]  /*e0f0*/  ULDC.64 UR4, c[0x0][0x338] ;  /* 0x0000ce0000047ab9 */ /* 0x000fe20000000a00 */
[----:B0--3--:R-:W-:Y:S02]  /*e100*/  IMAD R17, R24, 0x7000, R8 ;  /* 0x0000700018117824 */ /* 0x009fe400078e0208 */
        /* <DEDUP_REMOVED lines=9> */
[----:B------:R-:W-:-:S04]  /*e1a0*/  ULDC.64 UR4, c[0x0][0x318] ;  /* 0x0000c60000047ab9 */ /* 0x000fc80000000a00 */
[----:B------:R-:W-:Y:S02]  /*e1b0*/  IADD3 R4, R4, R3, RZ ;  /* 0x0000000304047210 */ /* 0x000fe40007ffe0ff */
[----:B------:R-:W-:Y:S01]  /*e1c0*/  LEA R9, P0, R2, UR4, 0x1 ;  /* 0x0000000402097c11 */ /* 0x000fe2000f8008ff */
[----:B------:R-:W-:-:S03]  /*e1d0*/  UMOV UR4, 0xffffffff ;  /* 0xffffffff00047882 */ /* 0x000fc60000000000 */
[----:B------:R-:W-:Y:S01]  /*e1e0*/  LEA.HI.X R10, R2, UR5, R4, 0x1, P0 ;  /* 0x00000005020a7c11 */ /* 0x000fe200080f0c04 */
[----:B------:R-:W-:Y:S08]  /*e1f0*/  BRA.DIV UR4, `(.L_x_451) ;  /* 0x0000003204587947 */ /* 0x000ff0000b800000 */
[----:B------:R-:W0:Y:S01]  /*e200*/  SHFL.IDX PT, R2, R9, RZ, 0x181f ;  /* 0x00181fff09027589 */ /* 0x000e2200000e0000 */
[C---:B------:R-:W-:Y:S01]  /*e210*/  LOP3.LUT P1, RZ, R22.reuse, 0x80, RZ, 0xc0, !PT ;  /* 0x0000008016ff7812 */ /* 0x040fe2000782c0ff */
[----:B------:R-:W-:Y:S01]  /*e220*/  IMAD R17, R17, 0x2, R23 ;  /* 0x0000000211117824 */ /* 0x000fe200078e0217 */
[C---:B------:R-:W-:Y:S01]  /*e230*/  LOP3.LUT P2, RZ, R22.reuse, 0x40, RZ, 0xc0, !PT ;  /* 0x0000004016ff7812 */ /* 0x040fe2000784c0ff */
[----:B------:R-:W3:Y:S01]  /*e240*/  SHFL.IDX PT, R3, R10, RZ, 0x181f ;  /* 0x00181fff0a037589 */ /* 0x000ee200000e0000 */
[----:B------:R-:W-:-:S03]  /*e250*/  LOP3.LUT R22, R22, 0xffffbfff, RZ, 0xc0, !PT ;  /* 0xffffbfff16167812 */ /* 0x000fc600078ec0ff */
[----:B------:R-:W4:Y:S01]  /*e260*/  SHFL.IDX PT, R14, R9, 0x1, 0x181f ;  /* 0x00381f00090e7f89 */ /* 0x000f2200000e0000 */
[----:B------:R-:W-:-:S03]  /*e270*/  @P3 LOP3.LUT R22, R22, 0x4000, RZ, 0xfc, !PT ;  /* 0x0000400016163812 */ /* 0x000fc600078efcff */
[----:B------:R-:W5:Y:S01]  /*e280*/  SHFL.IDX PT, R5, R10, 0x1, 0x181f ;  /* 0x00381f000a057f89 */ /* 0x000f6200000e0000 */
[C---:B------:R-:W-:Y:S02]  /*e290*/  LOP3.LUT P3, RZ, R22.reuse, 0x20, RZ, 0xc0, !PT ;  /* 0x0000002016ff7812 */ /* 0x040fe4000786c0ff */
[C---:B------:R-:W-:Y:S01]  /*e2a0*/  LOP3.LUT P6, RZ, R22.reuse, 0x10, RZ, 0xc0, !PT ;  /* 0x0000001016ff7812 */ /* 0x040fe200078cc0ff */
[----:B------:R-:W-:Y:S01]  /*e2b0*/  SHFL.IDX PT, R8, R10, 0x2, 0x181f ;  /* 0x00581f000a087f89 */ /* 0x000fe200000e0000 */
[----:B------:R-:W-:-:S03]  /*e2c0*/  LOP3.LUT R22, R22, 0xfffeffff, RZ, 0xc0, !PT ;  /* 0xfffeffff16167812 */ /* 0x000fc600078ec0ff */
[----:B------:R-:W-:Y:S01]  /*e2d0*/  SHFL.IDX PT, R10, R10, 0x3, 0x181f ;  /* 0x00781f000a0a7f89 */ /* 0x000fe200000e0000 */
[----:B0-----:R-:W-:-:S05]  /*e2e0*/  IADD3 R2, P0, R2, R0, RZ ;  /* 0x0000000002027210 */ /* 0x001fca0007f1e0ff */
[----:B------:R-:W-:Y:S01]  /*e2f0*/  @P3 LOP3.LUT R22, R22, 0x10000, RZ, 0xfc, !PT ;  /* 0x0001000016163812 */ /* 0x000fe200078efcff */
[----:B---3--:R-:W-:Y:S01]  /*e300*/  IMAD.X R3, RZ, RZ, R3, P0 ;  /* 0x000000ffff037224 */ /* 0x008fe200000e0603 */
[----:B------:R-:W-:-:S04]  /*e310*/  ISETP.NE.U32.AND P0, PT, R30, RZ, PT ;  /* 0x000000ff1e00720c */ /* 0x000fc80003f05070 */
[----:B------:R-:W-:Y:S01]  /*e320*/  LDGSTS.E.BYPASS.LTC128B.128 [R17+0x400], desc[UR50][R2.64], !P1 ;  /* 0x0040000002117fae */ /* 0x000fe2000c901d72 */
[----:B------:R-:W-:-:S03]  /*e330*/  ISETP.NE.U32.AND P1, PT, R29, RZ, PT ;  /* 0x000000ff1d00720c */ /* 0x000fc60003f25070 */
[----:B------:R-:W-:Y:S01]  /*e340*/  LDGSTS.E.BYPASS.LTC128B.128 [R17+0x2400], desc[UR50][R2.64+0x80], !P2 ;  /* 0x0240008002117fae */ /* 0x000fe2000d101d72 */
[----:B----4-:R-:W-:-:S03]  /*e350*/  IADD3 R4, P2, R14, R0, RZ ;  /* 0x000000000e047210 */ /* 0x010fc60007f5e0ff */
[----:B------:R-:W-:Y:S01]  /*e360*/  LDGSTS.E.BYPASS.LTC128B.128 [R17+0x4400], desc[UR50][R2.64+0x100], !P3 ;  /* 0x0440010002117fae */ /* 0x000fe2000d901d72 */
[C---:B------:R-:W-:Y:S01]  /*e370*/  LOP3.LUT P3, RZ, R22.reuse, 0x80, RZ, 0xc0, !PT ;  /* 0x0000008016ff7812 */ /* 0x040fe2000786c0ff */
[----:B-----5:R-:W-:Y:S01]  /*e380*/  IMAD.X R5, RZ, RZ, R5, P2 ;  /* 0x000000ffff057224 */ /* 0x020fe200010e0605 */
[C---:B------:R-:W-:Y:S01]  /*e390*/  LOP3.LUT P2, RZ, R22.reuse, 0x40, RZ, 0xc0, !PT ;  /* 0x0000004016ff7812 */ /* 0x040fe2000784c0ff */
[----:B------:R-:W-:Y:S04]  /*e3a0*/  LDGSTS.E.BYPASS.LTC128B.128 [R17+0x6400], desc[UR50][R2.64+0x180], !P6 ;  /* 0x0640018002117fae */ /* 0x000fe8000f101d72 */
[----:B------:R-:W-:Y:S04]  /*e3b0*/  LDGSTS.E.BYPASS.LTC128B.128 [R17+0x8400], desc[UR50][R2.64+0x200], !P5 ;  /* 0x0840020002117fae */ /* 0x000fe8000e901d72 */
[----:B------:R-:W-:Y:S04]  /*e3c0*/  LDGSTS.E.BYPASS.LTC128B.128 [R17+0xa400], desc[UR50][R2.64+0x280], !P4 ;  /* 0x0a40028002117fae */ /* 0x000fe8000e101d72 */
[----:B------:R-:W0:Y:S04]  /*e3d0*/  SHFL.IDX PT, R14, R9, 0x2, 0x181f ;  /* 0x00581f00090e7f89 */ /* 0x000e2800000e0000 */
[----:B------:R-:W-:Y:S04]  /*e3e0*/  LDGSTS.E.BYPASS.LTC128B.128 [R17+0xc400], desc[UR50][R2.64+0x300], P0 ;  /* 0x0c40030002117fae */ /* 0x000fe80008101d72 */
[----:B------:R0:W-:Y:S04]  /*e3f0*/  LDGSTS.E.BYPASS.LTC128B.128 [R17+0xe400], desc[UR50][R2.64+0x380], P1 ;  /* 0x0e40038002117fae */ /* 0x0001e80008901d72 */
[----:B------:R3:W-:Y:S01]  /*e400*/  LDGSTS.E.BYPASS.LTC128B.128 [R17+0xc00], desc[UR50][R4.64], !P3 ;  /* 0x00c0000004117fae */ /* 0x0007e2000d901d72 */
[----:B------:R-:W-:-:S02]  /*e410*/  LOP3.LUT P3, RZ, R22, 0x10000, RZ, 0xc0, !PT ;  /* 0x0001000016ff7812 */ /* 0x000fc4000786c0ff */
[----:B------:R-:W-:Y:S01]  /*e420*/  LOP3.LUT R22, R22, 0xffff7fff, RZ, 0xc0, !PT ;  /* 0xffff7fff16167812 */ /* 0x000fe200078ec0ff */
[----:B------:R3:W-:Y:S01]  /*e430*/  LDGSTS.E.BYPASS.LTC128B.128 [R17+0x2c00], desc[UR50][R4.64+0x80], !P2 ;  /* 0x02c0008004117fae */ /* 0x0007e2000d101d72 */
[----:B0-----:R-:W-:-:S09]  /*e440*/  IADD3 R2, P2, R14, R0, RZ ;  /* 0x000000000e027210 */ /* 0x001fd20007f5e0ff */
[----:B------:R-:W-:Y:S01]  /*e450*/  @P3 LOP3.LUT R22, R22, 0x8000, RZ, 0xfc, !PT ;  /* 0x0000800016163812 */ /* 0x000fe200078efcff */
[----:B------:R3:W-:Y:S01]  /*e460*/  LDGSTS.E.BYPASS.LTC128B.128 [R17+0x4c00], desc[UR50][R4.64+0x100], !P3 ;  /* 0x04c0010004117fae */ /* 0x0007e2000d901d72 */
[----:B------:R-:W-:Y:S02]  /*e470*/  IMAD.X R3, RZ, RZ, R8, P2 ;  /* 0x000000ffff037224 */ /* 0x000fe400010e0608 */
[C---:B------:R-:W-:Y:S01]  /*e480*/  LOP3.LUT P3, RZ, R22.reuse, 0x80, RZ, 0xc0, !PT ;  /* 0x0000008016ff7812 */ /* 0x040fe2000786c0ff */
[----:B------:R3:W-:Y:S01]  /*e490*/  LDGSTS.E.BYPASS.LTC128B.128 [R17+0x6c00], desc[UR50][R4.64+0x180], !P6 ;  /* 0x06c0018004117fae */ /* 0x0007e2000f101d72 */
[----:B------:R-:W-:-:S03]  /*e4a0*/  LOP3.LUT P2, RZ, R22, 0x40, RZ, 0xc0, !PT ;  /* 0x0000004016ff7812 */ /* 0x000fc6000784c0ff */
[----:B------:R3:W-:Y:S04]  /*e4b0*/  LDGSTS.E.BYPASS.LTC128B.128 [R17+0x8c00], desc[UR50][R4.64+0x200], !P5 ;  /* 0x08c0020004117fae */ /* 0x0007e8000e901d72 */
[----:B------:R3:W-:Y:S04]  /*e4c0*/  LDGSTS.E.BYPASS.LTC128B.128 [R17+0xac00], desc[UR50][R4.64+0x280], !P4 ;  /* 0x0ac0028004117fae */ /* 0x0007e8000e101d72 */
[----:B------:R3:W-:Y:S04]  /*e4d0*/  LDGSTS.E.BYPASS.LTC128B.128 [R17+0xcc00], desc[UR50][R4.64+0x300], P0 ;  /* 0x0cc0030004117fae */ /* 0x0007e80008101d72 */
[----:B------:R3:W-:Y:S04]  /*e4e0*/  LDGSTS.E.BYPASS.LTC128B.128 [R17+0xec00], desc[UR50][R4.64+0x380], P1 ;  /* 0x0ec0038004117fae */ /* 0x0007e80008901d72 */
[----:B------:R3:W-:Y:S01]  /*e4f0*/  LDGSTS.E.BYPASS.LTC128B.128 [R17+0x1400], desc[UR50][R2.64], !P3 ;  /* 0x0140000002117fae */ /* 0x0007e2000d901d72 */
[----:B------:R-:W-:-:S03]  /*e500*/  LOP3.LUT P3, RZ, R22, 0x8000, RZ, 0xc0, !PT ;  /* 0x0000800016ff7812 */ /* 0x000fc6000786c0ff */
[----:B------:R3:W-:Y:S04]  /*e510*/  LDGSTS.E.BYPASS.LTC128B.128 [R17+0x3400], desc[UR50][R2.64+0x80], !P2 ;  /* 0x0340008002117fae */ /* 0x0007e8000d101d72 */
[----:B------:R3:W0:Y:S06]  /*e520*/  SHFL.IDX PT, R14, R9, 0x3, 0x181f ;  /* 0x00781f00090e7f89 */ /* 0x00062c00000e0000 */
[----:B------:R3:W-:Y:S01]  /*e530*/  LDGSTS.E.BYPASS.LTC128B.128 [R17+0x5400], desc[UR50][R2.64+0x100], !P3 ;  /* 0x0540010002117fae */ /* 0x0007e2000d901d72 */
[----:B------:R-:W-:-:S03]  /*e540*/  LOP3.LUT P3, RZ, R22, 0x4000, RZ, 0xc0, !PT ;  /* 0x0000400016ff7812 */ /* 0x000fc6000786c0ff */
[----:B------:R3:W-:Y:S04]  /*e550*/  LDGSTS.E.BYPASS.LTC128B.128 [R17+0x7400], desc[UR50][R2.64+0x180], !P6 ;  /* 0x0740018002117fae */ /* 0x0007e8000f101d72 */
[----:B------:R3:W-:Y:S04]  /*e560*/  LDGSTS.E.BYPASS.LTC128B.128 [R17+0x9400], desc[UR50][R2.64+0x200], !P5 ;  /* 0x0940020002117fae */ /* 0x0007e8000e901d72 */
[----:B------:R3:W-:Y:S04]  /*e570*/  LDGSTS.E.BYPASS.LTC128B.128 [R17+0xb400], desc[UR50][R2.64+0x280], !P4 ;  /* 0x0b40028002117fae */ /* 0x0007e8000e101d72 */
[----:B------:R3:W-:Y:S04]  /*e580*/  LDGSTS.E.BYPASS.LTC128B.128 [R17+0xd400], desc[UR50][R2.64+0x300], P0 ;  /* 0x0d40030002117fae */ /* 0x0007e80008101d72 */
[----:B0-----:R3:W-:Y:S02]  /*e590*/  LDGSTS.E.BYPASS.LTC128B.128 [R17+0xf400], desc[UR50][R2.64+0x380], P1 ;  /* 0x0f40038002117fae */ /* 0x0017e40008901d72 */
.L_x_542:
[----:B------:R-:W-:Y:S02]  /*e5a0*/  LOP3.LUT R22, R22, 0xffff7fff, RZ, 0xc0, !PT ;  /* 0xffff7fff16167812 */ /* 0x000fe400078ec0ff */
[----:B---3--:R-:W-:Y:S02]  /*e5b0*/  IADD3 R2, P2, R14, R0, RZ ;  /* 0x000000000e027210 */ /* 0x008fe40007f5e0ff */
[----:B------:R-:W-:-:S03]  /*e5c0*/  @P1 LOP3.LUT R22, R22, 0x8000, RZ, 0xfc, !PT ;  /* 0x0000800016161812 */ /* 0x000fc600078efcff */
[----:B------:R-:W-:Y:S01]  /*e5d0*/  IMAD.X R3, RZ, RZ, R10, P2 ;  /* 0x000000ffff037224 */ /* 0x000fe200010e060a */
[C---:B------:R-:W-:Y:S02]  /*e5e0*/  LOP3.LUT P1, RZ, R22.reuse, 0x80, RZ, 0xc0, !PT ;  /* 0x0000008016ff7812 */ /* 0x040fe4000782c0ff */
[----:B------:R-:W-:-:S04]  /*e5f0*/  LOP3.LUT R22, R22, 0xffffbfff, RZ, 0xc0, !PT ;  /* 0xffffbfff16167812 */ /* 0x000fc800078ec0ff */
[----:B------:R-:W-:-:S04]  /*e600*/  @P3 LOP3.LUT R22, R22, 0x4000, RZ, 0xfc, !PT ;  /* 0x0000400016163812 */ /* 0x000fc800078efcff */
[C---:B------:R-:W-:Y:S02]  /*e610*/  LOP3.LUT P3, RZ, R22.reuse, 0x40, RZ, 0xc0, !PT ;  /* 0x0000004016ff7812 */ /* 0x040fe4000786c0ff */
[C---:B------:R-:W-:Y:S01]  /*e620*/  LOP3.LUT P2, RZ, R22.reuse, 0x20, RZ, 0xc0, !PT ;  /* 0x0000002016ff7812 */ /* 0x040fe2000784c0ff */
[----:B------:R-:W-:Y:S01]  /*e630*/  @!PT LDS RZ, [RZ] ;  /* 0x00000000fffff984 */ /* 0x000fe20000000800 */
[----:B------:R-:W-:Y:S01]  /*e640*/  @!PT LDS RZ, [RZ] ;  /* 0x00000000fffff984 */ /* 0x000fe20000000800 */
[----:B------:R-:W-:Y:S01]  /*e650*/  @!PT LDS RZ, [RZ] ;  /* 0x00000000fffff984 */ /* 0x000fe20000000800 */
[----:B------:R0:W-:Y:S01]  /*e660*/  LDGSTS.E.BYPASS.LTC128B.128 [R17+0x1c00], desc[UR50][R2.64], !P1 ;  /* 0x01c0000002117fae */ /* 0x0001e2000c901d72 */
[C---:B------:R-:W-:Y:S02]  /*e670*/  LOP3.LUT P6, RZ, R22.reuse, 0x10, RZ, 0xc0, !PT ;  /* 0x0000001016ff7812 */ /* 0x040fe400078cc0ff */
[----:B------:R-:W-:-:S07]  /*e680*/  LOP3.LUT P1, RZ, R22, 0x8000, RZ, 0xc0, !PT ;  /* 0x0000800016ff7812 */ /* 0x000fce000782c0ff */
[----:B------:R0:W-:Y:S01]  /*e690*/  LDGSTS.E.BYPASS.LTC128B.128 [R17+0x3c00], desc[UR50][R2.64+0x80], !P3 ;  /* 0x03c0008002117fae */ /* 0x0001e2000d901d72 */
[----:B------:R-:W-:-:S03]  /*e6a0*/  LOP3.LUT P3, RZ, R22, 0x4000, RZ, 0xc0, !PT ;  /* 0x0000400016ff7812 */ /* 0x000fc6000786c0ff */
        /* <DEDUP_REMOVED lines=8> */
.L_x_452:
[----:B------:R-:W-:Y:S02]  /*e730*/  PLOP3.LUT P1, PT, P1, P0, PT, 0xa2, 0x0 ;  /* 0x000000000000781c */ /* 0x000fe40000f21472 */
[----:B------:R-:W-:-:S08]  /*e740*/  @P0 R2UR P1, UR4, R6 ;  /* 0x00000000060402ca */ /* 0x000fd00000020000 */
[----:B------:R-:W-:-:S05]  /*e750*/  @P0 PLOP3.LUT P0, PT, P1, PT, PT, 0x80, 0x0 ;  /* 0x000000000000081c */ /* 0x000fca0000f0f070 */
[----:B------:R-:W-:Y:S01]  /*e760*/  @!P1 SYNCS.ARRIVE.TRANS64.RED.A0T1 RZ, [UR4+0x28c50], RZ ;  /* 0x028c50ffffff99a7 */ /* 0x000fe20008200404 */
[----:B------:R-:W-:Y:S07]  /*e770*/  @!P1 ARRIVES.LDGSTSBAR.64.TRANSCNT [UR4+0x28c50] ;  /* 0x028c5000ff0099b0 */ /* 0x000fee0008000a84 */
[----:B------:R-:W-:Y:S05]  /*e780*/  @P0 BRA.U.ANY `(.L_x_452) ;  /* 0xfffffffd00e80947 */ /* 0x000fea000393ffff */
[----:B------:R-:W-:Y:S01]  /*e790*/  NOP ;  /* 0x0000000000007918 */ /* 0x000fe20000000000 */
[----:B0-----:R-:W-:-:S04]  /*e7a0*/  MOV R2, UR36 ;  /* 0x0000002400027c02 */ /* 0x001fc80008000f00 */
[----:B------:R-:W-:-:S13]  /*e7b0*/  ISETP.NE.AND P2, PT, R2, 0x3, PT ;  /* 0x000000030200780c */ /* 0x000fda0003f45270 */
[----:B------:R-:W-:Y:S05]  /*e7c0*/  @!P2 BRA `(.L_x_453) ;  /* 0x000000000004a947 */ /* 0x000fea0003800000 */
[----:B------:R-:W-:Y:S01]  /*e7d0*/  BPT.TRAP 0x1 ;  /* 0x000000040000795c */ /* 0x000fe20000300000 */
.L_x_453:
[----:B------:R3:W-:Y:S01]  /*e7e0*/  SYNCS.ARRIVE.TRANS64.A1T0 RZ, [R6+URZ+0x28c50], RZ ;  /* 0x028c50ff06ff79a7 */ /* 0x0007e2000810003f */
[----:B------:R-:W-:Y:S05]  /*e7f0*/  @P3 BRA `(.L_x_454) ;  /* 0xfffffff000543947 */ /* 0x000fea000383ffff */
.L_x_441:
[----:B------:R-:W-:Y:S05]  /*e800*/  BSYNC B0 ;  /* 0x0000000000007941 */ /* 0x000fea0003800000 */
.L_x_440:
[----:B------:R-:W4:Y:S01]  /*e810*/  S2R R2, SR_TID.X ;  /* 0x0000000000027919 */ /* 0x000f220000002100 */
[----:B------:R-:W-:Y:S01]  /*e820*/  VIADD R24, R24, 0x1 ;  /* 0x0000000118187836 */ /* 0x000fe20000000000 */
[----:B------:R-:W-:Y:S04]  /*e830*/  BSSY B0, `(.L_x_455) ;  /* 0x0000013000007945 */ /* 0x000fe80003800000 */
[----:B------:R-:W-:-:S04]  /*e840*/  ISETP.NE.AND P0, PT, R24, 0x2, PT ;  /* 0x000000021800780c */ /* 0x000fc80003f05270 */
[----:B------:R-:W-:-:S04]  /*e850*/  SEL R0, RZ, 0x1, P0 ;  /* 0x00000001ff007807 */ /* 0x000fc80000000000 */
[----:B------:R-:W-:Y:S02]  /*e860*/  LOP3.LUT R25, R25, R0, RZ, 0x3c, !PT ;  /* 0x0000000019197212 */ /* 0x000fe400078e3cff */
[----:B----4-:R-:W-:-:S04]  /*e870*/  LOP3.LUT R2, R2, 0x7f, RZ, 0xc0, !PT ;  /* 0x0000007f02027812 */ /* 0x010fc800078ec0ff */
[----:B------:R-:W-:-:S13]  /*e880*/  ISETP.NE.AND P1, PT, R2, RZ, PT ;  /* 0x000000ff0200720c */ /* 0x000fda0003f25270 */
[----:B------:R-:W-:Y:S05]  /*e890*/  @P1 BRA `(.L_x_456) ;  /* 0x0000000000301947 */ /* 0x000fea0003800000 */
[----:B------:R-:W4:Y:S01]  /*e8a0*/  S2R R5, SR_LANEID ;  /* 0x0000000000057919 */ /* 0x000f220000000000 */
[----:B------:R-:W-:Y:S01]  /*e8b0*/  VOTEU.ANY UR4, UPT, PT ;  /* 0x0000000000047886 */ /* 0x000fe200038e0100 */
[----:B------:R-:W5:Y:S01]  /*e8c0*/  LDC.64 R2, c[0x0][0xc60] ;  /* 0x00031800ff027b82 */ /* 0x000f620000000a00 */
[----:B------:R-:W4:Y:S02]  /*e8d0*/  FLO.U32 R0, UR4 ;  /* 0x0000000400007d00 */ /* 0x000f2400080e0000 */
[----:B----4-:R-:W-:-:S06]  /*e8e0*/  ISETP.EQ.U32.AND P1, PT, R0, R5, PT ;  /* 0x000000050000720c */ /* 0x010fcc0003f22070 */
[----:B------:R-:W5:Y:S07]  /*e8f0*/  POPC R5, UR4 ;  /* 0x0000000400057d09 */ /* 0x000f6e0008000000 */
[----:B-----5:R-:W4:Y:S01]  /*e900*/  @P1 ATOMG.E.ADD.STRONG.GPU PT, R3, desc[UR50][R2.64], R5 ;  /* 0x00000005020319a8 */ /* 0x020f2200081ee1f2 */
[----:B0-----:R-:W0:Y:S02]  /*e910*/  S2R R4, SR_LTMASK ;  /* 0x0000000000047919 */ /* 0x001e240000003900 */
[----:B0-----:R-:W-:-:S04]  /*e920*/  LOP3.LUT R4, R4, UR4, RZ, 0xc0, !PT ;  /* 0x0000000404047c12 */ /* 0x001fc8000f8ec0ff */
[----:B------:R-:W0:Y:S01]  /*e930*/  POPC R7, R4 ;  /* 0x0000000400077309 */ /* 0x000e220000000000 */
[----:B----4-:R-:W0:Y:S02]  /*e940*/  SHFL.IDX PT, R0, R3, R0, 0x1f ;  /* 0x00001f0003007589 */ /* 0x010e2400000e0000 */
[----:B0-----:R-:W-:-:S07]  /*e950*/  IADD3 R16, R0, UR37, R7 ;  /* 0x0000002500107c10 */ /* 0x001fce000fffe007 */
.L_x_456:
[----:B------:R-:W-:Y:S05]  /*e960*/  BSYNC B0 ;  /* 0x0000000000007941 */ /* 0x000fea0003800000 */
.L_x_455:
[----:B------:R-:W-:-:S07]  /*e970*/  SEL R24, R24, RZ, P0 ;  /* 0x000000ff18187207 */ /* 0x000fce0000000000 */
.L_x_415:
[----:B------:R-:W-:Y:S05]  /*e980*/  BSYNC B7 ;  /* 0x0000000000077941 */ /* 0x000fea0003800000 */
.L_x_413:
[----:B------:R-:W-:-:S13]  /*e990*/  LOP3.LUT P0, RZ, R22, 0x2000, RZ, 0xc0, !PT ;  /* 0x0000200016ff7812 */ /* 0x000fda000780c0ff */
[----:B------:R-:W-:Y:S05]  /*e9a0*/  @!P0 BRA `(.L_x_457) ;  /* 0x0000000000248947 */ /* 0x000fea0003800000 */
[----:B------:R-:W-:Y:S05]  /*e9b0*/  WARPSYNC.ALL ;  /* 0x0000000000007948 */ /* 0x000fea0003800000 */
[----:B------:R-:W4:Y:S08]  /*e9c0*/  S2UR UR5, SR_CgaCtaId ;  /* 0x00000000000579c3 */ /* 0x000f300000008800 */
[----:B------:R-:W-:Y:S06]  /*e9d0*/  BAR.SYNC.DEFER_BLOCKING 0x5, 0x180 ;  /* 0x0146000000007b1d */ /* 0x000fec0000010000 */
[----:B------:R-:W-:-:S02]  /*e9e0*/  UMOV UR4, 0x400 ;  /* 0x0000040000047882 */ /* 0x000fc40000000000 */
[----:B----4-:R-:W-:-:S06]  /*e9f0*/  ULEA UR4, UR5, UR4, 0x18 ;  /* 0x0000000405047291 */ /* 0x010fcc000f8ec03f */
[----:B------:R-:W-:-:S05]  /*ea00*/  IMAD.U32 R23, RZ, RZ, UR4 ;  /* 0x00000004ff177e24 */ /* 0x000fca000f8e00ff */
[----:B------:R4:W0:Y:S01]  /*ea10*/  LDS.128 R16, [R23+0x28cd0] ;  /* 0x028cd00017107984 */ /* 0x0008220000000c00 */
[----:B------:R-:W-:Y:S06]  /*ea20*/  BAR.ARV 0x4, 0x180 ;  /* 0x0106000000007b1d */ /* 0x000fec0000002000 */
[----:B------:R-:W-:Y:S05]  /*ea30*/  BRA `(.L_x_458) ;  /* 0x0000000800407947 */ /* 0x000fea0003800000 */
.L_x_457:
[----:B------:R-:W4:Y:S01]  /*ea40*/  S2R R0, SR_TID.X ;  /* 0x0000000000007919 */ /* 0x000f220000002100 */
[----:B------:R-:W-:Y:S01]  /*ea50*/  UMOV UR4, 0xffffffff ;  /* 0xffffffff00047882 */ /* 0x000fe20000000000 */
[----:B----4-:R-:W-:-:S04]  /*ea60*/  LOP3.LUT R8, R0, 0x1f, RZ, 0xc0, !PT ;  /* 0x0000001f00087812 */ /* 0x010fc800078ec0ff */
[----:B------:R-:W-:Y:S01]  /*ea70*/  ISETP.NE.AND P0, PT, R8, 0x1f, PT ;  /* 0x0000001f0800780c */ /* 0x000fe20003f05270 */
[----:B------:R-:W-:-:S12]  /*ea80*/  BRA.DIV UR4, `(.L_x_459) ;  /* 0x0000003204107947 */ /* 0x000fd8000b800000 */
[----:B------:R-:W-:Y:S01]  /*ea90*/  IMAD.IADD R5, R19, 0x1, R8 ;  /* 0x0000000113057824 */ /* 0x000fe200078e0208 */
[----:B------:R-:W-:-:S04]  /*eaa0*/  ULDC UR4, c[0x0][0xc3c] ;  /* 0x00030f0000047ab9 */ /* 0x000fc80000000800 */
[----:B------:R-:W-:-:S13]  /*eab0*/  ISETP.GE.OR P1, PT, R5, UR4, !P0 ;  /* 0x0000000405007c0c */ /* 0x000fda000c726670 */
[----:B------:R-:W4:Y:S02]  /*eac0*/  @!P1 LDC.64 R2, c[0x0][0xc80] ;  /* 0x00032000ff029b82 */ /* 0x000f240000000a00 */
[----:B----4-:R-:W-:-:S06]  /*ead0*/  @!P1 IMAD.WIDE R2, R5, 0x4, R2 ;  /* 0x0000000405029825 */ /* 0x010fcc00078e0202 */
[----:B------:R-:W4:Y:S01]  /*eae0*/  @!P1 LDG.E R2, desc[UR50][R2.64] ;  /* 0x0000003202029981 */ /* 0x000f22000c1e1900 */
[----:B------:R-:W-:Y:S01]  /*eaf0*/  IMAD.MOV.U32 R5, RZ, RZ, RZ ;  /* 0x000000ffff057224 */ /* 0x000fe200078e00ff */
[C---:B------:R-:W-:Y:S02]  /*eb00*/  ISETP.GE.U32.AND P2, PT, R8.reuse, 0x2, PT ;  /* 0x000000020800780c */ /* 0x040fe40003f46070 */
[C---:B------:R-:W-:Y:S01]  /*eb10*/  ISETP.GE.U32.AND P3, PT, R8.reuse, 0x4, PT ;  /* 0x000000040800780c */ /* 0x040fe20003f66070 */
[----:B------:R-:W-:Y:S01]  /*eb20*/  SHFL.IDX PT, R0, R16, RZ, 0x1f ;  /* 0x00001fff10007589 */ /* 0x000fe200000e0000 */
[C---:B------:R-:W-:Y:S02]  /*eb30*/  ISETP.GE.U32.AND P4, PT, R8.reuse, 0x8, PT ;  /* 0x000000080800780c */ /* 0x040fe40003f86070 */
[C---:B------:R-:W-:Y:S01]  /*eb40*/  ISETP.GE.U32.AND P5, PT, R8.reuse, 0x10, PT ;  /* 0x000000100800780c */ /* 0x040fe20003fa6070 */
[----:B0-----:R-:W-:Y:S01]  /*eb50*/  SHFL.IDX PT, R4, R16, 0x1, 0x1f ;  /* 0x00201f0010047f89 */ /* 0x001fe200000e0000 */
[----:B----4-:R-:W-:Y:S01]  /*eb60*/  @!P1 IMAD.MOV.U32 R5, RZ, RZ, R2 ;  /* 0x000000ffff059224 */ /* 0x010fe200078e0002 */
[----:B------:R-:W-:-:S04]  /*eb70*/  ISETP.NE.AND P1, PT, R8, RZ, PT ;  /* 0x000000ff0800720c */ /* 0x000fc80003f25270 */
[----:B------:R-:W2:Y:S02]  /*eb80*/  SHFL.UP PT, R14, R5, 0x1, RZ ;  /* 0x04200000050e7989 */ /* 0x000ea400000e00ff */
[----:B--23--:R-:W-:-:S04]  /*eb90*/  SEL R6, R14, RZ, P1 ;  /* 0x000000ff0e067207 */ /* 0x00cfc80000800000 */
[----:B------:R-:W-:-:S05]  /*eba0*/  IADD3 R6, R5, R6, RZ ;  /* 0x0000000605067210 */ /* 0x000fca0007ffe0ff */
        /* <DEDUP_REMOVED lines=12> */
[----:B------:R0:W2:Y:S02]  /*ec70*/  SHFL.IDX PT, R14, R2, 0x1f, 0x1f ;  /* 0x03e01f00020e7f89 */ /* 0x0000a400000e0000 */
.L_x_552:
[----:B------:R-:W-:Y:S02]  /*ec80*/  ULDC UR4, c[0x0][0xc38] ;  /* 0x00030e0000047ab9 */ /* 0x000fe40000000800 */
[----:B------:R-:W-:-:S04]  /*ec90*/  IMAD.U32 R7, RZ, RZ, UR4 ;  /* 0x00000004ff077e24 */ /* 0x000fc8000f8e00ff */
[----:B--2---:R-:W-:-:S05]  /*eca0*/  IMAD R14, R14, R7, RZ ;  /* 0x000000070e0e7224 */ /* 0x004fca00078e02ff */
[----:B------:R-:W-:-:S04]  /*ecb0*/  IADD3 R9, R4, R14, RZ ;  /* 0x0000000e04097210 */ /* 0x000fc80007ffe0ff */
[----:B------:R-:W-:-:S13]  /*ecc0*/  ISETP.GT.AND P6, PT, R9, R0, PT ;  /* 0x000000000900720c */ /* 0x000fda0003fc4270 */
[----:B------:R-:W-:Y:S05]  /*ecd0*/  @P6 BRA `(.L_x_460) ;  /* 0x00000000009c6947 */ /* 0x000fea0003800000 */
.L_x_465:
[----:B0-----:R-:W0:Y:S01]  /*ece0*/  LDC R2, c[0x0][0xc3c] ;  /* 0x00030f00ff027b82 */ /* 0x001e220000000800 */
[----:B------:R-:W-:-:S05]  /*ecf0*/  VIADD R19, R19, 0x1f ;  /* 0x0000001f13137836 */ /* 0x000fca0000000000 */
[----:B0-----:R-:W-:-:S13]  /*ed00*/  ISETP.GE.AND P6, PT, R19, R2, PT ;  /* 0x000000021300720c */ /* 0x001fda0003fc6270 */
[----:B------:R-:W-:Y:S05]  /*ed10*/  @P6 BRA `(.L_x_461) ;  /* 0x0000000400446947 */ /* 0x000fea0003800000 */
[----:B------:R-:W0:Y:S01]  /*ed20*/  S2R R3, SR_TID.X ;  /* 0x0000000000037919 */ /* 0x000e220000002100 */
[----:B------:R-:W-:Y:S01]  /*ed30*/  BSSY B0, `(.L_x_462) ;  /* 0x0000009000007945 */ /* 0x000fe20003800000 */
[----:B------:R-:W-:Y:S01]  /*ed40*/  IMAD.MOV.U32 R5, RZ, RZ, RZ ;  /* 0x000000ffff057224 */ /* 0x000fe200078e00ff */
[----:B0-----:R-:W-:-:S05]  /*ed50*/  LOP3.LUT R3, R3, 0x1f, RZ, 0xc0, !PT ;  /* 0x0000001f03037812 */ /* 0x001fca00078ec0ff */
[----:B------:R-:W-:-:S05]  /*ed60*/  IMAD.IADD R7, R19, 0x1, R3 ;  /* 0x0000000113077824 */ /* 0x000fca00078e0203 */
[----:B------:R-:W-:-:S13]  /*ed70*/  ISETP.GE.OR P6, PT, R7, R2, !P0 ;  /* 0x000000020700720c */ /* 0x000fda00047c6670 */
[----:B------:R-:W-:Y:S05]  /*ed80*/  @P6 BRA `(.L_x_463) ;  /* 0x00000000000c6947 */ /* 0x000fea0003800000 */
[----:B------:R-:W0:Y:S02]  /*ed90*/  LDC.64 R2, c[0x0][0xc80] ;  /* 0x00032000ff027b82 */ /* 0x000e240000000a00 */
[----:B0-----:R-:W-:-:S05]  /*eda0*/  IMAD.WIDE R2, R7, 0x4, R2 ;  /* 0x0000000407027825 */ /* 0x001fca00078e0202 */
[----:B------:R0:W5:Y:S02]  /*edb0*/  LDG.E R5, desc[UR50][R2.64] ;  /* 0x0000003202057981 */ /* 0x000164000c1e1900 */
.L_x_463:
[----:B------:R-:W-:Y:S05]  /*edc0*/  BSYNC B0 ;  /* 0x0000000000007941 */ /* 0x000fea0003800000 */
.L_x_462:
[----:B------:R-:W-:-:S03]  /*edd0*/  UMOV UR4, 0xffffffff ;  /* 0xffffffff00047882 */ /* 0x000fc60000000000 */
[----:B------:R-:W-:Y:S05]  /*ede0*/  BRA.DIV UR4, `(.L_x_464) ;  /* 0x00000032045c7947 */ /* 0x000fea000b800000 */
[----:B-----5:R-:W2:Y:S02]  /*edf0*/  SHFL.UP PT, R14, R5, 0x1, RZ ;  /* 0x04200000050e7989 */ /* 0x020ea400000e00ff */
[----:B--2---:R-:W-:-:S05]  /*ee00*/  SEL R14, R14, RZ, P1 ;  /* 0x000000ff0e0e7207 */ /* 0x004fca0000800000 */
        /* <DEDUP_REMOVED lines=10> */
[----:B------:R-:W0:Y:S02]  /*eeb0*/  SHFL.UP PT, R14, R4, 0x10, RZ ;  /* 0x06000000040e7989 */ /* 0x000e2400000e00ff */
[----:B0-----:R-:W-:-:S05]  /*eec0*/  SEL R7, R14, RZ, P5 ;  /* 0x000000ff0e077207 */ /* 0x001fca0002800000 */
[----:B------:R-:W-:-:S05]  /*eed0*/  IMAD.IADD R2, R4, 0x1, R7 ;  /* 0x0000000104027824 */ /* 0x000fca00078e0207 */
[----:B------:R0:W2:Y:S02]  /*eee0*/  SHFL.IDX PT, R14, R2, 0x1f, 0x1f ;  /* 0x03e01f00020e7f89 */ /* 0x0000a400000e0000 */
.L_x_560:
[----:B------:R-:W-:Y:S02]  /*eef0*/  ULDC UR4, c[0x0][0xc38] ;  /* 0x00030e0000047ab9 */ /* 0x000fe40000000800 */
[----:B------:R-:W-:-:S04]  /*ef00*/  IMAD.U32 R7, RZ, RZ, UR4 ;  /* 0x00000004ff077e24 */ /* 0x000fc8000f8e00ff */
[----:B--2---:R-:W-:-:S04]  /*ef10*/  IMAD R14, R14, R7, RZ ;  /* 0x000000070e0e7224 */ /* 0x004fc800078e02ff */
[----:B------:R-:W-:-:S05]  /*ef20*/  IMAD.IADD R9, R14, 0x1, R9 ;  /* 0x000000010e097824 */ /* 0x000fca00078e0209 */
[----:B------:R-:W-:-:S13]  /*ef30*/  ISETP.GT.AND P6, PT, R9, R0, PT ;  /* 0x000000000900720c */ /* 0x000fda0003fc4270 */
[----:B------:R-:W-:Y:S05]  /*ef40*/  @!P6 BRA `(.L_x_465) ;  /* 0xfffffffc0064e947 */ /* 0x000fea000383ffff */
.L_x_460:
[----:B------:R-:W-:Y:S01]  /*ef50*/  IMAD.IADD R16, R9, 0x1, -R14 ;  /* 0x0000000109107824 */ /* 0x000fe200078e0a0e */
[----:B------:R-:W-:-:S03]  /*ef60*/  UMOV UR4, 0xffffffff ;  /* 0xffffffff00047882 */ /* 0x000fc60000000000 */
[----:B------:R-:W-:-:S05]  /*ef70*/  IMAD R3, R2, R7, R16 ;  /* 0x0000000702037224 */ /* 0x000fca00078e0210 */
[----:B------:R-:W-:Y:S01]  /*ef80*/  ISETP.GT.AND P6, PT, R3, R0, PT ;  /* 0x000000000300720c */ /* 0x000fe20003fc4270 */
[----:B------:R-:W-:-:S12]  /*ef90*/  BRA.DIV UR4, `(.L_x_466) ;  /* 0x0000003204ac7947 */ /* 0x000fd8000b800000 */
[----:B------:R-:W-:-:S04]  /*efa0*/  VOTE.ANY R3, PT, !P6 ;  /* 0x0000000000037806 */ /* 0x000fc800070e0100 */
[----:B------:R-:W2:Y:S02]  /*efb0*/  POPC R4, R3 ;  /* 0x0000000300047309 */ /* 0x000ea40000000000 */
[----:B--2---:R2:W3:Y:S02]  /*efc0*/  SHFL.IDX PT, R5, R5, R4, 0x1f ;  /* 0x00001f0405057589 */ /* 0x0044e400000e0000 */
.L_x_564:
[----:B------:R-:W-:Y:S02]  /*efd0*/  ISETP.NE.AND P0, PT, R3, RZ, PT ;  /* 0x000000ff0300720c */ /* 0x000fe40003f05270 */
[----:B------:R-:W-:-:S11]  /*efe0*/  MOV R14, RZ ;  /* 0x000000ff000e7202 */ /* 0x000fd60000000f00 */
[----:B------:R-:W-:Y:S05]  /*eff0*/  @!P0 BRA `(.L_x_467) ;  /* 0x0000000000108947 */ /* 0x000fea0003800000 */
[----:B------:R-:W-:Y:S01]  /*f000*/  UMOV UR4, 0xffffffff ;  /* 0xffffffff00047882 */ /* 0x000fe20000000000 */
[----:B------:R-:W-:Y:S02]  /*f010*/  VIADD R12, R4, 0xffffffff ;  /* 0xffffffff040c7836 */ /* 0x000fe40000000000 */
[----:B------:R-:W-:Y:S05]  /*f020*/  BRA.DIV UR4, `(.L_x_468) ;  /* 0x0000003204d07947 */ /* 0x000fea000b800000 */
[----:B------:R4:W0:Y:S02]  /*f030*/  SHFL.IDX PT, R14, R2, R12, 0x1f ;  /* 0x00001f0c020e7589 */ /* 0x00082400000e0000 */
.L_x_467:
[----:B---3--:R-:W-:Y:S01]  /*f040*/  IABS R6, R5 ;  /* 0x0000000500067213 */ /* 0x008fe20000000000 */
[----:B0-----:R-:W-:Y:S01]  /*f050*/  IMAD R16, R14, R7, R16 ;  /* 0x000000070e107224 */ /* 0x001fe200078e0210 */
[----:B------:R-:W-:Y:S02]  /*f060*/  IADD3 R19, R4, R19, RZ ;  /* 0x0000001304137210 */ /* 0x000fe40007ffe0ff */
[----:B------:R-:W0:Y:S01]  /*f070*/  I2F.RP R8, R6 ;  /* 0x0000000600087306 */ /* 0x000e220000209400 */
[----:B------:R-:W-:-:S05]  /*f080*/  IMAD.IADD R10, R0, 0x1, -R16 ;  /* 0x00000001000a7824 */ /* 0x000fca00078e0a10 */
[----:B------:R-:W-:Y:S02]  /*f090*/  IABS R0, R10 ;  /* 0x0000000a00007213 */ /* 0x000fe40000000000 */
[----:B0-----:R-:W4:Y:S02]  /*f0a0*/  MUFU.RCP R8, R8 ;  /* 0x0000000800087308 */ /* 0x001f240000001000 */
[----:B----4-:R-:W-:-:S06]  /*f0b0*/  VIADD R2, R8, 0xffffffe ;  /* 0x0ffffffe08027836 */ /* 0x010fcc0000000000 */
[----:B------:R0:W3:Y:S02]  /*f0c0*/  F2I.FTZ.U32.TRUNC.NTZ R3, R2 ;  /* 0x0000000200037305 */ /* 0x0000e4000021f000 */
[----:B0-----:R-:W-:Y:S02]  /*f0d0*/  IMAD.MOV.U32 R2, RZ, RZ, RZ ;  /* 0x000000ffff027224 */ /* 0x001fe400078e00ff */
[----:B---3--:R-:W-:-:S04]  /*f0e0*/  IMAD.MOV R7, RZ, RZ, -R3 ;  /* 0x000000ffff077224 */ /* 0x008fc800078e0a03 */
[----:B------:R-:W-:-:S04]  /*f0f0*/  IMAD R7, R7, R6, RZ ;  /* 0x0000000607077224 */ /* 0x000fc800078e02ff */
[----:B------:R-:W-:Y:S01]  /*f100*/  IMAD.HI.U32 R3, R3, R7, R2 ;  /* 0x0000000703037227 */ /* 0x000fe200078e0002 */
[----:B------:R-:W-:-:S04]  /*f110*/  IABS R7, R5 ;  /* 0x0000000500077213 */ /* 0x000fc80000000000 */
[----:B------:R-:W-:Y:S01]  /*f120*/  IADD3 R7, RZ, -R7, RZ ;  /* 0x80000007ff077210 */ /* 0x000fe20007ffe0ff */
[----:B------:R-:W-:-:S04]  /*f130*/  IMAD.HI.U32 R3, R3, R0, RZ ;  /* 0x0000000003037227 */ /* 0x000fc800078e00ff */
[----:B------:R-:W-:Y:S01]  /*f140*/  IMAD R7, R3, R7, R0 ;  /* 0x0000000703077224 */ /* 0x000fe200078e0200 */
[----:B------:R-:W-:-:S04]  /*f150*/  LOP3.LUT R0, R10, R5, RZ, 0x3c, !PT ;  /* 0x000000050a007212 */ /* 0x000fc800078e3cff */
[----:B------:R-:W-:Y:S02]  /*f160*/  ISETP.GT.U32.AND P1, PT, R6, R7, PT ;  /* 0x000000070600720c */ /* 0x000fe40003f24070 */
[----:B------:R-:W-:-:S11]  /*f170*/  ISETP.GE.AND P2, PT, R0, RZ, PT ;  /* 0x000000ff0000720c */ /* 0x000fd60003f46270 */
[----:B------:R-:W-:Y:S02]  /*f180*/  @!P1 IMAD.IADD R7, R7, 0x1, -R6 ;  /* 0x0000000107079824 */ /* 0x000fe400078e0a06 */
[----:B------:R-:W-:Y:S01]  /*f190*/  @!P1 VIADD R3, R3, 0x1 ;  /* 0x0000000103039836 */ /* 0x000fe20000000000 */
[----:B------:R-:W-:Y:S02]  /*f1a0*/  ISETP.NE.AND P1, PT, R5, RZ, PT ;  /* 0x000000ff0500720c */ /* 0x000fe40003f25270 */
[----:B------:R-:W-:-:S13]  /*f1b0*/  ISETP.GE.U32.AND P0, PT, R7, R6, PT ;  /* 0x000000060700720c */ /* 0x000fda0003f06070 */
[----:B------:R-:W-:-:S04]  /*f1c0*/  @P0 VIADD R3, R3, 0x1 ;  /* 0x0000000103030836 */ /* 0x000fc80000000000 */
[----:B------:R-:W-:Y:S01]  /*f1d0*/  @!P2 IMAD.MOV R3, RZ, RZ, -R3 ;  /* 0x000000ffff03a224 */ /* 0x000fe200078e0a03 */
[----:B------:R-:W-:-:S05]  /*f1e0*/  @!P1 LOP3.LUT R3, RZ, R5, RZ, 0x33, !PT ;  /* 0x00000005ff039212 */ /* 0x000fca00078e33ff */
[--C-:B------:R-:W-:Y:S02]  /*f1f0*/  IMAD.MOV R0, RZ, RZ, -R3.reuse ;  /* 0x000000ffff007224 */ /* 0x100fe400078e0a03 */
[----:B------:R-:W-:Y:S02]  /*f200*/  IMAD.MOV.U32 R18, RZ, RZ, R3 ;  /* 0x000000ffff127224 */ /* 0x000fe400078e0003 */
[----:B------:R-:W-:Y:S01]  /*f210*/  IMAD R17, R5, R0, R10 ;  /* 0x0000000005117224 */ /* 0x000fe200078e020a */
[----:B------:R-:W-:Y:S06]  /*f220*/  BRA `(.L_x_469) ;  /* 0x00000000001c7947 */ /* 0x000fec0003800000 */
.L_x_461:
[----:B------:R-:W-:Y:S01]  /*f230*/  UMOV UR4, URZ ;  /* 0x0000003f00047c82 */ /* 0x000fe20008000000 */
[----:B------:R-:W-:Y:S01]  /*f240*/  UMOV UR5, URZ ;  /* 0x0000003f00057c82 */ /* 0x000fe20008000000 */
[----:B------:R-:W-:Y:S01]  /*f250*/  ULDC UR6, c[0x0][0xc3c] ;  /* 0x00030f0000067ab9 */ /* 0x000fe20000000800 */
[----:B------:R-:W-:Y:S02]  /*f260*/  IMAD.MOV.U32 R16, RZ, RZ, R0 ;  /* 0x000000ffff107224 */ /* 0x000fe400078e0000 */
[----:B------:R-:W-:Y:S02]  /*f270*/  IMAD.U32 R17, RZ, RZ, UR4 ;  /* 0x00000004ff117e24 */ /* 0x000fe4000f8e00ff */
[----:B------:R-:W-:Y:S02]  /*f280*/  IMAD.U32 R18, RZ, RZ, UR5 ;  /* 0x00000005ff127e24 */ /* 0x000fe4000f8e00ff */
[----:B------:R-:W-:-:S07]  /*f290*/  IMAD.U32 R19, RZ, RZ, UR6 ;  /* 0x00000006ff137e24 */ /* 0x000fce000f8e00ff */
.L_x_469:
[----:B------:R-:W0:Y:S01]  /*f2a0*/  S2R R0, SR_TID.X ;  /* 0x0000000000007919 */ /* 0x000e220000002100 */
[----:B------:R-:W-:Y:S05]  /*f2b0*/  WARPSYNC.ALL ;  /* 0x0000000000007948 */ /* 0x000fea0003800000 */
[----:B------:R-:W-:Y:S01]  /*f2c0*/  BAR.SYNC.DEFER_BLOCKING 0x4, 0x180 ;  /* 0x0106000000007b1d */ /* 0x000fe20000010000 */
[----:B0-----:R-:W-:-:S04]  /*f2d0*/  LOP3.LUT R0, R0, 0x1f, RZ, 0xc0, !PT ;  /* 0x0000001f00007812 */ /* 0x001fc800078ec0ff */
[----:B------:R-:W-:-:S13]  /*f2e0*/  ISETP.NE.AND P0, PT, R0, RZ, PT ;  /* 0x000000ff0000720c */ /* 0x000fda0003f05270 */
[----:B------:R-:W0:Y:S01]  /*f2f0*/  @!P0 S2R R3, SR_CgaCtaId ;  /* 0x0000000000038919 */ /* 0x000e220000008800 */
[----:B------:R-:W-:-:S04]  /*f300*/  @!P0 MOV R0, 0x400 ;  /* 0x0000040000008802 */ /* 0x000fc80000000f00 */
[----:B0-----:R-:W-:-:S05]  /*f310*/  @!P0 LEA R23, R3, R0, 0x18 ;  /* 0x0000000003178211 */ /* 0x001fca00078ec0ff */
[----:B------:R0:W-:Y:S01]  /*f320*/  @!P0 STS.128 [R23+0x28cd0], R16 ;  /* 0x028cd01017008388 */ /* 0x0001e20000000c00 */
[----:B------:R-:W-:Y:S06]  /*f330*/  BAR.ARV 0x5, 0x180 ;  /* 0x0146000000007b1d */ /* 0x000fec0000002000 */
.L_x_458:
[----:B------:R-:W-:Y:S02]  /*f340*/  ULDC UR4, c[0x0][0xc3c] ;  /* 0x00030f0000047ab9 */ /* 0x000fe40000000800 */
[----:B0-----:R-:W-:-:S13]  /*f350*/  ISETP.GE.AND P0, PT, R19, UR4, PT ;  /* 0x0000000413007c0c */ /* 0x001fda000bf06270 */
[----:B------:R-:W-:Y:S05]  /*f360*/  @!P0 BRA `(.L_x_470) ;  /* 0xffffffb800c48947 */ /* 0x000fea000383ffff */
[----:B------:R-:W-:Y:S05]  /*f370*/  BSYNC B8 ;  /* 0x0000000000087941 */ /* 0x000fea0003800000 */
.L_x_409:
[----:B-1----:R-:W5:Y:S01]  /*f380*/  LDL.LU R0, [R1+0x24] ;  /* 0x0000240001007983 */ /* 0x002f620000300800 */
[----:B------:R-:W-:Y:S01]  /*f390*/  BSSY B0, `(.L_x_471) ;  /* 0x000000b000007945 */ /* 0x000fe20003800000 */
[----:B------:R-:W0:Y:S01]  /*f3a0*/  S2R R5, SR_CgaCtaId ;  /* 0x0000000000057919 */ /* 0x000e220000008800 */
[----:B-----5:R-:W-:-:S04]  /*f3b0*/  IADD3 R0, R0, 0x1, RZ ;  /* 0x0000000100007810 */ /* 0x020fc80007ffe0ff */
[----:B------:R-:W-:-:S04]  /*f3c0*/  LEA.HI R2, R0, R0, RZ, 0x1 ;  /* 0x0000000000027211 */ /* 0x000fc800078f08ff */
[----:B------:R-:W-:Y:S02]  /*f3d0*/  LOP3.LUT R3, R2, 0xfffffffe, RZ, 0xc0, !PT ;  /* 0xfffffffe02037812 */ /* 0x000fe400078ec0ff */
[----:B------:R-:W-:-:S03]  /*f3e0*/  MOV R2, 0x400 ;  /* 0x0000040000027802 */ /* 0x000fc60000000f00 */
[----:B------:R-:W-:Y:S01]  /*f3f0*/  IMAD.IADD R0, R0, 0x1, -R3 ;  /* 0x0000000100007824 */ /* 0x000fe200078e0a03 */
[----:B0-----:R-:W-:-:S04]  /*f400*/  LEA R5, R5, R2, 0x18 ;  /* 0x0000000205057211 */ /* 0x001fc800078ec0ff */
[----:B------:R-:W-:-:S04]  /*f410*/  SHF.L.U32 R0, R0, 0x1f, RZ ;  /* 0x0000001f00007819 */ /* 0x000fc800000006ff */
[----:B------:R-:W0:Y:S02]  /*f420*/  SYNCS.PHASECHK.TRANS64.TRYWAIT P0, [R5+URZ+0x28c20], R0 ;  /* 0x028c2000050075a7 */ /* 0x000e24000800017f */
[----:B0-----:R-:W-:Y:S05]  /*f430*/  @!P0 BRA `(.L_x_472) ;  /* 0x0000002c00f08947 */ /* 0x001fea0003800000 */
.L_x_567:
[----:B------:R-:W-:Y:S05]  /*f440*/  BSYNC B0 ;  /* 0x0000000000007941 */ /* 0x000fea0003800000 */
.L_x_471:
[----:B------:R-:W-:-:S03]  /*f450*/  UMOV UR4, 0xffffffff ;  /* 0xffffffff00047882 */ /* 0x000fc60000000000 */
[----:B------:R-:W-:Y:S05]  /*f460*/  BRA.DIV UR4, `(.L_x_473) ;  /* 0x0000002e04f87947 */ /* 0x000fea000b800000 */
[----:B0-----:R-:W0:Y:S02]  /*f470*/  S2R R0, SR_TID.X ;  /* 0x0000000000007919 */ /* 0x001e240000002100 */
[----:B0-----:R-:W-:-:S04]  /*f480*/  SHF.R.U32.HI R0, RZ, 0x5, R0 ;  /* 0x00000005ff007819 */ /* 0x001fc80000011600 */
[----:B------:R-:W-:-:S05]  /*f490*/  LOP3.LUT R0, R0, 0x3, RZ, 0xc0, !PT ;  /* 0x0000000300007812 */ /* 0x000fca00078ec0ff */
[----:B------:R0:W1:Y:S02]  /*f4a0*/  SHFL.IDX PT, R14, R0, RZ, 0x1f ;  /* 0x00001fff000e7589 */ /* 0x00006400000e0000 */
.L_x_570:
[----:B-1----:R-:W-:Y:S01]  /*f4b0*/  ISETP.NE.AND P0, PT, R14, RZ, PT ;  /* 0x000000ff0e00720c */ /* 0x002fe20003f05270 */
[----:B------:R-:W-:-:S12]  /*f4c0*/  BSSY B0, `(.L_x_474) ;  /* 0x0000024000007945 */ /* 0x000fd80003800000 */
[----:B------:R-:W-:Y:S05]  /*f4d0*/  @P0 BRA `(.L_x_475) ;  /* 0x0000000000880947 */ /* 0x000fea0003800000 */
[----:B------:R-:W-:-:S03]  /*f4e0*/  UMOV UR4, 0xffffffff ;  /* 0xffffffff00047882 */ /* 0x000fc60000000000 */
[----:B------:R-:W-:Y:S05]  /*f4f0*/  BRA.DIV UR4, `(.L_x_476) ;  /* 0x0000003204087947 */ /* 0x000fea000b800000 */
[----:B------:R-:W-:-:S13]  /*f500*/  ELECT P6, URZ, PT ;  /* 0x00000000003f782f */ /* 0x000fda00038c0000 */
.L_x_573:
[----:B------:R-:W-:Y:S05]  /*f510*/  @!P6 BRA `(.L_x_475) ;  /* 0x000000000078e947 */ /* 0x000fea0003800000 */
[----:B------:R-:W-:-:S06]  /*f520*/  ULOP3.LUT UR4, UR39, 0x2, URZ, 0xfc, !UPT ;  /* 0x0000000227047892 */ /* 0x000fcc000f8efc3f */
[----:B0-----:R-:W-:-:S05]  /*f530*/  IMAD.U32 R0, RZ, RZ, UR4 ;  /* 0x00000004ff007e24 */ /* 0x001fca000f8e00ff */
[----:B------:R-:W-:-:S13]  /*f540*/  ISETP.NE.AND P0, PT, R0, 0x3, PT ;  /* 0x000000030000780c */ /* 0x000fda0003f05270 */
[----:B------:R-:W-:Y:S05]  /*f550*/  @!P0 BRA `(.L_x_477) ;  /* 0x0000000000048947 */ /* 0x000fea0003800000 */
[----:B------:R-:W-:Y:S01]  /*f560*/  BPT.TRAP 0x1 ;  /* 0x000000040000795c */ /* 0x000fe20000300000 */
.L_x_477:
[C---:B------:R-:W-:Y:S01]  /*f570*/  IMAD R3, R24.reuse, 0x8, R5 ;  /* 0x0000000818037824 */ /* 0x040fe200078e0205 */
[----:B------:R-:W-:Y:S01]  /*f580*/  SHF.L.U32 R2, R25, 0x1f, RZ ;  /* 0x0000001f19027819 */ /* 0x000fe200000006ff */
[----:B------:R-:W-:-:S03]  /*f590*/  VIADD R24, R24, 0x1 ;  /* 0x0000000118187836 */ /* 0x000fc60000000000 */
[----:B------:R-:W0:Y:S02]  /*f5a0*/  SYNCS.PHASECHK.TRANS64.TRYWAIT P1, [R3+URZ+0x28c40], R2 ;  /* 0x028c4002030075a7 */ /* 0x000e24000802017f */
[----:B------:R-:W-:-:S04]  /*f5b0*/  ISETP.NE.AND P2, PT, R24, 0x2, PT ;  /* 0x000000021800780c */ /* 0x000fc80003f45270 */
[----:B------:R-:W-:Y:S01]  /*f5c0*/  SEL R0, RZ, 0x1, P2 ;  /* 0x00000001ff007807 */ /* 0x000fe20001000000 */
[----:B0-----:R-:W-:Y:S08]  /*f5d0*/  @!P1 BRA `(.L_x_478) ;  /* 0x0000002c00f09947 */ /* 0x001ff00003800000 */
.L_x_574:
[----:B------:R-:W-:Y:S02]  /*f5e0*/  SEL R24, R24, RZ, P2 ;  /* 0x000000ff18187207 */ /* 0x000fe40001000000 */
[----:B------:R-:W-:Y:S01]  /*f5f0*/  LOP3.LUT R0, R25, R0, RZ, 0x3c, !PT ;  /* 0x0000000019007212 */ /* 0x000fe200078e3cff */
[----:B------:R-:W-:Y:S06]  /*f600*/  @!P0 BRA `(.L_x_479) ;  /* 0x0000000000048947 */ /* 0x000fec0003800000 */
[----:B------:R-:W-:Y:S01]  /*f610*/  BPT.TRAP 0x1 ;  /* 0x000000040000795c */ /* 0x000fe20000300000 */
.L_x_479:
[----:B------:R-:W-:Y:S01]  /*f620*/  IMAD R5, R24, 0x8, R5 ;  /* 0x0000000818057824 */ /* 0x000fe200078e0205 */
[----:B------:R-:W-:-:S04]  /*f630*/  SHF.L.U32 R0, R0, 0x1f, RZ ;  /* 0x0000001f00007819 */ /* 0x000fc800000006ff */
[----:B------:R-:W1:Y:S02]  /*f640*/  SYNCS.PHASECHK.TRANS64.TRYWAIT P1, [R5+URZ+0x28c40], R0 ;  /* 0x028c4000050075a7 */ /* 0x000e64000802017f */
[----:B-1----:R-:W-:Y:S05]  /*f650*/  @!P1 BRA `(.L_x_480) ;  /* 0x0000002c00e49947 */ /* 0x002fea0003800000 */
.L_x_575:
[----:B------:R-:W-:Y:S05]  /*f660*/  @!P0 BRA `(.L_x_481) ;  /* 0x0000000000048947 */ /* 0x000fea0003800000 */
[----:B------:R-:W-:Y:S01]  /*f670*/  BPT.TRAP 0x1 ;  /* 0x000000040000795c */ /* 0x000fe20000300000 */
.L_x_481:
[----:B------:R-:W5:Y:S02]  /*f680*/  SYNCS.PHASECHK.TRANS64.TRYWAIT P1, [R3+URZ+0x28c60], R2 ;  /* 0x028c6002030075a7 */ /* 0x000f64000802017f */
[----:B-----5:R-:W-:Y:S05]  /*f690*/  @!P1 BRA `(.L_x_482) ;  /* 0x0000002c00e89947 */ /* 0x020fea0003800000 */
.L_x_576:
[----:B------:R-:W-:Y:S05]  /*f6a0*/  @!P0 BRA `(.L_x_483) ;  /* 0x0000000000048947 */ /* 0x000fea0003800000 */
[----:B------:R-:W-:Y:S01]  /*f6b0*/  BPT.TRAP 0x1 ;  /* 0x000000040000795c */ /* 0x000fe20000300000 */
.L_x_483:
[----:B------:R0:W0:Y:S02]  /*f6c0*/  SYNCS.PHASECHK.TRANS64.TRYWAIT P0, [R5+URZ+0x28c60], R0 ;  /* 0x028c6000050075a7 */ /* 0x000024000800017f */
[----:B0-----:R-:W-:Y:S05]  /*f6d0*/  @!P0 NANOSLEEP.SYNCS 0x989680 ;  /* 0x009896800000895d */ /* 0x001fea0003900000 */
[----:B------:R-:W0:Y:S02]  /*f6e0*/  @!P0 SYNCS.PHASECHK.TRANS64 P0, [R5+URZ+0x28c60], R0 ;  /* 0x028c6000050085a7 */ /* 0x000e24000800007f */
[----:B0-----:R-:W-:Y:S05]  /*f6f0*/  @!P0 BRA `(.L_x_483) ;  /* 0xfffffffc00f08947 */ /* 0x001fea000383ffff */
.L_x_475:
[----:B------:R-:W-:Y:S05]  /*f700*/  BSYNC B0 ;  /* 0x0000000000007941 */ /* 0x000fea0003800000 */
.L_x_474:
[----:B------:R-:W-:Y:S05]  /*f710*/  EXIT ;  /* 0x000000000000794d */ /* 0x000fea0003800000 */
.L_x_354:
[----:B0-----:R-:W-:-:S04]  /*f720*/  MOV R3, UR16 ;  /* 0x0000001000037c02 */ /* 0x001fc80008000f00 */
[----:B------:R0:W1:Y:S03]  /*f730*/  SYNCS.PHASECHK.TRANS64.TRYWAIT P1, [R3+URZ+0x28c50], R0 ;  /* 0x028c5000030075a7 */ /* 0x000066000802017f */
[----:B-1----:R-:W-:Y:S05]  /*f740*/  @!P1 NANOSLEEP.SYNCS 0x989680 ;  /* 0x009896800000995d */ /* 0x002fea0003900000 */
[----:B------:R-:W1:Y:S02]  /*f750*/  @!P1 SYNCS.PHASECHK.TRANS64 P1, [R3+URZ+0x28c50], R0 ;  /* 0x028c5000030095a7 */ /* 0x000e64000802007f */
[----:B-1----:R-:W-:Y:S05]  /*f760*/  @!P1 BRA `(.L_x_354) ;  /* 0xfffffffc00ec9947 */ /* 0x002fea000383ffff */
[----:B------:R-:W-:Y:S05]  /*f770*/  BRA `(.L_x_484) ;  /* 0xffffff20005c7947 */ /* 0x000fea000383ffff */
.L_x_360:
[----:B-1----:R-:W-:-:S04]  /*f780*/  IMAD.U32 R4, RZ, RZ, UR21 ;  /* 0x00000015ff047e24 */ /* 0x002fc8000f8e00ff */
[----:B------:R1:W2:Y:S03]  /*f790*/  SYNCS.PHASECHK.TRANS64.TRYWAIT P1, [R4+URZ+0x28c50], R3 ;  /* 0x028c5003040075a7 */ /* 0x0002a6000802017f */
[----:B--2---:R-:W-:Y:S05]  /*f7a0*/  @!P1 NANOSLEEP.SYNCS 0x989680 ;  /* 0x009896800000995d */ /* 0x004fea0003900000 */
[----:B------:R-:W2:Y:S02]  /*f7b0*/  @!P1 SYNCS.PHASECHK.TRANS64 P1, [R4+URZ+0x28c50], R3 ;  /* 0x028c5003040095a7 */ /* 0x000ea4000802007f */
[----:B--2---:R-:W-:Y:S05]  /*f7c0*/  @!P1 BRA `(.L_x_360) ;  /* 0xfffffffc00ec9947 */ /* 0x004fea000383ffff */
[----:B------:R-:W-:Y:S05]  /*f7d0*/  BRA `(.L_x_359) ;  /* 0xffffff2c00647947 */ /* 0x000fea000383ffff */
.L_x_364:
[----:B0-----:R-:W-:-:S04]  /*f7e0*/  IMAD.U32 R3, RZ, RZ, UR41 ;  /* 0x00000029ff037e24 */ /* 0x001fc8000f8e00ff */
[----:B------:R0:W1:Y:S03]  /*f7f0*/  SYNCS.PHASECHK.TRANS64.TRYWAIT P1, [R3+URZ+0x28c00], R0 ;  /* 0x028c0000030075a7 */ /* 0x000066000802017f */
[----:B-1----:R-:W-:Y:S05]  /*f800*/  @!P1 NANOSLEEP.SYNCS 0x989680 ;  /* 0x009896800000995d */ /* 0x002fea0003900000 */
[----:B------:R-:W1:Y:S02]  /*f810*/  @!P1 SYNCS.PHASECHK.TRANS64 P1, [R3+URZ+0x28c00], R0 ;  /* 0x028c0000030095a7 */ /* 0x000e64000802007f */
[----:B-1----:R-:W-:Y:S05]  /*f820*/  @!P1 BRA `(.L_x_364) ;  /* 0xfffffffc00ec9947 */ /* 0x002fea000383ffff */
[----:B------:R-:W-:Y:S05]  /*f830*/  BRA `(.L_x_485) ;  /* 0xffffff3800bc7947 */ /* 0x000fea000383ffff */
.L_x_368:
[----:B--2---:R2:W3:Y:S02]  /*f840*/  SYNCS.PHASECHK.TRANS64.TRYWAIT P1, [R7+URZ+0x28c30], R8 ;  /* 0x028c3008070075a7 */ /* 0x0044e4000802017f */
[----:B---3--:R-:W-:Y:S05]  /*f850*/  @!P1 NANOSLEEP.SYNCS 0x989680 ;  /* 0x009896800000995d */ /* 0x008fea0003900000 */
[----:B------:R-:W3:Y:S02]  /*f860*/  @!P1 SYNCS.PHASECHK.TRANS64 P1, [R7+URZ+0x28c30], R8 ;  /* 0x028c3008070095a7 */ /* 0x000ee4000802007f */
[----:B---3--:R-:W-:Y:S05]  /*f870*/  @!P1 BRA `(.L_x_368) ;  /* 0xfffffffc00f09947 */ /* 0x008fea000383ffff */
[----:B------:R-:W-:Y:S05]  /*f880*/  BRA `(.L_x_367) ;  /* 0xffffff3800d87947 */ /* 0x000fea000383ffff */
.L_x_373:
[----:B---3--:R3:W0:Y:S02]  /*f890*/  SYNCS.PHASECHK.TRANS64.TRYWAIT P1, [R7+URZ+0x28c50], R8 ;  /* 0x028c5008070075a7 */ /* 0x008624000802017f */
[----:B0-----:R-:W-:Y:S05]  /*f8a0*/  @!P1 NANOSLEEP.SYNCS 0x989680 ;  /* 0x009896800000995d */ /* 0x001fea0003900000 */
[----:B------:R-:W0:Y:S02]  /*f8b0*/  @!P1 SYNCS.PHASECHK.TRANS64 P1, [R7+URZ+0x28c50], R8 ;  /* 0x028c5008070095a7 */ /* 0x000e24000802007f */
[----:B0-----:R-:W-:Y:S05]  /*f8c0*/  @!P1 BRA `(.L_x_373) ;  /* 0xfffffffc00f09947 */ /* 0x001fea000383ffff */
[----:B------:R-:W-:Y:S05]  /*f8d0*/  BRA `(.L_x_372) ;  /* 0xffffff4c00f07947 */ /* 0x000fea000383ffff */
.L_x_379:
[----:B-1----:R-:W-:-:S04]  /*f8e0*/  IMAD.U32 R4, RZ, RZ, UR21 ;  /* 0x00000015ff047e24 */ /* 0x002fc8000f8e00ff */
[----:B------:R1:W2:Y:S03]  /*f8f0*/  SYNCS.PHASECHK.TRANS64.TRYWAIT P2, [R4+URZ+0x28c30], R7 ;  /* 0x028c3007040075a7 */ /* 0x0002a6000804017f */
[----:B--2---:R-:W-:Y:S05]  /*f900*/  @!P2 NANOSLEEP.SYNCS 0x989680 ;  /* 0x009896800000a95d */ /* 0x004fea0003900000 */
[----:B------:R-:W2:Y:S02]  /*f910*/  @!P2 SYNCS.PHASECHK.TRANS64 P2, [R4+URZ+0x28c30], R7 ;  /* 0x028c30070400a5a7 */ /* 0x000ea4000804007f */
[----:B--2---:R-:W-:Y:S05]  /*f920*/  @!P2 BRA `(.L_x_379) ;  /* 0xfffffffc00eca947 */ /* 0x004fea000383ffff */
[----:B------:R-:W-:Y:S05]  /*f930*/  BRA `(.L_x_378) ;  /* 0xffffff5000e07947 */ /* 0x000fea000383ffff */
.L_x_384:
[----:B-1----:R-:W-:-:S04]  /*f940*/  IMAD.U32 R8, RZ, RZ, UR21 ;  /* 0x00000015ff087e24 */ /* 0x002fc8000f8e00ff */
[----:B------:R1:W2:Y:S03]  /*f950*/  SYNCS.PHASECHK.TRANS64.TRYWAIT P2, [R8+URZ+0x28c50], R7 ;  /* 0x028c5007080075a7 */ /* 0x0002a6000804017f */
[----:B--2---:R-:W-:Y:S05]  /*f960*/  @!P2 NANOSLEEP.SYNCS 0x989680 ;  /* 0x009896800000a95d */ /* 0x004fea0003900000 */
[----:B------:R-:W2:Y:S02]  /*f970*/  @!P2 SYNCS.PHASECHK.TRANS64 P2, [R8+URZ+0x28c50], R7 ;  /* 0x028c50070800a5a7 */ /* 0x000ea4000804007f */
[----:B--2---:R-:W-:Y:S05]  /*f980*/  @!P2 BRA `(.L_x_384) ;  /* 0xfffffffc00eca947 */ /* 0x004fea000383ffff */
[----:B------:R-:W-:Y:S05]  /*f990*/  BRA `(.L_x_383) ;  /* 0xffffff6c00147947 */ /* 0x000fea000383ffff */
.L_x_421:
[----:B------:R-:W-:Y:S01]  /*f9a0*/  SHF.R.U32.HI R2, RZ, 0x5, R2 ;  /* 0x00000005ff027819 */ /* 0x000fe20000011602 */
[----:B------:R-:W-:Y:S01]  /*f9b0*/  BSSY B0, `(.L_x_486) ;  /* 0x0000009000007945 */ /* 0x000fe20003800000 */
[----:B------:R-:W-:Y:S01]  /*f9c0*/  MOV R12, RZ ;  /* 0x000000ff000c7202 */ /* 0x000fe20000000f00 */
[----:B------:R-:W-:Y:S01]  /*f9d0*/  IMAD.MOV.U32 R11, RZ, RZ, 0x1f ;  /* 0x0000001fff0b7424 */ /* 0x000fe200078e00ff */
[----:B------:R-:W-:Y:S01]  /*f9e0*/  LOP3.LUT R2, R2, 0x3, RZ, 0xc0, !PT ;  /* 0x0000000302027812 */ /* 0x000fe200078ec0ff */
[----:B------:R-:W-:-:S04]  /*f9f0*/  IMAD.MOV.U32 R15, RZ, RZ, -0x1 ;  /* 0xffffffffff0f7424 */ /* 0x000fc800078e00ff */
[----:B------:R-:W-:-:S07]  /*fa00*/  IMAD.MOV.U32 R13, RZ, RZ, R2 ;  /* 0x000000ffff0d7224 */ /* 0x000fce00078e0002 */
[----:B0----5:R-:W-:Y:S05]  /*fa10*/  WARPSYNC.COLLECTIVE R15, `(.L_x_487) ;  /* 0x000000000f087348 */ /* 0x021fea0003c00000 */
[----:B------:R1:W2:Y:S02]  /*fa20*/  SHFL.IDX P6, R14, R13, R12, R11 ;  /* 0x0000000c0d0e7389 */ /* 0x0002a400000c000b */
[----:B012--5:R-:W-:Y:S01]  /*fa30*/  ENDCOLLECTIVE ;  /* 0x000000000000791b */ /* 0x027fe20003800000 */
.L_x_487:
[----:B------:R-:W-:Y:S05]  /*fa40*/  BSYNC B0 ;  /* 0x0000000000007941 */ /* 0x000fea0003800000 */
.L_x_486:
[----:B------:R-:W-:Y:S05]  /*fa50*/  BRA `(.L_x_488) ;  /* 0xffffffc000407947 */ /* 0x000fea000383ffff */
.L_x_424:
[----:B0-----:R0:W1:Y:S02]  /*fa60*/  SYNCS.PHASECHK.TRANS64.TRYWAIT P0, [R27+URZ+0x28c40], R0 ;  /* 0x028c40001b0075a7 */ /* 0x001064000800017f */
[----:B-1----:R-:W-:Y:S05]  /*fa70*/  @!P0 NANOSLEEP.SYNCS 0x989680 ;  /* 0x009896800000895d */ /* 0x002fea0003900000 */
[----:B------:R-:W1:Y:S02]  /*fa80*/  @!P0 SYNCS.PHASECHK.TRANS64 P0, [R27+URZ+0x28c40], R0 ;  /* 0x028c40001b0085a7 */ /* 0x000e64000800007f */
[----:B-1----:R-:W-:Y:S05]  /*fa90*/  @!P0 BRA `(.L_x_424) ;  /* 0xfffffffc00f08947 */ /* 0x002fea000383ffff */
[----:B------:R-:W-:Y:S05]  /*faa0*/  BRA `(.L_x_489) ;  /* 0xffffffc400107947 */ /* 0x000fea000383ffff */
.L_x_425:
        /* <DEDUP_REMOVED lines=8> */
.L_x_491:
[----:B------:R-:W-:Y:S05]  /*fb30*/  BSYNC B0 ;  /* 0x0000000000007941 */ /* 0x000fea0003800000 */
.L_x_490:
[----:B------:R-:W-:Y:S02]  /*fb40*/  IMAD.MOV.U32 R13, RZ, RZ, R0 ;  /* 0x000000ffff0d7224 */ /* 0x000fe400078e0000 */
[----:B------:R-:W-:Y:S02]  /*fb50*/  IMAD.MOV.U32 R12, RZ, RZ, RZ ;  /* 0x000000ffff0c7224 */ /* 0x000fe400078e00ff */
[----:B------:R-:W-:Y:S02]  /*fb60*/  IMAD.MOV.U32 R11, RZ, RZ, 0x181f ;  /* 0x0000181fff0b7424 */ /* 0x000fe400078e00ff */
[----:B------:R-:W-:Y:S02]  /*fb70*/  IMAD.MOV.U32 R15, RZ, RZ, -0x1 ;  /* 0xffffffffff0f7424 */ /* 0x000fe400078e00ff */
[----:B------:R-:W-:Y:S02]  /*fb80*/  IMAD.MOV.U32 R2, RZ, RZ, R14 ;  /* 0x000000ffff027224 */ /* 0x000fe400078e000e */
[----:B------:R-:W-:-:S07]  /*fb90*/  @P0 IMAD R6, R4, 0x2, R23 ;  /* 0x0000000204060824 */ /* 0x000fce00078e0217 */
[----:B------:R-:W-:Y:S05]  /*fba0*/  WARPSYNC.COLLECTIVE R15, `(.L_x_492) ;  /* 0x000000000f087348 */ /* 0x000fea0003c00000 */
[----:B------:R0:W1:Y:S02]  /*fbb0*/  SHFL.IDX P6, R14, R13, R12, R11 ;  /* 0x0000000c0d0e7389 */ /* 0x00006400000c000b */
[----:B01----:R-:W-:Y:S01]  /*fbc0*/  ENDCOLLECTIVE ;  /* 0x000000000000791b */ /* 0x003fe20003800000 */
.L_x_492:
[----:B------:R-:W-:Y:S02]  /*fbd0*/  IMAD.MOV.U32 R13, RZ, RZ, R5 ;  /* 0x000000ffff0d7224 */ /* 0x000fe400078e0005 */
[----:B------:R-:W-:Y:S01]  /*fbe0*/  IMAD.MOV.U32 R12, RZ, RZ, 0x1 ;  /* 0x00000001ff0c7424 */ /* 0x000fe200078e00ff */
[----:B------:R-:W-:-:S07]  /*fbf0*/  MOV R3, R14 ;  /* 0x0000000e00037202 */ /* 0x000fce0000000f00 */
[----:B------:R-:W-:Y:S05]  /*fc00*/  WARPSYNC.COLLECTIVE R15, `(.L_x_493) ;  /* 0x000000000f087348 */ /* 0x000fea0003c00000 */
[----:B------:R0:W1:Y:S02]  /*fc10*/  SHFL.IDX P6, R14, R13, R12, R11 ;  /* 0x0000000c0d0e7389 */ /* 0x00006400000c000b */
[----:B01----:R-:W-:Y:S01]  /*fc20*/  ENDCOLLECTIVE ;  /* 0x000000000000791b */ /* 0x003fe20003800000 */
.L_x_493:
        /* <DEDUP_REMOVED lines=15> */
.L_x_494:
[----:B------:R-:W-:Y:S02]  /*fd20*/  @P0 IMAD R6, R4, 0x2, R23 ;  /* 0x0000000204060824 */ /* 0x000fe400078e0217 */
[----:B------:R-:W-:Y:S02]  /*fd30*/  IMAD.MOV.U32 R13, RZ, RZ, R5 ;  /* 0x000000ffff0d7224 */ /* 0x000fe400078e0005 */
[----:B------:R-:W-:Y:S02]  /*fd40*/  IMAD.MOV.U32 R12, RZ, RZ, 0x2 ;  /* 0x00000002ff0c7424 */ /* 0x000fe400078e00ff */
[----:B------:R-:W-:-:S07]  /*fd50*/  IMAD.MOV.U32 R3, RZ, RZ, R14 ;  /* 0x000000ffff037224 */ /* 0x000fce00078e000e */
[----:B------:R-:W-:Y:S05]  /*fd60*/  WARPSYNC.COLLECTIVE R15, `(.L_x_495) ;  /* 0x000000000f087348 */ /* 0x000fea0003c00000 */
[----:B------:R0:W1:Y:S02]  /*fd70*/  SHFL.IDX P6, R14, R13, R12, R11 ;  /* 0x0000000c0d0e7389 */ /* 0x00006400000c000b */
[----:B01----:R-:W-:Y:S01]  /*fd80*/  ENDCOLLECTIVE ;  /* 0x000000000000791b */ /* 0x003fe20003800000 */
.L_x_495:
        /* <DEDUP_REMOVED lines=10> */
[----:B------:R-:W-:Y:S02]  /*fe30*/  ISETP.GE.AND P0, PT, R29, 0x21, PT ;  /* 0x000000211d00780c */ /* 0x000fe40003f06270 */
[----:B0-----:R-:W-:-:S11]  /*fe40*/  MOV R2, R14 ;  /* 0x0000000e00027202 */ /* 0x001fd60000000f00 */
[----:B------:R-:W-:Y:S05]  /*fe50*/  WARPSYNC.COLLECTIVE R15, `(.L_x_496) ;  /* 0x000000000f087348 */ /* 0x000fea0003c00000 */
[----:B------:R0:W1:Y:S02]  /*fe60*/  SHFL.IDX P6, R14, R13, R12, R11 ;  /* 0x0000000c0d0e7389 */ /* 0x00006400000c000b */
[----:B01----:R-:W-:Y:S01]  /*fe70*/  ENDCOLLECTIVE ;  /* 0x000000000000791b */ /* 0x003fe20003800000 */
.L_x_496:
[----:B------:R-:W-:Y:S02]  /*fe80*/  @P0 IMAD R6, R4, 0x2, R23 ;  /* 0x0000000204060824 */ /* 0x000fe400078e0217 */
[----:B------:R-:W-:Y:S01]  /*fe90*/  IMAD.MOV.U32 R13, RZ, RZ, R5 ;  /* 0x000000ffff0d7224 */ /* 0x000fe200078e0005 */
[----:B------:R-:W-:Y:S01]  /*fea0*/  MOV R12, 0x3 ;  /* 0x00000003000c7802 */ /* 0x000fe20000000f00 */
[----:B------:R-:W-:-:S07]  /*feb0*/  IMAD.MOV.U32 R3, RZ, RZ, R14 ;  /* 0x000000ffff037224 */ /* 0x000fce00078e000e */
[----:B------:R-:W-:Y:S05]  /*fec0*/  WARPSYNC.COLLECTIVE R15, `(.L_x_497) ;  /* 0x000000000f087348 */ /* 0x000fea0003c00000 */
[----:B------:R0:W1:Y:S02]  /*fed0*/  SHFL.IDX P6, R14, R13, R12, R11 ;  /* 0x0000000c0d0e7389 */ /* 0x00006400000c000b */
[----:B01----:R-:W-:Y:S01]  /*fee0*/  ENDCOLLECTIVE ;  /* 0x000000000000791b */ /* 0x003fe20003800000 */
.L_x_497:
        /* <DEDUP_REMOVED lines=10> */
.L_x_498:
[----:B------:R-:W-:Y:S01]  /*ff90*/  @!PT LDS RZ, [RZ] ;  /* 0x00000000fffff984 */ /* 0x000fe20000000800 */
[----:B------:R-:W-:Y:S01]  /*ffa0*/  @!PT LDS RZ, [RZ] ;  /* 0x00000000fffff984 */ /* 0x000fe20000000800 */
[----:B------:R-:W-:Y:S01]  /*ffb0*/  @!PT LDS RZ, [RZ] ;  /* 0x00000000fffff984 */ /* 0x000fe20000000800 */
[----:B------:R0:W-:Y:S01]  /*ffc0*/  @P0 LDGSTS.E.BYPASS.LTC128B.128 [R6+0x23400], desc[UR50][R2.64], !P2 ;  /* 0x2340000002060fae */ /* 0x0001e2000d101d72 */
[----:B------:R-:W-:Y:S01]  /*ffd0*/  IMAD.MOV.U32 R0, RZ, RZ, R14 ;  /* 0x000000ffff007224 */ /* 0x000fe200078e000e */
[----:B------:R-:W-:Y:S06]  /*ffe0*/  BRA `(.L_x_499) ;  /* 0xffffffc000cc7947 */ /* 0x000fec000383ffff */
.L_x_430:
[----:B------:R-:W-:Y:S01]  /*fff0*/  IMAD.MOV.U32 R13, RZ, RZ, R4 ;  /* 0x000000ffff0d7224 */ /* 0x000fe200078e0004 */
[----:B------:R-:W-:Y:S01]  /*10000*/  MOV R11, 0x181f ;  /* 0x0000181f000b7802 */ /* 0x000fe20000000f00 */
[----:B------:R-:W-:Y:S02]  /*10010*/  IMAD.MOV.U32 R12, RZ, RZ, RZ ;  /* 0x000000ffff0c7224 */ /* 0x000fe400078e00ff */
[----:B------:R-:W-:Y:S02]  /*10020*/  IMAD.MOV.U32 R15, RZ, RZ, -0x1 ;  /* 0xffffffffff0f7424 */ /* 0x000fe400078e00ff */
[----:B-----5:R-:W-:Y:S02]  /*10030*/  IMAD R5, R10, R7, RZ ;  /* 0x000000070a057224 */ /* 0x020fe400078e02ff */
[----:B------:R-:W-:-:S07]  /*10040*/  IMAD R17, R17, 0x40, R37 ;  /* 0x0000004011117824 */ /* 0x000fce00078e0225 */
[----:B------:R-:W-:Y:S05]  /*10050*/  WARPSYNC.COLLECTIVE R15, `(.L_x_500) ;  /* 0x000000000f087348 */ /* 0x000fea0003c00000 */
[----:B------:R0:W1:Y:S02]  /*10060*/  SHFL.IDX P6, R14, R13, R12, R11 ;  /* 0x0000000c0d0e7389 */ /* 0x00006400000c000b */
[----:B01----:R-:W-:Y:S01]  /*10070*/  ENDCOLLECTIVE ;  /* 0x000000000000791b */ /* 0x003fe20003800000 */
.L_x_500:
[C---:B------:R-:W-:Y:S01]  /*10080*/  VIADD R6, R17.reuse, 0x10 ;  /* 0x0000001011067836 */ /* 0x040fe20000000000 */
[----:B------:R-:W-:Y:S01]  /*10090*/  ISETP.GE.AND P0, PT, R17, R5, PT ;  /* 0x000000051100720c */ /* 0x000fe20003f06270 */
[----:B------:R-:W-:Y:S02]  /*100a0*/  IMAD.MOV.U32 R13, RZ, RZ, R0 ;  /* 0x000000ffff0d7224 */ /* 0x000fe400078e0000 */
[----:B------:R-:W-:-:S10]  /*100b0*/  IMAD.MOV.U32 R2, RZ, RZ, R14 ;  /* 0x000000ffff027224 */ /* 0x000fd400078e000e */
[----:B------:R-:W-:Y:S05]  /*100c0*/  WARPSYNC.COLLECTIVE R15, `(.L_x_501) ;  /* 0x000000000f087348 */ /* 0x000fea0003c00000 */
[----:B------:R0:W1:Y:S02]  /*100d0*/  SHFL.IDX P6, R14, R13, R12, R11 ;  /* 0x0000000c0d0e7389 */ /* 0x00006400000c000b */
[----:B01----:R-:W-:Y:S01]  /*100e0*/  ENDCOLLECTIVE ;  /* 0x000000000000791b */ /* 0x003fe20003800000 */
.L_x_501:
[----:B------:R-:W-:Y:S02]  /*100f0*/  IMAD.MOV.U32 R13, RZ, RZ, R4 ;  /* 0x000000ffff0d7224 */ /* 0x000fe400078e0004 */
[----:B------:R-:W-:Y:S02]  /*10100*/  IMAD.MOV.U32 R12, RZ, RZ, 0x1 ;  /* 0x00000001ff0c7424 */ /* 0x000fe400078e00ff */
[----:B------:R-:W-:-:S07]  /*10110*/  IMAD.MOV.U32 R3, RZ, RZ, R14 ;  /* 0x000000ffff037224 */ /* 0x000fce00078e000e */
[----:B------:R-:W-:Y:S05]  /*10120*/  WARPSYNC.COLLECTIVE R15, `(.L_x_502) ;  /* 0x000000000f087348 */ /* 0x000fea0003c00000 */
[----:B------:R0:W1:Y:S02]  /*10130*/  SHFL.IDX P6, R14, R13, R12, R11 ;  /* 0x0000000c0d0e7389 */ /* 0x00006400000c000b */
[----:B01----:R-:W-:Y:S01]  /*10140*/  ENDCOLLECTIVE ;  /* 0x000000000000791b */ /* 0x003fe20003800000 */
.L_x_502:
[----:B------:R-:W-:-:S04]  /*10150*/  @!P0 LEA R3, P2, R9, R3, 0x1 ;  /* 0x0000000309038211 */ /* 0x000fc800078408ff */
[----:B------:R-:W-:-:S04]  /*10160*/  @!P0 IADD3.X R2, RZ, R2, RZ, P2, !PT ;  /* 0x00000002ff028210 */ /* 0x000fc800017fe4ff */
[----:B------:R-:W-:Y:S01]  /*10170*/  @!P0 LOP3.LUT R3, R3, R2, RZ, 0x3c, !PT ;  /* 0x0000000203038212 */ /* 0x000fe200078e3cff */
[----:B------:R-:W-:-:S03]  /*10180*/  IMAD.MOV.U32 R13, RZ, RZ, R0 ;  /* 0x000000ffff0d7224 */ /* 0x000fc600078e0000 */
[----:B------:R-:W-:-:S04]  /*10190*/  @!P0 LOP3.LUT R2, R3, R2, RZ, 0x3c, !PT ;  /* 0x0000000203028212 */ /* 0x000fc800078e3cff */
[----:B------:R-:W-:-:S05]  /*101a0*/  @!P0 LOP3.LUT R3, R3, R2, RZ, 0x3c, !PT ;  /* 0x0000000203038212 */ /* 0x000fca00078e3cff */
[----:B------:R-:W-:Y:S01]  /*101b0*/  @!PT LDS RZ, [RZ] ;  /* 0x00000000fffff984 */ /* 0x000fe20000000800 */
[----:B------:R-:W-:Y:S01]  /*101c0*/  @!PT LDS RZ, [RZ] ;  /* 0x00000000fffff984 */ /* 0x000fe20000000800 */
[----:B------:R-:W-:Y:S01]  /*101d0*/  @!PT LDS RZ, [RZ] ;  /* 0x00000000fffff984 */ /* 0x000fe20000000800 */
[----:B------:R0:W-:Y:S01]  /*101e0*/  @!P0 LDGSTS.E.BYPASS.LTC128B.128 [R8+0x20400], desc[UR50][R2.64], !P1 ;  /* 0x2040000002088fae */ /* 0x0001e2000c901d72 */
[----:B------:R-:W-:Y:S01]  /*101f0*/  ISETP.GE.AND P0, PT, R6, R5, PT ;  /* 0x000000050600720c */ /* 0x000fe20003f06270 */
[----:B0-----:R-:W-:-:S12]  /*10200*/  IMAD.MOV.U32 R2, RZ, RZ, R14 ;  /* 0x000000ffff027224 */ /* 0x001fd800078e000e */
[----:B------:R-:W-:Y:S05]  /*10210*/  WARPSYNC.COLLECTIVE R15, `(.L_x_503) ;  /* 0x000000000f087348 */ /* 0x000fea0003c00000 */
[----:B------:R0:W1:Y:S02]  /*10220*/  SHFL.IDX P6, R14, R13, R12, R11 ;  /* 0x0000000c0d0e7389 */ /* 0x00006400000c000b */
[----:B01----:R-:W-:Y:S01]  /*10230*/  ENDCOLLECTIVE ;  /* 0x000000000000791b */ /* 0x003fe20003800000 */
.L_x_503:
[----:B------:R-:W-:Y:S02]  /*10240*/  IMAD.MOV.U32 R13, RZ, RZ, R4 ;  /* 0x000000ffff0d7224 */ /* 0x000fe400078e0004 */
[----:B------:R-:W-:Y:S01]  /*10250*/  IMAD.MOV.U32 R12, RZ, RZ, 0x2 ;  /* 0x00000002ff0c7424 */ /* 0x000fe200078e00ff */
[----:B------:R-:W-:-:S07]  /*10260*/  MOV R3, R14 ;  /* 0x0000000e00037202 */ /* 0x000fce0000000f00 */
[----:B------:R-:W-:Y:S05]  /*10270*/  WARPSYNC.COLLECTIVE R15, `(.L_x_504) ;  /* 0x000000000f087348 */ /* 0x000fea0003c00000 */
[----:B------:R0:W1:Y:S02]  /*10280*/  SHFL.IDX P6, R14, R13, R12, R11 ;  /* 0x0000000c0d0e7389 */ /* 0x00006400000c000b */
[----:B01----:R-:W-:Y:S01]  /*10290*/  ENDCOLLECTIVE ;  /* 0x000000000000791b */ /* 0x003fe20003800000 */
.L_x_504:
[----:B------:R-:W-:-:S05]  /*102a0*/  @!P0 LEA R3, P2, R9, R3, 0x1 ;  /* 0x0000000309038211 */ /* 0x000fca00078408ff */
[----:B------:R-:W-:-:S05]  /*102b0*/  @!P0 IMAD.X R2, RZ, RZ, R2, P2 ;  /* 0x000000ffff028224 */ /* 0x000fca00010e0602 */
[----:B------:R-:W-:Y:S02]  /*102c0*/  @!P0 LOP3.LUT R3, R3, R2, RZ, 0x3c, !PT ;  /* 0x0000000203038212 */ /* 0x000fe400078e3cff */
[----:B------:R-:W-:Y:S02]  /*102d0*/  MOV R13, R0 ;  /* 0x00000000000d7202 */ /* 0x000fe40000000f00 */
[----:B------:R-:W-:-:S04]  /*102e0*/  @!P0 LOP3.LUT R2, R3, R2, RZ, 0x3c, !PT ;  /* 0x0000000203028212 */ /* 0x000fc800078e3cff */
[----:B------:R-:W-:-:S05]  /*102f0*/  @!P0 LOP3.LUT R3, R3, R2, RZ, 0x3c, !PT ;  /* 0x0000000203038212 */ /* 0x000fca00078e3cff */
[----:B------:R-:W-:Y:S01]  /*10300*/  @!PT LDS RZ, [RZ] ;  /* 0x00000000fffff984 */ /* 0x000fe20000000800 */
[----:B------:R-:W-:Y:S01]  /*10310*/  @!PT LDS RZ, [RZ] ;  /* 0x00000000fffff984 */ /* 0x000fe20000000800 */
[----:B------:R-:W-:Y:S01]  /*10320*/  @!PT LDS RZ, [RZ] ;  /* 0x00000000fffff984 */ /* 0x000fe20000000800 */
[----:B------:R0:W-:Y:S02]  /*10330*/  @!P0 LDGSTS.E.BYPASS.LTC128B.128 [R8+0x20c00], desc[UR50][R2.64], !P1 ;  /* 0x20c0000002088fae */ /* 0x0001e4000c901d72 */
[----:B0-----:R-:W-:-:S05]  /*10340*/  VIADD R2, R17, 0x20 ;  /* 0x0000002011027836 */ /* 0x001fca0000000000 */
[----:B------:R-:W-:Y:S01]  /*10350*/  ISETP.GE.AND P0, PT, R2, R5, PT ;  /* 0x000000050200720c */ /* 0x000fe20003f06270 */
[----:B------:R-:W-:-:S12]  /*10360*/  IMAD.MOV.U32 R2, RZ, RZ, R14 ;  /* 0x000000ffff027224 */ /* 0x000fd800078e000e */
[----:B------:R-:W-:Y:S05]  /*10370*/  WARPSYNC.COLLECTIVE R15, `(.L_x_505) ;  /* 0x000000000f087348 */ /* 0x000fea0003c00000 */
[----:B------:R0:W1:Y:S02]  /*10380*/  SHFL.IDX P6, R14, R13, R12, R11 ;  /* 0x0000000c0d0e7389 */ /* 0x00006400000c000b */
[----:B01----:R-:W-:Y:S01]  /*10390*/  ENDCOLLECTIVE ;  /* 0x000000000000791b */ /* 0x003fe20003800000 */
.L_x_505:
[----:B------:R-:W-:Y:S02]  /*103a0*/  IMAD.MOV.U32 R13, RZ, RZ, R4 ;  /* 0x000000ffff0d7224 */ /* 0x000fe400078e0004 */
[----:B------:R-:W-:Y:S02]  /*103b0*/  IMAD.MOV.U32 R12, RZ, RZ, 0x3 ;  /* 0x00000003ff0c7424 */ /* 0x000fe400078e00ff */
[----:B------:R-:W-:-:S07]  /*103c0*/  IMAD.MOV.U32 R3, RZ, RZ, R14 ;  /* 0x000000ffff037224 */ /* 0x000fce00078e000e */
[----:B------:R-:W-:Y:S05]  /*103d0*/  WARPSYNC.COLLECTIVE R15, `(.L_x_506) ;  /* 0x000000000f087348 */ /* 0x000fea0003c00000 */
[----:B------:R0:W1:Y:S02]  /*103e0*/  SHFL.IDX P6, R14, R13, R12, R11 ;  /* 0x0000000c0d0e7389 */ /* 0x00006400000c000b */
[----:B01----:R-:W-:Y:S01]  /*103f0*/  ENDCOLLECTIVE ;  /* 0x000000000000791b */ /* 0x003fe20003800000 */
.L_x_506:
[----:B------:R-:W-:-:S05]  /*10400*/  @!P0 LEA R3, P2, R9, R3, 0x1 ;  /* 0x0000000309038211 */ /* 0x000fca00078408ff */
[----:B------:R-:W-:-:S05]  /*10410*/  @!P0 IMAD.X R2, RZ, RZ, R2, P2 ;  /* 0x000000ffff028224 */ /* 0x000fca00010e0602 */
[----:B------:R-:W-:Y:S02]  /*10420*/  @!P0 LOP3.LUT R3, R3, R2, RZ, 0x3c, !PT ;  /* 0x0000000203038212 */ /* 0x000fe400078e3cff */
[----:B------:R-:W-:Y:S02]  /*10430*/  MOV R13, R0 ;  /* 0x00000000000d7202 */ /* 0x000fe40000000f00 */
[----:B------:R-:W-:-:S04]  /*10440*/  @!P0 LOP3.LUT R2, R3, R2, RZ, 0x3c, !PT ;  /* 0x0000000203028212 */ /* 0x000fc800078e3cff */
[----:B------:R-:W-:Y:S01]  /*10450*/  @!P0 LOP3.LUT R3, R3, R2, RZ, 0x3c, !PT ;  /* 0x0000000203038212 */ /* 0x000fe200078e3cff */
[----:B------:R-:W-:-:S07]  /*10460*/  IMAD.MOV.U32 R4, RZ, RZ, R14 ;  /* 0x000000ffff047224 */ /* 0x000fce00078e000e */
[----:B------:R-:W-:Y:S05]  /*10470*/  WARPSYNC.COLLECTIVE R15, `(.L_x_507) ;  /* 0x000000000f087348 */ /* 0x000fea0003c00000 */
[----:B------:R0:W1:Y:S02]  /*10480*/  SHFL.IDX P6, R14, R13, R12, R11 ;  /* 0x0000000c0d0e7389 */ /* 0x00006400000c000b */
[----:B01----:R-:W-:Y:S01]  /*10490*/  ENDCOLLECTIVE ;  /* 0x000000000000791b */ /* 0x003fe20003800000 */
.L_x_507:
[----:B------:R-:W-:Y:S01]  /*104a0*/  @!PT LDS RZ, [RZ] ;  /* 0x00000000fffff984 */ /* 0x000fe20000000800 */
[----:B------:R-:W-:Y:S01]  /*104b0*/  @!PT LDS RZ, [RZ] ;  /* 0x00000000fffff984 */ /* 0x000fe20000000800 */
[----:B------:R-:W-:Y:S01]  /*104c0*/  @!PT LDS RZ, [RZ] ;  /* 0x00000000fffff984 */ /* 0x000fe20000000800 */
[----:B------:R1:W-:Y:S01]  /*104d0*/  @!P0 LDGSTS.E.BYPASS.LTC128B.128 [R8+0x21400], desc[UR50][R2.64], !P1 ;  /* 0x2140000002088fae */ /* 0x0003e2000c901d72 */
[----:B------:R-:W-:Y:S01]  /*104e0*/  IMAD.MOV.U32 R0, RZ, RZ, R14 ;  /* 0x000000ffff007224 */ /* 0x000fe200078e000e */
[----:B------:R-:W-:Y:S06]  /*104f0*/  BRA `(.L_x_508) ;  /* 0xffffffc400dc7947 */ /* 0x000fec000383ffff */
.L_x_433:
[----:B0-----:R0:W1:Y:S02]  /*10500*/  SYNCS.PHASECHK.TRANS64.TRYWAIT P0, [R23+URZ+0x28c20], R0 ;  /* 0x028c2000170075a7 */ /* 0x001064000800017f */
[----:B-1----:R-:W-:Y:S05]  /*10510*/  @!P0 NANOSLEEP.SYNCS 0x989680 ;  /* 0x009896800000895d */ /* 0x002fea0003900000 */
[----:B------:R-:W1:Y:S02]  /*10520*/  @!P0 SYNCS.PHASECHK.TRANS64 P0, [R23+URZ+0x28c20], R0 ;  /* 0x028c2000170085a7 */ /* 0x000e64000800007f */
[----:B-1----:R-:W-:Y:S05]  /*10530*/  @!P0 BRA `(.L_x_433) ;  /* 0xfffffffc00f08947 */ /* 0x002fea000383ffff */
[----:B------:R-:W-:Y:S05]  /*10540*/  BRA `(.L_x_509) ;  /* 0xffffffc800387947 */ /* 0x000fea000383ffff */
.L_x_436:
[----:B0-----:R0:W1:Y:S02]  /*10550*/  SYNCS.PHASECHK.TRANS64.TRYWAIT P0, [R27+URZ+0x28c60], R0 ;  /* 0x028c60001b0075a7 */ /* 0x001064000800017f */
[----:B-1----:R-:W-:Y:S05]  /*10560*/  @!P0 NANOSLEEP.SYNCS 0x989680 ;  /* 0x009896800000895d */ /* 0x002fea0003900000 */
[----:B------:R-:W1:Y:S02]  /*10570*/  @!P0 SYNCS.PHASECHK.TRANS64 P0, [R27+URZ+0x28c60], R0 ;  /* 0x028c60001b0085a7 */ /* 0x000e64000800007f */
[----:B-1----:R-:W-:Y:S05]  /*10580*/  @!P0 BRA `(.L_x_436) ;  /* 0xfffffffc00f08947 */ /* 0x002fea000383ffff */
[----:B------:R-:W-:Y:S05]  /*10590*/  BRA `(.L_x_510) ;  /* 0xffffffc800487947 */ /* 0x000fea000383ffff */
.L_x_437:
        /* <DEDUP_REMOVED lines=8> */
.L_x_512:
[----:B------:R-:W-:Y:S05]  /*10620*/  BSYNC B0 ;  /* 0x0000000000007941 */ /* 0x000fea0003800000 */
.L_x_511:
[----:B------:R0:W5:Y:S01]  /*10630*/  LDL R8, [R1+0x4] ;  /* 0x0000040001087983 */ /* 0x0001620000100800 */
[----:B------:R-:W-:Y:S01]  /*10640*/  IMAD.MOV.U32 R13, RZ, RZ, R4 ;  /* 0x000000ffff0d7224 */ /* 0x000fe200078e0004 */
[----:B------:R-:W-:Y:S01]  /*10650*/  MOV R3, R14 ;  /* 0x0000000e00037202 */ /* 0x000fe20000000f00 */
[----:B------:R-:W-:Y:S01]  /*10660*/  IMAD.MOV.U32 R12, RZ, RZ, RZ ;  /* 0x000000ffff0c7224 */ /* 0x000fe200078e00ff */
[----:B------:R-:W1:Y:S01]  /*10670*/  S2R R7, SR_TID.X ;  /* 0x0000000000077919 */ /* 0x000e620000002100 */
[----:B------:R-:W-:Y:S01]  /*10680*/  IMAD.MOV.U32 R11, RZ, RZ, 0x181f ;  /* 0x0000181fff0b7424 */ /* 0x000fe200078e00ff */
[C---:B------:R-:W-:Y:S01]  /*10690*/  LOP3.LUT P5, RZ, R30.reuse, 0x2, RZ, 0xc0, !PT ;  /* 0x000000021eff7812 */ /* 0x040fe200078ac0ff */
[----:B------:R-:W-:Y:S01]  /*106a0*/  IMAD.MOV.U32 R15, RZ, RZ, -0x1 ;  /* 0xffffffffff0f7424 */ /* 0x000fe200078e00ff */
[C---:B------:R-:W-:Y:S01]  /*106b0*/  LOP3.LUT P4, RZ, R30.reuse, 0x4, RZ, 0xc0, !PT ;  /* 0x000000041eff7812 */ /* 0x040fe2000788c0ff */
[----:B------:R-:W-:Y:S01]  /*106c0*/  IMAD R5, R5, 0x2, R23 ;  /* 0x0000000205057824 */ /* 0x000fe200078e0217 */
[----:B0-----:R-:W-:-:S13]  /*106d0*/  LOP3.LUT P3, RZ, R30, 0x8, RZ, 0xc0, !PT ;  /* 0x000000081eff7812 */ /* 0x001fda000786c0ff */
[----:B-1---5:R-:W-:Y:S05]  /*106e0*/  WARPSYNC.COLLECTIVE R15, `(.L_x_513) ;  /* 0x000000000f087348 */ /* 0x022fea0003c00000 */
[----:B------:R0:W2:Y:S02]  /*106f0*/  SHFL.IDX P6, R14, R13, R12, R11 ;  /* 0x0000000c0d0e7389 */ /* 0x0000a400000c000b */
[----:B012--5:R-:W-:Y:S01]  /*10700*/  ENDCOLLECTIVE ;  /* 0x000000000000791b */ /* 0x027fe20003800000 */
.L_x_513:
[----:B------:R-:W-:Y:S02]  /*10710*/  LOP3.LUT R22, R22, 0xfffffeff, RZ, 0xc0, !PT ;  /* 0xfffffeff16167812 */ /* 0x000fe400078ec0ff */
[----:B------:R-:W-:Y:S01]  /*10720*/  LOP3.LUT P2, RZ, R30, 0x10, RZ, 0xc0, !PT ;  /* 0x000000101eff7812 */ /* 0x000fe2000784c0ff */
[----:B------:R-:W-:Y:S02]  /*10730*/  IMAD.MOV.U32 R13, RZ, RZ, R6 ;  /* 0x000000ffff0d7224 */ /* 0x000fe400078e0006 */
[----:B------:R-:W-:Y:S02]  /*10740*/  IMAD.MOV.U32 R12, RZ, RZ, 0x1 ;  /* 0x00000001ff0c7424 */ /* 0x000fe400078e00ff */
[----:B------:R-:W-:Y:S01]  /*10750*/  IMAD.SHL.U32 R7, R7, 0x8, RZ ;  /* 0x0000000807077824 */ /* 0x000fe200078e00ff */
[----:B------:R-:W-:-:S04]  /*10760*/  MOV R2, R14 ;  /* 0x0000000e00027202 */ /* 0x000fc80000000f00 */
[----:B------:R-:W-:-:S05]  /*10770*/  LOP3.LUT R7, R7, 0x38, RZ, 0xc0, !PT ;  /* 0x0000003807077812 */ /* 0x000fca00078ec0ff */
[----:B------:R-:W-:Y:S01]  /*10780*/  IMAD.SHL.U32 R0, R7, 0x2, RZ ;  /* 0x0000000207007824 */ /* 0x000fe200078e00ff */
[----:B------:R-:W-:-:S04]  /*10790*/  LOP3.LUT R7, R30, 0x1, RZ, 0xc0, !PT ;  /* 0x000000011e077812 */ /* 0x000fc800078ec0ff */
[----:B------:R-:W-:Y:S02]  /*107a0*/  IADD3 R2, P0, R2, R0, RZ ;  /* 0x0000000002027210 */ /* 0x000fe40007f1e0ff */
[----:B------:R-:W-:-:S03]  /*107b0*/  ISETP.NE.U32.AND P1, PT, R7, 0x1, PT ;  /* 0x000000010700780c */ /* 0x000fc60003f25070 */
[----:B------:R-:W-:Y:S01]  /*107c0*/  IMAD.X R3, RZ, RZ, R3, P0 ;  /* 0x000000ffff037224 */ /* 0x000fe200000e0603 */
[----:B------:R-:W-:-:S09]  /*107d0*/  ISETP.LT.OR P0, PT, R29, 0x1, P1 ;  /* 0x000000011d00780c */ /* 0x000fd20000f01670 */
[----:B------:R-:W-:Y:S02]  /*107e0*/  @P1 LOP3.LUT R22, R22, 0x100, RZ, 0xfc, !PT ;  /* 0x0000010016161812 */ /* 0x000fe400078efcff */
[----:B------:R-:W-:Y:S02]  /*107f0*/  LOP3.LUT P1, RZ, R30, 0x20, RZ, 0xc0, !PT ;  /* 0x000000201eff7812 */ /* 0x000fe4000782c0ff */
[----:B------:R-:W-:Y:S01]  /*10800*/  @!PT LDS RZ, [RZ] ;  /* 0x00000000fffff984 */ /* 0x000fe20000000800 */
[----:B------:R-:W-:Y:S01]  /*10810*/  @!PT LDS RZ, [RZ] ;  /* 0x00000000fffff984 */ /* 0x000fe20000000800 */
[----:B------:R-:W-:Y:S01]  /*10820*/  @!PT LDS RZ, [RZ] ;  /* 0x00000000fffff984 */ /* 0x000fe20000000800 */
[----:B------:R0:W-:Y:S01]  /*10830*/  LDGSTS.E.BYPASS.LTC128B.128 [R5+0x400], desc[UR50][R2.64], !P0 ;  /* 0x0040000002057fae */ /* 0x0001e2000c101d72 */
[C---:B------:R-:W-:Y:S02]  /*10840*/  ISETP.LT.OR P0, PT, R29.reuse, 0x1, !P5 ;  /* 0x000000011d00780c */ /* 0x040fe40006f01670 */
[----:B------:R-:W-:Y:S02]  /*10850*/  ISETP.LT.OR P6, PT, R29, 0x1, !P1 ;  /* 0x000000011d00780c */ /* 0x000fe40004fc1670 */
[----:B------:R-:W-:-:S09]  /*10860*/  LOP3.LUT R22, R22, 0xfffffdff, RZ, 0xc0, !PT ;  /* 0xfffffdff16167812 */ /* 0x000fd200078ec0ff */
[----:B------:R0:W-:Y:S01]  /*10870*/  LDGSTS.E.BYPASS.LTC128B.128 [R5+0x2400], desc[UR50][R2.64+0x80], !P0 ;  /* 0x0240008002057fae */ /* 0x0001e2000c101d72 */
[----:B------:R-:W-:-:S13]  /*10880*/  ISETP.LT.OR P0, PT, R29, 0x1, !P4 ;  /* 0x000000011d00780c */ /* 0x000fda0006701670 */
[----:B------:R0:W-:Y:S01]  /*10890*/  LDGSTS.E.BYPASS.LTC128B.128 [R5+0x4400], desc[UR50][R2.64+0x100], !P0 ;  /* 0x0440010002057fae */ /* 0x0001e2000c101d72 */
[----:B------:R-:W-:-:S13]  /*108a0*/  ISETP.LT.OR P0, PT, R29, 0x1, !P3 ;  /* 0x000000011d00780c */ /* 0x000fda0005f01670 */
[----:B------:R0:W-:Y:S01]  /*108b0*/  LDGSTS.E.BYPASS.LTC128B.128 [R5+0x6400], desc[UR50][R2.64+0x180], !P0 ;  /* 0x0640018002057fae */ /* 0x0001e2000c101d72 */
[----:B------:R-:W-:-:S13]  /*108c0*/  ISETP.LT.OR P0, PT, R29, 0x1, !P2 ;  /* 0x000000011d00780c */ /* 0x000fda0005701670 */
[----:B------:R0:W-:Y:S01]  /*108d0*/  LDGSTS.E.BYPASS.LTC128B.128 [R5+0x8400], desc[UR50][R2.64+0x200], !P0 ;  /* 0x0840020002057fae */ /* 0x0001e2000c101d72 */
[----:B------:R-:W-:-:S03]  /*108e0*/  LOP3.LUT P0, RZ, R30, 0x40, RZ, 0xc0, !PT ;  /* 0x000000401eff7812 */ /* 0x000fc6000780c0ff */
[----:B------:R0:W-:Y:S01]  /*108f0*/  LDGSTS.E.BYPASS.LTC128B.128 [R5+0xa400], desc[UR50][R2.64+0x280], !P6 ;  /* 0x0a40028002057fae */ /* 0x0001e2000f101d72 */
[----:B------:R-:W-:-:S13]  /*10900*/  ISETP.LT.OR P6, PT, R29, 0x1, !P0 ;  /* 0x000000011d00780c */ /* 0x000fda00047c1670 */
[----:B------:R0:W-:Y:S01]  /*10910*/  LDGSTS.E.BYPASS.LTC128B.128 [R5+0xc400], desc[UR50][R2.64+0x300], !P6 ;  /* 0x0c40030002057fae */ /* 0x0001e2000f101d72 */
[----:B------:R-:W-:-:S04]  /*10920*/  PRMT R7, R8, 0x8880, RZ ;  /* 0x0000888008077816 */ /* 0x000fc800000000ff */
[----:B------:R-:W-:-:S13]  /*10930*/  ISETP.GT.AND P6, PT, R7, -0x1, PT ;  /* 0xffffffff0700780c */ /* 0x000fda0003fc4270 */
[----:B------:R-:W-:Y:S02]  /*10940*/  @P6 LOP3.LUT R22, R22, 0x200, RZ, 0xfc, !PT ;  /* 0x0000020016166812 */ /* 0x000fe400078efcff */
[----:B------:R-:W-:-:S13]  /*10950*/  ISETP.LT.OR P6, PT, R29, 0x1, P6 ;  /* 0x000000011d00780c */ /* 0x000fda00037c1670 */
[----:B------:R0:W-:Y:S02]  /*10960*/  LDGSTS.E.BYPASS.LTC128B.128 [R5+0xe400], desc[UR50][R2.64+0x380], !P6 ;  /* 0x0e40038002057fae */ /* 0x0001e4000f101d72 */
[----:B0-----:R-:W-:Y:S05]  /*10970*/  WARPSYNC.COLLECTIVE R15, `(.L_x_514) ;  /* 0x000000000f087348 */ /* 0x001fea0003c00000 */
[----:B------:R1:W2:Y:S02]  /*10980*/  SHFL.IDX P6, R14, R13, R12, R11 ;  /* 0x0000000c0d0e7389 */ /* 0x0002a400000c000b */
[----:B012---:R-:W-:Y:S01]  /*10990*/  ENDCOLLECTIVE ;  /* 0x000000000000791b */ /* 0x007fe20003800000 */
.L_x_514:
[----:B------:R-:W-:Y:S01]  /*109a0*/  IMAD.MOV.U32 R13, RZ, RZ, R4 ;  /* 0x000000ffff0d7224 */ /* 0x000fe200078e0004 */
[----:B------:R-:W-:-:S07]  /*109b0*/  MOV R3, R14 ;  /* 0x0000000e00037202 */ /* 0x000fce0000000f00 */
[----:B------:R-:W-:Y:S05]  /*109c0*/  WARPSYNC.COLLECTIVE R15, `(.L_x_515) ;  /* 0x000000000f087348 */ /* 0x000fea0003c00000 */
[----:B------:R0:W1:Y:S02]  /*109d0*/  SHFL.IDX P6, R14, R13, R12, R11 ;  /* 0x0000000c0d0e7389 */ /* 0x00006400000c000b */
[----:B01----:R-:W-:Y:S01]  /*109e0*/  ENDCOLLECTIVE ;  /* 0x000000000000791b */ /* 0x003fe20003800000 */
.L_x_515:
[----:B------:R-:W-:Y:S02]  /*109f0*/  IMAD.MOV.U32 R13, RZ, RZ, R6 ;  /* 0x000000ffff0d7224 */ /* 0x000fe400078e0006 */
[----:B------:R-:W-:Y:S02]  /*10a00*/  IMAD.MOV.U32 R12, RZ, RZ, 0x2 ;  /* 0x00000002ff0c7424 */ /* 0x000fe400078e00ff */
[----:B------:R-:W-:-:S05]  /*10a10*/  IMAD.MOV.U32 R2, RZ, RZ, R14 ;  /* 0x000000ffff027224 */ /* 0x000fca00078e000e */
[----:B------:R-:W-:-:S05]  /*10a20*/  IADD3 R2, P6, R2, R0, RZ ;  /* 0x0000000002027210 */ /* 0x000fca0007fde0ff */
[----:B------:R-:W-:Y:S01]  /*10a30*/  IMAD.X R3, RZ, RZ, R3, P6 ;  /* 0x000000ffff037224 */ /* 0x000fe200030e0603 */
[----:B------:R-:W-:-:S04]  /*10a40*/  LOP3.LUT P6, RZ, R22, 0x100, RZ, 0xc0, !PT ;  /* 0x0000010016ff7812 */ /* 0x000fc800078cc0ff */
[----:B------:R-:W-:-:S13]  /*10a50*/  ISETP.LT.OR P6, PT, R29, 0x11, P6 ;  /* 0x000000111d00780c */ /* 0x000fda00037c1670 */
[----:B------:R-:W-:Y:S01]  /*10a60*/  @!PT LDS RZ, [RZ] ;  /* 0x00000000fffff984 */ /* 0x000fe20000000800 */
[----:B------:R-:W-:Y:S01]  /*10a70*/  @!PT LDS RZ, [RZ] ;  /* 0x00000000fffff984 */ /* 0x000fe20000000800 */
[----:B------:R-:W-:Y:S01]  /*10a80*/  @!PT LDS RZ, [RZ] ;  /* 0x00000000fffff984 */ /* 0x000fe20000000800 */
[----:B------:R0:W-:Y:S01]  /*10a90*/  LDGSTS.E.BYPASS.LTC128B.128 [R5+0xc00], desc[UR50][R2.64], !P6 ;  /* 0x00c0000002057fae */ /* 0x0001e2000f101d72 */
[----:B------:R-:W-:-:S13]  /*10aa0*/  ISETP.LT.OR P6, PT, R29, 0x11, !P5 ;  /* 0x000000111d00780c */ /* 0x000fda0006fc1670 */
        /* <DEDUP_REMOVED lines=11> */
[----:B------:R-:W-:-:S04]  /*10b60*/  LOP3.LUT P6, RZ, R22, 0x200, RZ, 0xc0, !PT ;  /* 0x0000020016ff7812 */ /* 0x000fc800078cc0ff */
[----:B------:R-:W-:-:S13]  /*10b70*/  ISETP.LT.OR P6, PT, R29, 0x11, P6 ;  /* 0x000000111d00780c */ /* 0x000fda00037c1670 */
[----:B------:R0:W-:Y:S02]  /*10b80*/  LDGSTS.E.BYPASS.LTC128B.128 [R5+0xec00], desc[UR50][R2.64+0x380], !P6 ;  /* 0x0ec0038002057fae */ /* 0x0001e4000f101d72 */
[----:B0-----:R-:W-:Y:S05]  /*10b90*/  WARPSYNC.COLLECTIVE R15, `(.L_x_516) ;  /* 0x000000000f087348 */ /* 0x001fea0003c00000 */
[----:B------:R1:W2:Y:S02]  /*10ba0*/  SHFL.IDX P6, R14, R13, R12, R11 ;  /* 0x0000000c0d0e7389 */ /* 0x0002a400000c000b */
[----:B012---:R-:W-:Y:S01]  /*10bb0*/  ENDCOLLECTIVE ;  /* 0x000000000000791b */ /* 0x007fe20003800000 */
.L_x_516:
[----:B------:R-:W-:Y:S01]  /*10bc0*/  IMAD.MOV.U32 R13, RZ, RZ, R4 ;  /* 0x000000ffff0d7224 */ /* 0x000fe200078e0004 */
[----:B------:R-:W-:-:S07]  /*10bd0*/  MOV R7, R14 ;  /* 0x0000000e00077202 */ /* 0x000fce0000000f00 */
[----:B------:R-:W-:Y:S05]  /*10be0*/  WARPSYNC.COLLECTIVE R15, `(.L_x_517) ;  /* 0x000000000f087348 */ /* 0x000fea0003c00000 */
[----:B------:R0:W1:Y:S02]  /*10bf0*/  SHFL.IDX P6, R14, R13, R12, R11 ;  /* 0x0000000c0d0e7389 */ /* 0x00006400000c000b */
[----:B01----:R-:W-:Y:S01]  /*10c00*/  ENDCOLLECTIVE ;  /* 0x000000000000791b */ /* 0x003fe20003800000 */
.L_x_517:
        /* <DEDUP_REMOVED lines=29> */
.L_x_518:
[----:B------:R-:W-:Y:S01]  /*10de0*/  IMAD.MOV.U32 R13, RZ, RZ, R4 ;  /* 0x000000ffff0d7224 */ /* 0x000fe200078e0004 */
[----:B------:R-:W-:-:S07]  /*10df0*/  MOV R6, R14 ;  /* 0x0000000e00067202 */ /* 0x000fce0000000f00 */
[----:B------:R-:W-:Y:S05]  /*10e00*/  WARPSYNC.COLLECTIVE R15, `(.L_x_519) ;  /* 0x000000000f087348 */ /* 0x000fea0003c00000 */
[----:B------:R0:W1:Y:S02]  /*10e10*/  SHFL.IDX P6, R14, R13, R12, R11 ;  /* 0x0000000c0d0e7389 */ /* 0x00006400000c000b */
[----:B01----:R-:W-:Y:S01]  /*10e20*/  ENDCOLLECTIVE ;  /* 0x000000000000791b */ /* 0x003fe20003800000 */
.L_x_519:
[----:B------:R-:W-:Y:S01]  /*10e30*/  IMAD.MOV.U32 R2, RZ, RZ, R14 ;  /* 0x000000ffff027224 */ /* 0x000fe200078e000e */
[----:B------:R-:W-:Y:S06]  /*10e40*/  BRA `(.L_x_520) ;  /* 0xffffffc400dc7947 */ /* 0x000fec000383ffff */
.L_x_444:
[----:B0-----:R0:W1:Y:S02]  /*10e50*/  SYNCS.PHASECHK.TRANS64.TRYWAIT P0, [R6+URZ+0x28c40], R17 ;  /* 0x028c4011060075a7 */ /* 0x001064000800017f */
[----:B-1----:R-:W-:Y:S05]  /*10e60*/  @!P0 NANOSLEEP.SYNCS 0x989680 ;  /* 0x009896800000895d */ /* 0x002fea0003900000 */
[----:B------:R-:W1:Y:S02]  /*10e70*/  @!P0 SYNCS.PHASECHK.TRANS64 P0, [R6+URZ+0x28c40], R17 ;  /* 0x028c4011060085a7 */ /* 0x000e64000800007f */
[----:B-1----:R-:W-:Y:S05]  /*10e80*/  @!P0 BRA `(.L_x_444) ;  /* 0xfffffffc00f08947 */ /* 0x002fea000383ffff */
[----:B------:R-:W-:Y:S05]  /*10e90*/  BRA `(.L_x_521) ;  /* 0xffffffcc00687947 */ /* 0x000fea000383ffff */
.L_x_445:
[----:B------:R-:W-:Y:S01]  /*10ea0*/  BSSY B1, `(.L_x_522) ;  /* 0x0000008000017945 */ /* 0x000fe20003800000 */
[----:B------:R-:W-:Y:S01]  /*10eb0*/  IMAD.MOV.U32 R13, RZ, RZ, R27 ;  /* 0x000000ffff0d7224 */ /* 0x000fe200078e001b */
[----:B------:R-:W-:Y:S01]  /*10ec0*/  MOV R15, 0xffffffff ;  /* 0xffffffff000f7802 */ /* 0x000fe20000000f00 */
[----:B------:R-:W-:Y:S02]  /*10ed0*/  IMAD.MOV.U32 R12, RZ, RZ, RZ ;  /* 0x000000ffff0c7224 */ /* 0x000fe400078e00ff */
[----:B------:R-:W-:-:S07]  /*10ee0*/  IMAD.MOV.U32 R11, RZ, RZ, 0x181f ;  /* 0x0000181fff0b7424 */ /* 0x000fce00078e00ff */
[----:B0-----:R-:W-:Y:S05]  /*10ef0*/  WARPSYNC.COLLECTIVE R15, `(.L_x_523) ;  /* 0x000000000f087348 */ /* 0x001fea0003c00000 */
[----:B------:R1:W2:Y:S02]  /*10f00*/  SHFL.IDX P6, R14, R13, R12, R11 ;  /* 0x0000000c0d0e7389 */ /* 0x0002a400000c000b */
[----:B012---:R-:W-:Y:S01]  /*10f10*/  ENDCOLLECTIVE ;  /* 0x000000000000791b */ /* 0x007fe20003800000 */
.L_x_523:
[----:B------:R-:W-:Y:S05]  /*10f20*/  BSYNC B1 ;  /* 0x0000000000017941 */ /* 0x000fea0003800000 */
.L_x_522:
[----:B------:R-:W-:Y:S02]  /*10f30*/  IMAD.MOV.U32 R13, RZ, RZ, R20 ;  /* 0x000000ffff0d7224 */ /* 0x000fe400078e0014 */
[----:B------:R-:W-:Y:S02]  /*10f40*/  IMAD.MOV.U32 R12, RZ, RZ, RZ ;  /* 0x000000ffff0c7224 */ /* 0x000fe400078e00ff */
[----:B------:R-:W-:Y:S02]  /*10f50*/  IMAD.MOV.U32 R11, RZ, RZ, 0x181f ;  /* 0x0000181fff0b7424 */ /* 0x000fe400078e00ff */
[----:B------:R-:W-:Y:S02]  /*10f60*/  IMAD.MOV.U32 R15, RZ, RZ, -0x1 ;  /* 0xffffffffff0f7424 */ /* 0x000fe400078e00ff */
[----:B------:R-:W-:Y:S02]  /*10f70*/  IMAD.MOV.U32 R3, RZ, RZ, R14 ;  /* 0x000000ffff037224 */ /* 0x000fe400078e000e */
[----:B------:R-:W-:-:S07]  /*10f80*/  IMAD R21, R8, 0x2, R23 ;  /* 0x0000000208157824 */ /* 0x000fce00078e0217 */
[----:B------:R-:W-:Y:S05]  /*10f90*/  WARPSYNC.COLLECTIVE R15, `(.L_x_524) ;  /* 0x000000000f087348 */ /* 0x000fea0003c00000 */
[----:B------:R0:W1:Y:S02]  /*10fa0*/  SHFL.IDX P6, R14, R13, R12, R11 ;  /* 0x0000000c0d0e7389 */ /* 0x00006400000c000b */
[----:B01----:R-:W-:Y:S01]  /*10fb0*/  ENDCOLLECTIVE ;  /* 0x000000000000791b */ /* 0x003fe20003800000 */
.L_x_524:
[----:B------:R-:W-:Y:S02]  /*10fc0*/  IMAD.MOV.U32 R13, RZ, RZ, R27 ;  /* 0x000000ffff0d7224 */ /* 0x000fe400078e001b */
[----:B------:R-:W-:Y:S01]  /*10fd0*/  IMAD.MOV.U32 R12, RZ, RZ, 0x1 ;  /* 0x00000001ff0c7424 */ /* 0x000fe200078e00ff */
[----:B------:R-:W-:-:S07]  /*10fe0*/  MOV R2, R14 ;  /* 0x0000000e00027202 */ /* 0x000fce0000000f00 */
[----:B------:R-:W-:Y:S05]  /*10ff0*/  WARPSYNC.COLLECTIVE R15, `(.L_x_525) ;  /* 0x000000000f087348 */ /* 0x000fea0003c00000 */
[----:B------:R0:W1:Y:S02]  /*11000*/  SHFL.IDX P6, R14, R13, R12, R11 ;  /* 0x0000000c0d0e7389 */ /* 0x00006400000c000b */
[----:B01----:R-:W-:Y:S01]  /*11010*/  ENDCOLLECTIVE ;  /* 0x000000000000791b */ /* 0x003fe20003800000 */
.L_x_525:
[----:B------:R-:W-:-:S05]  /*11020*/  IADD3 R2, P0, R2, R0, RZ ;  /* 0x0000000002027210 */ /* 0x000fca0007f1e0ff */
[----:B------:R-:W-:-:S05]  /*11030*/  IMAD.X R3, RZ, RZ, R3, P0 ;  /* 0x000000ffff037224 */ /* 0x000fca00000e0603 */
[----:B------:R-:W-:Y:S01]  /*11040*/  @!PT LDS RZ, [RZ] ;  /* 0x00000000fffff984 */ /* 0x000fe20000000800 */
[----:B------:R-:W-:Y:S01]  /*11050*/  @!PT LDS RZ, [RZ] ;  /* 0x00000000fffff984 */ /* 0x000fe20000000800 */
[----:B------:R-:W-:Y:S01]  /*11060*/  @!PT LDS RZ, [RZ] ;  /* 0x00000000fffff984 */ /* 0x000fe20000000800 */
[----:B------:R0:W-:Y:S01]  /*11070*/  LDGSTS.E.BYPASS.LTC128B.128 [R21+0x22400], desc[UR50][R2.64], !P1 ;  /* 0x2240000002157fae */ /* 0x0001e2000c901d72 */
[----:B------:R-:W-:Y:S01]  /*11080*/  MOV R13, R20 ;  /* 0x00000014000d7202 */ /* 0x000fe20000000f00 */
[----:B0-----:R-:W-:-:S07]  /*11090*/  IMAD.MOV.U32 R3, RZ, RZ, R14 ;  /* 0x000000ffff037224 */ /* 0x001fce00078e000e */
[----:B------:R-:W-:Y:S05]  /*110a0*/  WARPSYNC.COLLECTIVE R15, `(.L_x_526) ;  /* 0x000000000f087348 */ /* 0x000fea0003c00000 */
[----:B------:R0:W1:Y:S02]  /*110b0*/  SHFL.IDX P6, R14, R13, R12, R11 ;  /* 0x0000000c0d0e7389 */ /* 0x00006400000c000b */
[----:B01----:R-:W-:Y:S01]  /*110c0*/  ENDCOLLECTIVE ;  /* 0x000000000000791b */ /* 0x003fe20003800000 */
.L_x_526:
[----:B------:R-:W-:Y:S02]  /*110d0*/  IMAD.MOV.U32 R13, RZ, RZ, R27 ;  /* 0x000000ffff0d7224 */ /* 0x000fe400078e001b */
[----:B------:R-:W-:Y:S02]  /*110e0*/  IMAD.MOV.U32 R12, RZ, RZ, 0x2 ;  /* 0x00000002ff0c7424 */ /* 0x000fe400078e00ff */
[----:B------:R-:W-:-:S07]  /*110f0*/  IMAD.MOV.U32 R2, RZ, RZ, R14 ;  /* 0x000000ffff027224 */ /* 0x000fce00078e000e */
[----:B------:R-:W-:Y:S05]  /*11100*/  WARPSYNC.COLLECTIVE R15, `(.L_x_527) ;  /* 0x000000000f087348 */ /* 0x000fea0003c00000 */
[----:B------:R0:W1:Y:S02]  /*11110*/  SHFL.IDX P6, R14, R13, R12, R11 ;  /* 0x0000000c0d0e7389 */ /* 0x00006400000c000b */
[----:B01----:R-:W-:Y:S01]  /*11120*/  ENDCOLLECTIVE ;  /* 0x000000000000791b */ /* 0x003fe20003800000 */
.L_x_527:
        /* <DEDUP_REMOVED lines=11> */
.L_x_528:
[----:B------:R-:W-:Y:S02]  /*111e0*/  IMAD.MOV.U32 R13, RZ, RZ, R27 ;  /* 0x000000ffff0d7224 */ /* 0x000fe400078e001b */
[----:B------:R-:W-:Y:S02]  /*111f0*/  IMAD.MOV.U32 R12, RZ, RZ, 0x3 ;  /* 0x00000003ff0c7424 */ /* 0x000fe400078e00ff */
[----:B------:R-:W-:-:S07]  /*11200*/  IMAD.MOV.U32 R2, RZ, RZ, R14 ;  /* 0x000000ffff027224 */ /* 0x000fce00078e000e */
[----:B------:R-:W-:Y:S05]  /*11210*/  WARPSYNC.COLLECTIVE R15, `(.L_x_529) ;  /* 0x000000000f087348 */ /* 0x000fea0003c00000 */
[----:B------:R0:W1:Y:S02]  /*11220*/  SHFL.IDX P6, R14, R13, R12, R11 ;  /* 0x0000000c0d0e7389 */ /* 0x00006400000c000b */
[----:B01----:R-:W-:Y:S01]  /*11230*/  ENDCOLLECTIVE ;  /* 0x000000000000791b */ /* 0x003fe20003800000 */
.L_x_529:
        /* <DEDUP_REMOVED lines=11> */
.L_x_530:
[----:B------:R-:W-:Y:S01]  /*112f0*/  IMAD.MOV.U32 R2, RZ, RZ, R14 ;  /* 0x000000ffff027224 */ /* 0x000fe200078e000e */
[----:B------:R-:W-:Y:S06]  /*11300*/  BRA `(.L_x_531) ;  /* 0xffffffc800f87947 */ /* 0x000fec000383ffff */
.L_x_450:
[----:B---3--:R3:W4:Y:S02]  /*11310*/  SYNCS.PHASECHK.TRANS64.TRYWAIT P0, [R6+URZ+0x28c60], R17 ;  /* 0x028c6011060075a7 */ /* 0x008724000800017f */
[----:B----4-:R-:W-:Y:S05]  /*11320*/  @!P0 NANOSLEEP.SYNCS 0x989680 ;  /* 0x009896800000895d */ /* 0x010fea0003900000 */
[----:B------:R-:W4:Y:S02]  /*11330*/  @!P0 SYNCS.PHASECHK.TRANS64 P0, [R6+URZ+0x28c60], R17 ;  /* 0x028c6011060085a7 */ /* 0x000f24000800007f */
[----:B----4-:R-:W-:Y:S05]  /*11340*/  @!P0 BRA `(.L_x_450) ;  /* 0xfffffffc00f08947 */ /* 0x010fea000383ffff */
[----:B------:R-:W-:Y:S05]  /*11350*/  BRA `(.L_x_532) ;  /* 0xffffffcc00487947 */ /* 0x000fea000383ffff */
.L_x_451:
[----:B------:R-:W-:Y:S01]  /*11360*/  BSSY B1, `(.L_x_533) ;  /* 0x0000008000017945 */ /* 0x000fe20003800000 */
[----:B------:R-:W-:Y:S02]  /*11370*/  IMAD.MOV.U32 R13, RZ, RZ, R10 ;  /* 0x000000ffff0d7224 */ /* 0x000fe400078e000a */
[----:B------:R-:W-:Y:S02]  /*11380*/  IMAD.MOV.U32 R12, RZ, RZ, RZ ;  /* 0x000000ffff0c7224 */ /* 0x000fe400078e00ff */
[----:B------:R-:W-:Y:S02]  /*11390*/  IMAD.MOV.U32 R11, RZ, RZ, 0x181f ;  /* 0x0000181fff0b7424 */ /* 0x000fe400078e00ff */
[----:B------:R-:W-:-:S07]  /*113a0*/  IMAD.MOV.U32 R15, RZ, RZ, -0x1 ;  /* 0xffffffffff0f7424 */ /* 0x000fce00078e00ff */
[----:B-12---:R-:W-:Y:S05]  /*113b0*/  WARPSYNC.COLLECTIVE R15, `(.L_x_534) ;  /* 0x000000000f087348 */ /* 0x006fea0003c00000 */
[----:B------:R0:W3:Y:S02]  /*113c0*/  SHFL.IDX P6, R14, R13, R12, R11 ;  /* 0x0000000c0d0e7389 */ /* 0x0000e400000c000b */
[----:B0123--:R-:W-:Y:S01]  /*113d0*/  ENDCOLLECTIVE ;  /* 0x000000000000791b */ /* 0x00ffe20003800000 */
.L_x_534:
[----:B------:R-:W-:Y:S05]  /*113e0*/  BSYNC B1 ;  /* 0x0000000000017941 */ /* 0x000fea0003800000 */
.L_x_533:
[----:B------:R-:W-:Y:S01]  /*113f0*/  IMAD.MOV.U32 R13, RZ, RZ, R9 ;  /* 0x000000ffff0d7224 */ /* 0x000fe200078e0009 */
[----:B------:R-:W-:Y:S01]  /*11400*/  MOV R3, R14 ;  /* 0x0000000e00037202 */ /* 0x000fe20000000f00 */
[----:B------:R-:W-:Y:S01]  /*11410*/  IMAD.MOV.U32 R12, RZ, RZ, RZ ;  /* 0x000000ffff0c7224 */ /* 0x000fe200078e00ff */
[C---:B------:R-:W-:Y:S01]  /*11420*/  LOP3.LUT P2, RZ, R22.reuse, 0x40, RZ, 0xc0, !PT ;  /* 0x0000004016ff7812 */ /* 0x040fe2000784c0ff */
[----:B------:R-:W-:Y:S01]  /*11430*/  IMAD.MOV.U32 R11, RZ, RZ, 0x181f ;  /* 0x0000181fff0b7424 */ /* 0x000fe200078e00ff */
[C---:B------:R-:W-:Y:S01]  /*11440*/  LOP3.LUT P1, RZ, R22.reuse, 0x20, RZ, 0xc0, !PT ;  /* 0x0000002016ff7812 */ /* 0x040fe2000782c0ff */
[----:B------:R-:W-:Y:S01]  /*11450*/  IMAD.MOV.U32 R15, RZ, RZ, -0x1 ;  /* 0xffffffffff0f7424 */ /* 0x000fe200078e00ff */
[----:B------:R-:W-:Y:S01]  /*11460*/  LOP3.LUT R22, R22, 0xffffbfff, RZ, 0xc0, !PT ;  /* 0xffffbfff16167812 */ /* 0x000fe200078ec0ff */
[----:B------:R-:W-:-:S10]  /*11470*/  IMAD R17, R17, 0x2, R23 ;  /* 0x0000000211117824 */ /* 0x000fd400078e0217 */
[----:B------:R-:W-:Y:S05]  /*11480*/  WARPSYNC.COLLECTIVE R15, `(.L_x_535) ;  /* 0x000000000f087348 */ /* 0x000fea0003c00000 */
[----:B------:R0:W1:Y:S02]  /*11490*/  SHFL.IDX P6, R14, R13, R12, R11 ;  /* 0x0000000c0d0e7389 */ /* 0x00006400000c000b */
[----:B01----:R-:W-:Y:S01]  /*114a0*/  ENDCOLLECTIVE ;  /* 0x000000000000791b */ /* 0x003fe20003800000 */
.L_x_535:
[----:B------:R-:W-:-:S04]  /*114b0*/  @P3 LOP3.LUT R22, R22, 0x4000, RZ, 0xfc, !PT ;  /* 0x0000400016163812 */ /* 0x000fc800078efcff */
[C---:B------:R-:W-:Y:S01]  /*114c0*/  LOP3.LUT P3, RZ, R22.reuse, 0x10, RZ, 0xc0, !PT ;  /* 0x0000001016ff7812 */ /* 0x040fe2000786c0ff */
[----:B------:R-:W-:Y:S02]  /*114d0*/  IMAD.MOV.U32 R13, RZ, RZ, R10 ;  /* 0x000000ffff0d7224 */ /* 0x000fe400078e000a */
[----:B------:R-:W-:Y:S02]  /*114e0*/  IMAD.MOV.U32 R12, RZ, RZ, 0x1 ;  /* 0x00000001ff0c7424 */ /* 0x000fe400078e00ff */
[----:B------:R-:W-:Y:S01]  /*114f0*/  IMAD.MOV.U32 R2, RZ, RZ, R14 ;  /* 0x000000ffff027224 */ /* 0x000fe200078e000e */
[C---:B------:R-:W-:Y:S02]  /*11500*/  LOP3.LUT P6, RZ, R22.reuse, 0x80, RZ, 0xc0, !PT ;  /* 0x0000008016ff7812 */ /* 0x040fe400078cc0ff */
[----:B------:R-:W-:Y:S02]  /*11510*/  LOP3.LUT R22, R22, 0xfffeffff, RZ, 0xc0, !PT ;  /* 0xfffeffff16167812 */ /* 0x000fe400078ec0ff */
[----:B------:R-:W-:-:S03]  /*11520*/  IADD3 R2, P0, R2, R0, RZ ;  /* 0x0000000002027210 */ /* 0x000fc60007f1e0ff */
[----:B------:R-:W-:Y:S02]  /*11530*/  @P3 LOP3.LUT R22, R22, 0x10000, RZ, 0xfc, !PT ;  /* 0x0001000016163812 */ /* 0x000fe400078efcff */
[----:B------:R-:W-:Y:S02]  /*11540*/  IADD3.X R3, RZ, R3, RZ, P0, !PT ;  /* 0x00000003ff037210 */ /* 0x000fe400007fe4ff */
[----:B------:R-:W-:-:S03]  /*11550*/  ISETP.NE.U32.AND P0, PT, R30, RZ, PT ;  /* 0x000000ff1e00720c */ /* 0x000fc60003f05070 */
[----:B------:R-:W-:Y:S01]  /*11560*/  @!PT LDS RZ, [RZ] ;  /* 0x00000000fffff984 */ /* 0x000fe20000000800 */
[----:B------:R-:W-:Y:S01]  /*11570*/  @!PT LDS RZ, [RZ] ;  /* 0x00000000fffff984 */ /* 0x000fe20000000800 */
[----:B------:R-:W-:Y:S01]  /*11580*/  @!PT LDS RZ, [RZ] ;  /* 0x00000000fffff984 */ /* 0x000fe20000000800 */
[----:B------:R0:W-:Y:S10]  /*11590*/  LDGSTS.E.BYPASS.LTC128B.128 [R17+0x400], desc[UR50][R2.64], !P6 ;  /* 0x0040000002117fae */ /* 0x0001f4000f101d72 */
[----:B0-----:R-:W-:Y:S05]  /*115a0*/  WARPSYNC.COLLECTIVE R15, `(.L_x_536) ;  /* 0x000000000f087348 */ /* 0x001fea0003c00000 */
[----:B------:R1:W2:Y:S02]  /*115b0*/  SHFL.IDX P6, R14, R13, R12, R11 ;  /* 0x0000000c0d0e7389 */ /* 0x0002a400000c000b */
[----:B012---:R-:W-:Y:S01]  /*115c0*/  ENDCOLLECTIVE ;  /* 0x000000000000791b */ /* 0x007fe20003800000 */
.L_x_536:
[----:B------:R-:W-:Y:S01]  /*115d0*/  @!PT LDS RZ, [RZ] ;  /* 0x00000000fffff984 */ /* 0x000fe20000000800 */
[----:B------:R-:W-:Y:S01]  /*115e0*/  @!PT LDS RZ, [RZ] ;  /* 0x00000000fffff984 */ /* 0x000fe20000000800 */
[----:B------:R-:W-:Y:S01]  /*115f0*/  @!PT LDS RZ, [RZ] ;  /* 0x00000000fffff984 */ /* 0x000fe20000000800 */
[----:B------:R0:W-:Y:S04]  /*11600*/  LDGSTS.E.BYPASS.LTC128B.128 [R17+0x2400], desc[UR50][R2.64+0x80], !P2 ;  /* 0x0240008002117fae */ /* 0x0001e8000d101d72 */
[----:B------:R0:W-:Y:S01]  /*11610*/  LDGSTS.E.BYPASS.LTC128B.128 [R17+0x4400], desc[UR50][R2.64+0x100], !P1 ;  /* 0x0440010002117fae */ /* 0x0001e2000c901d72 */
[----:B------:R-:W-:-:S03]  /*11620*/  ISETP.NE.U32.AND P1, PT, R29, RZ, PT ;  /* 0x000000ff1d00720c */ /* 0x000fc60003f25070 */
[----:B------:R0:W-:Y:S01]  /*11630*/  LDGSTS.E.BYPASS.LTC128B.128 [R17+0x6400], desc[UR50][R2.64+0x180], !P3 ;  /* 0x0640018002117fae */ /* 0x0001e2000d901d72 */
[----:B------:R-:W-:Y:S01]  /*11640*/  LOP3.LUT P3, RZ, R22, 0x80, RZ, 0xc0, !PT ;  /* 0x0000008016ff7812 */ /* 0x000fe2000786c0ff */
[----:B------:R-:W-:Y:S02]  /*11650*/  IMAD.MOV.U32 R13, RZ, RZ, R9 ;  /* 0x000000ffff0d7224 */ /* 0x000fe400078e0009 */
[----:B------:R0:W-:Y:S04]  /*11660*/  LDGSTS.E.BYPASS.LTC128B.128 [R17+0x8400], desc[UR50][R2.64+0x200], !P5 ;  /* 0x0840020002117fae */ /* 0x0001e8000e901d72 */
[----:B------:R0:W-:Y:S01]  /*11670*/  LDGSTS.E.BYPASS.LTC128B.128 [R17+0xa400], desc[UR50][R2.64+0x280], !P4 ;  /* 0x0a40028002117fae */ /* 0x0001e2000e101d72 */
[----:B------:R-:W-:-:S03]  /*11680*/  IMAD.MOV.U32 R5, RZ, RZ, R14 ;  /* 0x000000ffff057224 */ /* 0x000fc600078e000e */
[----:B------:R0:W-:Y:S04]  /*11690*/  LDGSTS.E.BYPASS.LTC128B.128 [R17+0xc400], desc[UR50][R2.64+0x300], P0 ;  /* 0x0c40030002117fae */ /* 0x0001e80008101d72 */
[----:B0-----:R-:W-:Y:S05]  /*116a0*/  WARPSYNC.COLLECTIVE R15, `(.L_x_537) ;  /* 0x000000000f087348 */ /* 0x001fea0003c00000 */
[----:B------:R1:W2:Y:S02]  /*116b0*/  SHFL.IDX P6, R14, R13, R12, R11 ;  /* 0x0000000c0d0e7389 */ /* 0x0002a400000c000b */
[----:B012---:R-:W-:Y:S01]  /*116c0*/  ENDCOLLECTIVE ;  /* 0x000000000000791b */ /* 0x007fe20003800000 */
.L_x_537:
[----:B------:R-:W-:Y:S01]  /*116d0*/  @!PT LDS RZ, [RZ] ;  /* 0x00000000fffff984 */ /* 0x000fe20000000800 */
[----:B------:R-:W-:Y:S01]  /*116e0*/  @!PT LDS RZ, [RZ] ;  /* 0x00000000fffff984 */ /* 0x000fe20000000800 */
[----:B------:R-:W-:Y:S01]  /*116f0*/  @!PT LDS RZ, [RZ] ;  /* 0x00000000fffff984 */ /* 0x000fe20000000800 */
[----:B------:R0:W-:Y:S01]  /*11700*/  LDGSTS.E.BYPASS.LTC128B.128 [R17+0xe400], desc[UR50][R2.64+0x380], P1 ;  /* 0x0e40038002117fae */ /* 0x0001e20008901d72 */
[----:B------:R-:W-:Y:S02]  /*11710*/  IMAD.MOV.U32 R13, RZ, RZ, R10 ;  /* 0x000000ffff0d7224 */ /* 0x000fe400078e000a */
[----:B------:R-:W-:Y:S01]  /*11720*/  IMAD.MOV.U32 R12, RZ, RZ, 0x2 ;  /* 0x00000002ff0c7424 */ /* 0x000fe200078e00ff */
[----:B0-----:R-:W-:Y:S02]  /*11730*/  IADD3 R2, P2, R14, R0, RZ ;  /* 0x000000000e027210 */ /* 0x001fe40007f5e0ff */
[C---:B------:R-:W-:Y:S02]  /*11740*/  LOP3.LUT P6, RZ, R22.reuse, 0x20, RZ, 0xc0, !PT ;  /* 0x0000002016ff7812 */ /* 0x040fe400078cc0ff */
[----:B------:R-:W-:Y:S02]  /*11750*/  IADD3.X R3, RZ, R5, RZ, P2, !PT ;  /* 0x00000005ff037210 */ /* 0x000fe400017fe4ff */
[----:B------:R-:W-:-:S03]  /*11760*/  LOP3.LUT P2, RZ, R22, 0x40, RZ, 0xc0, !PT ;  /* 0x0000004016ff7812 */ /* 0x000fc6000784c0ff */
[----:B------:R0:W-:Y:S01]  /*11770*/  LDGSTS.E.BYPASS.LTC128B.128 [R17+0xc00], desc[UR50][R2.64], !P3 ;  /* 0x00c0000002117fae */ /* 0x0001e2000d901d72 */
[C---:B------:R-:W-:Y:S02]  /*11780*/  LOP3.LUT P3, RZ, R22.reuse, 0x10000, RZ, 0xc0, !PT ;  /* 0x0001000016ff7812 */ /* 0x040fe4000786c0ff */
[----:B------:R-:W-:-:S07]  /*11790*/  LOP3.LUT R22, R22, 0xffff7fff, RZ, 0xc0, !PT ;  /* 0xffff7fff16167812 */ /* 0x000fce00078ec0ff */
[----:B------:R0:W-:Y:S04]  /*117a0*/  LDGSTS.E.BYPASS.LTC128B.128 [R17+0x2c00], desc[UR50][R2.64+0x80], !P2 ;  /* 0x02c0008002117fae */ /* 0x0001e8000d101d72 */
[----:B------:R0:W-:Y:S01]  /*117b0*/  LDGSTS.E.BYPASS.LTC128B.128 [R17+0x4c00], desc[UR50][R2.64+0x100], !P6 ;  /* 0x04c0010002117fae */ /* 0x0001e2000f101d72 */
[----:B------:R-:W-:-:S07]  /*117c0*/  @P3 LOP3.LUT R22, R22, 0x8000, RZ, 0xfc, !PT ;  /* 0x0000800016163812 */ /* 0x000fce00078efcff */
[----:B0-----:R-:W-:Y:S05]  /*117d0*/  WARPSYNC.COLLECTIVE R15, `(.L_x_538) ;  /* 0x000000000f087348 */ /* 0x001fea0003c00000 */
[----:B------:R1:W2:Y:S02]  /*117e0*/  SHFL.IDX P6, R14, R13, R12, R11 ;  /* 0x0000000c0d0e7389 */ /* 0x0002a400000c000b */
[----:B012---:R-:W-:Y:S01]  /*117f0*/  ENDCOLLECTIVE ;  /* 0x000000000000791b */ /* 0x007fe20003800000 */
.L_x_538:
[----:B------:R-:W-:Y:S01]  /*11800*/  @!PT LDS RZ, [RZ] ;  /* 0x00000000fffff984 */ /* 0x000fe20000000800 */
[----:B------:R-:W-:Y:S01]  /*11810*/  @!PT LDS RZ, [RZ] ;  /* 0x00000000fffff984 */ /* 0x000fe20000000800 */
[----:B------:R-:W-:Y:S01]  /*11820*/  @!PT LDS RZ, [RZ] ;  /* 0x00000000fffff984 */ /* 0x000fe20000000800 */
[----:B------:R0:W-:Y:S01]  /*11830*/  LDGSTS.E.BYPASS.LTC128B.128 [R17+0x6c00], desc[UR50][R2.64+0x180], !P3 ;  /* 0x06c0018002117fae */ /* 0x0001e2000d901d72 */
[----:B------:R-:W-:-:S03]  /*11840*/  LOP3.LUT P3, RZ, R22, 0x80, RZ, 0xc0, !PT ;  /* 0x0000008016ff7812 */ /* 0x000fc6000786c0ff */
        /* <DEDUP_REMOVED lines=9> */
.L_x_539:
[----:B------:R-:W-:Y:S01]  /*118e0*/  MOV R13, R10 ;  /* 0x0000000a000d7202 */ /* 0x000fe20000000f00 */
        /* <DEDUP_REMOVED lines=9> */
[----:B------:R-:W-:-:S08]  /*11980*/  LOP3.LUT P3, RZ, R22, 0x8000, RZ, 0xc0, !PT ;  /* 0x0000800016ff7812 */ /* 0x000fd0000786c0ff */
[----:B------:R0:W-:Y:S04]  /*11990*/  LDGSTS.E.BYPASS.LTC128B.128 [R17+0x3400], desc[UR50][R2.64+0x80], !P2 ;  /* 0x0340008002117fae */ /* 0x0001e8000d101d72 */
[----:B------:R0:W-:Y:S02]  /*119a0*/  LDGSTS.E.BYPASS.LTC128B.128 [R17+0x5400], desc[UR50][R2.64+0x100], !P6 ;  /* 0x0540010002117fae */ /* 0x0001e4000f101d72 */
[----:B0-----:R-:W-:Y:S05]  /*119b0*/  WARPSYNC.COLLECTIVE R15, `(.L_x_540) ;  /* 0x000000000f087348 */ /* 0x001fea0003c00000 */
[----:B------:R1:W2:Y:S02]  /*119c0*/  SHFL.IDX P6, R14, R13, R12, R11 ;  /* 0x0000000c0d0e7389 */ /* 0x0002a400000c000b */
[----:B012---:R-:W-:Y:S01]  /*119d0*/  ENDCOLLECTIVE ;  /* 0x000000000000791b */ /* 0x007fe20003800000 */
.L_x_540:
        /* <DEDUP_REMOVED lines=14> */
.L_x_541:
[----:B------:R-:W-:Y:S05]  /*11ac0*/  BRA `(.L_x_542) ;  /* 0xffffffc800b47947 */ /* 0x000fea000383ffff */
.L_x_459:
[----:B------:R-:W-:Y:S01]  /*11ad0*/  BSSY B0, `(.L_x_543) ;  /* 0x0000008000007945 */ /* 0x000fe20003800000 */
[----:B------:R-:W-:Y:S01]  /*11ae0*/  IMAD.MOV.U32 R13, RZ, RZ, R16 ;  /* 0x000000ffff0d7224 */ /* 0x000fe200078e0010 */
[----:B------:R-:W-:Y:S01]  /*11af0*/  MOV R11, 0x1f ;  /* 0x0000001f000b7802 */ /* 0x000fe20000000f00 */
[----:B------:R-:W-:Y:S02]  /*11b00*/  IMAD.MOV.U32 R12, RZ, RZ, RZ ;  /* 0x000000ffff0c7224 */ /* 0x000fe400078e00ff */
[----:B------:R-:W-:-:S07]  /*11b10*/  IMAD.MOV.U32 R15, RZ, RZ, -0x1 ;  /* 0xffffffffff0f7424 */ /* 0x000fce00078e00ff */
[----:B0123--:R-:W-:Y:S05]  /*11b20*/  WARPSYNC.COLLECTIVE R15, `(.L_x_544) ;  /* 0x000000000f087348 */ /* 0x00ffea0003c00000 */
[----:B------:R4:W0:Y:S02]  /*11b30*/  SHFL.IDX P6, R14, R13, R12, R11 ;  /* 0x0000000c0d0e7389 */ /* 0x00082400000c000b */
[----:B01234-:R-:W-:Y:S01]  /*11b40*/  ENDCOLLECTIVE ;  /* 0x000000000000791b */ /* 0x01ffe20003800000 */
.L_x_544:
[----:B------:R-:W-:Y:S05]  /*11b50*/  BSYNC B0 ;  /* 0x0000000000007941 */ /* 0x000fea0003800000 */
.L_x_543:
[----:B------:R-:W-:Y:S01]  /*11b60*/  IMAD.MOV.U32 R13, RZ, RZ, R16 ;  /* 0x000000ffff0d7224 */ /* 0x000fe200078e0010 */
[----:B------:R-:W-:Y:S01]  /*11b70*/  MOV R15, 0xffffffff ;  /* 0xffffffff000f7802 */ /* 0x000fe20000000f00 */
[----:B------:R-:W-:Y:S02]  /*11b80*/  IMAD.MOV.U32 R12, RZ, RZ, 0x1 ;  /* 0x00000001ff0c7424 */ /* 0x000fe400078e00ff */
[----:B------:R-:W-:Y:S02]  /*11b90*/  IMAD.MOV.U32 R11, RZ, RZ, 0x1f ;  /* 0x0000001fff0b7424 */ /* 0x000fe400078e00ff */
[----:B------:R-:W-:Y:S02]  /*11ba0*/  IMAD.IADD R5, R19, 0x1, R8 ;  /* 0x0000000113057824 */ /* 0x000fe400078e0208 */
[----:B------:R-:W-:-:S07]  /*11bb0*/  IMAD.MOV.U32 R0, RZ, RZ, R14 ;  /* 0x000000ffff007224 */ /* 0x000fce00078e000e */
[----:B------:R-:W-:Y:S05]  /*11bc0*/  WARPSYNC.COLLECTIVE R15, `(.L_x_545) ;  /* 0x000000000f087348 */ /* 0x000fea0003c00000 */
[----:B------:R0:W1:Y:S02]  /*11bd0*/  SHFL.IDX P6, R14, R13, R12, R11 ;  /* 0x0000000c0d0e7389 */ /* 0x00006400000c000b */
[----:B01----:R-:W-:Y:S01]  /*11be0*/  ENDCOLLECTIVE ;  /* 0x000000000000791b */ /* 0x003fe20003800000 */
.L_x_545:
[----:B------:R-:W-:Y:S02]  /*11bf0*/  ULDC UR4, c[0x0][0xc3c] ;  /* 0x00030f0000047ab9 */ /* 0x000fe40000000800 */
[----:B------:R-:W-:-:S13]  /*11c00*/  ISETP.GE.OR P1, PT, R5, UR4, !P0 ;  /* 0x0000000405007c0c */ /* 0x000fda000c726670 */
[----:B------:R-:W0:Y:S01]  /*11c10*/  @!P1 LDC.64 R2, c[0x0][0xc80] ;  /* 0x00032000ff029b82 */ /* 0x000e220000000a00 */
[----:B------:R-:W-:Y:S01]  /*11c20*/  MOV R11, RZ ;  /* 0x000000ff000b7202 */ /* 0x000fe20000000f00 */
[----:B------:R-:W-:Y:S02]  /*11c30*/  IMAD.MOV.U32 R4, RZ, RZ, R14 ;  /* 0x000000ffff047224 */ /* 0x000fe400078e000e */
[----:B0-----:R-:W-:-:S06]  /*11c40*/  @!P1 IMAD.WIDE R2, R5, 0x4, R2 ;  /* 0x0000000405029825 */ /* 0x001fcc00078e0202 */
[----:B------:R-:W2:Y:S01]  /*11c50*/  @!P1 LDG.E R2, desc[UR50][R2.64] ;  /* 0x0000003202029981 */ /* 0x000ea2000c1e1900 */
[----:B------:R-:W-:Y:S01]  /*11c60*/  IMAD.MOV.U32 R5, RZ, RZ, RZ ;  /* 0x000000ffff057224 */ /* 0x000fe200078e00ff */
[C---:B------:R-:W-:Y:S02]  /*11c70*/  ISETP.GE.U32.AND P2, PT, R8.reuse, 0x2, PT ;  /* 0x000000020800780c */ /* 0x040fe40003f46070 */
[C---:B------:R-:W-:Y:S02]  /*11c80*/  ISETP.GE.U32.AND P3, PT, R8.reuse, 0x4, PT ;  /* 0x000000040800780c */ /* 0x040fe40003f66070 */
[C---:B------:R-:W-:Y:S02]  /*11c90*/  ISETP.GE.U32.AND P4, PT, R8.reuse, 0x8, PT ;  /* 0x000000080800780c */ /* 0x040fe40003f86070 */
[C---:B------:R-:W-:Y:S01]  /*11ca0*/  ISETP.GE.U32.AND P5, PT, R8.reuse, 0x10, PT ;  /* 0x000000100800780c */ /* 0x040fe20003fa6070 */
[----:B--2---:R-:W-:Y:S01]  /*11cb0*/  @!P1 IMAD.MOV.U32 R5, RZ, RZ, R2 ;  /* 0x000000ffff059224 */ /* 0x004fe200078e0002 */
[----:B------:R-:W-:-:S03]  /*11cc0*/  ISETP.NE.AND P1, PT, R8, RZ, PT ;  /* 0x000000ff0800720c */ /* 0x000fc60003f25270 */
[----:B------:R-:W-:-:S10]  /*11cd0*/  IMAD.MOV.U32 R13, RZ, RZ, R5 ;  /* 0x000000ffff0d7224 */ /* 0x000fd400078e0005 */
[----:B------:R-:W-:Y:S05]  /*11ce0*/  WARPSYNC.COLLECTIVE R15, `(.L_x_546) ;  /* 0x000000000f087348 */ /* 0x000fea0003c00000 */
[----:B------:R0:W1:Y:S02]  /*11cf0*/  SHFL.UP P6, R14, R13, R12, R11 ;  /* 0x0400000c0d0e7389 */ /* 0x00006400000c000b */
[----:B01----:R-:W-:Y:S01]  /*11d00*/  ENDCOLLECTIVE ;  /* 0x000000000000791b */ /* 0x003fe20003800000 */
.L_x_546:
[----:B------:R-:W-:Y:S01]  /*11d10*/  IMAD.MOV.U32 R12, RZ, RZ, 0x2 ;  /* 0x00000002ff0c7424 */ /* 0x000fe200078e00ff */
[----:B------:R-:W-:-:S05]  /*11d20*/  SEL R6, R14, RZ, P1 ;  /* 0x000000ff0e067207 */ /* 0x000fca0000800000 */
[----:B------:R-:W-:-:S04]  /*11d30*/  IMAD.IADD R6, R5, 0x1, R6 ;  /* 0x0000000105067824 */ /* 0x000fc800078e0206 */
[----:B------:R-:W-:-:S07]  /*11d40*/  IMAD.MOV.U32 R13, RZ, RZ, R6 ;  /* 0x000000ffff0d7224 */ /* 0x000fce00078e0006 */
[----:B------:R-:W-:Y:S05]  /*11d50*/  WARPSYNC.COLLECTIVE R15, `(.L_x_547) ;  /* 0x000000000f087348 */ /* 0x000fea0003c00000 */
[----:B------:R0:W1:Y:S02]  /*11d60*/  SHFL.UP P6, R14, R13, R12, R11 ;  /* 0x0400000c0d0e7389 */ /* 0x00006400000c000b */
[----:B01----:R-:W-:Y:S01]  /*11d70*/  ENDCOLLECTIVE ;  /* 0x000000000000791b */ /* 0x003fe20003800000 */
.L_x_547:
[----:B------:R-:W-:Y:S02]  /*11d80*/  MOV R12, 0x4 ;  /* 0x00000004000c7802 */ /* 0x000fe40000000f00 */
[----:B------:R-:W-:-:S05]  /*11d90*/  SEL R7, R14, RZ, P2 ;  /* 0x000000ff0e077207 */ /* 0x000fca0001000000 */
[----:B------:R-:W-:-:S04]  /*11da0*/  IMAD.IADD R7, R6, 0x1, R7 ;  /* 0x0000000106077824 */ /* 0x000fc800078e0207 */
[----:B------:R-:W-:-:S07]  /*11db0*/  IMAD.MOV.U32 R13, RZ, RZ, R7 ;  /* 0x000000ffff0d7224 */ /* 0x000fce00078e0007 */
[----:B------:R-:W-:Y:S05]  /*11dc0*/  WARPSYNC.COLLECTIVE R15, `(.L_x_548) ;  /* 0x000000000f087348 */ /* 0x000fea0003c00000 */
[----:B------:R0:W1:Y:S02]  /*11dd0*/  SHFL.UP P6, R14, R13, R12, R11 ;  /* 0x0400000c0d0e7389 */ /* 0x00006400000c000b */
[----:B01----:R-:W-:Y:S01]  /*11de0*/  ENDCOLLECTIVE ;  /* 0x000000000000791b */ /* 0x003fe20003800000 */
.L_x_548:
[----:B------:R-:W-:Y:S01]  /*11df0*/  IMAD.MOV.U32 R12, RZ, RZ, 0x8 ;  /* 0x00000008ff0c7424 */ /* 0x000fe200078e00ff */
[----:B------:R-:W-:-:S05]  /*11e00*/  SEL R2, R14, RZ, P3 ;  /* 0x000000ff0e027207 */ /* 0x000fca0001800000 */
[----:B------:R-:W-:-:S04]  /*11e10*/  IMAD.IADD R2, R7, 0x1, R2 ;  /* 0x0000000107027824 */ /* 0x000fc800078e0202 */
[----:B------:R-:W-:-:S07]  /*11e20*/  IMAD.MOV.U32 R13, RZ, RZ, R2 ;  /* 0x000000ffff0d7224 */ /* 0x000fce00078e0002 */
[----:B------:R-:W-:Y:S05]  /*11e30*/  WARPSYNC.COLLECTIVE R15, `(.L_x_549) ;  /* 0x000000000f087348 */ /* 0x000fea0003c00000 */
[----:B------:R0:W1:Y:S02]  /*11e40*/  SHFL.UP P6, R14, R13, R12, R11 ;  /* 0x0400000c0d0e7389 */ /* 0x00006400000c000b */
[----:B01----:R-:W-:Y:S01]  /*11e50*/  ENDCOLLECTIVE ;  /* 0x000000000000791b */ /* 0x003fe20003800000 */
.L_x_549:
[----:B------:R-:W-:Y:S02]  /*11e60*/  MOV R12, 0x10 ;  /* 0x00000010000c7802 */ /* 0x000fe40000000f00 */
[----:B------:R-:W-:-:S05]  /*11e70*/  SEL R3, R14, RZ, P4 ;  /* 0x000000ff0e037207 */ /* 0x000fca0002000000 */
[----:B------:R-:W-:-:S04]  /*11e80*/  IMAD.IADD R3, R2, 0x1, R3 ;  /* 0x0000000102037824 */ /* 0x000fc800078e0203 */
[----:B------:R-:W-:-:S07]  /*11e90*/  IMAD.MOV.U32 R13, RZ, RZ, R3 ;  /* 0x000000ffff0d7224 */ /* 0x000fce00078e0003 */
[----:B------:R-:W-:Y:S05]  /*11ea0*/  WARPSYNC.COLLECTIVE R15, `(.L_x_550) ;  /* 0x000000000f087348 */ /* 0x000fea0003c00000 */
[----:B------:R0:W1:Y:S02]  /*11eb0*/  SHFL.UP P6, R14, R13, R12, R11 ;  /* 0x0400000c0d0e7389 */ /* 0x00006400000c000b */
[----:B01----:R-:W-:Y:S01]  /*11ec0*/  ENDCOLLECTIVE ;  /* 0x000000000000791b */ /* 0x003fe20003800000 */
.L_x_550:
[----:B------:R-:W-:Y:S02]  /*11ed0*/  IMAD.MOV.U32 R12, RZ, RZ, 0x1f ;  /* 0x0000001fff0c7424 */ /* 0x000fe400078e00ff */
[----:B------:R-:W-:Y:S01]  /*11ee0*/  IMAD.MOV.U32 R11, RZ, RZ, 0x1f ;  /* 0x0000001fff0b7424 */ /* 0x000fe200078e00ff */
[----:B------:R-:W-:-:S05]  /*11ef0*/  SEL R2, R14, RZ, P5 ;  /* 0x000000ff0e027207 */ /* 0x000fca0002800000 */
[----:B------:R-:W-:-:S04]  /*11f00*/  IMAD.IADD R2, R3, 0x1, R2 ;  /* 0x0000000103027824 */ /* 0x000fc800078e0202 */
[----:B------:R-:W-:-:S07]  /*11f10*/  IMAD.MOV.U32 R13, RZ, RZ, R2 ;  /* 0x000000ffff0d7224 */ /* 0x000fce00078e0002 */
[----:B------:R-:W-:Y:S05]  /*11f20*/  WARPSYNC.COLLECTIVE R15, `(.L_x_551) ;  /* 0x000000000f087348 */ /* 0x000fea0003c00000 */
[----:B------:R0:W1:Y:S02]  /*11f30*/  SHFL.IDX P6, R14, R13, R12, R11 ;  /* 0x0000000c0d0e7389 */ /* 0x00006400000c000b */
[----:B01----:R-:W-:Y:S01]  /*11f40*/  ENDCOLLECTIVE ;  /* 0x000000000000791b */ /* 0x003fe20003800000 */
.L_x_551:
[----:B------:R-:W-:Y:S05]  /*11f50*/  BRA `(.L_x_552) ;  /* 0xffffffcc00487947 */ /* 0x000fea000383ffff */
.L_x_464:
[----:B------:R-:W-:Y:S01]  /*11f60*/  BSSY B0, `(.L_x_553) ;  /* 0x0000008000007945 */ /* 0x000fe20003800000 */
[----:B-----5:R-:W-:Y:S01]  /*11f70*/  IMAD.MOV.U32 R13, RZ, RZ, R5 ;  /* 0x000000ffff0d7224 */ /* 0x020fe200078e0005 */
[----:B------:R-:W-:Y:S01]  /*11f80*/  MOV R12, 0x1 ;  /* 0x00000001000c7802 */ /* 0x000fe20000000f00 */
[----:B------:R-:W-:Y:S02]  /*11f90*/  IMAD.MOV.U32 R11, RZ, RZ, RZ ;  /* 0x000000ffff0b7224 */ /* 0x000fe400078e00ff */
[----:B------:R-:W-:-:S07]  /*11fa0*/  IMAD.MOV.U32 R15, RZ, RZ, -0x1 ;  /* 0xffffffffff0f7424 */ /* 0x000fce00078e00ff */
[----:B01----:R-:W-:Y:S05]  /*11fb0*/  WARPSYNC.COLLECTIVE R15, `(.L_x_554) ;  /* 0x000000000f087348 */ /* 0x003fea0003c00000 */
[----:B------:R2:W3:Y:S02]  /*11fc0*/  SHFL.UP P6, R14, R13, R12, R11 ;  /* 0x0400000c0d0e7389 */ /* 0x0004e400000c000b */
[----:B0123--:R-:W-:Y:S01]  /*11fd0*/  ENDCOLLECTIVE ;  /* 0x000000000000791b */ /* 0x00ffe20003800000 */
.L_x_554:
[----:B------:R-:W-:Y:S05]  /*11fe0*/  BSYNC B0 ;  /* 0x0000000000007941 */ /* 0x000fea0003800000 */
.L_x_553:
[----:B------:R-:W-:Y:S01]  /*11ff0*/  SEL R14, R14, RZ, P1 ;  /* 0x000000ff0e0e7207 */ /* 0x000fe20000800000 */
[----:B------:R-:W-:Y:S01]  /*12000*/  IMAD.MOV.U32 R12, RZ, RZ, 0x2 ;  /* 0x00000002ff0c7424 */ /* 0x000fe200078e00ff */
[----:B------:R-:W-:Y:S01]  /*12010*/  MOV R15, 0xffffffff ;  /* 0xffffffff000f7802 */ /* 0x000fe20000000f00 */
[----:B------:R-:W-:Y:S02]  /*12020*/  IMAD.MOV.U32 R11, RZ, RZ, RZ ;  /* 0x000000ffff0b7224 */ /* 0x000fe400078e00ff */
[----:B------:R-:W-:-:S07]  /*12030*/  IMAD.IADD R13, R5, 0x1, R14 ;  /* 0x00000001050d7824 */ /* 0x000fce00078e020e */
[----:B------:R-:W-:Y:S05]  /*12040*/  WARPSYNC.COLLECTIVE R15, `(.L_x_555) ;  /* 0x000000000f087348 */ /* 0x000fea0003c00000 */
[----:B------:R0:W1:Y:S02]  /*12050*/  SHFL.UP P6, R14, R13, R12, R11 ;  /* 0x0400000c0d0e7389 */ /* 0x00006400000c000b */
[----:B01----:R-:W-:Y:S01]  /*12060*/  ENDCOLLECTIVE ;  /* 0x000000000000791b */ /* 0x003fe20003800000 */
.L_x_555:
[----:B------:R-:W-:Y:S01]  /*12070*/  IMAD.MOV.U32 R12, RZ, RZ, 0x4 ;  /* 0x00000004ff0c7424 */ /* 0x000fe200078e00ff */
[----:B------:R-:W-:-:S05]  /*12080*/  SEL R2, R14, RZ, P2 ;  /* 0x000000ff0e027207 */ /* 0x000fca0001000000 */
[----:B------:R-:W-:-:S04]  /*12090*/  IMAD.IADD R2, R13, 0x1, R2 ;  /* 0x000000010d027824 */ /* 0x000fc800078e0202 */
[----:B------:R-:W-:-:S07]  /*120a0*/  IMAD.MOV.U32 R13, RZ, RZ, R2 ;  /* 0x000000ffff0d7224 */ /* 0x000fce00078e0002 */
[----:B------:R-:W-:Y:S05]  /*120b0*/  WARPSYNC.COLLECTIVE R15, `(.L_x_556) ;  /* 0x000000000f087348 */ /* 0x000fea0003c00000 */
[----:B------:R0:W1:Y:S02]  /*120c0*/  SHFL.UP P6, R14, R13, R12, R11 ;  /* 0x0400000c0d0e7389 */ /* 0x00006400000c000b */
[----:B01----:R-:W-:Y:S01]  /*120d0*/  ENDCOLLECTIVE ;  /* 0x000000000000791b */ /* 0x003fe20003800000 */
.L_x_556:
[----:B------:R-:W-:Y:S02]  /*120e0*/  MOV R12, 0x8 ;  /* 0x00000008000c7802 */ /* 0x000fe40000000f00 */
[----:B------:R-:W-:-:S05]  /*120f0*/  SEL R3, R14, RZ, P3 ;  /* 0x000000ff0e037207 */ /* 0x000fca0001800000 */
[----:B------:R-:W-:-:S04]  /*12100*/  IMAD.IADD R3, R2, 0x1, R3 ;  /* 0x0000000102037824 */ /* 0x000fc800078e0203 */
[----:B------:R-:W-:-:S07]  /*12110*/  IMAD.MOV.U32 R13, RZ, RZ, R3 ;  /* 0x000000ffff0d7224 */ /* 0x000fce00078e0003 */
[----:B------:R-:W-:Y:S05]  /*12120*/  WARPSYNC.COLLECTIVE R15, `(.L_x_557) ;  /* 0x000000000f087348 */ /* 0x000fea0003c00000 */
[----:B------:R0:W1:Y:S02]  /*12130*/  SHFL.UP P6, R14, R13, R12, R11 ;  /* 0x0400000c0d0e7389 */ /* 0x00006400000c000b */
[----:B01----:R-:W-:Y:S01]  /*12140*/  ENDCOLLECTIVE ;  /* 0x000000000000791b */ /* 0x003fe20003800000 */
.L_x_557:
[----:B------:R-:W-:Y:S01]  /*12150*/  IMAD.MOV.U32 R12, RZ, RZ, 0x10 ;  /* 0x00000010ff0c7424 */ /* 0x000fe200078e00ff */
[----:B------:R-:W-:-:S05]  /*12160*/  SEL R4, R14, RZ, P4 ;  /* 0x000000ff0e047207 */ /* 0x000fca0002000000 */
[----:B------:R-:W-:-:S04]  /*12170*/  IMAD.IADD R4, R3, 0x1, R4 ;  /* 0x0000000103047824 */ /* 0x000fc800078e0204 */
[----:B------:R-:W-:-:S07]  /*12180*/  IMAD.MOV.U32 R13, RZ, RZ, R4 ;  /* 0x000000ffff0d7224 */ /* 0x000fce00078e0004 */
[----:B------:R-:W-:Y:S05]  /*12190*/  WARPSYNC.COLLECTIVE R15, `(.L_x_558) ;  /* 0x000000000f087348 */ /* 0x000fea0003c00000 */
[----:B------:R0:W1:Y:S02]  /*121a0*/  SHFL.UP P6, R14, R13, R12, R11 ;  /* 0x0400000c0d0e7389 */ /* 0x00006400000c000b */
[----:B01----:R-:W-:Y:S01]  /*121b0*/  ENDCOLLECTIVE ;  /* 0x000000000000791b */ /* 0x003fe20003800000 */
.L_x_558:
[----:B------:R-:W-:Y:S01]  /*121c0*/  MOV R12, 0x1f ;  /* 0x0000001f000c7802 */ /* 0x000fe20000000f00 */
[----:B------:R-:W-:Y:S01]  /*121d0*/  IMAD.MOV.U32 R11, RZ, RZ, 0x1f ;  /* 0x0000001fff0b7424 */ /* 0x000fe200078e00ff */
[----:B------:R-:W-:-:S05]  /*121e0*/  SEL R3, R14, RZ, P5 ;  /* 0x000000ff0e037207 */ /* 0x000fca0002800000 */
[----:B------:R-:W-:-:S04]  /*121f0*/  IMAD.IADD R2, R4, 0x1, R3 ;  /* 0x0000000104027824 */ /* 0x000fc800078e0203 */
[----:B------:R-:W-:-:S07]  /*12200*/  IMAD.MOV.U32 R13, RZ, RZ, R2 ;  /* 0x000000ffff0d7224 */ /* 0x000fce00078e0002 */
[----:B------:R-:W-:Y:S05]  /*12210*/  WARPSYNC.COLLECTIVE R15, `(.L_x_559) ;  /* 0x000000000f087348 */ /* 0x000fea0003c00000 */
[----:B------:R0:W1:Y:S02]  /*12220*/  SHFL.IDX P6, R14, R13, R12, R11 ;  /* 0x0000000c0d0e7389 */ /* 0x00006400000c000b */
[----:B01----:R-:W-:Y:S01]  /*12230*/  ENDCOLLECTIVE ;  /* 0x000000000000791b */ /* 0x003fe20003800000 */
.L_x_559:
[----:B------:R-:W-:Y:S05]  /*12240*/  BRA `(.L_x_560) ;  /* 0xffffffcc00287947 */ /* 0x000fea000383ffff */
.L_x_466:
[----:B------:R-:W-:Y:S01]  /*12250*/  BSSY B0, `(.L_x_561) ;  /* 0x0000006000007945 */ /* 0x000fe20003800000 */
[----:B------:R-:W-:Y:S01]  /*12260*/  PLOP3.LUT P6, PT, P6, PT, PT, 0x8, 0x0 ;  /* 0x000000000000781c */ /* 0x000fe200037ce170 */
[----:B------:R-:W-:-:S12]  /*12270*/  IMAD.MOV.U32 R15, RZ, RZ, -0x1 ;  /* 0xffffffffff0f7424 */ /* 0x000fd800078e00ff */
[----:B01----:R-:W-:Y:S05]  /*12280*/  WARPSYNC.COLLECTIVE R15, `(.L_x_562) ;  /* 0x000000000f087348 */ /* 0x003fea0003c00000 */
[----:B------:R-:W-:Y:S01]  /*12290*/  VOTE.ANY R14, PT, P6 ;  /* 0x00000000000e7806 */ /* 0x000fe200030e0100 */
[----:B01----:R-:W-:Y:S06]  /*122a0*/  ENDCOLLECTIVE ;  /* 0x000000000000791b */ /* 0x003fec0003800000 */
.L_x_562:
[----:B------:R-:W-:Y:S05]  /*122b0*/  BSYNC B0 ;  /* 0x0000000000007941 */ /* 0x000fea0003800000 */
.L_x_561:
[----:B------:R-:W-:Y:S01]  /*122c0*/  IMAD.MOV.U32 R3, RZ, RZ, R14 ;  /* 0x000000ffff037224 */ /* 0x000fe200078e000e */
[----:B------:R-:W-:Y:S01]  /*122d0*/  MOV R11, 0x1f ;  /* 0x0000001f000b7802 */ /* 0x000fe20000000f00 */
[----:B------:R-:W-:Y:S02]  /*122e0*/  IMAD.MOV.U32 R13, RZ, RZ, R5 ;  /* 0x000000ffff0d7224 */ /* 0x000fe400078e0005 */
[----:B------:R-:W0:Y:S01]  /*122f0*/  POPC R4, R3 ;  /* 0x0000000300047309 */ /* 0x000e220000000000 */
[----:B------:R-:W-:Y:S02]  /*12300*/  IMAD.MOV.U32 R15, RZ, RZ, -0x1 ;  /* 0xffffffffff0f7424 */ /* 0x000fe400078e00ff */
[----:B0-----:R-:W-:-:S07]  /*12310*/  IMAD.MOV.U32 R12, RZ, RZ, R4 ;  /* 0x000000ffff0c7224 */ /* 0x001fce00078e0004 */
[----:B------:R-:W-:Y:S05]  /*12320*/  WARPSYNC.COLLECTIVE R15, `(.L_x_563) ;  /* 0x000000000f087348 */ /* 0x000fea0003c00000 */
[----:B------:R0:W1:Y:S02]  /*12330*/  SHFL.IDX P6, R14, R13, R12, R11 ;  /* 0x0000000c0d0e7389 */ /* 0x00006400000c000b */
[----:B01----:R-:W-:Y:S01]  /*12340*/  ENDCOLLECTIVE ;  /* 0x000000000000791b */ /* 0x003fe20003800000 */
.L_x_563:
[----:B------:R-:W-:Y:S01]  /*12350*/  IMAD.MOV.U32 R5, RZ, RZ, R14 ;  /* 0x000000ffff057224 */ /* 0x000fe200078e000e */
[----:B------:R-:W-:Y:S06]  /*12360*/  BRA `(.L_x_564) ;  /* 0xffffffcc00187947 */ /* 0x000fec000383ffff */
.L_x_468:
[----:B------:R-:W-:Y:S01]  /*12370*/  BSSY B0, `(.L_x_565) ;  /* 0x0000007000007945 */ /* 0x000fe20003800000 */
[----:B------:R-:W-:Y:S02]  /*12380*/  IMAD.MOV.U32 R13, RZ, RZ, R2 ;  /* 0x000000ffff0d7224 */ /* 0x000fe400078e0002 */
[----:B------:R-:W-:Y:S02]  /*12390*/  IMAD.MOV.U32 R11, RZ, RZ, 0x1f ;  /* 0x0000001fff0b7424 */ /* 0x000fe400078e00ff */
[----:B------:R-:W-:-:S07]  /*123a0*/  IMAD.MOV.U32 R15, RZ, RZ, -0x1 ;  /* 0xffffffffff0f7424 */ /* 0x000fce00078e00ff */
[----:B0123--:R-:W-:Y:S05]  /*123b0*/  WARPSYNC.COLLECTIVE R15, `(.L_x_566) ;  /* 0x000000000f087348 */ /* 0x00ffea0003c00000 */
[----:B------:R4:W0:Y:S02]  /*123c0*/  SHFL.IDX P6, R14, R13, R12, R11 ;  /* 0x0000000c0d0e7389 */ /* 0x00082400000c000b */
[----:B01234-:R-:W-:Y:S01]  /*123d0*/  ENDCOLLECTIVE ;  /* 0x000000000000791b */ /* 0x01ffe20003800000 */
.L_x_566:
[----:B------:R-:W-:Y:S05]  /*123e0*/  BSYNC B0 ;  /* 0x0000000000007941 */ /* 0x000fea0003800000 */
.L_x_565:
[----:B------:R-:W-:Y:S05]  /*123f0*/  BRA `(.L_x_467) ;  /* 0xffffffcc00107947 */ /* 0x000fea000383ffff */
.L_x_472:
[----:B0-----:R0:W1:Y:S02]  /*12400*/  SYNCS.PHASECHK.TRANS64.TRYWAIT P0, [R5+URZ+0x28c20], R0 ;  /* 0x028c2000050075a7 */ /* 0x001064000800017f */
[----:B-1----:R-:W-:Y:S05]  /*12410*/  @!P0 NANOSLEEP.SYNCS 0x989680 ;  /* 0x009896800000895d */ /* 0x002fea0003900000 */
[----:B------:R-:W1:Y:S02]  /*12420*/  @!P0 SYNCS.PHASECHK.TRANS64 P0, [R5+URZ+0x28c20], R0 ;  /* 0x028c2000050085a7 */ /* 0x000e64000800007f */
[----:B-1----:R-:W-:Y:S05]  /*12430*/  @!P0 BRA `(.L_x_472) ;  /* 0xfffffffc00f08947 */ /* 0x002fea000383ffff */
[----:B------:R-:W-:Y:S05]  /*12440*/  BRA `(.L_x_567) ;  /* 0xffffffcc00fc7947 */ /* 0x000fea000383ffff */
.L_x_473:
[----:B------:R-:W1:Y:S01]  /*12450*/  S2R R2, SR_TID.X ;  /* 0x0000000000027919 */ /* 0x000e620000002100 */
[----:B------:R-:W-:Y:S01]  /*12460*/  BSSY B0, `(.L_x_568) ;  /* 0x000000a000007945 */ /* 0x000fe20003800000 */
[----:B------:R-:W-:Y:S02]  /*12470*/  IMAD.MOV.U32 R12, RZ, RZ, RZ ;  /* 0x000000ffff0c7224 */ /* 0x000fe400078e00ff */
[----:B------:R-:W-:Y:S02]  /*12480*/  IMAD.MOV.U32 R11, RZ, RZ, 0x1f ;  /* 0x0000001fff0b7424 */ /* 0x000fe400078e00ff */
[----:B------:R-:W-:Y:S01]  /*12490*/  IMAD.MOV.U32 R15, RZ, RZ, -0x1 ;  /* 0xffffffffff0f7424 */ /* 0x000fe200078e00ff */
[----:B-1----:R-:W-:-:S04]  /*124a0*/  SHF.R.U32.HI R2, RZ, 0x5, R2 ;  /* 0x00000005ff027819 */ /* 0x002fc80000011602 */
[----:B------:R-:W-:-:S04]  /*124b0*/  LOP3.LUT R2, R2, 0x3, RZ, 0xc0, !PT ;  /* 0x0000000302027812 */ /* 0x000fc800078ec0ff */
[----:B------:R-:W-:-:S07]  /*124c0*/  MOV R13, R2 ;  /* 0x00000002000d7202 */ /* 0x000fce0000000f00 */
[----:B0-234-:R-:W-:Y:S05]  /*124d0*/  WARPSYNC.COLLECTIVE R15, `(.L_x_569) ;  /* 0x000000000f087348 */ /* 0x01dfea0003c00000 */
[----:B------:R1:W0:Y:S02]  /*124e0*/  SHFL.IDX P6, R14, R13, R12, R11 ;  /* 0x0000000c0d0e7389 */ /* 0x00022400000c000b */
[----:B01234-:R-:W-:Y:S01]  /*124f0*/  ENDCOLLECTIVE ;  /* 0x000000000000791b */ /* 0x01ffe20003800000 */
.L_x_569:
[----:B------:R-:W-:Y:S05]  /*12500*/  BSYNC B0 ;  /* 0x0000000000007941 */ /* 0x000fea0003800000 */
.L_x_568:
[----:B------:R-:W-:Y:S05]  /*12510*/  BRA `(.L_x_570) ;  /* 0xffffffcc00e47947 */ /* 0x000fea000383ffff */
.L_x_476:
[----:B------:R-:W-:Y:S01]  /*12520*/  BSSY B1, `(.L_x_571) ;  /* 0x0000006000017945 */ /* 0x000fe20003800000 */
[----:B------:R-:W-:-:S07]  /*12530*/  IMAD.MOV.U32 R15, RZ, RZ, -0x1 ;  /* 0xffffffffff0f7424 */ /* 0x000fce00078e00ff */
[----:B0-234-:R-:W-:Y:S05]  /*12540*/  WARPSYNC.COLLECTIVE R15, `(.L_x_572) ;  /* 0x000000000f0c7348 */ /* 0x01dfea0003c00000 */
[----:B------:R-:W-:Y:S02]  /*12550*/  ELECT P6, UR62, PT ;  /* 0x00000000003e782f */ /* 0x000fe400038c0000 */
[----:B------:R-:W-:Y:S01]  /*12560*/  MOV R14, UR62 ;  /* 0x0000003e000e7c02 */ /* 0x000fe20008000f00 */
[----:B0-234-:R-:W-:Y:S10]  /*12570*/  ENDCOLLECTIVE ;  /* 0x000000000000791b */ /* 0x01dff40003800000 */
.L_x_572:
[----:B------:R-:W-:Y:S05]  /*12580*/  BSYNC B1 ;  /* 0x0000000000017941 */ /* 0x000fea0003800000 */
.L_x_571:
[----:B------:R-:W-:Y:S05]  /*12590*/  BRA `(.L_x_573) ;  /* 0xffffffcc00dc7947 */ /* 0x000fea000383ffff */
.L_x_478:
[----:B0-----:R0:W1:Y:S02]  /*125a0*/  SYNCS.PHASECHK.TRANS64.TRYWAIT P1, [R3+URZ+0x28c40], R2 ;  /* 0x028c4002030075a7 */ /* 0x001064000802017f */
[----:B-1----:R-:W-:Y:S05]  /*125b0*/  @!P1 NANOSLEEP.SYNCS 0x989680 ;  /* 0x009896800000995d */ /* 0x002fea0003900000 */
[----:B------:R-:W1:Y:S02]  /*125c0*/  @!P1 SYNCS.PHASECHK.TRANS64 P1, [R3+URZ+0x28c40], R2 ;  /* 0x028c4002030095a7 */ /* 0x000e64000802007f */
[----:B-1----:R-:W-:Y:S05]  /*125d0*/  @!P1 BRA `(.L_x_478) ;  /* 0xfffffffc00f09947 */ /* 0x002fea000383ffff */
[----:B------:R-:W-:Y:S05]  /*125e0*/  BRA `(.L_x_574) ;  /* 0xffffffcc00fc7947 */ /* 0x000fea000383ffff */
.L_x_480:
[----:B-1----:R1:W0:Y:S02]  /*125f0*/  SYNCS.PHASECHK.TRANS64.TRYWAIT P1, [R5+URZ+0x28c40], R0 ;  /* 0x028c4000050075a7 */ /* 0x002224000802017f */
[----:B0-----:R-:W-:Y:S05]  /*12600*/  @!P1 NANOSLEEP.SYNCS 0x989680 ;  /* 0x009896800000995d */ /* 0x001fea0003900000 */
[----:B------:R-:W0:Y:S02]  /*12610*/  @!P1 SYNCS.PHASECHK.TRANS64 P1, [R5+URZ+0x28c40], R0 ;  /* 0x028c4000050095a7 */ /* 0x000e24000802007f */
[----:B0-----:R-:W-:Y:S05]  /*12620*/  @!P1 BRA `(.L_x_480) ;  /* 0xfffffffc00f09947 */ /* 0x001fea000383ffff */
[----:B------:R-:W-:Y:S05]  /*12630*/  BRA `(.L_x_575) ;  /* 0xffffffd000087947 */ /* 0x000fea000383ffff */
.L_x_482:
[----:B------:R0:W0:Y:S02]  /*12640*/  SYNCS.PHASECHK.TRANS64.TRYWAIT P1, [R3+URZ+0x28c60], R2 ;  /* 0x028c6002030075a7 */ /* 0x000024000802017f */
[----:B0-----:R-:W-:Y:S05]  /*12650*/  @!P1 NANOSLEEP.SYNCS 0x989680 ;  /* 0x009896800000995d */ /* 0x001fea0003900000 */
[----:B------:R-:W0:Y:S02]  /*12660*/  @!P1 SYNCS.PHASECHK.TRANS64 P1, [R3+URZ+0x28c60], R2 ;  /* 0x028c6002030095a7 */ /* 0x000e24000802007f */
[----:B0-----:R-:W-:Y:S05]  /*12670*/  @!P1 BRA `(.L_x_482) ;  /* 0xfffffffc00f09947 */ /* 0x001fea000383ffff */
[----:B------:R-:W-:Y:S05]  /*12680*/  BRA `(.L_x_576) ;  /* 0xffffffd000047947 */ /* 0x000fea000383ffff */
.L_x_577:
        /* <DEDUP_REMOVED lines=15> */
.L_x_5805:


//--------------------- .text._ZN7cutlass13device_kernelIN5flash11enable_sm90INS1_16FlashAttnFwdSm90INS1_25CollectiveMainloopFwdSm90ILi2EN4cute5tupleIJNS5_1CILi1EEES8_S8_EEENS6_IJNS7_ILi64EEESA_SA_EEELi512ENS_10bfloat16_tEfNS_4arch4Sm90ELb0ELb0ELb1ELb1ELb1ELb1ELb0ELb0ELb0ELb1ELb0ELb0EEENS1_21CollectiveEpilogueFwdINS6_IJSA_NS7_ILi512EEESA_EEES9_SC_SE_Li256ELb1ELb1ELb0ELb0EEENS1_36VarlenDynamicPersistentTileSchedulerILi64ELi64ELi256ELi128ELb0ELb1ELb1ELb0ELb1ELb1EEEEEEEEEvNT_6ParamsE --------------------------
	.section	.text._ZN7cutlass13device_kernelIN5flash11enable_sm90INS1_16FlashAttnFwdSm90INS1_25CollectiveMainloopFwdSm90ILi2EN4cute5tupleIJNS5_1CILi1EEES8_S8_EEENS6_IJNS7_ILi64EEESA_SA_EEELi512ENS_10bfloat16_tEfNS_4arch4Sm90ELb0ELb0ELb1ELb1ELb1ELb1ELb0ELb0ELb0ELb1ELb0ELb0EEENS1_21CollectiveEpilogueFwdINS6_IJSA_NS7_ILi512EEESA_EEES9_SC_SE_Li256ELb1ELb1ELb0ELb0EEENS1_36VarlenDynamicPersistentTileSchedulerILi64ELi64ELi256ELi128ELb0ELb1ELb1ELb0ELb1ELb1EEEEEEEEEvNT_6ParamsE,"ax",@progbits
	.align	128
.text._ZN7cutlass13device_kernelIN5flash11enable_sm90INS1_16FlashAttnFwdSm90INS1_25CollectiveMainloopFwdSm90ILi2EN4cute5tupleIJNS5_1CILi1EEES8_S8_EEENS6_IJNS7_ILi64EEESA_SA_EEELi512ENS_10bfloat16_tEfNS_4arch4Sm90ELb0ELb0ELb1ELb1ELb1ELb1ELb0ELb0ELb0ELb1ELb0ELb0EEENS1_21CollectiveEpilogueFwdINS6_IJSA_NS7_ILi512EEESA_EEES9_SC_SE_Li256ELb1ELb1ELb0ELb0EEENS1_36VarlenDynamicPersistentTileSchedulerILi64ELi64ELi256ELi128ELb0ELb1ELb1ELb0ELb1ELb1EEEEEEEEEvNT_6ParamsE:
        .type           _ZN7cutlass13device_kernelIN5flash11enable_sm90INS1_16FlashAttnFwdSm90INS1_25CollectiveMainloopFwdSm90ILi2EN4cute5tupleIJNS5_1CILi1EEES8_S8_EEENS6_IJNS7_ILi64EEESA_SA_EEELi512ENS_10bfloat16_tEfNS_4arch4Sm90ELb0ELb0ELb1ELb1ELb1ELb1ELb0ELb0ELb0ELb1ELb0ELb0EEENS1_21CollectiveEpilogueFwdINS6_IJSA_NS7_ILi512EEESA_EEES9_SC_SE_Li256ELb1ELb1ELb0ELb0EEENS1_36VarlenDynamicPersistentTileSchedulerILi64ELi64ELi256ELi128ELb0ELb1ELb1ELb0ELb1ELb1EEEEEEEEEvNT_6ParamsE,@function
        .size           _ZN7cutlass13device_kernelIN5flash11enable_sm90INS1_16FlashAttnFwdSm90INS1_25CollectiveMainloopFwdSm90ILi2EN4cute5tupleIJNS5_1CILi1EEES8_S8_EEENS6_IJNS7_ILi64EEESA_SA_EEELi512ENS_10bfloat16_tEfNS_4arch4Sm90ELb0ELb0ELb1ELb1ELb1ELb1ELb0ELb0ELb0ELb1ELb0ELb0EEENS1_21CollectiveEpilogueFwdINS6_IJSA_NS7_ILi512EEESA_EEES9_SC_SE_Li256ELb1ELb1ELb0ELb0EEENS1_36VarlenDynamicPersistentTileSchedulerILi64ELi64ELi256ELi128ELb0ELb1ELb1ELb0ELb1ELb1EEEEEEEEEvNT_6ParamsE,(.L_x_5806 - _ZN7cutlass13device_kernelIN5flash11enable_sm90INS1_16FlashAttnFwdSm90INS1_25CollectiveMainloopFwdSm90ILi2EN4cute5tupleIJNS5_1CILi1EEES8_S8_EEENS6_IJNS7_ILi64EEESA_SA_EEELi512ENS_10bfloat16_tEfNS_4arch4Sm90ELb0ELb0ELb1ELb1ELb1ELb1ELb0ELb0ELb0ELb1ELb0ELb0EEENS1_21CollectiveEpilogueFwdINS6_IJSA_NS7_ILi512EEESA_EEES9_SC_SE_Li256ELb1ELb1ELb0ELb0EEENS1_36VarlenDynamicPersistentTileSchedulerILi64ELi64ELi256ELi128ELb0ELb1ELb1ELb0ELb1ELb1EEEEEEEEEvNT_6ParamsE)
        .other          _ZN7cutlass13device_kernelIN5flash11enable_sm90INS1_16FlashAttnFwdSm90INS1_25CollectiveMainloopFwdSm90ILi2EN4cute5tupleIJNS5_1CILi1EEES8_S8_EEENS6_IJNS7_ILi64EEESA_SA_EEELi512ENS_10bfloat16_tEfNS_4arch4Sm90ELb0ELb0ELb1ELb1ELb1ELb1ELb0ELb0ELb0ELb1ELb0ELb0EEENS1_21CollectiveEpilogueFwdINS6_IJSA_NS7_ILi512EEESA_EEES9_SC_SE_Li256ELb1ELb1ELb0ELb0EEENS1_36VarlenDynamicPersistentTileSchedulerILi64ELi64ELi256ELi128ELb0ELb1ELb1ELb0ELb1ELb1EEEEEEEEEvNT_6ParamsE,@"STO_CUDA_ENTRY STV_DEFAULT"
_ZN7cutlass13device_kernelIN5flash11enable_sm90INS1_16FlashAttnFwdSm90INS1_25CollectiveMainloopFwdSm90ILi2EN4cute5tupleIJNS5_1CILi1EEES8_S8_EEENS6_IJNS7_ILi64EEESA_SA_EEELi512ENS_10bfloat16_tEfNS_4arch4Sm90ELb0ELb0ELb1ELb1ELb1ELb1ELb0ELb0ELb0ELb1ELb0ELb0EEENS1_21CollectiveEpilogueFwdINS6_IJSA_NS7_ILi512EEESA_EEES9_SC_SE_Li256ELb1ELb1ELb0ELb0EEENS1_36VarlenDynamicPersistentTileSchedulerILi64ELi64ELi256ELi128ELb0ELb1ELb1ELb0ELb1ELb1EEEEEEEEEvNT_6ParamsE:
[----:B------:R-:W0:Y:S02]  /*0000*/  LDC R1, c[0x0][0x28] ;  /* 0x00000a00ff017b82 */ /* 0x000e240000000800 */
[----:B0-----:R-:W-:Y:S01]  /*0010*/  VIADD R1, R1, 0xffffffa0 ;  /* 0xffffffa001017836 */ /* 0x001fe20000000000 */
[----:B------:R-:W0:Y:S01]  /*0020*/  S2R R0, SR_TID.X ;  /* 0x0000000000007919 */ /* 0x000e220000002100 */
[----:B------:R-:W-:Y:S01]  /*0030*/  ELECT P0, URZ, PT ;  /* 0x00000000003f782f */ /* 0x000fe20003800000 */
[----:B------:R-:W-:Y:S01]  /*0040*/  BSSY B0, `(.L_x_578) ;  /* 0x000000d000007945 */ /* 0x000fe20003800000 */
[----:B0-----:R-:W-:-:S05]  /*0050*/  SHF.R.U32.HI R2, RZ, 0x5, R0 ;  /* 0x00000005ff027819 */ /* 0x001fca0000011600 */
[----:B------:R-:W0:Y:S02]  /*0060*/  SHFL.IDX PT, R3, R2, RZ, 0x1f ;  /* 0x00001fff02037589 */ /* 0x000e2400000e0000 */
[----:B0-----:R-:W-:-:S13]  /*0070*/  ISETP.EQ.AND P0, PT, R3, RZ, P0 ;  /* 0x000000ff0300720c */ /* 0x001fda0000702270 */
[----:B------:R-:W-:Y:S05]  /*0080*/  @!P0 BRA `(.L_x_579) ;  /* 0x0000000000208947 */ /* 0x000fea0003800000 */
[----:B------:R-:W-:Y:S02]  /*0090*/  ULDC.64 UR4, c[0x0][0x198] ;  /* 0x0000660000047ab9 */ /* 0x000fe40000000a00 */
[----:B------:R-:W-:Y:S02]  /*00a0*/  UIADD3 UR6, UP0, UR4, 0x570, URZ ;  /* 0x0000057004067890 */ /* 0x000fe4000ff1e03f */
[----:B------:R-:W-:Y:S02]  /*00b0*/  UIADD3 UR4, UP1, UR4, 0x670, URZ ;  /* 0x0000067004047890 */ /* 0x000fe4000ff3e03f */
[----:B------:R-:W-:Y:S02]  /*00c0*/  UIADD3.X UR7, URZ, UR5, URZ, UP0, !UPT ;  /* 0x000000053f077290 */ /* 0x000fe400087fe43f */
[----:B------:R-:W-:-:S07]  /*00d0*/  UIADD3.X UR5, URZ, UR5, URZ, UP1, !UPT ;  /* 0x000000053f057290 */ /* 0x000fce0008ffe43f */
[----:B------:R0:W-:Y:S02]  /*00e0*/  UTMACCTL.PF [UR6] ;  /* 0x00000000060079b9 */ /* 0x0001e40008040000 */
[----:B------:R0:W-:Y:S02]  /*00f0*/  UTMACCTL.PF [UR4] ;  /* 0x00000000040079b9 */ /* 0x0001e40008040000 */
[----:B0-----:R-:W-:Y:S01]  /*0100*/  NOP ;  /* 0x0000000000007918 */ /* 0x001fe20000000000 */
.L_x_579:
[----:B------:R-:W-:Y:S05]  /*0110*/  BSYNC B0 ;  /* 0x0000000000007941 */ /* 0x000fea0003800000 */
.L_x_578:
[----:B------:R-:W-:Y:S01]  /*0120*/  SHF.R.U32.HI R4, RZ, 0x7, R0 ;  /* 0x00000007ff047819 */ /* 0x000fe20000011600 */
[----:B------:R-:W-:Y:S01]  /*0130*/  VOTEU.ANY UP0, P0 ;  /* 0x00000000003f7886 */ /* 0x000fe20000000100 */
[----:B------:R-:W0:Y:S01]  /*0140*/  SHFL.IDX PT, R3, R2, RZ, 0x1f ;  /* 0x00001fff02037589 */ /* 0x000e2200000e0000 */
[----:B------:R-:W-:Y:S01]  /*0150*/  UMOV UR4, 0x80 ;  /* 0x0000008000047882 */ /* 0x000fe20000000000 */
[----:B------:R-:W-:Y:S01]  /*0160*/  UMOV UR7, 0x100 ;  /* 0x0000010000077882 */ /* 0x000fe20000000000 */
[----:B------:R-:W-:Y:S01]  /*0170*/  VOTEU.ANY UP1, P0 ;  /* 0x00000000003f7886 */ /* 0x000fe20000020100 */
[----:B------:R-:W1:Y:S01]  /*0180*/  SHFL.IDX PT, R4, R4, RZ, 0x1f ;  /* 0x00001fff04047589 */ /* 0x000e6200000e0000 */
[----:B------:R-:W2:Y:S01]  /*0190*/  @UP0 S2UR UR8, SR_CgaCtaId ;  /* 0x00000000000809c3 */ /* 0x000ea20000008800 */
[----:B------:R-:W-:Y:S01]  /*01a0*/  @UP0 UMOV UR6, 0x400 ;  /* 0x0000040000060882 */ /* 0x000fe20000000000 */
[----:B------:R-:W-:-:S04]  /*01b0*/  @UP0 UIADD3 UR4, -UR4, 0x100000, URZ ;  /* 0x0010000004040890 */ /* 0x000fc8000fffe13f */
[----:B------:R-:W-:Y:S02]  /*01c0*/  @UP0 USHF.L.U32 UR5, UR4, 0xb, URZ ;  /* 0x0000000b04050899 */ /* 0x000fe4000800063f */
[----:B------:R-:W-:Y:S01]  /*01d0*/  @UP0 USHF.L.U32 UR4, UR4, 0x1, URZ ;  /* 0x0000000104040899 */ /* 0x000fe2000800063f */
[----:B0-----:R-:W-:Y:S01]  /*01e0*/  ISETP.NE.AND P1, PT, R3, RZ, PT ;  /* 0x000000ff0300720c */ /* 0x001fe20003f25270 */
[----:B-1----:R0:W-:Y:S01]  /*01f0*/  STL [R1+0x50], R4 ;  /* 0x0000500401007387 */ /* 0x0021e20000100800 */
[----:B--2---:R-:W-:Y:S02]  /*0200*/  @UP0 ULEA UR8, UR8, UR6, 0x18 ;  /* 0x0000000608080291 */ /* 0x004fe4000f8ec03f */
[----:B------:R-:W-:-:S04]  /*0210*/  @UP0 UIADD3 UR6, -UR7, 0x100000, URZ ;  /* 0x0010000007060890 */ /* 0x000fc8000fffe13f */
[----:B------:R-:W-:Y:S02]  /*0220*/  @UP0 USHF.L.U32 UR7, UR6, 0xb, URZ ;  /* 0x0000000b06070899 */ /* 0x000fe4000800063f */
[----:B------:R-:W-:Y:S01]  /*0230*/  @UP0 USHF.L.U32 UR6, UR6, 0x1, URZ ;  /* 0x0000000106060899 */ /* 0x000fe2000800063f */
[----:B------:R-:W-:Y:S01]  /*0240*/  VOTEU.ANY UP0, P0 ;  /* 0x00000000003f7886 */ /* 0x000fe20000000100 */
[----:B------:R-:W1:Y:S04]  /*0250*/  FENCE.VIEW.ASYNC.S ;  /* 0x00000000000073c6 */ /* 0x000e680000000000 */
[----:B-1----:R0:W1:Y:S06]  /*0260*/  @UP0 SYNCS.EXCH.64 URZ, [UR8+0x28c00], UR4 ;  /* 0x028c0004083f05b2 */ /* 0x00206c0008000100 */
[----:B------:R0:W2:Y:S02]  /*0270*/  @UP1 SYNCS.EXCH.64 URZ, [UR8+0x28c20], UR6 ;  /* 0x028c2006083f15b2 */ /* 0x0000a40008000100 */
        /* <DEDUP_REMOVED lines=10> */
[----:B0-----:R0:W3:Y:S01]  /*0320*/  SYNCS.EXCH.64 URZ, [UR6+0x28c30], UR4 ;  /* 0x028c3004063f75b2 */ /* 0x0010e20008000100 */
[----:B------:R0:W4:Y:S01]  /*0330*/  SYNCS.EXCH.64 URZ, [UR6+0x28c40], UR4 ;  /* 0x028c4004063f75b2 */ /* 0x0001220008000100 */
[----:B------:R0:W0:Y:S01]  /*0340*/  SYNCS.EXCH.64 URZ, [UR6+0x28c38], UR4 ;  /* 0x028c3804063f75b2 */ /* 0x0000220008000100 */
[----:B------:R0:W0:Y:S01]  /*0350*/  SYNCS.EXCH.64 URZ, [UR6+0x28c48], UR4 ;  /* 0x028c4804063f75b2 */ /* 0x0000220008000100 */
[----:B------:R-:W-:Y:S01]  /*0360*/  NOP ;  /* 0x0000000000007918 */ /* 0x000fe20000000000 */
.L_x_580:
        /* <DEDUP_REMOVED lines=22> */
.L_x_581:
        /* <DEDUP_REMOVED lines=18> */
.L_x_582:
        /* <DEDUP_REMOVED lines=22> */
.L_x_583:
        /* <DEDUP_REMOVED lines=22> */
.L_x_584:
[----:B------:R-:W-:Y:S01]  /*08b0*/  ISETP.NE.AND P0, PT, R4, RZ, PT ;  /* 0x000000ff0400720c */ /* 0x000fe20003f05270 */
[----:B------:R-:W-:Y:S01]  /*08c0*/  IMAD.MOV.U32 R37, RZ, RZ, 0x1 ;  /* 0x00000001ff257424 */ /* 0x000fe200078e00ff */
[----:B------:R-:W-:Y:S01]  /*08d0*/  NOP ;  /* 0x0000000000007918 */ /* 0x000fe20000000000 */
[----:B------:R-:W-:Y:S01]  /*08e0*/  ULDC.64 UR40, c[0x0][0x208] ;  /* 0x0000820000287ab9 */ /* 0x000fe20000000a00 */
[----:B------:R-:W-:Y:S02]  /*08f0*/  BSSY B9, `(.L_x_585) ;  /* 0x00016d0000097945 */ /* 0x000fe40003800000 */
[----:B------:R-:W-:Y:S01]  /*0900*/  SEL R37, R37, 0x2, !P0 ;  /* 0x0000000225257807 */ /* 0x000fe20004000000 */
[----:B01234-:R-:W-:Y:S06]  /*0910*/  BAR.SYNC.DEFER_BLOCKING 0x0 ;  /* 0x0000000000007b1d */ /* 0x01ffec0000010000 */
[----:B------:R-:W-:Y:S05]  /*0920*/  @!P0 BRA `(.L_x_586) ;  /* 0x000000fc00308947 */ /* 0x000fea0003800000 */
.L_x_587:
[----:B------:R-:W-:-:S08]  /*0930*/  NOP ;  /* 0x0000000000007918 */ /* 0x000fd00000000000 */
[----:B------:R-:W0:Y:S02]  /*0940*/  USETMAXREG.TRY_ALLOC.CTAPOOL UP0, 0xe8 ;  /* 0x000000e8000079c8 */ /* 0x000e240008000600 */
[----:B0-----:R-:W-:-:S13]  /*0950*/  PLOP3.LUT P0, PT, PT, PT, UP0, 0x80, 0x0 ;  /* 0x000000000000781c */ /* 0x001fda0003f0f008 */
[----:B------:R-:W-:Y:S05]  /*0960*/  @!P0 BRA `(.L_x_587) ;  /* 0xfffffffc00f08947 */ /* 0x000fea000383ffff */
[----:B------:R-:W-:Y:S01]  /*0970*/  SHF.R.U32.HI R2, RZ, 0x7, R0 ;  /* 0x00000007ff027819 */ /* 0x000fe20000011600 */
[----:B------:R-:W0:Y:S03]  /*0980*/  S2UR UR4, SR_CgaCtaId ;  /* 0x00000000000479c3 */ /* 0x000e260000008800 */
[----:B------:R-:W-:Y:S02]  /*0990*/  ISETP.NE.AND P0, PT, R2, 0x1, PT ;  /* 0x000000010200780c */ /* 0x000fe40003f05270 */
[----:B------:R-:W-:-:S11]  /*09a0*/  MOV R2, 0x400 ;  /* 0x0000040000027802 */ /* 0x000fd60000000f00 */
[----:B------:R-:W-:Y:S06]  /*09b0*/  @!P0 BAR.ARV 0x8, 0x100 ;  /* 0x0204000000008b1d */ /* 0x000fec0000002000 */
[----:B------:R-:W-:Y:S01]  /*09c0*/  ISETP.GE.U32.AND P0, PT, R0, 0x100, PT ;  /* 0x000001000000780c */ /* 0x000fe20003f06070 */
[----:B0-----:R-:W-:Y:S01]  /*09d0*/  IMAD.U32 R189, RZ, RZ, UR4 ;  /* 0x00000004ffbd7e24 */ /* 0x001fe2000f8e00ff */
[----:B------:R-:W-:-:S04]  /*09e0*/  ULDC UR4, c[0x0][0xc3c] ;  /* 0x00030f0000047ab9 */ /* 0x000fc80000000800 */
[----:B------:R-:W-:-:S07]  /*09f0*/  LEA R2, R189, R2, 0x18 ;  /* 0x00000002bd027211 */ /* 0x000fce00078ec0ff */
[----:B------:R-:W-:Y:S08]  /*0a00*/  @P0 BAR.ARV 0xf, 0x100 ;  /* 0x03c4000000000b1d */ /* 0x000ff00000002000 */
[----:B------:R-:W-:Y:S06]  /*0a10*/  BAR.SYNC.DEFER_BLOCKING 0x5, 0x180 ;  /* 0x0146000000007b1d */ /* 0x000fec0000010000 */
[----:B------:R-:W0:Y:S02]  /*0a20*/  LDS.128 R24, [R2+0x28cd0] ;  /* 0x028cd00002187984 */ /* 0x000e240000000c00 */
[----:B------:R-:W-:Y:S06]  /*0a30*/  BAR.ARV 0x4, 0x180 ;  /* 0x0106000000007b1d */ /* 0x000fec0000002000 */
[----:B0-----:R-:W-:-:S13]  /*0a40*/  ISETP.GE.AND P0, PT, R27, UR4, PT ;  /* 0x000000041b007c0c */ /* 0x001fda000bf06270 */
[----:B------:R-:W-:Y:S05]  /*0a50*/  @P0 BRA `(.L_x_588) ;  /* 0x0000016800e40947 */ /* 0x000fea0003800000 */
[----:B------:R-:W-:Y:S01]  /*0a60*/  VIADD R19, R0, 0xffffff80 ;  /* 0xffffff8000137836 */ /* 0x000fe20000000000 */
[----:B------:R-:W-:Y:S01]  /*0a70*/  LOP3.LUT R185, R37, 0x1, RZ, 0xfc, !PT ;  /* 0x0000000125b97812 */ /* 0x000fe200078efcff */
[----:B------:R-:W-:Y:S01]  /*0a80*/  IMAD.MOV.U32 R214, RZ, RZ, 0x40 ;  /* 0x00000040ffd67424 */ /* 0x000fe200078e00ff */
[----:B------:R-:W-:Y:S01]  /*0a90*/  CS2R R22, SRZ ;  /* 0x0000000000167805 */ /* 0x000fe2000001ff00 */
[----:B------:R-:W-:Y:S01]  /*0aa0*/  IMAD.MOV.U32 R188, RZ, RZ, RZ ;  /* 0x000000ffffbc7224 */ /* 0x000fe200078e00ff */
[----:B------:R-:W-:Y:S02]  /*0ab0*/  SHF.R.S32.HI R0, RZ, 0x1f, R19 ;  /* 0x0000001fff007819 */ /* 0x000fe40000011413 */
[----:B------:R-:W-:Y:S02]  /*0ac0*/  MOV R18, RZ ;  /* 0x000000ff00127202 */ /* 0x000fe40000000f00 */
[CC--:B------:R-:W-:Y:S02]  /*0ad0*/  LEA.HI R3, R0.reuse, R19.reuse, RZ, 0x7 ;  /* 0x0000001300037211 */ /* 0x0c0fe400078f38ff */
[----:B------:R-:W-:-:S02]  /*0ae0*/  LEA.HI R6, R0, R19, RZ, 0x4 ;  /* 0x0000001300067211 */ /* 0x000fc400078f20ff */
[----:B------:R-:W-:Y:S02]  /*0af0*/  LOP3.LUT R4, R3, 0xffffff80, RZ, 0xc0, !PT ;  /* 0xffffff8003047812 */ /* 0x000fe400078ec0ff */
[----:B------:R-:W-:Y:S02]  /*0b00*/  LOP3.LUT R5, R6, 0xfffffff0, RZ, 0xc0, !PT ;  /* 0xfffffff006057812 */ /* 0x000fe400078ec0ff */
[----:B------:R-:W-:Y:S01]  /*0b10*/  LEA.HI R7, R0, R19, RZ, 0x5 ;  /* 0x0000001300077211 */ /* 0x000fe200078f28ff */
[C---:B------:R-:W-:Y:S01]  /*0b20*/  IMAD.IADD R4, R19.reuse, 0x1, -R4 ;  /* 0x0000000113047824 */ /* 0x040fe200078e0a04 */
[----:B------:R-:W-:Y:S01]  /*0b30*/  SHF.R.S32.HI R11, RZ, 0x4, R6 ;  /* 0x00000004ff0b7819 */ /* 0x000fe20000011406 */
[----:B------:R-:W-:Y:S01]  /*0b40*/  IMAD.IADD R9, R19, 0x1, -R5 ;  /* 0x0000000113097824 */ /* 0x000fe200078e0a05 */
[----:B------:R-:W-:Y:S02]  /*0b50*/  SHF.R.S32.HI R209, RZ, 0x5, R7 ;  /* 0x00000005ffd17819 */ /* 0x000fe40000011407 */
[----:B------:R-:W-:-:S02]  /*0b60*/  SHF.R.S32.HI R5, RZ, 0x1f, R4 ;  /* 0x0000001fff057819 */ /* 0x000fc40000011404 */
[----:B------:R-:W-:Y:S02]  /*0b70*/  SHF.R.S32.HI R12, RZ, 0x1f, R7 ;  /* 0x0000001fff0c7819 */ /* 0x000fe40000011407 */
[----:B------:R-:W-:Y:S02]  /*0b80*/  SHF.R.S32.HI R8, RZ, 0x1f, R9 ;  /* 0x0000001fff087819 */ /* 0x000fe40000011409 */
[----:B------:R-:W-:Y:S02]  /*0b90*/  LEA.HI R7, R6, R11, RZ, 0x1 ;  /* 0x0000000b06077211 */ /* 0x000fe400078f08ff */
[----:B------:R-:W-:Y:S02]  /*0ba0*/  LEA.HI R6, R5, R4, RZ, 0x2 ;  /* 0x0000000405067211 */ /* 0x000fe400078f10ff */
[----:B------:R-:W-:Y:S02]  /*0bb0*/  LEA.HI R13, R12, R209, RZ, 0x2 ;  /* 0x000000d10c0d7211 */ /* 0x000fe400078f10ff */
[----:B------:R-:W-:-:S02]  /*0bc0*/  LEA.HI R10, R8, R9, RZ, 0x3 ;  /* 0x00000009080a7211 */ /* 0x000fc400078f18ff */
[----:B------:R-:W-:Y:S02]  /*0bd0*/  LOP3.LUT R14, R7, 0x1ffffffe, RZ, 0xc0, !PT ;  /* 0x1ffffffe070e7812 */ /* 0x000fe400078ec0ff */
[--C-:B------:R-:W-:Y:S02]  /*0be0*/  SHF.R.S32.HI R7, RZ, 0x2, R6.reuse ;  /* 0x00000002ff077819 */ /* 0x100fe40000011406 */
[----:B------:R-:W-:Y:S01]  /*0bf0*/  SHF.R.S32.HI R8, RZ, 0x1f, R6 ;  /* 0x0000001fff087819 */ /* 0x000fe20000011406 */
[----:B------:R-:W-:Y:S01]  /*0c00*/  IMAD.IADD R14, R11, 0x1, -R14 ;  /* 0x000000010b0e7824 */ /* 0x000fe200078e0a0e */
[----:B------:R-:W-:Y:S02]  /*0c10*/  SHF.R.S32.HI R15, RZ, 0x7, R3 ;  /* 0x00000007ff0f7819 */ /* 0x000fe40000011403 */
[----:B------:R-:W-:Y:S01]  /*0c20*/  LOP3.LUT R16, R13, 0x3ffffc, RZ, 0xc0, !PT ;  /* 0x003ffffc0d107812 */ /* 0x000fe200078ec0ff */
[----:B------:R-:W-:Y:S01]  /*0c30*/  IMAD.SHL.U32 R14, R14, 0x8, RZ ;  /* 0x000000080e0e7824 */ /* 0x000fe200078e00ff */
[----:B------:R-:W-:Y:S01]  /*0c40*/  LEA.HI R8, R8, R7, RZ, 0x3 ;  /* 0x0000000708087211 */ /* 0x000fe200078f18ff */
[----:B------:R-:W-:Y:S01]  /*0c50*/  IMAD R13, R15, 0x100, R9 ;  /* 0x000001000f0d7824 */ /* 0x000fe200078e0209 */
[----:B------:R-:W-:Y:S01]  /*0c60*/  LOP3.LUT R12, R10, 0xfffffff8, RZ, 0xc0, !PT ;  /* 0xfffffff80a0c7812 */ /* 0x000fe200078ec0ff */
[----:B------:R-:W-:Y:S01]  /*0c70*/  IMAD.IADD R16, R209, 0x1, -R16 ;  /* 0x00000001d1107824 */ /* 0x000fe200078e0a10 */
[----:B------:R-:W-:Y:S01]  /*0c80*/  LOP3.LUT R8, R8, 0xfffffff8, RZ, 0xc0, !PT ;  /* 0xfffffff808087812 */ /* 0x000fe200078ec0ff */
[----:B------:R-:W-:Y:S01]  /*0c90*/  IMAD.SHL.U32 R10, R10, 0x40, RZ ;  /* 0x000000400a0a7824 */ /* 0x000fe200078e00ff */
[----:B------:R-:W-:Y:S01]  /*0ca0*/  LEA.HI R5, R5, R4, RZ, 0x5 ;  /* 0x0000000405057211 */ /* 0x000fe200078f28ff */
[----:B------:R-:W-:Y:S01]  /*0cb0*/  IMAD R13, R16, 0x10, R13 ;  /* 0x00000010100d7824 */ /* 0x000fe200078e020d */
[----:B------:R-:W-:Y:S01]  /*0cc0*/  LEA.HI R3, R3, R15, RZ, 0x1 ;  /* 0x0000000f03037211 */ /* 0x000fe200078f08ff */
[----:B------:R-:W-:Y:S01]  /*0cd0*/  IMAD.IADD R8, R7, 0x1, -R8 ;  /* 0x0000000107087824 */ /* 0x000fe200078e0a08 */
[----:B------:R-:W-:Y:S01]  /*0ce0*/  SHF.R.S32.HI R5, RZ, 0x5, R5 ;  /* 0x00000005ff057819 */ /* 0x000fe20000011405 */
[----:B------:R-:W-:Y:S01]  /*0cf0*/  IMAD.U32 R7, R13, 0x40, R14 ;  /* 0x000000400d077824 */ /* 0x000fe200078e000e */
[----:B------:R-:W-:Y:S01]  /*0d00*/  LOP3.LUT R10, R10, 0x7ffffe00, RZ, 0xc0, !PT ;  /* 0x7ffffe000a0a7812 */ /* 0x000fe200078ec0ff */
[----:B------:R-:W-:Y:S01]  /*0d10*/  IMAD.IADD R12, R9, 0x1, -R12 ;  /* 0x00000001090c7824 */ /* 0x000fe200078e0a0c */
[----:B------:R-:W-:Y:S01]  /*0d20*/  LOP3.LUT R3, R3, 0xfffffe, RZ, 0xc0, !PT ;  /* 0x00fffffe03037812 */ /* 0x000fe200078ec0ff */
[----:B------:R-:W-:Y:S01]  /*0d30*/  IMAD R194, R5, 0x10, R8 ;  /* 0x0000001005c27824 */ /* 0x000fe200078e0208 */
[----:B------:R0:W-:Y:S01]  /*0d40*/  STL [R1+0x5c], R7 ;  /* 0x00005c0701007387 */ /* 0x0001e20000100800 */
[C---:B------:R-:W-:Y:S01]  /*0d50*/  IMAD.SHL.U32 R9, R12.reuse, 0x40, RZ ;  /* 0x000000400c097824 */ /* 0x040fe200078e00ff */
[----:B------:R-:W-:Y:S01]  /*0d60*/  R2P PR, R12, 0x6 ;  /* 0x000000060c007804 */ /* 0x000fe20000000000 */
[----:B------:R-:W-:Y:S01]  /*0d70*/  IMAD R10, R209, 0x400, R10 ;  /* 0x00000400d10a7824 */ /* 0x000fe200078e020a */
[----:B------:R-:W-:Y:S01]  /*0d80*/  STL [R1+0x34], RZ ;  /* 0x000034ff01007387 */ /* 0x000fe20000100800 */
[----:B------:R-:W-:Y:S01]  /*0d90*/  IMAD.IADD R3, R15, 0x1, -R3 ;  /* 0x000000010f037824 */ /* 0x000fe200078e0a03 */
[----:B------:R-:W-:-:S02]  /*0da0*/  LOP3.LUT R9, R9, 0x1c0, RZ, 0xc0, !PT ;  /* 0x000001c009097812 */ /* 0x000fc400078ec0ff */
[----:B------:R-:W-:Y:S01]  /*0db0*/  SEL R214, R214, 0xffffffc0, !P2 ;  /* 0xffffffc0d6d67807 */ /* 0x000fe20005000000 */
[----:B------:R-:W-:Y:S01]  /*0dc0*/  IMAD.SHL.U32 R211, R3, 0x100, RZ ;  /* 0x0000010003d37824 */ /* 0x000fe200078e00ff */
[----:B0-----:R-:W-:Y:S02]  /*0dd0*/  LOP3.LUT R7, R6, 0x7ffffffc, RZ, 0xc0, !PT ;  /* 0x7ffffffc06077812 */ /* 0x001fe400078ec0ff */
[----:B------:R-:W-:Y:S02]  /*0de0*/  LOP3.LUT R14, R9, 0x8, R14, 0xf8, !PT ;  /* 0x00000008090e7812 */ /* 0x000fe400078ef80e */
[----:B------:R-:W-:Y:S01]  /*0df0*/  SHF.R.U32.HI R9, RZ, 0x3, R9 ;  /* 0x00000003ff097819 */ /* 0x000fe20000011609 */
[----:B------:R-:W-:Y:S01]  /*0e00*/  IMAD.IADD R7, R4, 0x1, -R7 ;  /* 0x0000000104077824 */ /* 0x000fe200078e0a07 */
[CC--:B------:R-:W-:Y:S02]  /*0e10*/  LEA.HI R4, R0.reuse, R19.reuse, RZ, 0x3 ;  /* 0x0000001300047211 */ /* 0x0c0fe400078f18ff */
[----:B------:R-:W-:Y:S01]  /*0e20*/  LEA.HI R0, R0, R19, RZ, 0x2 ;  /* 0x0000001300007211 */ /* 0x000fe200078f10ff */
[----:B------:R-:W-:Y:S01]  /*0e30*/  IMAD.SHL.U32 R210, R7, 0x2, RZ ;  /* 0x0000000207d27824 */ /* 0x000fe200078e00ff */
[----:B------:R-:W-:-:S02]  /*0e40*/  SHF.R.S32.HI R5, RZ, 0x3, R4 ;  /* 0x00000003ff057819 */ /* 0x000fc40000011404 */
[----:B------:R-:W-:Y:S02]  /*0e50*/  LOP3.LUT R4, R4, 0xfffffff8, RZ, 0xc0, !PT ;  /* 0xfffffff804047812 */ /* 0x000fe400078ec0ff */
[----:B------:R-:W-:Y:S02]  /*0e60*/  LOP3.LUT R9, R14, R9, RZ, 0x3c, !PT ;  /* 0x000000090e097212 */ /* 0x000fe400078e3cff */
[----:B------:R-:W-:Y:S01]  /*0e70*/  SHF.R.S32.HI R184, RZ, 0x2, R0 ;  /* 0x00000002ffb87819 */ /* 0x000fe20000011400 */
[----:B------:R-:W-:Y:S01]  /*0e80*/  IMAD.IADD R11, R19, 0x1, -R4 ;  /* 0x00000001130b7824 */ /* 0x000fe200078e0a04 */
[----:B------:R-:W-:Y:S01]  /*0e90*/  SHF.R.S32.HI R5, RZ, 0x1f, R0 ;  /* 0x0000001fff057819 */ /* 0x000fe20000011400 */
[----:B------:R-:W-:Y:S01]  /*0ea0*/  IMAD.IADD R9, R10, 0x1, R9 ;  /* 0x000000010a097824 */ /* 0x000fe200078e0209 */
[----:B------:R-:W-:Y:S01]  /*0eb0*/  LOP3.LUT R0, R0, 0xfffffffc, RZ, 0xc0, !PT ;  /* 0xfffffffc00007812 */ /* 0x000fe200078ec0ff */
[----:B------:R-:W-:Y:S01]  /*0ec0*/  IMAD.SHL.U32 R192, R11, 0x8, RZ ;  /* 0x000000080bc07824 */ /* 0x000fe200078e00ff */
[----:B------:R-:W-:Y:S01]  /*0ed0*/  LEA.HI R5, R5, R184, RZ, 0x3 ;  /* 0x000000b805057211 */ /* 0x000fe200078f18ff */
[----:B------:R-:W-:-:S02]  /*0ee0*/  VIADD R10, R184, 0x20 ;  /* 0x00000020b80a7836 */ /* 0x000fc40000000000 */
[----:B------:R-:W-:Y:S01]  /*0ef0*/  IMAD.IADD R8, R19, 0x1, -R0 ;  /* 0x0000000113087824 */ /* 0x000fe200078e0a00 */
[----:B------:R-:W-:Y:S01]  /*0f00*/  LOP3.LUT R5, R5, 0xfffffff8, RZ, 0xc0, !PT ;  /* 0xfffffff805057812 */ /* 0x000fe200078ec0ff */
[C---:B------:R-:W-:Y:S01]  /*0f10*/  VIADD R30, R192.reuse, 0x40 ;  /* 0x00000040c01e7836 */ /* 0x040fe20000000000 */
[----:B------:R-:W-:Y:S01]  /*0f20*/  SHF.R.S32.HI R6, RZ, 0x1f, R10 ;  /* 0x0000001fff067819 */ /* 0x000fe2000001140a */
[----:B------:R-:W-:Y:S01]  /*0f30*/  VIADD R29, R192, 0x80 ;  /* 0x00000080c01d7836 */ /* 0x000fe20000000000 */
[----:B------:R-:W-:Y:S01]  /*0f40*/  LEA.HI R0, R8, R8, RZ, 0x1 ;  /* 0x0000000808007211 */ /* 0x000fe200078f08ff */
[C---:B------:R-:W-:Y:S01]  /*0f50*/  VIADD R28, R192.reuse, 0xc0 ;  /* 0x000000c0c01c7836 */ /* 0x040fe20000000000 */
[----:B------:R-:W-:Y:S01]  /*0f60*/  SHF.R.S32.HI R31, RZ, 0x1f, R30 ;  /* 0x0000001fff1f7819 */ /* 0x000fe2000001141e */
[----:B------:R-:W-:Y:S01]  /*0f70*/  VIADD R24, R192, 0x100 ;  /* 0x00000100c0187836 */ /* 0x000fe20000000000 */
[----:B------:R-:W-:Y:S01]  /*0f80*/  SHF.R.S32.HI R30, RZ, 0x1f, R29 ;  /* 0x0000001fff1e7819 */ /* 0x000fe2000001141d */
[----:B------:R-:W-:Y:S01]  /*0f90*/  IMAD.SHL.U32 R4, R10, 0x40, RZ ;  /* 0x000000400a047824 */ /* 0x000fe200078e00ff */
[----:B------:R-:W-:Y:S01]  /*0fa0*/  LOP3.LUT R0, R0, 0x1ffffffe, RZ, 0xc0, !PT ;  /* 0x1ffffffe00007812 */ /* 0x000fe200078ec0ff */
[----:B------:R-:W-:Y:S01]  /*0fb0*/  IMAD.SHL.U32 R186, R8, 0x4, RZ ;  /* 0x0000000408ba7824 */ /* 0x000fe200078e00ff */
[----:B------:R-:W-:Y:S01]  /*0fc0*/  LEA.HI R6, R6, R10, RZ, 0x3 ;  /* 0x0000000a06067211 */ /* 0x000fe200078f18ff */
[----:B------:R-:W-:Y:S01]  /*0fd0*/  VIADD R21, R192, 0x140 ;  /* 0x00000140c0157836 */ /* 0x000fe20000000000 */
[----:B------:R-:W-:Y:S01]  /*0fe0*/  SHF.R.S32.HI R29, RZ, 0x1f, R28 ;  /* 0x0000001fff1d7819 */ /* 0x000fe2000001141c */
[----:B------:R-:W-:Y:S01]  /*0ff0*/  IMAD.SHL.U32 R16, R8, 0x8, RZ ;  /* 0x0000000808107824 */ /* 0x000fe200078e00ff */
[----:B------:R-:W-:Y:S01]  /*1000*/  SHF.R.S32.HI R28, RZ, 0x1f, R24 ;  /* 0x0000001fff1c7819 */ /* 0x000fe20000011418 */
[----:B------:R-:W-:Y:S01]  /*1010*/  VIADD R20, R192, 0x180 ;  /* 0x00000180c0147836 */ /* 0x000fe20000000000 */
[----:B------:R-:W-:Y:S01]  /*1020*/  LOP3.LUT R4, R4, 0x1c0, RZ, 0xc0, !PT ;  /* 0x000001c004047812 */ /* 0x000fe200078ec0ff */
[----:B------:R-:W-:Y:S01]  /*1030*/  VIADD R15, R192, 0x1c0 ;  /* 0x000001c0c00f7836 */ /* 0x000fe20000000000 */
[----:B------:R-:W-:Y:S01]  /*1040*/  SHF.R.S32.HI R24, RZ, 0x1f, R21 ;  /* 0x0000001fff187819 */ /* 0x000fe20000011415 */
[----:B------:R-:W-:Y:S01]  /*1050*/  VIADD R193, R186, 0x10 ;  /* 0x00000010bac17836 */ /* 0x000fe20000000000 */
[----:B------:R-:W-:Y:S01]  /*1060*/  SHF.R.S32.HI R21, RZ, 0x1f, R20 ;  /* 0x0000001fff157819 */ /* 0x000fe20000011414 */
[C---:B------:R-:W-:Y:S01]  /*1070*/  VIADD R204, R16.reuse, 0x80 ;  /* 0x0000008010cc7836 */ /* 0x040fe20000000000 */
[----:B------:R-:W-:Y:S01]  /*1080*/  SHF.R.S32.HI R20, RZ, 0x1f, R15 ;  /* 0x0000001fff147819 */ /* 0x000fe2000001140f */
[C---:B------:R-:W-:Y:S01]  /*1090*/  VIADD R197, R16.reuse, 0x160 ;  /* 0x0000016010c57836 */ /* 0x040fe20000000000 */
[----:B------:R-:W-:Y:S01]  /*10a0*/  SHF.R.U32.HI R14, RZ, 0x3, R4 ;  /* 0x00000003ff0e7819 */ /* 0x000fe20000011604 */
[C---:B------:R-:W-:Y:S01]  /*10b0*/  VIADD R196, R16.reuse, 0x180 ;  /* 0x0000018010c47836 */ /* 0x040fe20000000000 */
[----:B------:R-:W-:Y:S01]  /*10c0*/  IADD3 R207, R16, 0x1e0, RZ ;  /* 0x000001e010cf7810 */ /* 0x000fe20007ffe0ff */
[----:B------:R-:W-:Y:S01]  /*10d0*/  IMAD.IADD R3, R8, 0x1, -R0 ;  /* 0x0000000108037824 */ /* 0x000fe200078e0a00 */
[----:B------:R-:W-:Y:S01]  /*10e0*/  LOP3.LUT R0, R4, 0x38, R16, 0xf8, !PT ;  /* 0x0000003804007812 */ /* 0x000fe200078ef810 */
[----:B------:R-:W-:Y:S01]  /*10f0*/  IMAD.SHL.U32 R6, R6, 0x40, RZ ;  /* 0x0000004006067824 */ /* 0x000fe200078e00ff */
[----:B------:R-:W-:Y:S01]  /*1100*/  SHF.R.S32.HI R4, RZ, 0x1f, R197 ;  /* 0x0000001fff047819 */ /* 0x000fe200000114c5 */
[----:B------:R-:W-:Y:S01]  /*1110*/  IMAD.SHL.U32 R15, R193, 0x2, RZ ;  /* 0x00000002c10f7824 */ /* 0x000fe200078e00ff */
[----:B------:R-:W-:Y:S01]  /*1120*/  SHF.R.S32.HI R11, RZ, 0x1f, R196 ;  /* 0x0000001fff0b7819 */ /* 0x000fe200000114c4 */
[----:B------:R-:W-:Y:S01]  /*1130*/  IMAD.IADD R190, R184, 0x1, -R5 ;  /* 0x00000001b8be7824 */ /* 0x000fe200078e0a05 */
[----:B------:R-:W-:Y:S01]  /*1140*/  SHF.R.S32.HI R5, RZ, 0x1f, R204 ;  /* 0x0000001fff057819 */ /* 0x000fe200000114cc */
[----:B------:R-:W-:Y:S01]  /*1150*/  VIADD R195, R16, 0x1a0 ;  /* 0x000001a010c37836 */ /* 0x000fe20000000000 */
[----:B------:R-:W-:Y:S01]  /*1160*/  LOP3.LUT R6, R6, 0xfffffe00, RZ, 0xc0, !PT ;  /* 0xfffffe0006067812 */ /* 0x000fe200078ec0ff */
[----:B------:R-:W-:Y:S01]  /*1170*/  VIADD R208, R16, 0x1c0 ;  /* 0x000001c010d07836 */ /* 0x000fe20000000000 */
[----:B------:R0:W-:Y:S01]  /*1180*/  STL [R1+0x48], R15 ;  /* 0x0000480f01007387 */ /* 0x0001e20000100800 */
[----:B------:R-:W-:Y:S01]  /*1190*/  SHF.L.U64.HI R220, R204, 0x1, R5 ;  /* 0x00000001ccdc7819 */ /* 0x000fe20000010205 */
[----:B------:R-:W-:Y:S01]  /*11a0*/  IMAD R212, R9, 0x2, R2 ;  /* 0x0000000209d47824 */ /* 0x000fe200078e0202 */
[----:B------:R-:W-:Y:S01]  /*11b0*/  SHF.R.S32.HI R8, RZ, 0x1f, R195 ;  /* 0x0000001fff087819 */ /* 0x000fe200000114c3 */
[----:B------:R-:W-:Y:S01]  /*11c0*/  STL [R1+0x54], R6 ;  /* 0x0000540601007387 */ /* 0x000fe20000100800 */
[----:B------:R-:W-:Y:S01]  /*11d0*/  SHF.L.U64.HI R5, R196, 0x1, R11 ;  /* 0x00000001c4057819 */ /* 0x000fe2000001020b */
[C---:B------:R-:W-:Y:S01]  /*11e0*/  VIADD R206, R16.reuse, 0x40 ;  /* 0x0000004010ce7836 */ /* 0x040fe20000000000 */
[----:B------:R-:W-:Y:S01]  /*11f0*/  SHF.R.S32.HI R13, RZ, 0x1f, R208 ;  /* 0x0000001fff0d7819 */ /* 0x000fe200000114d0 */
[C---:B------:R-:W-:Y:S01]  /*1200*/  VIADD R205, R16.reuse, 0x60 ;  /* 0x0000006010cd7836 */ /* 0x040fe20000000000 */
[----:B------:R-:W-:Y:S01]  /*1210*/  SHF.R.S32.HI R10, RZ, 0x1f, R207 ;  /* 0x0000001fff0a7819 */ /* 0x000fe200000114cf */
[C---:B------:R-:W-:Y:S01]  /*1220*/  VIADD R203, R16.reuse, 0xa0 ;  /* 0x000000a010cb7836 */ /* 0x040fe20000000000 */
[----:B0-----:R-:W-:Y:S01]  /*1230*/  SHF.L.U64.HI R15, R197, 0x1, R4 ;  /* 0x00000001c50f7819 */ /* 0x001fe20000010204 */
[C---:B------:R-:W-:Y:S01]  /*1240*/  VIADD R202, R16.reuse, 0xc0 ;  /* 0x000000c010ca7836 */ /* 0x040fe20000000000 */
[----:B------:R-:W-:Y:S01]  /*1250*/  SHF.L.U64.HI R4, R195, 0x1, R8 ;  /* 0x00000001c3047819 */ /* 0x000fe20000010208 */
[----:B------:R-:W-:Y:S01]  /*1260*/  VIADD R201, R16, 0xe0 ;  /* 0x000000e010c97836 */ /* 0x000fe20000000000 */
[----:B------:R-:W-:Y:S01]  /*1270*/  SHF.L.U64.HI R8, R208, 0x1, R13 ;  /* 0x00000001d0087819 */ /* 0x000fe2000001020d */
[----:B------:R-:W-:Y:S01]  /*1280*/  STL [R1], R15 ;  /* 0x0000000f01007387 */ /* 0x000fe20000100800 */
[----:B------:R-:W-:Y:S01]  /*1290*/  SHF.R.S32.HI R12, RZ, 0x1f, R193 ;  /* 0x0000001fff0c7819 */ /* 0x000fe200000114c1 */
[C---:B------:R-:W-:Y:S01]  /*12a0*/  VIADD R200, R16.reuse, 0x100 ;  /* 0x0000010010c87836 */ /* 0x040fe20000000000 */
[----:B------:R-:W-:Y:S01]  /*12b0*/  SHF.R.S32.HI R217, RZ, 0x1f, R206 ;  /* 0x0000001fffd97819 */ /* 0x000fe200000114ce */
[----:B------:R0:W-:Y:S01]  /*12c0*/  STL [R1+0x4], R5 ;  /* 0x0000040501007387 */ /* 0x0001e20000100800 */
[C---:B------:R-:W-:Y:S01]  /*12d0*/  VIADD R199, R16.reuse, 0x120 ;  /* 0x0000012010c77836 */ /* 0x040fe20000000000 */
[----:B------:R-:W-:Y:S01]  /*12e0*/  SHF.R.S32.HI R218, RZ, 0x1f, R205 ;  /* 0x0000001fffda7819 */ /* 0x000fe200000114cd */
[----:B------:R-:W-:Y:S01]  /*12f0*/  VIADD R198, R16, 0x140 ;  /* 0x0000014010c67836 */ /* 0x000fe20000000000 */
[----:B------:R1:W-:Y:S01]  /*1300*/  STL [R1+0x8], R4 ;  /* 0x0000080401007387 */ /* 0x0003e20000100800 */
[----:B------:R-:W-:Y:S01]  /*1310*/  VIADD R215, R212, 0x26800 ;  /* 0x00026800d4d77836 */ /* 0x000fe20000000000 */
[----:B------:R-:W-:Y:S01]  /*1320*/  SHF.R.S32.HI R224, RZ, 0x1f, R203 ;  /* 0x0000001fffe07819 */ /* 0x000fe200000114cb */
[----:B------:R-:W-:Y:S01]  /*1330*/  VIADD R19, R16, 0x20 ;  /* 0x0000002010137836 */ /* 0x000fe20000000000 */
[----:B------:R-:W-:Y:S01]  /*1340*/  STL [R1+0xc], R8 ;  /* 0x00000c0801007387 */ /* 0x000fe20000100800 */
[----:B------:R-:W-:Y:S01]  /*1350*/  VIADD R213, R212, 0x26820 ;  /* 0x00026820d4d57836 */ /* 0x000fe20000000000 */
[----:B0-----:R-:W-:Y:S01]  /*1360*/  SHF.L.U64.HI R5, R207, 0x1, R10 ;  /* 0x00000001cf057819 */ /* 0x001fe2000001020a */
[C---:B------:R-:W-:Y:S01]  /*1370*/  @P1 VIADD R213, R215.reuse, 0xffffffe0 ;  /* 0xffffffe0d7d51836 */ /* 0x040fe20000000000 */
[----:B------:R-:W-:Y:S01]  /*1380*/  SHF.R.S32.HI R225, RZ, 0x1f, R202 ;  /* 0x0000001fffe17819 */ /* 0x000fe200000114ca */
[----:B------:R-:W-:Y:S01]  /*1390*/  IMAD.IADD R215, R215, 0x1, R214 ;  /* 0x00000001d7d77824 */ /* 0x000fe200078e02d6 */
[----:B-1----:R-:W-:Y:S01]  /*13a0*/  SHF.L.U64.HI R4, R193, 0x1, R12 ;  /* 0x00000001c1047819 */ /* 0x002fe2000001020c */
[----:B------:R0:W-:Y:S01]  /*13b0*/  STL [R1+0x10], R5 ;  /* 0x0000100501007387 */ /* 0x0001e20000100800 */
[----:B------:R-:W-:Y:S01]  /*13c0*/  SHF.R.S32.HI R226, RZ, 0x1f, R201 ;  /* 0x0000001fffe27819 */ /* 0x000fe200000114c9 */
[----:B------:R-:W-:Y:S01]  /*13d0*/  IMAD.IADD R214, R214, 0x1, R213 ;  /* 0x00000001d6d67824 */ /* 0x000fe200078e02d5 */
[----:B------:R-:W-:Y:S01]  /*13e0*/  SHF.R.S32.HI R227, RZ, 0x1f, R200 ;  /* 0x0000001fffe37819 */ /* 0x000fe200000114c8 */
[----:B------:R1:W-:Y:S01]  /*13f0*/  STL [R1+0x44], R4 ;  /* 0x0000440401007387 */ /* 0x0003e20000100800 */
[----:B------:R-:W-:-:S02]  /*1400*/  SHF.R.S32.HI R228, RZ, 0x1f, R199 ;  /* 0x0000001fffe47819 */ /* 0x000fc400000114c7 */
[----:B------:R-:W-:Y:S02]  /*1410*/  SHF.R.S32.HI R229, RZ, 0x1f, R198 ;  /* 0x0000001fffe57819 */ /* 0x000fe400000114c6 */
[----:B------:R-:W-:Y:S02]  /*1420*/  SHF.R.S32.HI R17, RZ, 0x1f, R16 ;  /* 0x0000001fff117819 */ /* 0x000fe40000011410 */
[----:B0-----:R-:W-:Y:S01]  /*1430*/  LOP3.LUT R5, R6, R0, R14, 0xf6, !PT ;  /* 0x0000000006057212 */ /* 0x001fe200078ef60e */
[----:B------:R-:W-:Y:S01]  /*1440*/  IMAD R0, R3, 0x8, R194 ;  /* 0x0000000803007824 */ /* 0x000fe200078e02c2 */
[----:B------:R-:W-:Y:S02]  /*1450*/  SHF.R.S32.HI R191, RZ, 0x1f, R19 ;  /* 0x0000001fffbf7819 */ /* 0x000fe40000011413 */
[----:B------:R-:W-:Y:S01]  /*1460*/  SHF.L.U64.HI R217, R206, 0x1, R217 ;  /* 0x00000001ced97819 */ /* 0x000fe200000102d9 */
[----:B-1----:R-:W-:Y:S01]  /*1470*/  IMAD R4, R5, 0x2, R2 ;  /* 0x0000000205047824 */ /* 0x002fe200078e0202 */
[----:B------:R-:W-:-:S02]  /*1480*/  SHF.L.U64.HI R218, R205, 0x1, R218 ;  /* 0x00000001cdda7819 */ /* 0x000fc400000102da */
[----:B------:R-:W-:Y:S02]  /*1490*/  SHF.L.U64.HI R224, R203, 0x1, R224 ;  /* 0x00000001cbe07819 */ /* 0x000fe400000102e0 */
[----:B------:R0:W-:Y:S01]  /*14a0*/  STL [R1+0x4c], R4 ;  /* 0x00004c0401007387 */ /* 0x0001e20000100800 */
[----:B------:R-:W-:Y:S02]  /*14b0*/  SHF.L.U64.HI R225, R202, 0x1, R225 ;  /* 0x00000001cae17819 */ /* 0x000fe400000102e1 */
[----:B------:R-:W-:Y:S01]  /*14c0*/  SHF.L.U64.HI R226, R201, 0x1, R226 ;  /* 0x00000001c9e27819 */ /* 0x000fe200000102e2 */
[----:B------:R0:W-:Y:S01]  /*14d0*/  STL [R1+0x58], R0 ;  /* 0x0000580001007387 */ /* 0x0001e20000100800 */
[----:B------:R-:W-:Y:S02]  /*14e0*/  SHF.L.U64.HI R227, R200, 0x1, R227 ;  /* 0x00000001c8e37819 */ /* 0x000fe400000102e3 */
[----:B------:R-:W-:Y:S02]  /*14f0*/  SHF.L.U64.HI R228, R199, 0x1, R228 ;  /* 0x00000001c7e47819 */ /* 0x000fe400000102e4 */
[----:B------:R-:W-:-:S07]  /*1500*/  SHF.L.U64.HI R229, R198, 0x1, R229 ;  /* 0x00000001c6e57819 */ /* 0x000fce00000102e5 */
.L_x_716:
[----:B0-2-4-:R-:W0:Y:S01]  /*1510*/  LDC.64 R4, c[0x0][0xc88] ;  /* 0x00032200ff047b82 */ /* 0x015e220000000a00 */
[----:B------:R-:W-:Y:S01]  /*1520*/  ULDC.64 UR4, c[0x0][0xa28] ;  /* 0x00028a0000047ab9 */ /* 0x000fe20000000a00 */
[----:B------:R-:W-:Y:S01]  /*1530*/  ULDC.64 UR8, c[0x0][0xa18] ;  /* 0x0002860000087ab9 */ /* 0x000fe20000000a00 */
[----:B------:R-:W-:Y:S01]  /*1540*/  ULDC.64 UR6, c[0x0][0xa08] ;  /* 0x0002820000067ab9 */ /* 0x000fe20000000a00 */
[----:B0-----:R-:W-:-:S05]  /*1550*/  IMAD.WIDE R4, R27, 0x4, R4 ;  /* 0x000000041b047825 */ /* 0x001fca00078e0204 */
[----:B------:R-:W2:Y:S01]  /*1560*/  LDG.E R0, desc[UR40][R4.64] ;  /* 0x0000002804007981 */ /* 0x000ea2000c1e1900 */
[----:B------:R-:W-:Y:S01]  /*1570*/  ISETP.NE.U32.AND P2, PT, RZ, UR4, PT ;  /* 0x00000004ff007c0c */ /* 0x000fe2000bf45070 */
[----:B------:R-:W-:Y:S01]  /*1580*/  IMAD.MOV.U32 R29, RZ, RZ, RZ ;  /* 0x000000ffff1d7224 */ /* 0x000fe200078e00ff */
[----:B------:R-:W-:Y:S02]  /*1590*/  ISETP.NE.U32.AND P1, PT, RZ, UR8, PT ;  /* 0x00000008ff007c0c */ /* 0x000fe4000bf25070 */
[----:B------:R-:W-:Y:S02]  /*15a0*/  ISETP.NE.AND.EX P2, PT, RZ, UR5, PT, P2 ;  /* 0x00000005ff007c0c */ /* 0x000fe4000bf45320 */
[----:B------:R-:W-:Y:S02]  /*15b0*/  ISETP.NE.AND.EX P1, PT, RZ, UR9, PT, P1 ;  /* 0x00000009ff007c0c */ /* 0x000fe4000bf25310 */
[----:B------:R-:W-:-:S04]  /*15c0*/  ISETP.NE.U32.AND P0, PT, RZ, UR6, PT ;  /* 0x00000006ff007c0c */ /* 0x000fc8000bf05070 */
[----:B------:R-:W-:Y:S02]  /*15d0*/  ISETP.NE.AND.EX P0, PT, RZ, UR7, PT, P0 ;  /* 0x00000007ff007c0c */ /* 0x000fe4000bf05300 */
[----:B--2---:R-:W-:Y:S01]  /*15e0*/  SHF.R.S32.HI R3, RZ, 0x1f, R0 ;  /* 0x0000001fff037819 */ /* 0x004fe20000011400 */
[----:B------:R-:W-:Y:S02]  /*15f0*/  STL [R1+0x20], R0 ;  /* 0x0000200001007387 */ /* 0x000fe40000100800 */
[C---:B------:R-:W-:Y:S02]  /*1600*/  @P2 LEA R4, P3, R0.reuse, UR4, 0x2 ;  /* 0x0000000400042c11 */ /* 0x040fe4000f8610ff */
[C-C-:B------:R-:W-:Y:S01]  /*1610*/  SHF.L.U64.HI R30, R0.reuse, 0x2, R3.reuse ;  /* 0x00000002001e7819 */ /* 0x140fe20000010203 */
[----:B------:R0:W-:Y:S01]  /*1620*/  STL [R1+0x40], R3 ;  /* 0x0000400301007387 */ /* 0x0001e20000100800 */
[C---:B------:R-:W-:Y:S02]  /*1630*/  @P2 LEA.HI.X R5, R0.reuse, UR5, R3, 0x2, P3 ;  /* 0x0000000500052c11 */ /* 0x040fe400098f1403 */
[----:B------:R-:W-:Y:S01]  /*1640*/  SHF.L.U32 R31, R0, 0x2, RZ ;  /* 0x00000002001f7819 */ /* 0x000fe200000006ff */
[----:B------:R-:W-:-:S03]  /*1650*/  ULDC UR4, c[0x0][0x288] ;  /* 0x0000a20000047ab9 */ /* 0x000fc60000000800 */
[----:B------:R-:W-:Y:S01]  /*1660*/  IADD3 R8, P4, R31, UR6, RZ ;  /* 0x000000061f087c10 */ /* 0x000fe2000ff9e0ff */
[----:B0-----:R-:W-:-:S03]  /*1670*/  IMAD.MOV.U32 R3, RZ, RZ, RZ ;  /* 0x000000ffff037224 */ /* 0x001fc600078e00ff */
[----:B------:R-:W-:Y:S01]  /*1680*/  IADD3.X R9, R30, UR7, RZ, P4, !PT ;  /* 0x000000071e097c10 */ /* 0x000fe2000a7fe4ff */
[----:B------:R-:W-:Y:S01]  /*1690*/  IMAD.U32 R24, RZ, RZ, UR4 ;  /* 0x00000004ff187e24 */ /* 0x000fe2000f8e00ff */
[----:B------:R0:W-:Y:S01]  /*16a0*/  STL [R1+0x18], R31 ;  /* 0x0000181f01007387 */ /* 0x0001e20000100800 */
[----:B------:R-:W-:-:S03]  /*16b0*/  ULDC.64 UR4, c[0x0][0x418] ;  /* 0x0001060000047ab9 */ /* 0x000fc60000000a00 */
[----:B------:R0:W5:Y:S01]  /*16c0*/  @P2 LDG.E R3, desc[UR40][R4.64] ;  /* 0x0000002804032981 */ /* 0x000162000c1e1900 */
[----:B------:R-:W-:-:S03]  /*16d0*/  @P1 IADD3 R6, P2, R31, UR8, RZ ;  /* 0x000000081f061c10 */ /* 0x000fc6000ff5e0ff */
[----:B------:R0:W5:Y:S01]  /*16e0*/  @P0 LDG.E R29, desc[UR40][R8.64] ;  /* 0x00000028081d0981 */ /* 0x000162000c1e1900 */
[----:B---3--:R-:W-:-:S03]  /*16f0*/  @P1 IADD3.X R7, R30, UR9, RZ, P2, !PT ;  /* 0x000000091e071c10 */ /* 0x008fc600097fe4ff */
[----:B------:R0:W-:Y:S01]  /*1700*/  STL [R1+0x1c], R30 ;  /* 0x00001c1e01007387 */ /* 0x0001e20000100800 */
[----:B------:R-:W-:Y:S01]  /*1710*/  UISETP.NE.U32.AND UP0, UPT, UR4, URZ, UPT ;  /* 0x0000003f0400728c */ /* 0x000fe2000bf05070 */
[----:B------:R-:W-:Y:S02]  /*1720*/  ULDC.64 UR8, c[0x0][0xa20] ;  /* 0x0002880000087ab9 */ /* 0x000fe40000000a00 */
[----:B------:R0:W5:Y:S04]  /*1730*/  @P1 LDG.E R24, desc[UR40][R6.64] ;  /* 0x0000002806181981 */ /* 0x000168000c1e1900 */
[----:B------:R0:W-:Y:S01]  /*1740*/  STL [R1+0x38], R25 ;  /* 0x0000381901007387 */ /* 0x0001e20000100800 */
[----:B------:R-:W-:-:S03]  /*1750*/  ULDC UR4, c[0x0][0x424] ;  /* 0x0001090000047ab9 */ /* 0x000fc60000000800 */
[----:B------:R0:W-:Y:S01]  /*1760*/  STL [R1+0x14], R26 ;  /* 0x0000141a01007387 */ /* 0x0001e20000100800 */
[----:B------:R-:W-:Y:S01]  /*1770*/  UISETP.NE.AND.EX UP0, UPT, UR5, URZ, UPT, UP0 ;  /* 0x0000003f0500728c */ /* 0x000fe2000bf05300 */
[----:B------:R-:W-:Y:S02]  /*1780*/  ISETP.NE.U32.AND P2, PT, RZ, UR8, PT ;  /* 0x00000008ff007c0c */ /* 0x000fe4000bf45070 */
[----:B------:R-:W-:Y:S01]  /*1790*/  ULDC UR5, c[0x0][0x2f0] ;  /* 0x0000bc0000057ab9 */ /* 0x000fe20000000800 */
[----:B------:R-:W-:Y:S01]  /*17a0*/  USEL UR4, UR4, 0x1, UP0 ;  /* 0x0000000104047887 */ /* 0x000fe20008000000 */
[----:B------:R-:W-:-:S03]  /*17b0*/  ISETP.NE.AND.EX P2, PT, RZ, UR9, PT, P2 ;  /* 0x00000009ff007c0c */ /* 0x000fc6000bf45320 */
[----:B------:R-:W-:-:S03]  /*17c0*/  UIMAD UR4, UR4, UR5, URZ ;  /* 0x00000005040472a4 */ /* 0x000fc6000f8e023f */
[----:B------:R-:W-:Y:S01]  /*17d0*/  ULDC UR5, c[0x0][0x348] ;  /* 0x0000d20000057ab9 */ /* 0x000fe20000000800 */
[----:B------:R-:W-:Y:S01]  /*17e0*/  IMAD.MOV.U32 R41, RZ, RZ, R0 ;  /* 0x000000ffff297224 */ /* 0x000fe200078e0000 */
[----:B01----:R-:W-:Y:S07]  /*17f0*/  @P1 BRA `(.L_x_589) ;  /* 0x0000000000241947 */ /* 0x003fee0003800000 */
[----:B------:R-:W-:Y:S02]  /*1800*/  ULDC.64 UR6, c[0x0][0xa00] ;  /* 0x0002800000067ab9 */ /* 0x000fe40000000a00 */
[----:B------:R-:W-:-:S04]  /*1810*/  ISETP.NE.U32.AND P1, PT, RZ, UR6, PT ;  /* 0x00000006ff007c0c */ /* 0x000fc8000bf25070 */
[----:B------:R-:W-:-:S13]  /*1820*/  ISETP.NE.AND.EX P1, PT, RZ, UR7, PT, P1 ;  /* 0x00000007ff007c0c */ /* 0x000fda000bf25310 */
[----:B------:R-:W-:Y:S05]  /*1830*/  @!P1 BRA `(.L_x_589) ;  /* 0x0000000000149947 */ /* 0x000fea0003800000 */
[----:B------:R-:W0:Y:S02]  /*1840*/  LDC.64 R4, c[0x0][0xa00] ;  /* 0x00028000ff047b82 */ /* 0x000e240000000a00 */
[----:B0-----:R-:W-:-:S05]  /*1850*/  IMAD.WIDE R4, R41, 0x4, R4 ;  /* 0x0000000429047825 */ /* 0x001fca00078e0204 */
[----:B-----5:R-:W2:Y:S04]  /*1860*/  LDG.E R24, desc[UR40][R4.64] ;  /* 0x0000002804187981 */ /* 0x020ea8000c1e1900 */
[----:B------:R-:W2:Y:S02]  /*1870*/  LDG.E R7, desc[UR40][R4.64+0x4] ;  /* 0x0000042804077981 */ /* 0x000ea4000c1e1900 */
[----:B--2---:R-:W-:-:S07]  /*1880*/  IMAD.IADD R24, R7, 0x1, -R24 ;  /* 0x0000000107187824 */ /* 0x004fce00078e0a18 */
.L_x_589:
[----:B------:R-:W-:Y:S02]  /*1890*/  IMAD.U32 R40, RZ, RZ, UR5 ;  /* 0x00000005ff287e24 */ /* 0x000fe4000f8e00ff */
[----:B------:R-:W-:Y:S01]  /*18a0*/  IMAD.U32 R28, RZ, RZ, UR4 ;  /* 0x00000004ff1c7e24 */ /* 0x000fe2000f8e00ff */
[----:B------:R-:W-:Y:S06]  /*18b0*/  @!P2 BRA `(.L_x_590) ;  /* 0x000000000010a947 */ /* 0x000fec0003800000 */
[----:B------:R-:W-:-:S04]  /*18c0*/  IADD3 R4, P0, R31, UR8, RZ ;  /* 0x000000081f047c10 */ /* 0x000fc8000ff1e0ff */
[----:B------:R-:W-:-:S05]  /*18d0*/  IADD3.X R5, R30, UR9, RZ, P0, !PT ;  /* 0x000000091e057c10 */ /* 0x000fca00087fe4ff */
[----:B------:R0:W5:Y:S01]  /*18e0*/  LDG.E R28, desc[UR40][R4.64] ;  /* 0x00000028041c7981 */ /* 0x000162000c1e1900 */
[----:B------:R-:W-:Y:S05]  /*18f0*/  BRA `(.L_x_591) ;  /* 0x0000000000107947 */ /* 0x000fea0003800000 */
.L_x_590:
[----:B------:R-:W-:Y:S05]  /*1900*/  @!P0 BRA `(.L_x_591) ;  /* 0x00000000000c8947 */ /* 0x000fea0003800000 */
[----:B------:R-:W2:Y:S04]  /*1910*/  LDG.E R5, desc[UR40][R8.64] ;  /* 0x0000002808057981 */ /* 0x000ea8000c1e1900 */
[----:B------:R-:W2:Y:S02]  /*1920*/  LDG.E R28, desc[UR40][R8.64+0x4] ;  /* 0x00000428081c7981 */ /* 0x000ea4000c1e1900 */
[----:B--2---:R-:W-:-:S07]  /*1930*/  IMAD.IADD R28, R28, 0x1, -R5 ;  /* 0x000000011c1c7824 */ /* 0x004fce00078e0a05 */
.L_x_591:
[----:B------:R-:W-:Y:S02]  /*1940*/  ULDC.64 UR4, c[0x0][0xa10] ;  /* 0x0002840000047ab9 */ /* 0x000fe40000000a00 */
[----:B------:R-:W-:-:S04]  /*1950*/  ISETP.NE.U32.AND P0, PT, RZ, UR4, PT ;  /* 0x00000004ff007c0c */ /* 0x000fc8000bf05070 */
[----:B------:R-:W-:Y:S01]  /*1960*/  ISETP.NE.AND.EX P0, PT, RZ, UR5, PT, P0 ;  /* 0x00000005ff007c0c */ /* 0x000fe2000bf05300 */
[----:B-----5:R-:W-:Y:S01]  /*1970*/  IMAD.IADD R11, R28, 0x1, -R3 ;  /* 0x000000011c0b7824 */ /* 0x020fe200078e0a03 */
[----:B------:R-:W-:-:S11]  /*1980*/  ULDC.64 UR4, c[0x0][0xa30] ;  /* 0x00028c0000047ab9 */ /* 0x000fd60000000a00 */
[----:B0-----:R-:W0:Y:S02]  /*1990*/  @P0 LDC.64 R4, c[0x0][0xa10] ;  /* 0x00028400ff040b82 */ /* 0x001e240000000a00 */
[----:B0-----:R-:W-:-:S05]  /*19a0*/  @P0 IMAD.WIDE R4, R41, 0x4, R4 ;  /* 0x0000000429040825 */ /* 0x001fca00078e0204 */
[----:B------:R-:W2:Y:S04]  /*19b0*/  @P0 LDG.E R0, desc[UR40][R4.64] ;  /* 0x0000002804000981 */ /* 0x000ea8000c1e1900 */
[----:B------:R-:W2:Y:S01]  /*19c0*/  @P0 LDG.E R9, desc[UR40][R4.64+0x4] ;  /* 0x0000042804090981 */ /* 0x000ea2000c1e1900 */
[----:B------:R-:W-:Y:S01]  /*19d0*/  IMAD.MOV R39, RZ, RZ, -R11 ;  /* 0x000000ffff277224 */ /* 0x000fe200078e0a0b */
[----:B------:R-:W-:Y:S01]  /*19e0*/  ISETP.NE.U32.AND P1, PT, RZ, UR4, PT ;  /* 0x00000004ff007c0c */ /* 0x000fe2000bf25070 */
[----:B------:R-:W-:-:S03]  /*19f0*/  IMAD.MOV.U32 R27, RZ, RZ, R28 ;  /* 0x000000ffff1b7224 */ /* 0x000fc600078e001c */
[----:B------:R-:W-:Y:S02]  /*1a00*/  VIMNMX R39, RZ, R39, !PT ;  /* 0x00000027ff277248 */ /* 0x000fe40007fe0100 */
[----:B------:R-:W-:-:S13]  /*1a10*/  ISETP.NE.AND.EX P1, PT, RZ, UR5, PT, P1 ;  /* 0x00000005ff007c0c */ /* 0x000fda000bf25310 */
[----:B------:R-:W-:-:S04]  /*1a20*/  @P1 IADD3 R6, P2, R31, UR4, RZ ;  /* 0x000000041f061c10 */ /* 0x000fc8000ff5e0ff */
[----:B------:R-:W-:-:S05]  /*1a30*/  @P1 IADD3.X R7, R30, UR5, RZ, P2, !PT ;  /* 0x000000051e071c10 */ /* 0x000fca00097fe4ff */
[----:B------:R0:W5:Y:S01]  /*1a40*/  @P1 LDG.E R27, desc[UR40][R6.64] ;  /* 0x00000028061b1981 */ /* 0x000162000c1e1900 */
[----:B--2---:R-:W-:-:S04]  /*1a50*/  @P0 IMAD.IADD R40, R9, 0x1, -R0 ;  /* 0x0000000109280824 */ /* 0x004fc800078e0a00 */
[----:B------:R-:W-:-:S04]  /*1a60*/  IMAD.IADD R171, R11, 0x1, R40 ;  /* 0x000000010bab7824 */ /* 0x000fc800078e0228 */
[----:B------:R-:W-:-:S05]  /*1a70*/  VIADD R0, R171, 0x3f ;  /* 0x0000003fab007836 */ /* 0x000fca0000000000 */
[----:B------:R-:W-:-:S04]  /*1a80*/  SHF.R.S32.HI R3, RZ, 0x1f, R0 ;  /* 0x0000001fff037819 */ /* 0x000fc80000011400 */
[----:B------:R-:W-:-:S04]  /*1a90*/  LEA.HI R3, R3, R0, RZ, 0x6 ;  /* 0x0000000003037211 */ /* 0x000fc800078f30ff */
[----:B------:R-:W-:Y:S02]  /*1aa0*/  LOP3.LUT R5, R3, 0xffffffc0, RZ, 0xc0, !PT ;  /* 0xffffffc003057812 */ /* 0x000fe400078ec0ff */
[----:B------:R-:W-:Y:S02]  /*1ab0*/  SHF.R.S32.HI R172, RZ, 0x6, R3 ;  /* 0x00000006ffac7819 */ /* 0x000fe40000011403 */
[----:B------:R-:W-:-:S04]  /*1ac0*/  VIADDMNMX R0, R5, -R11, R40, PT ;  /* 0x8000000b05007246 */ /* 0x000fc80003800128 */
[----:B------:R-:W-:Y:S02]  /*1ad0*/  ISETP.GT.AND P0, PT, R0, R39, PT ;  /* 0x000000270000720c */ /* 0x000fe40003f04270 */
[----:B------:R-:W-:-:S05]  /*1ae0*/  SHF.R.U32.HI R39, RZ, 0x6, R39 ;  /* 0x00000006ff277819 */ /* 0x000fca0000011627 */
[----:B------:R-:W-:-:S06]  /*1af0*/  IMAD.MOV.U32 R38, RZ, RZ, R39 ;  /* 0x000000ffff267224 */ /* 0x000fcc00078e0027 */
[----:B------:R-:W-:-:S05]  /*1b00*/  @P0 VIADD R0, R0, 0x3f ;  /* 0x0000003f00000836 */ /* 0x000fca0000000000 */
[----:B------:R-:W-:-:S04]  /*1b10*/  @P0 SHF.R.S32.HI R5, RZ, 0x1f, R0 ;  /* 0x0000001fff050819 */ /* 0x000fc80000011400 */
[----:B------:R-:W-:-:S04]  /*1b20*/  @P0 LEA.HI R5, R5, R0, RZ, 0x6 ;  /* 0x0000000005050211 */ /* 0x000fc800078f30ff */
[----:B------:R-:W-:Y:S02]  /*1b30*/  @P0 SHF.R.S32.HI R38, RZ, 0x6, R5 ;  /* 0x00000006ff260819 */ /* 0x000fe40000011405 */
[----:B------:R-:W-:Y:S02]  /*1b40*/  PLOP3.LUT P0, PT, PT, PT, PT, 0x80, 0x0 ;  /* 0x000000000000781c */ /* 0x000fe40003f0f070 */
[----:B------:R-:W-:-:S13]  /*1b50*/  ISETP.GT.AND P1, PT, R38, R39, PT ;  /* 0x000000272600720c */ /* 0x000fda0003f24270 */
[----:B0-----:R-:W-:Y:S05]  /*1b60*/  @!P1 BRA `(.L_x_592) ;  /* 0x0000002c008c9947 */ /* 0x001fea0003800000 */
[----:B------:R-:W-:Y:S01]  /*1b70*/  VIADD R0, R2, 0x22400 ;  /* 0x0002240002007836 */ /* 0x000fe20000000000 */
[----:B------:R-:W-:Y:S04]  /*1b80*/  BSSY B6, `(.L_x_593) ;  /* 0x0000013000067945 */ /* 0x000fe80003800000 */
[----:B------:R-:W-:-:S13]  /*1b90*/  LOP3.LUT P0, RZ, R0, 0x3ff, RZ, 0xc0, !PT ;  /* 0x000003ff00ff7812 */ /* 0x000fda000780c0ff */
        /* <DEDUP_REMOVED lines=16> */
[----:B-1---5:R-:W-:Y:S05]  /*1ca0*/  CALL.ABS.NOINC R14 ;  /* 0x000000000e007343 */ /* 0x022fea0003c00000 */
.L_x_594:
[----:B------:R-:W-:Y:S05]  /*1cb0*/  BSYNC B6 ;  /* 0x0000000000067941 */ /* 0x000fea0003800000 */
.L_x_593:
        /* <DEDUP_REMOVED lines=20> */
.L_x_596:
[----:B------:R-:W-:Y:S05]  /*1e00*/  BSYNC B6 ;  /* 0x0000000000067941 */ /* 0x000fea0003800000 */
.L_x_595:
[----:B------:R-:W-:Y:S01]  /*1e10*/  ULDC.64 UR4, c[0x0][0x9f8] ;  /* 0x00027e0000047ab9 */ /* 0x000fe20000000a00 */
[----:B------:R-:W0:Y:S01]  /*1e20*/  LDC.64 R4, c[0x0][0x3f8] ;  /* 0x0000fe00ff047b82 */ /* 0x000e220000000a00 */
[----:B------:R-:W-:-:S04]  /*1e30*/  ISETP.NE.U32.AND P0, PT, RZ, UR4, PT ;  /* 0x00000004ff007c0c */ /* 0x000fc8000bf05070 */
[----:B------:R-:W-:-:S03]  /*1e40*/  ISETP.NE.AND.EX P0, PT, RZ, UR5, PT, P0 ;  /* 0x00000005ff007c0c */ /* 0x000fc6000bf05300 */
[----:B------:R-:W1:Y:S08]  /*1e50*/  LDC.64 R46, c[0x0][0x408] ;  /* 0x00010200ff2e7b82 */ /* 0x000e700000000a00 */
[----:B------:R-:W2:Y:S02]  /*1e60*/  LDC R51, c[0x0][0x3f4] ;  /* 0x0000fd00ff337b82 */ /* 0x000ea40000000800 */
[----:B------:R-:W-:-:S02]  /*1e70*/  @P0 IADD3 R6, P1, R31, UR4, RZ ;  /* 0x000000041f060c10 */ /* 0x000fc4000ff3e0ff */
[----:B------:R-:W-:Y:S01]  /*1e80*/  SHF.R.S32.HI R3, RZ, 0x1f, R184 ;  /* 0x0000001fff037819 */ /* 0x000fe200000114b8 */
[----:B------:R-:W3:Y:S01]  /*1e90*/  S2R R12, SR_TID.X ;  /* 0x00000000000c7919 */ /* 0x000ee20000002100 */
[----:B------:R-:W-:Y:S02]  /*1ea0*/  @P0 IADD3.X R7, R30, UR5, RZ, P1, !PT ;  /* 0x000000051e070c10 */ /* 0x000fe40008ffe4ff */
[----:B------:R-:W-:Y:S01]  /*1eb0*/  SHF.R.S32.HI R187, RZ, 0x1f, R186 ;  /* 0x0000001fffbb7819 */ /* 0x000fe200000114ba */
[----:B0-----:R-:W-:-:S04]  /*1ec0*/  IMAD.WIDE.U32 R32, R184, R4, R16 ;  /* 0x00000004b8207225 */ /* 0x001fc800078e0010 */
[----:B------:R-:W-:Y:S01]  /*1ed0*/  IMAD.SHL.U32 R44, R190, 0x40, RZ ;  /* 0x00000040be2c7824 */ /* 0x000fe200078e00ff */
[----:B------:R0:W4:Y:S01]  /*1ee0*/  @P0 LDG.E R41, desc[UR40][R6.64] ;  /* 0x0000002806290981 */ /* 0x000122000c1e1900 */
[C---:B------:R-:W-:Y:S01]  /*1ef0*/  IMAD R0, R3.reuse, R4, RZ ;  /* 0x0000000403007224 */ /* 0x040fe200078e02ff */
[----:B------:R-:W-:Y:S01]  /*1f00*/  SHF.L.U64.HI R42, R4, 0x6, R5 ;  /* 0x00000006042a7819 */ /* 0x000fe20000010205 */
[----:B-1----:R-:W-:Y:S01]  /*1f10*/  IMAD R3, R3, R46, RZ ;  /* 0x0000002e03037224 */ /* 0x002fe200078e02ff */
[----:B------:R-:W1:Y:S01]  /*1f20*/  S2R R30, SR_TID.X ;  /* 0x00000000001e7919 */ /* 0x000e620000002100 */
[----:B------:R-:W-:Y:S01]  /*1f30*/  IMAD R9, R184, R5, R0 ;  /* 0x00000005b8097224 */ /* 0x000fe200078e0200 */
[----:B------:R-:W-:Y:S01]  /*1f40*/  LOP3.LUT R44, R44, 0x1c0, RZ, 0xc0, !PT ;  /* 0x000001c02c2c7812 */ /* 0x000fe200078ec0ff */
[----:B------:R-:W-:Y:S01]  /*1f50*/  IMAD R11, R184, R47, R3 ;  /* 0x0000002fb80b7224 */ /* 0x000fe200078e0203 */
[----:B------:R-:W-:Y:S01]  /*1f60*/  SHF.L.U64.HI R45, R46, 0x6, R47 ;  /* 0x000000062e2d7819 */ /* 0x000fe2000001022f */
[-C--:B------:R-:W-:Y:S01]  /*1f70*/  IMAD.WIDE.U32 R20, R184, R4.reuse, R186 ;  /* 0x00000004b8147225 */ /* 0x080fe200078e00ba */
[C---:B--2---:R-:W-:Y:S01]  /*1f80*/  ISETP.GE.AND P3, PT, R16.reuse, R51, PT ;  /* 0x000000331000720c */ /* 0x044fe20003f66270 */
[----:B------:R-:W-:Y:S01]  /*1f90*/  ULDC UR4, c[0x0][0x2f4] ;  /* 0x0000bd0000047ab9 */ /* 0x000fe20000000800 */
[----:B0----5:R-:W-:Y:S01]  /*1fa0*/  SHF.R.S32.HI R7, RZ, 0x1f, R27 ;  /* 0x0000001fff077819 */ /* 0x021fe2000001141b */
[----:B------:R-:W-:Y:S01]  /*1fb0*/  IMAD.IADD R21, R21, 0x1, R9 ;  /* 0x0000000115157824 */ /* 0x000fe200078e0209 */
[----:B------:R-:W-:Y:S01]  /*1fc0*/  SEL R3, R51, RZ, P3 ;  /* 0x000000ff33037207 */ /* 0x000fe20001800000 */
[----:B------:R-:W-:Y:S01]  /*1fd0*/  IMAD.IADD R33, R9, 0x1, R33 ;  /* 0x0000000109217824 */ /* 0x000fe200078e0221 */
[----:B------:R-:W-:Y:S01]  /*1fe0*/  SHF.R.S32.HI R48, RZ, 0x1f, R26 ;  /* 0x0000001fff307819 */ /* 0x000fe2000001141a */
[-C--:B------:R-:W-:Y:S01]  /*1ff0*/  IMAD R8, R7, R4.reuse, RZ ;  /* 0x0000000407087224 */ /* 0x080fe200078e02ff */
[C---:B------:R-:W-:Y:S01]  /*2000*/  ISETP.GE.AND P2, PT, R16.reuse, UR4, PT ;  /* 0x0000000410007c0c */ /* 0x040fe2000bf46270 */
[----:B------:R-:W-:Y:S01]  /*2010*/  IMAD.IADD R3, R16, 0x1, R3 ;  /* 0x0000000110037824 */ /* 0x000fe200078e0203 */
[----:B------:R-:W-:Y:S01]  /*2020*/  ISETP.GE.AND P1, PT, R19, UR4, PT ;  /* 0x0000000413007c0c */ /* 0x000fe2000bf26270 */
[----:B------:R-:W-:Y:S01]  /*2030*/  IMAD.WIDE.U32 R20, R27, R4, R20 ;  /* 0x000000041b147225 */ /* 0x000fe200078e0014 */
[----:B---3--:R-:W-:-:S02]  /*2040*/  SHF.R.U32.HI R12, RZ, 0x7, R12 ;  /* 0x00000007ff0c7819 */ /* 0x008fc4000001160c */
[----:B------:R-:W-:Y:S01]  /*2050*/  SHF.R.S32.HI R6, RZ, 0x1f, R3 ;  /* 0x0000001fff067819 */ /* 0x000fe20000011403 */
[----:B------:R-:W-:-:S03]  /*2060*/  IMAD.WIDE.U32 R32, R27, R4, R32 ;  /* 0x000000041b207225 */ /* 0x000fc600078e0020 */
[----:B------:R-:W-:Y:S01]  /*2070*/  LEA.HI R3, R6, R3, RZ, 0x3 ;  /* 0x0000000306037211 */ /* 0x000fe200078f18ff */
[-C--:B------:R-:W-:Y:S02]  /*2080*/  IMAD R6, R7, R46.reuse, RZ ;  /* 0x0000002e07067224 */ /* 0x080fe400078e02ff */
[----:B------:R-:W-:Y:S01]  /*2090*/  IMAD.SHL.U32 R43, R4, 0x40, RZ ;  /* 0x00000040042b7824 */ /* 0x000fe200078e00ff */
[----:B------:R-:W-:Y:S01]  /*20a0*/  LOP3.LUT R4, R44, 0x18, R16, 0xf8, !PT ;  /* 0x000000182c047812 */ /* 0x000fe200078ef810 */
[----:B------:R-:W-:Y:S01]  /*20b0*/  IMAD R59, R27, R47, R6 ;  /* 0x0000002f1b3b7224 */ /* 0x000fe200078e0206 */
[----:B------:R-:W-:Y:S01]  /*20c0*/  SHF.R.U32.HI R47, RZ, 0x3, R44 ;  /* 0x00000003ff2f7819 */ /* 0x000fe2000001162c */
[----:B-1----:R-:W-:Y:S01]  /*20d0*/  VIADD R30, R30, 0xffffff80 ;  /* 0xffffff801e1e7836 */ /* 0x002fe20000000000 */
[----:B------:R-:W-:Y:S01]  /*20e0*/  LOP3.LUT R58, R3, 0xfffffff8, RZ, 0xc0, !PT ;  /* 0xfffffff8033a7812 */ /* 0x000fe200078ec0ff */
[----:B------:R-:W-:Y:S01]  /*20f0*/  IMAD.WIDE.U32 R34, R184, R46, R186 ;  /* 0x0000002eb8227225 */ /* 0x000fe200078e00ba */
[----:B------:R-:W-:-:S02]  /*2100*/  LOP3.LUT R4, R4, R47, RZ, 0x3c, !PT ;  /* 0x0000002f04047212 */ /* 0x000fc400078e3cff */
[----:B------:R-:W-:Y:S01]  /*2110*/  SHF.R.S32.HI R10, RZ, 0x1f, R30 ;  /* 0x0000001fff0a7819 */ /* 0x000fe2000001141e */
[----:B------:R-:W-:Y:S01]  /*2120*/  IMAD.WIDE.U32 R36, R184, R46, R16 ;  /* 0x0000002eb8247225 */ /* 0x000fe200078e0010 */
[----:B------:R-:W-:Y:S02]  /*2130*/  SHF.R.S32.HI R61, RZ, 0x1f, R58 ;  /* 0x0000001fff3d7819 */ /* 0x000fe4000001143a */
[----:B------:R-:W-:Y:S01]  /*2140*/  LEA.HI R10, R10, R30, RZ, 0x2 ;  /* 0x0000001e0a0a7211 */ /* 0x000fe200078f10ff */
[----:B------:R-:W-:Y:S01]  /*2150*/  IMAD R52, R209, 0x200, R4 ;  /* 0x00000200d1347824 */ /* 0x000fe200078e0204 */
[----:B------:R-:W-:Y:S01]  /*2160*/  LOP3.LUT R4, R44, 0x38, R3, 0xf8, !PT ;  /* 0x000000382c047812 */ /* 0x000fe200078ef803 */
[----:B------:R-:W-:Y:S01]  /*2170*/  IMAD.IADD R35, R35, 0x1, R11 ;  /* 0x0000000123237824 */ /* 0x000fe200078e020b */
[----:B------:R-:W-:Y:S01]  /*2180*/  LOP3.LUT R10, R10, 0xfffffffc, RZ, 0xc0, !PT ;  /* 0xfffffffc0a0a7812 */ /* 0x000fe200078ec0ff */
[----:B------:R-:W-:Y:S01]  /*2190*/  IMAD.IADD R37, R11, 0x1, R37 ;  /* 0x000000010b257824 */ /* 0x000fe200078e0225 */
[----:B------:R-:W-:Y:S01]  /*21a0*/  LOP3.LUT R4, R4, R47, RZ, 0x3c, !PT ;  /* 0x0000002f04047212 */ /* 0x000fe200078e3cff */
[----:B------:R-:W-:-:S04]  /*21b0*/  IMAD.WIDE.U32 R34, R27, R46, R34 ;  /* 0x0000002e1b227225 */ /* 0x000fc800078e0022 */
[C---:B------:R-:W-:Y:S02]  /*21c0*/  IMAD R9, R27.reuse, R5, R8 ;  /* 0x000000051b097224 */ /* 0x040fe400078e0208 */
[----:B------:R-:W-:Y:S01]  /*21d0*/  IMAD.WIDE.U32 R36, R27, R46, R36 ;  /* 0x0000002e1b247225 */ /* 0x000fe200078e0024 */
[----:B------:R-:W-:-:S03]  /*21e0*/  SHF.L.U32 R46, R46, 0x6, RZ ;  /* 0x000000062e2e7819 */ /* 0x000fc600000006ff */
[----:B------:R-:W-:Y:S02]  /*21f0*/  IMAD.IADD R10, R30, 0x1, -R10 ;  /* 0x000000011e0a7824 */ /* 0x000fe400078e0a0a */
[----:B------:R-:W-:Y:S02]  /*2200*/  IMAD.IADD R55, R35, 0x1, R59 ;  /* 0x0000000123377824 */ /* 0x000fe400078e023b */
[----:B------:R-:W-:Y:S02]  /*2210*/  IMAD.IADD R0, R29, 0x1, R28 ;  /* 0x000000011d007824 */ /* 0x000fe400078e021c */
[----:B------:R-:W-:Y:S02]  /*2220*/  VIADD R49, R12, 0x8 ;  /* 0x000000080c317836 */ /* 0x000fe40000000000 */
[----:B------:R-:W-:Y:S02]  /*2230*/  IMAD R50, R10, 0x40, R184 ;  /* 0x000000400a327824 */ /* 0x000fe400078e02b8 */
[----:B------:R-:W-:-:S02]  /*2240*/  IMAD.SHL.U32 R51, R51, 0x2, RZ ;  /* 0x0000000233337824 */ /* 0x000fc400078e00ff */
[----:B------:R-:W-:Y:S02]  /*2250*/  IMAD.IADD R53, R21, 0x1, R9 ;  /* 0x0000000115357824 */ /* 0x000fe400078e0209 */
[----:B------:R-:W-:Y:S02]  /*2260*/  IMAD.IADD R54, R9, 0x1, R33 ;  /* 0x0000000109367824 */ /* 0x000fe400078e0221 */
[----:B------:R-:W-:Y:S02]  /*2270*/  IMAD.IADD R59, R59, 0x1, R37 ;  /* 0x000000013b3b7824 */ /* 0x000fe400078e0225 */
[----:B------:R-:W-:Y:S01]  /*2280*/  IMAD R62, R209, 0x200, R4 ;  /* 0x00000200d13e7824 */ /* 0x000fe200078e0204 */
[----:B----4-:R-:W-:-:S07]  /*2290*/  SHF.R.S32.HI R60, RZ, 0x1f, R41 ;  /* 0x0000001fff3c7819 */ /* 0x010fce0000011429 */
.L_x_629:
[----:B0-----:R-:W0:Y:S01]  /*22a0*/  LDC R65, c[0x0][0x430] ;  /* 0x00010c00ff417b82 */ /* 0x001e220000000800 */
[----:B------:R-:W-:Y:S02]  /*22b0*/  VIADD R38, R38, 0xffffffff ;  /* 0xffffffff26267836 */ /* 0x000fe40000000000 */
[----:B------:R-:W-:Y:S02]  /*22c0*/  IMAD.MOV.U32 R64, RZ, RZ, RZ ;  /* 0x000000ffff407224 */ /* 0x000fe400078e00ff */
[----:B------:R-:W-:-:S03]  /*22d0*/  IMAD R5, R38, 0x40, R50 ;  /* 0x0000004026057824 */ /* 0x000fc600078e0232 */
[----:B-1----:R-:W1:Y:S01]  /*22e0*/  LDC R73, c[0x0][0x3f4] ;  /* 0x0000fd00ff497b82 */ /* 0x002e620000000800 */
[----:B------:R-:W-:Y:S01]  /*22f0*/  IMAD.IADD R12, R0, 0x1, R5 ;  /* 0x00000001000c7824 */ /* 0x000fe200078e0205 */
[----:B------:R-:W-:-:S03]  /*2300*/  ISETP.GE.AND P0, PT, R5, R40, PT ;  /* 0x000000280500720c */ /* 0x000fc60003f06270 */
[----:B------:R-:W-:Y:S01]  /*2310*/  IMAD.MOV.U32 R8, RZ, RZ, R12 ;  /* 0x000000ffff087224 */ /* 0x000fe200078e000c */
[----:B------:R-:W-:Y:S02]  /*2320*/  ISETP.GT.OR P0, PT, R50, 0x3f, P0 ;  /* 0x0000003f3200780c */ /* 0x000fe40000704670 */
[----:B0-----:R-:W-:-:S11]  /*2330*/  ISETP.NE.AND P4, PT, R65, 0x1, PT ;  /* 0x000000014100780c */ /* 0x001fd60003f85270 */
[----:B------:R-:W0:Y:S08]  /*2340*/  @!P0 LDC.64 R6, c[0x0][0x428] ;  /* 0x00010a00ff068b82 */ /* 0x000e300000000a00 */
[----:B------:R-:W2:Y:S08]  /*2350*/  @!P0 LDC.64 R4, c[0x0][0x418] ;  /* 0x00010600ff048b82 */ /* 0x000eb00000000a00 */
[----:B---3--:R-:W3:Y:S08]  /*2360*/  @P4 LDC R9, c[0x0][0x434] ;  /* 0x00010d00ff094b82 */ /* 0x008ef00000000800 */
[----:B------:R-:W4:Y:S01]  /*2370*/  @P4 LDC R10, c[0x0][0x438] ;  /* 0x00010e00ff0a4b82 */ /* 0x000f220000000800 */
[----:B---3--:R-:W-:-:S05]  /*2380*/  @P4 IMAD.HI.U32 R9, R12, R9, RZ ;  /* 0x000000090c094227 */ /* 0x008fca00078e00ff */
[----:B----4-:R-:W-:Y:S01]  /*2390*/  @P4 SHF.R.U32.HI R8, RZ, R10, R9 ;  /* 0x0000000aff084219 */ /* 0x010fe20000011609 */
[----:B0-----:R-:W-:-:S03]  /*23a0*/  @!P0 IMAD R10, R60, R6, RZ ;  /* 0x000000063c0a8224 */ /* 0x001fc600078e02ff */
[----:B------:R-:W-:Y:S01]  /*23b0*/  @!P0 SHF.R.S32.HI R9, RZ, 0x1f, R8 ;  /* 0x0000001fff098819 */ /* 0x000fe20000011408 */
[C---:B------:R-:W-:Y:S02]  /*23c0*/  @!P0 IMAD R11, R41.reuse, R7, R10 ;  /* 0x00000007290b8224 */ /* 0x040fe400078e020a */
[----:B------:R-:W-:-:S04]  /*23d0*/  @!P0 IMAD.WIDE.U32 R6, R41, R6, R8 ;  /* 0x0000000629068225 */ /* 0x000fc800078e0008 */
[----:B------:R-:W-:Y:S01]  /*23e0*/  @!P0 IMAD.IADD R7, R7, 0x1, R11 ;  /* 0x0000000107078824 */ /* 0x000fe200078e020b */
[----:B--2---:R-:W-:-:S04]  /*23f0*/  @!P0 LEA R4, P4, R6, R4, 0x2 ;  /* 0x0000000406048211 */ /* 0x004fc800078810ff */
[----:B------:R-:W-:-:S05]  /*2400*/  @!P0 LEA.HI.X R5, R6, R5, R7, 0x2, P4 ;  /* 0x0000000506058211 */ /* 0x000fca00020f1407 */
[----:B------:R0:W5:Y:S01]  /*2410*/  @!P0 LDG.E R64, desc[UR40][R4.64] ;  /* 0x0000002804408981 */ /* 0x000162000c1e1900 */
[----:B-1----:R-:W-:Y:S01]  /*2420*/  ISETP.GE.AND P0, PT, R73, 0x1, PT ;  /* 0x000000014900780c */ /* 0x002fe20003f06270 */
[----:B------:R-:W-:Y:S01]  /*2430*/  IMAD.SHL.U32 R71, R22, 0x1000, RZ ;  /* 0x0000100016477824 */ /* 0x000fe200078e00ff */
[----:B------:R-:W-:Y:S05]  /*2440*/  YIELD ;  /* 0x0000000000007946 */ /* 0x000fea0003800000 */
[----:B------:R-:W-:Y:S01]  /*2450*/  IMAD.MOV R6, RZ, RZ, -R8 ;  /* 0x000000ffff067224 */ /* 0x000fe200078e0a08 */
[----:B------:R-:W-:Y:S01]  /*2460*/  BSSY B0, `(.L_x_597) ;  /* 0x00001b8000007945 */ /* 0x000fe20003800000 */
[----:B------:R-:W-:Y:S01]  /*2470*/  IMAD.IADD R75, R52, 0x1, R71 ;  /* 0x00000001344b7824 */ /* 0x000fe200078e0247 */
[----:B------:R-:W-:Y:S01]  /*2480*/  ISETP.GT.AND P4, PT, R38, R39, PT ;  /* 0x000000272600720c */ /* 0x000fe20003f84270 */
[----:B------:R-:W-:-:S02]  /*2490*/  IMAD R65, R65, R6, R12 ;  /* 0x0000000641417224 */ /* 0x000fc400078e020c */
[----:B------:R-:W-:Y:S01]  /*24a0*/  IMAD R75, R75, 0x2, R2 ;  /* 0x000000024b4b7824 */ /* 0x000fe200078e0202 */
[----:B0-----:R-:W-:Y:S09]  /*24b0*/  @!P0 BRA `(.L_x_598) ;  /* 0x0000001400f08947 */ /* 0x001ff20003800000 */
[----:B------:R-:W-:Y:S01]  /*24c0*/  SHF.R.S32.HI R67, RZ, 0x1f, R65 ;  /* 0x0000001fff437819 */ /* 0x000fe20000011441 */
[----:B------:R-:W-:Y:S01]  /*24d0*/  ULDC.64 UR4, c[0x0][0x300] ;  /* 0x0000c00000047ab9 */ /* 0x000fe20000000a00 */
[----:B-----5:R-:W-:Y:S01]  /*24e0*/  SHF.R.S32.HI R66, RZ, 0x1f, R64 ;  /* 0x0000001fff427819 */ /* 0x020fe20000011440 */
[----:B------:R-:W-:Y:S01]  /*24f0*/  IMAD.WIDE.U32 R4, R65, UR4, RZ ;  /* 0x0000000441047c25 */ /* 0x000fe2000f8e00ff */
[----:B------:R-:W-:Y:S01]  /*2500*/  ULDC.U8 UR6, c[0x0][0x410] ;  /* 0x0001040000067ab9 */ /* 0x000fe20000000000 */
[----:B------:R-:W-:Y:S02]  /*2510*/  SHF.R.S32.HI R11, RZ, 0x1f, R38 ;  /* 0x0000001fff0b7819 */ /* 0x000fe40000011426 */
[----:B------:R-:W-:Y:S01]  /*2520*/  IMAD R6, R67, UR4, RZ ;  /* 0x0000000443067c24 */ /* 0x000fe2000f8e02ff */
[----:B------:R-:W-:Y:S01]  /*2530*/  ISETP.NE.AND P0, PT, RZ, UR6, PT ;  /* 0x00000006ff007c0c */ /* 0x000fe2000bf05270 */
[----:B------:R-:W-:Y:S02]  /*2540*/  IMAD R8, R42, R38, RZ ;  /* 0x000000262a087224 */ /* 0x000fe400078e02ff */
[----:B------:R-:W-:Y:S01]  /*2550*/  IMAD R7, R65, UR5, R6 ;  /* 0x0000000541077c24 */ /* 0x000fe2000f8e0206 */
[----:B------:R-:W-:-:S02]  /*2560*/  ULDC.64 UR4, c[0x0][0x310] ;  /* 0x0000c40000047ab9 */ /* 0x000fc40000000a00 */
[----:B------:R-:W-:Y:S02]  /*2570*/  IMAD R9, R66, UR4, RZ ;  /* 0x0000000442097c24 */ /* 0x000fe4000f8e02ff */
[----:B------:R-:W-:Y:S02]  /*2580*/  IMAD.IADD R5, R5, 0x1, R7 ;  /* 0x0000000105057824 */ /* 0x000fe400078e0207 */
[C---:B------:R-:W-:Y:S02]  /*2590*/  IMAD R9, R64.reuse, UR5, R9 ;  /* 0x0000000540097c24 */ /* 0x040fe4000f8e0209 */
[----:B------:R-:W-:Y:S01]  /*25a0*/  IMAD.WIDE.U32 R4, R64, UR4, R4 ;  /* 0x0000000440047c25 */ /* 0x000fe2000f8e0004 */
[----:B------:R-:W-:-:S03]  /*25b0*/  ULDC.64 UR4, c[0x0][0x308] ;  /* 0x0000c20000047ab9 */ /* 0x000fc60000000a00 */
[----:B------:R-:W-:Y:S02]  /*25c0*/  IMAD R7, R48, UR4, RZ ;  /* 0x0000000430077c24 */ /* 0x000fe4000f8e02ff */
[----:B------:R-:W-:Y:S02]  /*25d0*/  IMAD.IADD R5, R5, 0x1, R9 ;  /* 0x0000000105057824 */ /* 0x000fe400078e0209 */
[C---:B------:R-:W-:Y:S02]  /*25e0*/  IMAD R69, R26.reuse, UR5, R7 ;  /* 0x000000051a457c24 */ /* 0x040fe4000f8e0207 */
[----:B------:R-:W-:Y:S01]  /*25f0*/  IMAD.WIDE.U32 R6, R26, UR4, R4 ;  /* 0x000000041a067c25 */ /* 0x000fe2000f8e0004 */
[----:B------:R-:W-:-:S03]  /*2600*/  ULDC.64 UR4, c[0x0][0x2e8] ;  /* 0x0000ba0000047ab9 */ /* 0x000fc60000000a00 */
[----:B------:R-:W-:Y:S01]  /*2610*/  IMAD.WIDE.U32 R4, R43, R38, RZ ;  /* 0x000000262b047225 */ /* 0x000fe200078e00ff */
[----:B------:R-:W-:Y:S02]  /*2620*/  LEA R70, P5, R6, UR4, 0x1 ;  /* 0x0000000406467c11 */ /* 0x000fe4000f8a08ff */
[----:B------:R-:W-:Y:S01]  /*2630*/  IADD3 R69, R7, R69, RZ ;  /* 0x0000004507457210 */ /* 0x000fe20007ffe0ff */
[----:B------:R-:W-:-:S03]  /*2640*/  IMAD R9, R11, R43, R8 ;  /* 0x0000002b0b097224 */ /* 0x000fc600078e0208 */
[----:B------:R-:W-:Y:S01]  /*2650*/  LEA.HI.X R69, R6, UR5, R69, 0x1, P5 ;  /* 0x0000000506457c11 */ /* 0x000fe2000a8f0c45 */
[----:B------:R-:W-:Y:S01]  /*2660*/  IMAD.IADD R10, R5, 0x1, R9 ;  /* 0x00000001050a7824 */ /* 0x000fe200078e0209 */
[----:B------:R-:W-:Y:S06]  /*2670*/  @!P0 BRA `(.L_x_599) ;  /* 0x0000000800cc8947 */ /* 0x000fec0003800000 */
[----:B------:R-:W-:Y:S01]  /*2680*/  IMAD R68, R38, -0x40, R40 ;  /* 0xffffffc026447824 */ /* 0x000fe200078e0228 */
[----:B------:R-:W-:Y:S01]  /*2690*/  BSSY B1, `(.L_x_600) ;  /* 0x000001e000017945 */ /* 0x000fe20003800000 */
[----:B------:R-:W-:Y:S02]  /*26a0*/  CS2R R8, SRZ ;  /* 0x0000000000087805 */ /* 0x000fe4000001ff00 */
[----:B------:R-:W-:Y:S02]  /*26b0*/  CS2R R30, SRZ ;  /* 0x00000000001e7805 */ /* 0x000fe4000001ff00 */
[----:B------:R-:W-:Y:S02]  /*26c0*/  CS2R R28, SRZ ;  /* 0x00000000001c7805 */ /* 0x000fe4000001ff00 */
[----:B------:R-:W-:Y:S02]  /*26d0*/  VIMNMX R68, R68, 0x40, PT ;  /* 0x0000004044447848 */ /* 0x000fe40003fe0100 */
[----:B------:R-:W-:-:S02]  /*26e0*/  CS2R R56, SRZ ;  /* 0x0000000000387805 */ /* 0x000fc4000001ff00 */
[----:B------:R-:W-:-:S13]  /*26f0*/  ISETP.GE.AND P0, PT, R184, R68, PT ;  /* 0x00000044b800720c */ /* 0x000fda0003f06270 */
[----:B------:R-:W-:Y:S05]  /*2700*/  @P0 BRA `(.L_x_601) ;  /* 0x0000000000580947 */ /* 0x000fea0003800000 */
[----:B------:R-:W-:Y:S01]  /*2710*/  IMAD.MOV.U32 R6, RZ, RZ, R34 ;  /* 0x000000ffff067224 */ /* 0x000fe200078e0022 */
[----:B------:R-:W-:Y:S01]  /*2720*/  ULDC.64 UR4, c[0x0][0x3e8] ;  /* 0x0000fa0000047ab9 */ /* 0x000fe20000000a00 */
[----:B------:R-:W-:Y:S01]  /*2730*/  IMAD.MOV.U32 R7, RZ, RZ, R55 ;  /* 0x000000ffff077224 */ /* 0x000fe200078e0037 */
[----:B------:R-:W-:Y:S01]  /*2740*/  ULDC.64 UR6, c[0x0][0x400] ;  /* 0x0001000000067ab9 */ /* 0x000fe20000000a00 */
[----:B------:R-:W-:Y:S01]  /*2750*/  IMAD R5, R45, R38, RZ ;  /* 0x000000262d057224 */ /* 0x000fe200078e02ff */
[----:B------:R-:W-:Y:S01]  /*2760*/  CS2R R28, SRZ ;  /* 0x00000000001c7805 */ /* 0x000fe2000001ff00 */
[----:B------:R-:W-:Y:S01]  /*2770*/  IMAD.WIDE.U32 R8, R38, R46, R6 ;  /* 0x0000002e26087225 */ /* 0x000fe200078e0006 */
[----:B------:R-:W-:-:S03]  /*2780*/  IADD3 R7, P5, R20, R4, RZ ;  /* 0x0000000414077210 */ /* 0x000fc60007fbe0ff */
[----:B------:R-:W-:Y:S01]  /*2790*/  IMAD R5, R11, R46, R5 ;  /* 0x0000002e0b057224 */ /* 0x000fe200078e0205 */
[----:B------:R-:W-:Y:S01]  /*27a0*/  LEA R4, P6, R8, UR6, 0x1 ;  /* 0x0000000608047c11 */ /* 0x000fe2000f8c08ff */
[----:B------:R-:W-:Y:S01]  /*27b0*/  IMAD.X R10, R10, 0x1, R53, P5 ;  /* 0x000000010a0a7824 */ /* 0x000fe200028e0635 */
[----:B------:R-:W-:Y:S01]  /*27c0*/  LEA R6, P5, R7, UR4, 0x1 ;  /* 0x0000000407067c11 */ /* 0x000fe2000f8a08ff */
[----:B------:R-:W-:-:S03]  /*27d0*/  IMAD.IADD R5, R9, 0x1, R5 ;  /* 0x0000000109057824 */ /* 0x000fc600078e0205 */
[----:B------:R-:W-:Y:S02]  /*27e0*/  LEA.HI.X R7, R7, UR5, R10, 0x1, P5 ;  /* 0x0000000507077c11 */ /* 0x000fe4000a8f0c0a */
[----:B------:R-:W-:Y:S02]  /*27f0*/  LEA.HI.X R5, R8, UR7, R5, 0x1, P6 ;  /* 0x0000000708057c11 */ /* 0x000fe4000b0f0c05 */
[----:B------:R-:W-:Y:S02]  /*2800*/  CS2R R8, SRZ ;  /* 0x0000000000087805 */ /* 0x000fe4000001ff00 */
[-C--:B------:R-:W-:Y:S02]  /*2810*/  ISETP.GE.AND P6, PT, R186, R73.reuse, PT ;  /* 0x00000049ba00720c */ /* 0x080fe40003fc6270 */
[----:B------:R-:W-:-:S11]  /*2820*/  ISETP.GE.AND P5, PT, R193, R73, PT ;  /* 0x00000049c100720c */ /* 0x000fd60003fa6270 */
[----:B------:R0:W5:Y:S04]  /*2830*/  @!P6 LDG.E.64 R30, desc[UR40][R6.64] ;  /* 0x00000028061ee981 */ /* 0x000168000c1e1b00 */
[----:B------:R0:W5:Y:S04]  /*2840*/  @!P5 LDG.E.64 R8, desc[UR40][R6.64+0x20] ;  /* 0x000020280608d981 */ /* 0x000168000c1e1b00 */
[----:B------:R0:W5:Y:S04]  /*2850*/  @!P6 LDG.E.64 R56, desc[UR40][R4.64] ;  /* 0x000000280438e981 */ /* 0x000168000c1e1b00 */
[----:B------:R0:W5:Y:S02]  /*2860*/  @!P5 LDG.E.64 R28, desc[UR40][R4.64+0x20] ;  /* 0x00002028041cd981 */ /* 0x000164000c1e1b00 */
.L_x_601:
[----:B------:R-:W-:Y:S05]  /*2870*/  BSYNC B1 ;  /* 0x0000000000017941 */ /* 0x000fea0003800000 */
.L_x_600:
[----:B------:R-:W-:Y:S01]  /*2880*/  ISETP.NE.AND P5, PT, R185, 0x3, PT ;  /* 0x00000003b900780c */ /* 0x000fe20003fa5270 */
[----:B0----5:R-:W-:Y:S02]  /*2890*/  IMAD.MOV.U32 R4, RZ, RZ, R8 ;  /* 0x000000ffff047224 */ /* 0x021fe400078e0008 */
[----:B------:R-:W-:Y:S02]  /*28a0*/  IMAD.MOV.U32 R5, RZ, RZ, R9 ;  /* 0x000000ffff057224 */ /* 0x000fe400078e0009 */
[----:B------:R-:W-:Y:S02]  /*28b0*/  IMAD.MOV.U32 R6, RZ, RZ, R30 ;  /* 0x000000ffff067224 */ /* 0x000fe400078e001e */
[----:B------:R-:W-:Y:S01]  /*28c0*/  IMAD.MOV.U32 R7, RZ, RZ, R31 ;  /* 0x000000ffff077224 */ /* 0x000fe200078e001f */
[----:B------:R-:W-:Y:S01]  /*28d0*/  PRMT R80, R5, 0x5410, R4 ;  /* 0x0000541005507816 */ /* 0x000fe20000000004 */
[----:B------:R-:W-:Y:S01]  /*28e0*/  IMAD.MOV.U32 R4, RZ, RZ, R28 ;  /* 0x000000ffff047224 */ /* 0x000fe200078e001c */
[----:B------:R-:W-:Y:S01]  /*28f0*/  PRMT R77, R6, 0x7610, R77 ;  /* 0x00007610064d7816 */ /* 0x000fe2000000004d */
[----:B------:R-:W-:Y:S01]  /*2900*/  IMAD.MOV.U32 R5, RZ, RZ, R29 ;  /* 0x000000ffff057224 */ /* 0x000fe200078e001d */
[----:B------:R-:W-:Y:S01]  /*2910*/  PRMT R78, R7, 0x7610, R78 ;  /* 0x00007610074e7816 */ /* 0x000fe2000000004e */
[----:B------:R-:W-:Y:S01]  /*2920*/  IMAD.MOV.U32 R6, RZ, RZ, R56 ;  /* 0x000000ffff067224 */ /* 0x000fe200078e0038 */
[----:B------:R-:W-:Y:S01]  /*2930*/  PRMT R81, R81, 0x5410, R4 ;  /* 0x0000541051517816 */ /* 0x000fe20000000004 */
[----:B------:R-:W-:Y:S01]  /*2940*/  IMAD.MOV.U32 R7, RZ, RZ, R57 ;  /* 0x000000ffff077224 */ /* 0x000fe200078e0039 */
[----:B------:R-:W-:-:S02]  /*2950*/  PRMT R82, R82, 0x5410, R5 ;  /* 0x0000541052527816 */ /* 0x000fc40000000005 */
[----:B------:R-:W-:Y:S02]  /*2960*/  PRMT R77, R77, 0x5410, R6 ;  /* 0x000054104d4d7816 */ /* 0x000fe40000000006 */
[----:B------:R-:W-:Y:S01]  /*2970*/  PRMT R78, R78, 0x5410, R7 ;  /* 0x000054104e4e7816 */ /* 0x000fe20000000007 */
[----:B------:R-:W-:Y:S06]  /*2980*/  @!P5 BRA `(.L_x_602) ;  /* 0x000000000004d947 */ /* 0x000fec0003800000 */
[----:B------:R-:W-:Y:S01]  /*2990*/  BPT.TRAP 0x1 ;  /* 0x000000040000795c */ /* 0x000fe20000300000 */
.L_x_602:
[----:B------:R-:W-:Y:S01]  /*29a0*/  IMAD R63, R22, 0x8, R2 ;  /* 0x00000008163f7824 */ /* 0x000fe200078e0202 */
[----:B------:R-:W-:Y:S01]  /*29b0*/  SHF.L.U32 R74, R188, 0x1f, RZ ;  /* 0x0000001fbc4a7819 */ /* 0x000fe200000006ff */
[----:B------:R-:W-:Y:S03]  /*29c0*/  BSSY B1, `(.L_x_603) ;  /* 0x0000003000017945 */ /* 0x000fe60003800000 */
[----:B------:R-:W0:Y:S02]  /*29d0*/  SYNCS.PHASECHK.TRANS64.TRYWAIT P6, [R63+URZ+0x28c90], R74 ;  /* 0x028c904a3f0075a7 */ /* 0x000e2400080c017f */
[----:B0-----:R-:W-:Y:S05]  /*29e0*/  @!P6 BRA `(.L_x_604) ;  /* 0x0000014c0008e947 */ /* 0x001fea0003800000 */
.L_x_845:
[----:B------:R-:W-:Y:S05]  /*29f0*/  BSYNC B1 ;  /* 0x0000000000017941 */ /* 0x000fea0003800000 */
.L_x_603:
[----:B------:R-:W-:-:S03]  /*2a00*/  UMOV UR4, 0xffffffff ;  /* 0xffffffff00047882 */ /* 0x000fc60000000000 */
[----:B------:R-:W-:Y:S05]  /*2a10*/  BRA.DIV UR4, `(.L_x_605) ;  /* 0x0000014e04107947 */ /* 0x000fea000b800000 */
[----:B------:R1:W2:Y:S04]  /*2a20*/  SHFL.IDX PT, R72, R69, RZ, 0x1c1f ;  /* 0x001c1fff45487589 */ /* 0x0002a800000e0000 */
[----:B------:R1:W3:Y:S02]  /*2a30*/  SHFL.IDX PT, R14, R70, RZ, 0x1c1f ;  /* 0x001c1fff460e7589 */ /* 0x0002e400000e0000 */
.L_x_849:
[----:B------:R-:W-:Y:S05]  /*2a40*/  @P0 BRA `(.L_x_606) ;  /* 0x0000001400640947 */ /* 0x000fea0003800000 */
[----:B------:R-:W-:Y:S04]  /*2a50*/  BSSY B1, `(.L_x_607) ;  /* 0x0000038000017945 */ /* 0x000fe80003800000 */
[----:B------:R-:W-:Y:S05]  /*2a60*/  @P2 BRA `(.L_x_608) ;  /* 0x0000000000d82947 */ /* 0x000fea0003800000 */
[----:B------:R4:W0:Y:S01]  /*2a70*/  LDS.128 R4, [R75+0x22400] ;  /* 0x022400004b047984 */ /* 0x0008220000000c00 */
[----:B------:R-:W-:Y:S01]  /*2a80*/  ISETP.GE.AND P6, PT, R186, R73, PT ;  /* 0x00000049ba00720c */ /* 0x000fe20003fc6270 */
[----:B------:R-:W-:Y:S01]  /*2a90*/  BSSY B2, `(.L_x_609) ;  /* 0x0000032000027945 */ /* 0x000fe20003800000 */
[----:B---3--:R-:W-:-:S04]  /*2aa0*/  LEA R10, P0, R16, R14, 0x1 ;  /* 0x0000000e100a7211 */ /* 0x008fc800078008ff */
[----:B--2---:R-:W-:-:S07]  /*2ab0*/  LEA.HI.X R11, R16, R72, R17, 0x1, P0 ;  /* 0x00000048100b7211 */ /* 0x004fce00000f0c11 */
[----:B----4-:R-:W-:Y:S05]  /*2ac0*/  @P6 BRA `(.L_x_610) ;  /* 0x0000000000b86947 */ /* 0x010fea0003800000 */
[----:B------:R-:W-:Y:S01]  /*2ad0*/  SHF.R.U64 R75, R30, 0x10, R31 ;  /* 0x000000101e4b7819 */ /* 0x000fe2000000121f */
[----:B0-----:R-:W-:Y:S01]  /*2ae0*/  IMAD.U32 R15, R7, 0x10000, RZ ;  /* 0x00010000070f7824 */ /* 0x001fe200078e00ff */
[--C-:B-1----:R-:W-:Y:S01]  /*2af0*/  SHF.R.U64 R70, R56, 0x10, R57.reuse ;  /* 0x0000001038467819 */ /* 0x102fe20000001239 */
[----:B------:R-:W-:Y:S01]  /*2b00*/  IMAD.U32 R12, R6, 0x10000, RZ ;  /* 0x00010000060c7824 */ /* 0x000fe200078e00ff */
[----:B------:R-:W-:Y:S02]  /*2b10*/  SHF.R.U32.HI R76, RZ, 0x10, R57 ;  /* 0x00000010ff4c7819 */ /* 0x000fe40000011639 */
[----:B------:R-:W-:Y:S02]  /*2b20*/  SHF.R.U32.HI R69, RZ, 0x10, R31 ;  /* 0x00000010ff457819 */ /* 0x000fe4000001161f */
[C---:B------:R-:W-:Y:S02]  /*2b30*/  PRMT R31, R77.reuse, 0x5410, R75 ;  /* 0x000054104d1f7816 */ /* 0x040fe4000000004b */
[----:B------:R-:W-:-:S02]  /*2b40*/  PRMT R70, R77, 0x5432, R70 ;  /* 0x000054324d467816 */ /* 0x000fc40000000046 */
[C---:B------:R-:W-:Y:S02]  /*2b50*/  PRMT R76, R78.reuse, 0x5432, R76 ;  /* 0x000054324e4c7816 */ /* 0x040fe4000000004c */
[----:B------:R-:W-:Y:S02]  /*2b60*/  PRMT R57, R78, 0x5410, R69 ;  /* 0x000054104e397816 */ /* 0x000fe40000000045 */
[----:B------:R-:W-:Y:S01]  /*2b70*/  LOP3.LUT R30, R7, 0xffff0000, RZ, 0xc0, !PT ;  /* 0xffff0000071e7812 */ /* 0x000fe200078ec0ff */
[----:B------:R-:W-:Y:S01]  /*2b80*/  IMAD.U32 R77, R76, 0x10000, RZ ;  /* 0x000100004c4d7824 */ /* 0x000fe200078e00ff */
[----:B------:R-:W-:Y:S01]  /*2b90*/  LOP3.LUT R7, R5, 0xffff0000, RZ, 0xc0, !PT ;  /* 0xffff000005077812 */ /* 0x000fe200078ec0ff */
[----:B------:R-:W-:Y:S01]  /*2ba0*/  IMAD.U32 R69, R57, 0x10000, RZ ;  /* 0x0001000039457824 */ /* 0x000fe200078e00ff */
[C---:B------:R-:W-:Y:S01]  /*2bb0*/  LOP3.LUT R75, R70.reuse, 0xffff0000, RZ, 0xc0, !PT ;  /* 0xffff0000464b7812 */ /* 0x040fe200078ec0ff */
[----:B------:R-:W-:Y:S01]  /*2bc0*/  IMAD.U32 R70, R70, 0x10000, RZ ;  /* 0x0001000046467824 */ /* 0x000fe200078e00ff */
[C---:B------:R-:W-:Y:S01]  /*2bd0*/  LOP3.LUT R56, R31.reuse, 0xffff0000, RZ, 0xc0, !PT ;  /* 0xffff00001f387812 */ /* 0x040fe200078ec0ff */
[----:B------:R-:W-:Y:S01]  /*2be0*/  IMAD.U32 R31, R31, 0x10000, RZ ;  /* 0x000100001f1f7824 */ /* 0x000fe200078e00ff */
[----:B------:R-:W-:Y:S01]  /*2bf0*/  LOP3.LUT R13, R6, 0xffff0000, RZ, 0xc0, !PT ;  /* 0xffff0000060d7812 */ /* 0x000fe200078ec0ff */
[----:B------:R-:W-:Y:S01]  /*2c00*/  FMUL.FTZ R79, R7, R75 ;  /* 0x0000004b074f7220 */ /* 0x000fe20000410000 */
[----:B------:R-:W-:-:S02]  /*2c10*/  IMAD.U32 R6, R5, 0x10000, RZ ;  /* 0x0001000005067824 */ /* 0x000fc400078e00ff */
[-C--:B------:R-:W-:Y:S01]  /*2c20*/  FMUL.FTZ R78, R7, R56.reuse ;  /* 0x00000038074e7220 */ /* 0x080fe20000410000 */
[----:B------:R-:W-:Y:S01]  /*2c30*/  LOP3.LUT R76, R76, 0xffff0000, RZ, 0xc0, !PT ;  /* 0xffff00004c4c7812 */ /* 0x000fe200078ec0ff */
[C---:B------:R-:W-:Y:S01]  /*2c40*/  FMUL.FTZ R7, R13.reuse, R77 ;  /* 0x0000004d0d077220 */ /* 0x040fe20000410000 */
[-C--:B------:R-:W-:Y:S01]  /*2c50*/  FMUL.FTZ R13, R13, R69.reuse ;  /* 0x000000450d0d7220 */ /* 0x080fe20000410000 */
[----:B------:R-:W-:Y:S01]  /*2c60*/  LOP3.LUT R57, R57, 0xffff0000, RZ, 0xc0, !PT ;  /* 0xffff000039397812 */ /* 0x000fe200078ec0ff */
[----:B------:R-:W-:Y:S02]  /*2c70*/  IMAD.U32 R5, R4, 0x10000, RZ ;  /* 0x0001000004057824 */ /* 0x000fe400078e00ff */
[----:B------:R-:W-:Y:S01]  /*2c80*/  FFMA.FTZ R69, R12, R69, -R7 ;  /* 0x000000450c457223 */ /* 0x000fe20000010807 */
[----:B------:R-:W-:Y:S01]  /*2c90*/  LOP3.LUT R4, R4, 0xffff0000, RZ, 0xc0, !PT ;  /* 0xffff000004047812 */ /* 0x000fe200078ec0ff */
[----:B------:R-:W-:Y:S01]  /*2ca0*/  FFMA.FTZ R79, R6, R56, -R79 ;  /* 0x00000038064f7223 */ /* 0x000fe2000001084f */
[----:B------:R-:W-:Y:S01]  /*2cb0*/  FFMA.FTZ R12, R12, R77, R13 ;  /* 0x0000004d0c0c7223 */ /* 0x000fe2000001000d */
[C---:B------:R-:W-:Y:S01]  /*2cc0*/  FMUL.FTZ R56, R30.reuse, R76 ;  /* 0x0000004c1e387220 */ /* 0x040fe20000410000 */
[----:B------:R-:W-:Y:S01]  /*2cd0*/  FMUL.FTZ R13, R30, R57 ;  /* 0x000000391e0d7220 */ /* 0x000fe20000410000 */
[----:B------:R-:W-:Y:S01]  /*2ce0*/  FFMA.FTZ R78, R6, R75, R78 ;  /* 0x0000004b064e7223 */ /* 0x000fe2000001004e */
[C---:B------:R-:W-:Y:S01]  /*2cf0*/  FMUL.FTZ R6, R4.reuse, R70 ;  /* 0x0000004604067220 */ /* 0x040fe20000410000 */
[----:B------:R-:W-:Y:S01]  /*2d00*/  FMUL.FTZ R7, R4, R31 ;  /* 0x0000001f04077220 */ /* 0x000fe20000410000 */
[C---:B------:R-:W-:Y:S01]  /*2d10*/  FFMA.FTZ R56, R15.reuse, R57, -R56 ;  /* 0x000000390f387223 */ /* 0x040fe20000010838 */
[----:B------:R-:W-:Y:S01]  /*2d20*/  FFMA.FTZ R13, R15, R76, R13 ;  /* 0x0000004c0f0d7223 */ /* 0x000fe2000001000d */
[C---:B------:R-:W-:Y:S01]  /*2d30*/  FFMA.FTZ R6, R5.reuse, R31, -R6 ;  /* 0x0000001f05067223 */ /* 0x040fe20000010806 */
[----:B------:R-:W-:Y:S01]  /*2d40*/  FFMA.FTZ R7, R5, R70, R7 ;  /* 0x0000004605077223 */ /* 0x000fe20000010007 */
[----:B------:R-:W-:-:S02]  /*2d50*/  F2FP.BF16.F32.PACK_AB R12, R12, R69 ;  /* 0x000000450c0c723e */ /* 0x000fc400000010ff */
[----:B------:R-:W-:Y:S02]  /*2d60*/  F2FP.BF16.F32.PACK_AB R13, R13, R56 ;  /* 0x000000380d0d723e */ /* 0x000fe400000010ff */
[----:B------:R-:W-:Y:S02]  /*2d70*/  F2FP.BF16.F32.PACK_AB R4, R7, R6 ;  /* 0x000000060704723e */ /* 0x000fe400000010ff */
[----:B------:R-:W-:Y:S01]  /*2d80*/  F2FP.BF16.F32.PACK_AB R5, R78, R79 ;  /* 0x0000004f4e05723e */ /* 0x000fe200000010ff */
[----:B------:R-:W-:Y:S01]  /*2d90*/  IMAD.MOV.U32 R7, RZ, RZ, R13 ;  /* 0x000000ffff077224 */ /* 0x000fe200078e000d */
[----:B------:R-:W-:-:S07]  /*2da0*/  MOV R6, R12 ;  /* 0x0000000c00067202 */ /* 0x000fce0000000f00 */
.L_x_610:
[----:B------:R-:W-:Y:S05]  /*2db0*/  BSYNC B2 ;  /* 0x0000000000027941 */ /* 0x000fea0003800000 */
.L_x_609:
[----:B0-----:R4:W-:Y:S02]  /*2dc0*/  ST.E.128 desc[UR40][R10.64], R4 ;  /* 0x000000040a007985 */ /* 0x0019e4000c101d28 */
.L_x_608:
[----:B------:R-:W-:Y:S05]  /*2dd0*/  BSYNC B1 ;  /* 0x0000000000017941 */ /* 0x000fea0003800000 */
.L_x_607:
[----:B------:R-:W-:Y:S05]  /*2de0*/  @P1 BRA `(.L_x_606) ;  /* 0x00000010007c1947 */ /* 0x000fea0003800000 */
[----:B----4-:R-:W-:Y:S01]  /*2df0*/  IMAD.MOV.U32 R4, RZ, RZ, 0x20 ;  /* 0x00000020ff047424 */ /* 0x010fe200078e00ff */
[----:B------:R-:W-:Y:S01]  /*2e00*/  LOP3.LUT P0, RZ, R190, 0x4, RZ, 0xc0, !PT ;  /* 0x00000004beff7812 */ /* 0x000fe2000780c0ff */
[----:B------:R-:W-:Y:S01]  /*2e10*/  BSSY B1, `(.L_x_611) ;  /* 0x0000037000017945 */ /* 0x000fe20003800000 */
[----:B------:R-:W-:Y:S02]  /*2e20*/  ISETP.GE.AND P6, PT, R193, R73, PT ;  /* 0x00000049c100720c */ /* 0x000fe40003fc6270 */
[----:B------:R-:W-:Y:S02]  /*2e30*/  SEL R4, R4, 0xffffffe0, !P0 ;  /* 0xffffffe004047807 */ /* 0x000fe40004000000 */
[C---:B---3--:R-:W-:Y:S02]  /*2e40*/  LEA R10, P0, R19.reuse, R14, 0x1 ;  /* 0x0000000e130a7211 */ /* 0x048fe400078008ff */
[----:B------:R-:W-:Y:S02]  /*2e50*/  IADD3 R71, R4, R52, R71 ;  /* 0x0000003404477210 */ /* 0x000fe40007ffe047 */
[----:B--2---:R-:W-:-:S03]  /*2e60*/  LEA.HI.X R11, R19, R72, R191, 0x1, P0 ;  /* 0x00000048130b7211 */ /* 0x004fc600000f0cbf */
[----:B------:R-:W-:-:S06]  /*2e70*/  IMAD R4, R71, 0x2, R2 ;  /* 0x0000000247047824 */ /* 0x000fcc00078e0202 */
[----:B------:R-:W2:Y:S01]  /*2e80*/  LDS.128 R4, [R4+0x22400] ;  /* 0x0224000004047984 */ /* 0x000ea20000000c00 */
[----:B------:R-:W-:Y:S05]  /*2e90*/  @P6 BRA `(.L_x_612) ;  /* 0x0000000000b86947 */ /* 0x000fea0003800000 */
[----:B------:R-:W-:Y:S01]  /*2ea0*/  SHF.R.U64 R14, R8, 0x10, R9 ;  /* 0x00000010080e7819 */ /* 0x000fe20000001209 */
[----:B--2---:R-:W-:Y:S01]  /*2eb0*/  IMAD.U32 R12, R7, 0x10000, RZ ;  /* 0x00010000070c7824 */ /* 0x004fe200078e00ff */
[--C-:B------:R-:W-:Y:S01]  /*2ec0*/  SHF.R.U64 R30, R28, 0x10, R29.reuse ;  /* 0x000000101c1e7819 */ /* 0x100fe2000000121d */
[----:B------:R-:W-:Y:S01]  /*2ed0*/  IMAD.U32 R8, R6, 0x10000, RZ ;  /* 0x0001000006087824 */ /* 0x000fe200078e00ff */
[----:B------:R-:W-:Y:S02]  /*2ee0*/  SHF.R.U32.HI R56, RZ, 0x10, R29 ;  /* 0x00000010ff387819 */ /* 0x000fe4000001161d */
[----:B------:R-:W-:Y:S02]  /*2ef0*/  SHF.R.U32.HI R15, RZ, 0x10, R9 ;  /* 0x00000010ff0f7819 */ /* 0x000fe40000011609 */
[----:B------:R-:W-:Y:S02]  /*2f00*/  PRMT R14, R80, 0x5432, R14 ;  /* 0x00005432500e7816 */ /* 0x000fe4000000000e */
[----:B------:R-:W-:-:S02]  /*2f10*/  PRMT R30, R81, 0x5432, R30 ;  /* 0x00005432511e7816 */ /* 0x000fc4000000001e */
[----:B------:R-:W-:Y:S02]  /*2f20*/  PRMT R56, R82, 0x5432, R56 ;  /* 0x0000543252387816 */ /* 0x000fe40000000038 */
        /* <DEDUP_REMOVED lines=10> */
[C---:B-1----:R-:W-:Y:S01]  /*2fd0*/  FMUL.FTZ R69, R7.reuse, R31 ;  /* 0x0000001f07457220 */ /* 0x042fe20000410000 */
[----:B------:R-:W-:Y:S01]  /*2fe0*/  LOP3.LUT R56, R56, 0xffff0000, RZ, 0xc0, !PT ;  /* 0xffff000038387812 */ /* 0x000fe200078ec0ff */
[----:B------:R-:W-:Y:S01]  /*2ff0*/  FMUL.FTZ R70, R7, R15 ;  /* 0x0000000f07467220 */ /* 0x000fe20000410000 */
[----:B------:R-:W-:Y:S01]  /*3000*/  LOP3.LUT R28, R28, 0xffff0000, RZ, 0xc0, !PT ;  /* 0xffff00001c1c7812 */ /* 0x000fe200078ec0ff */
[C---:B------:R-:W-:Y:S01]  /*3010*/  FMUL.FTZ R7, R9.reuse, R57 ;  /* 0x0000003909077220 */ /* 0x040fe20000410000 */
[----:B------:R-:W-:Y:S01]  /*3020*/  FMUL.FTZ R9, R9, R29 ;  /* 0x0000001d09097220 */ /* 0x000fe20000410000 */
[----:B------:R-:W-:-:S02]  /*3030*/  IMAD.U32 R6, R5, 0x10000, RZ ;  /* 0x0001000005067824 */ /* 0x000fc400078e00ff */
[----:B------:R-:W-:Y:S01]  /*3040*/  FFMA.FTZ R29, R8, R29, -R7 ;  /* 0x0000001d081d7223 */ /* 0x000fe20000010807 */
[----:B------:R-:W-:Y:S02]  /*3050*/  IMAD.U32 R5, R4, 0x10000, RZ ;  /* 0x0001000004057824 */ /* 0x000fe400078e00ff */
[----:B------:R-:W-:Y:S01]  /*3060*/  FFMA.FTZ R8, R8, R57, R9 ;  /* 0x0000003908087223 */ /* 0x000fe20000010009 */
[----:B------:R-:W-:Y:S01]  /*3070*/  LOP3.LUT R4, R4, 0xffff0000, RZ, 0xc0, !PT ;  /* 0xffff000004047812 */ /* 0x000fe200078ec0ff */
[C---:B------:R-:W-:Y:S01]  /*3080*/  FMUL.FTZ R9, R13.reuse, R56 ;  /* 0x000000380d097220 */ /* 0x040fe20000410000 */
[-C--:B------:R-:W-:Y:S01]  /*3090*/  FMUL.FTZ R13, R13, R28.reuse ;  /* 0x0000001c0d0d7220 */ /* 0x080fe20000410000 */
[C---:B------:R-:W-:Y:S01]  /*30a0*/  FFMA.FTZ R69, R6.reuse, R15, -R69 ;  /* 0x0000000f06457223 */ /* 0x040fe20000010845 */
[----:B------:R-:W-:Y:S01]  /*30b0*/  FFMA.FTZ R70, R6, R31, R70 ;  /* 0x0000001f06467223 */ /* 0x000fe20000010046 */
[----:B------:R-:W-:Y:S01]  /*30c0*/  FFMA.FTZ R9, R12, R28, -R9 ;  /* 0x0000001c0c097223 */ /* 0x000fe20000010809 */
[C---:B------:R-:W-:Y:S01]  /*30d0*/  FMUL.FTZ R6, R4.reuse, R30 ;  /* 0x0000001e04067220 */ /* 0x040fe20000410000 */
[----:B------:R-:W-:Y:S01]  /*30e0*/  FMUL.FTZ R7, R4, R14 ;  /* 0x0000000e04077220 */ /* 0x000fe20000410000 */
[----:B------:R-:W-:Y:S01]  /*30f0*/  FFMA.FTZ R12, R12, R56, R13 ;  /* 0x000000380c0c7223 */ /* 0x000fe2000001000d */
[----:B------:R-:W-:Y:S01]  /*3100*/  F2FP.BF16.F32.PACK_AB R8, R8, R29 ;  /* 0x0000001d0808723e */ /* 0x000fe200000010ff */
[C---:B------:R-:W-:Y:S01]  /*3110*/  FFMA.FTZ R6, R5.reuse, R14, -R6 ;  /* 0x0000000e05067223 */ /* 0x040fe20000010806 */
[----:B------:R-:W-:Y:S01]  /*3120*/  FFMA.FTZ R7, R5, R30, R7 ;  /* 0x0000001e05077223 */ /* 0x000fe20000010007 */
[----:B------:R-:W-:-:S02]  /*3130*/  F2FP.BF16.F32.PACK_AB R5, R70, R69 ;  /* 0x000000454605723e */ /* 0x000fc400000010ff */
[----:B------:R-:W-:Y:S02]  /*3140*/  F2FP.BF16.F32.PACK_AB R9, R12, R9 ;  /* 0x000000090c09723e */ /* 0x000fe400000010ff */
[----:B------:R-:W-:Y:S01]  /*3150*/  F2FP.BF16.F32.PACK_AB R4, R7, R6 ;  /* 0x000000060704723e */ /* 0x000fe200000010ff */
[----:B------:R-:W-:Y:S02]  /*3160*/  IMAD.MOV.U32 R6, RZ, RZ, R8 ;  /* 0x000000ffff067224 */ /* 0x000fe400078e0008 */
[----:B------:R-:W-:-:S07]  /*3170*/  IMAD.MOV.U32 R7, RZ, RZ, R9 ;  /* 0x000000ffff077224 */ /* 0x000fce00078e0009 */
.L_x_612:
[----:B------:R-:W-:Y:S05]  /*3180*/  BSYNC B1 ;  /* 0x0000000000017941 */ /* 0x000fea0003800000 */
.L_x_611:
[----:B--2---:R2:W-:Y:S01]  /*3190*/  ST.E.128 desc[UR40][R10.64], R4 ;  /* 0x000000040a007985 */ /* 0x0045e2000c101d28 */
[----:B------:R-:W-:Y:S05]  /*31a0*/  BRA `(.L_x_606) ;  /* 0x0000000c008c7947 */ /* 0x000fea0003800000 */
.L_x_599:
[----:B------:R-:W-:Y:S01]  /*31b0*/  IMAD R68, R38, -0x40, R40 ;  /* 0xffffffc026447824 */ /* 0x000fe200078e0228 */
[----:B------:R-:W-:-:S04]  /*31c0*/  ISETP.GE.AND P0, PT, R16, R73, PT ;  /* 0x000000491000720c */ /* 0x000fc80003f06270 */
[----:B------:R-:W-:-:S04]  /*31d0*/  VIMNMX R68, R68, 0x40, PT ;  /* 0x0000004044447848 */ /* 0x000fc80003fe0100 */
[----:B------:R-:W-:-:S13]  /*31e0*/  ISETP.GE.OR P5, PT, R184, R68, P0 ;  /* 0x00000044b800720c */ /* 0x000fda00007a6670 */
[----:B------:R-:W0:Y:S01]  /*31f0*/  @!P5 LDC.64 R12, c[0x0][0x3e8] ;  /* 0x0000fa00ff0cdb82 */ /* 0x000e220000000a00 */
[----:B------:R-:W-:Y:S01]  /*3200*/  @!P5 IADD3 R6, P6, R32, R4, RZ ;  /* 0x000000042006d210 */ /* 0x000fe20007fde0ff */
[----:B------:R-:W-:Y:S02]  /*3210*/  @!P5 IMAD R4, R45, R38, RZ ;  /* 0x000000262d04d224 */ /* 0x000fe400078e02ff */
[----:B------:R-:W-:Y:S02]  /*3220*/  @!P5 IMAD.MOV.U32 R5, RZ, RZ, R59 ;  /* 0x000000ffff05d224 */ /* 0x000fe400078e003b */
[----:B------:R-:W-:Y:S02]  /*3230*/  @!P5 IMAD R15, R11, R46, R4 ;  /* 0x0000002e0b0fd224 */ /* 0x000fe400078e0204 */
[----:B------:R-:W1:Y:S01]  /*3240*/  @!P5 LDC.64 R8, c[0x0][0x400] ;  /* 0x00010000ff08db82 */ /* 0x000e620000000a00 */
[----:B------:R-:W-:Y:S02]  /*3250*/  @!P5 IMAD.X R7, R10, 0x1, R54, P6 ;  /* 0x000000010a07d824 */ /* 0x000fe400030e0636 */
[----:B------:R-:W-:-:S04]  /*3260*/  @!P5 IMAD.MOV.U32 R4, RZ, RZ, R36 ;  /* 0x000000ffff04d224 */ /* 0x000fc800078e0024 */
[----:B------:R-:W-:Y:S01]  /*3270*/  @!P5 IMAD.WIDE.U32 R10, R38, R46, R4 ;  /* 0x0000002e260ad225 */ /* 0x000fe200078e0004 */
[----:B------:R-:W-:-:S03]  /*3280*/  CS2R R4, SRZ ;  /* 0x0000000000047805 */ /* 0x000fc6000001ff00 */
[----:B------:R-:W-:Y:S01]  /*3290*/  @!P5 IMAD.IADD R11, R15, 0x1, R11 ;  /* 0x000000010f0bd824 */ /* 0x000fe200078e020b */
[----:B0-----:R-:W-:-:S04]  /*32a0*/  @!P5 LEA R12, P6, R6, R12, 0x1 ;  /* 0x0000000c060cd211 */ /* 0x001fc800078c08ff */
[----:B------:R-:W-:Y:S02]  /*32b0*/  @!P5 LEA.HI.X R13, R6, R13, R7, 0x1, P6 ;  /* 0x0000000d060dd211 */ /* 0x000fe400030f0c07 */
[----:B------:R-:W-:Y:S02]  /*32c0*/  CS2R R6, SRZ ;  /* 0x0000000000067805 */ /* 0x000fe4000001ff00 */
[C---:B-1----:R-:W-:Y:S02]  /*32d0*/  @!P5 LEA R8, P6, R10.reuse, R8, 0x1 ;  /* 0x000000080a08d211 */ /* 0x042fe400078c08ff */
[----:B------:R-:W-:Y:S02]  /*32e0*/  CS2R R30, SRZ ;  /* 0x00000000001e7805 */ /* 0x000fe4000001ff00 */
[----:B------:R-:W-:Y:S01]  /*32f0*/  CS2R R28, SRZ ;  /* 0x00000000001c7805 */ /* 0x000fe2000001ff00 */
[----:B------:R-:W2:Y:S01]  /*3300*/  @!P5 LDG.E.128 R4, desc[UR40][R12.64] ;  /* 0x000000280c04d981 */ /* 0x000ea2000c1e1d00 */
[----:B------:R-:W-:-:S05]  /*3310*/  @!P5 LEA.HI.X R9, R10, R9, R11, 0x1, P6 ;  /* 0x000000090a09d211 */ /* 0x000fca00030f0c0b */
[----:B------:R-:W3:Y:S01]  /*3320*/  @!P5 LDG.E.128 R28, desc[UR40][R8.64] ;  /* 0x00000028081cd981 */ /* 0x000ee2000c1e1d00 */
[----:B------:R-:W-:Y:S01]  /*3330*/  ISETP.NE.AND P5, PT, R185, 0x3, PT ;  /* 0x00000003b900780c */ /* 0x000fe20003fa5270 */
[----:B--2---:R-:W-:Y:S02]  /*3340*/  IMAD.MOV.U32 R10, RZ, RZ, R6 ;  /* 0x000000ffff0a7224 */ /* 0x004fe400078e0006 */
[----:B------:R-:W-:Y:S02]  /*3350*/  IMAD.MOV.U32 R11, RZ, RZ, R7 ;  /* 0x000000ffff0b7224 */ /* 0x000fe400078e0007 */
[----:B------:R-:W-:Y:S02]  /*3360*/  IMAD.MOV.U32 R14, RZ, RZ, R4 ;  /* 0x000000ffff0e7224 */ /* 0x000fe400078e0004 */
[----:B------:R-:W-:Y:S01]  /*3370*/  IMAD.MOV.U32 R15, RZ, RZ, R5 ;  /* 0x000000ffff0f7224 */ /* 0x000fe200078e0005 */
[----:B---3--:R-:W-:Y:S01]  /*3380*/  MOV R8, R31 ;  /* 0x0000001f00087202 */ /* 0x008fe20000000f00 */
[----:B------:R-:W-:Y:S01]  /*3390*/  IMAD.MOV.U32 R9, RZ, RZ, R28 ;  /* 0x000000ffff097224 */ /* 0x000fe200078e001c */
[----:B------:R-:W-:Y:S01]  /*33a0*/  PRMT R81, R14, 0x5410, R10 ;  /* 0x000054100e517816 */ /* 0x000fe2000000000a */
[----:B------:R-:W-:Y:S01]  /*33b0*/  IMAD.MOV.U32 R10, RZ, RZ, R30 ;  /* 0x000000ffff0a7224 */ /* 0x000fe200078e001e */
[----:B------:R-:W-:Y:S01]  /*33c0*/  PRMT R85, R15, 0x5410, R11 ;  /* 0x000054100f557816 */ /* 0x000fe2000000000b */
[----:B------:R-:W-:-:S03]  /*33d0*/  IMAD.MOV.U32 R11, RZ, RZ, R29 ;  /* 0x000000ffff0b7224 */ /* 0x000fc600078e001d */
[----:B------:R-:W-:Y:S02]  /*33e0*/  PRMT R84, R8, 0x5410, R10 ;  /* 0x0000541008547816 */ /* 0x000fe4000000000a */
[----:B------:R-:W-:Y:S01]  /*33f0*/  PRMT R77, R9, 0x5410, R11 ;  /* 0x00005410094d7816 */ /* 0x000fe2000000000b */
[----:B------:R-:W-:Y:S06]  /*3400*/  @!P5 BRA `(.L_x_613) ;  /* 0x000000000004d947 */ /* 0x000fec0003800000 */
[----:B------:R-:W-:Y:S01]  /*3410*/  BPT.TRAP 0x1 ;  /* 0x000000040000795c */ /* 0x000fe20000300000 */
.L_x_613:
[----:B------:R-:W-:Y:S01]  /*3420*/  IMAD R63, R22, 0x8, R2 ;  /* 0x00000008163f7824 */ /* 0x000fe200078e0202 */
[----:B------:R-:W-:Y:S01]  /*3430*/  SHF.L.U32 R74, R188, 0x1f, RZ ;  /* 0x0000001fbc4a7819 */ /* 0x000fe200000006ff */
[----:B------:R-:W-:Y:S03]  /*3440*/  BSSY B1, `(.L_x_614) ;  /* 0x0000003000017945 */ /* 0x000fe60003800000 */
[----:B------:R-:W0:Y:S02]  /*3450*/  SYNCS.PHASECHK.TRANS64.TRYWAIT P6, [R63+URZ+0x28c90], R74 ;  /* 0x028c904a3f0075a7 */ /* 0x000e2400080c017f */
[----:B0-----:R-:W-:Y:S05]  /*3460*/  @!P6 BRA `(.L_x_615) ;  /* 0x0000014000c4e947 */ /* 0x001fea0003800000 */
.L_x_850:
[----:B------:R-:W-:Y:S05]  /*3470*/  BSYNC B1 ;  /* 0x0000000000017941 */ /* 0x000fea0003800000 */
.L_x_614:
[----:B------:R-:W-:-:S03]  /*3480*/  UMOV UR4, 0xffffffff ;  /* 0xffffffff00047882 */ /* 0x000fc60000000000 */
[----:B------:R-:W-:Y:S05]  /*3490*/  BRA.DIV UR4, `(.L_x_616) ;  /* 0x0000014204cc7947 */ /* 0x000fea000b800000 */
[----:B------:R-:W1:Y:S04]  /*34a0*/  SHFL.IDX PT, R69, R69, RZ, 0x1c1f ;  /* 0x001c1fff45457589 */ /* 0x000e6800000e0000 */
[----:B------:R-:W2:Y:S02]  /*34b0*/  SHFL.IDX PT, R70, R70, RZ, 0x1c1f ;  /* 0x001c1fff46467589 */ /* 0x000ea400000e0000 */
.L_x_854:
[----:B------:R-:W-:-:S13]  /*34c0*/  ISETP.GE.OR P6, PT, R184, R68, P2 ;  /* 0x00000044b800720c */ /* 0x000fda00017c6670 */
[----:B------:R-:W-:Y:S05]  /*34d0*/  @P6 BRA `(.L_x_606) ;  /* 0x0000000800c06947 */ /* 0x000fea0003800000 */
[----:B------:R-:W3:Y:S01]  /*34e0*/  LDC R72, c[0x0][0x2f4] ;  /* 0x0000bd00ff487b82 */ /* 0x000ee20000000800 */
[C---:B--2---:R-:W-:Y:S01]  /*34f0*/  LEA R56, P6, R58.reuse, R70, 0x1 ;  /* 0x000000463a387211 */ /* 0x044fe200078c08ff */
[----:B------:R-:W-:Y:S03]  /*3500*/  BSSY B1, `(.L_x_617) ;  /* 0x000006f000017945 */ /* 0x000fe60003800000 */
[----:B-1----:R-:W-:Y:S01]  /*3510*/  LEA.HI.X R57, R58, R69, R61, 0x1, P6 ;  /* 0x000000453a397211 */ /* 0x002fe200030f0c3d */
[----:B---3--:R-:W-:-:S05]  /*3520*/  IMAD.IADD R8, R72, 0x1, -R51 ;  /* 0x0000000148087824 */ /* 0x008fca00078e0a33 */
[----:B------:R-:W-:-:S04]  /*3530*/  SEL R8, R51, R8, !P3 ;  /* 0x0000000833087207 */ /* 0x000fc80005800000 */
[----:B------:R-:W-:-:S04]  /*3540*/  SHF.R.S32.HI R9, RZ, 0x1f, R8 ;  /* 0x0000001fff097819 */ /* 0x000fc80000011408 */
[----:B------:R-:W-:-:S04]  /*3550*/  LEA.HI R9, R9, R8, RZ, 0x4 ;  /* 0x0000000809097211 */ /* 0x000fc800078f20ff */
[----:B------:R-:W-:Y:S01]  /*3560*/  SHF.R.S32.HI R8, RZ, 0x4, R9 ;  /* 0x00000004ff087819 */ /* 0x000fe20000011409 */
[----:B------:R-:W-:-:S03]  /*3570*/  IMAD.IADD R9, R62, 0x1, R71 ;  /* 0x000000013e097824 */ /* 0x000fc600078e0247 */
[----:B------:R-:W-:Y:S01]  /*3580*/  LEA.HI.SX32 R8, R3, R8, 0x1d ;  /* 0x0000000803087211 */ /* 0x000fe200078feaff */
[----:B------:R-:W-:-:S04]  /*3590*/  IMAD R9, R9, 0x2, R2 ;  /* 0x0000000209097824 */ /* 0x000fc800078e0202 */
[----:B------:R-:W-:-:S05]  /*35a0*/  IMAD.SHL.U32 R73, R8, 0x8, RZ ;  /* 0x0000000808497824 */ /* 0x000fca00078e00ff */
[----:B------:R-:W-:-:S04]  /*35b0*/  LOP3.LUT R8, R44, 0x38, R73, 0xf8, !PT ;  /* 0x000000382c087812 */ /* 0x000fc800078ef849 */
[----:B------:R-:W-:-:S05]  /*35c0*/  LOP3.LUT R8, R8, R47, RZ, 0x3c, !PT ;  /* 0x0000002f08087212 */ /* 0x000fca00078e3cff */
[----:B------:R-:W-:-:S04]  /*35d0*/  IMAD R8, R209, 0x200, R8 ;  /* 0x00000200d1087824 */ /* 0x000fc800078e0208 */
[----:B------:R-:W-:Y:S02]  /*35e0*/  IMAD.IADD R71, R71, 0x1, R8 ;  /* 0x0000000147477824 */ /* 0x000fe400078e0208 */
[----:B------:R-:W1:Y:S02]  /*35f0*/  LDS.128 R8, [R9+0x22400] ;  /* 0x0224000009087984 */ /* 0x000e640000000c00 */
[----:B------:R-:W-:-:S05]  /*3600*/  IMAD R71, R71, 0x2, R2 ;  /* 0x0000000247477824 */ /* 0x000fca00078e0202 */
[----:B------:R2:W3:Y:S01]  /*3610*/  LDS.128 R12, [R71+0x22400] ;  /* 0x02240000470c7984 */ /* 0x0004e20000000c00 */
[----:B------:R-:W-:Y:S05]  /*3620*/  @P0 BRA `(.L_x_618) ;  /* 0x0000000400700947 */ /* 0x000fea0003800000 */
[----:B------:R-:W-:Y:S02]  /*3630*/  SHF.R.U32.HI R75, RZ, 0x10, R5 ;  /* 0x00000010ff4b7819 */ /* 0x000fe40000011605 */
[----:B------:R-:W-:Y:S02]  /*3640*/  SHF.R.U32.HI R80, RZ, 0x10, R29 ;  /* 0x00000010ff507819 */ /* 0x000fe4000001161d */
[----:B--2---:R-:W-:Y:S01]  /*3650*/  SHF.R.U64 R71, R4, 0x10, R5 ;  /* 0x0000001004477819 */ /* 0x004fe20000001205 */
[----:B-1----:R-:W-:Y:S01]  /*3660*/  IMAD.U32 R5, R8, 0x10000, RZ ;  /* 0x0001000008057824 */ /* 0x002fe200078e00ff */
[----:B------:R-:W-:Y:S01]  /*3670*/  SHF.R.U64 R76, R6, 0x10, R7 ;  /* 0x00000010064c7819 */ /* 0x000fe20000001207 */
[----:B------:R-:W-:Y:S01]  /*3680*/  IMAD.U32 R6, R9, 0x10000, RZ ;  /* 0x0001000009067824 */ /* 0x000fe200078e00ff */
[----:B------:R-:W-:Y:S01]  /*3690*/  SHF.R.U64 R79, R28, 0x10, R29 ;  /* 0x000000101c4f7819 */ /* 0x000fe2000000121d */
[----:B---3--:R-:W-:Y:S01]  /*36a0*/  IMAD.U32 R28, R13, 0x10000, RZ ;  /* 0x000100000d1c7824 */ /* 0x008fe200078e00ff */
[----:B------:R-:W-:Y:S01]  /*36b0*/  PRMT R75, R85, 0x5410, R75 ;  /* 0x00005410554b7816 */ /* 0x000fe2000000004b */
[----:B------:R-:W-:Y:S01]  /*36c0*/  IMAD.U32 R4, R10, 0x10000, RZ ;  /* 0x000100000a047824 */ /* 0x000fe200078e00ff */
[----:B------:R-:W-:-:S02]  /*36d0*/  PRMT R80, R77, 0x5432, R80 ;  /* 0x000054324d507816 */ /* 0x000fc40000000050 */
[----:B------:R-:W-:Y:S02]  /*36e0*/  SHF.R.U32.HI R78, RZ, 0x10, R7 ;  /* 0x00000010ff4e7819 */ /* 0x000fe40000011607 */
[----:B------:R-:W-:Y:S02]  /*36f0*/  SHF.R.U32.HI R83, RZ, 0x10, R31 ;  /* 0x00000010ff537819 */ /* 0x000fe4000001161f */
[C---:B------:R-:W-:Y:S02]  /*3700*/  PRMT R71, R81.reuse, 0x5410, R71 ;  /* 0x0000541051477816 */ /* 0x040fe40000000047 */
[----:B------:R-:W-:Y:S01]  /*3710*/  PRMT R76, R81, 0x5432, R76 ;  /* 0x00005432514c7816 */ /* 0x000fe2000000004c */
[----:B------:R-:W-:Y:S01]  /*3720*/  IMAD.U32 R81, R80, 0x10000, RZ ;  /* 0x0001000050517824 */ /* 0x000fe200078e00ff */
[----:B------:R-:W-:Y:S01]  /*3730*/  PRMT R79, R77, 0x5410, R79 ;  /* 0x000054104d4f7816 */ /* 0x000fe2000000004f */
[----:B------:R-:W-:Y:S01]  /*3740*/  IMAD.U32 R77, R75, 0x10000, RZ ;  /* 0x000100004b4d7824 */ /* 0x000fe200078e00ff */
[----:B------:R-:W-:Y:S01]  /*3750*/  SHF.R.U64 R82, R30, 0x10, R31 ;  /* 0x000000101e527819 */ /* 0x000fe2000000121f */
[----:B------:R-:W-:Y:S01]  /*3760*/  IMAD.U32 R30, R15, 0x10000, RZ ;  /* 0x000100000f1e7824 */ /* 0x000fe200078e00ff */
[----:B------:R-:W-:Y:S01]  /*3770*/  LOP3.LUT R29, R13, 0xffff0000, RZ, 0xc0, !PT ;  /* 0xffff00000d1d7812 */ /* 0x000fe200078ec0ff */
[----:B------:R-:W-:Y:S01]  /*3780*/  FMUL.FTZ R87, R28, R77 ;  /* 0x0000004d1c577220 */ /* 0x000fe20000410000 */
[----:B------:R-:W-:Y:S01]  /*3790*/  LOP3.LUT R80, R80, 0xffff0000, RZ, 0xc0, !PT ;  /* 0xffff000050507812 */ /* 0x000fe200078ec0ff */
[----:B------:R-:W-:Y:S01]  /*37a0*/  IMAD.U32 R13, R12, 0x10000, RZ ;  /* 0x000100000c0d7824 */ /* 0x000fe200078e00ff */
[----:B------:R-:W-:Y:S01]  /*37b0*/  PRMT R78, R85, 0x5432, R78 ;  /* 0x00005432554e7816 */ /* 0x000fe2000000004e */
[-C--:B------:R-:W-:Y:S01]  /*37c0*/  FMUL.FTZ R85, R28, R81.reuse ;  /* 0x000000511c557220 */ /* 0x080fe20000410000 */
[----:B------:R-:W-:Y:S01]  /*37d0*/  PRMT R83, R84, 0x5410, R83 ;  /* 0x0000541054537816 */ /* 0x000fe20000000053 */
[C---:B------:R-:W-:Y:S01]  /*37e0*/  FFMA.FTZ R87, R6.reuse, R81, R87 ;  /* 0x0000005106577223 */ /* 0x040fe20000010057 */
[----:B------:R-:W-:Y:S01]  /*37f0*/  LOP3.LUT R7, R9, 0xffff0000, RZ, 0xc0, !PT ;  /* 0xffff000009077812 */ /* 0x000fe200078ec0ff */
[----:B------:R-:W-:Y:S01]  /*3800*/  FFMA.FTZ R85, R6, R77, -R85 ;  /* 0x0000004d06557223 */ /* 0x000fe20000010855 */
[----:B------:R-:W-:Y:S01]  /*3810*/  PRMT R82, R84, 0x5432, R82 ;  /* 0x0000543254527816 */ /* 0x000fe20000000052 */
[----:B------:R-:W-:Y:S01]  /*3820*/  FMUL.FTZ R84, R29, R80 ;  /* 0x000000501d547220 */ /* 0x000fe20000410000 */
[----:B------:R-:W-:Y:S01]  /*3830*/  LOP3.LUT R28, R75, 0xffff0000, RZ, 0xc0, !PT ;  /* 0xffff00004b1c7812 */ /* 0x000fe200078ec0ff */
[----:B------:R-:W-:Y:S01]  /*3840*/  IMAD.U32 R75, R83, 0x10000, RZ ;  /* 0x00010000534b7824 */ /* 0x000fe200078e00ff */
[----:B------:R-:W-:Y:S01]  /*3850*/  LOP3.LUT R31, R15, 0xffff0000, RZ, 0xc0, !PT ;  /* 0xffff00000f1f7812 */ /* 0x000fe200078ec0ff */
[C---:B------:R-:W-:Y:S01]  /*3860*/  IMAD.U32 R6, R78.reuse, 0x10000, RZ ;  /* 0x000100004e067824 */ /* 0x040fe200078e00ff */
[----:B------:R-:W-:Y:S01]  /*3870*/  LOP3.LUT R78, R78, 0xffff0000, RZ, 0xc0, !PT ;  /* 0xffff00004e4e7812 */ /* 0x000fe200078ec0ff */
[-C--:B------:R-:W-:Y:S01]  /*3880*/  FMUL.FTZ R88, R29, R28.reuse ;  /* 0x0000001c1d587220 */ /* 0x080fe20000410000 */
[----:B------:R-:W-:Y:S01]  /*3890*/  FFMA.FTZ R86, R7, R28, -R84 ;  /* 0x0000001c07567223 */ /* 0x000fe20000010854 */
[C---:B------:R-:W-:Y:S01]  /*38a0*/  FMUL.FTZ R28, R30.reuse, R75 ;  /* 0x0000004b1e1c7220 */ /* 0x040fe20000410000 */
[----:B------:R-:W-:Y:S01]  /*38b0*/  IMAD.U32 R9, R11, 0x10000, RZ ;  /* 0x000100000b097824 */ /* 0x000fe200078e00ff */
[----:B------:R-:W-:Y:S01]  /*38c0*/  LOP3.LUT R84, R83, 0xffff0000, RZ, 0xc0, !PT ;  /* 0xffff000053547812 */ /* 0x000fe200078ec0ff */
[-C--:B------:R-:W-:Y:S01]  /*38d0*/  FMUL.FTZ R30, R30, R6.reuse ;  /* 0x000000061e1e7220 */ /* 0x080fe20000410000 */
[----:B------:R-:W-:Y:S01]  /*38e0*/  LOP3.LUT R11, R11, 0xffff0000, RZ, 0xc0, !PT ;  /* 0xffff00000b0b7812 */ /* 0x000fe200078ec0ff */
[----:B------:R-:W-:Y:S01]  /*38f0*/  FFMA.FTZ R77, R9, R6, -R28 ;  /* 0x00000006094d7223 */ /* 0x000fe2000001081c */
[----:B------:R-:W-:-:S02]  /*3900*/  IMAD.U32 R28, R79, 0x10000, RZ ;  /* 0x000100004f1c7824 */ /* 0x000fc400078e00ff */
[----:B------:R-:W-:Y:S01]  /*3910*/  FFMA.FTZ R75, R9, R75, R30 ;  /* 0x0000004b094b7223 */ /* 0x000fe2000001001e */
[----:B------:R-:W-:Y:S01]  /*3920*/  FMUL.FTZ R30, R31, R84 ;  /* 0x000000541f1e7220 */ /* 0x000fe20000410000 */
[----:B------:R-:W-:Y:S01]  /*3930*/  LOP3.LUT R12, R12, 0xffff0000, RZ, 0xc0, !PT ;  /* 0xffff00000c0c7812 */ /* 0x000fe200078ec0ff */
[----:B------:R-:W-:Y:S01]  /*3940*/  FFMA.FTZ R88, R7, R80, R88 ;  /* 0x0000005007587223 */ /* 0x000fe20000010058 */
[----:B------:R-:W-:Y:S01]  /*3950*/  SHF.L.U32 R6, R71, 0x10, RZ ;  /* 0x0000001047067819 */ /* 0x000fe200000006ff */
[-C--:B------:R-:W-:Y:S01]  /*3960*/  FMUL.FTZ R80, R31, R78.reuse ;  /* 0x0000004e1f507220 */ /* 0x080fe20000410000 */
[----:B------:R-:W-:Y:S01]  /*3970*/  LOP3.LUT R79, R79, 0xffff0000, RZ, 0xc0, !PT ;  /* 0xffff00004f4f7812 */ /* 0x000fe200078ec0ff */
[----:B------:R-:W-:Y:S01]  /*3980*/  FFMA.FTZ R78, R11, R78, -R30 ;  /* 0x0000004e0b4e7223 */ /* 0x000fe2000001081e */
[----:B------:R-:W-:Y:S01]  /*3990*/  LOP3.LUT R71, R71, 0xffff0000, RZ, 0xc0, !PT ;  /* 0xffff000047477812 */ /* 0x000fe200078ec0ff */
[C---:B------:R-:W-:Y:S01]  /*39a0*/  FMUL.FTZ R30, R13.reuse, R28 ;  /* 0x0000001c0d1e7220 */ /* 0x040fe20000410000 */
[----:B------:R-:W-:Y:S01]  /*39b0*/  LOP3.LUT R8, R8, 0xffff0000, RZ, 0xc0, !PT ;  /* 0xffff000008087812 */ /* 0x000fe200078ec0ff */
[----:B------:R-:W-:Y:S01]  /*39c0*/  FMUL.FTZ R13, R13, R6 ;  /* 0x000000060d0d7220 */ /* 0x000fe20000410000 */
[----:B------:R-:W-:Y:S01]  /*39d0*/  FMUL.FTZ R7, R12, R79 ;  /* 0x0000004f0c077220 */ /* 0x000fe20000410000 */
[----:B------:R-:W-:Y:S01]  /*39e0*/  FFMA.FTZ R80, R11, R84, R80 ;  /* 0x000000540b507223 */ /* 0x000fe20000010050 */
[----:B------:R-:W-:-:S02]  /*39f0*/  IMAD.U32 R15, R14, 0x10000, RZ ;  /* 0x000100000e0f7824 */ /* 0x000fc400078e00ff */
[C---:B------:R-:W-:Y:S01]  /*3a00*/  FFMA.FTZ R30, R5.reuse, R6, -R30 ;  /* 0x00000006051e7223 */ /* 0x040fe2000001081e */
[-C--:B------:R-:W-:Y:S01]  /*3a10*/  FMUL.FTZ R11, R12, R71.reuse ;  /* 0x000000470c0b7220 */ /* 0x080fe20000410000 */
[----:B------:R-:W-:Y:S01]  /*3a20*/  LOP3.LUT R14, R14, 0xffff0000, RZ, 0xc0, !PT ;  /* 0xffff00000e0e7812 */ /* 0x000fe200078ec0ff */
[----:B------:R-:W-:Y:S01]  /*3a30*/  FFMA.FTZ R13, R5, R28, R13 ;  /* 0x0000001c050d7223 */ /* 0x000fe2000001000d */
[----:B------:R-:W-:Y:S01]  /*3a40*/  FFMA.FTZ R71, R8, R71, -R7 ;  /* 0x0000004708477223 */ /* 0x000fe20000010807 */
[C---:B------:R-:W-:Y:S01]  /*3a50*/  IMAD.U32 R6, R82.reuse, 0x10000, RZ ;  /* 0x0001000052067824 */ /* 0x040fe200078e00ff */
[----:B------:R-:W-:Y:S01]  /*3a60*/  LOP3.LUT R9, R82, 0xffff0000, RZ, 0xc0, !PT ;  /* 0xffff000052097812 */ /* 0x000fe200078ec0ff */
[C---:B------:R-:W-:Y:S01]  /*3a70*/  IMAD.U32 R5, R76.reuse, 0x10000, RZ ;  /* 0x000100004c057824 */ /* 0x040fe200078e00ff */
[----:B------:R-:W-:Y:S01]  /*3a80*/  LOP3.LUT R7, R76, 0xffff0000, RZ, 0xc0, !PT ;  /* 0xffff00004c077812 */ /* 0x000fe200078ec0ff */
[----:B------:R-:W-:Y:S01]  /*3a90*/  FFMA.FTZ R8, R8, R79, R11 ;  /* 0x0000004f08087223 */ /* 0x000fe2000001000b */
[CC--:B------:R-:W-:Y:S01]  /*3aa0*/  FMUL.FTZ R11, R15.reuse, R6.reuse ;  /* 0x000000060f0b7220 */ /* 0x0c0fe20000410000 */
[----:B------:R-:W-:Y:S01]  /*3ab0*/  LOP3.LUT R10, R10, 0xffff0000, RZ, 0xc0, !PT ;  /* 0xffff00000a0a7812 */ /* 0x000fe200078ec0ff */
[----:B------:R-:W-:Y:S01]  /*3ac0*/  FMUL.FTZ R15, R15, R5 ;  /* 0x000000050f0f7220 */ /* 0x000fe20000410000 */
        /* <DEDUP_REMOVED lines=9> */
[----:B------:R-:W-:Y:S02]  /*3b60*/  F2FP.BF16.F32.PACK_AB R30, R71, R30 ;  /* 0x0000001e471e723e */ /* 0x000fe400000010ff */
[----:B------:R-:W-:Y:S01]  /*3b70*/  F2FP.BF16.F32.PACK_AB R12, R8, R13 ;  /* 0x0000000d080c723e */ /* 0x000fe200000010ff */
[----:B------:R-:W-:Y:S01]  /*3b80*/  IMAD.MOV.U32 R13, RZ, RZ, R87 ;  /* 0x000000ffff0d7224 */ /* 0x000fe200078e0057 */
[----:B------:R-:W-:Y:S01]  /*3b90*/  F2FP.BF16.F32.PACK_AB R10, R4, R11 ;  /* 0x0000000b040a723e */ /* 0x000fe200000010ff */
[----:B------:R-:W-:Y:S01]  /*3ba0*/  IMAD.MOV.U32 R8, RZ, RZ, R30 ;  /* 0x000000ffff087224 */ /* 0x000fe200078e001e */
[----:B------:R-:W-:Y:S01]  /*3bb0*/  F2FP.BF16.F32.PACK_AB R14, R14, R15 ;  /* 0x0000000f0e0e723e */ /* 0x000fe200000010ff */
[----:B------:R-:W-:Y:S01]  /*3bc0*/  IMAD.MOV.U32 R11, RZ, RZ, R77 ;  /* 0x000000ffff0b7224 */ /* 0x000fe200078e004d */
[----:B------:R-:W-:Y:S01]  /*3bd0*/  F2FP.BF16.F32.PACK_AB R9, R86, R85 ;  /* 0x000000555609723e */ /* 0x000fe200000010ff */
[----:B------:R-:W-:-:S07]  /*3be0*/  IMAD.MOV.U32 R15, RZ, RZ, R75 ;  /* 0x000000ffff0f7224 */ /* 0x000fce00078e004b */
.L_x_618:
[----:B------:R-:W-:Y:S05]  /*3bf0*/  BSYNC B1 ;  /* 0x0000000000017941 */ /* 0x000fea0003800000 */
.L_x_617:
[----:B-1----:R1:W-:Y:S01]  /*3c00*/  ST.E.128 desc[UR40][R56.64], R8 ;  /* 0x0000000838007985 */ /* 0x0023e2000c101d28 */
[----:B------:R-:W-:Y:S01]  /*3c10*/  ISETP.GE.AND P0, PT, R73, R72, PT ;  /* 0x000000484900720c */ /* 0x000fe20003f06270 */
[----:B------:R-:W-:Y:S02]  /*3c20*/  IMAD.MOV.U32 R4, RZ, RZ, R70 ;  /* 0x000000ffff047224 */ /* 0x000fe400078e0046 */
[----:B------:R-:W-:-:S10]  /*3c30*/  IMAD.MOV.U32 R5, RZ, RZ, R69 ;  /* 0x000000ffff057224 */ /* 0x000fd400078e0045 */
[----:B------:R-:W-:Y:S05]  /*3c40*/  @P0 BRA `(.L_x_606) ;  /* 0x0000000000e40947 */ /* 0x000fea0003800000 */
[----:B------:R-:W-:-:S05]  /*3c50*/  IMAD.WIDE R4, R73, 0x2, R4 ;  /* 0x0000000249047825 */ /* 0x000fca00078e0204 */
[----:B---3--:R3:W-:Y:S01]  /*3c60*/  ST.E.128 desc[UR40][R4.64], R12 ;  /* 0x0000000c04007985 */ /* 0x0087e2000c101d28 */
[----:B------:R-:W-:Y:S05]  /*3c70*/  BRA `(.L_x_606) ;  /* 0x0000000000d87947 */ /* 0x000fea0003800000 */
.L_x_598:
[----:B------:R-:W-:-:S13]  /*3c80*/  ISETP.NE.AND P5, PT, R185, 0x3, PT ;  /* 0x00000003b900780c */ /* 0x000fda0003fa5270 */
[----:B------:R-:W-:Y:S05]  /*3c90*/  @!P5 BRA `(.L_x_619) ;  /* 0x000000000004d947 */ /* 0x000fea0003800000 */
[----:B------:R-:W-:Y:S01]  /*3ca0*/  BPT.TRAP 0x1 ;  /* 0x000000040000795c */ /* 0x000fe20000300000 */
.L_x_619:
[----:B------:R-:W-:Y:S01]  /*3cb0*/  IMAD R63, R22, 0x8, R2 ;  /* 0x00000008163f7824 */ /* 0x000fe200078e0202 */
[----:B------:R-:W-:Y:S01]  /*3cc0*/  SHF.L.U32 R74, R188, 0x1f, RZ ;  /* 0x0000001fbc4a7819 */ /* 0x000fe200000006ff */
[----:B------:R-:W-:Y:S01]  /*3cd0*/  BSSY B1, `(.L_x_620) ;  /* 0x0000004000017945 */ /* 0x000fe20003800000 */
[----:B------:R-:W-:Y:S02]  /*3ce0*/  SHF.R.S32.HI R67, RZ, 0x1f, R65 ;  /* 0x0000001fff437819 */ /* 0x000fe40000011441 */
[----:B------:R-:W0:Y:S02]  /*3cf0*/  SYNCS.PHASECHK.TRANS64.TRYWAIT P0, [R63+URZ+0x28c90], R74 ;  /* 0x028c904a3f0075a7 */ /* 0x000e24000800017f */
[----:B0-----:R-:W-:Y:S05]  /*3d00*/  @!P0 BRA `(.L_x_621) ;  /* 0x0000013800fc8947 */ /* 0x001fea0003800000 */
.L_x_855:
[----:B------:R-:W-:Y:S05]  /*3d10*/  BSYNC B1 ;  /* 0x0000000000017941 */ /* 0x000fea0003800000 */
.L_x_620:
[----:B------:R-:W-:Y:S01]  /*3d20*/  ULDC.64 UR4, c[0x0][0x300] ;  /* 0x0000c00000047ab9 */ /* 0x000fe20000000a00 */
[----:B-----5:R-:W-:Y:S01]  /*3d30*/  SHF.R.S32.HI R66, RZ, 0x1f, R64 ;  /* 0x0000001fff427819 */ /* 0x020fe20000011440 */
[----:B------:R-:W-:Y:S02]  /*3d40*/  IMAD R6, R67, UR4, RZ ;  /* 0x0000000443067c24 */ /* 0x000fe4000f8e02ff */
[----:B------:R-:W-:-:S04]  /*3d50*/  IMAD.WIDE.U32 R4, R65, UR4, RZ ;  /* 0x0000000441047c25 */ /* 0x000fc8000f8e00ff */
[----:B------:R-:W-:Y:S01]  /*3d60*/  IMAD R7, R65, UR5, R6 ;  /* 0x0000000541077c24 */ /* 0x000fe2000f8e0206 */
[----:B------:R-:W-:Y:S01]  /*3d70*/  ULDC.64 UR4, c[0x0][0x310] ;  /* 0x0000c40000047ab9 */ /* 0x000fe20000000a00 */
[----:B------:R-:W-:Y:S02]  /*3d80*/  IMAD R68, R38, -0x40, R40 ;  /* 0xffffffc026447824 */ /* 0x000fe400078e0228 */
[----:B------:R-:W-:Y:S02]  /*3d90*/  IMAD R9, R66, UR4, RZ ;  /* 0x0000000442097c24 */ /* 0x000fe4000f8e02ff */
[----:B------:R-:W-:Y:S01]  /*3da0*/  IMAD.IADD R5, R5, 0x1, R7 ;  /* 0x0000000105057824 */ /* 0x000fe200078e0207 */
[----:B------:R-:W-:Y:S01]  /*3db0*/  VIMNMX R68, R68, 0x40, PT ;  /* 0x0000004044447848 */ /* 0x000fe20003fe0100 */
[C---:B------:R-:W-:Y:S02]  /*3dc0*/  IMAD R9, R64.reuse, UR5, R9 ;  /* 0x0000000540097c24 */ /* 0x040fe4000f8e0209 */
[----:B------:R-:W-:Y:S01]  /*3dd0*/  IMAD.WIDE.U32 R4, R64, UR4, R4 ;  /* 0x0000000440047c25 */ /* 0x000fe2000f8e0004 */
[----:B------:R-:W-:Y:S01]  /*3de0*/  ULDC.64 UR4, c[0x0][0x308] ;  /* 0x0000c20000047ab9 */ /* 0x000fe20000000a00 */
[----:B------:R-:W-:-:S02]  /*3df0*/  ISETP.GT.AND P0, PT, R68, R184, PT ;  /* 0x000000b84400720c */ /* 0x000fc40003f04270 */
        /* <DEDUP_REMOVED lines=10> */
[----:B------:R1:W2:Y:S04]  /*3ea0*/  SHFL.IDX PT, R10, R13, RZ, 0x1c1f ;  /* 0x001c1fff0d0a7589 */ /* 0x0002a800000e0000 */
[----:B------:R1:W3:Y:S02]  /*3eb0*/  SHFL.IDX PT, R14, R6, RZ, 0x1c1f ;  /* 0x001c1fff060e7589 */ /* 0x0002e400000e0000 */
.L_x_859:
[----:B------:R-:W-:Y:S05]  /*3ec0*/  @!P0 BRA `(.L_x_606) ;  /* 0x0000000000448947 */ /* 0x000fea0003800000 */
[----:B------:R-:W-:Y:S02]  /*3ed0*/  ULDC UR4, c[0x0][0x2f4] ;  /* 0x0000bd0000047ab9 */ /* 0x000fe40000000800 */
[----:B------:R-:W-:-:S13]  /*3ee0*/  ISETP.GE.AND P0, PT, R16, UR4, PT ;  /* 0x0000000410007c0c */ /* 0x000fda000bf06270 */
[----:B-1----:R-:W1:Y:S01]  /*3ef0*/  @!P0 LDS.128 R4, [R75+0x22400] ;  /* 0x022400004b048984 */ /* 0x002e620000000c00 */
[----:B---3--:R-:W-:-:S04]  /*3f00*/  @!P0 LEA R8, P6, R16, R14, 0x1 ;  /* 0x0000000e10088211 */ /* 0x008fc800078c08ff */
[----:B--2---:R-:W-:-:S05]  /*3f10*/  @!P0 LEA.HI.X R9, R16, R10, R17, 0x1, P6 ;  /* 0x0000000a10098211 */ /* 0x004fca00030f0c11 */
[----:B-1----:R4:W-:Y:S01]  /*3f20*/  @!P0 ST.E.128 desc[UR40][R8.64], R4 ;  /* 0x0000000408008985 */ /* 0x0029e2000c101d28 */
[----:B------:R-:W-:-:S13]  /*3f30*/  ISETP.GE.AND P0, PT, R19, UR4, PT ;  /* 0x0000000413007c0c */ /* 0x000fda000bf06270 */
[----:B------:R-:W-:Y:S05]  /*3f40*/  @P0 BRA `(.L_x_606) ;  /* 0x0000000000240947 */ /* 0x000fea0003800000 */
[----:B------:R-:W-:Y:S01]  /*3f50*/  LOP3.LUT P0, RZ, R190, 0x4, RZ, 0xc0, !PT ;  /* 0x00000004beff7812 */ /* 0x000fe2000780c0ff */
[----:B----4-:R-:W-:-:S12]  /*3f60*/  VIADD R4, R52, 0x20 ;  /* 0x0000002034047836 */ /* 0x010fd80000000000 */
[----:B------:R-:W-:Y:S01]  /*3f70*/  @P0 VIADD R4, R52, 0xffffffe0 ;  /* 0xffffffe034040836 */ /* 0x000fe20000000000 */
[----:B------:R-:W-:-:S03]  /*3f80*/  LEA R8, P0, R19, R14, 0x1 ;  /* 0x0000000e13087211 */ /* 0x000fc600078008ff */
[----:B------:R-:W-:Y:S01]  /*3f90*/  IMAD.IADD R71, R71, 0x1, R4 ;  /* 0x0000000147477824 */ /* 0x000fe200078e0204 */
[----:B------:R-:W-:-:S03]  /*3fa0*/  LEA.HI.X R9, R19, R10, R191, 0x1, P0 ;  /* 0x0000000a13097211 */ /* 0x000fc600000f0cbf */
[----:B------:R-:W-:-:S06]  /*3fb0*/  IMAD R4, R71, 0x2, R2 ;  /* 0x0000000247047824 */ /* 0x000fcc00078e0202 */
[----:B------:R-:W1:Y:S04]  /*3fc0*/  LDS.128 R4, [R4+0x22400] ;  /* 0x0224000004047984 */ /* 0x000e680000000c00 */
[----:B-1----:R1:W-:Y:S02]  /*3fd0*/  ST.E.128 desc[UR40][R8.64], R4 ;  /* 0x0000000408007985 */ /* 0x0023e4000c101d28 */
.L_x_606:
[----:B------:R-:W-:Y:S05]  /*3fe0*/  BSYNC B0 ;  /* 0x0000000000007941 */ /* 0x000fea0003800000 */
.L_x_597:
[----:B-1234-:R-:W1:Y:S01]  /*3ff0*/  S2R R4, SR_TID.X ;  /* 0x0000000000047919 */ /* 0x01ee620000002100 */
[----:B------:R-:W-:Y:S01]  /*4000*/  @!PT LDS RZ, [RZ] ;  /* 0x00000000fffff984 */ /* 0x000fe20000000800 */
[----:B------:R-:W-:Y:S01]  /*4010*/  @!PT LDS RZ, [RZ] ;  /* 0x00000000fffff984 */ /* 0x000fe20000000800 */
[----:B------:R-:W-:Y:S01]  /*4020*/  @!PT LDS RZ, [RZ] ;  /* 0x00000000fffff984 */ /* 0x000fe20000000800 */
[----:B------:R-:W-:Y:S01]  /*4030*/  @!PT LDS RZ, [RZ] ;  /* 0x00000000fffff984 */ /* 0x000fe20000000800 */
[----:B------:R2:W-:Y:S06]  /*4040*/  MEMBAR.ALL.CTA ;  /* 0x0000000000007992 */ /* 0x0005ec0000008000 */
[----:B--2---:R-:W2:Y:S01]  /*4050*/  FENCE.VIEW.ASYNC.S ;  /* 0x00000000000073c6 */ /* 0x004ea20000000000 */
[----:B------:R-:W-:Y:S05]  /*4060*/  WARPSYNC.ALL ;  /* 0x0000000000007948 */ /* 0x000fea0003800000 */
[----:B------:R-:W-:Y:S01]  /*4070*/  BSSY B0, `(.L_x_623) ;  /* 0x0000009000007945 */ /* 0x000fe20003800000 */
[----:B-1----:R-:W-:Y:S01]  /*4080*/  LOP3.LUT R4, R4, 0x7f, RZ, 0xc0, !PT ;  /* 0x0000007f04047812 */ /* 0x002fe200078ec0ff */
[----:B--2---:R1:W-:Y:S03]  /*4090*/  BAR.SYNC.DEFER_BLOCKING R49, 0x80 ;  /* 0x000200310000751d */ /* 0x0043e60000010000 */
[----:B------:R-:W-:-:S13]  /*40a0*/  ISETP.NE.AND P0, PT, R4, RZ, PT ;  /* 0x000000ff0400720c */ /* 0x000fda0003f05270 */
[----:B------:R-:W-:-:S05]  /*40b0*/  @!P0 VIADD R4, R63, 0x28ca0 ;  /* 0x00028ca03f048836 */ /* 0x000fca0000000000 */
[----:B------:R-:W-:-:S04]  /*40c0*/  @!P0 PRMT R4, RZ, 0x654, R4 ;  /* 0x00000654ff048816 */ /* 0x000fc80000000004 */
[----:B------:R1:W-:Y:S01]  /*40d0*/  @!P0 SYNCS.ARRIVE.TRANS64.RED.A1T0 RZ, [R4+URZ], RZ ;  /* 0x000000ff04ff89a7 */ /* 0x0003e2000810043f */
[----:B------:R-:W-:Y:S05]  /*40e0*/  @!P5 BRA `(.L_x_624) ;  /* 0x000000000004d947 */ /* 0x000fea0003800000 */
[----:B------:R-:W-:Y:S01]  /*40f0*/  BPT.TRAP 0x1 ;  /* 0x000000040000795c */ /* 0x000fe20000300000 */
.L_x_624:
[----:B------:R-:W-:Y:S05]  /*4100*/  BSYNC B0 ;  /* 0x0000000000007941 */ /* 0x000fea0003800000 */
.L_x_623:
[----:B------:R-:W2:Y:S01]  /*4110*/  SYNCS.PHASECHK.TRANS64.TRYWAIT P5, [R63+URZ+0x28cb0], R74 ;  /* 0x028cb04a3f0075a7 */ /* 0x000ea200080a017f */
[----:B------:R-:W-:Y:S04]  /*4120*/  BSSY B0, `(.L_x_625) ;  /* 0x0000002000007945 */ /* 0x000fe80003800000 */
[----:B--2---:R-:W-:Y:S05]  /*4130*/  @!P5 BRA `(.L_x_626) ;  /* 0x000001380048d947 */ /* 0x004fea0003800000 */
.L_x_860:
[----:B------:R-:W-:Y:S05]  /*4140*/  BSYNC B0 ;  /* 0x0000000000007941 */ /* 0x000fea0003800000 */
.L_x_625:
[----:B------:R-:W-:Y:S01]  /*4150*/  ULDC.64 UR4, c[0x0][0x328] ;  /* 0x0000ca0000047ab9 */ /* 0x000fe20000000a00 */
[----:B------:R-:W-:Y:S01]  /*4160*/  BSSY B0, `(.L_x_627) ;  /* 0x0000072000007945 */ /* 0x000fe20003800000 */
[----:B------:R-:W-:Y:S02]  /*4170*/  IMAD R6, R67, UR4, RZ ;  /* 0x0000000443067c24 */ /* 0x000fe4000f8e02ff */
[----:B-1----:R-:W-:-:S04]  /*4180*/  IMAD.WIDE.U32 R4, R65, UR4, RZ ;  /* 0x0000000441047c25 */ /* 0x002fc8000f8e00ff */
[----:B------:R-:W-:Y:S01]  /*4190*/  IMAD R65, R65, UR5, R6 ;  /* 0x0000000541417c24 */ /* 0x000fe2000f8e0206 */
[----:B------:R-:W-:Y:S02]  /*41a0*/  ULDC.64 UR4, c[0x0][0x338] ;  /* 0x0000ce0000047ab9 */ /* 0x000fe40000000a00 */
        /* <DEDUP_REMOVED lines=10> */
[----:B------:R-:W-:Y:S01]  /*4250*/  IMAD.IADD R5, R5, 0x1, R9 ;  /* 0x0000000105057824 */ /* 0x000fe200078e0209 */
[----:B------:R-:W-:-:S04]  /*4260*/  LEA R11, P5, R4, UR4, 0x1 ;  /* 0x00000004040b7c11 */ /* 0x000fc8000f8a08ff */
[----:B------:R-:W-:Y:S02]  /*4270*/  LEA.HI.X R10, R4, UR5, R5, 0x1, P5 ;  /* 0x00000005040a7c11 */ /* 0x000fe4000a8f0c05 */
[----:B------:R-:W-:Y:S01]  /*4280*/  ISETP.GT.AND P5, PT, R68, R184, PT ;  /* 0x000000b84400720c */ /* 0x000fe20003fa4270 */
[----:B------:R-:W1:Y:S04]  /*4290*/  SHFL.IDX PT, R11, R11, RZ, 0x1c1f ;  /* 0x001c1fff0b0b7589 */ /* 0x000e6800000e0000 */
[----:B------:R-:W3:Y:S08]  /*42a0*/  SHFL.IDX PT, R10, R10, RZ, 0x1c1f ;  /* 0x001c1fff0a0a7589 */ /* 0x000ef000000e0000 */
[----:B------:R-:W-:Y:S05]  /*42b0*/  @!P5 BRA `(.L_x_628) ;  /* 0x000000040070d947 */ /* 0x000fea0003800000 */
[----:B------:R-:W-:Y:S01]  /*42c0*/  ULDC UR4, c[0x0][0x320] ;  /* 0x0000c80000047ab9 */ /* 0x000fe20000000800 */
[----:B------:R-:W4:Y:S01]  /*42d0*/  LDL R30, [R1] ;  /* 0x00000000011e7983 */ /* 0x000f220000100800 */
[----:B------:R-:W-:Y:S01]  /*42e0*/  ISETP.GE.AND P6, PT, R16, UR4, PT ;  /* 0x0000000410007c0c */ /* 0x000fe2000bfc6270 */
[----:B------:R-:W-:Y:S02]  /*42f0*/  IMAD R9, R22, 0x8000, R52 ;  /* 0x0000800016097824 */ /* 0x000fe400078e0234 */
[----:B------:R-:W5:Y:S03]  /*4300*/  LDL R29, [R1+0x4] ;  /* 0x00000400011d7983 */ /* 0x000f660000100800 */
[C---:B------:R-:W-:Y:S01]  /*4310*/  LEA R12, R9.reuse, R2, 0x1 ;  /* 0x00000002090c7211 */ /* 0x040fe200078e08ff */
[----:B------:R-:W2:Y:S04]  /*4320*/  LDL R28, [R1+0x8] ;  /* 0x00000800011c7983 */ /* 0x000ea80000100800 */
[----:B------:R-:W2:Y:S04]  /*4330*/  LDL R15, [R1+0xc] ;  /* 0x00000c00010f7983 */ /* 0x000ea80000100800 */
[----:B------:R-:W0:Y:S01]  /*4340*/  @!P6 LDS.128 R4, [R12+0x400] ;  /* 0x000400000c04e984 */ /* 0x000e220000000c00 */
[----:B------:R-:W-:Y:S01]  /*4350*/  LOP3.LUT P5, RZ, R190, 0x4, RZ, 0xc0, !PT ;  /* 0x00000004beff7812 */ /* 0x000fe200078ac0ff */
[----:B------:R-:W-:-:S02]  /*4360*/  VIADD R13, R9, 0x20 ;  /* 0x00000020090d7836 */ /* 0x000fc40000000000 */
[----:B------:R-:W2:Y:S10]  /*4370*/  LDL R14, [R1+0x10] ;  /* 0x00001000010e7983 */ /* 0x000eb40000100800 */
[----:B------:R-:W-:Y:S01]  /*4380*/  @P5 VIADD R13, R9, 0xffffffe0 ;  /* 0xffffffe0090d5836 */ /* 0x000fe20000000000 */
[----:B-1----:R-:W-:-:S03]  /*4390*/  @!P6 LEA R8, P5, R16, R11, 0x1 ;  /* 0x0000000b1008e211 */ /* 0x002fc600078a08ff */
[----:B------:R-:W-:Y:S01]  /*43a0*/  IMAD R13, R13, 0x2, R2 ;  /* 0x000000020d0d7824 */ /* 0x000fe200078e0202 */
[----:B---3--:R-:W-:Y:S02]  /*43b0*/  @!P6 LEA.HI.X R9, R16, R10, R17, 0x1, P5 ;  /* 0x0000000a1009e211 */ /* 0x008fe400028f0c11 */
[----:B------:R-:W-:-:S03]  /*43c0*/  ISETP.GE.AND P5, PT, R19, UR4, PT ;  /* 0x0000000413007c0c */ /* 0x000fc6000bfa6270 */
[----:B0-----:R0:W-:Y:S10]  /*43d0*/  @!P6 ST.E.128 desc[UR40][R8.64], R4 ;  /* 0x000000040800e985 */ /* 0x0011f4000c101d28 */
[----:B------:R-:W1:Y:S01]  /*43e0*/  @!P5 LDS.128 R4, [R13+0x400] ;  /* 0x000400000d04d984 */ /* 0x000e620000000c00 */
[----:B0-----:R-:W-:-:S04]  /*43f0*/  @!P5 LEA R8, P6, R19, R11, 0x1 ;  /* 0x0000000b1308d211 */ /* 0x001fc800078c08ff */
[----:B------:R-:W-:Y:S02]  /*4400*/  @!P5 LEA.HI.X R9, R19, R10, R191, 0x1, P6 ;  /* 0x0000000a1309d211 */ /* 0x000fe400030f0cbf */
[----:B------:R-:W-:-:S03]  /*4410*/  ISETP.GE.AND P6, PT, R206, UR4, PT ;  /* 0x00000004ce007c0c */ /* 0x000fc6000bfc6270 */
[----:B-1----:R0:W-:Y:S10]  /*4420*/  @!P5 ST.E.128 desc[UR40][R8.64], R4 ;  /* 0x000000040800d985 */ /* 0x0021f4000c101d28 */
[----:B------:R-:W1:Y:S01]  /*4430*/  @!P6 LDS.128 R4, [R12+0x2400] ;  /* 0x002400000c04e984 */ /* 0x000e620000000c00 */
[----:B0-----:R-:W-:-:S05]  /*4440*/  @!P6 LEA R8, P5, R206, R11, 0x1 ;  /* 0x0000000bce08e211 */ /* 0x001fca00078a08ff */
[----:B------:R-:W-:Y:S01]  /*4450*/  @!P6 IMAD.X R9, R10, 0x1, R217, P5 ;  /* 0x000000010a09e824 */ /* 0x000fe200028e06d9 */
[----:B------:R-:W-:-:S04]  /*4460*/  ISETP.GE.AND P5, PT, R205, UR4, PT ;  /* 0x00000004cd007c0c */ /* 0x000fc8000bfa6270 */
[----:B-1----:R0:W-:Y:S09]  /*4470*/  @!P6 ST.E.128 desc[UR40][R8.64], R4 ;  /* 0x000000040800e985 */ /* 0x0021f2000c101d28 */
        /* <DEDUP_REMOVED lines=42> */
[----:B----4-:R-:W-:Y:S01]  /*4720*/  @!P5 IMAD.X R9, R10, 0x1, R30, P6 ;  /* 0x000000010a09d824 */ /* 0x010fe200030e061e */
[----:B------:R-:W-:-:S04]  /*4730*/  ISETP.GE.AND P6, PT, R196, UR4, PT ;  /* 0x00000004c4007c0c */ /* 0x000fc8000bfc6270 */
[----:B-1----:R0:W-:Y:S09]  /*4740*/  @!P5 ST.E.128 desc[UR40][R8.64], R4 ;  /* 0x000000040800d985 */ /* 0x0021f2000c101d28 */
[----:B------:R-:W1:Y:S01]  /*4750*/  @!P6 LDS.128 R4, [R12+0xc400] ;  /* 0x00c400000c04e984 */ /* 0x000e620000000c00 */
[----:B0-----:R-:W-:-:S05]  /*4760*/  @!P6 LEA R8, P5, R196, R11, 0x1 ;  /* 0x0000000bc408e211 */ /* 0x001fca00078a08ff */
[----:B-----5:R-:W-:Y:S01]  /*4770*/  @!P6 IMAD.X R9, R10, 0x1, R29, P5 ;  /* 0x000000010a09e824 */ /* 0x020fe200028e061d */
[----:B------:R-:W-:-:S04]  /*4780*/  ISETP.GE.AND P5, PT, R195, UR4, PT ;  /* 0x00000004c3007c0c */ /* 0x000fc8000bfa6270 */
[----:B-1----:R0:W-:Y:S09]  /*4790*/  @!P6 ST.E.128 desc[UR40][R8.64], R4 ;  /* 0x000000040800e985 */ /* 0x0021f2000c101d28 */
[----:B------:R-:W1:Y:S01]  /*47a0*/  @!P5 LDS.128 R4, [R13+0xc400] ;  /* 0x00c400000d04d984 */ /* 0x000e620000000c00 */
[----:B0-----:R-:W-:-:S05]  /*47b0*/  @!P5 LEA R8, P6, R195, R11, 0x1 ;  /* 0x0000000bc308d211 */ /* 0x001fca00078c08ff */
[----:B--2---:R-:W-:Y:S01]  /*47c0*/  @!P5 IMAD.X R9, R10, 0x1, R28, P6 ;  /* 0x000000010a09d824 */ /* 0x004fe200030e061c */
        /* <DEDUP_REMOVED lines=9> */
[----:B------:R-:W-:-:S05]  /*4860*/  @!P5 IMAD.X R9, R10, 0x1, R14, P6 ;  /* 0x000000010a09d824 */ /* 0x000fca00030e060e */
[----:B-1----:R4:W-:Y:S03]  /*4870*/  @!P5 ST.E.128 desc[UR40][R8.64], R4 ;  /* 0x000000040800d985 */ /* 0x0029e6000c101d28 */
.L_x_628:
[----:B------:R-:W-:Y:S05]  /*4880*/  BSYNC B0 ;  /* 0x0000000000007941 */ /* 0x000fea0003800000 */
.L_x_627:
[----:B------:R-:W-:Y:S01]  /*4890*/  @!PT LDS RZ, [RZ] ;  /* 0x00000000fffff984 */ /* 0x000fe20000000800 */
[----:B------:R-:W-:Y:S01]  /*48a0*/  @!PT LDS RZ, [RZ] ;  /* 0x00000000fffff984 */ /* 0x000fe20000000800 */
[----:B------:R-:W-:Y:S01]  /*48b0*/  @!PT LDS RZ, [RZ] ;  /* 0x00000000fffff984 */ /* 0x000fe20000000800 */
[----:B------:R-:W-:Y:S01]  /*48c0*/  @!PT LDS RZ, [RZ] ;  /* 0x00000000fffff984 */ /* 0x000fe20000000800 */
[----:B------:R5:W-:Y:S06]  /*48d0*/  MEMBAR.ALL.CTA ;  /* 0x0000000000007992 */ /* 0x000bec0000008000 */
[----:B-----5:R-:W5:Y:S01]  /*48e0*/  FENCE.VIEW.ASYNC.S ;  /* 0x00000000000073c6 */ /* 0x020f620000000000 */
[----:B------:R-:W-:Y:S02]  /*48f0*/  VIADD R22, R22, 0x1 ;  /* 0x0000000116167836 */ /* 0x000fe40000000000 */
[----:B0-2---:R-:W-:Y:S01]  /*4900*/  @!P0 VIADD R63, R63, 0x28cc0 ;  /* 0x00028cc03f3f8836 */ /* 0x005fe20000000000 */
[----:B-----5:R0:W-:Y:S02]  /*4910*/  BAR.SYNC.DEFER_BLOCKING R49, 0x80 ;  /* 0x000200310000751d */ /* 0x0201e40000010000 */
[----:B------:R-:W-:-:S02]  /*4920*/  ISETP.NE.AND P5, PT, R22, 0x2, PT ;  /* 0x000000021600780c */ /* 0x000fc40003fa5270 */
[----:B------:R-:W-:Y:S02]  /*4930*/  @!P0 PRMT R63, RZ, 0x654, R63 ;  /* 0x00000654ff3f8816 */ /* 0x000fe4000000003f */
[----:B----4-:R-:W-:Y:S02]  /*4940*/  SEL R5, RZ, 0x1, P5 ;  /* 0x00000001ff057807 */ /* 0x010fe40002800000 */
[----:B------:R-:W-:Y:S02]  /*4950*/  SEL R22, R22, RZ, P5 ;  /* 0x000000ff16167207 */ /* 0x000fe40002800000 */
[----:B------:R-:W-:Y:S01]  /*4960*/  LOP3.LUT R188, R188, R5, RZ, 0x3c, !PT ;  /* 0x00000005bcbc7212 */ /* 0x000fe200078e3cff */
[----:B------:R0:W-:Y:S01]  /*4970*/  @!P0 SYNCS.ARRIVE.TRANS64.RED.A1T0 RZ, [R63+URZ], RZ ;  /* 0x000000ff3fff89a7 */ /* 0x0001e2000810043f */
[----:B------:R-:W-:Y:S01]  /*4980*/  PLOP3.LUT P0, PT, PT, PT, PT, 0x8, 0x0 ;  /* 0x000000000000781c */ /* 0x000fe20003f0e170 */
[----:B------:R-:W-:-:S12]  /*4990*/  @P4 BRA `(.L_x_629) ;  /* 0xffffffd800404947 */ /* 0x000fd8000383ffff */
.L_x_592:
[----:B------:R-:W2:Y:S01]  /*49a0*/  LDL R4, [R1+0x50] ;  /* 0x0000500001047983 */ /* 0x000ea20000100800 */
[----:B------:R-:W-:Y:S01]  /*49b0*/  BSSY B0, `(.L_x_630) ;  /* 0x0000047000007945 */ /* 0x000fe20003800000 */
[----:B------:R-:W-:Y:S01]  /*49c0*/  IMAD.MOV.U32 R0, RZ, RZ, RZ ;  /* 0x000000ffff007224 */ /* 0x000fe200078e00ff */
[----:B------:R-:W-:Y:S01]  /*49d0*/  CS2R R150, SRZ ;  /* 0x0000000000967805 */ /* 0x000fe2000001ff00 */
[----:B------:R-:W-:Y:S01]  /*49e0*/  IMAD.MOV.U32 R3, RZ, RZ, RZ ;  /* 0x000000ffff037224 */ /* 0x000fe200078e00ff */
        /* <DEDUP_REMOVED lines=24> */
[----:B------:R-:W-:Y:S01]  /*4b70*/  CS2R R100, SRZ ;  /* 0x0000000000647805 */ /* 0x000fe2000001ff00 */
[----:B------:R-:W-:Y:S01]  /*4b80*/  IMAD.MOV.U32 R99, RZ, RZ, RZ ;  /* 0x000000ffff637224 */ /* 0x000fe200078e00ff */
[----:B------:R-:W-:Y:S02]  /*4b90*/  CS2R R40, SRZ ;  /* 0x0000000000287805 */ /* 0x000fe4000001ff00 */
[----:B------:R-:W-:Y:S02]  /*4ba0*/  MOV R96, RZ ;  /* 0x000000ff00607202 */ /* 0x000fe40000000f00 */
[----:B------:R-:W-:-:S02]  /*4bb0*/  CS2R R94, SRZ ;  /* 0x00000000005e7805 */ /* 0x000fc4000001ff00 */
[----:B------:R-:W-:Y:S01]  /*4bc0*/  CS2R R92, SRZ ;  /* 0x00000000005c7805 */ /* 0x000fe2000001ff00 */
[----:B------:R-:W-:Y:S01]  /*4bd0*/  IMAD.MOV.U32 R91, RZ, RZ, RZ ;  /* 0x000000ffff5b7224 */ /* 0x000fe200078e00ff */
[----:B------:R-:W-:Y:S02]  /*4be0*/  CS2R R36, SRZ ;  /* 0x0000000000247805 */ /* 0x000fe4000001ff00 */
[----:B------:R-:W-:Y:S02]  /*4bf0*/  CS2R R88, SRZ ;  /* 0x0000000000587805 */ /* 0x000fe4000001ff00 */
[----:B------:R-:W-:Y:S02]  /*4c00*/  CS2R R86, SRZ ;  /* 0x0000000000567805 */ /* 0x000fe4000001ff00 */
[----:B------:R-:W-:Y:S01]  /*4c10*/  CS2R R84, SRZ ;  /* 0x0000000000547805 */ /* 0x000fe2000001ff00 */
[----:B------:R-:W-:Y:S01]  /*4c20*/  IMAD.MOV.U32 R83, RZ, RZ, RZ ;  /* 0x000000ffff537224 */ /* 0x000fe200078e00ff */
[----:B------:R-:W-:-:S02]  /*4c30*/  CS2R R32, SRZ ;  /* 0x0000000000207805 */ /* 0x000fc4000001ff00 */
[----:B------:R-:W-:Y:S02]  /*4c40*/  CS2R R80, SRZ ;  /* 0x0000000000507805 */ /* 0x000fe4000001ff00 */
[----:B------:R-:W-:Y:S02]  /*4c50*/  CS2R R78, SRZ ;  /* 0x00000000004e7805 */ /* 0x000fe4000001ff00 */
[----:B------:R-:W-:Y:S01]  /*4c60*/  CS2R R76, SRZ ;  /* 0x00000000004c7805 */ /* 0x000fe2000001ff00 */
[----:B------:R-:W-:Y:S01]  /*4c70*/  IMAD.MOV.U32 R75, RZ, RZ, RZ ;  /* 0x000000ffff4b7224 */ /* 0x000fe200078e00ff */
        /* <DEDUP_REMOVED lines=8> */
[----:B0-----:R-:W-:-:S02]  /*4d00*/  CS2R R62, SRZ ;  /* 0x00000000003e7805 */ /* 0x001fc4000001ff00 */
[----:B------:R-:W-:Y:S02]  /*4d10*/  CS2R R60, SRZ ;  /* 0x00000000003c7805 */ /* 0x000fe4000001ff00 */
        /* <DEDUP_REMOVED lines=8> */
[----:B------:R-:W-:Y:S01]  /*4da0*/  CS2R R42, SRZ ;  /* 0x00000000002a7805 */ /* 0x000fe2000001ff00 */
[----:B------:R-:W-:Y:S02]  /*4db0*/  IMAD.MOV.U32 R155, RZ, RZ, RZ ;  /* 0x000000ffff9b7224 */ /* 0x000fe400078e00ff */
[----:B------:R-:W-:Y:S02]  /*4dc0*/  IMAD.MOV.U32 R39, RZ, RZ, RZ ;  /* 0x000000ffff277224 */ /* 0x000fe400078e00ff */
[----:B-1----:R-:W-:Y:S01]  /*4dd0*/  IMAD.MOV.U32 R11, RZ, RZ, RZ ;  /* 0x000000ffff0b7224 */ /* 0x002fe200078e00ff */
[----:B--2---:R-:W-:Y:S01]  /*4de0*/  ISETP.NE.AND P1, PT, R4, 0x1, PT ;  /* 0x000000010400780c */ /* 0x004fe20003f25270 */
[----:B------:R-:W-:-:S12]  /*4df0*/  @P0 BRA `(.L_x_631) ;  /* 0x0000000000080947 */ /* 0x000fd80003800000 */
[----:B------:R-:W0:Y:S02]  /*4e00*/  FENCE.VIEW.ASYNC.G ;  /* 0x00000000000073c6 */ /* 0x000e240000000100 */
[----:B0-----:R-:W-:Y:S06]  /*4e10*/  BAR.ARV 0xc, 0x180 ;  /* 0x0306000000007b1d */ /* 0x001fec0000002000 */
.L_x_631:
[----:B------:R-:W-:Y:S05]  /*4e20*/  BSYNC B0 ;  /* 0x0000000000007941 */ /* 0x000fea0003800000 */
.L_x_630:
[----:B------:R-:W-:Y:S01]  /*4e30*/  BSSY B7, `(.L_x_632) ;  /* 0x000084c000077945 */ /* 0x000fe20003800000 */
[----:B------:R-:W-:Y:S01]  /*4e40*/  IMAD.MOV.U32 R28, RZ, RZ, RZ ;  /* 0x000000ffff1c7224 */ /* 0x000fe200078e00ff */
[----:B------:R-:W-:Y:S01]  /*4e50*/  CS2R R8, SRZ ;  /* 0x0000000000087805 */ /* 0x000fe2000001ff00 */
[----:B------:R-:W-:Y:S01]  /*4e60*/  IMAD.MOV.U32 R154, RZ, RZ, RZ ;  /* 0x000000ffff9a7224 */ /* 0x000fe200078e00ff */
[----:B------:R-:W-:Y:S01]  /*4e70*/  CS2R R152, SRZ ;  /* 0x0000000000987805 */ /* 0x000fe2000001ff00 */
[----:B------:R-:W-:Y:S01]  /*4e80*/  IMAD.MOV.U32 R35, RZ, RZ, RZ ;  /* 0x000000ffff237224 */ /* 0x000fe200078e00ff */
[----:B------:R-:W-:Y:S01]  /*4e90*/  CS2R R6, SRZ ;  /* 0x0000000000067805 */ /* 0x000fe2000001ff00 */
[----:B------:R-:W-:Y:S02]  /*4ea0*/  IMAD.MOV.U32 R14, RZ, RZ, RZ ;  /* 0x000000ffff0e7224 */ /* 0x000fe400078e00ff */
[----:B------:R-:W-:Y:S02]  /*4eb0*/  IMAD.MOV.U32 R31, RZ, RZ, RZ ;  /* 0x000000ffff1f7224 */ /* 0x000fe400078e00ff */
[----:B------:R-:W-:-:S02]  /*4ec0*/  IMAD.MOV.U32 R156, RZ, RZ, RZ ;  /* 0x000000ffff9c7224 */ /* 0x000fc400078e00ff */
[----:B------:R-:W-:Y:S02]  /*4ed0*/  IMAD.MOV.U32 R5, RZ, RZ, RZ ;  /* 0x000000ffff057224 */ /* 0x000fe400078e00ff */
[----:B---3--:R-:W-:Y:S01]  /*4ee0*/  IMAD.MOV.U32 R10, RZ, RZ, RZ ;  /* 0x000000ffff0a7224 */ /* 0x008fe200078e00ff */
[----:B------:R-:W-:Y:S06]  /*4ef0*/  @!P1 BRA `(.L_x_633) ;  /* 0x0000001800b89947 */ /* 0x000fec0003800000 */
[----:B------:R-:W-:Y:S02]  /*4f00*/  ISETP.GE.AND P1, PT, R171, 0x1, PT ;  /* 0x00000001ab00780c */ /* 0x000fe40003f26270 */
[----:B------:R-:W-:-:S11]  /*4f10*/  PLOP3.LUT P0, PT, PT, PT, PT, 0x80, 0x0 ;  /* 0x000000000000781c */ /* 0x000fd60003f0f070 */
[----:B------:R-:W-:Y:S05]  /*4f20*/  @!P1 BRA `(.L_x_634) ;  /* 0x0000008000f09947 */ /* 0x000fea0003800000 */
[----:B------:R-:W0:Y:S01]  /*4f30*/  S2R R20, SR_TID.X ;  /* 0x0000000000147919 */ /* 0x000e220000002100 */
[----:B------:R-:W-:Y:S01]  /*4f40*/  ISETP.NE.AND P0, PT, R185, 0x3, PT ;  /* 0x00000003b900780c */ /* 0x000fe20003f05270 */
[----:B0-----:R-:W-:-:S05]  /*4f50*/  VIADD R20, R20, 0xffffff80 ;  /* 0xffffff8014147836 */ /* 0x001fca0000000000 */
[----:B------:R-:W-:-:S04]  /*4f60*/  SHF.R.S32.HI R4, RZ, 0x1f, R20 ;  /* 0x0000001fff047819 */ /* 0x000fc80000011414 */
[----:B------:R-:W-:-:S04]  /*4f70*/  LEA.HI R4, R4, R20, RZ, 0x7 ;  /* 0x0000001404047211 */ /* 0x000fc800078f38ff */
[----:B------:R-:W-:-:S05]  /*4f80*/  SHF.R.S32.HI R4, RZ, 0x7, R4 ;  /* 0x00000007ff047819 */ /* 0x000fca0000011404 */
[----:B------:R-:W0:Y:S02]  /*4f90*/  SHFL.IDX PT, R0, R4, RZ, 0x1f ;  /* 0x00001fff04007589 */ /* 0x000e2400000e0000 */
[----:B0-----:R-:W-:-:S04]  /*4fa0*/  LEA.HI R3, R0, R0, RZ, 0x1 ;  /* 0x0000000000037211 */ /* 0x001fc800078f08ff */
[----:B------:R-:W-:-:S05]  /*4fb0*/  LOP3.LUT R3, R3, 0x1fffe, RZ, 0xc0, !PT ;  /* 0x0001fffe03037812 */ /* 0x000fca00078ec0ff */
[----:B------:R-:W-:-:S05]  /*4fc0*/  IMAD.IADD R3, R0, 0x1, -R3 ;  /* 0x0000000100037824 */ /* 0x000fca00078e0a03 */
[----:B------:R-:W-:-:S05]  /*4fd0*/  LEA R3, R3, R2, 0xf ;  /* 0x0000000203037211 */ /* 0x000fca00078e78ff */
[----:B------:R-:W-:-:S05]  /*4fe0*/  VIADD R3, R3, 0x400 ;  /* 0x0000040003037836 */ /* 0x000fca0000000000 */
[----:B------:R-:W-:-:S04]  /*4ff0*/  SHF.R.U32.HI R3, RZ, 0x4, R3 ;  /* 0x00000004ff037819 */ /* 0x000fc80000011603 */
[----:B------:R-:W-:-:S04]  /*5000*/  LOP3.LUT R0, R3, 0x3fff, RZ, 0xc0, !PT ;  /* 0x00003fff03007812 */ /* 0x000fc800078ec0ff */
[----:B------:R-:W-:Y:S01]  /*5010*/  LOP3.LUT R0, R0, 0x2000000, RZ, 0xfc, !PT ;  /* 0x0200000000007812 */ /* 0x000fe200078efcff */
[----:B------:R-:W-:Y:S06]  /*5020*/  @!P0 BRA `(.L_x_635) ;  /* 0x0000000000048947 */ /* 0x000fec0003800000 */
[----:B------:R-:W-:Y:S01]  /*5030*/  BPT.TRAP 0x1 ;  /* 0x000000040000795c */ /* 0x000fe20000300000 */
.L_x_635:
[----:B------:R-:W-:Y:S01]  /*5040*/  IMAD R3, R18, 0x8, R2 ;  /* 0x0000000812037824 */ /* 0x000fe200078e0202 */
[----:B------:R-:W-:Y:S01]  /*5050*/  SHF.L.U32 R6, R23, 0x1f, RZ ;  /* 0x0000001f17067819 */ /* 0x000fe200000006ff */
[----:B------:R-:W-:Y:S01]  /*5060*/  VIADD R4, R2, 0x26800 ;  /* 0x0002680002047836 */ /* 0x000fe20000000000 */
[----:B------:R-:W-:Y:S02]  /*5070*/  BSSY B0, `(.L_x_636) ;  /* 0x0000008000007945 */ /* 0x000fe40003800000 */
[----:B------:R-:W0:Y:S02]  /*5080*/  SYNCS.PHASECHK.TRANS64.TRYWAIT P1, [R3+URZ+0x28c50], R6 ;  /* 0x028c5006030075a7 */ /* 0x000e24000802017f */
[----:B------:R-:W-:Y:S01]  /*5090*/  SHF.R.U32.HI R5, RZ, 0x4, R4 ;  /* 0x00000004ff057819 */ /* 0x000fe20000011604 */
[----:B------:R-:W-:-:S03]  /*50a0*/  IMAD R4, R18, 0x1000, R0 ;  /* 0x0000100012047824 */ /* 0x000fc600078e0200 */
[----:B------:R-:W-:-:S04]  /*50b0*/  LOP3.LUT R5, R5, 0x3fff, RZ, 0xc0, !PT ;  /* 0x00003fff05057812 */ /* 0x000fc800078ec0ff */
[----:B------:R-:W-:Y:S01]  /*50c0*/  LOP3.LUT R10, R5, 0x10000, RZ, 0xfc, !PT ;  /* 0x00010000050a7812 */ /* 0x000fe200078efcff */
[----:B------:R-:W-:Y:S01]  /*50d0*/  IMAD.MOV.U32 R5, RZ, RZ, 0x40000040 ;  /* 0x40000040ff057424 */ /* 0x000fe200078e00ff */
[----:B0-----:R-:W-:Y:S06]  /*50e0*/  @!P1 BRA `(.L_x_637) ;  /* 0x0000012800709947 */ /* 0x001fec0003800000 */
.L_x_861:
[----:B------:R-:W-:Y:S05]  /*50f0*/  BSYNC B0 ;  /* 0x0000000000007941 */ /* 0x000fea0003800000 */
.L_x_636:
[----:B------:R-:W-:Y:S01]  /*5100*/  BAR.SYNC.DEFER_BLOCKING 0xe, 0x100 ;  /* 0x0384000000007b1d */ /* 0x000fe20000010000 */
[----:B------:R-:W-:Y:S01]  /*5110*/  IMAD.MOV.U32 R11, RZ, RZ, 0x40000040 ;  /* 0x40000040ff0b7424 */ /* 0x000fe200078e00ff */
[C---:B------:R-:W-:Y:S01]  /*5120*/  R2UR UR6, R4.reuse ;  /* 0x00000000040672ca */ /* 0x040fe200000e0000 */
[----:B0-----:R-:W-:Y:S01]  /*5130*/  VIADD R6, R4, 0x80 ;  /* 0x0000008004067836 */ /* 0x001fe20000000000 */
[----:B------:R-:W-:Y:S01]  /*5140*/  R2UR UR7, R5 ;  /* 0x00000000050772ca */ /* 0x000fe200000e0000 */
[----:B------:R-:W-:Y:S01]  /*5150*/  IMAD.MOV.U32 R7, RZ, RZ, 0x40000040 ;  /* 0x40000040ff077424 */ /* 0x000fe200078e00ff */
[C---:B------:R-:W-:Y:S01]  /*5160*/  R2UR UR4, R10.reuse ;  /* 0x000000000a0472ca */ /* 0x040fe200000e0000 */
[----:B------:R-:W-:Y:S01]  /*5170*/  VIADD R8, R10, 0x2 ;  /* 0x000000020a087836 */ /* 0x000fe20000000000 */
[----:B------:R-:W-:Y:S01]  /*5180*/  R2UR UR5, R11 ;  /* 0x000000000b0572ca */ /* 0x000fe200000e0000 */
[----:B------:R-:W-:Y:S02]  /*5190*/  IMAD.MOV.U32 R9, RZ, RZ, 0x40000040 ;  /* 0x40000040ff097424 */ /* 0x000fe400078e00ff */
[----:B------:R-:W-:-:S05]  /*51a0*/  IMAD.MOV.U32 R5, RZ, RZ, 0x40000040 ;  /* 0x40000040ff057424 */ /* 0x000fca00078e00ff */
[----:B------:R-:W-:Y:S01]  /*51b0*/  R2UR UR15, R5 ;  /* 0x00000000050f72ca */ /* 0x000fe200000e0000 */
[----:B------:R-:W-:-:S05]  /*51c0*/  IMAD.MOV.U32 R5, RZ, RZ, 0x40000040 ;  /* 0x40000040ff057424 */ /* 0x000fca00078e00ff */
[----:B------:R-:W-:Y:S01]  /*51d0*/  R2UR UR13, R5 ;  /* 0x00000000050d72ca */ /* 0x000fe200000e0000 */
[----:B-----5:R-:W-:-:S06]  /*51e0*/  WARPGROUP.ARRIVE ;  /* 0x00000000000079c5 */ /* 0x020fcc0000000000 */
[----:B------:R-:W-:Y:S01]  /*51f0*/  HGMMA.64x256x16.F32.BF16 R24, gdesc[UR4].tnspB, RZ, !UPT, gsb0 ;  /* 0x43e00000041879f0 */ /* 0x000fe2000c0018ff */
[----:B------:R-:W-:Y:S01]  /*5200*/  R2UR UR6, R6 ;  /* 0x00000000060672ca */ /* 0x000fe200000e0000 */
[----:B------:R-:W-:Y:S01]  /*5210*/  VIADD R6, R4, 0x100 ;  /* 0x0000010004067836 */ /* 0x000fe20000000000 */
[----:B------:R-:W-:Y:S01]  /*5220*/  R2UR UR7, R7 ;  /* 0x00000000070772ca */ /* 0x000fe200000e0000 */
[----:B------:R-:W-:Y:S01]  /*5230*/  IMAD.MOV.U32 R7, RZ, RZ, 0x40000040 ;  /* 0x40000040ff077424 */ /* 0x000fe200078e00ff */
[----:B------:R-:W-:Y:S01]  /*5240*/  R2UR UR4, R8 ;  /* 0x00000000080472ca */ /* 0x000fe200000e0000 */
[----:B------:R-:W-:Y:S01]  /*5250*/  VIADD R4, R4, 0x180 ;  /* 0x0000018004047836 */ /* 0x000fe20000000000 */
[----:B------:R-:W-:Y:S02]  /*5260*/  R2UR UR5, R9 ;  /* 0x00000000090572ca */ /* 0x000fe400000e0000 */
[----:B------:R-:W-:Y:S01]  /*5270*/  R2UR UR10, R6 ;  /* 0x00000000060a72ca */ /* 0x000fe200000e0000 */
[----:B------:R-:W-:Y:S01]  /*5280*/  VIADD R6, R10, 0x4 ;  /* 0x000000040a067836 */ /* 0x000fe20000000000 */
[----:B------:R-:W-:Y:S01]  /*5290*/  R2UR UR11, R7 ;  /* 0x00000000070b72ca */ /* 0x000fe200000e0000 */
[----:B------:R-:W-:Y:S01]  /*52a0*/  IMAD.MOV.U32 R7, RZ, RZ, 0x40000040 ;  /* 0x40000040ff077424 */ /* 0x000fe200078e00ff */
[----:B------:R-:W-:Y:S01]  /*52b0*/  R2UR UR14, R4 ;  /* 0x00000000040e72ca */ /* 0x000fe200000e0000 */
[----:B------:R-:W-:Y:S01]  /*52c0*/  VIADD R4, R10, 0x6 ;  /* 0x000000060a047836 */ /* 0x000fe20000000000 */
[----:B------:R-:W-:-:S02]  /*52d0*/  R2UR UR8, R6 ;  /* 0x00000000060872ca */ /* 0x000fc400000e0000 */
[----:B------:R-:W-:Y:S02]  /*52e0*/  R2UR UR9, R7 ;  /* 0x00000000070972ca */ /* 0x000fe400000e0000 */
[----:B------:R-:W-:Y:S01]  /*52f0*/  R2UR UR12, R4 ;  /* 0x00000000040c72ca */ /* 0x000fe200000e0000 */
[----:B------:R-:W-:Y:S02]  /*5300*/  WARPGROUP.DEPBAR.LE gsb0, 0x0 ;  /* 0x00008000000079c5 */ /* 0x000fe40000010000 */
        /* <DEDUP_REMOVED lines=14> */
.L_x_638:
[----:B------:R-:W-:Y:S01]  /*53f0*/  ISETP.GE.AND P1, PT, R171, 0x41, PT ;  /* 0x00000041ab00780c */ /* 0x000fe20003f26270 */
[----:B------:R-:W-:Y:S01]  /*5400*/  VIADD R10, R3, 0x28c60 ;  /* 0x00028c60030a7836 */ /* 0x000fe20000000000 */
[----:B------:R-:W-:Y:S04]  /*5410*/  BSSY B0, `(.L_x_639) ;  /* 0x00000cd000007945 */ /* 0x000fe80003800000 */
[----:B------:R-:W-:-:S04]  /*5420*/  PRMT R10, R189, 0x654, R10 ;  /* 0x00000654bd0a7816 */ /* 0x000fc8000000000a */
[----:B------:R0:W-:Y:S03]  /*5430*/  SYNCS.ARRIVE.TRANS64.RED.A1T0 RZ, [R10+URZ], RZ ;  /* 0x000000ff0aff79a7 */ /* 0x0001e6000810043f */
[----:B------:R-:W-:Y:S05]  /*5440*/  @!P1 BRA `(.L_x_640) ;  /* 0x0000000c00249947 */ /* 0x000fea0003800000 */
[----:B------:R-:W-:-:S07]  /*5450*/  VIADD R172, R172, 0xfffffffe ;  /* 0xfffffffeacac7836 */ /* 0x000fce0000000000 */
.L_x_647:
[----:B------:R-:W-:Y:S01]  /*5460*/  BAR.SYNC.DEFER_BLOCKING 0xe, 0x100 ;  /* 0x0384000000007b1d */ /* 0x000fe20000010000 */
[C---:B------:R-:W-:Y:S01]  /*5470*/  IMAD R3, R18.reuse, 0x40, R194 ;  /* 0x0000004012037824 */ /* 0x040fe200078e02c2 */
[----:B------:R-:W-:Y:S02]  /*5480*/  IADD3 R18, R18, 0x1, RZ ;  /* 0x0000000112127810 */ /* 0x000fe40007ffe0ff */
[----:B------:R-:W-:Y:S01]  /*5490*/  ISETP.GT.AND P2, PT, R172, RZ, PT ;  /* 0x000000ffac00720c */ /* 0x000fe20003f44270 */
[----:B------:R-:W-:Y:S01]  /*54a0*/  IMAD R3, R3, 0x4, R2 ;  /* 0x0000000403037824 */ /* 0x000fe200078e0202 */
[----:B------:R-:W-:Y:S01]  /*54b0*/  ISETP.NE.AND P1, PT, R18, 0x2, PT ;  /* 0x000000021200780c */ /* 0x000fe20003f25270 */
[----:B------:R-:W-:-:S03]  /*54c0*/  VIADD R172, R172, 0xffffffff ;  /* 0xffffffffacac7836 */ /* 0x000fc60000000000 */
[----:B------:R-:W-:Y:S01]  /*54d0*/  SEL R18, R18, RZ, P1 ;  /* 0x000000ff12127207 */ /* 0x000fe20000800000 */
[----:B01----:R-:W0:Y:S04]  /*54e0*/  LDS R10, [R3+0x28800] ;  /* 0x02880000030a7984 */ /* 0x003e280000000800 */
        /* <DEDUP_REMOVED lines=65> */
[----:B------:R-:W-:Y:S01]  /*5900*/  SEL R10, RZ, 0x1, P1 ;  /* 0x00000001ff0a7807 */ /* 0x000fe20000800000 */
        /* <DEDUP_REMOVED lines=64> */
[----:B------:R-:W-:Y:S01]  /*5d10*/  LOP3.LUT R23, R23, R10, RZ, 0x3c, !PT ;  /* 0x0000000a17177212 */ /* 0x000fe200078e3cff */
[----:B------:R-:W-:Y:S06]  /*5d20*/  @!P0 BRA `(.L_x_641) ;  /* 0x0000000000048947 */ /* 0x000fec0003800000 */
[----:B------:R-:W-:Y:S01]  /*5d30*/  BPT.TRAP 0x1 ;  /* 0x000000040000795c */ /* 0x000fe20000300000 */
.L_x_641:
[----:B------:R-:W-:Y:S01]  /*5d40*/  IMAD R3, R18, 0x8, R2 ;  /* 0x0000000812037824 */ /* 0x000fe200078e0202 */
[----:B------:R-:W-:-:S04]  /*5d50*/  SHF.L.U32 R10, R23, 0x1f, RZ ;  /* 0x0000001f170a7819 */ /* 0x000fc800000006ff */
[----:B------:R0:W1:Y:S01]  /*5d60*/  SYNCS.PHASECHK.TRANS64.TRYWAIT P1, [R3+URZ+0x28c50], R10 ;  /* 0x028c500a030075a7 */ /* 0x000062000802017f */
[----:B------:R-:W-:Y:S05]  /*5d70*/  @!P0 BRA `(.L_x_642) ;  /* 0x0000000000048947 */ /* 0x000fea0003800000 */
[----:B------:R-:W-:Y:S01]  /*5d80*/  BPT.TRAP 0x1 ;  /* 0x000000040000795c */ /* 0x000fe20000300000 */
.L_x_642:
[----:B------:R-:W-:Y:S04]  /*5d90*/  BSSY B1, `(.L_x_643) ;  /* 0x0000004000017945 */ /* 0x000fe80003800000 */
[----:B-1----:R-:W-:Y:S05]  /*5da0*/  @P1 BRA `(.L_x_644) ;  /* 0x0000000000081947 */ /* 0x002fea0003800000 */
[----:B------:R-:W1:Y:S02]  /*5db0*/  SYNCS.PHASECHK.TRANS64.TRYWAIT P1, [R3+URZ+0x28c50], R10 ;  /* 0x028c500a030075a7 */ /* 0x000e64000802017f */
[----:B-1----:R-:W-:Y:S05]  /*5dc0*/  @!P1 BRA `(.L_x_645) ;  /* 0x0000011c004c9947 */ /* 0x002fea0003800000 */
.L_x_644:
[----:B------:R-:W-:Y:S05]  /*5dd0*/  BSYNC B1 ;  /* 0x0000000000017941 */ /* 0x000fea0003800000 */
.L_x_643:
[----:B01----:R-:W-:Y:S01]  /*5de0*/  IMAD R10, R18, 0x1000, R0 ;  /* 0x00001000120a7824 */ /* 0x003fe200078e0200 */
[----:B------:R-:W-:Y:S01]  /*5df0*/  WARPGROUP.ARRIVE ;  /* 0x00000000000079c5 */ /* 0x000fe20000000000 */
[----:B------:R-:W-:Y:S01]  /*5e00*/  IMAD.MOV.U32 R11, RZ, RZ, 0x40000040 ;  /* 0x40000040ff0b7424 */ /* 0x000fe200078e00ff */
[----:B------:R-:W-:Y:S01]  /*5e10*/  R2UR UR8, R8 ;  /* 0x00000000080872ca */ /* 0x000fe200000e0000 */
[C---:B------:R-:W-:Y:S01]  /*5e20*/  VIADD R12, R10.reuse, 0x80 ;  /* 0x000000800a0c7836 */ /* 0x040fe20000000000 */
[----:B------:R-:W-:Y:S01]  /*5e30*/  R2UR UR6, R10 ;  /* 0x000000000a0672ca */ /* 0x000fe200000e0000 */
[----:B------:R-:W-:Y:S01]  /*5e40*/  IMAD.MOV.U32 R13, RZ, RZ, 0x40000040 ;  /* 0x40000040ff0d7424 */ /* 0x000fe200078e00ff */
[C---:B------:R-:W-:Y:S02]  /*5e50*/  R2UR UR7, R11.reuse ;  /* 0x000000000b0772ca */ /* 0x040fe400000e0000 */
[----:B------:R-:W-:Y:S01]  /*5e60*/  R2UR UR10, R12 ;  /* 0x000000000c0a72ca */ /* 0x000fe200000e0000 */
[C---:B------:R-:W-:Y:S01]  /*5e70*/  VIADD R12, R10.reuse, 0x100 ;  /* 0x000001000a0c7836 */ /* 0x040fe20000000000 */
[----:B------:R-:W-:Y:S01]  /*5e80*/  R2UR UR5, R11 ;  /* 0x000000000b0572ca */ /* 0x000fe200000e0000 */
[----:B------:R-:W-:Y:S01]  /*5e90*/  VIADD R10, R10, 0x180 ;  /* 0x000001800a0a7836 */ /* 0x000fe20000000000 */
[----:B------:R-:W-:-:S02]  /*5ea0*/  R2UR UR11, R13 ;  /* 0x000000000d0b72ca */ /* 0x000fc400000e0000 */
[----:B------:R-:W-:Y:S02]  /*5eb0*/  R2UR UR9, R9 ;  /* 0x00000000090972ca */ /* 0x000fe400000e0000 */
[----:B------:R-:W-:Y:S01]  /*5ec0*/  R2UR UR18, R10 ;  /* 0x000000000a1272ca */ /* 0x000fe200000e0000 */
[----:B------:R-:W-:Y:S01]  /*5ed0*/  VIADD R10, R2, 0x26800 ;  /* 0x00026800020a7836 */ /* 0x000fe20000000000 */
[----:B------:R-:W-:Y:S02]  /*5ee0*/  R2UR UR14, R12 ;  /* 0x000000000c0e72ca */ /* 0x000fe400000e0000 */
[----:B------:R-:W-:Y:S02]  /*5ef0*/  R2UR UR15, R13 ;  /* 0x000000000d0f72ca */ /* 0x000fe400000e0000 */
[----:B------:R-:W-:Y:S02]  /*5f00*/  SHF.R.U32.HI R10, RZ, 0x4, R10 ;  /* 0x00000004ff0a7819 */ /* 0x000fe4000001160a */
[----:B------:R-:W-:-:S02]  /*5f10*/  R2UR UR12, R6 ;  /* 0x00000000060c72ca */ /* 0x000fc400000e0000 */
[----:B------:R-:W-:Y:S02]  /*5f20*/  LOP3.LUT R10, R10, 0x3fff, RZ, 0xc0, !PT ;  /* 0x00003fff0a0a7812 */ /* 0x000fe400078ec0ff */
[----:B------:R-:W-:Y:S02]  /*5f30*/  R2UR UR13, R7 ;  /* 0x00000000070d72ca */ /* 0x000fe400000e0000 */
[----:B------:R-:W-:Y:S02]  /*5f40*/  LOP3.LUT R10, R10, 0x10000, RZ, 0xfc, !PT ;  /* 0x000100000a0a7812 */ /* 0x000fe400078efcff */
[----:B------:R-:W-:Y:S02]  /*5f50*/  R2UR UR19, R11 ;  /* 0x000000000b1372ca */ /* 0x000fe400000e0000 */
[----:B------:R-:W-:Y:S02]  /*5f60*/  R2UR UR4, R10 ;  /* 0x000000000a0472ca */ /* 0x000fe400000e0000 */
[----:B------:R-:W-:-:S02]  /*5f70*/  R2UR UR16, R4 ;  /* 0x00000000041072ca */ /* 0x000fc400000e0000 */
[----:B------:R-:W-:-:S09]  /*5f80*/  R2UR UR17, R5 ;  /* 0x00000000051172ca */ /* 0x000fd200000e0000 */
        /* <DEDUP_REMOVED lines=17> */
.L_x_646:
[----:B------:R-:W-:-:S05]  /*60a0*/  VIADD R10, R3, 0x28c60 ;  /* 0x00028c60030a7836 */ /* 0x000fca0000000000 */
[----:B------:R-:W-:-:S04]  /*60b0*/  PRMT R10, R189, 0x654, R10 ;  /* 0x00000654bd0a7816 */ /* 0x000fc8000000000a */
[----:B------:R1:W-:Y:S01]  /*60c0*/  SYNCS.ARRIVE.TRANS64.RED.A1T0 RZ, [R10+URZ], RZ ;  /* 0x000000ff0aff79a7 */ /* 0x0003e2000810043f */
[----:B------:R-:W-:Y:S05]  /*60d0*/  @P2 BRA `(.L_x_647) ;  /* 0xfffffff000e02947 */ /* 0x000fea000383ffff */
.L_x_640:
[----:B------:R-:W-:Y:S05]  /*60e0*/  BSYNC B0 ;  /* 0x0000000000007941 */ /* 0x000fea0003800000 */
.L_x_639:
[----:B------:R-:W-:Y:S01]  /*60f0*/  BAR.SYNC.DEFER_BLOCKING 0xe, 0x100 ;  /* 0x0384000000007b1d */ /* 0x000fe20000010000 */
[C---:B------:R-:W-:Y:S01]  /*6100*/  IMAD R3, R18.reuse, 0x40, R194 ;  /* 0x0000004012037824 */ /* 0x040fe200078e02c2 */
[----:B------:R-:W-:Y:S01]  /*6110*/  PLOP3.LUT P0, PT, PT, PT, PT, 0x8, 0x0 ;  /* 0x000000000000781c */ /* 0x000fe20003f0e170 */
[----:B------:R-:W-:Y:S02]  /*6120*/  VIADD R18, R18, 0x1 ;  /* 0x0000000112127836 */ /* 0x000fe40000000000 */
[----:B------:R-:W-:-:S03]  /*6130*/  IMAD R3, R3, 0x4, R2 ;  /* 0x0000000403037824 */ /* 0x000fc600078e0202 */
[----:B------:R-:W-:-:S04]  /*6140*/  ISETP.NE.AND P1, PT, R18, 0x2, PT ;  /* 0x000000021200780c */ /* 0x000fc80003f25270 */
[----:B------:R-:W-:Y:S01]  /*6150*/  SEL R18, R18, RZ, P1 ;  /* 0x000000ff12127207 */ /* 0x000fe20000800000 */
[----:B------:R-:W2:Y:S04]  /*6160*/  LDS R2, [R3+0x28800] ;  /* 0x0288000003027984 */ /* 0x000ea80000000800 */
[----:B------:R3:W4:Y:S02]  /*6170*/  LDS R0, [R3+0x28820] ;  /* 0x0288200003007984 */ /* 0x0007240000000800 */
[----:B---3--:R-:W-:Y:S02]  /*6180*/  IMAD.MOV.U32 R3, RZ, RZ, RZ ;  /* 0x000000ffff037224 */ /* 0x008fe400078e00ff */
[-C--:B--2---:R-:W-:Y:S01]  /*6190*/  FMUL.FTZ R156, R28, R2.reuse ;  /* 0x000000021c9c7220 */ /* 0x084fe20000410000 */
[-C--:B------:R-:W-:Y:S01]  /*61a0*/  FMUL.FTZ R153, R32, R2.reuse ;  /* 0x0000000220997220 */ /* 0x080fe20000410000 */
[-C--:B------:R-:W-:Y:S01]  /*61b0*/  FMUL.FTZ R152, R29, R2.reuse ;  /* 0x000000021d987220 */ /* 0x080fe20000410000 */
[-C--:B------:R-:W-:Y:S01]  /*61c0*/  FMUL.FTZ R14, R33, R2.reuse ;  /* 0x00000002210e7220 */ /* 0x080fe20000410000 */
[-C--:B------:R-:W-:Y:S01]  /*61d0*/  FMUL.FTZ R28, R37, R2.reuse ;  /* 0x00000002251c7220 */ /* 0x080fe20000410000 */
[----:B------:R-:W-:Y:S01]  /*61e0*/  FMUL.FTZ R32, R41, R2 ;  /* 0x0000000229207220 */ /* 0x000fe20000410000 */
[-C--:B----4-:R-:W-:Y:S01]  /*61f0*/  FMUL.FTZ R5, R26, R0.reuse ;  /* 0x000000001a057220 */ /* 0x090fe20000410000 */
        /* <DEDUP_REMOVED lines=64> */
[-C--:B------:R-:W-:Y:S01]  /*6600*/  FMUL.FTZ R154, R36, R2.reuse ;  /* 0x00000002249a7220 */ /* 0x080fe20000410000 */
[-C--:B------:R-:W-:Y:S01]  /*6610*/  FMUL.FTZ R155, R40, R2.reuse ;  /* 0x00000002289b7220 */ /* 0x080fe20000410000 */
[----:B01----:R-:W-:Y:S01]  /*6620*/  FMUL.FTZ R10, R24, R2 ;  /* 0x00000002180a7220 */ /* 0x003fe20000410000 */
[----:B------:R-:W-:Y:S01]  /*6630*/  LOP3.LUT R23, R23, R0, RZ, 0x3c, !PT ;  /* 0x0000000017177212 */ /* 0x000fe200078e3cff */
        /* <DEDUP_REMOVED lines=58> */
.L_x_633:
[----:B------:R-:W-:Y:S02]  /*69e0*/  ISETP.GE.AND P1, PT, R171, 0x1, PT ;  /* 0x00000001ab00780c */ /* 0x000fe40003f26270 */
[----:B------:R-:W-:-:S11]  /*69f0*/  PLOP3.LUT P0, PT, PT, PT, PT, 0x80, 0x0 ;  /* 0x000000000000781c */ /* 0x000fd60003f0f070 */
[----:B------:R-:W-:Y:S05]  /*6a00*/  @!P1 BRA `(.L_x_634) ;  /* 0x0000006800389947 */ /* 0x000fea0003800000 */
[----:B------:R-:W0:Y:S01]  /*6a10*/  S2R R20, SR_TID.X ;  /* 0x0000000000147919 */ /* 0x000e220000002100 */
[----:B------:R-:W-:Y:S01]  /*6a20*/  BSSY B6, `(.L_x_648) ;  /* 0x0000020000067945 */ /* 0x000fe20003800000 */
[----:B0-----:R-:W-:-:S05]  /*6a30*/  VIADD R20, R20, 0xffffff80 ;  /* 0xffffff8014147836 */ /* 0x001fca0000000000 */
[----:B------:R-:W-:-:S04]  /*6a40*/  SHF.R.S32.HI R4, RZ, 0x1f, R20 ;  /* 0x0000001fff047819 */ /* 0x000fc80000011414 */
[----:B------:R-:W-:-:S04]  /*6a50*/  LEA.HI R4, R4, R20, RZ, 0x7 ;  /* 0x0000001404047211 */ /* 0x000fc800078f38ff */
[----:B------:R-:W-:-:S05]  /*6a60*/  SHF.R.S32.HI R4, RZ, 0x7, R4 ;  /* 0x00000007ff047819 */ /* 0x000fca0000011404 */
[----:B------:R-:W0:Y:S02]  /*6a70*/  SHFL.IDX PT, R0, R4, RZ, 0x1f ;  /* 0x00001fff04007589 */ /* 0x000e2400000e0000 */
[----:B0-----:R-:W-:-:S04]  /*6a80*/  LEA.HI R3, R0, R0, RZ, 0x1 ;  /* 0x0000000000037211 */ /* 0x001fc800078f08ff */
[----:B------:R-:W-:-:S05]  /*6a90*/  LOP3.LUT R3, R3, 0x1fffe, RZ, 0xc0, !PT ;  /* 0x0001fffe03037812 */ /* 0x000fca00078ec0ff */
[----:B------:R-:W-:Y:S02]  /*6aa0*/  IMAD.IADD R3, R0, 0x1, -R3 ;  /* 0x0000000100037824 */ /* 0x000fe400078e0a03 */
[----:B------:R-:W-:Y:S02]  /*6ab0*/  VIADD R0, R2, 0x26800 ;  /* 0x0002680002007836 */ /* 0x000fe40000000000 */
[----:B------:R-:W-:-:S03]  /*6ac0*/  IMAD R3, R3, 0x8000, R2 ;  /* 0x0000800003037824 */ /* 0x000fc600078e0202 */
[----:B------:R-:W-:Y:S01]  /*6ad0*/  LOP3.LUT P0, RZ, R0, 0x3ff, RZ, 0xc0, !PT ;  /* 0x000003ff00ff7812 */ /* 0x000fe2000780c0ff */
[----:B------:R-:W-:-:S05]  /*6ae0*/  VIADD R3, R3, 0x400 ;  /* 0x0000040003037836 */ /* 0x000fca0000000000 */
[----:B------:R-:W-:-:S04]  /*6af0*/  SHF.R.U32.HI R3, RZ, 0x4, R3 ;  /* 0x00000004ff037819 */ /* 0x000fc80000011603 */
[----:B------:R-:W-:-:S03]  /*6b00*/  LOP3.LUT R56, R3, 0x3fff, RZ, 0xc0, !PT ;  /* 0x00003fff03387812 */ /* 0x000fc600078ec0ff */
        /* <DEDUP_REMOVED lines=8> */
[----:B------:R-:W-:Y:S01]  /*6b90*/  MOV R6, UR6 ;  /* 0x0000000600067c02 */ /* 0x000fe20008000f00 */
        /* <DEDUP_REMOVED lines=8> */
.L_x_649:
[----:B------:R-:W-:Y:S05]  /*6c20*/  BSYNC B6 ;  /* 0x0000000000067941 */ /* 0x000fea0003800000 */
.L_x_648:
[----:B------:R-:W-:Y:S02]  /*6c30*/  ULDC UR4, c[0x0][0x3f4] ;  /* 0x0000fd0000047ab9 */ /* 0x000fe40000000800 */
[----:B------:R-:W-:-:S13]  /*6c40*/  ISETP.LT.AND P0, PT, RZ, UR4, PT ;  /* 0x00000004ff007c0c */ /* 0x000fda000bf01270 */
[----:B------:R-:W-:Y:S05]  /*6c50*/  @P0 BRA `(.L_x_650) ;  /* 0x0000000000400947 */ /* 0x000fea0003800000 */
[----:B------:R-:W2:Y:S02]  /*6c60*/  LDL R20, [R1+0x34] ;  /* 0x0000340001147983 */ /* 0x000ea40000100800 */
[----:B--2---:R-:W-:-:S04]  /*6c70*/  LEA.HI R0, R20, R20, RZ, 0x1 ;  /* 0x0000001414007211 */ /* 0x004fc800078f08ff */
[----:B------:R-:W-:-:S05]  /*6c80*/  LOP3.LUT R0, R0, 0xfffffffe, RZ, 0xc0, !PT ;  /* 0xfffffffe00007812 */ /* 0x000fca00078ec0ff */
[----:B------:R-:W-:-:S05]  /*6c90*/  IMAD.IADD R0, R20, 0x1, -R0 ;  /* 0x0000000114007824 */ /* 0x000fca00078e0a00 */
[----:B------:R-:W-:-:S04]  /*6ca0*/  SHF.L.U32 R3, R0, 0x1f, RZ ;  /* 0x0000001f00037819 */ /* 0x000fc800000006ff */
[----:B------:R0:W1:Y:S03]  /*6cb0*/  SYNCS.PHASECHK.TRANS64.TRYWAIT P0, [R2+URZ+0x28c00], R3 ;  /* 0x028c0003020075a7 */ /* 0x000066000800017f */
[----:B-1----:R-:W-:Y:S05]  /*6cc0*/  @!P0 NANOSLEEP.SYNCS 0x989680 ;  /* 0x009896800000895d */ /* 0x002fea0003900000 */
[----:B------:R-:W1:Y:S01]  /*6cd0*/  @!P0 SYNCS.PHASECHK.TRANS64 P0, [R2+URZ+0x28c00], R3 ;  /* 0x028c0003020085a7 */ /* 0x000e62000800007f */
[----:B------:R-:W-:Y:S04]  /*6ce0*/  BSSY B0, `(.L_x_651) ;  /* 0x0000006000007945 */ /* 0x000fe80003800000 */
[----:B-1----:R-:W-:Y:S05]  /*6cf0*/  @P0 BRA `(.L_x_652) ;  /* 0x0000000000100947 */ /* 0x002fea0003800000 */
.L_x_653:
[----:B-1----:R1:W2:Y:S02]  /*6d00*/  SYNCS.PHASECHK.TRANS64.TRYWAIT P0, [R2+URZ+0x28c00], R3 ;  /* 0x028c0003020075a7 */ /* 0x0022a4000800017f */
[----:B--2---:R-:W-:Y:S05]  /*6d10*/  @!P0 NANOSLEEP.SYNCS 0x989680 ;  /* 0x009896800000895d */ /* 0x004fea0003900000 */
[----:B------:R-:W2:Y:S02]  /*6d20*/  @!P0 SYNCS.PHASECHK.TRANS64 P0, [R2+URZ+0x28c00], R3 ;  /* 0x028c0003020085a7 */ /* 0x000ea4000800007f */
[----:B--2---:R-:W-:Y:S05]  /*6d30*/  @!P0 BRA `(.L_x_653) ;  /* 0xfffffffc00f08947 */ /* 0x004fea000383ffff */
.L_x_652:
[----:B------:R-:W-:Y:S05]  /*6d40*/  BSYNC B0 ;  /* 0x0000000000007941 */ /* 0x000fea0003800000 */
.L_x_651:
[----:B------:R-:W-:Y:S05]  /*6d50*/  BRA `(.L_x_654) ;  /* 0x0000002000c07947 */ /* 0x000fea0003800000 */
.L_x_650:
[----:B-----5:R-:W-:Y:S01]  /*6d60*/  SHF.R.S32.HI R0, RZ, 0x1f, R27 ;  /* 0x0000001fff007819 */ /* 0x020fe2000001141b */
[----:B------:R-:W-:Y:S01]  /*6d70*/  VIADD R3, R2, 0x20400 ;  /* 0x0002040002037836 */ /* 0x000fe20000000000 */
[----:B------:R-:W-:Y:S01]  /*6d80*/  ULDC.64 UR4, c[0x0][0x3f8] ;  /* 0x0000fe0000047ab9 */ /* 0x000fe20000000a00 */
[----:B------:R-:W-:Y:S01]  /*6d90*/  ULDC.64 UR6, c[0x0][0x408] ;  /* 0x0001020000067ab9 */ /* 0x000fe20000000a00 */
[----:B------:R-:W-:Y:S01]  /*6da0*/  IMAD.WIDE.U32 R4, R27, UR4, RZ ;  /* 0x000000041b047c25 */ /* 0x000fe2000f8e00ff */
[----:B------:R-:W-:Y:S01]  /*6db0*/  BSSY B6, `(.L_x_655) ;  /* 0x0000020000067945 */ /* 0x000fe20003800000 */
[----:B------:R-:W-:Y:S02]  /*6dc0*/  LOP3.LUT P0, RZ, R3, 0x3ff, RZ, 0xc0, !PT ;  /* 0x000003ff03ff7812 */ /* 0x000fe4000780c0ff */
[C---:B------:R-:W-:Y:S02]  /*6dd0*/  IMAD R6, R0.reuse, UR4, RZ ;  /* 0x0000000400067c24 */ /* 0x040fe4000f8e02ff */
[----:B------:R-:W-:-:S02]  /*6de0*/  IMAD R0, R0, UR6, RZ ;  /* 0x0000000600007c24 */ /* 0x000fc4000f8e02ff */
[C---:B------:R-:W-:Y:S01]  /*6df0*/  IMAD R3, R27.reuse, UR5, R6 ;  /* 0x000000051b037c24 */ /* 0x040fe2000f8e0206 */
[----:B------:R-:W-:Y:S01]  /*6e00*/  ULDC.64 UR4, c[0x0][0x3e8] ;  /* 0x0000fa0000047ab9 */ /* 0x000fe20000000a00 */
[----:B------:R-:W-:Y:S01]  /*6e10*/  IMAD.WIDE.U32 R6, R27, UR6, RZ ;  /* 0x000000061b067c25 */ /* 0x000fe2000f8e00ff */
[----:B------:R-:W-:-:S03]  /*6e20*/  LEA R26, P1, R4, UR4, 0x1 ;  /* 0x00000004041a7c11 */ /* 0x000fc6000f8208ff */
[----:B------:R-:W-:Y:S01]  /*6e30*/  IMAD R29, R27, UR7, R0 ;  /* 0x000000071b1d7c24 */ /* 0x000fe2000f8e0200 */
[----:B------:R-:W-:Y:S01]  /*6e40*/  ULDC.64 UR6, c[0x0][0x400] ;  /* 0x0001000000067ab9 */ /* 0x000fe20000000a00 */
[----:B------:R-:W-:Y:S01]  /*6e50*/  IMAD.IADD R27, R3, 0x1, R5 ;  /* 0x00000001031b7824 */ /* 0x000fe200078e0205 */
[----:B------:R-:W-:Y:S01]  /*6e60*/  LEA R28, P2, R6, UR6, 0x1 ;  /* 0x00000006061c7c11 */ /* 0x000fe2000f8408ff */
[----:B------:R-:W-:-:S03]  /*6e70*/  IMAD.IADD R29, R29, 0x1, R7 ;  /* 0x000000011d1d7824 */ /* 0x000fc600078e0207 */
[----:B------:R-:W-:Y:S02]  /*6e80*/  LEA.HI.X R27, R4, UR5, R27, 0x1, P1 ;  /* 0x00000005041b7c11 */ /* 0x000fe400088f0c1b */
[----:B------:R-:W-:Y:S01]  /*6e90*/  LEA.HI.X R29, R6, UR7, R29, 0x1, P2 ;  /* 0x00000007061d7c11 */ /* 0x000fe200090f0c1d */
[----:B------:R-:W-:Y:S06]  /*6ea0*/  @!P0 BRA `(.L_x_656) ;  /* 0x0000000000408947 */ /* 0x000fec0003800000 */
        /* <DEDUP_REMOVED lines=16> */
.L_x_656:
[----:B------:R-:W-:Y:S05]  /*6fb0*/  BSYNC B6 ;  /* 0x0000000000067941 */ /* 0x000fea0003800000 */
.L_x_655:
[----:B------:R-:W-:Y:S01]  /*6fc0*/  ULDC.U8 UR4, c[0x0][0x410] ;  /* 0x0001040000047ab9 */ /* 0x000fe20000000000 */
[----:B------:R-:W-:Y:S01]  /*6fd0*/  BSSY B0, `(.L_x_657) ;  /* 0x0000200000007945 */ /* 0x000fe20003800000 */
[----:B------:R-:W-:Y:S01]  /*6fe0*/  ISETP.NE.AND P0, PT, RZ, UR4, PT ;  /* 0x00000004ff007c0c */ /* 0x000fe2000bf05270 */
[----:B------:R-:W-:-:S12]  /*6ff0*/  IMAD R4, R25, 0x40, R184 ;  /* 0x0000004019047824 */ /* 0x000fd800078e02b8 */
[----:B------:R-:W-:Y:S05]  /*7000*/  @!P0 BRA `(.L_x_658) ;  /* 0x0000001000088947 */ /* 0x000fea0003800000 */
[----:B------:R-:W-:-:S03]  /*7010*/  UMOV UR4, 0xffffffff ;  /* 0xffffffff00047882 */ /* 0x000fc60000000000 */
[----:B------:R-:W-:Y:S05]  /*7020*/  BRA.DIV UR4, `(.L_x_659) ;  /* 0x0000010a04c87947 */ /* 0x000fea000b800000 */
[----:B------:R0:W1:Y:S04]  /*7030*/  SHFL.IDX PT, R3, R27, RZ, 0x1c1f ;  /* 0x001c1fff1b037589 */ /* 0x00006800000e0000 */
[----:B------:R0:W2:Y:S04]  /*7040*/  SHFL.IDX PT, R0, R26, RZ, 0x1c1f ;  /* 0x001c1fff1a007589 */ /* 0x0000a800000e0000 */
[----:B------:R0:W3:Y:S04]  /*7050*/  SHFL.IDX PT, R5, R29, RZ, 0x1c1f ;  /* 0x001c1fff1d057589 */ /* 0x0000e800000e0000 */
[----:B------:R0:W4:Y:S02]  /*7060*/  SHFL.IDX PT, R14, R28, RZ, 0x1c1f ;  /* 0x001c1fff1c0e7589 */ /* 0x00012400000e0000 */
.L_x_867:
[----:B------:R-:W5:Y:S01]  /*7070*/  LDL R7, [R1+0x34] ;  /* 0x0000340001077983 */ /* 0x000f620000100800 */
[----:B------:R-:W-:Y:S01]  /*7080*/  ULDC UR4, c[0x0][0x448] ;  /* 0x0001120000047ab9 */ /* 0x000fe20000000800 */
[----:B------:R-:W-:Y:S01]  /*7090*/  BSSY B1, `(.L_x_660) ;  /* 0x0000024000017945 */ /* 0x000fe20003800000 */
[----:B------:R-:W-:Y:S01]  /*70a0*/  IMAD R24, R24, UR4, RZ ;  /* 0x0000000418187c24 */ /* 0x000fe2000f8e02ff */
[----:B------:R-:W-:Y:S02]  /*70b0*/  CS2R R8, SRZ ;  /* 0x0000000000087805 */ /* 0x000fe4000001ff00 */
[----:B------:R-:W-:Y:S02]  /*70c0*/  CS2R R10, SRZ ;  /* 0x00000000000a7805 */ /* 0x000fe4000001ff00 */
[----:B------:R-:W-:Y:S02]  /*70d0*/  CS2R R12, SRZ ;  /* 0x00000000000c7805 */ /* 0x000fe4000001ff00 */
[----:B------:R-:W-:Y:S01]  /*70e0*/  ISETP.GE.AND P0, PT, R4, R24, PT ;  /* 0x000000180400720c */ /* 0x000fe20003f06270 */
[----:B------:R-:W-:-:S05]  /*70f0*/  IMAD.SHL.U32 R4, R190, 0x40, RZ ;  /* 0x00000040be047824 */ /* 0x000fca00078e00ff */
[----:B------:R-:W-:Y:S02]  /*7100*/  LOP3.LUT R31, R4, 0x1c0, RZ, 0xc0, !PT ;  /* 0x000001c0041f7812 */ /* 0x000fe400078ec0ff */
[----:B-----5:R-:W-:-:S04]  /*7110*/  LEA.HI R6, R7, R7, RZ, 0x1 ;  /* 0x0000000707067211 */ /* 0x020fc800078f08ff */
[----:B------:R-:W-:-:S05]  /*7120*/  LOP3.LUT R6, R6, 0xfffffffe, RZ, 0xc0, !PT ;  /* 0xfffffffe06067812 */ /* 0x000fca00078ec0ff */
[----:B0-----:R-:W-:Y:S01]  /*7130*/  IMAD.IADD R29, R7, 0x1, -R6 ;  /* 0x00000001071d7824 */ /* 0x001fe200078e0a06 */
[----:B------:R-:W-:-:S04]  /*7140*/  CS2R R6, SRZ ;  /* 0x0000000000067805 */ /* 0x000fc8000001ff00 */
[----:B------:R-:W-:Y:S01]  /*7150*/  SHF.L.U32 R29, R29, 0x1f, RZ ;  /* 0x0000001f1d1d7819 */ /* 0x000fe200000006ff */
[----:B------:R-:W-:Y:S06]  /*7160*/  @P0 BRA `(.L_x_661) ;  /* 0x0000000000580947 */ /* 0x000fec0003800000 */
[----:B------:R-:W4:Y:S01]  /*7170*/  LDL R30, [R1+0x48] ;  /* 0x00004800011e7983 */ /* 0x000f220000100800 */
[----:B------:R-:W-:-:S03]  /*7180*/  ULDC UR4, c[0x0][0x3f4] ;  /* 0x0000fd0000047ab9 */ /* 0x000fc60000000800 */
[----:B------:R-:W4:Y:S01]  /*7190*/  LDL R28, [R1+0x44] ;  /* 0x00004400011c7983 */ /* 0x000f220000100800 */
[----:B------:R-:W-:Y:S01]  /*71a0*/  ISETP.GE.AND P3, PT, R193, UR4, PT ;  /* 0x00000004c1007c0c */ /* 0x000fe2000bf66270 */
[----:B-1----:R-:W-:Y:S01]  /*71b0*/  IMAD.MOV.U32 R7, RZ, RZ, R3 ;  /* 0x000000ffff077224 */ /* 0x002fe200078e0003 */
[----:B------:R-:W-:Y:S01]  /*71c0*/  ISETP.GE.AND P2, PT, R186, UR4, PT ;  /* 0x00000004ba007c0c */ /* 0x000fe2000bf46270 */
[----:B---3--:R-:W-:Y:S01]  /*71d0*/  IMAD.MOV.U32 R15, RZ, RZ, R5 ;  /* 0x000000ffff0f7224 */ /* 0x008fe200078e0005 */
[----:B--2---:R-:W-:Y:S02]  /*71e0*/  MOV R6, R0 ;  /* 0x0000000000067202 */ /* 0x004fe40000000f00 */
[----:B------:R-:W-:Y:S02]  /*71f0*/  CS2R R10, SRZ ;  /* 0x00000000000a7805 */ /* 0x000fe4000001ff00 */
[----:B------:R-:W-:Y:S02]  /*7200*/  CS2R R8, SRZ ;  /* 0x0000000000087805 */ /* 0x000fe4000001ff00 */
[----:B------:R-:W-:-:S05]  /*7210*/  CS2R R12, SRZ ;  /* 0x00000000000c7805 */ /* 0x000fca000001ff00 */
[----:B------:R-:W-:Y:S01]  /*7220*/  @!P2 IMAD.WIDE R20, R186, 0x2, R6 ;  /* 0x00000002ba14a825 */ /* 0x000fe200078e0206 */
[----:B------:R-:W-:-:S04]  /*7230*/  CS2R R6, SRZ ;  /* 0x0000000000067805 */ /* 0x000fc8000001ff00 */
[----:B------:R0:W5:Y:S01]  /*7240*/  @!P2 LD.E.64 R10, desc[UR40][R20.64] ;  /* 0x00000028140aa980 */ /* 0x000162000c101b00 */
[-C--:B----4-:R-:W-:Y:S02]  /*7250*/  @!P3 IADD3 R26, P0, R0, R30.reuse, RZ ;  /* 0x0000001e001ab210 */ /* 0x090fe40007f1e0ff */
[----:B------:R-:W-:Y:S01]  /*7260*/  @!P3 IADD3 R4, P1, R14, R30, RZ ;  /* 0x0000001e0e04b210 */ /* 0x000fe20007f3e0ff */
[----:B------:R-:W-:-:S04]  /*7270*/  @!P2 IMAD.WIDE R14, R186, 0x2, R14 ;  /* 0x00000002ba0ea825 */ /* 0x000fc800078e020e */
[--C-:B------:R-:W-:Y:S01]  /*7280*/  @!P3 IMAD.X R27, R3, 0x1, R28.reuse, P0 ;  /* 0x00000001031bb824 */ /* 0x100fe200000e061c */
[----:B------:R0:W5:Y:S01]  /*7290*/  @!P2 LD.E.64 R8, desc[UR40][R14.64] ;  /* 0x000000280e08a980 */ /* 0x000162000c101b00 */
[----:B------:R-:W-:-:S03]  /*72a0*/  @!P3 IMAD.X R5, R5, 0x1, R28, P1 ;  /* 0x000000010505b824 */ /* 0x000fc600008e061c */
[----:B------:R0:W5:Y:S04]  /*72b0*/  @!P3 LD.E.64 R12, desc[UR40][R26.64] ;  /* 0x000000281a0cb980 */ /* 0x000168000c101b00 */
[----:B------:R0:W5:Y:S02]  /*72c0*/  @!P3 LD.E.64 R6, desc[UR40][R4.64] ;  /* 0x000000280406b980 */ /* 0x000164000c101b00 */
.L_x_661:
[----:B------:R-:W-:Y:S05]  /*72d0*/  BSYNC B1 ;  /* 0x0000000000017941 */ /* 0x000fea0003800000 */
.L_x_660:
[----:B------:R-:W3:Y:S01]  /*72e0*/  SYNCS.PHASECHK.TRANS64.TRYWAIT P0, [R2+URZ+0x28c00], R29 ;  /* 0x028c001d020075a7 */ /* 0x000ee2000800017f */
[----:B-1----:R-:W-:Y:S01]  /*72f0*/  LOP3.LUT R3, R31, 0x18, R16, 0xf8, !PT ;  /* 0x000000181f037812 */ /* 0x002fe200078ef810 */
[----:B--2---:R-:W-:Y:S01]  /*7300*/  IMAD R0, R25, -0x40, R24 ;  /* 0xffffffc019007824 */ /* 0x004fe200078e0218 */
[----:B0-----:R-:W-:Y:S01]  /*7310*/  SHF.R.U32.HI R4, RZ, 0x3, R31 ;  /* 0x00000003ff047819 */ /* 0x001fe2000001161f */
[----:B----45:R-:W-:Y:S01]  /*7320*/  IMAD.MOV.U32 R14, RZ, RZ, R12 ;  /* 0x000000ffff0e7224 */ /* 0x030fe200078e000c */
[----:B------:R-:W-:Y:S01]  /*7330*/  SHF.R.U32.HI R25, RZ, 0x10, R11 ;  /* 0x00000010ff197819 */ /* 0x000fe2000001160b */
[----:B------:R-:W-:Y:S01]  /*7340*/  IMAD.MOV.U32 R15, RZ, RZ, R13 ;  /* 0x000000ffff0f7224 */ /* 0x000fe200078e000d */
[----:B------:R-:W-:Y:S01]  /*7350*/  LOP3.LUT R28, R3, R4, RZ, 0x3c, !PT ;  /* 0x00000004031c7212 */ /* 0x000fe200078e3cff */
[----:B------:R-:W-:Y:S01]  /*7360*/  IMAD.MOV.U32 R3, RZ, RZ, R10 ;  /* 0x000000ffff037224 */ /* 0x000fe200078e000a */
[--C-:B------:R-:W-:Y:S01]  /*7370*/  SHF.R.U64 R10, R10, 0x10, R11.reuse ;  /* 0x000000100a0a7819 */ /* 0x100fe2000000120b */
[----:B------:R-:W-:Y:S01]  /*7380*/  IMAD.MOV.U32 R4, RZ, RZ, R11 ;  /* 0x000000ffff047224 */ /* 0x000fe200078e000b */
[--C-:B------:R-:W-:Y:S01]  /*7390*/  SHF.R.U64 R24, R8, 0x10, R9.reuse ;  /* 0x0000001008187819 */ /* 0x100fe20000001209 */
[--C-:B------:R-:W-:Y:S01]  /*73a0*/  IMAD.MOV.U32 R11, RZ, RZ, R9.reuse ;  /* 0x000000ffff0b7224 */ /* 0x100fe200078e0009 */
[----:B------:R-:W-:Y:S01]  /*73b0*/  SHF.R.U32.HI R20, RZ, 0x10, R9 ;  /* 0x00000010ff147819 */ /* 0x000fe20000011609 */
[----:B------:R-:W-:Y:S01]  /*73c0*/  IMAD R9, R209, 0x200, R28 ;  /* 0x00000200d1097824 */ /* 0x000fe200078e021c */
[----:B------:R-:W-:Y:S01]  /*73d0*/  PRMT R31, R3, 0x5410, R10 ;  /* 0x00005410031f7816 */ /* 0x000fe2000000000a */
[----:B---3--:R-:W-:Y:S01]  /*73e0*/  IMAD.MOV.U32 R5, RZ, RZ, R8 ;  /* 0x000000ffff057224 */ /* 0x008fe200078e0008 */
[--C-:B------:R-:W-:Y:S01]  /*73f0*/  SHF.R.U64 R21, R12, 0x10, R13.reuse ;  /* 0x000000100c157819 */ /* 0x100fe2000000120d */
[----:B------:R-:W-:Y:S01]  /*7400*/  IMAD R10, R9, 0x2, R2 ;  /* 0x00000002090a7824 */ /* 0x000fe200078e0202 */
[----:B------:R-:W-:Y:S01]  /*7410*/  SHF.R.U32.HI R26, RZ, 0x10, R13 ;  /* 0x00000010ff1a7819 */ /* 0x000fe2000001160d */
[----:B------:R-:W-:Y:S01]  /*7420*/  BSSY B1, `(.L_x_662) ;  /* 0x000000f000017945 */ /* 0x000fe20003800000 */
[----:B------:R-:W-:Y:S01]  /*7430*/  VIMNMX R35, R0, 0x40, PT ;  /* 0x0000004000237848 */ /* 0x000fe20003fe0100 */
[--C-:B------:R-:W-:Y:S01]  /*7440*/  IMAD.MOV.U32 R12, RZ, RZ, R7.reuse ;  /* 0x000000ffff0c7224 */ /* 0x100fe200078e0007 */
[----:B------:R-:W-:Y:S01]  /*7450*/  SHF.R.U64 R13, R6, 0x10, R7 ;  /* 0x00000010060d7819 */ /* 0x000fe20000001207 */
[----:B------:R-:W-:Y:S01]  /*7460*/  IMAD.MOV.U32 R8, RZ, RZ, R6 ;  /* 0x000000ffff087224 */ /* 0x000fe200078e0006 */
[----:B------:R-:W-:Y:S01]  /*7470*/  PRMT R32, R4, 0x5410, R25 ;  /* 0x0000541004207816 */ /* 0x000fe20000000019 */
[C---:B------:R-:W-:Y:S01]  /*7480*/  VIADD R4, R10.reuse, 0x20400 ;  /* 0x000204000a047836 */ /* 0x040fe20000000000 */
[----:B------:R-:W-:Y:S01]  /*7490*/  SHF.R.U32.HI R7, RZ, 0x10, R7 ;  /* 0x00000010ff077819 */ /* 0x000fe20000011607 */
[----:B------:R-:W-:Y:S01]  /*74a0*/  VIADD R0, R10, 0x20440 ;  /* 0x000204400a007836 */ /* 0x000fe20000000000 */
[----:B------:R-:W-:-:S02]  /*74b0*/  LOP3.LUT P2, RZ, R190, 0x4, RZ, 0xc0, !PT ;  /* 0x00000004beff7812 */ /* 0x000fc4000784c0ff */
[----:B------:R-:W-:Y:S02]  /*74c0*/  ISETP.GE.AND P1, PT, R184, R35, PT ;  /* 0x00000023b800720c */ /* 0x000fe40003f26270 */
[----:B------:R-:W-:Y:S02]  /*74d0*/  PRMT R9, R14, 0x5410, R21 ;  /* 0x000054100e097816 */ /* 0x000fe40000000015 */
[----:B------:R-:W-:Y:S02]  /*74e0*/  PRMT R3, R15, 0x5410, R26 ;  /* 0x000054100f037816 */ /* 0x000fe4000000001a */
[----:B------:R-:W-:Y:S01]  /*74f0*/  PRMT R33, R5, 0x5410, R24 ;  /* 0x0000541005217816 */ /* 0x000fe20000000018 */
[----:B------:R-:W-:Y:S06]  /*7500*/  @!P0 BRA `(.L_x_663) ;  /* 0x0000010800008947 */ /* 0x000fec0003800000 */
.L_x_868:
[----:B------:R-:W-:Y:S05]  /*7510*/  BSYNC B1 ;  /* 0x0000000000017941 */ /* 0x000fea0003800000 */
.L_x_662:
[----:B------:R-:W-:Y:S01]  /*7520*/  BSSY B1, `(.L_x_664) ;  /* 0x0000059000017945 */ /* 0x000fe20003800000 */
[----:B------:R-:W-:Y:S01]  /*7530*/  PRMT R34, R11, 0x5410, R20 ;  /* 0x000054100b227816 */ /* 0x000fe20000000014 */
[----:B------:R-:W-:Y:S01]  /*7540*/  @P2 VIADD R0, R4, 0xffffffc0 ;  /* 0xffffffc004002836 */ /* 0x000fe20000000000 */
[----:B------:R-:W-:Y:S02]  /*7550*/  PRMT R11, R8, 0x5410, R13 ;  /* 0x00005410080b7816 */ /* 0x000fe4000000000d */
[----:B------:R-:W-:Y:S01]  /*7560*/  PRMT R8, R12, 0x5410, R7 ;  /* 0x000054100c087816 */ /* 0x000fe20000000007 */
[----:B------:R-:W-:Y:S06]  /*7570*/  @P1 BRA `(.L_x_665) ;  /* 0x00000004004c1947 */ /* 0x000fec0003800000 */
[----:B------:R-:W1:Y:S01]  /*7580*/  LDC R4, c[0x0][0x3f4] ;  /* 0x0000fd00ff047b82 */ /* 0x000e620000000800 */
[----:B------:R-:W-:Y:S01]  /*7590*/  BSSY B2, `(.L_x_666) ;  /* 0x000002a000027945 */ /* 0x000fe20003800000 */
[-C--:B-1----:R-:W-:Y:S02]  /*75a0*/  ISETP.GE.AND P0, PT, R186, R4.reuse, PT ;  /* 0x00000004ba00720c */ /* 0x082fe40003f06270 */
[----:B------:R-:W-:-:S11]  /*75b0*/  ISETP.GE.AND P1, PT, R193, R4, PT ;  /* 0x00000004c100720c */ /* 0x000fd60003f26270 */
[----:B------:R-:W-:Y:S05]  /*75c0*/  @P0 BRA `(.L_x_667) ;  /* 0x0000000000980947 */ /* 0x000fea0003800000 */
[----:B------:R-:W1:Y:S01]  /*75d0*/  LDS.128 R4, [R10+0x20400] ;  /* 0x020400000a047984 */ /* 0x000e620000000c00 */
[C---:B------:R-:W-:Y:S01]  /*75e0*/  IMAD.U32 R25, R33.reuse, 0x10000, RZ ;  /* 0x0001000021197824 */ /* 0x040fe200078e00ff */
[----:B------:R-:W-:Y:S01]  /*75f0*/  LOP3.LUT R24, R33, 0xffff0000, RZ, 0xc0, !PT ;  /* 0xffff000021187812 */ /* 0x000fe200078ec0ff */
[C---:B------:R-:W-:Y:S01]  /*7600*/  IMAD.U32 R21, R31.reuse, 0x10000, RZ ;  /* 0x000100001f157824 */ /* 0x040fe200078e00ff */
[----:B------:R-:W-:Y:S01]  /*7610*/  LOP3.LUT R20, R31, 0xffff0000, RZ, 0xc0, !PT ;  /* 0xffff00001f147812 */ /* 0x000fe200078ec0ff */
[C---:B-1----:R-:W-:Y:S01]  /*7620*/  IMAD.U32 R12, R4.reuse, 0x10000, RZ ;  /* 0x00010000040c7824 */ /* 0x042fe200078e00ff */
[----:B------:R-:W-:Y:S01]  /*7630*/  LOP3.LUT R4, R4, 0xffff0000, RZ, 0xc0, !PT ;  /* 0xffff000004047812 */ /* 0x000fe200078ec0ff */
[C---:B------:R-:W-:Y:S01]  /*7640*/  IMAD.U32 R13, R5.reuse, 0x10000, RZ ;  /* 0x00010000050d7824 */ /* 0x040fe200078e00ff */
[----:B------:R-:W-:Y:S01]  /*7650*/  LOP3.LUT R5, R5, 0xffff0000, RZ, 0xc0, !PT ;  /* 0xffff000005057812 */ /* 0x000fe200078ec0ff */
[----:B------:R-:W-:Y:S01]  /*7660*/  IMAD.U32 R14, R6, 0x10000, RZ ;  /* 0x00010000060e7824 */ /* 0x000fe200078e00ff */
[----:B------:R-:W-:Y:S01]  /*7670*/  SHF.L.U32 R15, R7, 0x10, RZ ;  /* 0x00000010070f7819 */ /* 0x000fe200000006ff */
[C---:B------:R-:W-:Y:S01]  /*7680*/  FMUL.FTZ R27, R4.reuse, R25 ;  /* 0x00000019041b7220 */ /* 0x040fe20000410000 */
[-C--:B------:R-:W-:Y:S01]  /*7690*/  FMUL.FTZ R4, R4, R21.reuse ;  /* 0x0000001504047220 */ /* 0x080fe20000410000 */
[----:B------:R-:W-:Y:S01]  /*76a0*/  FMUL.FTZ R28, R5, R24 ;  /* 0x00000018051c7220 */ /* 0x000fe20000410000 */
[----:B------:R-:W-:Y:S01]  /*76b0*/  LOP3.LUT R6, R6, 0xffff0000, RZ, 0xc0, !PT ;  /* 0xffff000006067812 */ /* 0x000fe200078ec0ff */
[C---:B------:R-:W-:Y:S01]  /*76c0*/  FFMA.FTZ R27, R12.reuse, R21, -R27 ;  /* 0x000000150c1b7223 */ /* 0x040fe2000001081b */
[----:B------:R-:W-:Y:S01]  /*76d0*/  FFMA.FTZ R26, R12, R25, R4 ;  /* 0x000000190c1a7223 */ /* 0x000fe20000010004 */
[----:B------:R-:W-:Y:S01]  /*76e0*/  LOP3.LUT R7, R7, 0xffff0000, RZ, 0xc0, !PT ;  /* 0xffff000007077812 */ /* 0x000fe200078ec0ff */
[----:B------:R-:W-:Y:S01]  /*76f0*/  FMUL.FTZ R30, R5, R20 ;  /* 0x00000014051e7220 */ /* 0x000fe20000410000 */
[C---:B------:R-:W-:Y:S01]  /*7700*/  LOP3.LUT R12, R34.reuse, 0xffff0000, RZ, 0xc0, !PT ;  /* 0xffff0000220c7812 */ /* 0x040fe200078ec0ff */
[----:B------:R-:W-:Y:S01]  /*7710*/  IMAD.U32 R21, R34, 0x10000, RZ ;  /* 0x0001000022157824 */ /* 0x000fe200078e00ff */
[C---:B------:R-:W-:Y:S01]  /*7720*/  LOP3.LUT R4, R32.reuse, 0xffff0000, RZ, 0xc0, !PT ;  /* 0xffff000020047812 */ /* 0x040fe200078ec0ff */
[----:B------:R-:W-:-:S02]  /*7730*/  IMAD.U32 R5, R32, 0x10000, RZ ;  /* 0x0001000020057824 */ /* 0x000fc400078e00ff */
[C---:B------:R-:W-:Y:S01]  /*7740*/  FFMA.FTZ R28, R13.reuse, R20, -R28 ;  /* 0x000000140d1c7223 */ /* 0x040fe2000001081c */
[----:B------:R-:W-:Y:S01]  /*7750*/  FFMA.FTZ R13, R13, R24, R30 ;  /* 0x000000180d0d7223 */ /* 0x000fe2000001001e */
[C---:B------:R-:W-:Y:S01]  /*7760*/  FMUL.FTZ R25, R6.reuse, R21 ;  /* 0x0000001506197220 */ /* 0x040fe20000410000 */
[-C--:B------:R-:W-:Y:S01]  /*7770*/  FMUL.FTZ R20, R6, R5.reuse ;  /* 0x0000000506147220 */ /* 0x080fe20000410000 */
[C---:B------:R-:W-:Y:S01]  /*7780*/  FMUL.FTZ R24, R7.reuse, R12 ;  /* 0x0000000c07187220 */ /* 0x040fe20000410000 */
[-C--:B0-----:R-:W-:Y:S01]  /*7790*/  FMUL.FTZ R29, R7, R4.reuse ;  /* 0x00000004071d7220 */ /* 0x081fe20000410000 */
[C---:B------:R-:W-:Y:S01]  /*77a0*/  FFMA.FTZ R6, R14.reuse, R5, -R25 ;  /* 0x000000050e067223 */ /* 0x040fe20000010819 */
[----:B------:R-:W-:Y:S01]  /*77b0*/  FFMA.FTZ R21, R14, R21, R20 ;  /* 0x000000150e157223 */ /* 0x000fe20000010014 */
[C---:B------:R-:W-:Y:S01]  /*77c0*/  FFMA.FTZ R7, R15.reuse, R4, -R24 ;  /* 0x000000040f077223 */ /* 0x040fe20000010818 */
[----:B------:R-:W-:Y:S01]  /*77d0*/  FFMA.FTZ R12, R15, R12, R29 ;  /* 0x0000000c0f0c7223 */ /* 0x000fe2000001001d */
[----:B------:R-:W-:-:S02]  /*77e0*/  F2FP.BF16.F32.PACK_AB R4, R26, R27 ;  /* 0x0000001b1a04723e */ /* 0x000fc400000010ff */
[----:B------:R-:W-:Y:S02]  /*77f0*/  F2FP.BF16.F32.PACK_AB R5, R13, R28 ;  /* 0x0000001c0d05723e */ /* 0x000fe400000010ff */
[----:B------:R-:W-:Y:S02]  /*7800*/  F2FP.BF16.F32.PACK_AB R6, R21, R6 ;  /* 0x000000061506723e */ /* 0x000fe400000010ff */
[----:B------:R-:W-:-:S05]  /*7810*/  F2FP.BF16.F32.PACK_AB R7, R12, R7 ;  /* 0x000000070c07723e */ /* 0x000fca00000010ff */
[----:B------:R1:W-:Y:S02]  /*7820*/  STS.128 [R10+0x20400], R4 ;  /* 0x020400040a007388 */ /* 0x0003e40000000c00 */
.L_x_667:
[----:B------:R-:W-:Y:S05]  /*7830*/  BSYNC B2 ;  /* 0x0000000000027941 */ /* 0x000fea0003800000 */
.L_x_666:
[----:B------:R-:W-:Y:S05]  /*7840*/  @P1 BRA `(.L_x_665) ;  /* 0x0000000000981947 */ /* 0x000fea0003800000 */
[----:B-1----:R-:W1:Y:S01]  /*7850*/  LDS.128 R4, [R0] ;  /* 0x0000000000047984 */ /* 0x002e620000000c00 */
        /* <DEDUP_REMOVED lines=8> */
[C---:B------:R-:W-:Y:S01]  /*78e0*/  IMAD.U32 R14, R6.reuse, 0x10000, RZ ;  /* 0x00010000060e7824 */ /* 0x040fe200078e00ff */
[----:B------:R-:W-:Y:S01]  /*78f0*/  LOP3.LUT R6, R6, 0xffff0000, RZ, 0xc0, !PT ;  /* 0xffff000006067812 */ /* 0x000fe200078ec0ff */
[C---:B------:R-:W-:Y:S01]  /*7900*/  FMUL.FTZ R27, R4.reuse, R25 ;  /* 0x00000019041b7220 */ /* 0x040fe20000410000 */
[----:B------:R-:W-:Y:S01]  /*7910*/  FMUL.FTZ R4, R4, R21 ;  /* 0x0000001504047220 */ /* 0x000fe20000410000 */
[----:B------:R-:W-:-:S02]  /*7920*/  IMAD.U32 R15, R7, 0x10000, RZ ;  /* 0x00010000070f7824 */ /* 0x000fc400078e00ff */
[----:B------:R-:W-:Y:S01]  /*7930*/  FMUL.FTZ R28, R5, R24 ;  /* 0x00000018051c7220 */ /* 0x000fe20000410000 */
[C---:B------:R-:W-:Y:S01]  /*7940*/  FFMA.FTZ R27, R12.reuse, R21, -R27 ;  /* 0x000000150c1b7223 */ /* 0x040fe2000001081b */
[----:B------:R-:W-:Y:S01]  /*7950*/  FFMA.FTZ R26, R12, R25, R4 ;  /* 0x000000190c1a7223 */ /* 0x000fe20000010004 */
[----:B------:R-:W-:Y:S01]  /*7960*/  LOP3.LUT R7, R7, 0xffff0000, RZ, 0xc0, !PT ;  /* 0xffff000007077812 */ /* 0x000fe200078ec0ff */
[-C--:B------:R-:W-:Y:S01]  /*7970*/  FMUL.FTZ R30, R5, R20.reuse ;  /* 0x00000014051e7220 */ /* 0x080fe20000410000 */
[C---:B------:R-:W-:Y:S01]  /*7980*/  LOP3.LUT R12, R8.reuse, 0xffff0000, RZ, 0xc0, !PT ;  /* 0xffff0000080c7812 */ /* 0x040fe200078ec0ff */
[----:B------:R-:W-:Y:S01]  /*7990*/  IMAD.U32 R21, R8, 0x10000, RZ ;  /* 0x0001000008157824 */ /* 0x000fe200078e00ff */
[C---:B------:R-:W-:Y:S01]  /*79a0*/  LOP3.LUT R4, R3.reuse, 0xffff0000, RZ, 0xc0, !PT ;  /* 0xffff000003047812 */ /* 0x040fe200078ec0ff */
[----:B------:R-:W-:Y:S02]  /*79b0*/  IMAD.U32 R5, R3, 0x10000, RZ ;  /* 0x0001000003057824 */ /* 0x000fe400078e00ff */
        /* <DEDUP_REMOVED lines=14> */
[----:B------:R2:W-:Y:S02]  /*7aa0*/  STS.128 [R0], R4 ;  /* 0x0000000400007388 */ /* 0x0005e40000000c00 */
.L_x_665:
[----:B------:R-:W-:Y:S05]  /*7ab0*/  BSYNC B1 ;  /* 0x0000000000017941 */ /* 0x000fea0003800000 */
.L_x_664:
[----:B-12---:R-:W-:-:S05]  /*7ac0*/  VIADD R4, R184, 0x20 ;  /* 0x00000020b8047836 */ /* 0x006fca0000000000 */
[----:B------:R-:W-:-:S13]  /*7ad0*/  ISETP.GE.AND P0, PT, R4, R35, PT ;  /* 0x000000230400720c */ /* 0x000fda0003f06270 */
[----:B------:R-:W-:Y:S05]  /*7ae0*/  @P0 BRA `(.L_x_668) ;  /* 0x0000001400380947 */ /* 0x000fea0003800000 */
        /* <DEDUP_REMOVED lines=10> */
[C---:B------:R-:W-:Y:S01]  /*7b90*/  IMAD.U32 R28, R34.reuse, 0x10000, RZ ;  /* 0x00010000221c7824 */ /* 0x040fe200078e00ff */
[----:B0-----:R-:W-:Y:S02]  /*7ba0*/  LOP3.LUT R29, R34, 0xffff0000, RZ, 0xc0, !PT ;  /* 0xffff0000221d7812 */ /* 0x001fe400078ec0ff */
[----:B------:R-:W-:Y:S01]  /*7bb0*/  LOP3.LUT R27, R32, 0xffff0000, RZ, 0xc0, !PT ;  /* 0xffff0000201b7812 */ /* 0x000fe200078ec0ff */
[C---:B-1----:R-:W-:Y:S01]  /*7bc0*/  IMAD.U32 R12, R4.reuse, 0x10000, RZ ;  /* 0x00010000040c7824 */ /* 0x042fe200078e00ff */
[----:B------:R-:W-:Y:S01]  /*7bd0*/  LOP3.LUT R4, R4, 0xffff0000, RZ, 0xc0, !PT ;  /* 0xffff000004047812 */ /* 0x000fe200078ec0ff */
[C---:B------:R-:W-:Y:S01]  /*7be0*/  IMAD.U32 R13, R5.reuse, 0x10000, RZ ;  /* 0x00010000050d7824 */ /* 0x040fe200078e00ff */
[----:B------:R-:W-:Y:S01]  /*7bf0*/  LOP3.LUT R5, R5, 0xffff0000, RZ, 0xc0, !PT ;  /* 0xffff000005057812 */ /* 0x000fe200078ec0ff */
[C---:B------:R-:W-:Y:S01]  /*7c00*/  IMAD.U32 R14, R6.reuse, 0x10000, RZ ;  /* 0x00010000060e7824 */ /* 0x040fe200078e00ff */
[----:B------:R-:W-:Y:S01]  /*7c10*/  LOP3.LUT R6, R6, 0xffff0000, RZ, 0xc0, !PT ;  /* 0xffff000006067812 */ /* 0x000fe200078ec0ff */
[-C--:B------:R-:W-:Y:S01]  /*7c20*/  FMUL.FTZ R21, R26, R4.reuse ;  /* 0x000000041a157220 */ /* 0x080fe20000410000 */
[C---:B------:R-:W-:Y:S01]  /*7c30*/  FMUL.FTZ R25, R24.reuse, R4 ;  /* 0x0000000418197220 */ /* 0x040fe20000410000 */
[C---:B------:R-:W-:Y:S01]  /*7c40*/  IMAD.U32 R15, R7.reuse, 0x10000, RZ ;  /* 0x00010000070f7824 */ /* 0x040fe200078e00ff */
[----:B------:R-:W-:Y:S01]  /*7c50*/  LOP3.LUT R7, R7, 0xffff0000, RZ, 0xc0, !PT ;  /* 0xffff000007077812 */ /* 0x000fe200078ec0ff */
[-C--:B------:R-:W-:Y:S01]  /*7c60*/  FFMA.FTZ R4, R24, R12.reuse, -R21 ;  /* 0x0000000c18047223 */ /* 0x080fe20000010815 */
[----:B------:R-:W-:Y:S01]  /*7c70*/  FFMA.FTZ R25, R26, R12, R25 ;  /* 0x0000000c1a197223 */ /* 0x000fe20000010019 */
[-C--:B------:R-:W-:Y:S01]  /*7c80*/  FMUL.FTZ R20, R33, R5.reuse ;  /* 0x0000000521147220 */ /* 0x080fe20000410000 */
[----:B------:R-:W-:Y:S01]  /*7c90*/  FMUL.FTZ R12, R31, R5 ;  /* 0x000000051f0c7220 */ /* 0x000fe20000410000 */
[----:B------:R-:W-:-:S02]  /*7ca0*/  IMAD.U32 R26, R32, 0x10000, RZ ;  /* 0x00010000201a7824 */ /* 0x000fc400078e00ff */
[----:B------:R-:W-:Y:S01]  /*7cb0*/  FMUL.FTZ R24, R27, R7 ;  /* 0x000000071b187220 */ /* 0x000fe20000410000 */
[-C--:B------:R-:W-:Y:S01]  /*7cc0*/  FFMA.FTZ R5, R31, R13.reuse, -R20 ;  /* 0x0000000d1f057223 */ /* 0x080fe20000010814 */
[----:B------:R-:W-:Y:S01]  /*7cd0*/  FFMA.FTZ R12, R33, R13, R12 ;  /* 0x0000000d210c7223 */ /* 0x000fe2000001000c */
[-C--:B------:R-:W-:Y:S01]  /*7ce0*/  FMUL.FTZ R13, R28, R6.reuse ;  /* 0x000000061c0d7220 */ /* 0x080fe20000410000 */
[C---:B------:R-:W-:Y:S01]  /*7cf0*/  FMUL.FTZ R21, R26.reuse, R6 ;  /* 0x000000061a157220 */ /* 0x040fe20000410000 */
[C---:B------:R-:W-:Y:S01]  /*7d00*/  FMUL.FTZ R20, R29.reuse, R7 ;  /* 0x000000071d147220 */ /* 0x040fe20000410000 */
[-C--:B------:R-:W-:Y:S01]  /*7d10*/  FFMA.FTZ R24, R29, R15.reuse, R24 ;  /* 0x0000000f1d187223 */ /* 0x080fe20000010018 */
[-C--:B------:R-:W-:Y:S01]  /*7d20*/  FFMA.FTZ R6, R26, R14.reuse, -R13 ;  /* 0x0000000e1a067223 */ /* 0x080fe2000001080d */
[----:B------:R-:W-:Y:S01]  /*7d30*/  FFMA.FTZ R21, R28, R14, R21 ;  /* 0x0000000e1c157223 */ /* 0x000fe20000010015 */
[----:B------:R-:W-:Y:S01]  /*7d40*/  FFMA.FTZ R7, R27, R15, -R20 ;  /* 0x0000000f1b077223 */ /* 0x000fe20000010814 */
[----:B------:R-:W-:-:S02]  /*7d50*/  F2FP.BF16.F32.PACK_AB R4, R25, R4 ;  /* 0x000000041904723e */ /* 0x000fc400000010ff */
[----:B------:R-:W-:Y:S02]  /*7d60*/  F2FP.BF16.F32.PACK_AB R5, R12, R5 ;  /* 0x000000050c05723e */ /* 0x000fe400000010ff */
[----:B------:R-:W-:Y:S02]  /*7d70*/  F2FP.BF16.F32.PACK_AB R6, R21, R6 ;  /* 0x000000061506723e */ /* 0x000fe400000010ff */
[----:B------:R-:W-:-:S05]  /*7d80*/  F2FP.BF16.F32.PACK_AB R7, R24, R7 ;  /* 0x000000071807723e */ /* 0x000fca00000010ff */
[----:B------:R1:W-:Y:S02]  /*7d90*/  STS.128 [R10+0x21400], R4 ;  /* 0x021400040a007388 */ /* 0x0003e40000000c00 */
.L_x_670:
[----:B------:R-:W-:Y:S05]  /*7da0*/  BSYNC B1 ;  /* 0x0000000000017941 */ /* 0x000fea0003800000 */
.L_x_669:
[----:B------:R-:W-:Y:S05]  /*7db0*/  @P1 BRA `(.L_x_668) ;  /* 0x0000001000841947 */ /* 0x000fea0003800000 */
[----:B-1----:R-:W1:Y:S01]  /*7dc0*/  LDS.128 R4, [R0+0x1000] ;  /* 0x0010000000047984 */ /* 0x002e620000000c00 */
[----:B------:R-:W-:Y:S01]  /*7dd0*/  SHF.L.U32 R24, R11, 0x10, RZ ;  /* 0x000000100b187819 */ /* 0x000fe200000006ff */
[----:B------:R-:W-:Y:S01]  /*7de0*/  IMAD.U32 R14, R9, 0x10000, RZ ;  /* 0x00010000090e7824 */ /* 0x000fe200078e00ff */
[----:B------:R-:W-:Y:S01]  /*7df0*/  LOP3.LUT R26, R11, 0xffff0000, RZ, 0xc0, !PT ;  /* 0xffff00000b1a7812 */ /* 0x000fe200078ec0ff */
[C---:B------:R-:W-:Y:S01]  /*7e00*/  IMAD.U32 R25, R8.reuse, 0x10000, RZ ;  /* 0x0001000008197824 */ /* 0x040fe200078e00ff */
[----:B------:R-:W-:Y:S02]  /*7e10*/  LOP3.LUT R20, R9, 0xffff0000, RZ, 0xc0, !PT ;  /* 0xffff000009147812 */ /* 0x000fe400078ec0ff */
        /* <DEDUP_REMOVED lines=8> */
[----:B------:R-:W-:Y:S01]  /*7ea0*/  FMUL.FTZ R15, R14, R4 ;  /* 0x000000040e0f7220 */ /* 0x000fe20000410000 */
[----:B------:R-:W-:Y:S01]  /*7eb0*/  FMUL.FTZ R21, R26, R5 ;  /* 0x000000051a157220 */ /* 0x000fe20000410000 */
[----:B------:R-:W-:-:S02]  /*7ec0*/  IMAD.U32 R11, R7, 0x10000, RZ ;  /* 0x00010000070b7824 */ /* 0x000fc400078e00ff */
[----:B------:R-:W-:Y:S01]  /*7ed0*/  FFMA.FTZ R4, R14, R10, -R13 ;  /* 0x0000000a0e047223 */ /* 0x000fe2000001080d */
[C---:B------:R-:W-:Y:S01]  /*7ee0*/  FMUL.FTZ R13, R20.reuse, R5 ;  /* 0x00000005140d7220 */ /* 0x040fe20000410000 */
[----:B------:R-:W-:Y:S01]  /*7ef0*/  FFMA.FTZ R5, R20, R12, -R21 ;  /* 0x0000000c14057223 */ /* 0x000fe20000010815 */
[----:B------:R-:W-:Y:S01]  /*7f00*/  IMAD.U32 R21, R3, 0x10000, RZ ;  /* 0x0001000003157824 */ /* 0x000fe200078e00ff */
[----:B------:R-:W-:Y:S01]  /*7f10*/  LOP3.LUT R7, R7, 0xffff0000, RZ, 0xc0, !PT ;  /* 0xffff000007077812 */ /* 0x000fe200078ec0ff */
[----:B------:R-:W-:Y:S01]  /*7f20*/  FFMA.FTZ R15, R24, R10, R15 ;  /* 0x0000000a180f7223 */ /* 0x000fe2000001000f */
[----:B------:R-:W-:Y:S01]  /*7f30*/  LOP3.LUT R3, R3, 0xffff0000, RZ, 0xc0, !PT ;  /* 0xffff000003037812 */ /* 0x000fe200078ec0ff */
[-C--:B------:R-:W-:Y:S01]  /*7f40*/  FMUL.FTZ R8, R25, R6.reuse ;  /* 0x0000000619087220 */ /* 0x080fe20000410000 */
[----:B------:R-:W-:Y:S01]  /*7f50*/  FMUL.FTZ R10, R21, R6 ;  /* 0x00000006150a7220 */ /* 0x000fe20000410000 */
[-C--:B------:R-:W-:Y:S01]  /*7f60*/  FMUL.FTZ R14, R27, R7.reuse ;  /* 0x000000071b0e7220 */ /* 0x080fe20000410000 */
[----:B------:R-:W-:Y:S01]  /*7f70*/  FFMA.FTZ R12, R26, R12, R13 ;  /* 0x0000000c1a0c7223 */ /* 0x000fe2000001000d */
[----:B------:R-:W-:Y:S01]  /*7f80*/  FMUL.FTZ R20, R3, R7 ;  /* 0x0000000703147220 */ /* 0x000fe20000410000 */
[-C--:B------:R-:W-:Y:S01]  /*7f90*/  FFMA.FTZ R6, R21, R9.reuse, -R8 ;  /* 0x0000000915067223 */ /* 0x080fe20000010808 */
[----:B------:R-:W-:Y:S01]  /*7fa0*/  FFMA.FTZ R9, R25, R9, R10 ;  /* 0x0000000919097223 */ /* 0x000fe2000001000a */
[-C--:B------:R-:W-:Y:S01]  /*7fb0*/  FFMA.FTZ R7, R3, R11.reuse, -R14 ;  /* 0x0000000b03077223 */ /* 0x080fe2000001080e */
[----:B------:R-:W-:Y:S01]  /*7fc0*/  FFMA.FTZ R20, R27, R11, R20 ;  /* 0x0000000b1b147223 */ /* 0x000fe20000010014 */
[----:B------:R-:W-:-:S02]  /*7fd0*/  F2FP.BF16.F32.PACK_AB R4, R15, R4 ;  /* 0x000000040f04723e */ /* 0x000fc400000010ff */
[----:B------:R-:W-:Y:S02]  /*7fe0*/  F2FP.BF16.F32.PACK_AB R5, R12, R5 ;  /* 0x000000050c05723e */ /* 0x000fe400000010ff */
[----:B------:R-:W-:Y:S02]  /*7ff0*/  F2FP.BF16.F32.PACK_AB R6, R9, R6 ;  /* 0x000000060906723e */ /* 0x000fe400000010ff */
[----:B------:R-:W-:-:S05]  /*8000*/  F2FP.BF16.F32.PACK_AB R7, R20, R7 ;  /* 0x000000071407723e */ /* 0x000fca00000010ff */
[----:B------:R3:W-:Y:S01]  /*8010*/  STS.128 [R0+0x1000], R4 ;  /* 0x0010000400007388 */ /* 0x0007e20000000c00 */
[----:B------:R-:W-:Y:S05]  /*8020*/  BRA `(.L_x_668) ;  /* 0x0000000c00e87947 */ /* 0x000fea0003800000 */
.L_x_658:
[----:B------:R-:W-:-:S03]  /*8030*/  UMOV UR4, 0xffffffff ;  /* 0xffffffff00047882 */ /* 0x000fc60000000000 */
[----:B------:R-:W-:Y:S05]  /*8040*/  BRA.DIV UR4, `(.L_x_671) ;  /* 0x000000fe04447947 */ /* 0x000fea000b800000 */
[----:B------:R0:W1:Y:S04]  /*8050*/  SHFL.IDX PT, R0, R27, RZ, 0x1c1f ;  /* 0x001c1fff1b007589 */ /* 0x00006800000e0000 */
[----:B------:R0:W2:Y:S04]  /*8060*/  SHFL.IDX PT, R3, R26, RZ, 0x1c1f ;  /* 0x001c1fff1a037589 */ /* 0x0000a800000e0000 */
[----:B------:R0:W3:Y:S04]  /*8070*/  SHFL.IDX PT, R20, R29, RZ, 0x1c1f ;  /* 0x001c1fff1d147589 */ /* 0x0000e800000e0000 */
[----:B------:R0:W4:Y:S02]  /*8080*/  SHFL.IDX PT, R14, R28, RZ, 0x1c1f ;  /* 0x001c1fff1c0e7589 */ /* 0x00012400000e0000 */
.L_x_874:
[----:B------:R-:W5:Y:S01]  /*8090*/  LDL R6, [R1+0x34] ;  /* 0x0000340001067983 */ /* 0x000f620000100800 */
[----:B------:R-:W-:Y:S01]  /*80a0*/  ULDC UR4, c[0x0][0x448] ;  /* 0x0001120000047ab9 */ /* 0x000fe20000000800 */
[----:B------:R-:W0:Y:S01]  /*80b0*/  LDC R21, c[0x0][0x3f4] ;  /* 0x0000fd00ff157b82 */ /* 0x000e220000000800 */
[----:B------:R-:W-:Y:S01]  /*80c0*/  IMAD R24, R24, UR4, RZ ;  /* 0x0000000418187c24 */ /* 0x000fe2000f8e02ff */
[----:B------:R-:W-:Y:S01]  /*80d0*/  BSSY B1, `(.L_x_672) ;  /* 0x0000017000017945 */ /* 0x000fe20003800000 */
[----:B------:R-:W-:Y:S02]  /*80e0*/  CS2R R10, SRZ ;  /* 0x00000000000a7805 */ /* 0x000fe4000001ff00 */
[----:B------:R-:W-:Y:S02]  /*80f0*/  CS2R R8, SRZ ;  /* 0x0000000000087805 */ /* 0x000fe4000001ff00 */
[----:B------:R-:W-:Y:S02]  /*8100*/  ISETP.GE.AND P0, PT, R4, R24, PT ;  /* 0x000000180400720c */ /* 0x000fe40003f06270 */
[----:B-----5:R-:W-:-:S04]  /*8110*/  LEA.HI R5, R6, R6, RZ, 0x1 ;  /* 0x0000000606057211 */ /* 0x020fc800078f08ff */
[----:B------:R-:W-:-:S05]  /*8120*/  LOP3.LUT R5, R5, 0xfffffffe, RZ, 0xc0, !PT ;  /* 0xfffffffe05057812 */ /* 0x000fca00078ec0ff */
[----:B0-----:R-:W-:Y:S01]  /*8130*/  IMAD.IADD R27, R6, 0x1, -R5 ;  /* 0x00000001061b7824 */ /* 0x001fe200078e0a05 */
[----:B------:R-:W-:Y:S02]  /*8140*/  CS2R R6, SRZ ;  /* 0x0000000000067805 */ /* 0x000fe4000001ff00 */
[----:B------:R-:W-:Y:S02]  /*8150*/  CS2R R4, SRZ ;  /* 0x0000000000047805 */ /* 0x000fe4000001ff00 */
[----:B------:R-:W-:Y:S01]  /*8160*/  SHF.L.U32 R27, R27, 0x1f, RZ ;  /* 0x0000001f1b1b7819 */ /* 0x000fe200000006ff */
[----:B------:R-:W-:Y:S06]  /*8170*/  @P0 BRA `(.L_x_673) ;  /* 0x0000000000300947 */ /* 0x000fec0003800000 */
[----:B------:R-:W-:Y:S01]  /*8180*/  ULDC UR4, c[0x0][0x3f4] ;  /* 0x0000fd0000047ab9 */ /* 0x000fe20000000800 */
[C---:B------:R-:W-:Y:S01]  /*8190*/  IMAD.SHL.U32 R15, R16.reuse, 0x2, RZ ;  /* 0x00000002100f7824 */ /* 0x040fe200078e00ff */
[C---:B------:R-:W-:Y:S02]  /*81a0*/  ISETP.GE.AND P2, PT, R16.reuse, UR4, PT ;  /* 0x0000000410007c0c */ /* 0x040fe4000bf46270 */
[----:B------:R-:W-:Y:S02]  /*81b0*/  SHF.L.U64.HI R7, R16, 0x1, R17 ;  /* 0x0000000110077819 */ /* 0x000fe40000010211 */
[-C--:B--2---:R-:W-:Y:S02]  /*81c0*/  IADD3 R12, P0, R3, R15.reuse, RZ ;  /* 0x0000000f030c7210 */ /* 0x084fe40007f1e0ff */
[----:B----4-:R-:W-:-:S03]  /*81d0*/  IADD3 R14, P1, R14, R15, RZ ;  /* 0x0000000f0e0e7210 */ /* 0x010fc60007f3e0ff */
[--C-:B-1----:R-:W-:Y:S02]  /*81e0*/  IMAD.X R13, R0, 0x1, R7.reuse, P0 ;  /* 0x00000001000d7824 */ /* 0x102fe400000e0607 */
[----:B---3--:R-:W-:Y:S01]  /*81f0*/  IMAD.X R15, R20, 0x1, R7, P1 ;  /* 0x00000001140f7824 */ /* 0x008fe200008e0607 */
[----:B------:R-:W-:Y:S01]  /*8200*/  CS2R R6, SRZ ;  /* 0x0000000000067805 */ /* 0x000fe2000001ff00 */
[----:B------:R-:W-:Y:S06]  /*8210*/  @P2 BRA `(.L_x_673) ;  /* 0x0000000000082947 */ /* 0x000fec0003800000 */
[----:B------:R0:W5:Y:S04]  /*8220*/  LD.E.128 R8, desc[UR40][R12.64] ;  /* 0x000000280c087980 */ /* 0x000168000c101d00 */
[----:B------:R0:W5:Y:S02]  /*8230*/  LD.E.128 R4, desc[UR40][R14.64] ;  /* 0x000000280e047980 */ /* 0x000164000c101d00 */
.L_x_673:
[----:B------:R-:W-:Y:S05]  /*8240*/  BSYNC B1 ;  /* 0x0000000000017941 */ /* 0x000fea0003800000 */
.L_x_672:
[----:B------:R-:W2:Y:S01]  /*8250*/  SYNCS.PHASECHK.TRANS64.TRYWAIT P1, [R2+URZ+0x28c00], R27 ;  /* 0x028c001b020075a7 */ /* 0x000ea2000802017f */
[----:B-1----:R-:W-:Y:S01]  /*8260*/  IMAD R0, R25, -0x40, R24 ;  /* 0xffffffc019007824 */ /* 0x002fe200078e0218 */
[--C-:B-----5:R-:W-:Y:S01]  /*8270*/  SHF.R.U64 R29, R8, 0x10, R9.reuse ;  /* 0x00000010081d7819 */ /* 0x120fe20000001209 */
[----:B---3--:R-:W-:Y:S01]  /*8280*/  IMAD.MOV.U32 R20, RZ, RZ, R8 ;  /* 0x000000ffff147224 */ /* 0x008fe200078e0008 */
[--C-:B------:R-:W-:Y:S01]  /*8290*/  SHF.R.U32.HI R26, RZ, 0x10, R9.reuse ;  /* 0x00000010ff1a7819 */ /* 0x100fe20000011609 */
[----:B0-----:R-:W-:Y:S01]  /*82a0*/  IMAD.MOV.U32 R15, RZ, RZ, R9 ;  /* 0x000000ffff0f7224 */ /* 0x001fe200078e0009 */
[--C-:B------:R-:W-:Y:S01]  /*82b0*/  SHF.R.U64 R8, R10, 0x10, R11.reuse ;  /* 0x000000100a087819 */ /* 0x100fe2000000120b */
[--C-:B----4-:R-:W-:Y:S01]  /*82c0*/  IMAD.MOV.U32 R14, RZ, RZ, R11.reuse ;  /* 0x000000ffff0e7224 */ /* 0x110fe200078e000b */
[----:B------:R-:W-:Y:S01]  /*82d0*/  SHF.R.U32.HI R25, RZ, 0x10, R11 ;  /* 0x00000010ff197819 */ /* 0x000fe2000001160b */
[----:B--2---:R-:W-:Y:S01]  /*82e0*/  IMAD.MOV.U32 R3, RZ, RZ, R10 ;  /* 0x000000ffff037224 */ /* 0x004fe200078e000a */
[----:B------:R-:W-:Y:S01]  /*82f0*/  VIMNMX R31, R0, 0x40, PT ;  /* 0x00000040001f7848 */ /* 0x000fe20003fe0100 */
[----:B------:R-:W-:Y:S01]  /*8300*/  IMAD.MOV.U32 R24, RZ, RZ, R4 ;  /* 0x000000ffff187224 */ /* 0x000fe200078e0004 */
[--C-:B------:R-:W-:Y:S01]  /*8310*/  SHF.R.U64 R11, R4, 0x10, R5.reuse ;  /* 0x00000010040b7819 */ /* 0x100fe20000001205 */
[--C-:B------:R-:W-:Y:S01]  /*8320*/  IMAD.MOV.U32 R12, RZ, RZ, R5.reuse ;  /* 0x000000ffff0c7224 */ /* 0x100fe200078e0005 */
[----:B------:R-:W-:Y:S01]  /*8330*/  SHF.R.U32.HI R9, RZ, 0x10, R5 ;  /* 0x00000010ff097819 */ /* 0x000fe20000011605 */
[----:B------:R-:W-:Y:S01]  /*8340*/  IMAD.MOV.U32 R13, RZ, RZ, R6 ;  /* 0x000000ffff0d7224 */ /* 0x000fe200078e0006 */
[----:B------:R-:W-:Y:S01]  /*8350*/  ISETP.GE.AND P0, PT, R16, R21, PT ;  /* 0x000000151000720c */ /* 0x000fe20003f06270 */
[--C-:B------:R-:W-:Y:S01]  /*8360*/  IMAD.MOV.U32 R0, RZ, RZ, R7.reuse ;  /* 0x000000ffff007224 */ /* 0x100fe200078e0007 */
[--C-:B------:R-:W-:Y:S01]  /*8370*/  SHF.R.U64 R4, R6, 0x10, R7.reuse ;  /* 0x0000001006047819 */ /* 0x100fe20000001207 */
[C---:B------:R-:W-:Y:S01]  /*8380*/  VIADD R28, R184.reuse, 0x20 ;  /* 0x00000020b81c7836 */ /* 0x040fe20000000000 */
[----:B------:R-:W-:Y:S01]  /*8390*/  SHF.R.U32.HI R5, RZ, 0x10, R7 ;  /* 0x00000010ff057819 */ /* 0x000fe20000011607 */
[----:B------:R-:W-:Y:S01]  /*83a0*/  BSSY B1, `(.L_x_674) ;  /* 0x000000c000017945 */ /* 0x000fe20003800000 */
[----:B------:R-:W-:-:S02]  /*83b0*/  ISETP.GE.OR P2, PT, R184, R31, P0 ;  /* 0x0000001fb800720c */ /* 0x000fc40000746670 */
[----:B------:R-:W-:Y:S02]  /*83c0*/  PRMT R20, R20, 0x5410, R29 ;  /* 0x0000541014147816 */ /* 0x000fe4000000001d */
[----:B------:R-:W-:Y:S02]  /*83d0*/  ISETP.GE.OR P0, PT, R28, R31, P0 ;  /* 0x0000001f1c00720c */ /* 0x000fe40000706670 */
[----:B------:R-:W-:Y:S02]  /*83e0*/  PRMT R15, R15, 0x5410, R26 ;  /* 0x000054100f0f7816 */ /* 0x000fe4000000001a */
[----:B------:R-:W-:Y:S02]  /*83f0*/  PRMT R3, R3, 0x5410, R8 ;  /* 0x0000541003037816 */ /* 0x000fe40000000008 */
[----:B------:R-:W-:Y:S02]  /*8400*/  PRMT R14, R14, 0x5410, R25 ;  /* 0x000054100e0e7816 */ /* 0x000fe40000000019 */
[----:B------:R-:W-:-:S02]  /*8410*/  PRMT R24, R24, 0x5410, R11 ;  /* 0x0000541018187816 */ /* 0x000fc4000000000b */
[----:B------:R-:W-:Y:S02]  /*8420*/  PRMT R12, R12, 0x5410, R9 ;  /* 0x000054100c0c7816 */ /* 0x000fe40000000009 */
[----:B------:R-:W-:Y:S02]  /*8430*/  PRMT R13, R13, 0x5410, R4 ;  /* 0x000054100d0d7816 */ /* 0x000fe40000000004 */
[----:B------:R-:W-:Y:S01]  /*8440*/  PRMT R0, R0, 0x5410, R5 ;  /* 0x0000541000007816 */ /* 0x000fe20000000005 */
[----:B------:R-:W-:Y:S06]  /*8450*/  @!P1 BRA `(.L_x_675) ;  /* 0x000000f800b09947 */ /* 0x000fec0003800000 */
.L_x_875:
[----:B------:R-:W-:Y:S05]  /*8460*/  BSYNC B1 ;  /* 0x0000000000017941 */ /* 0x000fea0003800000 */
.L_x_674:
[----:B------:R-:W-:Y:S04]  /*8470*/  BSSY B1, `(.L_x_676) ;  /* 0x000005a000017945 */ /* 0x000fe80003800000 */
[----:B------:R-:W-:Y:S05]  /*8480*/  @P2 BRA `(.L_x_677) ;  /* 0x0000000400602947 */ /* 0x000fea0003800000 */
[----:B------:R-:W-:Y:S01]  /*8490*/  IMAD.SHL.U32 R4, R190, 0x40, RZ ;  /* 0x00000040be047824 */ /* 0x000fe200078e00ff */
[----:B------:R-:W-:Y:S01]  /*84a0*/  LOP3.LUT R33, R24, 0xffff0000, RZ, 0xc0, !PT ;  /* 0xffff000018217812 */ /* 0x000fe200078ec0ff */
[----:B------:R-:W-:Y:S02]  /*84b0*/  IMAD.IADD R5, R16, 0x1, R21 ;  /* 0x0000000110057824 */ /* 0x000fe400078e0215 */
[----:B------:R-:W-:Y:S01]  /*84c0*/  IMAD.U32 R36, R24, 0x10000, RZ ;  /* 0x0001000018247824 */ /* 0x000fe200078e00ff */
[----:B------:R-:W-:Y:S01]  /*84d0*/  LOP3.LUT R6, R4, 0x1c0, RZ, 0xc0, !PT ;  /* 0x000001c004067812 */ /* 0x000fe200078ec0ff */
[----:B------:R-:W-:-:S03]  /*84e0*/  IMAD.U32 R34, R20, 0x10000, RZ ;  /* 0x0001000014227824 */ /* 0x000fc600078e00ff */
[C---:B------:R-:W-:Y:S02]  /*84f0*/  LOP3.LUT R4, R6.reuse, 0x38, R16, 0xf8, !PT ;  /* 0x0000003806047812 */ /* 0x040fe400078ef810 */
[----:B------:R-:W-:Y:S02]  /*8500*/  SHF.R.U32.HI R7, RZ, 0x3, R6 ;  /* 0x00000003ff077819 */ /* 0x000fe40000011606 */
[----:B------:R-:W-:Y:S02]  /*8510*/  LOP3.LUT R6, R6, 0x38, R5, 0xf8, !PT ;  /* 0x0000003806067812 */ /* 0x000fe400078ef805 */
[-C--:B------:R-:W-:Y:S02]  /*8520*/  LOP3.LUT R4, R4, R7.reuse, RZ, 0x3c, !PT ;  /* 0x0000000704047212 */ /* 0x080fe400078e3cff */
[----:B------:R-:W-:-:S03]  /*8530*/  LOP3.LUT R6, R6, R7, RZ, 0x3c, !PT ;  /* 0x0000000706067212 */ /* 0x000fc600078e3cff */
[C---:B------:R-:W-:Y:S02]  /*8540*/  IMAD R5, R209.reuse, 0x200, R4 ;  /* 0x00000200d1057824 */ /* 0x040fe400078e0204 */
[----:B------:R-:W-:Y:S02]  /*8550*/  IMAD R9, R209, 0x200, R6 ;  /* 0x00000200d1097824 */ /* 0x000fe400078e0206 */
[----:B------:R-:W-:-:S03]  /*8560*/  IMAD R42, R5, 0x2, R2 ;  /* 0x00000002052a7824 */ /* 0x000fc600078e0202 */
[----:B------:R-:W-:Y:S02]  /*8570*/  LEA R44, R9, R2, 0x1 ;  /* 0x00000002092c7211 */ /* 0x000fe400078e08ff */
[----:B------:R-:W1:Y:S04]  /*8580*/  LDS.128 R4, [R42+0x20400] ;  /* 0x020400002a047984 */ /* 0x000e680000000c00 */
[----:B------:R-:W2:Y:S01]  /*8590*/  LDS.128 R8, [R44+0x20400] ;  /* 0x020400002c087984 */ /* 0x000ea20000000c00 */
[C---:B-1----:R-:W-:Y:S01]  /*85a0*/  IMAD.U32 R25, R4.reuse, 0x10000, RZ ;  /* 0x0001000004197824 */ /* 0x042fe200078e00ff */
[----:B------:R-:W-:Y:S01]  /*85b0*/  LOP3.LUT R4, R4, 0xffff0000, RZ, 0xc0, !PT ;  /* 0xffff000004047812 */ /* 0x000fe200078ec0ff */
[C---:B0-----:R-:W-:Y:S01]  /*85c0*/  IMAD.U32 R27, R6.reuse, 0x10000, RZ ;  /* 0x00010000061b7824 */ /* 0x041fe200078e00ff */
[----:B------:R-:W-:Y:S01]  /*85d0*/  LOP3.LUT R6, R6, 0xffff0000, RZ, 0xc0, !PT ;  /* 0xffff000006067812 */ /* 0x000fe200078ec0ff */
[C---:B--2---:R-:W-:Y:S01]  /*85e0*/  IMAD.U32 R29, R8.reuse, 0x10000, RZ ;  /* 0x00010000081d7824 */ /* 0x044fe200078e00ff */
[----:B------:R-:W-:Y:S01]  /*85f0*/  LOP3.LUT R8, R8, 0xffff0000, RZ, 0xc0, !PT ;  /* 0xffff000008087812 */ /* 0x000fe200078ec0ff */
[C---:B------:R-:W-:Y:S01]  /*8600*/  IMAD.U32 R31, R10.reuse, 0x10000, RZ ;  /* 0x000100000a1f7824 */ /* 0x040fe200078e00ff */
[----:B------:R-:W-:Y:S01]  /*8610*/  LOP3.LUT R10, R10, 0xffff0000, RZ, 0xc0, !PT ;  /* 0xffff00000a0a7812 */ /* 0x000fe200078ec0ff */
[C---:B------:R-:W-:Y:S01]  /*8620*/  FMUL.FTZ R38, R29.reuse, R36 ;  /* 0x000000241d267220 */ /* 0x040fe20000410000 */
[-C--:B------:R-:W-:Y:S01]  /*8630*/  FMUL.FTZ R40, R29, R34.reuse ;  /* 0x000000221d287220 */ /* 0x080fe20000410000 */
[----:B------:R-:W-:Y:S01]  /*8640*/  LOP3.LUT R29, R20, 0xffff0000, RZ, 0xc0, !PT ;  /* 0xffff0000141d7812 */ /* 0x000fe200078ec0ff */
[----:B------:R-:W-:Y:S01]  /*8650*/  FMUL.FTZ R35, R8, R33 ;  /* 0x0000002108237220 */ /* 0x000fe20000410000 */
[----:B------:R-:W-:Y:S01]  /*8660*/  FFMA.FTZ R37, R25, R34, -R38 ;  /* 0x0000002219257223 */ /* 0x000fe20000010826 */
[----:B------:R-:W-:-:S02]  /*8670*/  IMAD.U32 R38, R13, 0x10000, RZ ;  /* 0x000100000d267824 */ /* 0x000fc400078e00ff */
[----:B------:R-:W-:Y:S01]  /*8680*/  FFMA.FTZ R40, R25, R36, R40 ;  /* 0x0000002419287223 */ /* 0x000fe20000010028 */
[----:B------:R-:W-:Y:S02]  /*8690*/  IMAD.U32 R34, R3, 0x10000, RZ ;  /* 0x0001000003227824 */ /* 0x000fe400078e00ff */
[-C--:B------:R-:W-:Y:S01]  /*86a0*/  FMUL.FTZ R25, R8, R29.reuse ;  /* 0x0000001d08197220 */ /* 0x080fe20000410000 */
[----:B------:R-:W-:Y:S01]  /*86b0*/  FFMA.FTZ R36, R4, R29, -R35 ;  /* 0x0000001d04247223 */ /* 0x000fe20000010823 */
[----:B------:R-:W-:Y:S01]  /*86c0*/  FMUL.FTZ R8, R31, R38 ;  /* 0x000000261f087220 */ /* 0x000fe20000410000 */
[----:B------:R-:W-:Y:S01]  /*86d0*/  LOP3.LUT R35, R13, 0xffff0000, RZ, 0xc0, !PT ;  /* 0xffff00000d237812 */ /* 0x000fe200078ec0ff */
[-C--:B------:R-:W-:Y:S01]  /*86e0*/  FMUL.FTZ R31, R31, R34.reuse ;  /* 0x000000221f1f7220 */ /* 0x080fe20000410000 */
[----:B------:R-:W-:Y:S01]  /*86f0*/  LOP3.LUT R29, R3, 0xffff0000, RZ, 0xc0, !PT ;  /* 0xffff0000031d7812 */ /* 0x000fe200078ec0ff */
[----:B------:R-:W-:Y:S01]  /*8700*/  FFMA.FTZ R34, R27, R34, -R8 ;  /* 0x000000221b227223 */ /* 0x000fe20000010808 */
[----:B------:R-:W-:-:S02]  /*8710*/  IMAD.U32 R30, R9, 0x10000, RZ ;  /* 0x00010000091e7824 */ /* 0x000fc400078e00ff */
[----:B------:R-:W-:Y:S01]  /*8720*/  FFMA.FTZ R38, R27, R38, R31 ;  /* 0x000000261b267223 */ /* 0x000fe2000001001f */
[----:B------:R-:W-:Y:S01]  /*8730*/  FMUL.FTZ R27, R10, R35 ;  /* 0x000000230a1b7220 */ /* 0x000fe20000410000 */
[----:B------:R-:W-:Y:S02]  /*8740*/  IMAD.U32 R31, R12, 0x10000, RZ ;  /* 0x000100000c1f7824 */ /* 0x000fe400078e00ff */
[----:B------:R-:W-:Y:S01]  /*8750*/  FFMA.FTZ R33, R4, R33, R25 ;  /* 0x0000002104217223 */ /* 0x000fe20000010019 */
[----:B------:R-:W-:Y:S02]  /*8760*/  IMAD.U32 R26, R5, 0x10000, RZ ;  /* 0x00010000051a7824 */ /* 0x000fe400078e00ff */
[-C--:B------:R-:W-:Y:S01]  /*8770*/  FMUL.FTZ R43, R10, R29.reuse ;  /* 0x0000001d0a2b7220 */ /* 0x080fe20000410000 */
[----:B------:R-:W-:Y:S02]  /*8780*/  IMAD.U32 R25, R15, 0x10000, RZ ;  /* 0x000100000f197824 */ /* 0x000fe400078e00ff */
[----:B------:R-:W-:Y:S01]  /*8790*/  FFMA.FTZ R41, R6, R29, -R27 ;  /* 0x0000001d06297223 */ /* 0x000fe2000001081b */
[----:B------:R-:W-:Y:S01]  /*87a0*/  FMUL.FTZ R39, R30, R31 ;  /* 0x0000001f1e277220 */ /* 0x000fe20000410000 */
[----:B------:R-:W-:-:S02]  /*87b0*/  IMAD.U32 R32, R11, 0x10000, RZ ;  /* 0x000100000b207824 */ /* 0x000fc400078e00ff */
[----:B------:R-:W-:Y:S01]  /*87c0*/  FMUL.FTZ R30, R30, R25 ;  /* 0x000000191e1e7220 */ /* 0x000fe20000410000 */
[----:B------:R-:W-:Y:S02]  /*87d0*/  IMAD.U32 R29, R0, 0x10000, RZ ;  /* 0x00010000001d7824 */ /* 0x000fe400078e00ff */
[----:B------:R-:W-:Y:S01]  /*87e0*/  FFMA.FTZ R43, R6, R35, R43 ;  /* 0x00000023062b7223 */ /* 0x000fe2000001002b */
[----:B------:R-:W-:Y:S02]  /*87f0*/  IMAD.U32 R27, R14, 0x10000, RZ ;  /* 0x000100000e1b7824 */ /* 0x000fe400078e00ff */
[----:B------:R-:W-:Y:S01]  /*8800*/  FFMA.FTZ R39, R26, R25, -R39 ;  /* 0x000000191a277223 */ /* 0x000fe20000010827 */
[----:B------:R-:W-:Y:S01]  /*8810*/  IMAD.U32 R28, R7, 0x10000, RZ ;  /* 0x00010000071c7824 */ /* 0x000fe200078e00ff */
[----:B------:R-:W-:Y:S01]  /*8820*/  LOP3.LUT R9, R9, 0xffff0000, RZ, 0xc0, !PT ;  /* 0xffff000009097812 */ /* 0x000fe200078ec0ff */
[C---:B------:R-:W-:Y:S01]  /*8830*/  FMUL.FTZ R35, R32.reuse, R29 ;  /* 0x0000001d20237220 */ /* 0x040fe20000410000 */
[----:B------:R-:W-:Y:S01]  /*8840*/  LOP3.LUT R11, R11, 0xffff0000, RZ, 0xc0, !PT ;  /* 0xffff00000b0b7812 */ /* 0x000fe200078ec0ff */
[----:B------:R-:W-:Y:S01]  /*8850*/  FMUL.FTZ R25, R32, R27 ;  /* 0x0000001b20197220 */ /* 0x000fe20000410000 */
[----:B------:R-:W-:Y:S01]  /*8860*/  LOP3.LUT R8, R12, 0xffff0000, RZ, 0xc0, !PT ;  /* 0xffff00000c087812 */ /* 0x000fe200078ec0ff */
[----:B------:R-:W-:Y:S01]  /*8870*/  FFMA.FTZ R30, R26, R31, R30 ;  /* 0x0000001f1a1e7223 */ /* 0x000fe2000001001e */
[----:B------:R-:W-:Y:S01]  /*8880*/  LOP3.LUT R10, R0, 0xffff0000, RZ, 0xc0, !PT ;  /* 0xffff0000000a7812 */ /* 0x000fe200078ec0ff */
[C---:B------:R-:W-:Y:S01]  /*8890*/  FFMA.FTZ R35, R28.reuse, R27, -R35 ;  /* 0x0000001b1c237223 */ /* 0x040fe20000010823 */
[----:B------:R-:W-:Y:S01]  /*88a0*/  LOP3.LUT R4, R15, 0xffff0000, RZ, 0xc0, !PT ;  /* 0xffff00000f047812 */ /* 0x000fe200078ec0ff */
[----:B------:R-:W-:Y:S01]  /*88b0*/  FFMA.FTZ R25, R28, R29, R25 ;  /* 0x0000001d1c197223 */ /* 0x000fe20000010019 */
[----:B------:R-:W-:Y:S01]  /*88c0*/  LOP3.LUT R6, R14, 0xffff0000, RZ, 0xc0, !PT ;  /* 0xffff00000e067812 */ /* 0x000fe200078ec0ff */
[----:B------:R-:W-:Y:S01]  /*88d0*/  FMUL.FTZ R26, R9, R8 ;  /* 0x00000008091a7220 */ /* 0x000fe20000410000 */
[----:B------:R-:W-:Y:S01]  /*88e0*/  LOP3.LUT R5, R5, 0xffff0000, RZ, 0xc0, !PT ;  /* 0xffff000005057812 */ /* 0x000fe200078ec0ff */
[----:B------:R-:W-:Y:S01]  /*88f0*/  FMUL.FTZ R28, R11, R10 ;  /* 0x0000000a0b1c7220 */ /* 0x000fe20000410000 */
[----:B------:R-:W-:Y:S01]  /*8900*/  LOP3.LUT R7, R7, 0xffff0000, RZ, 0xc0, !PT ;  /* 0xffff000007077812 */ /* 0x000fe200078ec0ff */
[----:B------:R-:W-:Y:S01]  /*8910*/  FMUL.FTZ R9, R9, R4 ;  /* 0x0000000409097220 */ /* 0x000fe20000410000 */
[----:B------:R-:W-:Y:S01]  /*8920*/  FMUL.FTZ R11, R11, R6 ;  /* 0x000000060b0b7220 */ /* 0x000fe20000410000 */
[----:B------:R-:W-:Y:S01]  /*8930*/  FFMA.FTZ R26, R5, R4, -R26 ;  /* 0x00000004051a7223 */ /* 0x000fe2000001081a */
[----:B------:R-:W-:Y:S01]  /*8940*/  F2FP.BF16.F32.PACK_AB R4, R36, R37 ;  /* 0x000000252404723e */ /* 0x000fe200000010ff */
[----:B------:R-:W-:Y:S01]  /*8950*/  FFMA.FTZ R28, R7, R6, -R28 ;  /* 0x00000006071c7223 */ /* 0x000fe2000001081c */
[----:B------:R-:W-:Y:S01]  /*8960*/  FFMA.FTZ R9, R5, R8, R9 ;  /* 0x0000000805097223 */ /* 0x000fe20000010009 */
[----:B------:R-:W-:Y:S01]  /*8970*/  FFMA.FTZ R32, R7, R10, R11 ;  /* 0x0000000a07207223 */ /* 0x000fe2000001000b */
[----:B------:R-:W-:-:S02]  /*8980*/  F2FP.BF16.F32.PACK_AB R6, R41, R34 ;  /* 0x000000222906723e */ /* 0x000fc400000010ff */
[----:B------:R-:W-:Y:S02]  /*8990*/  F2FP.BF16.F32.PACK_AB R5, R26, R39 ;  /* 0x000000271a05723e */ /* 0x000fe400000010ff */
[----:B------:R-:W-:Y:S02]  /*89a0*/  F2FP.BF16.F32.PACK_AB R7, R28, R35 ;  /* 0x000000231c07723e */ /* 0x000fe400000010ff */
[----:B------:R-:W-:Y:S02]  /*89b0*/  F2FP.BF16.F32.PACK_AB R8, R33, R40 ;  /* 0x000000282108723e */ /* 0x000fe400000010ff */
[----:B------:R-:W-:Y:S01]  /*89c0*/  F2FP.BF16.F32.PACK_AB R10, R43, R38 ;  /* 0x000000262b0a723e */ /* 0x000fe200000010ff */
[----:B------:R1:W-:Y:S01]  /*89d0*/  STS.128 [R42+0x20400], R4 ;  /* 0x020400042a007388 */ /* 0x0003e20000000c00 */
[----:B------:R-:W-:Y:S02]  /*89e0*/  F2FP.BF16.F32.PACK_AB R9, R9, R30 ;  /* 0x0000001e0909723e */ /* 0x000fe400000010ff */
[----:B------:R-:W-:-:S05]  /*89f0*/  F2FP.BF16.F32.PACK_AB R11, R32, R25 ;  /* 0x00000019200b723e */ /* 0x000fca00000010ff */
[----:B------:R1:W-:Y:S02]  /*8a00*/  STS.128 [R44+0x20400], R8 ;  /* 0x020400082c007388 */ /* 0x0003e40000000c00 */
.L_x_677:
[----:B------:R-:W-:Y:S05]  /*8a10*/  BSYNC B1 ;  /* 0x0000000000017941 */ /* 0x000fea0003800000 */
.L_x_676:
[----:B------:R-:W-:Y:S05]  /*8a20*/  @P0 BRA `(.L_x_668) ;  /* 0x0000000400680947 */ /* 0x000fea0003800000 */
[----:B-1----:R-:W2:Y:S01]  /*8a30*/  LDL R5, [R1+0x54] ;  /* 0x0000540001057983 */ /* 0x002ea20000100800 */
[C---:B------:R-:W-:Y:S02]  /*8a40*/  VIADD R6, R184.reuse, 0x20 ;  /* 0x00000020b8067836 */ /* 0x040fe40000000000 */
[----:B------:R-:W-:Y:S01]  /*8a50*/  VIADD R7, R184, 0x20 ;  /* 0x00000020b8077836 */ /* 0x000fe20000000000 */
[----:B------:R-:W3:Y:S01]  /*8a60*/  LDL R42, [R1+0x4c] ;  /* 0x00004c00012a7983 */ /* 0x000ee20000100800 */
[----:B------:R-:W-:Y:S02]  /*8a70*/  IMAD.SHL.U32 R6, R6, 0x40, RZ ;  /* 0x0000004006067824 */ /* 0x000fe400078e00ff */
[----:B------:R-:W-:Y:S02]  /*8a80*/  IMAD.SHL.U32 R7, R7, 0x40, RZ ;  /* 0x0000004007077824 */ /* 0x000fe400078e00ff */
[----:B------:R-:W-:Y:S01]  /*8a90*/  IMAD.IADD R4, R16, 0x1, R21 ;  /* 0x0000000110047824 */ /* 0x000fe200078e0215 */
[----:B------:R-:W-:-:S02]  /*8aa0*/  LOP3.LUT R6, R6, 0x1c0, RZ, 0xc0, !PT ;  /* 0x000001c006067812 */ /* 0x000fc400078ec0ff */
[----:B------:R-:W-:Y:S02]  /*8ab0*/  LOP3.LUT R7, R7, 0x1c0, RZ, 0xc0, !PT ;  /* 0x000001c007077812 */ /* 0x000fe400078ec0ff */
[----:B------:R-:W-:Y:S02]  /*8ac0*/  SHF.R.U32.HI R6, RZ, 0x3, R6 ;  /* 0x00000003ff067819 */ /* 0x000fe40000011606 */
[----:B------:R-:W-:-:S04]  /*8ad0*/  LOP3.LUT R4, R7, 0x38, R4, 0xf8, !PT ;  /* 0x0000003807047812 */ /* 0x000fc800078ef804 */
[----:B------:R-:W-:Y:S01]  /*8ae0*/  LOP3.LUT R4, R4, R6, RZ, 0x3c, !PT ;  /* 0x0000000604047212 */ /* 0x000fe200078e3cff */
[----:B------:R-:W-:Y:S02]  /*8af0*/  IMAD.U32 R35, R24, 0x10000, RZ ;  /* 0x0001000018237824 */ /* 0x000fe400078e00ff */
[----:B------:R-:W-:Y:S01]  /*8b00*/  IMAD.U32 R33, R20, 0x10000, RZ ;  /* 0x0001000014217824 */ /* 0x000fe200078e00ff */
[----:B------:R-:W-:Y:S01]  /*8b10*/  LOP3.LUT R38, R24, 0xffff0000, RZ, 0xc0, !PT ;  /* 0xffff000018267812 */ /* 0x000fe200078ec0ff */
[----:B------:R-:W-:Y:S01]  /*8b20*/  IMAD.U32 R40, R12, 0x10000, RZ ;  /* 0x000100000c287824 */ /* 0x000fe200078e00ff */
[----:B------:R-:W-:Y:S01]  /*8b30*/  LOP3.LUT R20, R20, 0xffff0000, RZ, 0xc0, !PT ;  /* 0xffff000014147812 */ /* 0x000fe200078ec0ff */
[----:B------:R-:W-:Y:S02]  /*8b40*/  IMAD.U32 R36, R15, 0x10000, RZ ;  /* 0x000100000f247824 */ /* 0x000fe400078e00ff */
[----:B------:R-:W-:Y:S02]  /*8b50*/  IMAD.U32 R37, R3, 0x10000, RZ ;  /* 0x0001000003257824 */ /* 0x000fe400078e00ff */
[----:B------:R-:W-:Y:S01]  /*8b60*/  IMAD.U32 R39, R13, 0x10000, RZ ;  /* 0x000100000d277824 */ /* 0x000fe200078e00ff */
[----:B------:R-:W-:-:S02]  /*8b70*/  LOP3.LUT R41, R0, 0xffff0000, RZ, 0xc0, !PT ;  /* 0xffff000000297812 */ /* 0x000fc400078ec0ff */
[----:B------:R-:W-:Y:S01]  /*8b80*/  LOP3.LUT R15, R15, 0xffff0000, RZ, 0xc0, !PT ;  /* 0xffff00000f0f7812 */ /* 0x000fe200078ec0ff */
[----:B--2---:R-:W-:Y:S02]  /*8b90*/  IMAD.IADD R9, R5, 0x1, R4 ;  /* 0x0000000105097824 */ /* 0x004fe400078e0204 */
[----:B---3--:R-:W1:Y:S03]  /*8ba0*/  LDS.128 R4, [R42+0x20400] ;  /* 0x020400002a047984 */ /* 0x008e660000000c00 */
[----:B------:R-:W-:-:S05]  /*8bb0*/  LEA R21, R9, R2, 0x1 ;  /* 0x0000000209157211 */ /* 0x000fca00078e08ff */
[----:B------:R-:W2:Y:S01]  /*8bc0*/  LDS.128 R8, [R21+0x20400] ;  /* 0x0204000015087984 */ /* 0x000ea20000000c00 */
[----:B-1----:R-:W-:Y:S02]  /*8bd0*/  IMAD.U32 R25, R4, 0x10000, RZ ;  /* 0x0001000004197824 */ /* 0x002fe400078e00ff */
[C---:B--2---:R-:W-:Y:S01]  /*8be0*/  IMAD.U32 R29, R8.reuse, 0x10000, RZ ;  /* 0x00010000081d7824 */ /* 0x044fe200078e00ff */
[----:B------:R-:W-:Y:S01]  /*8bf0*/  LOP3.LUT R8, R8, 0xffff0000, RZ, 0xc0, !PT ;  /* 0xffff000008087812 */ /* 0x000fe200078ec0ff */
[----:B------:R-:W-:Y:S02]  /*8c00*/  IMAD.U32 R30, R9, 0x10000, RZ ;  /* 0x00010000091e7824 */ /* 0x000fe400078e00ff */
[-C--:B------:R-:W-:Y:S01]  /*8c10*/  FMUL.FTZ R34, R35, R29.reuse ;  /* 0x0000001d23227220 */ /* 0x080fe20000410000 */
[----:B------:R-:W-:Y:S01]  /*8c20*/  FMUL.FTZ R24, R33, R29 ;  /* 0x0000001d21187220 */ /* 0x000fe20000410000 */
[----:B------:R-:W-:Y:S01]  /*8c30*/  LOP3.LUT R4, R4, 0xffff0000, RZ, 0xc0, !PT ;  /* 0xffff000004047812 */ /* 0x000fe200078ec0ff */
[----:B------:R-:W-:-:S02]  /*8c40*/  IMAD.U32 R26, R5, 0x10000, RZ ;  /* 0x00010000051a7824 */ /* 0x000fc400078e00ff */
[-C--:B------:R-:W-:Y:S01]  /*8c50*/  FFMA.FTZ R34, R33, R25.reuse, -R34 ;  /* 0x0000001921227223 */ /* 0x080fe20000010822 */
[----:B------:R-:W-:Y:S01]  /*8c60*/  FFMA.FTZ R24, R35, R25, R24 ;  /* 0x0000001923187223 */ /* 0x000fe20000010018 */
[----:B------:R-:W-:Y:S01]  /*8c70*/  FMUL.FTZ R29, R38, R8 ;  /* 0x00000008261d7220 */ /* 0x000fe20000410000 */
[-C--:B------:R-:W-:Y:S01]  /*8c80*/  FMUL.FTZ R33, R40, R30.reuse ;  /* 0x0000001e28217220 */ /* 0x080fe20000410000 */
[----:B------:R-:W-:Y:S01]  /*8c90*/  FMUL.FTZ R35, R36, R30 ;  /* 0x0000001e24237220 */ /* 0x000fe20000410000 */
[----:B------:R-:W-:Y:S02]  /*8ca0*/  IMAD.U32 R31, R10, 0x10000, RZ ;  /* 0x000100000a1f7824 */ /* 0x000fe400078e00ff */
[C---:B------:R-:W-:Y:S01]  /*8cb0*/  FMUL.FTZ R25, R20.reuse, R8 ;  /* 0x0000000814197220 */ /* 0x040fe20000410000 */
[----:B------:R-:W-:Y:S01]  /*8cc0*/  FFMA.FTZ R29, R20, R4, -R29 ;  /* 0x00000004141d7223 */ /* 0x000fe2000001081d */
[-C--:B------:R-:W-:Y:S01]  /*8cd0*/  FFMA.FTZ R33, R36, R26.reuse, -R33 ;  /* 0x0000001a24217223 */ /* 0x080fe20000010821 */
[----:B------:R-:W-:Y:S01]  /*8ce0*/  FFMA.FTZ R35, R40, R26, R35 ;  /* 0x0000001a28237223 */ /* 0x000fe20000010023 */
[----:B0-----:R-:W-:Y:S01]  /*8cf0*/  IMAD.U32 R27, R6, 0x10000, RZ ;  /* 0x00010000061b7824 */ /* 0x001fe200078e00ff */
[----:B------:R-:W-:Y:S01]  /*8d00*/  LOP3.LUT R10, R10, 0xffff0000, RZ, 0xc0, !PT ;  /* 0xffff00000a0a7812 */ /* 0x000fe200078ec0ff */
[----:B------:R-:W-:Y:S01]  /*8d10*/  FFMA.FTZ R25, R38, R4, R25 ;  /* 0x0000000426197223 */ /* 0x000fe20000010019 */
[----:B------:R-:W-:Y:S01]  /*8d20*/  LOP3.LUT R20, R3, 0xffff0000, RZ, 0xc0, !PT ;  /* 0xffff000003147812 */ /* 0x000fe200078ec0ff */
[-C--:B------:R-:W-:Y:S01]  /*8d30*/  FMUL.FTZ R8, R37, R31.reuse ;  /* 0x0000001f25087220 */ /* 0x080fe20000410000 */
[----:B------:R-:W-:Y:S01]  /*8d40*/  LOP3.LUT R26, R13, 0xffff0000, RZ, 0xc0, !PT ;  /* 0xffff00000d1a7812 */ /* 0x000fe200078ec0ff */
[----:B------:R-:W-:Y:S01]  /*8d50*/  FMUL.FTZ R4, R39, R31 ;  /* 0x0000001f27047220 */ /* 0x000fe20000410000 */
[----:B------:R-:W-:-:S02]  /*8d60*/  IMAD.U32 R32, R11, 0x10000, RZ ;  /* 0x000100000b207824 */ /* 0x000fc400078e00ff */
[----:B------:R-:W-:Y:S01]  /*8d70*/  IMAD.U32 R30, R0, 0x10000, RZ ;  /* 0x00010000001e7824 */ /* 0x000fe200078e00ff */
[----:B------:R-:W-:Y:S01]  /*8d80*/  LOP3.LUT R6, R6, 0xffff0000, RZ, 0xc0, !PT ;  /* 0xffff000006067812 */ /* 0x000fe200078ec0ff */
[-C--:B------:R-:W-:Y:S01]  /*8d90*/  FFMA.FTZ R8, R39, R27.reuse, R8 ;  /* 0x0000001b27087223 */ /* 0x080fe20000010008 */
[----:B------:R-:W-:Y:S01]  /*8da0*/  LOP3.LUT R9, R9, 0xffff0000, RZ, 0xc0, !PT ;  /* 0xffff000009097812 */ /* 0x000fe200078ec0ff */
[----:B------:R-:W-:Y:S01]  /*8db0*/  FFMA.FTZ R3, R37, R27, -R4 ;  /* 0x0000001b25037223 */ /* 0x000fe20000010804 */
[----:B------:R-:W-:Y:S01]  /*8dc0*/  LOP3.LUT R11, R11, 0xffff0000, RZ, 0xc0, !PT ;  /* 0xffff00000b0b7812 */ /* 0x000fe200078ec0ff */
[-C--:B------:R-:W-:Y:S01]  /*8dd0*/  FMUL.FTZ R13, R26, R10.reuse ;  /* 0x0000000a1a0d7220 */ /* 0x080fe20000410000 */
[----:B------:R-:W-:Y:S01]  /*8de0*/  FMUL.FTZ R31, R20, R10 ;  /* 0x0000000a141f7220 */ /* 0x000fe20000410000 */
[----:B------:R-:W-:Y:S01]  /*8df0*/  LOP3.LUT R39, R12, 0xffff0000, RZ, 0xc0, !PT ;  /* 0xffff00000c277812 */ /* 0x000fe200078ec0ff */
[----:B------:R-:W-:Y:S02]  /*8e00*/  IMAD.U32 R28, R7, 0x10000, RZ ;  /* 0x00010000071c7824 */ /* 0x000fe400078e00ff */
[----:B------:R-:W-:Y:S01]  /*8e10*/  FMUL.FTZ R27, R30, R32 ;  /* 0x000000201e1b7220 */ /* 0x000fe20000410000 */
[C---:B------:R-:W-:Y:S01]  /*8e20*/  IMAD.U32 R4, R14.reuse, 0x10000, RZ ;  /* 0x000100000e047824 */ /* 0x040fe200078e00ff */
[----:B------:R-:W-:Y:S01]  /*8e30*/  LOP3.LUT R37, R14, 0xffff0000, RZ, 0xc0, !PT ;  /* 0xffff00000e257812 */ /* 0x000fe200078ec0ff */
[-C--:B------:R-:W-:Y:S01]  /*8e40*/  FFMA.FTZ R10, R20, R6.reuse, -R13 ;  /* 0x00000006140a7223 */ /* 0x080fe2000001080d */
[----:B------:R-:W-:Y:S01]  /*8e50*/  LOP3.LUT R5, R5, 0xffff0000, RZ, 0xc0, !PT ;  /* 0xffff000005057812 */ /* 0x000fe200078ec0ff */
[----:B------:R-:W-:Y:S01]  /*8e60*/  FFMA.FTZ R31, R26, R6, R31 ;  /* 0x000000061a1f7223 */ /* 0x000fe2000001001f */
[----:B------:R-:W-:Y:S01]  /*8e70*/  LOP3.LUT R7, R7, 0xffff0000, RZ, 0xc0, !PT ;  /* 0xffff000007077812 */ /* 0x000fe200078ec0ff */
[C---:B------:R-:W-:Y:S01]  /*8e80*/  FMUL.FTZ R13, R4.reuse, R32 ;  /* 0x00000020040d7220 */ /* 0x040fe20000410000 */
[-C--:B------:R-:W-:Y:S01]  /*8e90*/  FFMA.FTZ R27, R4, R28.reuse, -R27 ;  /* 0x0000001c041b7223 */ /* 0x080fe2000001081b */
[----:B------:R-:W-:Y:S01]  /*8ea0*/  FMUL.FTZ R0, R39, R9 ;  /* 0x0000000927007220 */ /* 0x000fe20000410000 */
[----:B------:R-:W-:Y:S01]  /*8eb0*/  FMUL.FTZ R6, R41, R11 ;  /* 0x0000000b29067220 */ /* 0x000fe20000410000 */
[----:B------:R-:W-:Y:S01]  /*8ec0*/  FMUL.FTZ R4, R15, R9 ;  /* 0x000000090f047220 */ /* 0x000fe20000410000 */
[----:B------:R-:W-:Y:S01]  /*8ed0*/  FMUL.FTZ R20, R37, R11 ;  /* 0x0000000b25147220 */ /* 0x000fe20000410000 */
[----:B------:R-:W-:Y:S01]  /*8ee0*/  FFMA.FTZ R0, R15, R5, -R0 ;  /* 0x000000050f007223 */ /* 0x000fe20000010800 */
[----:B------:R-:W-:Y:S01]  /*8ef0*/  FFMA.FTZ R14, R37, R7, -R6 ;  /* 0x00000007250e7223 */ /* 0x000fe20000010806 */
[----:B------:R-:W-:Y:S01]  /*8f00*/  FFMA.FTZ R13, R30, R28, R13 ;  /* 0x0000001c1e0d7223 */ /* 0x000fe2000001000d */
[----:B------:R-:W-:Y:S01]  /*8f10*/  FFMA.FTZ R12, R39, R5, R4 ;  /* 0x00000005270c7223 */ /* 0x000fe20000010004 */
[----:B------:R-:W-:Y:S01]  /*8f20*/  FFMA.FTZ R20, R41, R7, R20 ;  /* 0x0000000729147223 */ /* 0x000fe20000010014 */
[----:B------:R-:W-:-:S02]  /*8f30*/  F2FP.BF16.F32.PACK_AB R6, R10, R3 ;  /* 0x000000030a06723e */ /* 0x000fc400000010ff */
[----:B------:R-:W-:Y:S02]  /*8f40*/  F2FP.BF16.F32.PACK_AB R4, R29, R34 ;  /* 0x000000221d04723e */ /* 0x000fe400000010ff */
[----:B------:R-:W-:Y:S02]  /*8f50*/  F2FP.BF16.F32.PACK_AB R10, R31, R8 ;  /* 0x000000081f0a723e */ /* 0x000fe400000010ff */
[----:B------:R-:W-:Y:S02]  /*8f60*/  F2FP.BF16.F32.PACK_AB R5, R0, R33 ;  /* 0x000000210005723e */ /* 0x000fe400000010ff */
[----:B------:R-:W-:Y:S02]  /*8f70*/  F2FP.BF16.F32.PACK_AB R7, R14, R27 ;  /* 0x0000001b0e07723e */ /* 0x000fe400000010ff */
[----:B------:R-:W-:Y:S02]  /*8f80*/  F2FP.BF16.F32.PACK_AB R8, R25, R24 ;  /* 0x000000181908723e */ /* 0x000fe400000010ff */
[----:B------:R-:W-:-:S02]  /*8f90*/  F2FP.BF16.F32.PACK_AB R9, R12, R35 ;  /* 0x000000230c09723e */ /* 0x000fc400000010ff */
[----:B------:R-:W-:Y:S01]  /*8fa0*/  F2FP.BF16.F32.PACK_AB R11, R20, R13 ;  /* 0x0000000d140b723e */ /* 0x000fe200000010ff */
[----:B------:R2:W-:Y:S04]  /*8fb0*/  STS.128 [R42+0x20400], R4 ;  /* 0x020400042a007388 */ /* 0x0005e80000000c00 */
[----:B------:R2:W-:Y:S02]  /*8fc0*/  STS.128 [R21+0x20400], R8 ;  /* 0x0204000815007388 */ /* 0x0005e40000000c00 */
.L_x_668:
[----:B------:R-:W-:Y:S05]  /*8fd0*/  BSYNC B0 ;  /* 0x0000000000007941 */ /* 0x000fea0003800000 */
.L_x_657:
[----:B------:R-:W-:Y:S01]  /*8fe0*/  @!PT LDS RZ, [RZ] ;  /* 0x00000000fffff984 */ /* 0x000fe20000000800 */
[----:B------:R-:W-:Y:S01]  /*8ff0*/  @!PT LDS RZ, [RZ] ;  /* 0x00000000fffff984 */ /* 0x000fe20000000800 */
[----:B------:R-:W-:Y:S01]  /*9000*/  @!PT LDS RZ, [RZ] ;  /* 0x00000000fffff984 */ /* 0x000fe20000000800 */
[----:B------:R-:W-:Y:S01]  /*9010*/  @!PT LDS RZ, [RZ] ;  /* 0x00000000fffff984 */ /* 0x000fe20000000800 */
[----:B------:R4:W-:Y:S06]  /*9020*/  MEMBAR.ALL.CTA ;  /* 0x0000000000007992 */ /* 0x0009ec0000008000 */
[----:B----4-:R-:W4:Y:S01]  /*9030*/  FENCE.VIEW.ASYNC.S ;  /* 0x00000000000073c6 */ /* 0x010f220000000000 */
[----:B------:R-:W-:Y:S05]  /*9040*/  WARPSYNC.ALL ;  /* 0x0000000000007948 */ /* 0x000fea0003800000 */
[----:B----4-:R-:W-:Y:S06]  /*9050*/  BAR.SYNC.DEFER_BLOCKING 0xd, 0x80 ;  /* 0x0342000000007b1d */ /* 0x010fec0000010000 */
.L_x_654:
[----:B------:R-:W-:-:S13]  /*9060*/  ISETP.NE.AND P0, PT, R185, 0x3, PT ;  /* 0x00000003b900780c */ /* 0x000fda0003f05270 */
[----:B------:R-:W-:Y:S05]  /*9070*/  @!P0 BRA `(.L_x_678) ;  /* 0x0000000000048947 */ /* 0x000fea0003800000 */
[----:B------:R-:W-:Y:S01]  /*9080*/  BPT.TRAP 0x1 ;  /* 0x000000040000795c */ /* 0x000fe20000300000 */
.L_x_678:
[----:B------:R-:W-:Y:S01]  /*9090*/  IMAD R12, R18, 0x8, R2 ;  /* 0x00000008120c7824 */ /* 0x000fe200078e0202 */
[----:B------:R-:W-:-:S04]  /*90a0*/  SHF.L.U32 R13, R23, 0x1f, RZ ;  /* 0x0000001f170d7819 */ /* 0x000fc800000006ff */
[----:B------:R4:W0:Y:S01]  /*90b0*/  SYNCS.PHASECHK.TRANS64.TRYWAIT P1, [R12+URZ+0x28c30], R13 ;  /* 0x028c300d0c0075a7 */ /* 0x000822000802017f */
[----:B------:R-:W-:Y:S05]  /*90c0*/  @!P0 BRA `(.L_x_679) ;  /* 0x0000000000048947 */ /* 0x000fea0003800000 */
[----:B------:R-:W-:Y:S01]  /*90d0*/  BPT.TRAP 0x1 ;  /* 0x000000040000795c */ /* 0x000fe20000300000 */
.L_x_679:
[C---:B---3--:R-:W-:Y:S02]  /*90e0*/  VIADD R0, R2.reuse, 0x22400 ;  /* 0x0002240002007836 */ /* 0x048fe40000000000 */
[----:B01----:R-:W-:-:S03]  /*90f0*/  VIADD R3, R2, 0x20400 ;  /* 0x0002040002037836 */ /* 0x003fc60000000000 */
[----:B------:R-:W-:Y:S02]  /*9100*/  SHF.R.U32.HI R0, RZ, 0x4, R0 ;  /* 0x00000004ff007819 */ /* 0x000fe40000011600 */
[----:B------:R-:W-:Y:S02]  /*9110*/  SHF.R.U32.HI R3, RZ, 0x4, R3 ;  /* 0x00000004ff037819 */ /* 0x000fe40000011603 */
[----:B------:R-:W-:Y:S02]  /*9120*/  LOP3.LUT R0, R0, 0x3fff, RZ, 0xc0, !PT ;  /* 0x00003fff00007812 */ /* 0x000fe400078ec0ff */
[----:B------:R-:W-:Y:S02]  /*9130*/  LOP3.LUT R3, R3, 0x3fff, RZ, 0xc0, !PT ;  /* 0x00003fff03037812 */ /* 0x000fe400078ec0ff */
[----:B--2---:R-:W-:Y:S01]  /*9140*/  LOP3.LUT R11, R0, 0x10000, RZ, 0xfc, !PT ;  /* 0x00010000000b7812 */ /* 0x004fe200078efcff */
[----:B------:R-:W-:Y:S06]  /*9150*/  @P1 BRA `(.L_x_680) ;  /* 0x0000000000081947 */ /* 0x000fec0003800000 */
[----:B------:R-:W0:Y:S02]  /*9160*/  SYNCS.PHASECHK.TRANS64.TRYWAIT P1, [R12+URZ+0x28c30], R13 ;  /* 0x028c300d0c0075a7 */ /* 0x000e24000802017f */
[----:B0-----:R-:W-:Y:S05]  /*9170*/  @!P1 BRA `(.L_x_681) ;  /* 0x000000ec007c9947 */ /* 0x001fea0003800000 */
.L_x_680:
[----:B------:R-:W-:Y:S01]  /*9180*/  IMAD R14, R18, 0x200, R11 ;  /* 0x00000200120e7824 */ /* 0x000fe200078e020b */
[----:B------:R-:W-:Y:S01]  /*9190*/  LOP3.LUT R4, R3, 0x10000, RZ, 0xfc, !PT ;  /* 0x0001000003047812 */ /* 0x000fe200078efcff */
[----:B------:R-:W-:Y:S01]  /*91a0*/  IMAD.MOV.U32 R5, RZ, RZ, 0x40000040 ;  /* 0x40000040ff057424 */ /* 0x000fe200078e00ff */
[----:B------:R-:W-:Y:S05]  /*91b0*/  WARPSYNC.ALL ;  /* 0x0000000000007948 */ /* 0x000fea0003800000 */
[----:B------:R-:W-:Y:S01]  /*91c0*/  IMAD.MOV.U32 R15, RZ, RZ, 0x40000040 ;  /* 0x40000040ff0f7424 */ /* 0x000fe200078e00ff */
[----:B------:R-:W-:Y:S01]  /*91d0*/  R2UR UR4, R4 ;  /* 0x00000000040472ca */ /* 0x000fe200000e0000 */
[----:B-----5:R-:W-:Y:S01]  /*91e0*/  WARPGROUP.ARRIVE ;  /* 0x00000000000079c5 */ /* 0x020fe20000000000 */
[----:B------:R-:W-:Y:S01]  /*91f0*/  R2UR UR5, R5 ;  /* 0x00000000050572ca */ /* 0x000fe200000e0000 */
[C---:B------:R-:W-:Y:S01]  /*9200*/  VIADD R6, R14.reuse, 0x2 ;  /* 0x000000020e067836 */ /* 0x040fe20000000000 */
[----:B------:R-:W-:Y:S01]  /*9210*/  R2UR UR6, R14 ;  /* 0x000000000e0672ca */ /* 0x000fe200000e0000 */
[----:B------:R-:W-:Y:S01]  /*9220*/  IMAD.MOV.U32 R9, RZ, RZ, 0x40000040 ;  /* 0x40000040ff097424 */ /* 0x000fe200078e00ff */
[----:B------:R-:W-:Y:S01]  /*9230*/  R2UR UR7, R15 ;  /* 0x000000000f0772ca */ /* 0x000fe200000e0000 */
[----:B------:R-:W-:Y:S01]  /*9240*/  IMAD.MOV.U32 R7, RZ, RZ, 0x40000040 ;  /* 0x40000040ff077424 */ /* 0x000fe200078e00ff */
[----:B------:R-:W-:Y:S01]  /*9250*/  IADD3 R8, R4, 0x2, RZ ;  /* 0x0000000204087810 */ /* 0x000fe20007ffe0ff */
[----:B------:R-:W-:-:S02]  /*9260*/  VIADD R20, R14, 0x4 ;  /* 0x000000040e147836 */ /* 0x000fc40000000000 */
[----:B------:R-:W-:Y:S02]  /*9270*/  IMAD.MOV.U32 R21, RZ, RZ, 0x40000040 ;  /* 0x40000040ff157424 */ /* 0x000fe400078e00ff */
[----:B------:R-:W-:Y:S02]  /*9280*/  VIADD R14, R14, 0x6 ;  /* 0x000000060e0e7836 */ /* 0x000fe40000000000 */
[----:B------:R-:W-:Y:S02]  /*9290*/  IMAD.MOV.U32 R5, RZ, RZ, 0x40000040 ;  /* 0x40000040ff057424 */ /* 0x000fe400078e00ff */
[----:B------:R-:W-:Y:S02]  /*92a0*/  IMAD.MOV.U32 R15, RZ, RZ, 0x40000040 ;  /* 0x40000040ff0f7424 */ /* 0x000fe400078e00ff */
[----:B------:R-:W-:Y:S01]  /*92b0*/  HGMMA.64x64x16.F32.BF16 R24, gdesc[UR4], RZ, !UPT, gsb0 ;  /* 0x00e00000041879f0 */ /* 0x000fe2000c0018ff */
[----:B------:R-:W-:Y:S02]  /*92c0*/  R2UR UR4, R8 ;  /* 0x00000000080472ca */ /* 0x000fe400000e0000 */
[----:B------:R-:W-:-:S02]  /*92d0*/  R2UR UR5, R9 ;  /* 0x00000000090572ca */ /* 0x000fc400000e0000 */
[----:B------:R-:W-:Y:S01]  /*92e0*/  R2UR UR6, R6 ;  /* 0x00000000060672ca */ /* 0x000fe200000e0000 */
[C---:B------:R-:W-:Y:S01]  /*92f0*/  VIADD R6, R4.reuse, 0x4 ;  /* 0x0000000404067836 */ /* 0x040fe20000000000 */
[----:B------:R-:W-:Y:S01]  /*9300*/  R2UR UR7, R7 ;  /* 0x00000000070772ca */ /* 0x000fe200000e0000 */
[----:B------:R-:W-:Y:S02]  /*9310*/  IMAD.MOV.U32 R7, RZ, RZ, 0x40000040 ;  /* 0x40000040ff077424 */ /* 0x000fe400078e00ff */
[----:B------:R-:W-:Y:S01]  /*9320*/  VIADD R4, R4, 0x6 ;  /* 0x0000000604047836 */ /* 0x000fe20000000000 */
[----:B------:R-:W-:Y:S02]  /*9330*/  WARPGROUP.DEPBAR.LE gsb0, 0x0 ;  /* 0x00008000000079c5 */ /* 0x000fe40000010000 */
[----:B------:R-:W-:-:S07]  /*9340*/  WARPGROUP.ARRIVE ;  /* 0x00000000000079c5 */ /* 0x000fce0000000000 */
[----:B------:R-:W-:Y:S01]  /*9350*/  HGMMA.64x64x16.F32.BF16 R24, gdesc[UR4], R24, gsb0 ;  /* 0x00e00000041879f0 */ /* 0x000fe20008001818 */
[----:B------:R-:W-:Y:S02]  /*9360*/  R2UR UR4, R6 ;  /* 0x00000000060472ca */ /* 0x000fe400000e0000 */
[----:B------:R-:W-:Y:S02]  /*9370*/  R2UR UR5, R7 ;  /* 0x00000000070572ca */ /* 0x000fe400000e0000 */
[----:B------:R-:W-:Y:S02]  /*9380*/  R2UR UR6, R20 ;  /* 0x00000000140672ca */ /* 0x000fe400000e0000 */
[----:B------:R-:W-:Y:S01]  /*9390*/  R2UR UR7, R21 ;  /* 0x00000000150772ca */ /* 0x000fe200000e0000 */
[----:B------:R-:W-:Y:S02]  /*93a0*/  WARPGROUP.DEPBAR.LE gsb0, 0x0 ;  /* 0x00008000000079c5 */ /* 0x000fe40000010000 */
[----:B------:R-:W-:-:S10]  /*93b0*/  WARPGROUP.ARRIVE ;  /* 0x00000000000079c5 */ /* 0x000fd40000000000 */
[----:B------:R-:W-:Y:S01]  /*93c0*/  HGMMA.64x64x16.F32.BF16 R24, gdesc[UR4], R24, gsb0 ;  /* 0x00e00000041879f0 */ /* 0x000fe20008001818 */
[----:B------:R-:W-:Y:S02]  /*93d0*/  R2UR UR4, R4 ;  /* 0x00000000040472ca */ /* 0x000fe400000e0000 */
[----:B------:R-:W-:Y:S02]  /*93e0*/  R2UR UR5, R5 ;  /* 0x00000000050572ca */ /* 0x000fe400000e0000 */
[----:B------:R-:W-:Y:S02]  /*93f0*/  R2UR UR6, R14 ;  /* 0x000000000e0672ca */ /* 0x000fe400000e0000 */
[----:B------:R-:W-:Y:S01]  /*9400*/  R2UR UR7, R15 ;  /* 0x000000000f0772ca */ /* 0x000fe200000e0000 */
[----:B------:R-:W-:Y:S02]  /*9410*/  WARPGROUP.DEPBAR.LE gsb0, 0x0 ;  /* 0x00008000000079c5 */ /* 0x000fe40000010000 */
[----:B------:R-:W-:-:S10]  /*9420*/  WARPGROUP.ARRIVE ;  /* 0x00000000000079c5 */ /* 0x000fd40000000000 */
[----:B------:R-:W-:Y:S03]  /*9430*/  HGMMA.64x64x16.F32.BF16 R24, gdesc[UR4], R24, gsb0 ;  /* 0x00e00000041879f0 */ /* 0x000fe60008001818 */
[----:B------:R-:W-:Y:S02]  /*9440*/  WARPGROUP.DEPBAR.LE gsb0, 0x0 ;  /* 0x00008000000079c5 */ /* 0x000fe40000010000 */
[----:B------:R-:W-:Y:S05]  /*9450*/  @!P0 BRA `(.L_x_682) ;  /* 0x0000000000048947 */ /* 0x000fea0003800000 */
[----:B------:R-:W-:Y:S01]  /*9460*/  BPT.TRAP 0x1 ;  /* 0x000000040000795c */ /* 0x000fe20000300000 */
.L_x_682:
[----:B------:R-:W-:Y:S01]  /*9470*/  ULDC UR4, c[0x0][0x9d8] ;  /* 0x0002760000047ab9 */ /* 0x000fe20000000800 */
[----:B------:R-:W-:Y:S02]  /*9480*/  IMAD R15, R172, -0x40, R171 ;  /* 0xffffffc0ac0f7824 */ /* 0x000fe400078e02ab */
[----:B------:R-:W-:Y:S01]  /*9490*/  FMUL.FTZ R24, R24, UR4 ;  /* 0x0000000418187c20 */ /* 0x000fe20008410000 */
[----:B------:R-:W-:Y:S01]  /*94a0*/  FMUL.FTZ R25, R25, UR4 ;  /* 0x0000000419197c20 */ /* 0x000fe20008410000 */
[----:B------:R-:W-:Y:S01]  /*94b0*/  FMUL.FTZ R28, R28, UR4 ;  /* 0x000000041c1c7c20 */ /* 0x000fe20008410000 */
[----:B------:R-:W-:Y:S01]  /*94c0*/  FMUL.FTZ R29, R29, UR4 ;  /* 0x000000041d1d7c20 */ /* 0x000fe20008410000 */
[----:B------:R-:W-:Y:S01]  /*94d0*/  FMUL.FTZ R32, R32, UR4 ;  /* 0x0000000420207c20 */ /* 0x000fe20008410000 */
[----:B------:R-:W-:Y:S01]  /*94e0*/  IADD3 R15, -R210, 0x40, R15 ;  /* 0x00000040d20f7810 */ /* 0x000fe20007ffe10f */
[----:B------:R-:W-:Y:S01]  /*94f0*/  MUFU.TANH R24, R24 ;  /* 0x0000001800187308 */ /* 0x000fe20000002400 */
[----:B------:R-:W-:Y:S01]  /*9500*/  FMUL.FTZ R33, R33, UR4 ;  /* 0x0000000421217c20 */ /* 0x000fe20008410000 */
[----:B------:R-:W-:Y:S01]  /*9510*/  FMUL.FTZ R26, R26, UR4 ;  /* 0x000000041a1a7c20 */ /* 0x000fe20008410000 */
[----:B------:R-:W-:Y:S01]  /*9520*/  FMUL.FTZ R34, R34, UR4 ;  /* 0x0000000422227c20 */ /* 0x000fe20008410000 */
[C---:B------:R-:W-:Y:S01]  /*9530*/  ISETP.GT.AND P5, PT, R15.reuse, RZ, PT ;  /* 0x000000ff0f00720c */ /* 0x040fe20003fa4270 */
[----:B------:R-:W-:Y:S01]  /*9540*/  FMUL.FTZ R36, R36, UR4 ;  /* 0x0000000424247c20 */ /* 0x000fe20008410000 */
[----:B------:R-:W-:Y:S01]  /*9550*/  ISETP.GT.AND P4, PT, R15, 0x1, PT ;  /* 0x000000010f00780c */ /* 0x000fe20003f84270 */
[----:B------:R-:W-:Y:S01]  /*9560*/  FMUL.FTZ R27, R27, UR4 ;  /* 0x000000041b1b7c20 */ /* 0x000fe20008410000 */
[----:B------:R-:W1:Y:S01]  /*9570*/  MUFU.TANH R25, R25 ;  /* 0x0000001900197308 */ /* 0x000e620000002400 */
[----:B------:R-:W-:Y:S01]  /*9580*/  FMUL.FTZ R38, R38, UR4 ;  /* 0x0000000426267c20 */ /* 0x000fe20008410000 */
[----:B------:R-:W-:Y:S01]  /*9590*/  ISETP.GT.AND P3, PT, R15, 0x8, PT ;  /* 0x000000080f00780c */ /* 0x000fe20003f64270 */
[----:B------:R-:W-:Y:S01]  /*95a0*/  FMUL.FTZ R30, R30, UR4 ;  /* 0x000000041e1e7c20 */ /* 0x000fe20008410000 */
[----:B------:R-:W-:Y:S01]  /*95b0*/  FMUL.FTZ R37, R37, UR4 ;  /* 0x0000000425257c20 */ /* 0x000fe20008410000 */
[----:B------:R-:W-:Y:S01]  /*95c0*/  FMUL.FTZ R42, R42, UR4 ;  /* 0x000000042a2a7c20 */ /* 0x000fe20008410000 */
[----:B------:R-:W-:Y:S01]  /*95d0*/  ISETP.GT.AND P2, PT, R15, 0x9, PT ;  /* 0x000000090f00780c */ /* 0x000fe20003f44270 */
[----:B------:R-:W-:Y:S01]  /*95e0*/  FMUL.FTZ R40, R40, UR4 ;  /* 0x0000000428287c20 */ /* 0x000fe20008410000 */
[----:B------:R-:W-:Y:S01]  /*95f0*/  MUFU.TANH R28, R28 ;  /* 0x0000001c001c7308 */ /* 0x000fe20000002400 */
[----:B------:R-:W-:Y:S01]  /*9600*/  FMUL.FTZ R31, R31, UR4 ;  /* 0x000000041f1f7c20 */ /* 0x000fe20008410000 */
[----:B------:R-:W-:Y:S01]  /*9610*/  ISETP.GT.AND P1, PT, R15, 0x10, PT ;  /* 0x000000100f00780c */ /* 0x000fe20003f24270 */
[----:B------:R-:W-:Y:S01]  /*9620*/  FMUL.FTZ R41, R41, UR4 ;  /* 0x0000000429297c20 */ /* 0x000fe20008410000 */
[----:B------:R-:W-:Y:S01]  /*9630*/  FMUL.FTZ R35, R35, UR4 ;  /* 0x0000000423237c20 */ /* 0x000fe20008410000 */
[----:B------:R-:W-:Y:S01]  /*9640*/  ISETP.GT.AND P6, PT, R15, 0x11, PT ;  /* 0x000000110f00780c */ /* 0x000fe20003fc4270 */
[----:B------:R-:W-:Y:S01]  /*9650*/  FMUL.FTZ R44, R44, UR4 ;  /* 0x000000042c2c7c20 */ /* 0x000fe20008410000 */
[----:B------:R-:W-:Y:S01]  /*9660*/  FMUL.FTZ R45, R45, UR4 ;  /* 0x000000042d2d7c20 */ /* 0x000fe20008410000 */
[----:B------:R-:W-:Y:S01]  /*9670*/  MUFU.TANH R29, R29 ;  /* 0x0000001d001d7308 */ /* 0x000fe20000002400 */
[----:B-1----:R-:W-:Y:S01]  /*9680*/  FSEL R25, R25, -INF , P4 ;  /* 0xff80000019197808 */ /* 0x002fe20002000000 */
        /* <DEDUP_REMOVED lines=12> */
[----:B------:R-:W-:Y:S01]  /*9750*/  ULDC UR5, c[0x0][0x988] ;  /* 0x0002620000057ab9 */ /* 0x000fe20000000800 */
[----:B------:R-:W-:Y:S01]  /*9760*/  FMUL.FTZ R55, R55, UR4 ;  /* 0x0000000437377c20 */ /* 0x000fe20008410000 */
[----:B------:R-:W2:Y:S01]  /*9770*/  MUFU.TANH R0, R26 ;  /* 0x0000001a00007308 */ /* 0x000ea20000002400 */
[----:B------:R-:W-:-:S07]  /*9780*/  IMAD.U32 R169, RZ, RZ, UR5 ;  /* 0x00000005ffa97e24 */ /* 0x000fce000f8e00ff */
[----:B------:R-:W3:Y:S01]  /*9790*/  MUFU.TANH R33, R33 ;  /* 0x0000002100217308 */ /* 0x000ee20000002400 */
[----:B-1----:R-:W-:-:S07]  /*97a0*/  FSEL R58, R32, -INF , P1 ;  /* 0xff800000203a7808 */ /* 0x002fce0000800000 */
[----:B------:R1:W5:Y:S01]  /*97b0*/  MUFU.TANH R20, R34 ;  /* 0x0000002200147308 */ /* 0x0003620000002400 */
[----:B--2---:R-:W-:-:S07]  /*97c0*/  FSEL R0, R0, -INF , P5 ;  /* 0xff80000000007808 */ /* 0x004fce0002800000 */
[----:B------:R-:W2:Y:S01]  /*97d0*/  MUFU.TANH R3, R27 ;  /* 0x0000001b00037308 */ /* 0x000ea20000002400 */
[----:B-1----:R-:W-:Y:S02]  /*97e0*/  FSEL R34, R24, -INF , P5 ;  /* 0xff80000018227808 */ /* 0x002fe40002800000 */
[----:B------:R-:W-:Y:S02]  /*97f0*/  ISETP.GT.AND P5, PT, R15, 0x18, PT ;  /* 0x000000180f00780c */ /* 0x000fe40003fa4270 */
[----:B------:R-:W-:Y:S02]  /*9800*/  FMNMX.FTZ R21, R34, R25, !PT ;  /* 0x0000001922157209 */ /* 0x000fe40007810000 */
[----:B---3--:R-:W-:Y:S01]  /*9810*/  FSEL R60, R33, -INF , P6 ;  /* 0xff800000213c7808 */ /* 0x008fe20003000000 */
[----:B------:R-:W1:Y:S01]  /*9820*/  MUFU.TANH R36, R36 ;  /* 0x0000002400247308 */ /* 0x000e620000002400 */
[----:B-----5:R-:W-:Y:S02]  /*9830*/  FSEL R20, R20, -INF , P1 ;  /* 0xff80000014147808 */ /* 0x020fe40000800000 */
[----:B------:R-:W-:-:S05]  /*9840*/  ISETP.GT.AND P1, PT, R15, 0x28, PT ;  /* 0x000000280f00780c */ /* 0x000fca0003f24270 */
[----:B------:R3:W5:Y:S01]  /*9850*/  MUFU.TANH R26, R38 ;  /* 0x00000026001a7308 */ /* 0x0007620000002400 */
[----:B--2---:R-:W-:Y:S02]  /*9860*/  FSEL R3, R3, -INF , P4 ;  /* 0xff80000003037808 */ /* 0x004fe40002000000 */
[----:B------:R-:W-:-:S05]  /*9870*/  ISETP.GT.AND P4, PT, R15, 0x19, PT ;  /* 0x000000190f00780c */ /* 0x000fca0003f84270 */
[----:B------:R-:W2:Y:S01]  /*9880*/  MUFU.TANH R10, R30 ;  /* 0x0000001e000a7308 */ /* 0x000ea20000002400 */
[----:B---3--:R-:W-:Y:S02]  /*9890*/  FSEL R38, R28, -INF , P3 ;  /* 0xff8000001c267808 */ /* 0x008fe40001800000 */
[----:B-1----:R-:W-:Y:S02]  /*98a0*/  FSEL R36, R36, -INF , P5 ;  /* 0xff80000024247808 */ /* 0x002fe40002800000 */
[----:B------:R-:W-:-:S03]  /*98b0*/  FMNMX.FTZ R21, R38, R21, !PT ;  /* 0x0000001526157209 */ /* 0x000fc60007810000 */
        /* <DEDUP_REMOVED lines=11> */
[----:B------:R-:W-:Y:S02]  /*9970*/  FMNMX.FTZ R21, R58, R21, !PT ;  /* 0x000000153a157209 */ /* 0x000fe40007810000 */
[----:B-----5:R-:W-:Y:S02]  /*9980*/  FSEL R30, R30, -INF , P3 ;  /* 0xff8000001e1e7808 */ /* 0x020fe40001800000 */
[----:B------:R-:W-:-:S03]  /*9990*/  FMNMX.FTZ R21, R60, R21, !PT ;  /* 0x000000153c157209 */ /* 0x000fc60007810000 */
[----:B------:R-:W3:Y:S01]  /*99a0*/  MUFU.TANH R41, R41 ;  /* 0x0000002900297308 */ /* 0x000ee20000002400 */
[----:B------:R-:W-:Y:S02]  /*99b0*/  FMNMX.FTZ R21, R36, R21, !PT ;  /* 0x0000001524157209 */ /* 0x000fe40007810000 */
[----:B--2---:R-:W-:Y:S02]  /*99c0*/  FSEL R14, R14, -INF , P2 ;  /* 0xff8000000e0e7808 */ /* 0x004fe40001000000 */
[C---:B------:R-:W-:Y:S02]  /*99d0*/  ISETP.GT.AND P2, PT, R15.reuse, 0x21, PT ;  /* 0x000000210f00780c */ /* 0x040fe40003f44270 */
[----:B------:R-:W-:Y:S01]  /*99e0*/  FMNMX.FTZ R21, R62, R21, !PT ;  /* 0x000000153e157209 */ /* 0x000fe20007810000 */
[----:B------:R-:W2:Y:S01]  /*99f0*/  MUFU.TANH R35, R35 ;  /* 0x0000002300237308 */ /* 0x000ea20000002400 */
[----:B-1----:R-:W-:Y:S02]  /*9a00*/  FSEL R40, R40, -INF , P3 ;  /* 0xff80000028287808 */ /* 0x002fe40001800000 */
[----:B------:R-:W-:-:S02]  /*9a10*/  ISETP.GT.AND P3, PT, R15, 0x38, PT ;  /* 0x000000380f00780c */ /* 0x000fc40003f64270 */
[----:B------:R-:W-:-:S03]  /*9a20*/  FMNMX.FTZ R21, R40, R21, !PT ;  /* 0x0000001528157209 */ /* 0x000fc60007810000 */
[----:B------:R-:W1:Y:S01]  /*9a30*/  MUFU.TANH R44, R44 ;  /* 0x0000002c002c7308 */ /* 0x000e620000002400 */
[----:B---3--:R-:W-:-:S04]  /*9a40*/  FSEL R64, R41, -INF , P2 ;  /* 0xff80000029407808 */ /* 0x008fc80001000000 */
[----:B------:R-:W-:-:S03]  /*9a50*/  FMNMX.FTZ R21, R64, R21, !PT ;  /* 0x0000001540157209 */ /* 0x000fc60007810000 */
[----:B------:R-:W3:Y:S01]  /*9a60*/  MUFU.TANH R45, R45 ;  /* 0x0000002d002d7308 */ /* 0x000ee20000002400 */
[----:B--2---:R-:W-:Y:S02]  /*9a70*/  FSEL R24, R35, -INF , P6 ;  /* 0xff80000023187808 */ /* 0x004fe40003000000 */
[----:B------:R-:W-:-:S05]  /*9a80*/  ISETP.GT.AND P6, PT, R15, 0x29, PT ;  /* 0x000000290f00780c */ /* 0x000fca0003fc4270 */
[----:B------:R-:W2:Y:S01]  /*9a90*/  MUFU.TANH R39, R39 ;  /* 0x0000002700277308 */ /* 0x000ea20000002400 */
[----:B-1----:R-:W-:-:S04]  /*9aa0*/  FSEL R44, R44, -INF , P1 ;  /* 0xff8000002c2c7808 */ /* 0x002fc80000800000 */
        /* <DEDUP_REMOVED lines=15> */
[----:B------:R-:W-:Y:S02]  /*9ba0*/  ISETP.GT.AND P2, PT, R15, 0x39, PT ;  /* 0x000000390f00780c */ /* 0x000fe40003f44270 */
[----:B------:R-:W-:-:S03]  /*9bb0*/  FMNMX.FTZ R15, R0, R3, !PT ;  /* 0x00000003000f7209 */ /* 0x000fc60007810000 */
[----:B------:R-:W2:Y:S01]  /*9bc0*/  MUFU.TANH R46, R46 ;  /* 0x0000002e002e7308 */ /* 0x000ea20000002400 */
[----:B-1----:R-:W-:Y:S02]  /*9bd0*/  FSEL R52, R52, -INF , P3 ;  /* 0xff80000034347808 */ /* 0x002fe40001800000 */
[----:B------:R-:W-:Y:S02]  /*9be0*/  FMNMX.FTZ R15, R10, R15, !PT ;  /* 0x0000000f0a0f7209 */ /* 0x000fe40007810000 */
[----:B------:R-:W-:Y:S02]  /*9bf0*/  FMNMX.FTZ R21, R52, R21, !PT ;  /* 0x0000001534157209 */ /* 0x000fe40007810000 */
[----:B------:R-:W-:Y:S01]  /*9c00*/  FMNMX.FTZ R15, R14, R15, !PT ;  /* 0x0000000f0e0f7209 */ /* 0x000fe20007810000 */
[----:B------:R-:W-:Y:S01]  /*9c10*/  MUFU.TANH R47, R47 ;  /* 0x0000002f002f7308 */ /* 0x000fe20000002400 */
[----:B---3--:R-:W-:Y:S02]  /*9c20*/  FSEL R74, R53, -INF , P2 ;  /* 0xff800000354a7808 */ /* 0x008fe40001000000 */
[----:B------:R-:W-:-:S02]  /*9c30*/  FMNMX.FTZ R15, R20, R15, !PT ;  /* 0x0000000f140f7209 */ /* 0x000fc40007810000 */
[----:B------:R-:W-:Y:S02]  /*9c40*/  FMNMX.FTZ R21, R74, R21, !PT ;  /* 0x000000154a157209 */ /* 0x000fe40007810000 */
[----:B------:R-:W-:Y:S01]  /*9c50*/  FMNMX.FTZ R15, R24, R15, !PT ;  /* 0x0000000f180f7209 */ /* 0x000fe20007810000 */
[----:B------:R-:W1:Y:S01]  /*9c60*/  MUFU.TANH R50, R50 ;  /* 0x0000003200327308 */ /* 0x000e620000002400 */
[----:B--2---:R-:W-:Y:S01]  /*9c70*/  FSEL R46, R46, -INF , P1 ;  /* 0xff8000002e2e7808 */ /* 0x004fe20000800000 */
[----:B------:R-:W2:Y:S01]  /*9c80*/  SHFL.BFLY PT, R48, R21, 0x2, 0x1f ;  /* 0x0c401f0015307f89 */ /* 0x000ea200000e0000 */
[----:B------:R-:W-:-:S04]  /*9c90*/  FMNMX.FTZ R15, R26, R15, !PT ;  /* 0x0000000f1a0f7209 */ /* 0x000fc80007810000 */
[----:B------:R-:W-:Y:S01]  /*9ca0*/  FMNMX.FTZ R15, R28, R15, !PT ;  /* 0x0000000f1c0f7209 */ /* 0x000fe20007810000 */
[----:B------:R-:W-:Y:S03]  /*9cb0*/  MUFU.TANH R51, R51 ;  /* 0x0000003300337308 */ /* 0x000fe60000002400 */
[----:B------:R-:W-:-:S04]  /*9cc0*/  FMNMX.FTZ R15, R30, R15, !PT ;  /* 0x0000000f1e0f7209 */ /* 0x000fc80007810000 */
[----:B------:R-:W-:Y:S01]  /*9cd0*/  FMNMX.FTZ R15, R32, R15, !PT ;  /* 0x0000000f200f7209 */ /* 0x000fe20007810000 */
[----:B------:R-:W3:Y:S01]  /*9ce0*/  MUFU.TANH R54, R54 ;  /* 0x0000003600367308 */ /* 0x000ee20000002400 */
[----:B-1----:R-:W-:Y:S02]  /*9cf0*/  FSEL R50, R50, -INF , P5 ;  /* 0xff80000032327808 */ /* 0x002fe40002800000 */
[----:B------:R-:W-:-:S05]  /*9d00*/  FMNMX.FTZ R15, R46, R15, !PT ;  /* 0x0000000f2e0f7209 */ /* 0x000fca0007810000 */
[----:B------:R-:W1:Y:S01]  /*9d10*/  MUFU.TANH R55, R55 ;  /* 0x0000003700377308 */ /* 0x000e620000002400 */
[----:B--2---:R-:W-:-:S05]  /*9d20*/  FMNMX.FTZ R48, R21, R48, !PT ;  /* 0x0000003015307209 */ /* 0x004fca0007810000 */
[----:B------:R-:W2:Y:S01]  /*9d30*/  SHFL.BFLY PT, R27, R48, 0x1, 0x1f ;  /* 0x0c201f00301b7f89 */ /* 0x000ea200000e0000 */
[----:B---3--:R-:W-:Y:S02]  /*9d40*/  FSEL R54, R54, -INF , P3 ;  /* 0xff80000036367808 */ /* 0x008fe40001800000 */
[----:B-1----:R-:W-:Y:S02]  /*9d50*/  FSEL R72, R55, -INF , P2 ;  /* 0xff80000037487808 */ /* 0x002fe40001000000 */
[----:B--2---:R-:W-:Y:S02]  /*9d60*/  FMNMX.FTZ R168, R48, R27, !PT ;  /* 0x0000001b30a87209 */ /* 0x004fe40007810000 */
[----:B------:R-:W-:Y:S02]  /*9d70*/  FSEL R48, R47, -INF , P6 ;  /* 0xff8000002f307808 */ /* 0x000fe40003000000 */
[C---:B------:R-:W-:Y:S01]  /*9d80*/  FSETP.NEU.FTZ.AND P1, PT, R168.reuse, -INF , PT ;  /* 0xff800000a800780b */ /* 0x040fe20003f3d000 */
[----:B------:R-:W-:Y:S01]  /*9d90*/  FMUL.FTZ R21, R168, R169 ;  /* 0x000000a9a8157220 */ /* 0x000fe20000410000 */
[----:B------:R-:W-:-:S04]  /*9da0*/  FMNMX.FTZ R15, R48, R15, !PT ;  /* 0x0000000f300f7209 */ /* 0x000fc80007810000 */
[----:B------:R-:W-:Y:S02]  /*9db0*/  FSEL R21, R21, RZ, P1 ;  /* 0x000000ff15157208 */ /* 0x000fe40000800000 */
[----:B------:R-:W-:-:S03]  /*9dc0*/  FMNMX.FTZ R15, R50, R15, !PT ;  /* 0x0000000f320f7209 */ /* 0x000fc60007810000 */
[-CC-:B------:R-:W-:Y:S01]  /*9dd0*/  FFMA.FTZ R27, R34, R169.reuse, -R21.reuse ;  /* 0x000000a9221b7223 */ /* 0x180fe20000010815 */
[----:B------:R-:W-:Y:S01]  /*9de0*/  FSEL R34, R51, -INF , P4 ;  /* 0xff80000033227808 */ /* 0x000fe20002000000 */
[-CC-:B------:R-:W-:Y:S01]  /*9df0*/  FFMA.FTZ R29, R38, R169.reuse, -R21.reuse ;  /* 0x000000a9261d7223 */ /* 0x180fe20000010815 */
[-CC-:B------:R-:W-:Y:S01]  /*9e00*/  FFMA.FTZ R25, R25, R169.reuse, -R21.reuse ;  /* 0x000000a919197223 */ /* 0x180fe20000010815 */
[--C-:B------:R-:W-:Y:S01]  /*9e10*/  FFMA.FTZ R42, R42, R169, -R21.reuse ;  /* 0x000000a92a2a7223 */ /* 0x100fe20000010815 */
[----:B------:R-:W-:Y:S01]  /*9e20*/  FMNMX.FTZ R15, R34, R15, !PT ;  /* 0x0000000f220f7209 */ /* 0x000fe20007810000 */
[----:B------:R-:W-:Y:S01]  /*9e30*/  MUFU.EX2 R27, R27 ;  /* 0x0000001b001b7308 */ /* 0x000fe20000000800 */
[-CC-:B------:R-:W-:Y:S01]  /*9e40*/  FFMA.FTZ R58, R58, R169.reuse, -R21.reuse ;  /* 0x000000a93a3a7223 */ /* 0x180fe20000010815 */
[--C-:B------:R-:W-:Y:S01]  /*9e50*/  FFMA.FTZ R60, R60, R169, -R21.reuse ;  /* 0x000000a93c3c7223 */ /* 0x100fe20000010815 */
[----:B------:R-:W-:Y:S01]  /*9e60*/  FMNMX.FTZ R15, R54, R15, !PT ;  /* 0x0000000f360f7209 */ /* 0x000fe20007810000 */
[-CC-:B------:R-:W-:Y:S01]  /*9e70*/  FFMA.FTZ R36, R36, R169.reuse, -R21.reuse ;  /* 0x000000a924247223 */ /* 0x180fe20000010815 */
[-CC-:B------:R-:W-:Y:S01]  /*9e80*/  FFMA.FTZ R62, R62, R169.reuse, -R21.reuse ;  /* 0x000000a93e3e7223 */ /* 0x180fe20000010815 */
[--C-:B------:R-:W-:Y:S01]  /*9e90*/  FFMA.FTZ R40, R40, R169, -R21.reuse ;  /* 0x000000a928287223 */ /* 0x100fe20000010815 */
[----:B------:R-:W-:Y:S01]  /*9ea0*/  FMNMX.FTZ R15, R72, R15, !PT ;  /* 0x0000000f480f7209 */ /* 0x000fe20007810000 */
[----:B------:R-:W-:Y:S01]  /*9eb0*/  MUFU.EX2 R152, R25 ;  /* 0x0000001900987308 */ /* 0x000fe20000000800 */
[-CC-:B------:R-:W-:Y:S01]  /*9ec0*/  FFMA.FTZ R64, R64, R169.reuse, -R21.reuse ;  /* 0x000000a940407223 */ /* 0x180fe20000010815 */
[-CC-:B------:R-:W-:Y:S01]  /*9ed0*/  FFMA.FTZ R44, R44, R169.reuse, -R21.reuse ;  /* 0x000000a92c2c7223 */ /* 0x180fe20000010815 */
[-CC-:B------:R-:W-:Y:S01]  /*9ee0*/  FFMA.FTZ R66, R66, R169.reuse, -R21.reuse ;  /* 0x000000a942427223 */ /* 0x180fe20000010815 */
[----:B------:R-:W1:Y:S01]  /*9ef0*/  SHFL.BFLY PT, R38, R15, 0x2, 0x1f ;  /* 0x0c401f000f267f89 */ /* 0x000e6200000e0000 */
[-CC-:B------:R-:W-:Y:S01]  /*9f00*/  FFMA.FTZ R68, R68, R169.reuse, -R21.reuse ;  /* 0x000000a944447223 */ /* 0x180fe20000010815 */
[-CC-:B------:R-:W-:Y:S01]  /*9f10*/  FFMA.FTZ R70, R70, R169.reuse, -R21.reuse ;  /* 0x000000a946467223 */ /* 0x180fe20000010815 */
[-CC-:B------:R-:W-:Y:S01]  /*9f20*/  FFMA.FTZ R52, R52, R169.reuse, -R21.reuse ;  /* 0x000000a934347223 */ /* 0x180fe20000010815 */
[----:B------:R-:W-:Y:S01]  /*9f30*/  MUFU.EX2 R29, R29 ;  /* 0x0000001d001d7308 */ /* 0x000fe20000000800 */
[----:B------:R-:W-:-:S07]  /*9f40*/  FFMA.FTZ R21, R74, R169, -R21 ;  /* 0x000000a94a157223 */ /* 0x000fce0000010815 */
[----:B------:R-:W2:Y:S08]  /*9f50*/  MUFU.EX2 R42, R42 ;  /* 0x0000002a002a7308 */ /* 0x000eb00000000800 */
[----:B------:R-:W-:Y:S01]  /*9f60*/  MUFU.EX2 R58, R58 ;  /* 0x0000003a003a7308 */ /* 0x000fe20000000800 */
[----:B-1----:R-:W-:-:S07]  /*9f70*/  FMNMX.FTZ R38, R15, R38, !PT ;  /* 0x000000260f267209 */ /* 0x002fce0007810000 */
[----:B------:R-:W1:Y:S01]  /*9f80*/  MUFU.EX2 R25, R60 ;  /* 0x0000003c00197308 */ /* 0x000e620000000800 */
[----:B------:R-:W3:Y:S01]  /*9f90*/  SHFL.BFLY PT, R15, R38, 0x1, 0x1f ;  /* 0x0c201f00260f7f89 */ /* 0x000ee200000e0000 */
[----:B--2---:R-:W-:-:S06]  /*9fa0*/  F2FP.BF16.F32.PACK_AB R154, R42, R29 ;  /* 0x0000001d2a9a723e */ /* 0x004fcc00000010ff */
[----:B------:R-:W-:Y:S08]  /*9fb0*/  MUFU.EX2 R36, R36 ;  /* 0x0000002400247308 */ /* 0x000ff00000000800 */
[----:B------:R-:W2:Y:S01]  /*9fc0*/  MUFU.EX2 R31, R62 ;  /* 0x0000003e001f7308 */ /* 0x000ea20000000800 */
[----:B-1----:R-:W-:-:S07]  /*9fd0*/  F2FP.BF16.F32.PACK_AB R156, R25, R58 ;  /* 0x0000003a199c723e */ /* 0x002fce00000010ff */
[----:B------:R-:W-:Y:S01]  /*9fe0*/  MUFU.EX2 R40, R40 ;  /* 0x0000002800287308 */ /* 0x000fe20000000800 */
[----:B---3--:R-:W-:-:S04]  /*9ff0*/  FMNMX.FTZ R170, R38, R15, !PT ;  /* 0x0000000f26aa7209 */ /* 0x008fc80007810000 */
[C---:B------:R-:W-:Y:S01]  /*a000*/  FSETP.NEU.FTZ.AND P1, PT, R170.reuse, -INF , PT ;  /* 0xff800000aa00780b */ /* 0x040fe20003f3d000 */
[----:B------:R-:W-:Y:S02]  /*a010*/  FMUL.FTZ R37, R170, R169 ;  /* 0x000000a9aa257220 */ /* 0x000fe40000410000 */
[----:B------:R-:W1:Y:S01]  /*a020*/  MUFU.EX2 R33, R64 ;  /* 0x0000004000217308 */ /* 0x000e620000000800 */
[----:B--2---:R-:W-:Y:S02]  /*a030*/  F2FP.BF16.F32.PACK_AB R158, R31, R36 ;  /* 0x000000241f9e723e */ /* 0x004fe400000010ff */
[----:B------:R-:W-:-:S05]  /*a040*/  FSEL R37, R37, RZ, P1 ;  /* 0x000000ff25257208 */ /* 0x000fca0000800000 */
[-CC-:B------:R-:W-:Y:S01]  /*a050*/  FFMA.FTZ R0, R0, R169.reuse, -R37.reuse ;  /* 0x000000a900007223 */ /* 0x180fe20000010825 */
[-CC-:B------:R-:W-:Y:S01]  /*a060*/  FFMA.FTZ R3, R3, R169.reuse, -R37.reuse ;  /* 0x000000a903037223 */ /* 0x180fe20000010825 */
[-CC-:B------:R-:W-:Y:S01]  /*a070*/  FFMA.FTZ R10, R10, R169.reuse, -R37.reuse ;  /* 0x000000a90a0a7223 */ /* 0x180fe20000010825 */
[-CC-:B------:R-:W-:Y:S01]  /*a080*/  FFMA.FTZ R14, R14, R169.reuse, -R37.reuse ;  /* 0x000000a90e0e7223 */ /* 0x180fe20000010825 */
[----:B------:R2:W-:Y:S01]  /*a090*/  MUFU.EX2 R153, R0 ;  /* 0x0000000000997308 */ /* 0x0005e20000000800 */
[-CC-:B------:R-:W-:Y:S01]  /*a0a0*/  FFMA.FTZ R20, R20, R169.reuse, -R37.reuse ;  /* 0x000000a914147223 */ /* 0x180fe20000010825 */
[-CC-:B------:R-:W-:Y:S01]  /*a0b0*/  FFMA.FTZ R24, R24, R169.reuse, -R37.reuse ;  /* 0x000000a918187223 */ /* 0x180fe20000010825 */
[-CC-:B------:R-:W-:Y:S01]  /*a0c0*/  FFMA.FTZ R26, R26, R169.reuse, -R37.reuse ;  /* 0x000000a91a1a7223 */ /* 0x180fe20000010825 */
[-CC-:B------:R-:W-:Y:S01]  /*a0d0*/  FFMA.FTZ R28, R28, R169.reuse, -R37.reuse ;  /* 0x000000a91c1c7223 */ /* 0x180fe20000010825 */
[-CC-:B------:R-:W-:Y:S01]  /*a0e0*/  FFMA.FTZ R30, R30, R169.reuse, -R37.reuse ;  /* 0x000000a91e1e7223 */ /* 0x180fe20000010825 */
[-CC-:B------:R-:W-:Y:S01]  /*a0f0*/  FFMA.FTZ R32, R32, R169.reuse, -R37.reuse ;  /* 0x000000a920207223 */ /* 0x180fe20000010825 */
[--C-:B------:R-:W-:Y:S01]  /*a100*/  FFMA.FTZ R46, R46, R169, -R37.reuse ;  /* 0x000000a92e2e7223 */ /* 0x100fe20000010825 */
[----:B------:R-:W3:Y:S01]  /*a110*/  MUFU.EX2 R38, R3 ;  /* 0x0000000300267308 */ /* 0x000ee20000000800 */
[----:B--2---:R-:W-:Y:S01]  /*a120*/  FADD.FTZ R0, R27, R152 ;  /* 0x000000981b007221 */ /* 0x004fe20000010000 */
[----:B------:R-:W-:Y:S01]  /*a130*/  F2FP.BF16.F32.PACK_AB R152, R152, R27 ;  /* 0x0000001b9898723e */ /* 0x000fe200000010ff */
[-CC-:B------:R-:W-:Y:S01]  /*a140*/  FFMA.FTZ R48, R48, R169.reuse, -R37.reuse ;  /* 0x000000a930307223 */ /* 0x180fe20000010825 */
[----:B------:R-:W-:Y:S01]  /*a150*/  FFMA.FTZ R50, R50, R169, -R37 ;  /* 0x000000a932327223 */ /* 0x000fe20000010825 */
[----:B------:R-:W-:Y:S01]  /*a160*/  FADD.FTZ R41, R29, R0 ;  /* 0x000000001d297221 */ /* 0x000fe20000010000 */
[----:B------:R-:W-:-:S02]  /*a170*/  VIADD R0, R12, 0x28c40 ;  /* 0x00028c400c007836 */ /* 0x000fc40000000000 */
[-C--:B------:R-:W-:Y:S01]  /*a180*/  FFMA.FTZ R34, R34, R169.reuse, -R37 ;  /* 0x000000a922227223 */ /* 0x080fe20000010825 */
[----:B------:R-:W2:Y:S01]  /*a190*/  MUFU.EX2 R10, R10 ;  /* 0x0000000a000a7308 */ /* 0x000ea20000000800 */
[----:B------:R-:W-:Y:S01]  /*a1a0*/  FADD.FTZ R41, R42, R41 ;  /* 0x000000292a297221 */ /* 0x000fe20000010000 */
[-CC-:B------:R-:W-:Y:S01]  /*a1b0*/  FFMA.FTZ R54, R54, R169.reuse, -R37.reuse ;  /* 0x000000a936367223 */ /* 0x180fe20000010825 */
[----:B------:R-:W-:Y:S01]  /*a1c0*/  PRMT R0, R189, 0x654, R0 ;  /* 0x00000654bd007816 */ /* 0x000fe20000000000 */
[----:B------:R-:W-:Y:S01]  /*a1d0*/  FFMA.FTZ R37, R72, R169, -R37 ;  /* 0x000000a948257223 */ /* 0x000fe20000010825 */
[----:B-1----:R-:W-:Y:S02]  /*a1e0*/  F2FP.BF16.F32.PACK_AB R160, R33, R40 ;  /* 0x0000002821a0723e */ /* 0x002fe400000010ff */
[----:B------:R1:W-:Y:S01]  /*a1f0*/  SYNCS.ARRIVE.TRANS64.RED.A1T0 RZ, [R0+URZ], RZ ;  /* 0x000000ff00ff79a7 */ /* 0x0003e2000810043f */
[----:B------:R2:W5:Y:S01]  /*a200*/  MUFU.EX2 R155, R14 ;  /* 0x0000000e009b7308 */ /* 0x0005620000000800 */
[----:B---3--:R-:W-:Y:S01]  /*a210*/  FADD.FTZ R39, R153, R38 ;  /* 0x0000002699277221 */ /* 0x008fe20000010000 */
[----:B------:R-:W-:-:S06]  /*a220*/  F2FP.BF16.F32.PACK_AB R153, R38, R153 ;  /* 0x000000992699723e */ /* 0x000fcc00000010ff */
[----:B------:R-:W1:Y:S01]  /*a230*/  MUFU.EX2 R20, R20 ;  /* 0x0000001400147308 */ /* 0x000e620000000800 */
[----:B--2---:R-:W-:-:S07]  /*a240*/  FADD.FTZ R14, R10, R39 ;  /* 0x000000270a0e7221 */ /* 0x004fce0000010000 */
[----:B------:R2:W3:Y:S08]  /*a250*/  MUFU.EX2 R157, R24 ;  /* 0x00000018009d7308 */ /* 0x0004f00000000800 */
[----:B------:R-:W0:Y:S01]  /*a260*/  MUFU.EX2 R26, R26 ;  /* 0x0000001a001a7308 */ /* 0x000e220000000800 */
[----:B--2---:R-:W-:Y:S01]  /*a270*/  FADD.FTZ R24, R58, R41 ;  /* 0x000000293a187221 */ /* 0x004fe20000010000 */
[C---:B-----5:R-:W-:Y:S01]  /*a280*/  FADD.FTZ R41, R155.reuse, R14 ;  /* 0x0000000e9b297221 */ /* 0x060fe20000010000 */
[----:B------:R-:W-:Y:S01]  /*a290*/  F2FP.BF16.F32.PACK_AB R155, R155, R10 ;  /* 0x0000000a9b9b723e */ /* 0x000fe200000010ff */
[----:B------:R-:W-:Y:S01]  /*a2a0*/  BAR.SYNC.DEFER_BLOCKING 0xf, 0x100 ;  /* 0x03c4000000007b1d */ /* 0x000fe20000010000 */
[----:B------:R-:W-:Y:S01]  /*a2b0*/  FADD.FTZ R43, R25, R24 ;  /* 0x00000018192b7221 */ /* 0x000fe20000010000 */
[----:B-1----:R-:W-:-:S03]  /*a2c0*/  FADD.FTZ R0, R20, R41 ;  /* 0x0000002914007221 */ /* 0x002fc60000010000 */
[----:B------:R-:W-:Y:S01]  /*a2d0*/  FADD.FTZ R14, R36, R43 ;  /* 0x0000002b240e7221 */ /* 0x000fe20000010000 */
[----:B------:R-:W1:Y:S01]  /*a2e0*/  MUFU.EX2 R159, R28 ;  /* 0x0000001c009f7308 */ /* 0x000e620000000800 */
[C---:B---3--:R-:W-:Y:S01]  /*a2f0*/  FADD.FTZ R27, R157.reuse, R0 ;  /* 0x000000009d1b7221 */ /* 0x048fe20000010000 */
[----:B------:R-:W-:Y:S01]  /*a300*/  F2FP.BF16.F32.PACK_AB R157, R157, R20 ;  /* 0x000000149d9d723e */ /* 0x000fe200000010ff */
[----:B------:R-:W-:Y:S02]  /*a310*/  FADD.FTZ R41, R31, R14 ;  /* 0x0000000e1f297221 */ /* 0x000fe40000010000 */
[----:B0-----:R-:W-:-:S03]  /*a320*/  FADD.FTZ R0, R26, R27 ;  /* 0x0000001b1a007221 */ /* 0x001fc60000010000 */
[----:B------:R-:W0:Y:S01]  /*a330*/  MUFU.EX2 R30, R30 ;  /* 0x0000001e001e7308 */ /* 0x000e220000000800 */
[----:B------:R-:W-:-:S04]  /*a340*/  FADD.FTZ R14, R40, R41 ;  /* 0x00000029280e7221 */ /* 0x000fc80000010000 */
[----:B------:R-:W-:-:S03]  /*a350*/  FADD.FTZ R27, R33, R14 ;  /* 0x0000000e211b7221 */ /* 0x000fc60000010000 */
[----:B------:R-:W2:Y:S01]  /*a360*/  MUFU.EX2 R161, R32 ;  /* 0x0000002000a17308 */ /* 0x000ea20000000800 */
[C---:B-1----:R-:W-:Y:S01]  /*a370*/  FADD.FTZ R25, R159.reuse, R0 ;  /* 0x000000009f197221 */ /* 0x042fe20000010000 */
[----:B------:R-:W-:Y:S01]  /*a380*/  F2FP.BF16.F32.PACK_AB R159, R159, R26 ;  /* 0x0000001a9f9f723e */ /* 0x000fe200000010ff */
[----:B------:R1:W-:Y:S04]  /*a390*/  STSM.16.M88.4 [R212+0x26800], R152 ;  /* 0x02680098d4007844 */ /* 0x0003e80000000200 */
[----:B------:R1:W-:Y:S01]  /*a3a0*/  STSM.16.M88.4 [R213], R156 ;  /* 0x0000009cd5007844 */ /* 0x0003e20000000200 */
[----:B------:R-:W3:Y:S01]  /*a3b0*/  MUFU.EX2 R44, R44 ;  /* 0x0000002c002c7308 */ /* 0x000ee20000000800 */
[----:B0-----:R-:W-:-:S07]  /*a3c0*/  FADD.FTZ R0, R30, R25 ;  /* 0x000000191e007221 */ /* 0x001fce0000010000 */
[----:B------:R-:W0:Y:S01]  /*a3d0*/  MUFU.EX2 R46, R46 ;  /* 0x0000002e002e7308 */ /* 0x000e220000000800 */
[C---:B--2---:R-:W-:Y:S01]  /*a3e0*/  FADD.FTZ R25, R161.reuse, R0 ;  /* 0x00000000a1197221 */ /* 0x044fe20000010000 */
[----:B------:R-:W-:-:S06]  /*a3f0*/  F2FP.BF16.F32.PACK_AB R161, R161, R30 ;  /* 0x0000001ea1a1723e */ /* 0x000fcc00000010ff */
[----:B------:R-:W2:Y:S01]  /*a400*/  MUFU.EX2 R35, R66 ;  /* 0x0000004200237308 */ /* 0x000ea20000000800 */
[----:B---3--:R-:W-:-:S07]  /*a410*/  FADD.FTZ R0, R44, R27 ;  /* 0x0000001b2c007221 */ /* 0x008fce0000010000 */
[----:B------:R-:W3:Y:S01]  /*a420*/  MUFU.EX2 R3, R48 ;  /* 0x0000003000037308 */ /* 0x000ee20000000800 */
[----:B0-----:R-:W-:-:S07]  /*a430*/  FADD.FTZ R10, R46, R25 ;  /* 0x000000192e0a7221 */ /* 0x001fce0000010000 */
[----:B------:R-:W-:Y:S01]  /*a440*/  MUFU.EX2 R68, R68 ;  /* 0x0000004400447308 */ /* 0x000fe20000000800 */
[C---:B--2---:R-:W-:Y:S01]  /*a450*/  F2FP.BF16.F32.PACK_AB R162, R35.reuse, R44 ;  /* 0x0000002c23a2723e */ /* 0x044fe200000010ff */
[----:B------:R-:W-:-:S06]  /*a460*/  FADD.FTZ R35, R35, R0 ;  /* 0x0000000023237221 */ /* 0x000fcc0000010000 */
[----:B------:R-:W0:Y:S01]  /*a470*/  MUFU.EX2 R15, R70 ;  /* 0x00000046000f7308 */ /* 0x000e220000000800 */
[C---:B---3--:R-:W-:Y:S01]  /*a480*/  F2FP.BF16.F32.PACK_AB R163, R3.reuse, R46 ;  /* 0x0000002e03a3723e */ /* 0x048fe200000010ff */
[----:B------:R-:W-:-:S04]  /*a490*/  FADD.FTZ R3, R3, R10 ;  /* 0x0000000a03037221 */ /* 0x000fc80000010000 */
[----:B------:R1:W-:Y:S02]  /*a4a0*/  STSM.16.M88.4 [R215], R160 ;  /* 0x000000a0d7007844 */ /* 0x0003e40000000200 */
[----:B------:R-:W-:Y:S08]  /*a4b0*/  MUFU.EX2 R50, R50 ;  /* 0x0000003200327308 */ /* 0x000ff00000000800 */
[----:B------:R-:W2:Y:S01]  /*a4c0*/  MUFU.EX2 R39, R34 ;  /* 0x0000002200277308 */ /* 0x000ea20000000800 */
[----:B0-----:R-:W-:Y:S01]  /*a4d0*/  F2FP.BF16.F32.PACK_AB R164, R15, R68 ;  /* 0x000000440fa4723e */ /* 0x001fe200000010ff */
[----:B------:R-:W-:-:S04]  /*a4e0*/  FADD.FTZ R68, R68, R35 ;  /* 0x0000002344447221 */ /* 0x000fc80000010000 */
[----:B------:R-:W-:Y:S02]  /*a4f0*/  FADD.FTZ R15, R15, R68 ;  /* 0x000000440f0f7221 */ /* 0x000fe40000010000 */
[----:B------:R-:W0:Y:S08]  /*a500*/  MUFU.EX2 R52, R52 ;  /* 0x0000003400347308 */ /* 0x000e300000000800 */
[----:B------:R-:W3:Y:S01]  /*a510*/  MUFU.EX2 R21, R21 ;  /* 0x0000001500157308 */ /* 0x000ee20000000800 */
[----:B--2---:R-:W-:Y:S01]  /*a520*/  F2FP.BF16.F32.PACK_AB R165, R39, R50 ;  /* 0x0000003227a5723e */ /* 0x004fe200000010ff */
[----:B------:R-:W-:-:S04]  /*a530*/  FADD.FTZ R50, R50, R3 ;  /* 0x0000000332327221 */ /* 0x000fc80000010000 */
[----:B------:R-:W-:Y:S02]  /*a540*/  FADD.FTZ R39, R39, R50 ;  /* 0x0000003227277221 */ /* 0x000fe40000010000 */
[----:B------:R-:W-:Y:S01]  /*a550*/  MUFU.EX2 R54, R54 ;  /* 0x0000003600367308 */ /* 0x000fe20000000800 */
[----:B0-----:R-:W-:-:S07]  /*a560*/  FADD.FTZ R0, R52, R15 ;  /* 0x0000000f34007221 */ /* 0x001fce0000010000 */
[----:B------:R-:W0:Y:S01]  /*a570*/  MUFU.EX2 R37, R37 ;  /* 0x0000002500257308 */ /* 0x000e220000000800 */
[C---:B---3--:R-:W-:Y:S01]  /*a580*/  F2FP.BF16.F32.PACK_AB R166, R21.reuse, R52 ;  /* 0x0000003415a6723e */ /* 0x048fe200000010ff */
[----:B------:R-:W-:Y:S01]  /*a590*/  FADD.FTZ R0, R21, R0 ;  /* 0x0000000015007221 */ /* 0x000fe20000010000 */
[----:B0-----:R-:W-:Y:S01]  /*a5a0*/  F2FP.BF16.F32.PACK_AB R167, R37, R54 ;  /* 0x0000003625a7723e */ /* 0x001fe200000010ff */
[----:B------:R-:W-:-:S04]  /*a5b0*/  FADD.FTZ R54, R54, R39 ;  /* 0x0000002736367221 */ /* 0x000fc80000010000 */
[----:B------:R1:W-:Y:S01]  /*a5c0*/  STSM.16.M88.4 [R214], R164 ;  /* 0x000000a4d6007844 */ /* 0x0003e20000000200 */
[----:B------:R-:W-:Y:S01]  /*a5d0*/  FADD.FTZ R3, R37, R54 ;  /* 0x0000003625037221 */ /* 0x000fe20000010000 */
[----:B------:R-:W-:Y:S06]  /*a5e0*/  @!P0 BRA `(.L_x_683) ;  /* 0x0000000000048947 */ /* 0x000fec0003800000 */
[----:B------:R-:W-:Y:S01]  /*a5f0*/  BPT.TRAP 0x1 ;  /* 0x000000040000795c */ /* 0x000fe20000300000 */
.L_x_683:
[----:B------:R0:W2:Y:S01]  /*a600*/  SYNCS.PHASECHK.TRANS64.TRYWAIT P1, [R12+URZ+0x28c50], R13 ;  /* 0x028c500d0c0075a7 */ /* 0x0000a2000802017f */
[----:B------:R-:W-:Y:S05]  /*a610*/  @!P0 BRA `(.L_x_684) ;  /* 0x0000000000048947 */ /* 0x000fea0003800000 */
[----:B------:R-:W-:Y:S01]  /*a620*/  BPT.TRAP 0x1 ;  /* 0x000000040000795c */ /* 0x000fe20000300000 */
.L_x_684:
[----:B------:R-:W-:Y:S01]  /*a630*/  LOP3.LUT R10, R56, 0x2000000, RZ, 0xfc, !PT ;  /* 0x02000000380a7812 */ /* 0x000fe200078efcff */
[----:B------:R-:W-:Y:S01]  /*a640*/  ULDC UR37, c[0x0][0x9d8] ;  /* 0x0002760000257ab9 */ /* 0x000fe20000000800 */
[----:B------:R-:W-:Y:S01]  /*a650*/  ULDC UR36, c[0x0][0x988] ;  /* 0x0002620000247ab9 */ /* 0x000fe20000000800 */
[----:B------:R-:W-:Y:S01]  /*a660*/  BSSY B0, `(.L_x_685) ;  /* 0x0000006000007945 */ /* 0x000fe20003800000 */
[----:B------:R-:W-:Y:S02]  /*a670*/  IMAD.MOV.U32 R15, RZ, RZ, 0x40000040 ;  /* 0x40000040ff0f7424 */ /* 0x000fe400078e00ff */
[----:B------:R-:W-:Y:S01]  /*a680*/  IMAD R14, R18, 0x1000, R10 ;  /* 0x00001000120e7824 */ /* 0x000fe200078e020a */
[----:B--2---:R-:W-:Y:S06]  /*a690*/  @P1 BRA `(.L_x_686) ;  /* 0x0000000000081947 */ /* 0x004fec0003800000 */
[----:B------:R-:W2:Y:S02]  /*a6a0*/  SYNCS.PHASECHK.TRANS64.TRYWAIT P1, [R12+URZ+0x28c50], R13 ;  /* 0x028c500d0c0075a7 */ /* 0x000ea4000802017f */
[----:B--2---:R-:W-:Y:S05]  /*a6b0*/  @!P1 BRA `(.L_x_687) ;  /* 0x000000d800409947 */ /* 0x004fea0003800000 */
.L_x_686:
[----:B------:R-:W-:Y:S05]  /*a6c0*/  BSYNC B0 ;  /* 0x0000000000007941 */ /* 0x000fea0003800000 */
.L_x_685:
[C---:B------:R-:W-:Y:S01]  /*a6d0*/  R2UR UR6, R14.reuse ;  /* 0x000000000e0672ca */ /* 0x040fe200000e0000 */
[C---:B------:R-:W-:Y:S01]  /*a6e0*/  VIADD R24, R14.reuse, 0x100 ;  /* 0x000001000e187836 */ /* 0x040fe20000000000 */
[----:B------:R-:W-:Y:S01]  /*a6f0*/  R2UR UR7, R15 ;  /* 0x000000000f0772ca */ /* 0x000fe200000e0000 */
[----:B------:R-:W-:Y:S02]  /*a700*/  IMAD.MOV.U32 R25, RZ, RZ, 0x40000040 ;  /* 0x40000040ff197424 */ /* 0x000fe400078e00ff */
[----:B------:R-:W-:Y:S01]  /*a710*/  VIADD R20, R14, 0x80 ;  /* 0x000000800e147836 */ /* 0x000fe20000000000 */
[----:B------:R-:W-:Y:S01]  /*a720*/  R2UR UR14, R24 ;  /* 0x00000000180e72ca */ /* 0x000fe200000e0000 */
[----:B------:R-:W-:Y:S01]  /*a730*/  IMAD.MOV.U32 R21, RZ, RZ, 0x40000040 ;  /* 0x40000040ff157424 */ /* 0x000fe200078e00ff */
[----:B------:R-:W-:Y:S01]  /*a740*/  R2UR UR15, R25 ;  /* 0x00000000190f72ca */ /* 0x000fe200000e0000 */
[----:B------:R-:W-:Y:S01]  /*a750*/  VIADD R14, R14, 0x180 ;  /* 0x000001800e0e7836 */ /* 0x000fe20000000000 */
[----:B------:R-:W-:Y:S01]  /*a760*/  WARPGROUP.ARRIVE ;  /* 0x00000000000079c5 */ /* 0x000fe20000000000 */
[----:B------:R-:W-:Y:S01]  /*a770*/  R2UR UR10, R20 ;  /* 0x00000000140a72ca */ /* 0x000fe200000e0000 */
[----:B------:R-:W-:Y:S01]  /*a780*/  IMAD.MOV.U32 R15, RZ, RZ, 0x40000040 ;  /* 0x40000040ff0f7424 */ /* 0x000fe200078e00ff */
[----:B------:R-:W-:-:S02]  /*a790*/  R2UR UR11, R21 ;  /* 0x00000000150b72ca */ /* 0x000fc400000e0000 */
[----:B------:R-:W-:Y:S01]  /*a7a0*/  R2UR UR18, R14 ;  /* 0x000000000e1272ca */ /* 0x000fe200000e0000 */
[----:B------:R-:W-:Y:S01]  /*a7b0*/  HGMMA.64x256x16.F32.BF16 R24, R152, gdesc[UR4].tnspB, RZ, !UPT, gsb0 ;  /* 0x43e0000498187df0 */ /* 0x000fe2000c0018ff */
[----:B------:R-:W-:Y:S02]  /*a7c0*/  R2UR UR19, R15 ;  /* 0x000000000f1372ca */ /* 0x000fe400000e0000 */
[----:B------:R-:W-:Y:S02]  /*a7d0*/  WARPGROUP.DEPBAR.LE gsb0, 0x0 ;  /* 0x00008000000079c5 */ /* 0x000fe40000010000 */
[----:B------:R-:W-:-:S15]  /*a7e0*/  WARPGROUP.ARRIVE ;  /* 0x00000000000079c5 */ /* 0x000fde0000000000 */
[----:B------:R-:W-:-:S08]  /*a7f0*/  NOP ;  /* 0x0000000000007918 */ /* 0x000fd00000000000 */
[----:B------:R-:W-:Y:S03]  /*a800*/  HGMMA.64x256x16.F32.BF16 R24, R156, gdesc[UR8].tnspB, R24, gsb0 ;  /* 0x43e000089c187df0 */ /* 0x000fe60008001818 */
        /* <DEDUP_REMOVED lines=14> */
[----:B---3--:R-:W3:Y:S02]  /*a8f0*/  FENCE.VIEW.ASYNC.S ;  /* 0x00000000000073c6 */ /* 0x008ee40000000000 */
[----:B---3--:R-:W-:Y:S01]  /*a900*/  NOP ;  /* 0x0000000000007918 */ /* 0x008fe20000000000 */
[----:B------:R-:W-:Y:S06]  /*a910*/  BAR.ARV 0xe, 0x100 ;  /* 0x0384000000007b1d */ /* 0x000fec0000002000 */
[----:B------:R-:W-:Y:S05]  /*a920*/  @!P0 BRA `(.L_x_688) ;  /* 0x0000000000048947 */ /* 0x000fea0003800000 */
[----:B------:R-:W-:Y:S01]  /*a930*/  BPT.TRAP 0x1 ;  /* 0x000000040000795c */ /* 0x000fe20000300000 */
.L_x_688:
[----:B------:R-:W-:Y:S01]  /*a940*/  ISETP.GE.AND P1, PT, R171, 0x41, PT ;  /* 0x00000041ab00780c */ /* 0x000fe20003f26270 */
[----:B------:R-:W-:Y:S01]  /*a950*/  BSSY B0, `(.L_x_689) ;  /* 0x00001f0000007945 */ /* 0x000fe20003800000 */
[----:B0-2-4-:R-:W-:-:S04]  /*a960*/  IADD3 R12, R12, 0x28c60, RZ ;  /* 0x00028c600c0c7810 */ /* 0x015fc80007ffe0ff */
[----:B------:R-:W-:-:S04]  /*a970*/  PRMT R12, R189, 0x654, R12 ;  /* 0x00000654bd0c7816 */ /* 0x000fc8000000000c */
[----:B------:R0:W-:Y:S03]  /*a980*/  SYNCS.ARRIVE.TRANS64.RED.A1T0 RZ, [R12+URZ], RZ ;  /* 0x000000ff0cff79a7 */ /* 0x0001e6000810043f */
[----:B------:R-:W-:Y:S05]  /*a990*/  @!P1 BRA `(.L_x_690) ;  /* 0x0000001c00ac9947 */ /* 0x000fea0003800000 */
[----:B------:R-:W-:Y:S02]  /*a9a0*/  VIADD R13, R172, 0xfffffffe ;  /* 0xfffffffeac0d7836 */ /* 0x000fe40000000000 */
[----:B------:R-:W-:Y:S02]  /*a9b0*/  IMAD.MOV.U32 R15, RZ, RZ, R170 ;  /* 0x000000ffff0f7224 */ /* 0x000fe400078e00aa */
[----:B------:R-:W-:Y:S02]  /*a9c0*/  IMAD.MOV.U32 R219, RZ, RZ, R168 ;  /* 0x000000ffffdb7224 */ /* 0x000fe400078e00a8 */
[----:B------:R-:W-:-:S07]  /*a9d0*/  IMAD.MOV.U32 R216, RZ, RZ, R18 ;  /* 0x000000ffffd87224 */ /* 0x000fce00078e0012 */
.L_x_703:
[----:B------:R-:W-:Y:S02]  /*a9e0*/  VIADD R18, R216, 0x1 ;  /* 0x00000001d8127836 */ /* 0x000fe40000000000 */
[----:B0-2---:R-:W-:Y:S02]  /*a9f0*/  IMAD.MOV.U32 R12, RZ, RZ, R13 ;  /* 0x000000ffff0c7224 */ /* 0x005fe400078e000d */
[----:B------:R-:W-:Y:S01]  /*aa00*/  VIADD R13, R13, 0xffffffff ;  /* 0xffffffff0d0d7836 */ /* 0x000fe20000000000 */
[----:B------:R-:W-:Y:S02]  /*aa10*/  ISETP.NE.AND P2, PT, R18, 0x2, PT ;  /* 0x000000021200780c */ /* 0x000fe40003f45270 */
[----:B------:R-:W-:Y:S02]  /*aa20*/  ISETP.GT.AND P1, PT, R12, RZ, PT ;  /* 0x000000ff0c00720c */ /* 0x000fe40003f24270 */
[----:B------:R-:W-:Y:S02]  /*aa30*/  SEL R12, RZ, 0x1, P2 ;  /* 0x00000001ff0c7807 */ /* 0x000fe40001000000 */
[----:B------:R-:W-:-:S02]  /*aa40*/  SEL R18, R18, RZ, P2 ;  /* 0x000000ff12127207 */ /* 0x000fc40001000000 */
[----:B------:R-:W-:Y:S01]  /*aa50*/  LOP3.LUT R23, R23, R12, RZ, 0x3c, !PT ;  /* 0x0000000c17177212 */ /* 0x000fe200078e3cff */
[----:B------:R-:W-:Y:S06]  /*aa60*/  @!P0 BRA `(.L_x_691) ;  /* 0x0000000000048947 */ /* 0x000fec0003800000 */
[----:B------:R-:W-:Y:S01]  /*aa70*/  BPT.TRAP 0x1 ;  /* 0x000000040000795c */ /* 0x000fe20000300000 */
.L_x_691:
[----:B------:R-:W-:Y:S01]  /*aa80*/  IMAD R12, R18, 0x8, R2 ;  /* 0x00000008120c7824 */ /* 0x000fe200078e0202 */
[----:B------:R-:W-:-:S04]  /*aa90*/  SHF.L.U32 R14, R23, 0x1f, RZ ;  /* 0x0000001f170e7819 */ /* 0x000fc800000006ff */
[----:B------:R0:W2:Y:S01]  /*aaa0*/  SYNCS.PHASECHK.TRANS64.TRYWAIT P2, [R12+URZ+0x28c30], R14 ;  /* 0x028c300e0c0075a7 */ /* 0x0000a2000804017f */
[----:B------:R-:W-:Y:S05]  /*aab0*/  @!P0 BRA `(.L_x_692) ;  /* 0x0000000000048947 */ /* 0x000fea0003800000 */
[----:B------:R-:W-:Y:S01]  /*aac0*/  BPT.TRAP 0x1 ;  /* 0x000000040000795c */ /* 0x000fe20000300000 */
.L_x_692:
[----:B------:R-:W-:Y:S01]  /*aad0*/  VIADD R20, R2, 0x20400 ;  /* 0x0002040002147836 */ /* 0x000fe20000000000 */
[----:B------:R-:W-:Y:S01]  /*aae0*/  BSSY B1, `(.L_x_693) ;  /* 0x0000009000017945 */ /* 0x000fe20003800000 */
[----:B-1----:R-:W-:Y:S02]  /*aaf0*/  IMAD R154, R18, 0x200, R11 ;  /* 0x00000200129a7824 */ /* 0x002fe400078e020b */
[----:B------:R-:W-:Y:S01]  /*ab00*/  IMAD.MOV.U32 R155, RZ, RZ, 0x40000040 ;  /* 0x40000040ff9b7424 */ /* 0x000fe200078e00ff */
[----:B------:R-:W-:-:S04]  /*ab10*/  SHF.R.U32.HI R20, RZ, 0x4, R20 ;  /* 0x00000004ff147819 */ /* 0x000fc80000011614 */
[----:B------:R-:W-:-:S04]  /*ab20*/  LOP3.LUT R20, R20, 0x3fff, RZ, 0xc0, !PT ;  /* 0x00003fff14147812 */ /* 0x000fc800078ec0ff */
[----:B------:R-:W-:Y:S01]  /*ab30*/  LOP3.LUT R20, R20, 0x10000, RZ, 0xfc, !PT ;  /* 0x0001000014147812 */ /* 0x000fe200078efcff */
[----:B--2---:R-:W-:Y:S06]  /*ab40*/  @P2 BRA `(.L_x_694) ;  /* 0x0000000000082947 */ /* 0x004fec0003800000 */
[----:B------:R-:W1:Y:S02]  /*ab50*/  SYNCS.PHASECHK.TRANS64.TRYWAIT P2, [R12+URZ+0x28c30], R14 ;  /* 0x028c300e0c0075a7 */ /* 0x000e64000804017f */
[----:B-1----:R-:W-:Y:S05]  /*ab60*/  @!P2 BRA `(.L_x_695) ;  /* 0x000000d40028a947 */ /* 0x002fea0003800000 */
.L_x_694:
[----:B------:R-:W-:Y:S05]  /*ab70*/  BSYNC B1 ;  /* 0x0000000000017941 */ /* 0x000fea0003800000 */
.L_x_693:
[----:B------:R-:W-:Y:S01]  /*ab80*/  IMAD.MOV.U32 R21, RZ, RZ, 0x40000040 ;  /* 0x40000040ff157424 */ /* 0x000fe200078e00ff */
[----:B------:R-:W-:Y:S01]  /*ab90*/  R2UR UR4, R20 ;  /* 0x00000000140472ca */ /* 0x000fe200000e0000 */
[C---:B------:R-:W-:Y:S01]  /*aba0*/  VIADD R152, R154.reuse, 0x2 ;  /* 0x000000029a987836 */ /* 0x040fe20000000000 */
[C---:B------:R-:W-:Y:S01]  /*abb0*/  R2UR UR6, R154.reuse ;  /* 0x000000009a0672ca */ /* 0x040fe200000e0000 */
[C---:B------:R-:W-:Y:S01]  /*abc0*/  VIADD R20, R154.reuse, 0x4 ;  /* 0x000000049a147836 */ /* 0x040fe20000000000 */
[----:B------:R-:W-:Y:S01]  /*abd0*/  R2UR UR7, R155 ;  /* 0x000000009b0772ca */ /* 0x000fe200000e0000 */
[----:B------:R-:W-:Y:S01]  /*abe0*/  VIADD R154, R154, 0x6 ;  /* 0x000000069a9a7836 */ /* 0x000fe20000000000 */
[----:B------:R-:W-:Y:S01]  /*abf0*/  R2UR UR5, R21 ;  /* 0x00000000150572ca */ /* 0x000fe200000e0000 */
[----:B------:R-:W-:Y:S01]  /*ac00*/  IMAD.MOV.U32 R153, RZ, RZ, 0x40000040 ;  /* 0x40000040ff997424 */ /* 0x000fe200078e00ff */
[----:B------:R-:W-:Y:S01]  /*ac10*/  R2UR UR10, R152 ;  /* 0x00000000980a72ca */ /* 0x000fe200000e0000 */
[----:B------:R-:W-:Y:S01]  /*ac20*/  IMAD.MOV.U32 R155, RZ, RZ, 0x40000040 ;  /* 0x40000040ff9b7424 */ /* 0x000fe200078e00ff */
[----:B------:R-:W-:-:S02]  /*ac30*/  R2UR UR18, R154 ;  /* 0x000000009a1272ca */ /* 0x000fc400000e0000 */
[----:B------:R-:W-:Y:S02]  /*ac40*/  R2UR UR11, R153 ;  /* 0x00000000990b72ca */ /* 0x000fe400000e0000 */
[----:B------:R-:W-:Y:S02]  /*ac50*/  R2UR UR19, R155 ;  /* 0x000000009b1372ca */ /* 0x000fe400000e0000 */
[----:B------:R-:W-:Y:S01]  /*ac60*/  WARPGROUP.ARRIVE ;  /* 0x00000000000079c5 */ /* 0x000fe20000000000 */
[----:B------:R-:W-:Y:S02]  /*ac70*/  R2UR UR8, R8 ;  /* 0x00000000080872ca */ /* 0x000fe400000e0000 */
[----:B------:R-:W-:Y:S02]  /*ac80*/  R2UR UR9, R9 ;  /* 0x00000000090972ca */ /* 0x000fe400000e0000 */
[----:B------:R-:W-:Y:S01]  /*ac90*/  R2UR UR14, R20 ;  /* 0x00000000140e72ca */ /* 0x000fe200000e0000 */
[----:B------:R-:W-:Y:S01]  /*aca0*/  HGMMA.64x64x16.F32.BF16 R152, gdesc[UR4], RZ, !UPT, gsb0 ;  /* 0x00e00000049879f0 */ /* 0x000fe2000c0018ff */
[----:B------:R-:W-:-:S02]  /*acb0*/  R2UR UR15, R21 ;  /* 0x00000000150f72ca */ /* 0x000fc400000e0000 */
[----:B------:R-:W-:Y:S02]  /*acc0*/  R2UR UR12, R6 ;  /* 0x00000000060c72ca */ /* 0x000fe400000e0000 */
[----:B------:R-:W-:Y:S02]  /*acd0*/  R2UR UR13, R7 ;  /* 0x00000000070d72ca */ /* 0x000fe400000e0000 */
[----:B------:R-:W-:Y:S02]  /*ace0*/  R2UR UR16, R4 ;  /* 0x00000000041072ca */ /* 0x000fe400000e0000 */
[----:B------:R-:W-:Y:S01]  /*acf0*/  R2UR UR17, R5 ;  /* 0x00000000051172ca */ /* 0x000fe200000e0000 */
        /* <DEDUP_REMOVED lines=12> */
.L_x_696:
        /* <DEDUP_REMOVED lines=15> */
[----:B------:R-:W-:Y:S01]  /*aeb0*/  FMUL.FTZ R221, R177, UR37 ;  /* 0x00000025b1dd7c20 */ /* 0x000fe20008410000 */
[----:B------:R-:W-:Y:S01]  /*aec0*/  FMUL.FTZ R180, R180, UR37 ;  /* 0x00000025b4b47c20 */ /* 0x000fe20008410000 */
[----:B------:R-:W-:Y:S01]  /*aed0*/  FMUL.FTZ R181, R181, UR37 ;  /* 0x00000025b5b57c20 */ /* 0x000fe20008410000 */
[----:B------:R-:W-:Y:S01]  /*aee0*/  FMUL.FTZ R177, R154, UR37 ;  /* 0x000000259ab17c20 */ /* 0x000fe20008410000 */
[----:B------:R-:W-:Y:S01]  /*aef0*/  FMUL.FTZ R155, R155, UR37 ;  /* 0x000000259b9b7c20 */ /* 0x000fe20008410000 */
[----:B------:R-:W-:Y:S01]  /*af00*/  FMUL.FTZ R158, R158, UR37 ;  /* 0x000000259e9e7c20 */ /* 0x000fe20008410000 */
[----:B------:R-:W-:Y:S01]  /*af10*/  FMUL.FTZ R159, R159, UR37 ;  /* 0x000000259f9f7c20 */ /* 0x000fe20008410000 */
[----:B------:R-:W4:Y:S01]  /*af20*/  MUFU.TANH R152, R152 ;  /* 0x0000009800987308 */ /* 0x000f220000002400 */
[----:B--2---:R-:W-:Y:S01]  /*af30*/  FMNMX.FTZ R168, R20, R219, !PT ;  /* 0x000000db14a87209 */ /* 0x004fe20007810000 */
[----:B------:R-:W-:Y:S01]  /*af40*/  FMUL.FTZ R162, R162, UR37 ;  /* 0x00000025a2a27c20 */ /* 0x000fe20008410000 */
[----:B------:R-:W-:-:S05]  /*af50*/  FMUL.FTZ R170, R170, UR37 ;  /* 0x00000025aaaa7c20 */ /* 0x000fca0008410000 */
[----:B------:R-:W2:Y:S01]  /*af60*/  MUFU.TANH R153, R153 ;  /* 0x0000009900997308 */ /* 0x000ea20000002400 */
[----:B---3--:R-:W-:-:S07]  /*af70*/  FMNMX.FTZ R168, R21, R168, !PT ;  /* 0x000000a815a87209 */ /* 0x008fce0007810000 */
[----:B------:R-:W3:Y:S01]  /*af80*/  MUFU.TANH R156, R156 ;  /* 0x0000009c009c7308 */ /* 0x000ee20000002400 */
[----:B----4-:R-:W-:-:S07]  /*af90*/  FMNMX.FTZ R168, R152, R168, !PT ;  /* 0x000000a898a87209 */ /* 0x010fce0007810000 */
[----:B------:R-:W4:Y:S01]  /*afa0*/  MUFU.TANH R157, R157 ;  /* 0x0000009d009d7308 */ /* 0x000f220000002400 */
[----:B--2---:R-:W-:-:S07]  /*afb0*/  FMNMX.FTZ R168, R153, R168, !PT ;  /* 0x000000a899a87209 */ /* 0x004fce0007810000 */
        /* <DEDUP_REMOVED lines=20> */
[----:B------:R-:W-:Y:S01]  /*b100*/  MUFU.TANH R177, R177 ;  /* 0x000000b100b17308 */ /* 0x000fe20000002400 */
[----:B----4-:R-:W-:-:S07]  /*b110*/  FMNMX.FTZ R168, R180, R168, !PT ;  /* 0x000000a8b4a87209 */ /* 0x010fce0007810000 */
[----:B------:R-:W-:Y:S01]  /*b120*/  MUFU.TANH R155, R155 ;  /* 0x0000009b009b7308 */ /* 0x000fe20000002400 */
[----:B--2---:R-:W-:-:S05]  /*b130*/  FMNMX.FTZ R168, R181, R168, !PT ;  /* 0x000000a8b5a87209 */ /* 0x004fca0007810000 */
[----:B------:R-:W2:Y:S02]  /*b140*/  SHFL.BFLY PT, R169, R168, 0x2, 0x1f ;  /* 0x0c401f00a8a97f89 */ /* 0x000ea400000e0000 */
[----:B------:R-:W-:Y:S08]  /*b150*/  MUFU.TANH R158, R158 ;  /* 0x0000009e009e7308 */ /* 0x000ff00000002400 */
[----:B------:R-:W-:Y:S08]  /*b160*/  MUFU.TANH R159, R159 ;  /* 0x0000009f009f7308 */ /* 0x000ff00000002400 */
[----:B------:R-:W-:Y:S01]  /*b170*/  MUFU.TANH R162, R162 ;  /* 0x000000a200a27308 */ /* 0x000fe20000002400 */
[----:B--2---:R-:W-:-:S05]  /*b180*/  FMNMX.FTZ R168, R168, R169, !PT ;  /* 0x000000a9a8a87209 */ /* 0x004fca0007810000 */
[----:B------:R-:W2:Y:S02]  /*b190*/  SHFL.BFLY PT, R169, R168, 0x1, 0x1f ;  /* 0x0c201f00a8a97f89 */ /* 0x000ea400000e0000 */
[----:B--2---:R-:W-:Y:S01]  /*b1a0*/  FMNMX.FTZ R168, R168, R169, !PT ;  /* 0x000000a9a8a87209 */ /* 0x004fe20007810000 */
[----:B------:R-:W-:-:S04]  /*b1b0*/  IMAD.U32 R169, RZ, RZ, UR36 ;  /* 0x00000024ffa97e24 */ /* 0x000fc8000f8e00ff */
[C---:B------:R-:W-:Y:S01]  /*b1c0*/  FADD.FTZ R222, -R168.reuse, R219 ;  /* 0x000000dba8de7221 */ /* 0x040fe20000010100 */
[----:B------:R-:W-:-:S03]  /*b1d0*/  FMUL.FTZ R154, R168, R169 ;  /* 0x000000a9a89a7220 */ /* 0x000fc60000410000 */
[-C--:B------:R-:W-:Y:S01]  /*b1e0*/  FMUL.FTZ R222, R222, R169.reuse ;  /* 0x000000a9dede7220 */ /* 0x080fe20000410000 */
[-CC-:B------:R-:W-:Y:S01]  /*b1f0*/  FFMA.FTZ R219, R20, R169.reuse, -R154.reuse ;  /* 0x000000a914db7223 */ /* 0x180fe2000001089a */
[-CC-:B------:R-:W-:Y:S01]  /*b200*/  FFMA.FTZ R223, R21, R169.reuse, -R154.reuse ;  /* 0x000000a915df7223 */ /* 0x180fe2000001089a */
[-CC-:B------:R-:W-:Y:S01]  /*b210*/  FFMA.FTZ R21, R152, R169.reuse, -R154.reuse ;  /* 0x000000a998157223 */ /* 0x180fe2000001089a */
[----:B------:R-:W2:Y:S01]  /*b220*/  MUFU.EX2 R20, R222 ;  /* 0x000000de00147308 */ /* 0x000ea20000000800 */
[-CC-:B------:R-:W-:Y:S01]  /*b230*/  FFMA.FTZ R153, R153, R169.reuse, -R154.reuse ;  /* 0x000000a999997223 */ /* 0x180fe2000001089a */
[-CC-:B------:R-:W-:Y:S01]  /*b240*/  FFMA.FTZ R156, R156, R169.reuse, -R154.reuse ;  /* 0x000000a99c9c7223 */ /* 0x180fe2000001089a */
[-CC-:B------:R-:W-:Y:S01]  /*b250*/  FFMA.FTZ R157, R157, R169.reuse, -R154.reuse ;  /* 0x000000a99d9d7223 */ /* 0x180fe2000001089a */
[-CC-:B------:R-:W-:Y:S01]  /*b260*/  FFMA.FTZ R160, R160, R169.reuse, -R154.reuse ;  /* 0x000000a9a0a07223 */ /* 0x180fe2000001089a */
[-CC-:B------:R-:W-:Y:S01]  /*b270*/  FFMA.FTZ R161, R161, R169.reuse, -R154.reuse ;  /* 0x000000a9a1a17223 */ /* 0x180fe2000001089a */
[-CC-:B------:R-:W-:Y:S01]  /*b280*/  FFMA.FTZ R164, R164, R169.reuse, -R154.reuse ;  /* 0x000000a9a4a47223 */ /* 0x180fe2000001089a */
[-CC-:B------:R-:W-:Y:S01]  /*b290*/  FFMA.FTZ R165, R165, R169.reuse, -R154.reuse ;  /* 0x000000a9a5a57223 */ /* 0x180fe2000001089a */
[----:B------:R-:W3:Y:S01]  /*b2a0*/  MUFU.EX2 R152, R219 ;  /* 0x000000db00987308 */ /* 0x000ee20000000800 */
[-CC-:B------:R-:W-:Y:S01]  /*b2b0*/  FFMA.FTZ R172, R172, R169.reuse, -R154.reuse ;  /* 0x000000a9acac7223 */ /* 0x180fe2000001089a */
[-CC-:B------:R-:W-:Y:S01]  /*b2c0*/  FFMA.FTZ R173, R173, R169.reuse, -R154.reuse ;  /* 0x000000a9adad7223 */ /* 0x180fe2000001089a */
[-CC-:B------:R-:W-:Y:S01]  /*b2d0*/  FFMA.FTZ R176, R176, R169.reuse, -R154.reuse ;  /* 0x000000a9b0b07223 */ /* 0x180fe2000001089a */
[-CC-:B------:R-:W-:Y:S01]  /*b2e0*/  FFMA.FTZ R221, R221, R169.reuse, -R154.reuse ;  /* 0x000000a9dddd7223 */ /* 0x180fe2000001089a */
[-CC-:B------:R-:W-:Y:S01]  /*b2f0*/  FFMA.FTZ R180, R180, R169.reuse, -R154.reuse ;  /* 0x000000a9b4b47223 */ /* 0x180fe2000001089a */
[----:B------:R-:W-:-:S02]  /*b300*/  FFMA.FTZ R181, R181, R169, -R154 ;  /* 0x000000a9b5b57223 */ /* 0x000fc4000001089a */
[----:B------:R-:W4:Y:S01]  /*b310*/  MUFU.EX2 R223, R223 ;  /* 0x000000df00df7308 */ /* 0x000f220000000800 */
[-C--:B--2---:R-:W-:Y:S01]  /*b320*/  FMUL.FTZ R24, R24, R20.reuse ;  /* 0x0000001418187220 */ /* 0x084fe20000410000 */
[-C--:B------:R-:W-:Y:S01]  /*b330*/  FMUL.FTZ R25, R25, R20.reuse ;  /* 0x0000001419197220 */ /* 0x080fe20000410000 */
[-C--:B------:R-:W-:Y:S01]  /*b340*/  FMUL.FTZ R28, R28, R20.reuse ;  /* 0x000000141c1c7220 */ /* 0x080fe20000410000 */
[-C--:B------:R-:W-:Y:S01]  /*b350*/  FMUL.FTZ R29, R29, R20.reuse ;  /* 0x000000141d1d7220 */ /* 0x080fe20000410000 */
[-C--:B------:R-:W-:Y:S01]  /*b360*/  FMUL.FTZ R32, R32, R20.reuse ;  /* 0x0000001420207220 */ /* 0x080fe20000410000 */
[-C--:B------:R-:W-:Y:S01]  /*b370*/  FMUL.FTZ R33, R33, R20.reuse ;  /* 0x0000001421217220 */ /* 0x080fe20000410000 */
[----:B------:R-:W-:Y:S01]  /*b380*/  FMUL.FTZ R36, R36, R20 ;  /* 0x0000001424247220 */ /* 0x000fe20000410000 */
[----:B------:R2:W5:Y:S01]  /*b390*/  MUFU.EX2 R219, R21 ;  /* 0x0000001500db7308 */ /* 0x0005620000000800 */
[----:B---3--:R-:W-:Y:S01]  /*b3a0*/  FFMA.FTZ R154, R20, R0, R152 ;  /* 0x00000000149a7223 */ /* 0x008fe20000010098 */
[----:B------:R-:W-:Y:S01]  /*b3b0*/  FMUL.FTZ R0, R163, UR37 ;  /* 0x00000025a3007c20 */ /* 0x000fe20008410000 */
[-C--:B------:R-:W-:Y:S01]  /*b3c0*/  FMUL.FTZ R37, R37, R20.reuse ;  /* 0x0000001425257220 */ /* 0x080fe20000410000 */
[-C--:B------:R-:W-:Y:S01]  /*b3d0*/  FMUL.FTZ R40, R40, R20.reuse ;  /* 0x0000001428287220 */ /* 0x080fe20000410000 */
[-C--:B------:R-:W-:Y:S01]  /*b3e0*/  FMUL.FTZ R41, R41, R20.reuse ;  /* 0x0000001429297220 */ /* 0x080fe20000410000 */
[-C--:B------:R-:W-:Y:S01]  /*b3f0*/  FMUL.FTZ R44, R44, R20.reuse ;  /* 0x000000142c2c7220 */ /* 0x080fe20000410000 */
[----:B------:R-:W-:Y:S01]  /*b400*/  FMUL.FTZ R45, R45, R20 ;  /* 0x000000142d2d7220 */ /* 0x000fe20000410000 */
[----:B------:R-:W3:Y:S01]  /*b410*/  MUFU.EX2 R153, R153 ;  /* 0x0000009900997308 */ /* 0x000ee20000000800 */
[C---:B----4-:R-:W-:Y:S01]  /*b420*/  FADD.FTZ R154, R223.reuse, R154 ;  /* 0x0000009adf9a7221 */ /* 0x050fe20000010000 */
[----:B--2---:R-:W-:Y:S01]  /*b430*/  FMUL.FTZ R21, R166, UR37 ;  /* 0x00000025a6157c20 */ /* 0x004fe20008410000 */
[----:B------:R-:W-:Y:S01]  /*b440*/  F2FP.BF16.F32.PACK_AB R152, R223, R152 ;  /* 0x00000098df98723e */ /* 0x000fe200000010ff */
[-C--:B------:R-:W-:Y:S01]  /*b450*/  FMUL.FTZ R48, R48, R20.reuse ;  /* 0x0000001430307220 */ /* 0x080fe20000410000 */
[-C--:B------:R-:W-:Y:S01]  /*b460*/  FMUL.FTZ R49, R49, R20.reuse ;  /* 0x0000001431317220 */ /* 0x080fe20000410000 */
[-C--:B------:R-:W-:Y:S01]  /*b470*/  FMUL.FTZ R52, R52, R20.reuse ;  /* 0x0000001434347220 */ /* 0x080fe20000410000 */
[-C--:B------:R-:W-:Y:S01]  /*b480*/  FMUL.FTZ R53, R53, R20.reuse ;  /* 0x0000001435357220 */ /* 0x080fe20000410000 */
[----:B------:R-:W2:Y:S01]  /*b490*/  MUFU.TANH R0, R0 ;  /* 0x0000000000007308 */ /* 0x000ea20000002400 */
[----:B-----5:R-:W-:Y:S01]  /*b4a0*/  FADD.FTZ R154, R219, R154 ;  /* 0x0000009adb9a7221 */ /* 0x020fe20000010000 */
[-C--:B------:R-:W-:Y:S01]  /*b4b0*/  FMUL.FTZ R56, R56, R20.reuse ;  /* 0x0000001438387220 */ /* 0x080fe20000410000 */
[-C--:B------:R-:W-:Y:S01]  /*b4c0*/  FMUL.FTZ R57, R57, R20.reuse ;  /* 0x0000001439397220 */ /* 0x080fe20000410000 */
[-C--:B------:R-:W-:Y:S01]  /*b4d0*/  FMUL.FTZ R60, R60, R20.reuse ;  /* 0x000000143c3c7220 */ /* 0x080fe20000410000 */
[-C--:B------:R-:W-:Y:S01]  /*b4e0*/  FMUL.FTZ R61, R61, R20.reuse ;  /* 0x000000143d3d7220 */ /* 0x080fe20000410000 */
[-C--:B------:R-:W-:Y:S01]  /*b4f0*/  FMUL.FTZ R64, R64, R20.reuse ;  /* 0x0000001440407220 */ /* 0x080fe20000410000 */
[-C--:B------:R-:W-:Y:S01]  /*b500*/  FMUL.FTZ R65, R65, R20.reuse ;  /* 0x0000001441417220 */ /* 0x080fe20000410000 */
[----:B------:R-:W4:Y:S01]  /*b510*/  MUFU.TANH R21, R21 ;  /* 0x0000001500157308 */ /* 0x000f220000002400 */
[C---:B---3--:R-:W-:Y:S01]  /*b520*/  FADD.FTZ R163, R153.reuse, R154 ;  /* 0x0000009a99a37221 */ /* 0x048fe20000010000 */
[----:B------:R-:W-:Y:S01]  /*b530*/  F2FP.BF16.F32.PACK_AB R154, R153, R219 ;  /* 0x000000db999a723e */ /* 0x000fe200000010ff */
[----:B------:R-:W-:Y:S01]  /*b540*/  FMUL.FTZ R153, R167, UR37 ;  /* 0x00000025a7997c20 */ /* 0x000fe20008410000 */
[----:B------:R-:W-:Y:S01]  /*b550*/  FMUL.FTZ R167, R174, UR37 ;  /* 0x00000025aea77c20 */ /* 0x000fe20008410000 */
[----:B------:R-:W-:Y:S01]  /*b560*/  FMUL.FTZ R174, R178, UR37 ;  /* 0x00000025b2ae7c20 */ /* 0x000fe20008410000 */
        /* <DEDUP_REMOVED lines=10> */
[----:B------:R-:W5:Y:S01]  /*b610*/  MUFU.TANH R153, R153 ;  /* 0x0000009900997308 */ /* 0x000f620000002400 */
[----:B---3--:R-:W-:-:S02]  /*b620*/  IMAD.MOV R157, RZ, RZ, -R211 ;  /* 0x000000ffff9d7224 */ /* 0x008fc400078e0ad3 */
[-C--:B------:R-:W-:Y:S01]  /*b630*/  FMUL.FTZ R85, R85, R20.reuse ;  /* 0x0000001455557220 */ /* 0x080fe20000410000 */
[-C--:B------:R-:W-:Y:S01]  /*b640*/  FMUL.FTZ R88, R88, R20.reuse ;  /* 0x0000001458587220 */ /* 0x080fe20000410000 */
[-C--:B------:R-:W-:Y:S01]  /*b650*/  FMUL.FTZ R89, R89, R20.reuse ;  /* 0x0000001459597220 */ /* 0x080fe20000410000 */
[-C--:B------:R-:W-:Y:S01]  /*b660*/  FMUL.FTZ R92, R92, R20.reuse ;  /* 0x000000145c5c7220 */ /* 0x080fe20000410000 */
[----:B------:R-:W-:Y:S01]  /*b670*/  ISETP.NE.AND P2, PT, R210, R157, PT ;  /* 0x0000009dd200720c */ /* 0x000fe20003f45270 */
[----:B------:R-:W-:Y:S01]  /*b680*/  VIADD R157, R12, 0x28c40 ;  /* 0x00028c400c9d7836 */ /* 0x000fe20000000000 */
[----:B------:R-:W-:Y:S01]  /*b690*/  MUFU.TANH R167, R167 ;  /* 0x000000a700a77308 */ /* 0x000fe20000002400 */
[-C--:B------:R-:W-:Y:S01]  /*b6a0*/  FMUL.FTZ R93, R93, R20.reuse ;  /* 0x000000145d5d7220 */ /* 0x080fe20000410000 */
[-C--:B------:R-:W-:Y:S01]  /*b6b0*/  FMUL.FTZ R96, R96, R20.reuse ;  /* 0x0000001460607220 */ /* 0x080fe20000410000 */
[-C--:B------:R-:W-:Y:S01]  /*b6c0*/  FMUL.FTZ R97, R97, R20.reuse ;  /* 0x0000001461617220 */ /* 0x080fe20000410000 */
[----:B------:R-:W-:Y:S01]  /*b6d0*/  PRMT R166, R189, 0x654, R157 ;  /* 0x00000654bda67816 */ /* 0x000fe2000000009d */
[-C--:B------:R-:W-:Y:S01]  /*b6e0*/  FMUL.FTZ R100, R100, R20.reuse ;  /* 0x0000001464647220 */ /* 0x080fe20000410000 */
[-C--:B------:R-:W-:Y:S01]  /*b6f0*/  FMUL.FTZ R101, R101, R20.reuse ;  /* 0x0000001465657220 */ /* 0x080fe20000410000 */
[-C--:B------:R-:W-:Y:S01]  /*b700*/  FMUL.FTZ R104, R104, R20.reuse ;  /* 0x0000001468687220 */ /* 0x080fe20000410000 */
[----:B------:R3:W0:Y:S01]  /*b710*/  MUFU.TANH R157, R170 ;  /* 0x000000aa009d7308 */ /* 0x0006220000002400 */
[----:B------:R1:W-:Y:S01]  /*b720*/  SYNCS.ARRIVE.TRANS64.RED.A1T0 RZ, [R166+URZ], RZ ;  /* 0x000000ffa6ff79a7 */ /* 0x0003e2000810043f */
[-C--:B------:R-:W-:Y:S01]  /*b730*/  FMUL.FTZ R105, R105, R20.reuse ;  /* 0x0000001469697220 */ /* 0x080fe20000410000 */
[-C--:B------:R-:W-:Y:S01]  /*b740*/  FMUL.FTZ R108, R108, R20.reuse ;  /* 0x000000146c6c7220 */ /* 0x080fe20000410000 */
[-C--:B------:R-:W-:Y:S01]  /*b750*/  FMUL.FTZ R109, R109, R20.reuse ;  /* 0x000000146d6d7220 */ /* 0x080fe20000410000 */
[-C--:B------:R-:W-:Y:S01]  /*b760*/  FMUL.FTZ R112, R112, R20.reuse ;  /* 0x0000001470707220 */ /* 0x080fe20000410000 */
[-C--:B------:R-:W-:Y:S01]  /*b770*/  FMUL.FTZ R113, R113, R20.reuse ;  /* 0x0000001471717220 */ /* 0x080fe20000410000 */
[----:B------:R-:W-:Y:S01]  /*b780*/  FMUL.FTZ R116, R116, R20 ;  /* 0x0000001474747220 */ /* 0x000fe20000410000 */
[----:B------:R-:W-:Y:S01]  /*b790*/  MUFU.TANH R174, R174 ;  /* 0x000000ae00ae7308 */ /* 0x000fe20000002400 */
[----:B---3--:R-:W-:Y:S01]  /*b7a0*/  FMNMX.FTZ R170, R177, R15, !PT ;  /* 0x0000000fb1aa7209 */ /* 0x008fe20007810000 */
[----:B-1----:R-:W-:Y:S01]  /*b7b0*/  FMUL.FTZ R166, R171, UR37 ;  /* 0x00000025aba67c20 */ /* 0x002fe20008410000 */
[----:B------:R-:W-:Y:S01]  /*b7c0*/  FMUL.FTZ R171, R175, UR37 ;  /* 0x00000025afab7c20 */ /* 0x000fe20008410000 */
[----:B------:R-:W-:Y:S01]  /*b7d0*/  FMUL.FTZ R175, R179, UR37 ;  /* 0x00000025b3af7c20 */ /* 0x000fe20008410000 */
[----:B------:R-:W-:Y:S01]  /*b7e0*/  FMNMX.FTZ R170, R155, R170, !PT ;  /* 0x000000aa9baa7209 */ /* 0x000fe20007810000 */
[----:B------:R-:W-:Y:S01]  /*b7f0*/  FMUL.FTZ R179, R182, UR37 ;  /* 0x00000025b6b37c20 */ /* 0x000fe20008410000 */
[----:B------:R-:W-:Y:S01]  /*b800*/  FMUL.FTZ R182, R183, UR37 ;  /* 0x00000025b7b67c20 */ /* 0x000fe20008410000 */
[----:B------:R-:W1:Y:S01]  /*b810*/  MUFU.TANH R166, R166 ;  /* 0x000000a600a67308 */ /* 0x000e620000002400 */
[----:B------:R-:W-:Y:S01]  /*b820*/  FMNMX.FTZ R170, R158, R170, !PT ;  /* 0x000000aa9eaa7209 */ /* 0x000fe20007810000 */
[-C--:B------:R-:W-:Y:S01]  /*b830*/  FMUL.FTZ R117, R117, R20.reuse ;  /* 0x0000001475757220 */ /* 0x080fe20000410000 */
[-C--:B------:R-:W-:Y:S01]  /*b840*/  FMUL.FTZ R120, R120, R20.reuse ;  /* 0x0000001478787220 */ /* 0x080fe20000410000 */
[----:B------:R-:W-:Y:S01]  /*b850*/  FMUL.FTZ R121, R121, R20 ;  /* 0x0000001479797220 */ /* 0x000fe20000410000 */
[----:B------:R-:W-:Y:S01]  /*b860*/  FMNMX.FTZ R170, R159, R170, !PT ;  /* 0x000000aa9faa7209 */ /* 0x000fe20007810000 */
[-C--:B------:R-:W-:Y:S01]  /*b870*/  FMUL.FTZ R124, R124, R20.reuse ;  /* 0x000000147c7c7220 */ /* 0x080fe20000410000 */
[----:B------:R-:W-:Y:S01]  /*b880*/  FMUL.FTZ R125, R125, R20 ;  /* 0x000000147d7d7220 */ /* 0x000fe20000410000 */
[----:B------:R-:W3:Y:S01]  /*b890*/  MUFU.TANH R171, R171 ;  /* 0x000000ab00ab7308 */ /* 0x000ee20000002400 */
[----:B------:R-:W-:Y:S01]  /*b8a0*/  FMNMX.FTZ R170, R162, R170, !PT ;  /* 0x000000aaa2aa7209 */ /* 0x000fe20007810000 */
[-C--:B------:R-:W-:Y:S01]  /*b8b0*/  FMUL.FTZ R128, R128, R20.reuse ;  /* 0x0000001480807220 */ /* 0x080fe20000410000 */
[-C--:B------:R-:W-:Y:S01]  /*b8c0*/  FMUL.FTZ R129, R129, R20.reuse ;  /* 0x0000001481817220 */ /* 0x080fe20000410000 */
[----:B------:R-:W-:Y:S01]  /*b8d0*/  FMUL.FTZ R132, R132, R20 ;  /* 0x0000001484847220 */ /* 0x000fe20000410000 */
[----:B--2---:R-:W-:Y:S01]  /*b8e0*/  FMNMX.FTZ R170, R0, R170, !PT ;  /* 0x000000aa00aa7209 */ /* 0x004fe20007810000 */
[-C--:B------:R-:W-:Y:S01]  /*b8f0*/  FMUL.FTZ R133, R133, R20.reuse ;  /* 0x0000001485857220 */ /* 0x080fe20000410000 */
[----:B------:R-:W-:Y:S01]  /*b900*/  FMUL.FTZ R136, R136, R20 ;  /* 0x0000001488887220 */ /* 0x000fe20000410000 */
[----:B------:R-:W2:Y:S01]  /*b910*/  MUFU.TANH R175, R175 ;  /* 0x000000af00af7308 */ /* 0x000ea20000002400 */
[----:B----4-:R-:W-:Y:S01]  /*b920*/  FMNMX.FTZ R170, R21, R170, !PT ;  /* 0x000000aa15aa7209 */ /* 0x010fe20007810000 */
[-C--:B------:R-:W-:Y:S01]  /*b930*/  FMUL.FTZ R137, R137, R20.reuse ;  /* 0x0000001489897220 */ /* 0x080fe20000410000 */
[-C--:B------:R-:W-:Y:S01]  /*b940*/  FMUL.FTZ R140, R140, R20.reuse ;  /* 0x000000148c8c7220 */ /* 0x080fe20000410000 */
[----:B------:R-:W-:Y:S01]  /*b950*/  FMUL.FTZ R141, R141, R20 ;  /* 0x000000148d8d7220 */ /* 0x000fe20000410000 */
[----:B-----5:R-:W-:Y:S01]  /*b960*/  FMNMX.FTZ R170, R153, R170, !PT ;  /* 0x000000aa99aa7209 */ /* 0x020fe20007810000 */
[-C--:B------:R-:W-:Y:S01]  /*b970*/  FMUL.FTZ R144, R144, R20.reuse ;  /* 0x0000001490907220 */ /* 0x080fe20000410000 */
[----:B------:R-:W-:Y:S01]  /*b980*/  FMUL.FTZ R145, R145, R20 ;  /* 0x0000001491917220 */ /* 0x000fe20000410000 */
[----:B------:R-:W4:Y:S01]  /*b990*/  MUFU.TANH R179, R179 ;  /* 0x000000b300b37308 */ /* 0x000f220000002400 */
[----:B0-----:R-:W-:Y:S01]  /*b9a0*/  FMNMX.FTZ R170, R157, R170, !PT ;  /* 0x000000aa9daa7209 */ /* 0x001fe20007810000 */
[-C--:B------:R-:W-:Y:S01]  /*b9b0*/  FMUL.FTZ R148, R148, R20.reuse ;  /* 0x0000001494947220 */ /* 0x080fe20000410000 */
[----:B------:R-:W-:-:S02]  /*b9c0*/  FMUL.FTZ R149, R149, R20 ;  /* 0x0000001495957220 */ /* 0x000fc40000410000 */
[----:B-1----:R-:W-:-:S03]  /*b9d0*/  FMNMX.FTZ R170, R166, R170, !PT ;  /* 0x000000aaa6aa7209 */ /* 0x002fc60007810000 */
[----:B------:R-:W0:Y:S01]  /*b9e0*/  MUFU.TANH R182, R182 ;  /* 0x000000b600b67308 */ /* 0x000e220000002400 */
[----:B------:R-:W-:-:S04]  /*b9f0*/  FMNMX.FTZ R170, R167, R170, !PT ;  /* 0x000000aaa7aa7209 */ /* 0x000fc80007810000 */
[----:B---3--:R-:W-:-:S03]  /*ba00*/  FMNMX.FTZ R170, R171, R170, !PT ;  /* 0x000000aaabaa7209 */ /* 0x008fc60007810000 */
[----:B------:R-:W1:Y:S01]  /*ba10*/  MUFU.EX2 R156, R156 ;  /* 0x0000009c009c7308 */ /* 0x000e620000000800 */
[----:B------:R-:W-:-:S04]  /*ba20*/  FMNMX.FTZ R170, R174, R170, !PT ;  /* 0x000000aaaeaa7209 */ /* 0x000fc80007810000 */
[----:B--2---:R-:W-:-:S03]  /*ba30*/  FMNMX.FTZ R170, R175, R170, !PT ;  /* 0x000000aaafaa7209 */ /* 0x004fc60007810000 */
[----:B------:R-:W-:Y:S01]  /*ba40*/  MUFU.EX2 R161, R161 ;  /* 0x000000a100a17308 */ /* 0x000fe20000000800 */
[----:B----4-:R-:W-:-:S04]  /*ba50*/  FMNMX.FTZ R170, R179, R170, !PT ;  /* 0x000000aab3aa7209 */ /* 0x010fc80007810000 */
[----:B0-----:R-:W-:-:S03]  /*ba60*/  FMNMX.FTZ R170, R182, R170, !PT ;  /* 0x000000aab6aa7209 */ /* 0x001fc60007810000 */
[----:B------:R-:W-:Y:S01]  /*ba70*/  MUFU.EX2 R165, R165 ;  /* 0x000000a500a57308 */ /* 0x000fe20000000800 */
[----:B-1----:R-:W-:Y:S01]  /*ba80*/  FADD.FTZ R163, R156, R163 ;  /* 0x000000a39ca37221 */ /* 0x002fe20000010000 */
[----:B------:R-:W0:Y:S01]  /*ba90*/  SHFL.BFLY PT, R178, R170, 0x2, 0x1f ;  /* 0x0c401f00aab27f89 */ /* 0x000e2200000e0000 */
[C---:B------:R-:W-:Y:S02]  /*baa0*/  F2FP.BF16.F32.PACK_AB R156, R219.reuse, R156 ;  /* 0x0000009cdb9c723e */ /* 0x040fe400000010ff */
[----:B------:R-:W-:-:S03]  /*bab0*/  FADD.FTZ R163, R219, R163 ;  /* 0x000000a3dba37221 */ /* 0x000fc60000010000 */
[----:B------:R-:W-:Y:S08]  /*bac0*/  MUFU.EX2 R172, R172 ;  /* 0x000000ac00ac7308 */ /* 0x000ff00000000800 */
[----:B------:R-:W-:Y:S08]  /*bad0*/  MUFU.EX2 R173, R173 ;  /* 0x000000ad00ad7308 */ /* 0x000ff00000000800 */
[----:B------:R-:W-:Y:S01]  /*bae0*/  MUFU.EX2 R221, R221 ;  /* 0x000000dd00dd7308 */ /* 0x000fe20000000800 */
[----:B0-----:R-:W-:-:S05]  /*baf0*/  FMNMX.FTZ R170, R170, R178, !PT ;  /* 0x000000b2aaaa7209 */ /* 0x001fca0007810000 */
[----:B------:R-:W0:Y:S02]  /*bb00*/  SHFL.BFLY PT, R183, R170, 0x1, 0x1f ;  /* 0x0c201f00aab77f89 */ /* 0x000e2400000e0000 */
[----:B------:R-:W-:Y:S08]  /*bb10*/  MUFU.EX2 R178, R160 ;  /* 0x000000a000b27308 */ /* 0x000ff00000000800 */
[----:B------:R-:W-:Y:S08]  /*bb20*/  MUFU.EX2 R160, R164 ;  /* 0x000000a400a07308 */ /* 0x000ff00000000800 */
[----:B------:R1:W-:Y:S01]  /*bb30*/  MUFU.EX2 R164, R176 ;  /* 0x000000b000a47308 */ /* 0x0003e20000000800 */
[----:B0-----:R-:W-:-:S07]  /*bb40*/  FMNMX.FTZ R170, R170, R183, !PT ;  /* 0x000000b7aaaa7209 */ /* 0x001fce0007810000 */
[----:B------:R-:W-:Y:S01]  /*bb50*/  MUFU.EX2 R180, R180 ;  /* 0x000000b400b47308 */ /* 0x000fe20000000800 */
[----:B-1----:R-:W-:Y:S02]  /*bb60*/  @!P2 IMAD R176, R216, 0x40, R194 ;  /* 0x00000040d8b0a824 */ /* 0x002fe400078e02c2 */
[----:B------:R-:W-:-:S03]  /*bb70*/  FADD.FTZ R15, -R170, R15 ;  /* 0x0000000faa0f7221 */ /* 0x000fc60000010100 */
[----:B------:R-:W-:Y:S01]  /*bb80*/  @!P2 LEA R176, R176, R2, 0x2 ;  /* 0x00000002b0b0a211 */ /* 0x000fe200078e10ff */
[----:B------:R-:W-:Y:S01]  /*bb90*/  FMUL.FTZ R15, R15, R169 ;  /* 0x000000a90f0f7220 */ /* 0x000fe20000410000 */
[----:B------:R-:W-:Y:S03]  /*bba0*/  MUFU.EX2 R181, R181 ;  /* 0x000000b500b57308 */ /* 0x000fe60000000800 */
[----:B------:R-:W-:Y:S05]  /*bbb0*/  @!P2 STS [R176+0x28800], R20 ;  /* 0x02880014b000a388 */ /* 0x000fea0000000800 */
[----:B------:R-:W0:Y:S02]  /*bbc0*/  MUFU.EX2 R15, R15 ;  /* 0x0000000f000f7308 */ /* 0x000e240000000800 */
[----:B0-----:R0:W-:Y:S01]  /*bbd0*/  @!P2 STS [R176+0x28820], R15 ;  /* 0x0288200fb000a388 */ /* 0x0011e20000000800 */
        /* <DEDUP_REMOVED lines=9> */
[----:B0-----:R-:W-:Y:S01]  /*bc70*/  FMUL.FTZ R176, R170, R169 ;  /* 0x000000a9aab07220 */ /* 0x001fe20000410000 */
[-C--:B------:R-:W-:Y:S01]  /*bc80*/  FMUL.FTZ R43, R43, R15.reuse ;  /* 0x0000000f2b2b7220 */ /* 0x080fe20000410000 */
[-C--:B------:R-:W-:Y:S01]  /*bc90*/  FMUL.FTZ R46, R46, R15.reuse ;  /* 0x0000000f2e2e7220 */ /* 0x080fe20000410000 */
[----:B------:R-:W-:Y:S01]  /*bca0*/  FMUL.FTZ R47, R47, R15 ;  /* 0x0000000f2f2f7220 */ /* 0x000fe20000410000 */
[-CC-:B------:R-:W-:Y:S01]  /*bcb0*/  FFMA.FTZ R177, R177, R169.reuse, -R176.reuse ;  /* 0x000000a9b1b17223 */ /* 0x180fe200000108b0 */
[-CC-:B------:R-:W-:Y:S01]  /*bcc0*/  FFMA.FTZ R155, R155, R169.reuse, -R176.reuse ;  /* 0x000000a99b9b7223 */ /* 0x180fe200000108b0 */
[-CC-:B------:R-:W-:Y:S01]  /*bcd0*/  FFMA.FTZ R158, R158, R169.reuse, -R176.reuse ;  /* 0x000000a99e9e7223 */ /* 0x180fe200000108b0 */
[-CC-:B------:R-:W-:Y:S01]  /*bce0*/  FFMA.FTZ R159, R159, R169.reuse, -R176.reuse ;  /* 0x000000a99f9f7223 */ /* 0x180fe200000108b0 */
[-CC-:B------:R-:W-:Y:S01]  /*bcf0*/  FFMA.FTZ R162, R162, R169.reuse, -R176.reuse ;  /* 0x000000a9a2a27223 */ /* 0x180fe200000108b0 */
[-CC-:B------:R-:W-:Y:S01]  /*bd00*/  FFMA.FTZ R183, R0, R169.reuse, -R176.reuse ;  /* 0x000000a900b77223 */ /* 0x180fe200000108b0 */
[----:B------:R-:W0:Y:S01]  /*bd10*/  MUFU.EX2 R177, R177 ;  /* 0x000000b100b17308 */ /* 0x000e220000000800 */
[-CC-:B------:R-:W-:Y:S01]  /*bd20*/  FFMA.FTZ R0, R21, R169.reuse, -R176.reuse ;  /* 0x000000a915007223 */ /* 0x180fe200000108b0 */
[-CC-:B------:R-:W-:Y:S01]  /*bd30*/  FFMA.FTZ R216, R153, R169.reuse, -R176.reuse ;  /* 0x000000a999d87223 */ /* 0x180fe200000108b0 */
[-CC-:B------:R-:W-:Y:S01]  /*bd40*/  FFMA.FTZ R21, R157, R169.reuse, -R176.reuse ;  /* 0x000000a99d157223 */ /* 0x180fe200000108b0 */
[-CC-:B------:R-:W-:Y:S01]  /*bd50*/  FFMA.FTZ R166, R166, R169.reuse, -R176.reuse ;  /* 0x000000a9a6a67223 */ /* 0x180fe200000108b0 */
[-CC-:B------:R-:W-:Y:S01]  /*bd60*/  FFMA.FTZ R167, R167, R169.reuse, -R176.reuse ;  /* 0x000000a9a7a77223 */ /* 0x180fe200000108b0 */
[-CC-:B------:R-:W-:Y:S01]  /*bd70*/  FFMA.FTZ R171, R171, R169.reuse, -R176.reuse ;  /* 0x000000a9abab7223 */ /* 0x180fe200000108b0 */
[-CC-:B------:R-:W-:Y:S01]  /*bd80*/  FFMA.FTZ R174, R174, R169.reuse, -R176.reuse ;  /* 0x000000a9aeae7223 */ /* 0x180fe200000108b0 */
[----:B------:R-:W1:Y:S01]  /*bd90*/  MUFU.EX2 R155, R155 ;  /* 0x0000009b009b7308 */ /* 0x000e620000000800 */
[-CC-:B------:R-:W-:Y:S01]  /*bda0*/  FFMA.FTZ R175, R175, R169.reuse, -R176.reuse ;  /* 0x000000a9afaf7223 */ /* 0x180fe200000108b0 */
[-CC-:B------:R-:W-:Y:S01]  /*bdb0*/  FFMA.FTZ R179, R179, R169.reuse, -R176.reuse ;  /* 0x000000a9b3b37223 */ /* 0x180fe200000108b0 */
[----:B------:R-:W-:Y:S01]  /*bdc0*/  FFMA.FTZ R176, R182, R169, -R176 ;  /* 0x000000a9b6b07223 */ /* 0x000fe200000108b0 */
        /* <DEDUP_REMOVED lines=13> */
[----:B-1----:R-:W-:Y:S01]  /*bea0*/  FADD.FTZ R153, R155, R3 ;  /* 0x000000039b997221 */ /* 0x002fe20000010000 */
[-C--:B------:R-:W-:Y:S01]  /*beb0*/  FMUL.FTZ R70, R70, R15.reuse ;  /* 0x0000000f46467220 */ /* 0x080fe20000410000 */
[-C--:B------:R-:W-:Y:S01]  /*bec0*/  FMUL.FTZ R71, R71, R15.reuse ;  /* 0x0000000f47477220 */ /* 0x080fe20000410000 */
[-C--:B------:R-:W-:Y:S01]  /*bed0*/  FMUL.FTZ R74, R74, R15.reuse ;  /* 0x0000000f4a4a7220 */ /* 0x080fe20000410000 */
[-C--:B------:R-:W-:Y:S01]  /*bee0*/  FMUL.FTZ R75, R75, R15.reuse ;  /* 0x0000000f4b4b7220 */ /* 0x080fe20000410000 */
[-C--:B------:R-:W-:Y:S01]  /*bef0*/  FMUL.FTZ R78, R78, R15.reuse ;  /* 0x0000000f4e4e7220 */ /* 0x080fe20000410000 */
[----:B------:R-:W-:Y:S01]  /*bf00*/  FMUL.FTZ R79, R79, R15 ;  /* 0x0000000f4f4f7220 */ /* 0x000fe20000410000 */
[----:B------:R-:W1:Y:S01]  /*bf10*/  MUFU.EX2 R162, R162 ;  /* 0x000000a200a27308 */ /* 0x000e620000000800 */
[----:B--2---:R-:W-:Y:S01]  /*bf20*/  FADD.FTZ R157, R158, R153 ;  /* 0x000000999e9d7221 */ /* 0x004fe20000010000 */
[----:B------:R-:W-:Y:S01]  /*bf30*/  F2FP.BF16.F32.PACK_AB R153, R155, R177 ;  /* 0x000000b19b99723e */ /* 0x000fe200000010ff */
[-C--:B------:R-:W-:Y:S01]  /*bf40*/  FMUL.FTZ R82, R82, R15.reuse ;  /* 0x0000000f52527220 */ /* 0x080fe20000410000 */
[-C--:B------:R-:W-:Y:S01]  /*bf50*/  FMUL.FTZ R83, R83, R15.reuse ;  /* 0x0000000f53537220 */ /* 0x080fe20000410000 */
[-C--:B------:R-:W-:Y:S01]  /*bf60*/  FMUL.FTZ R86, R86, R15.reuse ;  /* 0x0000000f56567220 */ /* 0x080fe20000410000 */
[-C--:B------:R-:W-:Y:S01]  /*bf70*/  FMUL.FTZ R87, R87, R15.reuse ;  /* 0x0000000f57577220 */ /* 0x080fe20000410000 */
[-C--:B------:R-:W-:Y:S01]  /*bf80*/  FMUL.FTZ R90, R90, R15.reuse ;  /* 0x0000000f5a5a7220 */ /* 0x080fe20000410000 */
[----:B------:R-:W2:Y:S01]  /*bf90*/  MUFU.EX2 R183, R183 ;  /* 0x000000b700b77308 */ /* 0x000ea20000000800 */
[C---:B0-----:R-:W-:Y:S01]  /*bfa0*/  FADD.FTZ R157, R159.reuse, R157 ;  /* 0x0000009d9f9d7221 */ /* 0x041fe20000010000 */
[----:B------:R-:W-:Y:S01]  /*bfb0*/  F2FP.BF16.F32.PACK_AB R155, R159, R158 ;  /* 0x0000009e9f9b723e */ /* 0x000fe200000010ff */
[----:B------:R-:W-:Y:S01]  /*bfc0*/  BAR.SYNC.DEFER_BLOCKING 0xf, 0x100 ;  /* 0x03c4000000007b1d */ /* 0x000fe20000010000 */
        /* <DEDUP_REMOVED lines=12> */
[-C--:B------:R-:W-:Y:S01]  /*c090*/  FMUL.FTZ R111, R111, R15.reuse ;  /* 0x0000000f6f6f7220 */ /* 0x080fe20000410000 */
[----:B------:R-:W1:Y:S01]  /*c0a0*/  MUFU.EX2 R216, R216 ;  /* 0x000000d800d87308 */ /* 0x000e620000000800 */
[C---:B--2---:R-:W-:Y:S01]  /*c0b0*/  FADD.FTZ R158, R183.reuse, R157 ;  /* 0x0000009db79e7221 */ /* 0x044fe20000010000 */
[----:B------:R-:W-:Y:S01]  /*c0c0*/  F2FP.BF16.F32.PACK_AB R157, R183, R162 ;  /* 0x000000a2b79d723e */ /* 0x000fe200000010ff */
[----:B------:R-:W-:Y:S01]  /*c0d0*/  FADD.FTZ R162, R178, R163 ;  /* 0x000000a3b2a27221 */ /* 0x000fe20000010000 */
[-C--:B------:R-:W-:Y:S01]  /*c0e0*/  FMUL.FTZ R114, R114, R15.reuse ;  /* 0x0000000f72727220 */ /* 0x080fe20000410000 */
[-C--:B------:R-:W-:Y:S01]  /*c0f0*/  FMUL.FTZ R115, R115, R15.reuse ;  /* 0x0000000f73737220 */ /* 0x080fe20000410000 */
[-C--:B------:R-:W-:Y:S01]  /*c100*/  FMUL.FTZ R118, R118, R15.reuse ;  /* 0x0000000f76767220 */ /* 0x080fe20000410000 */
[C---:B------:R-:W-:Y:S01]  /*c110*/  FADD.FTZ R162, R161.reuse, R162 ;  /* 0x000000a2a1a27221 */ /* 0x040fe20000010000 */
[----:B------:R-:W2:Y:S01]  /*c120*/  MUFU.EX2 R21, R21 ;  /* 0x0000001500157308 */ /* 0x000ea20000000800 */
[----:B0-----:R-:W-:Y:S01]  /*c130*/  FADD.FTZ R159, R0, R158 ;  /* 0x0000009e009f7221 */ /* 0x001fe20000010000 */
[----:B------:R-:W-:Y:S01]  /*c140*/  F2FP.BF16.F32.PACK_AB R158, R161, R178 ;  /* 0x000000b2a19e723e */ /* 0x000fe200000010ff */
[----:B------:R0:W-:Y:S01]  /*c150*/  STSM.16.M88.4 [R212+0x26800], R152 ;  /* 0x02680098d4007844 */ /* 0x0001e20000000200 */
[-C--:B------:R-:W-:Y:S01]  /*c160*/  FMUL.FTZ R119, R119, R15.reuse ;  /* 0x0000000f77777220 */ /* 0x080fe20000410000 */
[-C--:B------:R-:W-:Y:S01]  /*c170*/  FMUL.FTZ R122, R122, R15.reuse ;  /* 0x0000000f7a7a7220 */ /* 0x080fe20000410000 */
[-C--:B------:R-:W-:Y:S01]  /*c180*/  FMUL.FTZ R123, R123, R15.reuse ;  /* 0x0000000f7b7b7220 */ /* 0x080fe20000410000 */
[-C--:B------:R-:W-:Y:S01]  /*c190*/  FMUL.FTZ R126, R126, R15.reuse ;  /* 0x0000000f7e7e7220 */ /* 0x080fe20000410000 */
[----:B------:R-:W3:Y:S01]  /*c1a0*/  MUFU.EX2 R166, R166 ;  /* 0x000000a600a67308 */ /* 0x000ee20000000800 */
[C---:B-1----:R-:W-:Y:S01]  /*c1b0*/  FADD.FTZ R161, R216.reuse, R159 ;  /* 0x0000009fd8a17221 */ /* 0x042fe20000010000 */
[----:B------:R-:W-:Y:S01]  /*c1c0*/  F2FP.BF16.F32.PACK_AB R159, R216, R0 ;  /* 0x00000000d89f723e */ /* 0x000fe200000010ff */
[----:B------:R-:W-:Y:S01]  /*c1d0*/  FADD.FTZ R0, R160, R162 ;  /* 0x000000a2a0007221 */ /* 0x000fe20000010000 */
[----:B------:R-:W-:Y:S01]  /*c1e0*/  F2FP.BF16.F32.PACK_AB R160, R165, R160 ;  /* 0x000000a0a5a0723e */ /* 0x000fe200000010ff */
[-C--:B------:R-:W-:Y:S01]  /*c1f0*/  FMUL.FTZ R127, R127, R15.reuse ;  /* 0x0000000f7f7f7220 */ /* 0x080fe20000410000 */
[-C--:B------:R-:W-:Y:S01]  /*c200*/  FMUL.FTZ R130, R130, R15.reuse ;  /* 0x0000000f82827220 */ /* 0x080fe20000410000 */
[----:B------:R-:W-:Y:S01]  /*c210*/  FADD.FTZ R0, R165, R0 ;  /* 0x00000000a5007221 */ /* 0x000fe20000010000 */
[----:B------:R-:W1:Y:S01]  /*c220*/  MUFU.EX2 R3, R167 ;  /* 0x000000a700037308 */ /* 0x000e620000000800 */
[----:B--2---:R-:W-:Y:S01]  /*c230*/  FADD.FTZ R161, R21, R161 ;  /* 0x000000a115a17221 */ /* 0x004fe20000010000 */
[----:B------:R0:W-:Y:S01]  /*c240*/  STSM.16.M88.4 [R213], R156 ;  /* 0x0000009cd5007844 */ /* 0x0001e20000000200 */
[----:B------:R-:W-:Y:S01]  /*c250*/  FADD.FTZ R0, R172, R0 ;  /* 0x00000000ac007221 */ /* 0x000fe20000010000 */
[-C--:B------:R-:W-:Y:S01]  /*c260*/  FMUL.FTZ R131, R131, R15.reuse ;  /* 0x0000000f83837220 */ /* 0x080fe20000410000 */
[-C--:B------:R-:W-:Y:S01]  /*c270*/  FMUL.FTZ R134, R134, R15.reuse ;  /* 0x0000000f86867220 */ /* 0x080fe20000410000 */
[----:B------:R-:W-:Y:S01]  /*c280*/  FMUL.FTZ R135, R135, R15 ;  /* 0x0000000f87877220 */ /* 0x000fe20000410000 */
[----:B------:R-:W-:Y:S01]  /*c290*/  FADD.FTZ R0, R173, R0 ;  /* 0x00000000ad007221 */ /* 0x000fe20000010000 */
[----:B------:R-:W2:Y:S01]  /*c2a0*/  MUFU.EX2 R171, R171 ;  /* 0x000000ab00ab7308 */ /* 0x000ea20000000800 */
[C---:B---3--:R-:W-:Y:S01]  /*c2b0*/  FADD.FTZ R162, R166.reuse, R161 ;  /* 0x000000a1a6a27221 */ /* 0x048fe20000010000 */
[----:B------:R-:W-:Y:S01]  /*c2c0*/  F2FP.BF16.F32.PACK_AB R161, R166, R21 ;  /* 0x00000015a6a1723e */ /* 0x000fe200000010ff */
[----:B------:R-:W-:Y:S01]  /*c2d0*/  FADD.FTZ R0, R164, R0 ;  /* 0x00000000a4007221 */ /* 0x000fe20000010000 */
[----:B------:R-:W-:Y:S01]  /*c2e0*/  F2FP.BF16.F32.PACK_AB R164, R221, R164 ;  /* 0x000000a4dda4723e */ /* 0x000fe200000010ff */
[-C--:B------:R-:W-:Y:S01]  /*c2f0*/  FMUL.FTZ R138, R138, R15.reuse ;  /* 0x0000000f8a8a7220 */ /* 0x080fe20000410000 */
[----:B------:R-:W-:Y:S01]  /*c300*/  F2FP.BF16.F32.PACK_AB R166, R181, R180 ;  /* 0x000000b4b5a6723e */ /* 0x000fe200000010ff */
[----:B------:R-:W-:Y:S01]  /*c310*/  FADD.FTZ R0, R221, R0 ;  /* 0x00000000dd007221 */ /* 0x000fe20000010000 */
[----:B------:R-:W3:Y:S01]  /*c320*/  MUFU.EX2 R174, R174 ;  /* 0x000000ae00ae7308 */ /* 0x000ee20000000800 */
[----:B-1----:R-:W-:Y:S01]  /*c330*/  FADD.FTZ R21, R3, R162 ;  /* 0x000000a203157221 */ /* 0x002fe20000010000 */
[----:B------:R-:W-:Y:S01]  /*c340*/  F2FP.BF16.F32.PACK_AB R162, R173, R172 ;  /* 0x000000acada2723e */ /* 0x000fe200000010ff */
[----:B------:R-:W-:Y:S01]  /*c350*/  FADD.FTZ R0, R180, R0 ;  /* 0x00000000b4007221 */ /* 0x000fe20000010000 */
[-C--:B------:R-:W-:Y:S01]  /*c360*/  FMUL.FTZ R139, R139, R15.reuse ;  /* 0x0000000f8b8b7220 */ /* 0x080fe20000410000 */
[-C--:B------:R-:W-:Y:S01]  /*c370*/  FMUL.FTZ R142, R142, R15.reuse ;  /* 0x0000000f8e8e7220 */ /* 0x080fe20000410000 */
[----:B------:R-:W-:Y:S01]  /*c380*/  FMUL.FTZ R143, R143, R15 ;  /* 0x0000000f8f8f7220 */ /* 0x000fe20000410000 */
[----:B------:R-:W-:Y:S01]  /*c390*/  FADD.FTZ R0, R181, R0 ;  /* 0x00000000b5007221 */ /* 0x000fe20000010000 */
[----:B------:R-:W1:Y:S01]  /*c3a0*/  MUFU.EX2 R175, R175 ;  /* 0x000000af00af7308 */ /* 0x000e620000000800 */
[C---:B--2---:R-:W-:Y:S01]  /*c3b0*/  FADD.FTZ R21, R171.reuse, R21 ;  /* 0x00000015ab157221 */ /* 0x044fe20000010000 */
[----:B------:R-:W-:Y:S01]  /*c3c0*/  F2FP.BF16.F32.PACK_AB R163, R171, R3 ;  /* 0x00000003aba3723e */ /* 0x000fe200000010ff */
[-C--:B------:R-:W-:Y:S01]  /*c3d0*/  FMUL.FTZ R146, R146, R15.reuse ;  /* 0x0000000f92927220 */ /* 0x080fe20000410000 */
[-C--:B------:R-:W-:Y:S01]  /*c3e0*/  FMUL.FTZ R147, R147, R15.reuse ;  /* 0x0000000f93937220 */ /* 0x080fe20000410000 */
[-C--:B------:R-:W-:Y:S01]  /*c3f0*/  FMUL.FTZ R150, R150, R15.reuse ;  /* 0x0000000f96967220 */ /* 0x080fe20000410000 */
[----:B------:R-:W-:Y:S01]  /*c400*/  FMUL.FTZ R151, R151, R15 ;  /* 0x0000000f97977220 */ /* 0x000fe20000410000 */
[----:B------:R0:W-:Y:S01]  /*c410*/  STSM.16.M88.4 [R215], R160 ;  /* 0x000000a0d7007844 */ /* 0x0001e20000000200 */
[----:B------:R-:W2:Y:S01]  /*c420*/  MUFU.EX2 R167, R179 ;  /* 0x000000b300a77308 */ /* 0x000ea20000000800 */
[----:B---3--:R-:W-:-:S07]  /*c430*/  FADD.FTZ R21, R174, R21 ;  /* 0x00000015ae157221 */ /* 0x008fce0000010000 */
[----:B------:R-:W3:Y:S01]  /*c440*/  MUFU.EX2 R176, R176 ;  /* 0x000000b000b07308 */ /* 0x000ee20000000800 */
[C---:B-1----:R-:W-:Y:S01]  /*c450*/  FADD.FTZ R21, R175.reuse, R21 ;  /* 0x00000015af157221 */ /* 0x042fe20000010000 */
[----:B------:R-:W-:-:S03]  /*c460*/  F2FP.BF16.F32.PACK_AB R165, R175, R174 ;  /* 0x000000aeafa5723e */ /* 0x000fc600000010ff */
[----:B--2---:R-:W-:Y:S01]  /*c470*/  FADD.FTZ R21, R167, R21 ;  /* 0x00000015a7157221 */ /* 0x004fe20000010000 */
[----:B---3--:R-:W-:-:S03]  /*c480*/  F2FP.BF16.F32.PACK_AB R167, R176, R167 ;  /* 0x000000a7b0a7723e */ /* 0x008fc600000010ff */
[----:B------:R-:W-:Y:S02]  /*c490*/  FADD.FTZ R3, R176, R21 ;  /* 0x00000015b0037221 */ /* 0x000fe40000010000 */
[----:B------:R0:W-:Y:S01]  /*c4a0*/  STSM.16.M88.4 [R214], R164 ;  /* 0x000000a4d6007844 */ /* 0x0001e20000000200 */
[----:B------:R-:W-:Y:S05]  /*c4b0*/  @!P0 BRA `(.L_x_697) ;  /* 0x0000000000048947 */ /* 0x000fea0003800000 */
[----:B------:R-:W-:Y:S01]  /*c4c0*/  BPT.TRAP 0x1 ;  /* 0x000000040000795c */ /* 0x000fe20000300000 */
.L_x_697:
[----:B------:R1:W2:Y:S01]  /*c4d0*/  SYNCS.PHASECHK.TRANS64.TRYWAIT P2, [R12+URZ+0x28c50], R14 ;  /* 0x028c500e0c0075a7 */ /* 0x0002a2000804017f */
[----:B------:R-:W-:Y:S05]  /*c4e0*/  @!P0 BRA `(.L_x_698) ;  /* 0x0000000000048947 */ /* 0x000fea0003800000 */
[----:B------:R-:W-:Y:S01]  /*c4f0*/  BPT.TRAP 0x1 ;  /* 0x000000040000795c */ /* 0x000fe20000300000 */
.L_x_698:
[----:B------:R-:W-:Y:S04]  /*c500*/  BSSY B1, `(.L_x_699) ;  /* 0x0000004000017945 */ /* 0x000fe80003800000 */
[----:B--2---:R-:W-:Y:S05]  /*c510*/  @P2 BRA `(.L_x_700) ;  /* 0x0000000000082947 */ /* 0x004fea0003800000 */
[----:B------:R-:W2:Y:S02]  /*c520*/  SYNCS.PHASECHK.TRANS64.TRYWAIT P2, [R12+URZ+0x28c50], R14 ;  /* 0x028c500e0c0075a7 */ /* 0x000ea4000804017f */
[----:B--2---:R-:W-:Y:S05]  /*c530*/  @!P2 BRA `(.L_x_701) ;  /* 0x000000b800c8a947 */ /* 0x004fea0003800000 */
.L_x_700:
[----:B------:R-:W-:Y:S05]  /*c540*/  BSYNC B1 ;  /* 0x0000000000017941 */ /* 0x000fea0003800000 */
.L_x_699:
[----:B-12---:R-:W-:Y:S01]  /*c550*/  IMAD R14, R18, 0x1000, R10 ;  /* 0x00001000120e7824 */ /* 0x006fe200078e020a */
[----:B------:R-:W-:Y:S01]  /*c560*/  WARPGROUP.ARRIVE ;  /* 0x00000000000079c5 */ /* 0x000fe20000000000 */
[----:B------:R-:W-:Y:S02]  /*c570*/  IMAD.MOV.U32 R15, RZ, RZ, 0x40000040 ;  /* 0x40000040ff0f7424 */ /* 0x000fe400078e00ff */
[C---:B------:R-:W-:Y:S01]  /*c580*/  VIADD R20, R14.reuse, 0x80 ;  /* 0x000000800e147836 */ /* 0x040fe20000000000 */
[----:B------:R-:W-:Y:S01]  /*c590*/  R2UR UR6, R14 ;  /* 0x000000000e0672ca */ /* 0x000fe200000e0000 */
[----:B------:R-:W-:Y:S01]  /*c5a0*/  IMAD.MOV.U32 R21, RZ, RZ, 0x40000040 ;  /* 0x40000040ff157424 */ /* 0x000fe200078e00ff */
[----:B------:R-:W-:Y:S01]  /*c5b0*/  R2UR UR7, R15 ;  /* 0x000000000f0772ca */ /* 0x000fe200000e0000 */
[----:B------:R-:W-:-:S12]  /*c5c0*/  IMAD.MOV.U32 R15, RZ, RZ, 0x40000040 ;  /* 0x40000040ff0f7424 */ /* 0x000fd800078e00ff */
[----:B------:R-:W-:Y:S01]  /*c5d0*/  HGMMA.64x256x16.F32.BF16 R24, R152, gdesc[UR4].tnspB, R24, gsb0 ;  /* 0x43e0000498187df0 */ /* 0x000fe20008001818 */
[----:B------:R-:W-:Y:S01]  /*c5e0*/  R2UR UR6, R20 ;  /* 0x00000000140672ca */ /* 0x000fe200000e0000 */
[C---:B------:R-:W-:Y:S01]  /*c5f0*/  VIADD R20, R14.reuse, 0x100 ;  /* 0x000001000e147836 */ /* 0x040fe20000000000 */
[----:B------:R-:W-:Y:S01]  /*c600*/  R2UR UR7, R21 ;  /* 0x00000000150772ca */ /* 0x000fe200000e0000 */
[----:B------:R-:W-:Y:S02]  /*c610*/  IMAD.MOV.U32 R21, RZ, RZ, 0x40000040 ;  /* 0x40000040ff157424 */ /* 0x000fe400078e00ff */
[----:B------:R-:W-:Y:S01]  /*c620*/  VIADD R14, R14, 0x180 ;  /* 0x000001800e0e7836 */ /* 0x000fe20000000000 */
[----:B------:R-:W-:Y:S02]  /*c630*/  WARPGROUP.DEPBAR.LE gsb0, 0x0 ;  /* 0x00008000000079c5 */ /* 0x000fe40000010000 */
[----:B------:R-:W-:-:S15]  /*c640*/  WARPGROUP.ARRIVE ;  /* 0x00000000000079c5 */ /* 0x000fde0000000000 */
[----:B------:R-:W-:-:S04]  /*c650*/  NOP ;  /* 0x0000000000007918 */ /* 0x000fc80000000000 */
[----:B------:R-:W-:Y:S01]  /*c660*/  HGMMA.64x256x16.F32.BF16 R24, R156, gdesc[UR4].tnspB, R24, gsb0 ;  /* 0x43e000049c187df0 */ /* 0x000fe20008001818 */
[----:B------:R-:W-:Y:S02]  /*c670*/  R2UR UR6, R20 ;  /* 0x00000000140672ca */ /* 0x000fe400000e0000 */
[----:B------:R-:W-:Y:S01]  /*c680*/  R2UR UR7, R21 ;  /* 0x00000000150772ca */ /* 0x000fe200000e0000 */
[----:B------:R-:W-:Y:S02]  /*c690*/  WARPGROUP.DEPBAR.LE gsb0, 0x0 ;  /* 0x00008000000079c5 */ /* 0x000fe40000010000 */
[----:B------:R-:W-:-:S15]  /*c6a0*/  WARPGROUP.ARRIVE ;  /* 0x00000000000079c5 */ /* 0x000fde0000000000 */
[----:B------:R-:W-:-:S07]  /*c6b0*/  NOP ;  /* 0x0000000000007918 */ /* 0x000fce0000000000 */
[----:B------:R-:W-:Y:S01]  /*c6c0*/  HGMMA.64x256x16.F32.BF16 R24, R160, gdesc[UR4].tnspB, R24, gsb0 ;  /* 0x43e00004a0187df0 */ /* 0x000fe20008001818 */
[----:B------:R-:W-:Y:S02]  /*c6d0*/  R2UR UR6, R14 ;  /* 0x000000000e0672ca */ /* 0x000fe400000e0000 */
[----:B------:R-:W-:Y:S01]  /*c6e0*/  R2UR UR7, R15 ;  /* 0x000000000f0772ca */ /* 0x000fe200000e0000 */
[----:B------:R-:W-:Y:S02]  /*c6f0*/  WARPGROUP.DEPBAR.LE gsb0, 0x0 ;  /* 0x00008000000079c5 */ /* 0x000fe40000010000 */
[----:B------:R-:W-:-:S15]  /*c700*/  WARPGROUP.ARRIVE ;  /* 0x00000000000079c5 */ /* 0x000fde0000000000 */
[----:B------:R-:W-:-:S07]  /*c710*/  NOP ;  /* 0x0000000000007918 */ /* 0x000fce0000000000 */
        /* <DEDUP_REMOVED lines=10> */
[----:B------:R-:W-:Y:S05]  /*c7c0*/  @!P0 BRA `(.L_x_702) ;  /* 0x0000000000048947 */ /* 0x000fea0003800000 */
[----:B------:R-:W-:Y:S01]  /*c7d0*/  BPT.TRAP 0x1 ;  /* 0x000000040000795c */ /* 0x000fe20000300000 */
.L_x_702:
[----:B------:R-:W-:Y:S02]  /*c7e0*/  VIADD R12, R12, 0x28c60 ;  /* 0x00028c600c0c7836 */ /* 0x000fe40000000000 */
[----:B------:R-:W-:Y:S02]  /*c7f0*/  IMAD.MOV.U32 R15, RZ, RZ, R170 ;  /* 0x000000ffff0f7224 */ /* 0x000fe400078e00aa */
[----:B------:R-:W-:Y:S01]  /*c800*/  IMAD.MOV.U32 R219, RZ, RZ, R168 ;  /* 0x000000ffffdb7224 */ /* 0x000fe200078e00a8 */
[----:B------:R-:W-:Y:S01]  /*c810*/  PRMT R12, R189, 0x654, R12 ;  /* 0x00000654bd0c7816 */ /* 0x000fe2000000000c */
[----:B------:R-:W-:-:S03]  /*c820*/  IMAD.MOV.U32 R216, RZ, RZ, R18 ;  /* 0x000000ffffd87224 */ /* 0x000fc600078e0012 */
[----:B------:R2:W-:Y:S01]  /*c830*/  SYNCS.ARRIVE.TRANS64.RED.A1T0 RZ, [R12+URZ], RZ ;  /* 0x000000ff0cff79a7 */ /* 0x0005e2000810043f */
[----:B------:R-:W-:Y:S05]  /*c840*/  @P1 BRA `(.L_x_703) ;  /* 0xffffffe000641947 */ /* 0x000fea000383ffff */
.L_x_690:
[----:B------:R-:W-:Y:S05]  /*c850*/  BSYNC B0 ;  /* 0x0000000000007941 */ /* 0x000fea0003800000 */
.L_x_689:
[----:B------:R-:W3:Y:S04]  /*c860*/  LDL.LU R20, [R1+0x34] ;  /* 0x0000340001147983 */ /* 0x000ee80000300800 */
[----:B------:R-:W4:Y:S04]  /*c870*/  SHFL.BFLY PT, R4, R3, 0x2, 0x1f ;  /* 0x0c401f0003047f89 */ /* 0x000f2800000e0000 */
[----:B------:R-:W5:Y:S01]  /*c880*/  SHFL.BFLY PT, R5, R0, 0x2, 0x1f ;  /* 0x0c401f0000057f89 */ /* 0x000f6200000e0000 */
[----:B----4-:R-:W-:Y:S01]  /*c890*/  FADD.FTZ R4, R4, R3 ;  /* 0x0000000304047221 */ /* 0x010fe20000010000 */
[----:B------:R-:W-:-:S02]  /*c8a0*/  IMAD.MOV.U32 R3, RZ, RZ, -0x800000 ;  /* 0xff800000ff037424 */ /* 0x000fc400078e00ff */
[----:B-----5:R-:W-:Y:S02]  /*c8b0*/  FADD.FTZ R5, R5, R0 ;  /* 0x0000000005057221 */ /* 0x020fe40000010000 */
[----:B------:R-:W4:Y:S04]  /*c8c0*/  SHFL.BFLY PT, R7, R4, 0x1, 0x1f ;  /* 0x0c201f0004077f89 */ /* 0x000f2800000e0000 */
[----:B------:R-:W5:Y:S01]  /*c8d0*/  SHFL.BFLY PT, R6, R5, 0x1, 0x1f ;  /* 0x0c201f0005067f89 */ /* 0x000f6200000e0000 */
[----:B----4-:R-:W-:Y:S01]  /*c8e0*/  FADD.FTZ R7, R4, R7 ;  /* 0x0000000704077221 */ /* 0x010fe20000010000 */
[----:B-----5:R-:W-:Y:S01]  /*c8f0*/  FADD.FTZ R6, R5, R6 ;  /* 0x0000000605067221 */ /* 0x020fe20000010000 */
[----:B------:R-:W-:Y:S08]  /*c900*/  BAR.ARV 0x8, 0x100 ;  /* 0x0204000000007b1d */ /* 0x000ff00000002000 */
[----:B------:R-:W-:Y:S01]  /*c910*/  BAR.SYNC.DEFER_BLOCKING 0xf, 0x100 ;  /* 0x03c4000000007b1d */ /* 0x000fe20000010000 */
[----:B------:R-:W-:-:S02]  /*c920*/  FSETP.NE.FTZ.AND P1, PT, R7, RZ, PT ;  /* 0x000000ff0700720b */ /* 0x000fc40003f35000 */
[----:B------:R-:W-:-:S11]  /*c930*/  FSETP.NE.FTZ.AND P0, PT, R6, RZ, PT ;  /* 0x000000ff0600720b */ /* 0x000fd60003f15000 */
[----:B------:R-:W4:Y:S01]  /*c940*/  @P1 MUFU.LG2 R0, R7 ;  /* 0x0000000700001308 */ /* 0x000f220000000c00 */
[C---:B------:R-:W-:Y:S01]  /*c950*/  @P1 FMUL.FTZ R4, R169.reuse, 0.69314718246459960938 ;  /* 0x3f317218a9041820 */ /* 0x040fe20000410000 */
[----:B------:R-:W-:-:S06]  /*c960*/  @P0 FMUL.FTZ R9, R169, 0.69314718246459960938 ;  /* 0x3f317218a9090820 */ /* 0x000fcc0000410000 */
[----:B------:R-:W5:Y:S01]  /*c970*/  @P0 MUFU.LG2 R8, R6 ;  /* 0x0000000600080308 */ /* 0x000f620000000c00 */
[----:B----4-:R-:W-:Y:S01]  /*c980*/  @P1 FMUL.FTZ R5, R0, 0.69314718246459960938 ;  /* 0x3f31721800051820 */ /* 0x010fe20000410000 */
[----:B------:R-:W-:-:S03]  /*c990*/  IMAD.MOV.U32 R0, RZ, RZ, -0x800000 ;  /* 0xff800000ff007424 */ /* 0x000fc600078e00ff */
[----:B------:R-:W-:Y:S01]  /*c9a0*/  @P1 FFMA.FTZ R0, R4, R170, R5 ;  /* 0x000000aa04001223 */ /* 0x000fe20000010005 */
[----:B------:R-:W-:Y:S02]  /*c9b0*/  IMAD.MOV R5, RZ, RZ, -R211 ;  /* 0x000000ffff057224 */ /* 0x000fe400078e0ad3 */
[----:B-----5:R-:W-:-:S03]  /*c9c0*/  @P0 FMUL.FTZ R8, R8, 0.69314718246459960938 ;  /* 0x3f31721808080820 */ /* 0x020fc60000410000 */
[----:B------:R-:W-:Y:S02]  /*c9d0*/  ISETP.NE.AND P2, PT, R210, R5, PT ;  /* 0x00000005d200720c */ /* 0x000fe40003f45270 */
[----:B------:R-:W-:Y:S01]  /*c9e0*/  CS2R R4, SRZ ;  /* 0x0000000000047805 */ /* 0x000fe2000001ff00 */
[----:B------:R-:W-:-:S05]  /*c9f0*/  @P0 FFMA.FTZ R3, R9, R168, R8 ;  /* 0x000000a809030223 */ /* 0x000fca0000010008 */
[----:B------:R-:W4:Y:S01]  /*ca00*/  @P0 MUFU.RCP R5, R6 ;  /* 0x0000000600050308 */ /* 0x000f220000001000 */
[----:B------:R-:W-:-:S04]  /*ca10*/  PLOP3.LUT P0, PT, PT, PT, PT, 0x8, 0x0 ;  /* 0x000000000000781c */ /* 0x000fc80003f0e170 */
[----:B------:R-:W-:-:S03]  /*ca20*/  @!P2 IMAD R9, R18, 0x40, R194 ;  /* 0x000000401209a824 */ /* 0x000fc600078e02c2 */
[----:B------:R-:W5:Y:S01]  /*ca30*/  @P1 MUFU.RCP R4, R7 ;  /* 0x0000000700041308 */ /* 0x000f620000001000 */
[----:B------:R-:W-:Y:S02]  /*ca40*/  VIADD R18, R18, 0x1 ;  /* 0x0000000112127836 */ /* 0x000fe40000000000 */
[----:B------:R-:W-:-:S03]  /*ca50*/  @!P2 IMAD R9, R9, 0x4, R2 ;  /* 0x000000040909a824 */ /* 0x000fc600078e0202 */
[----:B------:R-:W-:Y:S02]  /*ca60*/  ISETP.NE.AND P1, PT, R18, 0x2, PT ;  /* 0x000000021200780c */ /* 0x000fe40003f25270 */
[----:B----4-:R4:W-:Y:S02]  /*ca70*/  @!P2 STS [R9+0x28800], R5 ;  /* 0x028800050900a388 */ /* 0x0109e40000000800 */
[----:B------:R-:W-:Y:S01]  /*ca80*/  SEL R2, RZ, 0x1, P1 ;  /* 0x00000001ff027807 */ /* 0x000fe20000800000 */
[-C--:B01----:R-:W-:Y:S01]  /*ca90*/  FMUL.FTZ R156, R28, R5.reuse ;  /* 0x000000051c9c7220 */ /* 0x083fe20000410000 */
[-C--:B------:R-:W-:Y:S01]  /*caa0*/  FMUL.FTZ R153, R32, R5.reuse ;  /* 0x0000000520997220 */ /* 0x080fe20000410000 */
[-C--:B------:R-:W-:Y:S01]  /*cab0*/  FMUL.FTZ R154, R36, R5.reuse ;  /* 0x00000005249a7220 */ /* 0x080fe20000410000 */
[-C--:B------:R-:W-:Y:S01]  /*cac0*/  FMUL.FTZ R155, R40, R5.reuse ;  /* 0x00000005289b7220 */ /* 0x080fe20000410000 */
[-C--:B------:R-:W-:Y:S01]  /*cad0*/  FMUL.FTZ R10, R24, R5.reuse ;  /* 0x00000005180a7220 */ /* 0x080fe20000410000 */
[-C--:B------:R-:W-:Y:S01]  /*cae0*/  FMUL.FTZ R8, R25, R5.reuse ;  /* 0x0000000519087220 */ /* 0x080fe20000410000 */
[----:B-----5:R0:W-:Y:S01]  /*caf0*/  @!P2 STS [R9+0x28820], R4 ;  /* 0x028820040900a388 */ /* 0x0201e20000000800 */
[-C--:B------:R-:W-:Y:S01]  /*cb00*/  FMUL.FTZ R152, R29, R5.reuse ;  /* 0x000000051d987220 */ /* 0x080fe20000410000 */
[-C--:B------:R-:W-:Y:S01]  /*cb10*/  FMUL.FTZ R14, R33, R5.reuse ;  /* 0x00000005210e7220 */ /* 0x080fe20000410000 */
[-C--:B------:R-:W-:Y:S01]  /*cb20*/  FMUL.FTZ R28, R37, R5.reuse ;  /* 0x00000005251c7220 */ /* 0x080fe20000410000 */
[-C--:B------:R-:W-:Y:S01]  /*cb30*/  FMUL.FTZ R32, R41, R5.reuse ;  /* 0x0000000529207220 */ /* 0x080fe20000410000 */
[-C--:B------:R-:W-:Y:S01]  /*cb40*/  FMUL.FTZ R36, R44, R5.reuse ;  /* 0x000000052c247220 */ /* 0x080fe20000410000 */
        /* <DEDUP_REMOVED lines=117> */
[----:B------:R-:W-:-:S02]  /*d2a0*/  LOP3.LUT R23, R23, R2, RZ, 0x3c, !PT ;  /* 0x0000000217177212 */ /* 0x000fc400078e3cff */
[----:B------:R-:W-:Y:S01]  /*d2b0*/  SEL R18, R18, RZ, P1 ;  /* 0x000000ff12127207 */ /* 0x000fe20000800000 */
[----:B---3--:R-:W-:-:S05]  /*d2c0*/  VIADD R20, R20, 0x1 ;  /* 0x0000000114147836 */ /* 0x008fca0000000000 */
[----:B------:R0:W-:Y:S01]  /*d2d0*/  STL [R1+0x34], R20 ;  /* 0x0000341401007387 */ /* 0x0001e20000100800 */
[----:B------:R-:W-:Y:S06]  /*d2e0*/  BAR.ARV 0xe, 0x100 ;  /* 0x0384000000007b1d */ /* 0x000fec0000002000 */
.L_x_634:
[----:B------:R-:W-:Y:S05]  /*d2f0*/  BSYNC B7 ;  /* 0x0000000000077941 */ /* 0x000fea0003800000 */
.L_x_632:
[----:B------:R-:W1:Y:S08]  /*d300*/  S2UR UR4, SR_CgaCtaId ;  /* 0x00000000000479c3 */ /* 0x000e700000008800 */
[----:B------:R-:W-:Y:S01]  /*d310*/  BAR.SYNC.DEFER_BLOCKING 0x5, 0x180 ;  /* 0x0146000000007b1d */ /* 0x000fe20000010000 */
[----:B------:R-:W-:-:S05]  /*d320*/  MOV R2, 0x400 ;  /* 0x0000040000027802 */ /* 0x000fca0000000f00 */
[----:B------:R-:W-:Y:S01]  /*d330*/  BSSY B0, `(.L_x_704) ;  /* 0x0000327000007945 */ /* 0x000fe20003800000 */
[----:B-1----:R-:W-:-:S05]  /*d340*/  IMAD.U32 R189, RZ, RZ, UR4 ;  /* 0x00000004ffbd7e24 */ /* 0x002fca000f8e00ff */
[----:B------:R-:W-:-:S05]  /*d350*/  LEA R2, R189, R2, 0x18 ;  /* 0x00000002bd027211 */ /* 0x000fca00078ec0ff */
[----:B-----5:R1:W2:Y:S01]  /*d360*/  LDS.128 R24, [R2+0x28cd0] ;  /* 0x028cd00002187984 */ /* 0x0202a20000000c00 */
[----:B------:R-:W-:Y:S06]  /*d370*/  BAR.ARV 0x4, 0x180 ;  /* 0x0106000000007b1d */ /* 0x000fec0000002000 */
[----:B------:R-:W-:Y:S05]  /*d380*/  @P0 BRA `(.L_x_705) ;  /* 0x0000002000a00947 */ /* 0x000fea0003800000 */
[----:B------:R-:W3:Y:S01]  /*d390*/  LDL R30, [R1+0x5c] ;  /* 0x00005c00011e7983 */ /* 0x000ee20000100800 */
[----:B------:R-:W4:Y:S01]  /*d3a0*/  S2R R45, SR_SWINHI ;  /* 0x00000000002d7919 */ /* 0x000f220000002f00 */
[----:B------:R-:W-:Y:S01]  /*d3b0*/  F2FP.BF16.F32.PACK_AB R7, R31, R7 ;  /* 0x000000071f07723e */ /* 0x000fe200000010ff */
[----:B------:R-:W-:Y:S01]  /*d3c0*/  ULDC.64 UR4, c[0x0][0xc00] ;  /* 0x0003000000047ab9 */ /* 0x000fe20000000a00 */
[----:B------:R-:W-:Y:S01]  /*d3d0*/  F2FP.BF16.F32.PACK_AB R5, R6, R5 ;  /* 0x000000050605723e */ /* 0x000fe200000010ff */
[----:B------:R-:W2:Y:S01]  /*d3e0*/  LDL.LU R70, [R1+0x18] ;  /* 0x0000180001467983 */ /* 0x000ea20000300800 */
[----:B------:R-:W-:-:S03]  /*d3f0*/  F2FP.BF16.F32.PACK_AB R4, R8, R10 ;  /* 0x0000000a0804723e */ /* 0x000fc600000010ff */
[----:B------:R-:W2:Y:S01]  /*d400*/  LDL.LU R66, [R1+0x1c] ;  /* 0x00001c0001427983 */ /* 0x000ea20000300800 */
[----:B------:R-:W-:Y:S02]  /*d410*/  F2FP.BF16.F32.PACK_AB R6, R152, R156 ;  /* 0x0000009c9806723e */ /* 0x000fe400000010ff */
[----:B0-----:R-:W-:Y:S02]  /*d420*/  MOV R20, R2 ;  /* 0x0000000200147202 */ /* 0x001fe40000000f00 */
[----:B----4-:R-:W-:Y:S02]  /*d430*/  MOV R21, R45 ;  /* 0x0000002d00157202 */ /* 0x010fe40000000f00 */
[----:B------:R-:W-:Y:S02]  /*d440*/  F2FP.BF16.F32.PACK_AB R8, R14, R153 ;  /* 0x000000990e08723e */ /* 0x000fe400000010ff */
[----:B------:R-:W-:Y:S02]  /*d450*/  F2FP.BF16.F32.PACK_AB R9, R35, R9 ;  /* 0x000000092309723e */ /* 0x000fe400000010ff */
        /* <DEDUP_REMOVED lines=8> */
[----:B------:R-:W-:Y:S01]  /*d4e0*/  BAR.SYNC.DEFER_BLOCKING 0x1, 0x100 ;  /* 0x0044000000007b1d */ /* 0x000fe20000010000 */
[----:B---3--:R-:W-:-:S03]  /*d4f0*/  IMAD.WIDE R44, R30, 0x2, R20 ;  /* 0x000000021e2c7825 */ /* 0x008fc600078e0214 */
[----:B------:R-:W-:Y:S01]  /*d500*/  LOP3.LUT R49, R44, 0x380, RZ, 0xc0, !PT ;  /* 0x000003802c317812 */ /* 0x000fe200078ec0ff */
[----:B------:R-:W-:-:S03]  /*d510*/  IMAD.MOV.U32 R31, RZ, RZ, R45 ;  /* 0x000000ffff1f7224 */ /* 0x000fc600078e002d */
[----:B------:R-:W-:-:S04]  /*d520*/  SHF.R.U64 R49, R49, 0x3, RZ ;  /* 0x0000000331317819 */ /* 0x000fc800000012ff */
[----:B------:R-:W-:-:S04]  /*d530*/  LOP3.LUT R30, R49, R44, RZ, 0x3c, !PT ;  /* 0x0000002c311e7212 */ /* 0x000fc800078e3cff */
[----:B------:R-:W-:Y:S02]  /*d540*/  MOV R30, R30 ;  /* 0x0000001e001e7202 */ /* 0x000fe40000000f00 */
[----:B------:R-:W-:-:S03]  /*d550*/  IADD3 R31, P0, R44, 0x20, RZ ;  /* 0x000000202c1f7810 */ /* 0x000fc60007f1e0ff */
[----:B------:R0:W-:Y:S01]  /*d560*/  STSM.16.M88.4 [R30], R4 ;  /* 0x000000041e007844 */ /* 0x0001e20000000200 */
[----:B------:R-:W-:Y:S02]  /*d570*/  LOP3.LUT R10, R31, 0x380, RZ, 0xc0, !PT ;  /* 0x000003801f0a7812 */ /* 0x000fe400078ec0ff */
[C---:B------:R-:W-:Y:S02]  /*d580*/  IADD3 R49, P6, R44.reuse, 0x2040, RZ ;  /* 0x000020402c317810 */ /* 0x040fe40007fde0ff */
[----:B0-----:R-:W-:Y:S02]  /*d590*/  IADD3.X R5, RZ, R45, RZ, P0, !PT ;  /* 0x0000002dff057210 */ /* 0x001fe400007fe4ff */
[----:B------:R-:W-:-:S04]  /*d5a0*/  IADD3 R7, P0, R44, 0x40, RZ ;  /* 0x000000402c077810 */ /* 0x000fc80007f1e0ff */
[----:B------:R-:W-:-:S04]  /*d5b0*/  LOP3.LUT R6, R7, 0x380, RZ, 0xc0, !PT ;  /* 0x0000038007067812 */ /* 0x000fc800078ec0ff */
[----:B------:R-:W-:Y:S02]  /*d5c0*/  SHF.R.U64 R6, R6, 0x3, RZ ;  /* 0x0000000306067819 */ /* 0x000fe400000012ff */
[----:B------:R-:W-:Y:S02]  /*d5d0*/  SHF.R.U64 R10, R10, 0x3, RZ ;  /* 0x000000030a0a7819 */ /* 0x000fe400000012ff */
[----:B------:R-:W-:Y:S01]  /*d5e0*/  LOP3.LUT R6, R6, R7, RZ, 0x3c, !PT ;  /* 0x0000000706067212 */ /* 0x000fe200078e3cff */
[----:B------:R-:W-:Y:S01]  /*d5f0*/  IMAD.X R7, RZ, RZ, R45, P0 ;  /* 0x000000ffff077224 */ /* 0x000fe200000e062d */
[----:B------:R-:W-:Y:S02]  /*d600*/  LOP3.LUT R4, R10, R31, RZ, 0x3c, !PT ;  /* 0x0000001f0a047212 */ /* 0x000fe400078e3cff */
[----:B------:R-:W-:Y:S02]  /*d610*/  LOP3.LUT R48, R49, 0x380, RZ, 0xc0, !PT ;  /* 0x0000038031307812 */ /* 0x000fe400078ec0ff */
[----:B------:R-:W-:-:S02]  /*d620*/  MOV R14, R6 ;  /* 0x00000006000e7202 */ /* 0x000fc40000000f00 */
[----:B--2---:R-:W-:Y:S02]  /*d630*/  MOV R24, R4 ;  /* 0x0000000400187202 */ /* 0x004fe40000000f00 */
[----:B------:R-:W-:Y:S02]  /*d640*/  F2FP.BF16.F32.PACK_AB R10, R28, R154 ;  /* 0x0000009a1c0a723e */ /* 0x000fe400000010ff */
[----:B------:R-:W-:Y:S02]  /*d650*/  F2FP.BF16.F32.PACK_AB R7, R47, R46 ;  /* 0x0000002e2f07723e */ /* 0x000fe400000010ff */
[----:B------:R-:W-:Y:S02]  /*d660*/  F2FP.BF16.F32.PACK_AB R4, R32, R155 ;  /* 0x0000009b2004723e */ /* 0x000fe400000010ff */
[----:B------:R-:W-:Y:S02]  /*d670*/  F2FP.BF16.F32.PACK_AB R5, R43, R42 ;  /* 0x0000002a2b05723e */ /* 0x000fe400000010ff */
[----:B------:R-:W-:-:S02]  /*d680*/  IADD3 R57, P4, R44, 0x60, RZ ;  /* 0x000000602c397810 */ /* 0x000fc40007f9e0ff */
[----:B------:R-:W-:Y:S02]  /*d690*/  F2FP.BF16.F32.PACK_AB R6, R12, R36 ;  /* 0x000000240c06723e */ /* 0x000fe400000010ff */
[C---:B------:R-:W-:Y:S02]  /*d6a0*/  IADD3 R39, P3, R44.reuse, 0x2000, RZ ;  /* 0x000020002c277810 */ /* 0x040fe40007f7e0ff */
[C---:B------:R-:W-:Y:S02]  /*d6b0*/  IADD3 R53, P2, R44.reuse, 0x2020, RZ ;  /* 0x000020202c357810 */ /* 0x040fe40007f5e0ff */
[----:B------:R-:W-:Y:S02]  /*d6c0*/  IADD3 R47, P5, R44, 0x2060, RZ ;  /* 0x000020602c2f7810 */ /* 0x000fe40007fbe0ff */
[----:B------:R-:W-:Y:S02]  /*d6d0*/  SHF.R.U64 R48, R48, 0x3, RZ ;  /* 0x0000000330307819 */ /* 0x000fe400000012ff */
[----:B------:R-:W-:Y:S01]  /*d6e0*/  IADD3 R43, P1, R44, 0x4000, RZ ;  /* 0x000040002c2b7810 */ /* 0x000fe20007f3e0ff */
[----:B------:R-:W-:Y:S01]  /*d6f0*/  STSM.16.M88.4 [R24], R8 ;  /* 0x0000000818007844 */ /* 0x000fe20000000200 */
[----:B------:R-:W-:-:S02]  /*d700*/  LOP3.LUT R56, R57, 0x380, RZ, 0xc0, !PT ;  /* 0x0000038039387812 */ /* 0x000fc400078ec0ff */
[----:B------:R-:W-:Y:S01]  /*d710*/  LOP3.LUT R38, R39, 0x380, RZ, 0xc0, !PT ;  /* 0x0000038027267812 */ /* 0x000fe200078ec0ff */
[----:B------:R0:W-:Y:S01]  /*d720*/  STSM.16.M88.4 [R14], R4 ;  /* 0x000000040e007844 */ /* 0x0001e20000000200 */
[----:B------:R-:W-:Y:S02]  /*d730*/  LOP3.LUT R52, R53, 0x380, RZ, 0xc0, !PT ;  /* 0x0000038035347812 */ /* 0x000fe400078ec0ff */
[----:B------:R-:W-:Y:S02]  /*d740*/  LOP3.LUT R46, R47, 0x380, RZ, 0xc0, !PT ;  /* 0x000003802f2e7812 */ /* 0x000fe400078ec0ff */
[----:B------:R-:W-:Y:S01]  /*d750*/  LOP3.LUT R48, R48, R49, RZ, 0x3c, !PT ;  /* 0x0000003130307212 */ /* 0x000fe200078e3cff */
[----:B------:R-:W-:Y:S01]  /*d760*/  IMAD.X R49, RZ, RZ, R45, P6 ;  /* 0x000000ffff317224 */ /* 0x000fe200030e062d */
[----:B------:R-:W-:Y:S02]  /*d770*/  LOP3.LUT R42, R43, 0x380, RZ, 0xc0, !PT ;  /* 0x000003802b2a7812 */ /* 0x000fe400078ec0ff */
[----:B------:R-:W-:-:S02]  /*d780*/  SHF.R.U64 R56, R56, 0x3, RZ ;  /* 0x0000000338387819 */ /* 0x000fc400000012ff */
[----:B------:R-:W-:Y:S02]  /*d790*/  SHF.R.U64 R38, R38, 0x3, RZ ;  /* 0x0000000326267819 */ /* 0x000fe400000012ff */
[----:B------:R-:W-:Y:S02]  /*d7a0*/  SHF.R.U64 R52, R52, 0x3, RZ ;  /* 0x0000000334347819 */ /* 0x000fe400000012ff */
[----:B0-----:R-:W-:Y:S02]  /*d7b0*/  IADD3 R6, P6, R44, 0x6020, RZ ;  /* 0x000060202c067810 */ /* 0x001fe40007fde0ff */
[----:B------:R-:W-:Y:S02]  /*d7c0*/  SHF.R.U64 R46, R46, 0x3, RZ ;  /* 0x000000032e2e7819 */ /* 0x000fe400000012ff */
[----:B------:R-:W-:Y:S02]  /*d7d0*/  SHF.R.U64 R42, R42, 0x3, RZ ;  /* 0x000000032a2a7819 */ /* 0x000fe400000012ff */
[----:B------:R-:W-:-:S02]  /*d7e0*/  LOP3.LUT R7, R6, 0x380, RZ, 0xc0, !PT ;  /* 0x0000038006077812 */ /* 0x000fc400078ec0ff */
        /* <DEDUP_REMOVED lines=10> */
[----:B------:R-:W-:-:S02]  /*d890*/  IADD3 R9, P0, R44, 0x4020, RZ ;  /* 0x000040202c097810 */ /* 0x000fc40007f1e0ff */
[C---:B------:R-:W-:Y:S02]  /*d8a0*/  IADD3 R35, P4, R44.reuse, 0x4040, RZ ;  /* 0x000040402c237810 */ /* 0x040fe40007f9e0ff */
[C---:B------:R-:W-:Y:S02]  /*d8b0*/  IADD3 R31, P3, R44.reuse, 0x4060, RZ ;  /* 0x000040602c1f7810 */ /* 0x040fe40007f7e0ff */
[C---:B------:R-:W-:Y:S02]  /*d8c0*/  IADD3 R11, P2, R44.reuse, 0x6000, RZ ;  /* 0x000060002c0b7810 */ /* 0x040fe40007f5e0ff */
[----:B------:R-:W-:Y:S02]  /*d8d0*/  SHF.R.U64 R7, R7, 0x3, RZ ;  /* 0x0000000307077819 */ /* 0x000fe400000012ff */
[C---:B------:R-:W-:Y:S02]  /*d8e0*/  IADD3 R4, P5, R44.reuse, 0x6040, RZ ;  /* 0x000060402c047810 */ /* 0x040fe40007fbe0ff */
[----:B------:R-:W-:-:S02]  /*d8f0*/  IADD3 R44, P1, R44, 0x6060, RZ ;  /* 0x000060602c2c7810 */ /* 0x000fc40007f3e0ff */
[----:B------:R-:W-:Y:S02]  /*d900*/  LOP3.LUT R6, R7, R6, RZ, 0x3c, !PT ;  /* 0x0000000607067212 */ /* 0x000fe400078e3cff */
        /* <DEDUP_REMOVED lines=21> */
[----:B------:R-:W-:-:S02]  /*da60*/  SHF.R.U64 R34, R34, 0x3, RZ ;  /* 0x0000000322227819 */ /* 0x000fc400000012ff */
[----:B------:R-:W-:Y:S02]  /*da70*/  MOV R56, R56 ;  /* 0x0000003800387202 */ /* 0x000fe40000000f00 */
[----:B------:R-:W-:Y:S02]  /*da80*/  MOV R38, R38 ;  /* 0x0000002600267202 */ /* 0x000fe40000000f00 */
[----:B------:R-:W-:Y:S02]  /*da90*/  MOV R39, R48 ;  /* 0x0000003000277202 */ /* 0x000fe40000000f00 */
[----:B------:R-:W-:Y:S02]  /*daa0*/  MOV R57, R46 ;  /* 0x0000002e00397202 */ /* 0x000fe40000000f00 */
[----:B------:R-:W-:Y:S02]  /*dab0*/  MOV R36, R52 ;  /* 0x0000003400247202 */ /* 0x000fe40000000f00 */
[----:B------:R-:W-:-:S02]  /*dac0*/  MOV R46, R6 ;  /* 0x00000006002e7202 */ /* 0x000fc40000000f00 */
[----:B------:R-:W-:Y:S02]  /*dad0*/  MOV R48, R4 ;  /* 0x0000000400307202 */ /* 0x000fe40000000f00 */
[----:B------:R-:W-:Y:S02]  /*dae0*/  MOV R47, R8 ;  /* 0x00000008002f7202 */ /* 0x000fe40000000f00 */
[----:B------:R-:W-:Y:S02]  /*daf0*/  MOV R53, R10 ;  /* 0x0000000a00357202 */ /* 0x000fe40000000f00 */
[----:B------:R-:W-:Y:S02]  /*db00*/  F2FP.BF16.F32.PACK_AB R4, R160, R162 ;  /* 0x000000a2a004723e */ /* 0x000fe400000010ff */
[----:B------:R-:W-:Y:S02]  /*db10*/  F2FP.BF16.F32.PACK_AB R5, R51, R50 ;  /* 0x000000323305723e */ /* 0x000fe400000010ff */
[----:B------:R-:W-:-:S02]  /*db20*/  F2FP.BF16.F32.PACK_AB R6, R158, R161 ;  /* 0x000000a19e06723e */ /* 0x000fc400000010ff */
[----:B------:R-:W-:Y:S02]  /*db30*/  F2FP.BF16.F32.PACK_AB R7, R55, R54 ;  /* 0x000000363707723e */ /* 0x000fe400000010ff */
[----:B------:R-:W-:Y:S01]  /*db40*/  LOP3.LUT R34, R34, R35, RZ, 0x3c, !PT ;  /* 0x0000002322227212 */ /* 0x000fe200078e3cff */
[----:B------:R-:W-:Y:S01]  /*db50*/  IMAD.X R35, RZ, RZ, R45, P4 ;  /* 0x000000ffff237224 */ /* 0x000fe200020e062d */
[----:B------:R-:W-:Y:S02]  /*db60*/  F2FP.BF16.F32.PACK_AB R8, R157, R159 ;  /* 0x0000009f9d08723e */ /* 0x000fe400000010ff */
[----:B------:R-:W-:Y:S02]  /*db70*/  F2FP.BF16.F32.PACK_AB R9, R59, R58 ;  /* 0x0000003a3b09723e */ /* 0x000fe400000010ff */
[----:B------:R-:W-:Y:S02]  /*db80*/  F2FP.BF16.F32.PACK_AB R10, R61, R60 ;  /* 0x0000003c3d0a723e */ /* 0x000fe400000010ff */
[----:B------:R-:W-:-:S02]  /*db90*/  F2FP.BF16.F32.PACK_AB R11, R63, R62 ;  /* 0x0000003e3f0b723e */ /* 0x000fc400000010ff */
[----:B------:R-:W-:Y:S02]  /*dba0*/  MOV R52, R30 ;  /* 0x0000001e00347202 */ /* 0x000fe40000000f00 */
[----:B------:R-:W-:Y:S02]  /*dbb0*/  F2FP.BF16.F32.PACK_AB R12, R65, R64 ;  /* 0x00000040410c723e */ /* 0x000fe400000010ff */
[----:B------:R-:W-:Y:S02]  /*dbc0*/  F2FP.BF16.F32.PACK_AB R14, R69, R68 ;  /* 0x00000044450e723e */ /* 0x000fe400000010ff */
[----:B------:R-:W-:Y:S02]  /*dbd0*/  F2FP.BF16.F32.PACK_AB R28, R73, R72 ;  /* 0x00000048491c723e */ /* 0x000fe400000010ff */
[----:B------:R-:W-:Y:S02]  /*dbe0*/  F2FP.BF16.F32.PACK_AB R30, R77, R76 ;  /* 0x0000004c4d1e723e */ /* 0x000fe400000010ff */
[----:B------:R-:W-:Y:S01]  /*dbf0*/  F2FP.BF16.F32.PACK_AB R31, R79, R78 ;  /* 0x0000004e4f1f723e */ /* 0x000fe200000010ff */
[----:B------:R0:W-:Y:S01]  /*dc00*/  STSM.16.M88.4 [R56], R4 ;  /* 0x0000000438007844 */ /* 0x0001e20000000200 */
[----:B------:R-:W-:-:S03]  /*dc10*/  MOV R49, R34 ;  /* 0x0000002200317202 */ /* 0x000fc60000000f00 */
[----:B------:R2:W-:Y:S01]  /*dc20*/  STSM.16.M88.4 [R38], R8 ;  /* 0x0000000826007844 */ /* 0x0005e20000000200 */
[----:B------:R-:W-:Y:S02]  /*dc30*/  F2FP.BF16.F32.PACK_AB R32, R81, R80 ;  /* 0x000000505120723e */ /* 0x000fe400000010ff */
[----:B------:R-:W-:Y:S01]  /*dc40*/  F2FP.BF16.F32.PACK_AB R34, R85, R84 ;  /* 0x000000545522723e */ /* 0x000fe200000010ff */
[----:B------:R3:W-:Y:S01]  /*dc50*/  STSM.16.M88.4 [R36], R12 ;  /* 0x0000000c24007844 */ /* 0x0007e20000000200 */
[----:B------:R-:W-:Y:S02]  /*dc60*/  F2FP.BF16.F32.PACK_AB R35, R87, R86 ;  /* 0x000000565723723e */ /* 0x000fe400000010ff */
[----:B------:R-:W-:Y:S01]  /*dc70*/  MOV R24, R42 ;  /* 0x0000002a00187202 */ /* 0x000fe20000000f00 */
[----:B------:R4:W-:Y:S01]  /*dc80*/  STSM.16.M88.4 [R39], R28 ;  /* 0x0000001c27007844 */ /* 0x0009e20000000200 */
[----:B------:R-:W-:Y:S02]  /*dc90*/  F2FP.BF16.F32.PACK_AB R42, R101, R100 ;  /* 0x00000064652a723e */ /* 0x000fe400000010ff */
[----:B------:R-:W-:-:S02]  /*dca0*/  F2FP.BF16.F32.PACK_AB R43, R103, R102 ;  /* 0x00000066672b723e */ /* 0x000fc400000010ff */
[----:B0-----:R-:W-:Y:S02]  /*dcb0*/  F2FP.BF16.F32.PACK_AB R4, R105, R104 ;  /* 0x000000686904723e */ /* 0x001fe400000010ff */
[----:B--2---:R-:W-:Y:S02]  /*dcc0*/  F2FP.BF16.F32.PACK_AB R38, R93, R92 ;  /* 0x0000005c5d26723e */ /* 0x004fe400000010ff */
[----:B------:R-:W-:Y:S02]  /*dcd0*/  F2FP.BF16.F32.PACK_AB R5, R107, R106 ;  /* 0x0000006a6b05723e */ /* 0x000fe400000010ff */
[----:B---3--:R-:W-:Y:S02]  /*dce0*/  F2FP.BF16.F32.PACK_AB R36, R89, R88 ;  /* 0x000000585924723e */ /* 0x008fe400000010ff */
[----:B------:R-:W-:Y:S02]  /*dcf0*/  F2FP.BF16.F32.PACK_AB R6, R109, R108 ;  /* 0x0000006c6d06723e */ /* 0x000fe400000010ff */
[----:B----4-:R-:W-:-:S02]  /*dd00*/  F2FP.BF16.F32.PACK_AB R39, R95, R94 ;  /* 0x0000005e5f27723e */ /* 0x010fc400000010ff */
[----:B------:R-:W-:Y:S01]  /*dd10*/  F2FP.BF16.F32.PACK_AB R7, R111, R110 ;  /* 0x0000006e6f07723e */ /* 0x000fe200000010ff */
[----:B------:R0:W-:Y:S01]  /*dd20*/  STSM.16.M88.4 [R57], R32 ;  /* 0x0000002039007844 */ /* 0x0001e20000000200 */
[----:B------:R-:W-:Y:S02]  /*dd30*/  F2FP.BF16.F32.PACK_AB R8, R113, R112 ;  /* 0x000000707108723e */ /* 0x000fe400000010ff */
[----:B------:R-:W-:Y:S02]  /*dd40*/  F2FP.BF16.F32.PACK_AB R9, R115, R114 ;  /* 0x000000727309723e */ /* 0x000fe400000010ff */
[----:B------:R-:W-:Y:S02]  /*dd50*/  F2FP.BF16.F32.PACK_AB R10, R117, R116 ;  /* 0x00000074750a723e */ /* 0x000fe400000010ff */
[----:B------:R-:W-:Y:S01]  /*dd60*/  F2FP.BF16.F32.PACK_AB R11, R119, R118 ;  /* 0x00000076770b723e */ /* 0x000fe200000010ff */
[----:B------:R-:W-:Y:S01]  /*dd70*/  STSM.16.M88.4 [R24], R36 ;  /* 0x0000002418007844 */ /* 0x000fe20000000200 */
[----:B------:R-:W-:-:S03]  /*dd80*/  IMAD.X R45, RZ, RZ, R45, P1 ;  /* 0x000000ffff2d7224 */ /* 0x000fc600008e062d */
[----:B------:R-:W-:Y:S01]  /*dd90*/  STSM.16.M88.4 [R47], R40 ;  /* 0x000000282f007844 */ /* 0x000fe20000000200 */
[----:B------:R-:W-:-:S03]  /*dda0*/  F2FP.BF16.F32.PACK_AB R12, R121, R120 ;  /* 0x00000078790c723e */ /* 0x000fc600000010ff */
[----:B------:R-:W-:Y:S01]  /*ddb0*/  STSM.16.M88.4 [R49], R4 ;  /* 0x0000000431007844 */ /* 0x000fe20000000200 */
[----:B------:R-:W-:Y:S02]  /*ddc0*/  F2FP.BF16.F32.PACK_AB R13, R123, R122 ;  /* 0x0000007a7b0d723e */ /* 0x000fe400000010ff */
[----:B------:R-:W-:Y:S01]  /*ddd0*/  F2FP.BF16.F32.PACK_AB R14, R125, R124 ;  /* 0x0000007c7d0e723e */ /* 0x000fe200000010ff */
[----:B------:R2:W-:Y:S01]  /*dde0*/  STSM.16.M88.4 [R52], R8 ;  /* 0x0000000834007844 */ /* 0x0005e20000000200 */
[----:B------:R-:W-:Y:S02]  /*ddf0*/  F2FP.BF16.F32.PACK_AB R15, R127, R126 ;  /* 0x0000007e7f0f723e */ /* 0x000fe400000010ff */
[----:B------:R-:W-:Y:S02]  /*de00*/  ISETP.NE.U32.AND P0, PT, RZ, UR4, PT ;  /* 0x00000004ff007c0c */ /* 0x000fe4000bf05070 */
[----:B------:R-:W-:Y:S02]  /*de10*/  F2FP.BF16.F32.PACK_AB R28, R129, R128 ;  /* 0x00000080811c723e */ /* 0x000fe400000010ff */
[----:B------:R-:W-:-:S02]  /*de20*/  F2FP.BF16.F32.PACK_AB R29, R131, R130 ;  /* 0x00000082831d723e */ /* 0x000fc400000010ff */
[----:B------:R-:W-:Y:S02]  /*de30*/  F2FP.BF16.F32.PACK_AB R30, R133, R132 ;  /* 0x00000084851e723e */ /* 0x000fe400000010ff */
[----:B------:R-:W-:Y:S02]  /*de40*/  F2FP.BF16.F32.PACK_AB R31, R135, R134 ;  /* 0x00000086871f723e */ /* 0x000fe400000010ff */
[----:B0-----:R-:W-:Y:S02]  /*de50*/  F2FP.BF16.F32.PACK_AB R32, R137, R136 ;  /* 0x000000888920723e */ /* 0x001fe400000010ff */
[----:B--2---:R-:W-:Y:S02]  /*de60*/  IADD3 R8, P1, R70, UR4, RZ ;  /* 0x0000000446087c10 */ /* 0x004fe4000ff3e0ff */
[----:B------:R-:W-:Y:S02]  /*de70*/  F2FP.BF16.F32.PACK_AB R33, R139, R138 ;  /* 0x0000008a8b21723e */ /* 0x000fe400000010ff */
[----:B------:R-:W-:-:S02]  /*de80*/  F2FP.BF16.F32.PACK_AB R34, R141, R140 ;  /* 0x0000008c8d22723e */ /* 0x000fc400000010ff */
[----:B------:R-:W-:Y:S02]  /*de90*/  F2FP.BF16.F32.PACK_AB R35, R143, R142 ;  /* 0x0000008e8f23723e */ /* 0x000fe400000010ff */
[----:B------:R-:W-:Y:S02]  /*dea0*/  MOV R44, R44 ;  /* 0x0000002c002c7202 */ /* 0x000fe40000000f00 */
[----:B------:R-:W-:Y:S02]  /*deb0*/  F2FP.BF16.F32.PACK_AB R4, R145, R144 ;  /* 0x000000909104723e */ /* 0x000fe400000010ff */
[----:B------:R-:W-:Y:S02]  /*dec0*/  F2FP.BF16.F32.PACK_AB R5, R147, R146 ;  /* 0x000000929305723e */ /* 0x000fe400000010ff */
[----:B------:R-:W-:Y:S02]  /*ded0*/  F2FP.BF16.F32.PACK_AB R6, R149, R148 ;  /* 0x000000949506723e */ /* 0x000fe400000010ff */
[----:B------:R-:W-:Y:S01]  /*dee0*/  F2FP.BF16.F32.PACK_AB R7, R151, R150 ;  /* 0x000000969707723e */ /* 0x000fe200000010ff */
[----:B------:R-:W-:Y:S01]  /*def0*/  STSM.16.M88.4 [R53], R12 ;  /* 0x0000000c35007844 */ /* 0x000fe20000000200 */
[----:B------:R-:W-:-:S02]  /*df00*/  ISETP.NE.AND.EX P0, PT, RZ, UR5, PT, P0 ;  /* 0x00000005ff007c0c */ /* 0x000fc4000bf05300 */
[----:B------:R-:W-:Y:S01]  /*df10*/  IADD3.X R9, R66, UR5, RZ, P1, !PT ;  /* 0x0000000542097c10 */ /* 0x000fe20008ffe4ff */
[----:B------:R-:W-:Y:S01]  /*df20*/  ULDC.64 UR4, c[0x0][0xc08] ;  /* 0x0003020000047ab9 */ /* 0x000fe20000000a00 */
[----:B------:R-:W-:Y:S01]  /*df30*/  STSM.16.M88.4 [R46], R28 ;  /* 0x0000001c2e007844 */ /* 0x000fe20000000200 */
[----:B------:R-:W-:-:S03]  /*df40*/  ISETP.NE.U32.AND P6, PT, RZ, UR4, PT ;  /* 0x00000004ff007c0c */ /* 0x000fc6000bfc5070 */
[----:B------:R-:W-:Y:S01]  /*df50*/  STSM.16.M88.4 [R48], R32 ;  /* 0x0000002030007844 */ /* 0x000fe20000000200 */
[----:B------:R-:W-:-:S03]  /*df60*/  ISETP.NE.AND.EX P6, PT, RZ, UR5, PT, P6 ;  /* 0x00000005ff007c0c */ /* 0x000fc6000bfc5360 */
[----:B------:R0:W-:Y:S01]  /*df70*/  STSM.16.M88.4 [R44], R4 ;  /* 0x000000042c007844 */ /* 0x0001e20000000200 */
[----:B------:R-:W-:Y:S01]  /*df80*/  IMAD.MOV.U32 R80, RZ, RZ, RZ ;  /* 0x000000ffff507224 */ /* 0x000fe200078e00ff */
[----:B------:R-:W-:Y:S08]  /*df90*/  BAR.SYNC.DEFER_BLOCKING 0x1, 0x100 ;  /* 0x0044000000007b1d */ /* 0x000ff00000010000 */
[----:B0-----:R-:W-:Y:S01]  /*dfa0*/  @P6 IADD3 R4, P4, R70, UR4, RZ ;  /* 0x0000000446046c10 */ /* 0x001fe2000ff9e0ff */
[----:B------:R-:W-:-:S02]  /*dfb0*/  ULDC UR4, c[0x0][0xa88] ;  /* 0x0002a20000047ab9 */ /* 0x000fc40000000800 */
[----:B------:R-:W-:Y:S02]  /*dfc0*/  MOV R24, UR4 ;  /* 0x0000000400187c02 */ /* 0x000fe40008000f00 */
[----:B------:R-:W-:Y:S01]  /*dfd0*/  @P6 IADD3.X R5, R66, UR5, RZ, P4, !PT ;  /* 0x0000000542056c10 */ /* 0x000fe2000a7fe4ff */
[----:B------:R0:W5:Y:S04]  /*dfe0*/  @P0 LDG.E R80, desc[UR40][R8.64] ;  /* 0x0000002808500981 */ /* 0x000168000c1e1900 */
[----:B------:R0:W5:Y:S01]  /*dff0*/  @P6 LDG.E R24, desc[UR40][R4.64] ;  /* 0x0000002804186981 */ /* 0x000162000c1e1900 */
[----:B------:R-:W2:Y:S02]  /*e000*/  S2R R90, SR_TID.X ;  /* 0x00000000005a7919 */ /* 0x000ea40000002100 */
[----:B--2---:R-:W-:-:S05]  /*e010*/  VIADD R90, R90, 0xffffff80 ;  /* 0xffffff805a5a7836 */ /* 0x004fca0000000000 */
[----:B------:R-:W-:-:S04]  /*e020*/  SHF.R.S32.HI R97, RZ, 0x1f, R90 ;  /* 0x0000001fff617819 */ /* 0x000fc8000001145a */
[----:B------:R-:W-:-:S04]  /*e030*/  LEA.HI R97, R97, R90, RZ, 0x3 ;  /* 0x0000005a61617211 */ /* 0x000fc800078f18ff */
[----:B------:R-:W-:-:S05]  /*e040*/  SHF.R.S32.HI R97, RZ, 0x3, R97 ;  /* 0x00000003ff617819 */ /* 0x000fca0000011461 */
[----:B------:R-:W-:-:S04]  /*e050*/  IMAD R11, R97, 0x40, R192 ;  /* 0x00000040610b7824 */ /* 0x000fc800078e02c0 */
[----:B------:R-:W-:-:S03]  /*e060*/  IMAD.WIDE R20, R11, 0x2, R20 ;  /* 0x000000020b147825 */ /* 0x000fc600078e0214 */
[C---:B------:R-:W-:Y:S02]  /*e070*/  IADD3 R11, P1, R20.reuse, 0x1000, RZ ;  /* 0x00001000140b7810 */ /* 0x040fe40007f3e0ff */
[C---:B------:R-:W-:Y:S02]  /*e080*/  IADD3 R13, P2, R20.reuse, 0x2000, RZ ;  /* 0x00002000140d7810 */ /* 0x040fe40007f5e0ff */
[C---:B------:R-:W-:Y:S02]  /*e090*/  IADD3 R29, P3, R20.reuse, 0x3000, RZ ;  /* 0x00003000141d7810 */ /* 0x040fe40007f7e0ff */
[----:B------:R-:W-:Y:S02]  /*e0a0*/  IADD3 R33, P4, R20, 0x4000, RZ ;  /* 0x0000400014217810 */ /* 0x000fe40007f9e0ff */
[----:B------:R-:W-:Y:S02]  /*e0b0*/  LOP3.LUT R10, R11, 0x380, RZ, 0xc0, !PT ;  /* 0x000003800b0a7812 */ /* 0x000fe400078ec0ff */
[----:B------:R-:W-:-:S02]  /*e0c0*/  LOP3.LUT R12, R13, 0x380, RZ, 0xc0, !PT ;  /* 0x000003800d0c7812 */ /* 0x000fc400078ec0ff */
[----:B------:R-:W-:Y:S02]  /*e0d0*/  LOP3.LUT R28, R29, 0x380, RZ, 0xc0, !PT ;  /* 0x000003801d1c7812 */ /* 0x000fe400078ec0ff */
[----:B------:R-:W-:Y:S02]  /*e0e0*/  LOP3.LUT R32, R33, 0x380, RZ, 0xc0, !PT ;  /* 0x0000038021207812 */ /* 0x000fe400078ec0ff */
[----:B------:R-:W-:Y:S02]  /*e0f0*/  SHF.R.U64 R10, R10, 0x3, RZ ;  /* 0x000000030a0a7819 */ /* 0x000fe400000012ff */
[----:B------:R-:W-:Y:S02]  /*e100*/  SHF.R.U64 R12, R12, 0x3, RZ ;  /* 0x000000030c0c7819 */ /* 0x000fe400000012ff */
[----:B------:R-:W-:Y:S02]  /*e110*/  SHF.R.U64 R28, R28, 0x3, RZ ;  /* 0x000000031c1c7819 */ /* 0x000fe400000012ff */
[----:B------:R-:W-:-:S02]  /*e120*/  SHF.R.U64 R32, R32, 0x3, RZ ;  /* 0x0000000320207819 */ /* 0x000fc400000012ff */
[----:B------:R-:W-:Y:S02]  /*e130*/  IADD3 R37, P5, R20, 0x5000, RZ ;  /* 0x0000500014257810 */ /* 0x000fe40007fbe0ff */
        /* <DEDUP_REMOVED lines=8> */
[----:B------:R-:W-:-:S02]  /*e1c0*/  P2R R6, PR, RZ, 0x20 ;  /* 0x00000020ff067803 */ /* 0x000fc40000000000 */
[C---:B------:R-:W-:Y:S02]  /*e1d0*/  IADD3 R41, P1, R20.reuse, 0x6000, RZ ;  /* 0x0000600014297810 */ /* 0x040fe40007f3e0ff */
[C---:B------:R-:W-:Y:S02]  /*e1e0*/  IADD3 R45, P2, R20.reuse, 0x7000, RZ ;  /* 0x00007000142d7810 */ /* 0x040fe40007f5e0ff */
[C---:B------:R-:W-:Y:S02]  /*e1f0*/  IADD3 R49, P3, R20.reuse, 0x8000, RZ ;  /* 0x0000800014317810 */ /* 0x040fe40007f7e0ff */
[C---:B------:R-:W-:Y:S02]  /*e200*/  IADD3 R53, P4, R20.reuse, 0x9000, RZ ;  /* 0x0000900014357810 */ /* 0x040fe40007f9e0ff */
[----:B------:R-:W-:Y:S02]  /*e210*/  IADD3 R57, P5, R20, 0xa000, RZ ;  /* 0x0000a00014397810 */ /* 0x000fe40007fbe0ff */
[----:B------:R-:W-:-:S02]  /*e220*/  LOP3.LUT R36, R37, 0x380, RZ, 0xc0, !PT ;  /* 0x0000038025247812 */ /* 0x000fc400078ec0ff */
[----:B------:R-:W-:Y:S02]  /*e230*/  LOP3.LUT R40, R41, 0x380, RZ, 0xc0, !PT ;  /* 0x0000038029287812 */ /* 0x000fe400078ec0ff */
[----:B------:R-:W-:Y:S02]  /*e240*/  LOP3.LUT R44, R45, 0x380, RZ, 0xc0, !PT ;  /* 0x000003802d2c7812 */ /* 0x000fe400078ec0ff */
[----:B------:R-:W-:Y:S02]  /*e250*/  LOP3.LUT R48, R49, 0x380, RZ, 0xc0, !PT ;  /* 0x0000038031307812 */ /* 0x000fe400078ec0ff */
[----:B------:R-:W-:Y:S02]  /*e260*/  LOP3.LUT R52, R53, 0x380, RZ, 0xc0, !PT ;  /* 0x0000038035347812 */ /* 0x000fe400078ec0ff */
[----:B------:R-:W-:Y:S02]  /*e270*/  LOP3.LUT R56, R57, 0x380, RZ, 0xc0, !PT ;  /* 0x0000038039387812 */ /* 0x000fe400078ec0ff */
[----:B------:R-:W-:-:S02]  /*e280*/  SHF.R.U64 R36, R36, 0x3, RZ ;  /* 0x0000000324247819 */ /* 0x000fc400000012ff */
[----:B------:R-:W-:Y:S02]  /*e290*/  SHF.R.U64 R40, R40, 0x3, RZ ;  /* 0x0000000328287819 */ /* 0x000fe400000012ff */
[----:B------:R-:W-:Y:S02]  /*e2a0*/  SHF.R.U64 R44, R44, 0x3, RZ ;  /* 0x000000032c2c7819 */ /* 0x000fe400000012ff */
[----:B------:R-:W-:Y:S02]  /*e2b0*/  SHF.R.U64 R48, R48, 0x3, RZ ;  /* 0x0000000330307819 */ /* 0x000fe400000012ff */
[----:B------:R-:W-:Y:S02]  /*e2c0*/  SHF.R.U64 R52, R52, 0x3, RZ ;  /* 0x0000000334347819 */ /* 0x000fe400000012ff */
[----:B------:R-:W-:Y:S02]  /*e2d0*/  SHF.R.U64 R56, R56, 0x3, RZ ;  /* 0x0000000338387819 */ /* 0x000fe400000012ff */
[----:B------:R-:W-:-:S02]  /*e2e0*/  LOP3.LUT R36, R36, R37, RZ, 0x3c, !PT ;  /* 0x0000002524247212 */ /* 0x000fc400078e3cff */
[----:B------:R-:W-:Y:S02]  /*e2f0*/  LOP3.LUT R40, R40, R41, RZ, 0x3c, !PT ;  /* 0x0000002928287212 */ /* 0x000fe400078e3cff */
[----:B------:R-:W-:Y:S02]  /*e300*/  LOP3.LUT R44, R44, R45, RZ, 0x3c, !PT ;  /* 0x0000002d2c2c7212 */ /* 0x000fe400078e3cff */
[----:B------:R-:W-:Y:S02]  /*e310*/  LOP3.LUT R48, R48, R49, RZ, 0x3c, !PT ;  /* 0x0000003130307212 */ /* 0x000fe400078e3cff */
[----:B------:R-:W-:Y:S02]  /*e320*/  LOP3.LUT R52, R52, R53, RZ, 0x3c, !PT ;  /* 0x0000003534347212 */ /* 0x000fe400078e3cff */
[----:B------:R-:W-:Y:S01]  /*e330*/  LOP3.LUT R56, R56, R57, RZ, 0x3c, !PT ;  /* 0x0000003938387212 */ /* 0x000fe200078e3cff */
[----:B0-----:R-:W-:Y:S06]  /*e340*/  @P6 BRA `(.L_x_706) ;  /* 0x0000000000106947 */ /* 0x001fec0003800000 */
[----:B------:R-:W-:Y:S05]  /*e350*/  @!P0 BRA `(.L_x_706) ;  /* 0x00000000000c8947 */ /* 0x000fea0003800000 */
[----:B------:R-:W2:Y:S04]  /*e360*/  LDG.E R5, desc[UR40][R8.64] ;  /* 0x0000002808057981 */ /* 0x000ea8000c1e1900 */
[----:B-----5:R-:W2:Y:S02]  /*e370*/  LDG.E R24, desc[UR40][R8.64+0x4] ;  /* 0x0000042808187981 */ /* 0x020ea4000c1e1900 */
[----:B--2---:R-:W-:-:S07]  /*e380*/  IMAD.IADD R24, R24, 0x1, -R5 ;  /* 0x0000000118187824 */ /* 0x004fce00078e0a05 */
.L_x_706:
[----:B------:R-:W2:Y:S01]  /*e390*/  LDL.LU R9, [R1+0x20] ;  /* 0x0000200001097983 */ /* 0x000ea20000300800 */
[----:B------:R-:W-:-:S03]  /*e3a0*/  ISETP.NE.AND P6, PT, R6, RZ, PT ;  /* 0x000000ff0600720c */ /* 0x000fc60003fc5270 */
[----:B------:R-:W3:Y:S01]  /*e3b0*/  LDL.LU R8, [R1+0x40] ;  /* 0x0000400001087983 */ /* 0x000ee20000300800 */
[----:B------:R-:W0:Y:S01]  /*e3c0*/  S2R R5, SR_TID.X ;  /* 0x0000000000057919 */ /* 0x000e220000002100 */
[--C-:B------:R-:W-:Y:S02]  /*e3d0*/  IMAD.X R57, RZ, RZ, R21.reuse, P5 ;  /* 0x000000ffff397224 */ /* 0x100fe400028e0615 */
[----:B------:R-:W-:Y:S01]  /*e3e0*/  IMAD.X R37, RZ, RZ, R21, P6 ;  /* 0x000000ffff257224 */ /* 0x000fe200030e0615 */
[----:B------:R-:W4:Y:S04]  /*e3f0*/  LDL R86, [R1+0x14] ;  /* 0x0000140001567983 */ /* 0x000f280000100800 */
[----:B------:R0:W5:Y:S02]  /*e400*/  LDL R84, [R1+0x38] ;  /* 0x0000380001547983 */ /* 0x0001640000100800 */
[----:B0-----:R-:W-:-:S05]  /*e410*/  VIADD R5, R5, 0xffffff80 ;  /* 0xffffff8005057836 */ /* 0x001fca0000000000 */
[----:B------:R-:W-:-:S04]  /*e420*/  SHF.R.S32.HI R4, RZ, 0x1f, R5 ;  /* 0x0000001fff047819 */ /* 0x000fc80000011405 */
[----:B------:R-:W-:-:S04]  /*e430*/  LEA.HI R4, R4, R5, RZ, 0x7 ;  /* 0x0000000504047211 */ /* 0x000fc800078f38ff */
[----:B------:R-:W-:-:S06]  /*e440*/  SHF.R.S32.HI R4, RZ, 0x7, R4 ;  /* 0x00000007ff047819 */ /* 0x000fcc0000011404 */
[----:B------:R-:W0:Y:S01]  /*e450*/  SHFL.IDX PT, R4, R4, RZ, 0x1f ;  /* 0x00001fff04047589 */ /* 0x000e2200000e0000 */
[--C-:B------:R-:W-:Y:S01]  /*e460*/  IMAD.X R41, RZ, RZ, R21.reuse, P1 ;  /* 0x000000ffff297224 */ /* 0x100fe200008e0615 */
[C---:B------:R-:W-:Y:S01]  /*e470*/  IADD3 R61, P6, R20.reuse, 0xb000, RZ ;  /* 0x0000b000143d7810 */ /* 0x040fe20007fde0ff */
[--C-:B------:R-:W-:Y:S01]  /*e480*/  IMAD.X R45, RZ, RZ, R21.reuse, P2 ;  /* 0x000000ffff2d7224 */ /* 0x100fe200010e0615 */
[C---:B------:R-:W-:Y:S01]  /*e490*/  IADD3 R65, P1, R20.reuse, 0xc000, RZ ;  /* 0x0000c00014417810 */ /* 0x040fe20007f3e0ff */
[--C-:B------:R-:W-:Y:S01]  /*e4a0*/  IMAD.X R49, RZ, RZ, R21.reuse, P3 ;  /* 0x000000ffff317224 */ /* 0x100fe200018e0615 */
[C---:B------:R-:W-:Y:S01]  /*e4b0*/  IADD3 R69, P2, R20.reuse, 0xd000, RZ ;  /* 0x0000d00014457810 */ /* 0x040fe20007f5e0ff */
[----:B------:R-:W-:Y:S01]  /*e4c0*/  IMAD.X R53, RZ, RZ, R21, P4 ;  /* 0x000000ffff357224 */ /* 0x000fe200020e0615 */
[C---:B------:R-:W-:Y:S02]  /*e4d0*/  IADD3 R73, P3, R20.reuse, 0xe000, RZ ;  /* 0x0000e00014497810 */ /* 0x040fe40007f7e0ff */
[----:B------:R-:W-:-:S02]  /*e4e0*/  IADD3 R7, P4, R20, 0xf000, RZ ;  /* 0x0000f00014077810 */ /* 0x000fc40007f9e0ff */
[----:B------:R-:W-:Y:S02]  /*e4f0*/  LOP3.LUT R60, R61, 0x380, RZ, 0xc0, !PT ;  /* 0x000003803d3c7812 */ /* 0x000fe400078ec0ff */
[----:B------:R-:W-:Y:S02]  /*e500*/  LOP3.LUT R64, R65, 0x380, RZ, 0xc0, !PT ;  /* 0x0000038041407812 */ /* 0x000fe400078ec0ff */
[----:B------:R-:W-:Y:S02]  /*e510*/  LOP3.LUT R68, R69, 0x380, RZ, 0xc0, !PT ;  /* 0x0000038045447812 */ /* 0x000fe400078ec0ff */
[----:B------:R-:W-:Y:S02]  /*e520*/  LOP3.LUT R72, R73, 0x380, RZ, 0xc0, !PT ;  /* 0x0000038049487812 */ /* 0x000fe400078ec0ff */
[----:B0-----:R-:W-:Y:S02]  /*e530*/  ISETP.NE.AND P5, PT, R4, RZ, PT ;  /* 0x000000ff0400720c */ /* 0x001fe40003fa5270 */
[----:B------:R-:W-:-:S02]  /*e540*/  LOP3.LUT R5, R20, 0x380, RZ, 0xc0, !PT ;  /* 0x0000038014057812 */ /* 0x000fc400078ec0ff */
[----:B------:R-:W-:Y:S02]  /*e550*/  LOP3.LUT R6, R7, 0x380, RZ, 0xc0, !PT ;  /* 0x0000038007067812 */ /* 0x000fe400078ec0ff */
[----:B------:R-:W-:Y:S02]  /*e560*/  SHF.R.U64 R60, R60, 0x3, RZ ;  /* 0x000000033c3c7819 */ /* 0x000fe400000012ff */
[----:B------:R-:W-:Y:S02]  /*e570*/  SHF.R.U64 R64, R64, 0x3, RZ ;  /* 0x0000000340407819 */ /* 0x000fe400000012ff */
[----:B------:R-:W-:Y:S02]  /*e580*/  SHF.R.U64 R68, R68, 0x3, RZ ;  /* 0x0000000344447819 */ /* 0x000fe400000012ff */
[----:B------:R-:W-:Y:S02]  /*e590*/  SHF.R.U64 R72, R72, 0x3, RZ ;  /* 0x0000000348487819 */ /* 0x000fe400000012ff */
[----:B------:R-:W-:-:S02]  /*e5a0*/  SHF.R.U64 R5, R5, 0x3, RZ ;  /* 0x0000000305057819 */ /* 0x000fc400000012ff */
[----:B------:R-:W-:Y:S01]  /*e5b0*/  SHF.R.U64 R6, R6, 0x3, RZ ;  /* 0x0000000306067819 */ /* 0x000fe200000012ff */
        /* <DEDUP_REMOVED lines=10> */
[----:B------:R-:W-:Y:S01]  /*e660*/  IMAD.MOV.U32 R5, RZ, RZ, R21 ;  /* 0x000000ffff057224 */ /* 0x000fe200078e0015 */
[----:B------:R-:W-:-:S02]  /*e670*/  LOP3.LUT R76, R6, R7, RZ, 0x3c, !PT ;  /* 0x00000007064c7212 */ /* 0x000fc400078e3cff */
[----:B-----5:R-:W-:Y:S02]  /*e680*/  SHF.R.S32.HI R21, RZ, 0x1f, R80 ;  /* 0x0000001fff157819 */ /* 0x020fe40000011450 */
[----:B--2---:R-:W-:Y:S02]  /*e690*/  SEL R81, R9, RZ, !P0 ;  /* 0x000000ff09517207 */ /* 0x004fe40004000000 */
[----:B---3--:R-:W-:Y:S02]  /*e6a0*/  SEL R82, R8, RZ, !P0 ;  /* 0x000000ff08527207 */ /* 0x008fe40004000000 */
[----:B----4-:R-:W-:Y:S01]  /*e6b0*/  SHF.R.S32.HI R83, RZ, 0x1f, R86 ;  /* 0x0000001fff537819 */ /* 0x010fe20000011456 */
[----:B------:R-:W-:Y:S06]  /*e6c0*/  @P5 BRA `(.L_x_707) ;  /* 0x0000000000bc5947 */ /* 0x000fec0003800000 */
[----:B------:R-:W2:Y:S01]  /*e6d0*/  LDL R8, [R1+0x58] ;  /* 0x0000580001087983 */ /* 0x000ea20000100800 */
[----:B------:R-:W0:Y:S01]  /*e6e0*/  LDC R35, c[0x0][0xbe8] ;  /* 0x0002fa00ff237b82 */ /* 0x000e220000000800 */
[----:B------:R-:W-:Y:S01]  /*e6f0*/  ULDC.64 UR4, c[0x0][0xb90] ;  /* 0x0002e40000047ab9 */ /* 0x000fe20000000a00 */
[----:B------:R-:W-:Y:S02]  /*e700*/  IMAD.MOV.U32 R6, RZ, RZ, R80 ;  /* 0x000000ffff067224 */ /* 0x000fe400078e0050 */
[----:B------:R-:W-:Y:S02]  /*e710*/  IMAD.MOV.U32 R7, RZ, RZ, R21 ;  /* 0x000000ffff077224 */ /* 0x000fe400078e0015 */
[----:B------:R-:W-:Y:S02]  /*e720*/  IMAD R30, R84, 0x40, R194 ;  /* 0x00000040541e7824 */ /* 0x000fe400078e02c2 */
[----:B------:R-:W-:Y:S01]  /*e730*/  IMAD.WIDE.U32 R6, R86, UR4, R6 ;  /* 0x0000000456067c25 */ /* 0x000fe2000f8e0006 */
[----:B0-----:R-:W-:-:S13]  /*e740*/  ISETP.NE.AND P0, PT, R35, 0x1, PT ;  /* 0x000000012300780c */ /* 0x001fda0003f05270 */
[----:B------:R-:W0:Y:S08]  /*e750*/  @P0 LDC R9, c[0x0][0xbec] ;  /* 0x0002fb00ff090b82 */ /* 0x000e300000000800 */
[----:B------:R-:W3:Y:S01]  /*e760*/  @P0 LDC R31, c[0x0][0xbf0] ;  /* 0x0002fc00ff1f0b82 */ /* 0x000ee20000000800 */
[----:B--2---:R-:W-:Y:S02]  /*e770*/  IMAD R20, R84, 0x40, R8 ;  /* 0x0000004054147824 */ /* 0x004fe400078e0208 */
[----:B------:R-:W-:-:S04]  /*e780*/  IMAD R8, R83, UR4, RZ ;  /* 0x0000000453087c24 */ /* 0x000fc8000f8e02ff */
[----:B------:R-:W-:Y:S01]  /*e790*/  IMAD R15, R86, UR5, R8 ;  /* 0x00000005560f7c24 */ /* 0x000fe2000f8e0208 */
[----:B------:R-:W-:Y:S01]  /*e7a0*/  ULDC.64 UR4, c[0x0][0xb98] ;  /* 0x0002e60000047ab9 */ /* 0x000fe20000000a00 */
[----:B0-----:R-:W-:-:S04]  /*e7b0*/  @P0 IMAD.HI.U32 R8, R20, R9, RZ ;  /* 0x0000000914080227 */ /* 0x001fc800078e00ff */
[----:B------:R-:W-:Y:S01]  /*e7c0*/  IMAD.MOV.U32 R9, RZ, RZ, R20 ;  /* 0x000000ffff097224 */ /* 0x000fe200078e0014 */
[----:B---3--:R-:W-:Y:S01]  /*e7d0*/  @P0 SHF.R.U32.HI R9, RZ, R31, R8 ;  /* 0x0000001fff090219 */ /* 0x008fe20000011608 */
[----:B------:R-:W-:Y:S02]  /*e7e0*/  IMAD.IADD R7, R7, 0x1, R15 ;  /* 0x0000000107077824 */ /* 0x000fe400078e020f */
[----:B------:R-:W-:Y:S01]  /*e7f0*/  IMAD R8, R82, UR4, RZ ;  /* 0x0000000452087c24 */ /* 0x000fe2000f8e02ff */
[--C-:B------:R-:W-:Y:S01]  /*e800*/  SHF.R.S32.HI R31, RZ, 0x1f, R9.reuse ;  /* 0x0000001fff1f7819 */ /* 0x100fe20000011409 */
[----:B------:R-:W-:Y:S02]  /*e810*/  IMAD.MOV R14, RZ, RZ, -R9 ;  /* 0x000000ffff0e7224 */ /* 0x000fe400078e0a09 */
[----:B------:R-:W-:-:S04]  /*e820*/  IMAD.WIDE.U32 R6, R81, UR4, R6 ;  /* 0x0000000451067c25 */ /* 0x000fc8000f8e0006 */
[----:B------:R-:W-:Y:S01]  /*e830*/  IMAD R15, R35, R14, R20 ;  /* 0x0000000e230f7224 */ /* 0x000fe200078e0214 */
[----:B------:R-:W-:Y:S01]  /*e840*/  IADD3 R6, P0, R9, R6, RZ ;  /* 0x0000000609067210 */ /* 0x000fe20007f1e0ff */
[----:B------:R-:W-:Y:S01]  /*e850*/  IMAD R14, R81, UR5, R8 ;  /* 0x00000005510e7c24 */ /* 0x000fe2000f8e0208 */
[----:B------:R-:W-:Y:S01]  /*e860*/  ULDC.64 UR4, c[0x0][0xb88] ;  /* 0x0002e20000047ab9 */ /* 0x000fe20000000a00 */
[----:B------:R-:W-:Y:S01]  /*e870*/  IMAD R35, R24, R35, RZ ;  /* 0x0000002318237224 */ /* 0x000fe200078e02ff */
[----:B------:R-:W-:Y:S02]  /*e880*/  SHF.R.S32.HI R8, RZ, 0x1f, R15 ;  /* 0x0000001fff087819 */ /* 0x000fe4000001140f */
[----:B------:R-:W-:Y:S01]  /*e890*/  IADD3.X R7, R31, R7, R14, P0, !PT ;  /* 0x000000071f077210 */ /* 0x000fe200007fe40e */
[----:B------:R-:W-:Y:S01]  /*e8a0*/  VIADD R14, R30, 0x8 ;  /* 0x000000081e0e7836 */ /* 0x000fe20000000000 */
[----:B------:R-:W-:Y:S01]  /*e8b0*/  IADD3 R31, -R211, RZ, RZ ;  /* 0x000000ffd31f7210 */ /* 0x000fe20007ffe1ff */
[----:B------:R-:W-:-:S02]  /*e8c0*/  IMAD R8, R8, UR4, RZ ;  /* 0x0000000408087c24 */ /* 0x000fc4000f8e02ff */
[----:B------:R-:W-:-:S04]  /*e8d0*/  IMAD.WIDE.U32 R6, R15, UR4, R6 ;  /* 0x000000040f067c25 */ /* 0x000fc8000f8e0006 */
[----:B------:R-:W-:Y:S01]  /*e8e0*/  IMAD R15, R15, UR5, R8 ;  /* 0x000000050f0f7c24 */ /* 0x000fe2000f8e0208 */
[----:B------:R-:W-:-:S03]  /*e8f0*/  ULDC.64 UR4, c[0x0][0xb50] ;  /* 0x0002d40000047ab9 */ /* 0x000fc60000000a00 */
[----:B------:R-:W-:Y:S01]  /*e900*/  IMAD.IADD R7, R7, 0x1, R15 ;  /* 0x0000000107077824 */ /* 0x000fe200078e020f */
[----:B------:R-:W-:-:S04]  /*e910*/  LEA R15, P0, R6, UR4, 0x2 ;  /* 0x00000004060f7c11 */ /* 0x000fc8000f8010ff */
[----:B------:R-:W-:Y:S01]  /*e920*/  LEA.HI.X R20, R6, UR5, R7, 0x2, P0 ;  /* 0x0000000506147c11 */ /* 0x000fe200080f1407 */
[----:B------:R-:W-:Y:S01]  /*e930*/  SHFL.IDX PT, R8, R15, 0x1, 0x1c1f ;  /* 0x003c1f000f087f89 */ /* 0x000fe200000e0000 */
[----:B------:R-:W-:-:S03]  /*e940*/  ISETP.NE.AND P0, PT, R210, R31, PT ;  /* 0x0000001fd200720c */ /* 0x000fc60003f05270 */
[----:B------:R-:W-:Y:S01]  /*e950*/  SHFL.IDX PT, R6, R15, RZ, 0x1c1f ;  /* 0x001c1fff0f067589 */ /* 0x000fe200000e0000 */
[-C--:B------:R-:W-:Y:S02]  /*e960*/  ISETP.GE.OR P1, PT, R30, R35.reuse, P0 ;  /* 0x000000231e00720c */ /* 0x080fe40000726670 */
[----:B------:R-:W-:Y:S01]  /*e970*/  ISETP.GE.OR P0, PT, R14, R35, P0 ;  /* 0x000000230e00720c */ /* 0x000fe20000706670 */
[----:B------:R-:W0:Y:S04]  /*e980*/  SHFL.IDX PT, R7, R20, RZ, 0x1c1f ;  /* 0x001c1fff14077589 */ /* 0x000e2800000e0000 */
[----:B------:R-:W2:Y:S06]  /*e990*/  SHFL.IDX PT, R9, R20, 0x1, 0x1c1f ;  /* 0x003c1f0014097f89 */ /* 0x000eac00000e0000 */
[----:B0-----:R0:W-:Y:S04]  /*e9a0*/  @!P1 ST.E desc[UR40][R6.64], R3 ;  /* 0x0000000306009985 */ /* 0x0011e8000c101928 */
[----:B--2---:R0:W-:Y:S02]  /*e9b0*/  @!P0 ST.E desc[UR40][R8.64], R0 ;  /* 0x0000000008008985 */ /* 0x0041e4000c101928 */
.L_x_707:
[----:B------:R-:W2:Y:S01]  /*e9c0*/  LDC R87, c[0x0][0xbe8] ;  /* 0x0002fa00ff577b82 */ /* 0x000ea20000000800 */
[----:B------:R-:W-:Y:S01]  /*e9d0*/  ULDC.64 UR4, c[0x0][0xaa0] ;  /* 0x0002a80000047ab9 */ /* 0x000fe20000000a00 */
[----:B0-----:R-:W5:Y:S01]  /*e9e0*/  LD.E.128 R4, desc[UR40][R4.64] ;  /* 0x0000002804047980 */ /* 0x001f62000c101d00 */
[----:B------:R-:W-:-:S03]  /*e9f0*/  IMAD R21, R21, UR4, RZ ;  /* 0x0000000415157c24 */ /* 0x000fc6000f8e02ff */
[----:B------:R-:W5:Y:S01]  /*ea00*/  LD.E.128 R8, desc[UR40][R10.64] ;  /* 0x000000280a087980 */ /* 0x000f62000c101d00 */
[C---:B------:R-:W-:Y:S02]  /*ea10*/  IMAD R3, R80.reuse, UR5, R21 ;  /* 0x0000000550037c24 */ /* 0x040fe4000f8e0215 */
[----:B------:R-:W-:Y:S01]  /*ea20*/  IMAD.WIDE.U32 R20, R80, UR4, RZ ;  /* 0x0000000450147c25 */ /* 0x000fe2000f8e00ff */
[----:B------:R-:W-:Y:S01]  /*ea30*/  SHF.R.S32.HI R0, RZ, 0x1f, R90 ;  /* 0x0000001fff007819 */ /* 0x000fe2000001145a */
[----:B------:R-:W-:Y:S01]  /*ea40*/  ULDC.64 UR4, c[0x0][0xae8] ;  /* 0x0002ba0000047ab9 */ /* 0x000fe20000000a00 */
[----:B------:R-:W5:Y:S04]  /*ea50*/  LD.E.128 R12, desc[UR40][R12.64] ;  /* 0x000000280c0c7980 */ /* 0x000f68000c101d00 */
[----:B------:R-:W5:Y:S04]  /*ea60*/  LD.E.128 R28, desc[UR40][R28.64] ;  /* 0x000000281c1c7980 */ /* 0x000f68000c101d00 */
[----:B------:R-:W5:Y:S01]  /*ea70*/  LD.E.128 R32, desc[UR40][R32.64] ;  /* 0x0000002820207980 */ /* 0x000f62000c101d00 */
[----:B--2---:R-:W-:Y:S01]  /*ea80*/  ISETP.NE.AND P1, PT, R87, 0x1, PT ;  /* 0x000000015700780c */ /* 0x004fe20003f25270 */
[----:B------:R-:W-:-:S02]  /*ea90*/  IMAD.IADD R21, R21, 0x1, R3 ;  /* 0x0000000115157824 */ /* 0x000fc400078e0203 */
[----:B------:R-:W5:Y:S01]  /*eaa0*/  LD.E.128 R36, desc[UR40][R36.64] ;  /* 0x0000002824247980 */ /* 0x000f62000c101d00 */
[----:B------:R-:W0:Y:S01]  /*eab0*/  LDC R3, c[0x0][0xac8] ;  /* 0x0002b200ff037b82 */ /* 0x000e220000000800 */
[----:B------:R-:W-:Y:S01]  /*eac0*/  LEA.HI R0, R0, R90, RZ, 0x3 ;  /* 0x0000005a00007211 */ /* 0x000fe200078f18ff */
[----:B------:R-:W-:Y:S01]  /*ead0*/  IMAD R83, R83, UR4, RZ ;  /* 0x0000000453537c24 */ /* 0x000fe2000f8e02ff */
[----:B------:R-:W5:Y:S04]  /*eae0*/  LD.E.128 R40, desc[UR40][R40.64] ;  /* 0x0000002828287980 */ /* 0x000f68000c101d00 */
[----:B------:R-:W5:Y:S02]  /*eaf0*/  LD.E.128 R44, desc[UR40][R44.64] ;  /* 0x000000282c2c7980 */ /* 0x000f64000c101d00 */
[----:B------:R-:W2:Y:S01]  /*eb00*/  @P1 LDC R85, c[0x0][0xbec] ;  /* 0x0002fb00ff551b82 */ /* 0x000ea20000000800 */
[----:B------:R-:W-:Y:S01]  /*eb10*/  LOP3.LUT R0, R0, 0xfffffff8, RZ, 0xc0, !PT ;  /* 0xfffffff800007812 */ /* 0x000fe200078ec0ff */
[----:B------:R-:W5:Y:S04]  /*eb20*/  LD.E.128 R48, desc[UR40][R48.64] ;  /* 0x0000002830307980 */ /* 0x000f68000c101d00 */
[----:B------:R-:W5:Y:S02]  /*eb30*/  LD.E.128 R52, desc[UR40][R52.64] ;  /* 0x0000002834347980 */ /* 0x000f64000c101d00 */
[----:B------:R-:W3:Y:S01]  /*eb40*/  @P1 LDC R89, c[0x0][0xbf0] ;  /* 0x0002fc00ff591b82 */ /* 0x000ee20000000800 */
[C---:B------:R-:W-:Y:S01]  /*eb50*/  IMAD R83, R86.reuse, UR5, R83 ;  /* 0x0000000556537c24 */ /* 0x040fe2000f8e0253 */
[----:B------:R-:W5:Y:S01]  /*eb60*/  LD.E.128 R56, desc[UR40][R56.64] ;  /* 0x0000002838387980 */ /* 0x000f62000c101d00 */
[----:B------:R-:W-:Y:S01]  /*eb70*/  IMAD.WIDE.U32 R20, R86, UR4, R20 ;  /* 0x0000000456147c25 */ /* 0x000fe2000f8e0014 */
[----:B------:R-:W-:-:S02]  /*eb80*/  ULDC.64 UR4, c[0x0][0xaf0] ;  /* 0x0002bc0000047ab9 */ /* 0x000fc40000000a00 */
[----:B------:R-:W5:Y:S01]  /*eb90*/  LD.E.128 R60, desc[UR40][R60.64] ;  /* 0x000000283c3c7980 */ /* 0x000f62000c101d00 */
[----:B------:R-:W-:Y:S02]  /*eba0*/  IMAD.IADD R0, R90, 0x1, -R0 ;  /* 0x000000015a007824 */ /* 0x000fe400078e0a00 */
[----:B------:R-:W-:Y:S01]  /*ebb0*/  IMAD R82, R82, UR4, RZ ;  /* 0x0000000452527c24 */ /* 0x000fe2000f8e02ff */
[----:B------:R-:W5:Y:S01]  /*ebc0*/  LD.E.128 R64, desc[UR40][R64.64] ;  /* 0x0000002840407980 */ /* 0x000f62000c101d00 */
[----:B------:R-:W-:Y:S02]  /*ebd0*/  IMAD R0, R0, 0x20, R97 ;  /* 0x0000002000007824 */ /* 0x000fe400078e0261 */
[----:B------:R-:W-:Y:S01]  /*ebe0*/  IMAD.IADD R21, R21, 0x1, R83 ;  /* 0x0000000115157824 */ /* 0x000fe200078e0253 */
[----:B------:R-:W5:Y:S01]  /*ebf0*/  LD.E.128 R68, desc[UR40][R68.64] ;  /* 0x0000002844447980 */ /* 0x000f62000c101d00 */
[----:B------:R-:W-:Y:S02]  /*ec00*/  IMAD R83, R81, UR5, R82 ;  /* 0x0000000551537c24 */ /* 0x000fe4000f8e0252 */
[----:B------:R-:W-:Y:S01]  /*ec10*/  VIADD R100, R192, 0x40 ;  /* 0x00000040c0647836 */ /* 0x000fe20000000000 */
[----:B------:R-:W5:Y:S01]  /*ec20*/  LD.E.128 R72, desc[UR40][R72.64] ;  /* 0x0000002848487980 */ /* 0x000f62000c101d00 */
[----:B------:R-:W-:-:S02]  /*ec30*/  IMAD R82, R84, 0x40, R0 ;  /* 0x0000004054527824 */ /* 0x000fc400078e0200 */
[----:B------:R-:W-:Y:S01]  /*ec40*/  VIADD R98, R192, 0x80 ;  /* 0x00000080c0627836 */ /* 0x000fe20000000000 */
[----:B0-----:R-:W-:Y:S01]  /*ec50*/  ISETP.GE.AND P0, PT, R100, R3, PT ;  /* 0x000000036400720c */ /* 0x001fe20003f06270 */
[----:B--2---:R-:W-:Y:S01]  /*ec60*/  @P1 IMAD.HI.U32 R0, R82, R85, RZ ;  /* 0x0000005552001227 */ /* 0x004fe200078e00ff */
[----:B------:R-:W5:Y:S01]  /*ec70*/  LD.E.128 R76, desc[UR40][R76.64] ;  /* 0x000000284c4c7980 */ /* 0x000f62000c101d00 */
[----:B------:R-:W-:Y:S01]  /*ec80*/  BSSY B1, `(.L_x_708) ;  /* 0x0000072000017945 */ /* 0x000fe20003800000 */
[----:B------:R-:W-:Y:S01]  /*ec90*/  SEL R80, RZ, 0xffffffff, P0 ;  /* 0xffffffffff507807 */ /* 0x000fe20000000000 */
[----:B------:R-:W-:Y:S01]  /*eca0*/  IMAD.WIDE.U32 R20, R81, UR4, R20 ;  /* 0x0000000451147c25 */ /* 0x000fe2000f8e0014 */
[----:B------:R-:W-:Y:S01]  /*ecb0*/  ISETP.GE.AND P0, PT, R98, R3, PT ;  /* 0x000000036200720c */ /* 0x000fe20003f06270 */
[----:B------:R-:W-:Y:S01]  /*ecc0*/  ULDC.64 UR4, c[0x0][0xae0] ;  /* 0x0002b80000047ab9 */ /* 0x000fe20000000a00 */
[----:B------:R-:W-:Y:S01]  /*ecd0*/  @!PT LDS RZ, [RZ] ;  /* 0x00000000fffff984 */ /* 0x000fe20000000800 */
[----:B------:R-:W-:Y:S01]  /*ece0*/  @!PT LDS RZ, [RZ] ;  /* 0x00000000fffff984 */ /* 0x000fe20000000800 */
[----:B------:R-:W-:Y:S01]  /*ecf0*/  @!PT LDS RZ, [RZ] ;  /* 0x00000000fffff984 */ /* 0x000fe20000000800 */
[----:B------:R-:W-:Y:S01]  /*ed00*/  @!PT LDS RZ, [RZ] ;  /* 0x00000000fffff984 */ /* 0x000fe20000000800 */
[----:B------:R0:W-:Y:S06]  /*ed10*/  MEMBAR.ALL.CTA ;  /* 0x0000000000007992 */ /* 0x0001ec0000008000 */
[----:B0-----:R-:W0:Y:S01]  /*ed20*/  FENCE.VIEW.ASYNC.S ;  /* 0x00000000000073c6 */ /* 0x001e220000000000 */
[----:B------:R-:W-:Y:S01]  /*ed30*/  IMAD.MOV.U32 R81, RZ, RZ, R82 ;  /* 0x000000ffff517224 */ /* 0x000fe200078e0052 */
[----:B---3--:R-:W-:Y:S01]  /*ed40*/  @P1 SHF.R.U32.HI R81, RZ, R89, R0 ;  /* 0x00000059ff511219 */ /* 0x008fe20000011600 */
[C---:B------:R-:W-:Y:S01]  /*ed50*/  VIADD R96, R192.reuse, 0xc0 ;  /* 0x000000c0c0607836 */ /* 0x040fe20000000000 */
[-C--:B------:R-:W-:Y:S01]  /*ed60*/  ISETP.GE.AND P1, PT, R192, R3.reuse, PT ;  /* 0x00000003c000720c */ /* 0x080fe20003f26270 */
[----:B------:R-:W-:Y:S01]  /*ed70*/  IMAD.SHL.U32 R85, R80, 0x2, RZ ;  /* 0x0000000250557824 */ /* 0x000fe200078e00ff */
[----:B------:R-:W-:Y:S01]  /*ed80*/  SEL R80, RZ, 0xffffffff, P0 ;  /* 0xffffffffff507807 */ /* 0x000fe20000000000 */
[----:B------:R-:W-:Y:S01]  /*ed90*/  VIADD R94, R192, 0x100 ;  /* 0x00000100c05e7836 */ /* 0x000fe20000000000 */
[----:B------:R-:W-:Y:S01]  /*eda0*/  SEL R0, RZ, 0x1, P1 ;  /* 0x00000001ff007807 */ /* 0x000fe20000800000 */
[----:B------:R-:W-:Y:S01]  /*edb0*/  IMAD.IADD R21, R21, 0x1, R83 ;  /* 0x0000000115157824 */ /* 0x000fe200078e0253 */
[-C--:B------:R-:W-:Y:S01]  /*edc0*/  ISETP.GE.AND P0, PT, R96, R3.reuse, PT ;  /* 0x000000036000720c */ /* 0x080fe20003f06270 */
[--C-:B------:R-:W-:Y:S01]  /*edd0*/  IMAD.MOV R83, RZ, RZ, -R81.reuse ;  /* 0x000000ffff537224 */ /* 0x100fe200078e0a51 */
[----:B------:R-:W-:Y:S01]  /*ede0*/  LOP3.LUT R0, R85, 0x2, R0, 0xe2, !PT ;  /* 0x0000000255007812 */ /* 0x000fe200078ee200 */
[----:B------:R-:W-:Y:S01]  /*edf0*/  IMAD.SHL.U32 R85, R80, 0x4, RZ ;  /* 0x0000000450557824 */ /* 0x000fe200078e00ff */
[----:B------:R-:W-:Y:S01]  /*ee00*/  SEL R80, RZ, 0xffffffff, P0 ;  /* 0xffffffffff507807 */ /* 0x000fe20000000000 */
[----:B------:R-:W-:Y:S01]  /*ee10*/  VIADD R92, R192, 0x140 ;  /* 0x00000140c05c7836 */ /* 0x000fe20000000000 */
[----:B------:R-:W-:Y:S01]  /*ee20*/  ISETP.GE.AND P0, PT, R94, R3, PT ;  /* 0x000000035e00720c */ /* 0x000fe20003f06270 */
[----:B------:R-:W-:Y:S01]  /*ee30*/  IMAD R83, R87, R83, R82 ;  /* 0x0000005357537224 */ /* 0x000fe200078e0252 */
[----:B------:R-:W-:Y:S01]  /*ee40*/  LOP3.LUT R0, R85, 0x4, R0, 0xe2, !PT ;  /* 0x0000000455007812 */ /* 0x000fe200078ee200 */
[----:B------:R-:W-:Y:S01]  /*ee50*/  IMAD.SHL.U32 R85, R80, 0x8, RZ ;  /* 0x0000000850557824 */ /* 0x000fe200078e00ff */
[----:B------:R-:W-:Y:S01]  /*ee60*/  SHF.R.S32.HI R82, RZ, 0x1f, R81 ;  /* 0x0000001fff527819 */ /* 0x000fe20000011451 */
[----:B------:R-:W-:Y:S01]  /*ee70*/  VIADD R90, R192, 0x180 ;  /* 0x00000180c05a7836 */ /* 0x000fe20000000000 */
[----:B------:R-:W-:Y:S01]  /*ee80*/  SEL R80, RZ, 0xffffffff, P0 ;  /* 0xffffffffff507807 */ /* 0x000fe20000000000 */
[----:B------:R-:W-:Y:S01]  /*ee90*/  IMAD.WIDE.U32 R20, R81, UR4, R20 ;  /* 0x0000000451147c25 */ /* 0x000fe2000f8e0014 */
[----:B------:R-:W-:-:S02]  /*eea0*/  ISETP.GE.AND P0, PT, R92, R3, PT ;  /* 0x000000035c00720c */ /* 0x000fc40003f06270 */
[----:B------:R-:W-:Y:S01]  /*eeb0*/  LOP3.LUT R0, R85, 0x8, R0, 0xe2, !PT ;  /* 0x0000000855007812 */ /* 0x000fe200078ee200 */
[----:B------:R-:W-:Y:S02]  /*eec0*/  IMAD R82, R82, UR4, RZ ;  /* 0x0000000452527c24 */ /* 0x000fe4000f8e02ff */
[----:B------:R-:W-:Y:S01]  /*eed0*/  IMAD.SHL.U32 R89, R80, 0x10, RZ ;  /* 0x0000001050597824 */ /* 0x000fe200078e00ff */
[----:B------:R-:W-:Y:S01]  /*eee0*/  SEL R80, RZ, 0xffffffff, P0 ;  /* 0xffffffffff507807 */ /* 0x000fe20000000000 */
[----:B------:R-:W-:Y:S01]  /*eef0*/  IMAD R85, R81, UR5, R82 ;  /* 0x0000000551557c24 */ /* 0x000fe2000f8e0252 */
[----:B------:R-:W-:Y:S01]  /*ef00*/  SHF.R.S32.HI R81, RZ, 0x1f, R83 ;  /* 0x0000001fff517819 */ /* 0x000fe20000011453 */
[----:B------:R-:W-:Y:S01]  /*ef10*/  ULDC.64 UR4, c[0x0][0xad8] ;  /* 0x0002b60000047ab9 */ /* 0x000fe20000000a00 */
[----:B------:R-:W-:Y:S01]  /*ef20*/  LOP3.LUT R0, R89, 0x10, R0, 0xe2, !PT ;  /* 0x0000001059007812 */ /* 0x000fe200078ee200 */
[----:B------:R-:W-:Y:S01]  /*ef30*/  IMAD.SHL.U32 R89, R80, 0x20, RZ ;  /* 0x0000002050597824 */ /* 0x000fe200078e00ff */
[----:B------:R-:W-:Y:S01]  /*ef40*/  ISETP.GE.AND P0, PT, R90, R3, PT ;  /* 0x000000035a00720c */ /* 0x000fe20003f06270 */
[----:B------:R-:W-:Y:S01]  /*ef50*/  IMAD R87, R24, R87, RZ ;  /* 0x0000005718577224 */ /* 0x000fe200078e02ff */
[----:B------:R-:W-:Y:S01]  /*ef60*/  IADD3 R21, R21, R85, RZ ;  /* 0x0000005515157210 */ /* 0x000fe20007ffe0ff */
[----:B------:R-:W-:Y:S01]  /*ef70*/  IMAD R24, R81, UR4, RZ ;  /* 0x0000000451187c24 */ /* 0x000fe2000f8e02ff */
[----:B------:R-:W-:Y:S01]  /*ef80*/  LOP3.LUT R0, R89, 0x20, R0, 0xe2, !PT ;  /* 0x0000002059007812 */ /* 0x000fe200078ee200 */
[----:B------:R-:W-:Y:S01]  /*ef90*/  IMAD R86, R84, 0x40, R97 ;  /* 0x0000004054567824 */ /* 0x000fe200078e0261 */
[----:B------:R-:W-:Y:S01]  /*efa0*/  SEL R81, RZ, 0x40, P0 ;  /* 0x00000040ff517807 */ /* 0x000fe20000000000 */
[----:B------:R-:W-:-:S02]  /*efb0*/  VIADD R88, R192, 0x1c0 ;  /* 0x000001c0c0587836 */ /* 0x000fc40000000000 */
[C---:B------:R-:W-:Y:S01]  /*efc0*/  IMAD R85, R83.reuse, UR5, R24 ;  /* 0x0000000553557c24 */ /* 0x040fe2000f8e0218 */
[----:B------:R-:W-:Y:S01]  /*efd0*/  LOP3.LUT R24, R0, R81, RZ, 0xfc, !PT ;  /* 0x0000005100187212 */ /* 0x000fe200078efcff */
[----:B------:R-:W-:Y:S01]  /*efe0*/  IMAD.WIDE.U32 R20, R83, UR4, R20 ;  /* 0x0000000453147c25 */ /* 0x000fe2000f8e0014 */
[----:B------:R-:W-:Y:S01]  /*eff0*/  ISETP.GE.AND P1, PT, R86, R87, PT ;  /* 0x000000575600720c */ /* 0x000fe20003f26270 */
[----:B------:R-:W-:Y:S01]  /*f000*/  ULDC.64 UR4, c[0x0][0xa80] ;  /* 0x0002a00000047ab9 */ /* 0x000fe20000000a00 */
[----:B------:R-:W-:Y:S01]  /*f010*/  ISETP.GE.AND P0, PT, R88, R3, PT ;  /* 0x000000035800720c */ /* 0x000fe20003f06270 */
[----:B------:R-:W-:Y:S01]  /*f020*/  VIADD R0, R2, 0x28c20 ;  /* 0x00028c2002007836 */ /* 0x000fe20000000000 */
[----:B------:R-:W-:Y:S01]  /*f030*/  LEA R84, P2, R20, UR4, 0x1 ;  /* 0x0000000414547c11 */ /* 0x000fe2000f8408ff */
[----:B------:R-:W-:Y:S01]  /*f040*/  IMAD.IADD R81, R21, 0x1, R85 ;  /* 0x0000000115517824 */ /* 0x000fe200078e0255 */
[----:B------:R-:W-:Y:S01]  /*f050*/  SEL R21, RZ, 0x80, P0 ;  /* 0x00000080ff157807 */ /* 0x000fe20000000000 */
[C---:B------:R-:W-:Y:S01]  /*f060*/  VIADD R89, R192.reuse, 0x1c0 ;  /* 0x000001c0c0597836 */ /* 0x040fe20000000000 */
[----:B------:R-:W-:Y:S01]  /*f070*/  PRMT R0, RZ, 0x654, R0 ;  /* 0x00000654ff007816 */ /* 0x000fe20000000000 */
[----:B------:R-:W-:Y:S01]  /*f080*/  VIADD R91, R192, 0x180 ;  /* 0x00000180c05b7836 */ /* 0x000fe20000000000 */
[----:B------:R-:W-:Y:S01]  /*f090*/  LEA.HI.X R85, R20, UR5, R81, 0x1, P2 ;  /* 0x0000000514557c11 */ /* 0x000fe200090f0c51 */
[C---:B------:R-:W-:Y:S01]  /*f0a0*/  VIADD R93, R192.reuse, 0x140 ;  /* 0x00000140c05d7836 */ /* 0x040fe20000000000 */
[----:B0-----:R0:W-:Y:S01]  /*f0b0*/  SYNCS.ARRIVE.TRANS64.RED.A1T0 RZ, [R0+URZ], RZ ;  /* 0x000000ff00ff79a7 */ /* 0x0011e2000810043f */
[C---:B------:R-:W-:Y:S01]  /*f0c0*/  VIADD R95, R192.reuse, 0x100 ;  /* 0x00000100c05f7836 */ /* 0x040fe20000000000 */
[----:B------:R2:W3:Y:S01]  /*f0d0*/  SHFL.IDX PT, R20, R84, RZ, 0x181f ;  /* 0x00181fff54147589 */ /* 0x0004e200000e0000 */
[C---:B------:R-:W-:Y:S01]  /*f0e0*/  VIADD R97, R192.reuse, 0xc0 ;  /* 0x000000c0c0617836 */ /* 0x040fe20000000000 */
[----:B------:R-:W-:Y:S01]  /*f0f0*/  SHF.R.S32.HI R89, RZ, 0x1f, R89 ;  /* 0x0000001fff597819 */ /* 0x000fe20000011459 */
[C---:B------:R-:W-:Y:S01]  /*f100*/  VIADD R99, R192.reuse, 0x80 ;  /* 0x00000080c0637836 */ /* 0x040fe20000000000 */
[----:B------:R-:W-:Y:S01]  /*f110*/  SHF.R.S32.HI R91, RZ, 0x1f, R91 ;  /* 0x0000001fff5b7819 */ /* 0x000fe2000001145b */
[----:B------:R-:W-:Y:S01]  /*f120*/  VIADD R101, R192, 0x40 ;  /* 0x00000040c0657836 */ /* 0x000fe20000000000 */
[----:B0-----:R-:W-:-:S02]  /*f130*/  LOP3.LUT R0, R24, R21, RZ, 0xfc, !PT ;  /* 0x0000001518007212 */ /* 0x001fc400078efcff */
[----:B------:R2:W0:Y:S01]  /*f140*/  SHFL.IDX PT, R21, R85, RZ, 0x181f ;  /* 0x00181fff55157589 */ /* 0x00042200000e0000 */
[----:B------:R-:W-:Y:S02]  /*f150*/  SHF.R.S32.HI R93, RZ, 0x1f, R93 ;  /* 0x0000001fff5d7819 */ /* 0x000fe4000001145d */
[----:B------:R-:W-:Y:S02]  /*f160*/  SHF.R.S32.HI R95, RZ, 0x1f, R95 ;  /* 0x0000001fff5f7819 */ /* 0x000fe4000001145f */
[----:B------:R-:W-:Y:S02]  /*f170*/  SHF.R.S32.HI R97, RZ, 0x1f, R97 ;  /* 0x0000001fff617819 */ /* 0x000fe40000011461 */
[----:B------:R-:W-:Y:S02]  /*f180*/  SHF.R.S32.HI R99, RZ, 0x1f, R99 ;  /* 0x0000001fff637819 */ /* 0x000fe40000011463 */
[----:B------:R-:W-:Y:S01]  /*f190*/  SHF.R.S32.HI R101, RZ, 0x1f, R101 ;  /* 0x0000001fff657819 */ /* 0x000fe20000011465 */
[----:B--2---:R-:W-:Y:S06]  /*f1a0*/  @P1 BRA `(.L_x_709) ;  /* 0x00000000007c1947 */ /* 0x004fec0003800000 */
[-C--:B------:R-:W-:Y:S02]  /*f1b0*/  ISETP.GE.AND P1, PT, R100, R3.reuse, PT ;  /* 0x000000036400720c */ /* 0x080fe40003f26270 */
[-C--:B------:R-:W-:Y:S02]  /*f1c0*/  ISETP.GE.AND P0, PT, R192, R3.reuse, PT ;  /* 0x00000003c000720c */ /* 0x080fe40003f06270 */
[-C--:B------:R-:W-:Y:S02]  /*f1d0*/  ISETP.GE.AND P5, PT, R98, R3.reuse, PT ;  /* 0x000000036200720c */ /* 0x080fe40003fa6270 */
[----:B------:R-:W-:-:S07]  /*f1e0*/  ISETP.GE.AND P3, PT, R96, R3, PT ;  /* 0x000000036000720c */ /* 0x000fce0003f66270 */
[----:B---3--:R-:W-:Y:S02]  /*f1f0*/  @!P1 LEA R80, P2, R100, R20, 0x1 ;  /* 0x0000001464509211 */ /* 0x008fe400078408ff */
[----:B0-----:R-:W-:Y:S02]  /*f200*/  @!P0 IMAD.WIDE R82, R192, 0x2, R20 ;  /* 0x00000002c0528825 */ /* 0x001fe400078e0214 */
[----:B------:R-:W-:Y:S02]  /*f210*/  @!P1 LEA.HI.X R81, R100, R21, R101, 0x1, P2 ;  /* 0x0000001564519211 */ /* 0x000fe400010f0c65 */
[----:B------:R-:W-:Y:S01]  /*f220*/  ISETP.GE.AND P2, PT, R94, R3, PT ;  /* 0x000000035e00720c */ /* 0x000fe20003f46270 */
[----:B-----5:R0:W-:Y:S01]  /*f230*/  @!P0 ST.E.128 desc[UR40][R82.64], R4 ;  /* 0x0000000452008985 */ /* 0x0201e2000c101d28 */
[----:B------:R-:W-:-:S03]  /*f240*/  LOP3.LUT P0, RZ, R24, 0x40, RZ, 0xc0, !PT ;  /* 0x0000004018ff7812 */ /* 0x000fc6000780c0ff */
[----:B------:R2:W-:Y:S01]  /*f250*/  @!P1 ST.E.128 desc[UR40][R80.64], R12 ;  /* 0x0000000c50009985 */ /* 0x0005e2000c101d28 */
[----:B------:R-:W-:Y:S02]  /*f260*/  ISETP.GE.AND P1, PT, R92, R3, PT ;  /* 0x000000035c00720c */ /* 0x000fe40003f26270 */
[-C--:B0-----:R-:W-:Y:S02]  /*f270*/  @!P5 LEA R4, P4, R98, R20.reuse, 0x1 ;  /* 0x000000146204d211 */ /* 0x081fe400078808ff */
[-C--:B------:R-:W-:Y:S02]  /*f280*/  @!P3 LEA R6, P6, R96, R20.reuse, 0x1 ;  /* 0x000000146006b211 */ /* 0x080fe400078c08ff */
[-C--:B------:R-:W-:Y:S02]  /*f290*/  @!P5 LEA.HI.X R5, R98, R21.reuse, R99, 0x1, P4 ;  /* 0x000000156205d211 */ /* 0x080fe400020f0c63 */
[----:B------:R-:W-:Y:S02]  /*f2a0*/  LOP3.LUT P4, RZ, R0, 0x80, RZ, 0xc0, !PT ;  /* 0x0000008000ff7812 */ /* 0x000fe4000788c0ff */
[----:B------:R-:W-:Y:S01]  /*f2b0*/  @!P3 LEA.HI.X R7, R96, R21, R97, 0x1, P6 ;  /* 0x000000156007b211 */ /* 0x000fe200030f0c61 */
[----:B------:R4:W-:Y:S01]  /*f2c0*/  @!P5 ST.E.128 desc[UR40][R4.64], R32 ;  /* 0x000000200400d985 */ /* 0x0009e2000c101d28 */
[----:B------:R-:W-:-:S02]  /*f2d0*/  @!P2 LEA R82, P5, R94, R20, 0x1 ;  /* 0x000000145e52a211 */ /* 0x000fc400078a08ff */
[-C--:B--2---:R-:W-:Y:S01]  /*f2e0*/  @!P1 LEA R12, P6, R92, R20.reuse, 0x1 ;  /* 0x000000145c0c9211 */ /* 0x084fe200078c08ff */
[----:B------:R4:W-:Y:S01]  /*f2f0*/  @!P3 ST.E.128 desc[UR40][R6.64], R40 ;  /* 0x000000280600b985 */ /* 0x0009e2000c101d28 */
[-C--:B------:R-:W-:Y:S02]  /*f300*/  @P0 LEA R14, P3, R90, R20.reuse, 0x1 ;  /* 0x000000145a0e0211 */ /* 0x080fe400078608ff */
[-C--:B------:R-:W-:Y:S02]  /*f310*/  @!P2 LEA.HI.X R83, R94, R21.reuse, R95, 0x1, P5 ;  /* 0x000000155e53a211 */ /* 0x080fe400028f0c5f */
[-C--:B------:R-:W-:Y:S02]  /*f320*/  @!P1 LEA.HI.X R13, R92, R21.reuse, R93, 0x1, P6 ;  /* 0x000000155c0d9211 */ /* 0x080fe400030f0c5d */
[----:B------:R-:W-:Y:S01]  /*f330*/  @P4 LEA R20, P5, R88, R20, 0x1 ;  /* 0x0000001458144211 */ /* 0x000fe200078a08ff */
[----:B------:R4:W-:Y:S01]  /*f340*/  @!P2 ST.E.128 desc[UR40][R82.64], R48 ;  /* 0x000000305200a985 */ /* 0x0009e2000c101d28 */
[----:B------:R-:W-:-:S02]  /*f350*/  @P0 LEA.HI.X R15, R90, R21, R91, 0x1, P3 ;  /* 0x000000155a0f0211 */ /* 0x000fc400018f0c5b */
[----:B------:R-:W-:Y:S01]  /*f360*/  @P4 LEA.HI.X R21, R88, R21, R89, 0x1, P5 ;  /* 0x0000001558154211 */ /* 0x000fe200028f0c59 */
[----:B------:R4:W-:Y:S04]  /*f370*/  @!P1 ST.E.128 desc[UR40][R12.64], R56 ;  /* 0x000000380c009985 */ /* 0x0009e8000c101d28 */
[----:B------:R4:W-:Y:S04]  /*f380*/  @P0 ST.E.128 desc[UR40][R14.64], R64 ;  /* 0x000000400e000985 */ /* 0x0009e8000c101d28 */
[----:B------:R4:W-:Y:S02]  /*f390*/  @P4 ST.E.128 desc[UR40][R20.64], R72 ;  /* 0x0000004814004985 */ /* 0x0009e4000c101d28 */
.L_x_709:
[----:B------:R-:W-:Y:S05]  /*f3a0*/  BSYNC B1 ;  /* 0x0000000000017941 */ /* 0x000fea0003800000 */
.L_x_708:
[----:B----45:R-:W-:Y:S01]  /*f3b0*/  VIADD R6, R86, 0x20 ;  /* 0x0000002056067836 */ /* 0x030fe20000000000 */
[----:B------:R2:W4:Y:S04]  /*f3c0*/  SHFL.IDX PT, R5, R85, 0x1, 0x181f ;  /* 0x00381f0055057f89 */ /* 0x00052800000e0000 */
[----:B------:R-:W-:Y:S01]  /*f3d0*/  ISETP.GE.AND P0, PT, R6, R87, PT ;  /* 0x000000570600720c */ /* 0x000fe20003f06270 */
[----:B------:R2:W0:-:S12]  /*f3e0*/  SHFL.IDX PT, R4, R84, 0x1, 0x181f ;  /* 0x00381f0054047f89 */ /* 0x00041800000e0000 */
[----:B--2---:R-:W-:Y:S05]  /*f3f0*/  @P0 BRA `(.L_x_710) ;  /* 0x0000001000680947 */ /* 0x004fea0003800000 */
[-C--:B------:R-:W-:Y:S02]  /*f400*/  ISETP.GE.AND P5, PT, R100, R3.reuse, PT ;  /* 0x000000036400720c */ /* 0x080fe40003fa6270 */
[-C--:B------:R-:W-:Y:S02]  /*f410*/  ISETP.GE.AND P6, PT, R192, R3.reuse, PT ;  /* 0x00000003c000720c */ /* 0x080fe40003fc6270 */
[-C--:B------:R-:W-:Y:S02]  /*f420*/  ISETP.GE.AND P3, PT, R98, R3.reuse, PT ;  /* 0x000000036200720c */ /* 0x080fe40003f66270 */
[-C--:B------:R-:W-:Y:S02]  /*f430*/  ISETP.GE.AND P2, PT, R96, R3.reuse, PT ;  /* 0x000000036000720c */ /* 0x080fe40003f46270 */
[-C--:B------:R-:W-:Y:S02]  /*f440*/  ISETP.GE.AND P1, PT, R94, R3.reuse, PT ;  /* 0x000000035e00720c */ /* 0x080fe40003f26270 */
[----:B------:R-:W-:-:S03]  /*f450*/  ISETP.GE.AND P0, PT, R92, R3, PT ;  /* 0x000000035c00720c */ /* 0x000fc60003f06270 */
[-C--:B0-----:R-:W-:Y:S02]  /*f460*/  @!P5 LEA R12, P4, R100, R4.reuse, 0x1 ;  /* 0x00000004640cd211 */ /* 0x081fe400078808ff */
[----:B----4-:R-:W-:Y:S02]  /*f470*/  @!P6 IMAD.WIDE R6, R192, 0x2, R4 ;  /* 0x00000002c006e825 */ /* 0x010fe400078e0204 */
[----:B------:R-:W-:Y:S02]  /*f480*/  @!P5 LEA.HI.X R13, R100, R5, R101, 0x1, P4 ;  /* 0x00000005640dd211 */ /* 0x000fe400020f0c65 */
[----:B------:R-:W-:Y:S01]  /*f490*/  LOP3.LUT P4, RZ, R24, 0x40, RZ, 0xc0, !PT ;  /* 0x0000004018ff7812 */ /* 0x000fe2000788c0ff */
[----:B------:R0:W-:Y:S01]  /*f4a0*/  @!P6 ST.E.128 desc[UR40][R6.64], R8 ;  /* 0x000000080600e985 */ /* 0x0001e2000c101d28 */
[----:B------:R-:W-:-:S03]  /*f4b0*/  @!P3 LEA R14, P6, R98, R4, 0x1 ;  /* 0x00000004620eb211 */ /* 0x000fc600078c08ff */
[----:B------:R2:W-:Y:S01]  /*f4c0*/  @!P5 ST.E.128 desc[UR40][R12.64], R28 ;  /* 0x0000001c0c00d985 */ /* 0x0005e2000c101d28 */
[-C--:B------:R-:W-:Y:S02]  /*f4d0*/  @!P3 LEA.HI.X R15, R98, R5.reuse, R99, 0x1, P6 ;  /* 0x00000005620fb211 */ /* 0x080fe400030f0c63 */
[-C--:B---3--:R-:W-:Y:S02]  /*f4e0*/  @!P2 LEA R20, P5, R96, R4.reuse, 0x1 ;  /* 0x000000046014a211 */ /* 0x088fe400078a08ff */
[-C--:B------:R-:W-:Y:S01]  /*f4f0*/  @!P1 LEA R32, P6, R94, R4.reuse, 0x1 ;  /* 0x000000045e209211 */ /* 0x080fe200078c08ff */
[----:B------:R2:W-:Y:S01]  /*f500*/  @!P3 ST.E.128 desc[UR40][R14.64], R36 ;  /* 0x000000240e00b985 */ /* 0x0005e2000c101d28 */
[----:B------:R-:W-:Y:S02]  /*f510*/  @!P0 LEA R34, P3, R92, R4, 0x1 ;  /* 0x000000045c228211 */ /* 0x000fe400078608ff */
[-C--:B------:R-:W-:Y:S02]  /*f520*/  @!P2 LEA.HI.X R21, R96, R5.reuse, R97, 0x1, P5 ;  /* 0x000000056015a211 */ /* 0x080fe400028f0c61 */
[----:B------:R-:W-:-:S02]  /*f530*/  @!P1 LEA.HI.X R33, R94, R5, R95, 0x1, P6 ;  /* 0x000000055e219211 */ /* 0x000fc400030f0c5f */
[----:B------:R-:W-:Y:S01]  /*f540*/  @!P0 LEA.HI.X R35, R92, R5, R93, 0x1, P3 ;  /* 0x000000055c238211 */ /* 0x000fe200018f0c5d */
[----:B------:R2:W-:Y:S01]  /*f550*/  @!P2 ST.E.128 desc[UR40][R20.64], R44 ;  /* 0x0000002c1400a985 */ /* 0x0005e2000c101d28 */
[----:B0-----:R-:W-:-:S03]  /*f560*/  @P4 LEA R6, P5, R90, R4, 0x1 ;  /* 0x000000045a064211 */ /* 0x001fc600078a08ff */
[----:B------:R2:W-:Y:S01]  /*f570*/  @!P1 ST.E.128 desc[UR40][R32.64], R52 ;  /* 0x0000003420009985 */ /* 0x0005e2000c101d28 */
[----:B------:R-:W-:-:S03]  /*f580*/  @P4 LEA.HI.X R7, R90, R5, R91, 0x1, P5 ;  /* 0x000000055a074211 */ /* 0x000fc600028f0c5b */
[----:B------:R2:W-:Y:S01]  /*f590*/  @!P0 ST.E.128 desc[UR40][R34.64], R60 ;  /* 0x0000003c22008985 */ /* 0x0005e2000c101d28 */
[----:B------:R-:W-:-:S03]  /*f5a0*/  LOP3.LUT P0, RZ, R0, 0x80, RZ, 0xc0, !PT ;  /* 0x0000008000ff7812 */ /* 0x000fc6000780c0ff */
[----:B------:R2:W-:Y:S10]  /*f5b0*/  @P4 ST.E.128 desc[UR40][R6.64], R68 ;  /* 0x0000004406004985 */ /* 0x0005f4000c101d28 */
[----:B------:R-:W-:Y:S05]  /*f5c0*/  @!P0 BRA `(.L_x_710) ;  /* 0x0000000c00f48947 */ /* 0x000fea0003800000 */
[----:B------:R-:W-:-:S04]  /*f5d0*/  LEA R4, P0, R88, R4, 0x1 ;  /* 0x0000000458047211 */ /* 0x000fc800078008ff */
[----:B------:R-:W-:-:S05]  /*f5e0*/  LEA.HI.X R5, R88, R5, R89, 0x1, P0 ;  /* 0x0000000558057211 */ /* 0x000fca00000f0c59 */
[----:B------:R0:W-:Y:S01]  /*f5f0*/  ST.E.128 desc[UR40][R4.64], R76 ;  /* 0x0000004c04007985 */ /* 0x0001e2000c101d28 */
[----:B------:R-:W-:Y:S05]  /*f600*/  BRA `(.L_x_710) ;  /* 0x0000000c00e47947 */ /* 0x000fea0003800000 */
.L_x_705:
[----:B------:R-:W3:Y:S01]  /*f610*/  LDL.LU R6, [R1+0x18] ;  /* 0x0000180001067983 */ /* 0x000ee20000300800 */
[----:B------:R-:W-:Y:S01]  /*f620*/  ULDC.64 UR4, c[0x0][0xc00] ;  /* 0x0003000000047ab9 */ /* 0x000fe20000000a00 */
[----:B------:R-:W-:Y:S01]  /*f630*/  IMAD.MOV.U32 R3, RZ, RZ, RZ ;  /* 0x000000ffff037224 */ /* 0x000fe200078e00ff */
[----:B------:R-:W4:Y:S01]  /*f640*/  LDC R29, c[0x0][0xbe8] ;  /* 0x0002fa00ff1d7b82 */ /* 0x000f220000000800 */
[----:B------:R-:W2:Y:S01]  /*f650*/  LDL.LU R0, [R1+0x1c] ;  /* 0x00001c0001007983 */ /* 0x000ea20000300800 */
[----:B------:R-:W-:-:S04]  /*f660*/  ISETP.NE.U32.AND P0, PT, RZ, UR4, PT ;  /* 0x00000004ff007c0c */ /* 0x000fc8000bf05070 */
[----:B------:R-:W-:Y:S02]  /*f670*/  ISETP.NE.AND.EX P0, PT, RZ, UR5, PT, P0 ;  /* 0x00000005ff007c0c */ /* 0x000fe4000bf05300 */
[----:B---3--:R-:W-:-:S04]  /*f680*/  IADD3 R4, P1, R6, UR4, RZ ;  /* 0x0000000406047c10 */ /* 0x008fc8000ff3e0ff */
[----:B--2---:R-:W-:Y:S01]  /*f690*/  IADD3.X R5, R0, UR5, RZ, P1, !PT ;  /* 0x0000000500057c10 */ /* 0x004fe20008ffe4ff */
[----:B------:R-:W-:Y:S02]  /*f6a0*/  ULDC.64 UR4, c[0x0][0xc08] ;  /* 0x0003020000047ab9 */ /* 0x000fe40000000a00 */
[----:B------:R-:W-:-:S04]  /*f6b0*/  ISETP.NE.U32.AND P1, PT, RZ, UR4, PT ;  /* 0x00000004ff007c0c */ /* 0x000fc8000bf25070 */
[----:B------:R2:W5:Y:S01]  /*f6c0*/  @P0 LDG.E R3, desc[UR40][R4.64] ;  /* 0x0000002804030981 */ /* 0x000562000c1e1900 */
[----:B------:R-:W-:Y:S01]  /*f6d0*/  ISETP.NE.AND.EX P1, PT, RZ, UR5, PT, P1 ;  /* 0x00000005ff007c0c */ /* 0x000fe2000bf25310 */
[----:B------:R-:W3:-:S12]  /*f6e0*/  S2R R24, SR_TID.X ;  /* 0x0000000000187919 */ /* 0x000ed80000002100 */
[----:B------:R-:W-:Y:S01]  /*f6f0*/  @P1 IADD3 R6, P2, R6, UR4, RZ ;  /* 0x0000000406061c10 */ /* 0x000fe2000ff5e0ff */
[----:B------:R-:W-:-:S03]  /*f700*/  ULDC UR4, c[0x0][0xa88] ;  /* 0x0002a20000047ab9 */ /* 0x000fc60000000800 */
[----:B------:R-:W-:Y:S01]  /*f710*/  @P1 IADD3.X R7, R0, UR5, RZ, P2, !PT ;  /* 0x0000000500071c10 */ /* 0x000fe200097fe4ff */
[----:B------:R-:W-:-:S06]  /*f720*/  IMAD.U32 R0, RZ, RZ, UR4 ;  /* 0x00000004ff007e24 */ /* 0x000fcc000f8e00ff */
[----:B------:R2:W5:Y:S01]  /*f730*/  @P1 LDG.E R0, desc[UR40][R6.64] ;  /* 0x0000002806001981 */ /* 0x000562000c1e1900 */
[----:B---3--:R-:W-:-:S05]  /*f740*/  VIADD R24, R24, 0xffffff80 ;  /* 0xffffff8018187836 */ /* 0x008fca0000000000 */
[----:B------:R-:W-:Y:S01]  /*f750*/  ISETP.GE.AND P2, PT, R24, 0x40, PT ;  /* 0x000000401800780c */ /* 0x000fe20003f46270 */
[----:B--2-4-:R-:W-:-:S12]  /*f760*/  @P1 BRA `(.L_x_711) ;  /* 0x0000000000101947 */ /* 0x014fd80003800000 */
[----:B------:R-:W-:Y:S05]  /*f770*/  @!P0 BRA `(.L_x_711) ;  /* 0x00000000000c8947 */ /* 0x000fea0003800000 */
[----:B------:R-:W2:Y:S04]  /*f780*/  LDG.E R7, desc[UR40][R4.64] ;  /* 0x0000002804077981 */ /* 0x000ea8000c1e1900 */
[----:B-----5:R-:W2:Y:S02]  /*f790*/  LDG.E R0, desc[UR40][R4.64+0x4] ;  /* 0x0000042804007981 */ /* 0x020ea4000c1e1900 */
[----:B--2---:R-:W-:-:S07]  /*f7a0*/  IMAD.IADD R0, R0, 0x1, -R7 ;  /* 0x0000000100007824 */ /* 0x004fce00078e0a07 */
.L_x_711:
[----:B------:R-:W2:Y:S04]  /*f7b0*/  LDL.LU R5, [R1+0x20] ;  /* 0x0000200001057983 */ /* 0x000ea80000300800 */
[----:B------:R-:W3:Y:S04]  /*f7c0*/  LDL.LU R4, [R1+0x40] ;  /* 0x0000400001047983 */ /* 0x000ee80000300800 */
[----:B------:R-:W4:Y:S04]  /*f7d0*/  LDL R28, [R1+0x14] ;  /* 0x00001400011c7983 */ /* 0x000f280000100800 */
[----:B0-----:R0:W5:Y:S01]  /*f7e0*/  LDL R20, [R1+0x38] ;  /* 0x0000380001147983 */ /* 0x0011620000100800 */
[----:B------:R-:W-:Y:S01]  /*f7f0*/  BSSY B1, `(.L_x_712) ;  /* 0x000002e000017945 */ /* 0x000fe20003800000 */
[----:B-----5:R-:W-:-:S02]  /*f800*/  SHF.R.S32.HI R10, RZ, 0x1f, R3 ;  /* 0x0000001fff0a7819 */ /* 0x020fc40000011403 */
[----:B--2---:R-:W-:Y:S02]  /*f810*/  SEL R15, R5, RZ, !P0 ;  /* 0x000000ff050f7207 */ /* 0x004fe40004000000 */
[----:B---3--:R-:W-:Y:S02]  /*f820*/  SEL R14, R4, RZ, !P0 ;  /* 0x000000ff040e7207 */ /* 0x008fe40004000000 */
[----:B----4-:R-:W-:Y:S01]  /*f830*/  SHF.R.S32.HI R13, RZ, 0x1f, R28 ;  /* 0x0000001fff0d7819 */ /* 0x010fe2000001141c */
[----:B0-----:R-:W-:Y:S06]  /*f840*/  @P2 BRA `(.L_x_713) ;  /* 0x0000000000a02947 */ /* 0x001fec0003800000 */
[----:B------:R-:W0:Y:S01]  /*f850*/  S2R R4, SR_TID.X ;  /* 0x0000000000047919 */ /* 0x000e220000002100 */
[----:B------:R-:W2:Y:S02]  /*f860*/  LDC R11, c[0x0][0xbe8] ;  /* 0x0002fa00ff0b7b82 */ /* 0x000ea40000000800 */
[----:B--2---:R-:W-:Y:S02]  /*f870*/  IMAD R5, R0, R11, RZ ;  /* 0x0000000b00057224 */ /* 0x004fe400078e02ff */
[----:B0-----:R-:W-:-:S04]  /*f880*/  IMAD R4, R20, 0x40, R4 ;  /* 0x0000004014047824 */ /* 0x001fc800078e0204 */
[----:B------:R-:W-:-:S05]  /*f890*/  VIADD R12, R4, 0xffffff80 ;  /* 0xffffff80040c7836 */ /* 0x000fca0000000000 */
[----:B------:R-:W-:-:S13]  /*f8a0*/  ISETP.GE.AND P0, PT, R12, R5, PT ;  /* 0x000000050c00720c */ /* 0x000fda0003f06270 */
[----:B------:R-:W-:Y:S05]  /*f8b0*/  @P0 BRA `(.L_x_713) ;  /* 0x0000000000840947 */ /* 0x000fea0003800000 */
[----:B------:R-:W-:Y:S01]  /*f8c0*/  ISETP.NE.AND P0, PT, R11, 0x1, PT ;  /* 0x000000010b00780c */ /* 0x000fe20003f05270 */
[----:B------:R-:W-:Y:S01]  /*f8d0*/  ULDC.64 UR4, c[0x0][0xb90] ;  /* 0x0002e40000047ab9 */ /* 0x000fe20000000a00 */
[----:B------:R-:W-:Y:S02]  /*f8e0*/  IMAD.MOV.U32 R4, RZ, RZ, R3 ;  /* 0x000000ffff047224 */ /* 0x000fe400078e0003 */
[----:B------:R-:W-:Y:S02]  /*f8f0*/  IMAD R8, R13, UR4, RZ ;  /* 0x000000040d087c24 */ /* 0x000fe4000f8e02ff */
[----:B------:R-:W-:Y:S02]  /*f900*/  IMAD.MOV.U32 R5, RZ, RZ, R10 ;  /* 0x000000ffff057224 */ /* 0x000fe400078e000a */
[----:B------:R-:W-:Y:S02]  /*f910*/  IMAD.MOV.U32 R7, RZ, RZ, R12 ;  /* 0x000000ffff077224 */ /* 0x000fe400078e000c */
[----:B------:R-:W-:-:S03]  /*f920*/  IMAD.WIDE.U32 R4, R28, UR4, R4 ;  /* 0x000000041c047c25 */ /* 0x000fc6000f8e0004 */
[----:B------:R-:W0:Y:S08]  /*f930*/  @P0 LDC R9, c[0x0][0xbec] ;  /* 0x0002fb00ff090b82 */ /* 0x000e300000000800 */
[----:B------:R-:W2:Y:S01]  /*f940*/  @P0 LDC R21, c[0x0][0xbf0] ;  /* 0x0002fc00ff150b82 */ /* 0x000ea20000000800 */
[----:B0-----:R-:W-:-:S04]  /*f950*/  @P0 IMAD.HI.U32 R6, R12, R9, RZ ;  /* 0x000000090c060227 */ /* 0x001fc800078e00ff */
[----:B------:R-:W-:Y:S01]  /*f960*/  IMAD R9, R28, UR5, R8 ;  /* 0x000000051c097c24 */ /* 0x000fe2000f8e0208 */
[----:B------:R-:W-:Y:S01]  /*f970*/  ULDC.64 UR4, c[0x0][0xb98] ;  /* 0x0002e60000047ab9 */ /* 0x000fe20000000a00 */
[----:B--2---:R-:W-:Y:S01]  /*f980*/  @P0 SHF.R.U32.HI R7, RZ, R21, R6 ;  /* 0x00000015ff070219 */ /* 0x004fe20000011606 */
[----:B------:R-:W-:Y:S02]  /*f990*/  IMAD R6, R14, UR4, RZ ;  /* 0x000000040e067c24 */ /* 0x000fe4000f8e02ff */
[----:B------:R-:W-:Y:S02]  /*f9a0*/  IADD3 R5, R5, R9, RZ ;  /* 0x0000000905057210 */ /* 0x000fe40007ffe0ff */
[----:B------:R-:W-:Y:S02]  /*f9b0*/  IMAD.MOV R9, RZ, RZ, -R7 ;  /* 0x000000ffff097224 */ /* 0x000fe400078e0a07 */
[----:B------:R-:W-:-:S04]  /*f9c0*/  IMAD.WIDE.U32 R4, R15, UR4, R4 ;  /* 0x000000040f047c25 */ /* 0x000fc8000f8e0004 */
[----:B------:R-:W-:Y:S01]  /*f9d0*/  IMAD R9, R11, R9, R12 ;  /* 0x000000090b097224 */ /* 0x000fe200078e020c */
[----:B------:R-:W-:Y:S01]  /*f9e0*/  SHF.R.S32.HI R11, RZ, 0x1f, R7 ;  /* 0x0000001fff0b7819 */ /* 0x000fe20000011407 */
[----:B------:R-:W-:Y:S01]  /*f9f0*/  IMAD R8, R15, UR5, R6 ;  /* 0x000000050f087c24 */ /* 0x000fe2000f8e0206 */
[----:B------:R-:W-:Y:S01]  /*fa00*/  IADD3 R4, P0, R7, R4, RZ ;  /* 0x0000000407047210 */ /* 0x000fe20007f1e0ff */
[----:B------:R-:W-:Y:S01]  /*fa10*/  ULDC.64 UR4, c[0x0][0xb88] ;  /* 0x0002e20000047ab9 */ /* 0x000fe20000000a00 */
[----:B------:R-:W-:Y:S02]  /*fa20*/  SHF.R.S32.HI R6, RZ, 0x1f, R9 ;  /* 0x0000001fff067819 */ /* 0x000fe40000011409 */
[----:B------:R-:W-:-:S03]  /*fa30*/  IADD3.X R5, R11, R5, R8, P0, !PT ;  /* 0x000000050b057210 */ /* 0x000fc600007fe408 */
[----:B------:R-:W-:Y:S02]  /*fa40*/  IMAD R6, R6, UR4, RZ ;  /* 0x0000000406067c24 */ /* 0x000fe4000f8e02ff */
[----:B------:R-:W-:-:S04]  /*fa50*/  IMAD.WIDE.U32 R4, R9, UR4, R4 ;  /* 0x0000000409047c25 */ /* 0x000fc8000f8e0004 */
[----:B------:R-:W-:Y:S01]  /*fa60*/  IMAD R7, R9, UR5, R6 ;  /* 0x0000000509077c24 */ /* 0x000fe2000f8e0206 */
[----:B------:R-:W-:Y:S02]  /*fa70*/  ULDC.64 UR4, c[0x0][0xb50] ;  /* 0x0002d40000047ab9 */ /* 0x000fe40000000a00 */
[----:B------:R-:W-:Y:S01]  /*fa80*/  LEA R6, P0, R4, UR4, 0x2 ;  /* 0x0000000404067c11 */ /* 0x000fe2000f8010ff */
[----:B------:R-:W-:-:S05]  /*fa90*/  IMAD.IADD R5, R5, 0x1, R7 ;  /* 0x0000000105057824 */ /* 0x000fca00078e0207 */
[----:B------:R-:W-:Y:S01]  /*faa0*/  LEA.HI.X R7, R4, UR5, R5, 0x2, P0 ;  /* 0x0000000504077c11 */ /* 0x000fe200080f1405 */
[----:B------:R-:W-:-:S05]  /*fab0*/  IMAD.MOV.U32 R5, RZ, RZ, -0x800000 ;  /* 0xff800000ff057424 */ /* 0x000fca00078e00ff */
[----:B------:R0:W-:Y:S02]  /*fac0*/  STG.E desc[UR40][R6.64], R5 ;  /* 0x0000000506007986 */ /* 0x0001e4000c101928 */
.L_x_713:
[----:B------:R-:W-:Y:S05]  /*fad0*/  BSYNC B1 ;  /* 0x0000000000017941 */ /* 0x000fea0003800000 */
.L_x_712:
[----:B------:R-:W-:Y:S01]  /*fae0*/  ISETP.NE.AND P0, PT, R29, 0x1, PT ;  /* 0x000000011d00780c */ /* 0x000fe20003f05270 */
[----:B------:R-:W2:Y:S01]  /*faf0*/  LDC R21, c[0x0][0xac8] ;  /* 0x0002b200ff157b82 */ /* 0x000ea20000000800 */
[----:B------:R-:W-:Y:S01]  /*fb00*/  ULDC.64 UR4, c[0x0][0xaa0] ;  /* 0x0002a80000047ab9 */ /* 0x000fe20000000a00 */
[--C-:B------:R-:W-:Y:S01]  /*fb10*/  SHF.R.S32.HI R8, RZ, 0x1f, R24.reuse ;  /* 0x0000001fff087819 */ /* 0x100fe20000011418 */
[----:B0-----:R-:W-:Y:S01]  /*fb20*/  IMAD R6, R10, UR4, RZ ;  /* 0x000000040a067c24 */ /* 0x001fe2000f8e02ff */
[----:B------:R-:W-:Y:S01]  /*fb30*/  SHF.R.S32.HI R12, RZ, 0x1f, R24 ;  /* 0x0000001fff0c7819 */ /* 0x000fe20000011418 */
[C---:B------:R-:W-:Y:S01]  /*fb40*/  IMAD.WIDE.U32 R4, R3.reuse, UR4, RZ ;  /* 0x0000000403047c25 */ /* 0x040fe2000f8e00ff */
[-C--:B------:R-:W-:Y:S01]  /*fb50*/  LEA.HI R8, R8, R24.reuse, RZ, 0x3 ;  /* 0x0000001808087211 */ /* 0x080fe200078f18ff */
[----:B------:R-:W-:Y:S01]  /*fb60*/  BSSY B1, `(.L_x_714) ;  /* 0x000007f000017945 */ /* 0x000fe20003800000 */
[----:B------:R-:W-:Y:S01]  /*fb70*/  LEA.HI R12, R12, R24, RZ, 0x3 ;  /* 0x000000180c0c7211 */ /* 0x000fe200078f18ff */
[----:B------:R-:W-:Y:S01]  /*fb80*/  IMAD R3, R3, UR5, R6 ;  /* 0x0000000503037c24 */ /* 0x000fe2000f8e0206 */
[----:B------:R-:W-:Y:S01]  /*fb90*/  LOP3.LUT R8, R8, 0xfffffff8, RZ, 0xc0, !PT ;  /* 0xfffffff808087812 */ /* 0x000fe200078ec0ff */
[----:B------:R-:W-:Y:S01]  /*fba0*/  ULDC.64 UR4, c[0x0][0xae8] ;  /* 0x0002ba0000047ab9 */ /* 0x000fe20000000a00 */
[----:B------:R-:W0:Y:S01]  /*fbb0*/  @P0 LDC R7, c[0x0][0xbec] ;  /* 0x0002fb00ff070b82 */ /* 0x000e220000000800 */
[----:B------:R-:W-:Y:S01]  /*fbc0*/  IMAD.IADD R5, R5, 0x1, R3 ;  /* 0x0000000105057824 */ /* 0x000fe200078e0203 */
[----:B------:R-:W-:Y:S01]  /*fbd0*/  SHF.R.S32.HI R12, RZ, 0x3, R12 ;  /* 0x00000003ff0c7819 */ /* 0x000fe2000001140c */
[----:B------:R-:W-:-:S02]  /*fbe0*/  IMAD R3, R13, UR4, RZ ;  /* 0x000000040d037c24 */ /* 0x000fc4000f8e02ff */
[----:B------:R-:W-:Y:S02]  /*fbf0*/  VIADD R43, R192, 0x40 ;  /* 0x00000040c02b7836 */ /* 0x000fe40000000000 */
[----:B------:R-:W-:Y:S01]  /*fc00*/  IMAD.IADD R8, R24, 0x1, -R8 ;  /* 0x0000000118087824 */ /* 0x000fe200078e0a08 */
[----:B------:R-:W3:Y:S01]  /*fc10*/  @P0 LDC R9, c[0x0][0xbf0] ;  /* 0x0002fc00ff090b82 */ /* 0x000ee20000000800 */
[C---:B------:R-:W-:Y:S02]  /*fc20*/  IMAD R3, R28.reuse, UR5, R3 ;  /* 0x000000051c037c24 */ /* 0x040fe4000f8e0203 */
[----:B------:R-:W-:Y:S01]  /*fc30*/  IMAD.WIDE.U32 R4, R28, UR4, R4 ;  /* 0x000000041c047c25 */ /* 0x000fe2000f8e0004 */
[-C--:B--2---:R-:W-:Y:S01]  /*fc40*/  ISETP.GE.AND P1, PT, R43, R21.reuse, PT ;  /* 0x000000152b00720c */ /* 0x084fe20003f26270 */
[----:B------:R-:W-:Y:S01]  /*fc50*/  ULDC.64 UR4, c[0x0][0xaf0] ;  /* 0x0002bc0000047ab9 */ /* 0x000fe20000000a00 */
[----:B------:R-:W-:Y:S01]  /*fc60*/  ISETP.GE.AND P2, PT, R192, R21, PT ;  /* 0x00000015c000720c */ /* 0x000fe20003f46270 */
[----:B------:R-:W-:Y:S01]  /*fc70*/  IMAD R6, R8, 0x20, R12 ;  /* 0x0000002008067824 */ /* 0x000fe200078e020c */
[----:B------:R-:W-:Y:S01]  /*fc80*/  SEL R10, RZ, 0xffffffff, P1 ;  /* 0xffffffffff0a7807 */ /* 0x000fe20000800000 */
[----:B------:R-:W-:-:S02]  /*fc90*/  IMAD.IADD R5, R5, 0x1, R3 ;  /* 0x0000000105057824 */ /* 0x000fc400078e0203 */
[----:B------:R-:W-:Y:S02]  /*fca0*/  IMAD R3, R14, UR4, RZ ;  /* 0x000000040e037c24 */ /* 0x000fe4000f8e02ff */
[----:B------:R-:W-:Y:S02]  /*fcb0*/  IMAD R8, R20, 0x40, R6 ;  /* 0x0000004014087824 */ /* 0x000fe400078e0206 */
[----:B------:R-:W-:Y:S02]  /*fcc0*/  VIADD R41, R192, 0x80 ;  /* 0x00000080c0297836 */ /* 0x000fe40000000000 */
[C---:B------:R-:W-:Y:S02]  /*fcd0*/  IMAD R3, R15.reuse, UR5, R3 ;  /* 0x000000050f037c24 */ /* 0x040fe4000f8e0203 */
[----:B------:R-:W-:Y:S01]  /*fce0*/  IMAD.WIDE.U32 R4, R15, UR4, R4 ;  /* 0x000000040f047c25 */ /* 0x000fe2000f8e0004 */
[----:B------:R-:W-:-:S03]  /*fcf0*/  ULDC.64 UR4, c[0x0][0xae0] ;  /* 0x0002b80000047ab9 */ /* 0x000fc60000000a00 */
[----:B0-----:R-:W-:Y:S01]  /*fd00*/  @P0 IMAD.HI.U32 R6, R8, R7, RZ ;  /* 0x0000000708060227 */ /* 0x001fe200078e00ff */
[----:B------:R-:W-:Y:S02]  /*fd10*/  SEL R7, RZ, 0x1, P2 ;  /* 0x00000001ff077807 */ /* 0x000fe40001000000 */
[----:B------:R-:W-:Y:S01]  /*fd20*/  ISETP.GE.AND P2, PT, R41, R21, PT ;  /* 0x000000152900720c */ /* 0x000fe20003f46270 */
[----:B------:R-:W-:Y:S02]  /*fd30*/  IMAD.SHL.U32 R10, R10, 0x2, RZ ;  /* 0x000000020a0a7824 */ /* 0x000fe400078e00ff */
[C---:B------:R-:W-:Y:S02]  /*fd40*/  VIADD R39, R192.reuse, 0xc0 ;  /* 0x000000c0c0277836 */ /* 0x040fe40000000000 */
[----:B------:R-:W-:Y:S02]  /*fd50*/  IMAD.IADD R5, R5, 0x1, R3 ;  /* 0x0000000105057824 */ /* 0x000fe400078e0203 */
[----:B------:R-:W-:Y:S01]  /*fd60*/  IMAD.MOV.U32 R3, RZ, RZ, R8 ;  /* 0x000000ffff037224 */ /* 0x000fe200078e0008 */
[----:B---3--:R-:W-:Y:S01]  /*fd70*/  @P0 SHF.R.U32.HI R3, RZ, R9, R6 ;  /* 0x00000009ff030219 */ /* 0x008fe20000011606 */
[----:B------:R-:W-:Y:S01]  /*fd80*/  VIADD R37, R192, 0x100 ;  /* 0x00000100c0257836 */ /* 0x000fe20000000000 */
[----:B------:R-:W-:Y:S01]  /*fd90*/  LOP3.LUT R9, R10, 0x2, R7, 0xe2, !PT ;  /* 0x000000020a097812 */ /* 0x000fe200078ee207 */
[----:B------:R-:W-:Y:S01]  /*fda0*/  IMAD R31, R0, R29, RZ ;  /* 0x0000001d001f7224 */ /* 0x000fe200078e02ff */
[----:B------:R-:W-:Y:S01]  /*fdb0*/  ISETP.GE.AND P1, PT, R39, R21, PT ;  /* 0x000000152700720c */ /* 0x000fe20003f26270 */
[----:B------:R-:W-:Y:S01]  /*fdc0*/  IMAD.MOV R7, RZ, RZ, -R3 ;  /* 0x000000ffff077224 */ /* 0x000fe200078e0a03 */
[----:B------:R-:W-:Y:S01]  /*fdd0*/  SEL R10, RZ, 0xffffffff, P2 ;  /* 0xffffffffff0a7807 */ /* 0x000fe20001000000 */
[----:B------:R-:W-:Y:S01]  /*fde0*/  IMAD.WIDE.U32 R4, R3, UR4, R4 ;  /* 0x0000000403047c25 */ /* 0x000fe2000f8e0004 */
[----:B------:R-:W-:-:S02]  /*fdf0*/  SHF.R.S32.HI R6, RZ, 0x1f, R3 ;  /* 0x0000001fff067819 */ /* 0x000fc40000011403 */
[----:B------:R-:W-:Y:S01]  /*fe00*/  SEL R11, RZ, 0xffffffff, P1 ;  /* 0xffffffffff0b7807 */ /* 0x000fe20000800000 */
[----:B------:R-:W-:Y:S01]  /*fe10*/  IMAD.SHL.U32 R10, R10, 0x4, RZ ;  /* 0x000000040a0a7824 */ /* 0x000fe200078e00ff */
[----:B------:R-:W-:Y:S01]  /*fe20*/  ISETP.GE.AND P0, PT, R37, R21, PT ;  /* 0x000000152500720c */ /* 0x000fe20003f06270 */
[----:B------:R-:W-:Y:S02]  /*fe30*/  IMAD R6, R6, UR4, RZ ;  /* 0x0000000406067c24 */ /* 0x000fe4000f8e02ff */
[----:B------:R-:W-:Y:S01]  /*fe40*/  IMAD.SHL.U32 R11, R11, 0x8, RZ ;  /* 0x000000080b0b7824 */ /* 0x000fe200078e00ff */
[----:B------:R-:W-:Y:S01]  /*fe50*/  LOP3.LUT R0, R10, 0x4, R9, 0xe2, !PT ;  /* 0x000000040a007812 */ /* 0x000fe200078ee209 */
[----:B------:R-:W-:Y:S02]  /*fe60*/  IMAD R7, R29, R7, R8 ;  /* 0x000000071d077224 */ /* 0x000fe400078e0208 */
[----:B------:R-:W-:Y:S01]  /*fe70*/  IMAD R9, R3, UR5, R6 ;  /* 0x0000000503097c24 */ /* 0x000fe2000f8e0206 */
[----:B------:R-:W-:Y:S01]  /*fe80*/  SEL R6, RZ, 0xffffffff, P0 ;  /* 0xffffffffff067807 */ /* 0x000fe20000000000 */
[----:B------:R-:W-:Y:S01]  /*fe90*/  VIADD R35, R192, 0x140 ;  /* 0x00000140c0237836 */ /* 0x000fe20000000000 */
[----:B------:R-:W-:Y:S01]  /*fea0*/  LOP3.LUT R3, R11, 0x8, R0, 0xe2, !PT ;  /* 0x000000080b037812 */ /* 0x000fe200078ee200 */
[----:B------:R-:W-:Y:S01]  /*feb0*/  ULDC.64 UR4, c[0x0][0xad8] ;  /* 0x0002b60000047ab9 */ /* 0x000fe20000000a00 */
[----:B------:R-:W-:Y:S01]  /*fec0*/  SHF.R.S32.HI R0, RZ, 0x1f, R7 ;  /* 0x0000001fff007819 */ /* 0x000fe20000011407 */
[----:B------:R-:W-:Y:S01]  /*fed0*/  IMAD.SHL.U32 R6, R6, 0x10, RZ ;  /* 0x0000001006067824 */ /* 0x000fe200078e00ff */
[----:B------:R-:W-:Y:S01]  /*fee0*/  ISETP.GE.AND P0, PT, R35, R21, PT ;  /* 0x000000152300720c */ /* 0x000fe20003f06270 */
[----:B------:R-:W-:-:S02]  /*fef0*/  VIADD R33, R192, 0x180 ;  /* 0x00000180c0217836 */ /* 0x000fc40000000000 */
[----:B------:R-:W-:Y:S01]  /*ff00*/  IMAD R0, R0, UR4, RZ ;  /* 0x0000000400007c24 */ /* 0x000fe2000f8e02ff */
[----:B------:R-:W-:Y:S01]  /*ff10*/  LOP3.LUT R6, R6, 0x10, R3, 0xe2, !PT ;  /* 0x0000001006067812 */ /* 0x000fe200078ee203 */
[----:B------:R-:W-:Y:S01]  /*ff20*/  IMAD.IADD R5, R5, 0x1, R9 ;  /* 0x0000000105057824 */ /* 0x000fe200078e0209 */
[----:B------:R-:W-:Y:S01]  /*ff30*/  SEL R8, RZ, 0xffffffff, P0 ;  /* 0xffffffffff087807 */ /* 0x000fe20000000000 */
[----:B------:R-:W-:Y:S01]  /*ff40*/  IMAD R3, R7, UR5, R0 ;  /* 0x0000000507037c24 */ /* 0x000fe2000f8e0200 */
[----:B------:R-:W-:Y:S01]  /*ff50*/  ISETP.GE.AND P0, PT, R33, R21, PT ;  /* 0x000000152100720c */ /* 0x000fe20003f06270 */
[----:B------:R-:W-:Y:S01]  /*ff60*/  IMAD R0, R20, 0x40, R12 ;  /* 0x0000004014007824 */ /* 0x000fe200078e020c */
[----:B------:R-:W-:Y:S01]  /*ff70*/  SHF.L.U32 R9, R8, 0x5, RZ ;  /* 0x0000000508097819 */ /* 0x000fe200000006ff */
[----:B------:R-:W-:Y:S01]  /*ff80*/  IMAD.WIDE.U32 R4, R7, UR4, R4 ;  /* 0x0000000407047c25 */ /* 0x000fe2000f8e0004 */
[----:B------:R-:W-:Y:S01]  /*ff90*/  SEL R7, RZ, 0x40, P0 ;  /* 0x00000040ff077807 */ /* 0x000fe20000000000 */
[----:B------:R-:W-:Y:S01]  /*ffa0*/  ULDC.64 UR4, c[0x0][0xa80] ;  /* 0x0002a00000047ab9 */ /* 0x000fe20000000a00 */
[----:B------:R-:W-:Y:S01]  /*ffb0*/  ISETP.GE.AND P0, PT, R0, R31, PT ;  /* 0x0000001f0000720c */ /* 0x000fe20003f06270 */
[----:B------:R-:W-:Y:S01]  /*ffc0*/  VIADD R30, R192, 0x1c0 ;  /* 0x000001c0c01e7836 */ /* 0x000fe20000000000 */
[----:B------:R-:W-:Y:S01]  /*ffd0*/  LEA R20, P1, R4, UR4, 0x1 ;  /* 0x0000000404147c11 */ /* 0x000fe2000f8208ff */
[----:B------:R-:W-:Y:S01]  /*ffe0*/  IMAD.IADD R3, R5, 0x1, R3 ;  /* 0x0000000105037824 */ /* 0x000fe200078e0203 */
[----:B------:R-:W-:Y:S01]  /*fff0*/  LOP3.LUT R6, R9, 0x20, R6, 0xe2, !PT ;  /* 0x0000002009067812 */ /* 0x000fe200078ee206 */
[----:B------:R-:W-:Y:S01]  /*10000*/  VIADD R32, R192, 0x1c0 ;  /* 0x000001c0c0207836 */ /* 0x000fe20000000000 */
[----:B------:R-:W-:Y:S01]  /*10010*/  ISETP.GE.AND P2, PT, R30, R21, PT ;  /* 0x000000151e00720c */ /* 0x000fe20003f46270 */
[----:B------:R-:W-:Y:S01]  /*10020*/  VIADD R34, R192, 0x180 ;  /* 0x00000180c0227836 */ /* 0x000fe20000000000 */
[----:B------:R-:W-:Y:S01]  /*10030*/  LEA.HI.X R3, R4, UR5, R3, 0x1, P1 ;  /* 0x0000000504037c11 */ /* 0x000fe200088f0c03 */
[----:B------:R-:W-:Y:S01]  /*10040*/  VIADD R36, R192, 0x140 ;  /* 0x00000140c0247836 */ /* 0x000fe20000000000 */
[----:B------:R-:W-:Y:S01]  /*10050*/  LOP3.LUT R24, R6, R7, RZ, 0xfc, !PT ;  /* 0x0000000706187212 */ /* 0x000fe200078efcff */
[C---:B------:R-:W-:Y:S01]  /*10060*/  VIADD R38, R192.reuse, 0x100 ;  /* 0x00000100c0267836 */ /* 0x040fe20000000000 */
[----:B------:R-:W-:Y:S01]  /*10070*/  SEL R5, RZ, 0x80, P2 ;  /* 0x00000080ff057807 */ /* 0x000fe20001000000 */
[C---:B------:R-:W-:Y:S01]  /*10080*/  VIADD R40, R192.reuse, 0xc0 ;  /* 0x000000c0c0287836 */ /* 0x040fe20000000000 */
[----:B------:R0:W2:Y:S01]  /*10090*/  SHFL.IDX PT, R6, R20, RZ, 0x181f ;  /* 0x00181fff14067589 */ /* 0x0000a200000e0000 */
[----:B------:R-:W-:Y:S01]  /*100a0*/  VIADD R42, R192, 0x80 ;  /* 0x00000080c02a7836 */ /* 0x000fe20000000000 */
[----:B------:R-:W-:Y:S01]  /*100b0*/  LOP3.LUT R28, R24, R5, RZ, 0xfc, !PT ;  /* 0x00000005181c7212 */ /* 0x000fe200078efcff */
[----:B------:R-:W-:Y:S01]  /*100c0*/  VIADD R44, R192, 0x40 ;  /* 0x00000040c02c7836 */ /* 0x000fe20000000000 */
[----:B------:R0:W3:Y:S01]  /*100d0*/  SHFL.IDX PT, R7, R3, RZ, 0x181f ;  /* 0x00181fff03077589 */ /* 0x0000e200000e0000 */
[----:B------:R-:W-:-:S02]  /*100e0*/  SHF.R.S32.HI R32, RZ, 0x1f, R32 ;  /* 0x0000001fff207819 */ /* 0x000fc40000011420 */
[----:B------:R-:W-:Y:S02]  /*100f0*/  SHF.R.S32.HI R34, RZ, 0x1f, R34 ;  /* 0x0000001fff227819 */ /* 0x000fe40000011422 */
[----:B------:R-:W-:Y:S02]  /*10100*/  SHF.R.S32.HI R36, RZ, 0x1f, R36 ;  /* 0x0000001fff247819 */ /* 0x000fe40000011424 */
[----:B------:R-:W-:Y:S02]  /*10110*/  SHF.R.S32.HI R38, RZ, 0x1f, R38 ;  /* 0x0000001fff267819 */ /* 0x000fe40000011426 */
[----:B------:R-:W-:Y:S02]  /*10120*/  SHF.R.S32.HI R40, RZ, 0x1f, R40 ;  /* 0x0000001fff287819 */ /* 0x000fe40000011428 */
[----:B------:R-:W-:Y:S02]  /*10130*/  SHF.R.S32.HI R42, RZ, 0x1f, R42 ;  /* 0x0000001fff2a7819 */ /* 0x000fe4000001142a */
[----:B------:R-:W-:Y:S01]  /*10140*/  SHF.R.S32.HI R44, RZ, 0x1f, R44 ;  /* 0x0000001fff2c7819 */ /* 0x000fe2000001142c */
[----:B0-----:R-:W-:Y:S06]  /*10150*/  @P0 BRA `(.L_x_715) ;  /* 0x00000000007c0947 */ /* 0x001fec0003800000 */
[-C--:B------:R-:W-:Y:S02]  /*10160*/  ISETP.GE.AND P2, PT, R43, R21.reuse, PT ;  /* 0x000000152b00720c */ /* 0x080fe40003f46270 */
[-C--:B------:R-:W-:Y:S02]  /*10170*/  ISETP.GE.AND P1, PT, R192, R21.reuse, PT ;  /* 0x00000015c000720c */ /* 0x080fe40003f26270 */
[-C--:B------:R-:W-:Y:S02]  /*10180*/  ISETP.GE.AND P5, PT, R41, R21.reuse, PT ;  /* 0x000000152900720c */ /* 0x080fe40003fa6270 */
[----:B------:R-:W-:-:S07]  /*10190*/  ISETP.GE.AND P3, PT, R39, R21, PT ;  /* 0x000000152700720c */ /* 0x000fce0003f66270 */
[CC--:B--2---:R-:W-:Y:S02]  /*101a0*/  @!P2 LEA R8, P0, R43.reuse, R6.reuse, 0x1 ;  /* 0x000000062b08a211 */ /* 0x0c4fe400078008ff */
[----:B---3--:R-:W-:Y:S02]  /*101b0*/  @!P1 IMAD.WIDE R4, R192, 0x2, R6 ;  /* 0x00000002c0049825 */ /* 0x008fe400078e0206 */
[----:B------:R-:W-:Y:S02]  /*101c0*/  @!P2 LEA.HI.X R9, R43, R7, R44, 0x1, P0 ;  /* 0x000000072b09a211 */ /* 0x000fe400000f0c2c */
[----:B------:R-:W-:Y:S01]  /*101d0*/  @!P5 LEA R10, P4, R41, R6, 0x1 ;  /* 0x00000006290ad211 */ /* 0x000fe200078808ff */
[----:B------:R-:W-:Y:S01]  /*101e0*/  @!P1 ST.E.128 desc[UR40][R4.64], RZ ;  /* 0x000000ff04009985 */ /* 0x000fe2000c101d28 */
[-C--:B------:R-:W-:Y:S02]  /*101f0*/  ISETP.GE.AND P1, PT, R35, R21.reuse, PT ;  /* 0x000000152300720c */ /* 0x080fe40003f26270 */
[----:B------:R-:W-:Y:S01]  /*10200*/  LOP3.LUT P0, RZ, R24, 0x40, RZ, 0xc0, !PT ;  /* 0x0000004018ff7812 */ /* 0x000fe2000780c0ff */
[----:B------:R0:W-:Y:S01]  /*10210*/  @!P2 ST.E.128 desc[UR40][R8.64], RZ ;  /* 0x000000ff0800a985 */ /* 0x0001e2000c101d28 */
[----:B------:R-:W-:-:S02]  /*10220*/  ISETP.GE.AND P2, PT, R37, R21, PT ;  /* 0x000000152500720c */ /* 0x000fc40003f46270 */
[-C--:B------:R-:W-:Y:S02]  /*10230*/  @!P5 LEA.HI.X R11, R41, R7.reuse, R42, 0x1, P4 ;  /* 0x00000007290bd211 */ /* 0x080fe400020f0c2a */
[----:B------:R-:W-:Y:S02]  /*10240*/  LOP3.LUT P4, RZ, R28, 0x80, RZ, 0xc0, !PT ;  /* 0x000000801cff7812 */ /* 0x000fe4000788c0ff */
[CC--:B------:R-:W-:Y:S01]  /*10250*/  @!P3 LEA R12, P6, R39.reuse, R6.reuse, 0x1 ;  /* 0x00000006270cb211 */ /* 0x0c0fe200078c08ff */
[----:B------:R4:W-:Y:S03]  /*10260*/  @!P5 ST.E.128 desc[UR40][R10.64], RZ ;  /* 0x000000ff0a00d985 */ /* 0x0009e6000c101d28 */
[----:B------:R-:W-:Y:S02]  /*10270*/  @!P3 LEA.HI.X R13, R39, R7, R40, 0x1, P6 ;  /* 0x00000007270db211 */ /* 0x000fe400030f0c28 */
[----:B0-----:R-:W-:-:S02]  /*10280*/  @!P1 LEA R8, P6, R35, R6, 0x1 ;  /* 0x0000000623089211 */ /* 0x001fc400078c08ff */
        /* <DEDUP_REMOVED lines=12> */
.L_x_715:
[----:B------:R-:W-:Y:S05]  /*10350*/  BSYNC B1 ;  /* 0x0000000000017941 */ /* 0x000fea0003800000 */
.L_x_714:
[----:B------:R-:W-:Y:S01]  /*10360*/  VIADD R0, R0, 0x20 ;  /* 0x0000002000007836 */ /* 0x000fe20000000000 */
[----:B---34-:R0:W3:Y:S04]  /*10370*/  SHFL.IDX PT, R7, R3, 0x1, 0x181f ;  /* 0x00381f0003077f89 */ /* 0x0180e800000e0000 */
[----:B------:R-:W-:Y:S01]  /*10380*/  ISETP.GE.AND P0, PT, R0, R31, PT ;  /* 0x0000001f0000720c */ /* 0x000fe20003f06270 */
[----:B--2---:R0:W2:-:S12]  /*10390*/  SHFL.IDX PT, R6, R20, 0x1, 0x181f ;  /* 0x00381f0014067f89 */ /* 0x00409800000e0000 */
[----:B0-----:R-:W-:Y:S05]  /*103a0*/  @P0 BRA `(.L_x_710) ;  /* 0x00000000007c0947 */ /* 0x001fea0003800000 */
[-C--:B------:R-:W-:Y:S02]  /*103b0*/  ISETP.GE.AND P6, PT, R192, R21.reuse, PT ;  /* 0x00000015c000720c */ /* 0x080fe40003fc6270 */
[-C--:B------:R-:W-:Y:S02]  /*103c0*/  ISETP.GE.AND P5, PT, R43, R21.reuse, PT ;  /* 0x000000152b00720c */ /* 0x080fe40003fa6270 */
[-C--:B------:R-:W-:Y:S02]  /*103d0*/  ISETP.GE.AND P4, PT, R41, R21.reuse, PT ;  /* 0x000000152900720c */ /* 0x080fe40003f86270 */
[-C--:B------:R-:W-:Y:S02]  /*103e0*/  ISETP.GE.AND P3, PT, R39, R21.reuse, PT ;  /* 0x000000152700720c */ /* 0x080fe40003f66270 */
[-C--:B------:R-:W-:Y:S02]  /*103f0*/  ISETP.GE.AND P2, PT, R37, R21.reuse, PT ;  /* 0x000000152500720c */ /* 0x080fe40003f46270 */
[----:B------:R-:W-:-:S03]  /*10400*/  ISETP.GE.AND P1, PT, R35, R21, PT ;  /* 0x000000152300720c */ /* 0x000fc60003f26270 */
[----:B--23--:R-:W-:Y:S02]  /*10410*/  @!P6 IMAD.WIDE R4, R192, 0x2, R6 ;  /* 0x00000002c004e825 */ /* 0x00cfe400078e0206 */
[----:B------:R-:W-:-:S03]  /*10420*/  @!P5 LEA R8, P0, R43, R6, 0x1 ;  /* 0x000000062b08d211 */ /* 0x000fc600078008ff */
[----:B------:R0:W-:Y:S01]  /*10430*/  @!P6 ST.E.128 desc[UR40][R4.64], RZ ;  /* 0x000000ff0400e985 */ /* 0x0001e2000c101d28 */
[-C--:B------:R-:W-:Y:S02]  /*10440*/  @!P4 LEA R10, P6, R41, R6.reuse, 0x1 ;  /* 0x00000006290ac211 */ /* 0x080fe400078c08ff */
[-C--:B------:R-:W-:Y:S02]  /*10450*/  @!P5 LEA.HI.X R9, R43, R7.reuse, R44, 0x1, P0 ;  /* 0x000000072b09d211 */ /* 0x080fe400000f0c2c */
[----:B------:R-:W-:Y:S02]  /*10460*/  LOP3.LUT P0, RZ, R24, 0x40, RZ, 0xc0, !PT ;  /* 0x0000004018ff7812 */ /* 0x000fe4000780c0ff */
[----:B------:R-:W-:Y:S01]  /*10470*/  @!P4 LEA.HI.X R11, R41, R7, R42, 0x1, P6 ;  /* 0x00000007290bc211 */ /* 0x000fe200030f0c2a */
[----:B------:R2:W-:Y:S01]  /*10480*/  @!P5 ST.E.128 desc[UR40][R8.64], RZ ;  /* 0x000000ff0800d985 */ /* 0x0005e2000c101d28 */
[----:B------:R-:W-:Y:S02]  /*10490*/  LOP3.LUT P6, RZ, R28, 0x80, RZ, 0xc0, !PT ;  /* 0x000000801cff7812 */ /* 0x000fe400078cc0ff */
[-C--:B------:R-:W-:Y:S01]  /*104a0*/  @!P3 LEA R12, P5, R39, R6.reuse, 0x1 ;  /* 0x00000006270cb211 */ /* 0x080fe200078a08ff */
[----:B------:R2:W-:Y:S01]  /*104b0*/  @!P4 ST.E.128 desc[UR40][R10.64], RZ ;  /* 0x000000ff0a00c985 */ /* 0x0005e2000c101d28 */
[----:B------:R-:W-:-:S02]  /*104c0*/  @!P2 LEA R14, P4, R37, R6, 0x1 ;  /* 0x00000006250ea211 */ /* 0x000fc400078808ff */
[-C--:B------:R-:W-:Y:S02]  /*104d0*/  @!P3 LEA.HI.X R13, R39, R7.reuse, R40, 0x1, P5 ;  /* 0x00000007270db211 */ /* 0x080fe400028f0c28 */
[-C--:B0-----:R-:W-:Y:S02]  /*104e0*/  @!P1 LEA R4, P5, R35, R6.reuse, 0x1 ;  /* 0x0000000623049211 */ /* 0x081fe400078a08ff */
[-C--:B------:R-:W-:Y:S01]  /*104f0*/  @!P2 LEA.HI.X R15, R37, R7.reuse, R38, 0x1, P4 ;  /* 0x00000007250fa211 */ /* 0x080fe200020f0c26 */
[----:B------:R2:W-:Y:S01]  /*10500*/  @!P3 ST.E.128 desc[UR40][R12.64], RZ ;  /* 0x000000ff0c00b985 */ /* 0x0005e2000c101d28 */
[-C--:B------:R-:W-:Y:S02]  /*10510*/  @P0 LEA R20, P3, R33, R6.reuse, 0x1 ;  /* 0x0000000621140211 */ /* 0x080fe400078608ff */
[----:B------:R-:W-:Y:S01]  /*10520*/  @P6 LEA R6, P4, R30, R6, 0x1 ;  /* 0x000000061e066211 */ /* 0x000fe200078808ff */
[----:B------:R2:W-:Y:S01]  /*10530*/  @!P2 ST.E.128 desc[UR40][R14.64], RZ ;  /* 0x000000ff0e00a985 */ /* 0x0005e2000c101d28 */
[----:B------:R-:W-:-:S02]  /*10540*/  @!P1 LEA.HI.X R5, R35, R7, R36, 0x1, P5 ;  /* 0x0000000723059211 */ /* 0x000fc400028f0c24 */
[-C--:B------:R-:W-:Y:S02]  /*10550*/  @P0 LEA.HI.X R21, R33, R7.reuse, R34, 0x1, P3 ;  /* 0x0000000721150211 */ /* 0x080fe400018f0c22 */
[----:B------:R-:W-:Y:S01]  /*10560*/  @P6 LEA.HI.X R7, R30, R7, R32, 0x1, P4 ;  /* 0x000000071e076211 */ /* 0x000fe200020f0c20 */
[----:B------:R2:W-:Y:S04]  /*10570*/  @!P1 ST.E.128 desc[UR40][R4.64], RZ ;  /* 0x000000ff04009985 */ /* 0x0005e8000c101d28 */
[----:B------:R2:W-:Y:S04]  /*10580*/  @P0 ST.E.128 desc[UR40][R20.64], RZ ;  /* 0x000000ff14000985 */ /* 0x0005e8000c101d28 */
[----:B------:R2:W-:Y:S02]  /*10590*/  @P6 ST.E.128 desc[UR40][R6.64], RZ ;  /* 0x000000ff06006985 */ /* 0x0005e4000c101d28 */
.L_x_710:
[----:B------:R-:W-:Y:S05]  /*105a0*/  BSYNC B0 ;  /* 0x0000000000007941 */ /* 0x000fea0003800000 */
.L_x_704:
[----:B------:R-:W-:Y:S02]  /*105b0*/  ULDC UR4, c[0x0][0xc3c] ;  /* 0x00030f0000047ab9 */ /* 0x000fe40000000800 */
[----:B------:R-:W-:-:S13]  /*105c0*/  ISETP.GE.AND P0, PT, R27, UR4, PT ;  /* 0x000000041b007c0c */ /* 0x000fda000bf06270 */
[----:B------:R-:W-:Y:S05]  /*105d0*/  @!P0 BRA `(.L_x_716) ;  /* 0xffffff0c00cc8947 */ /* 0x000fea000383ffff */
[----:B------:R-:W-:Y:S05]  /*105e0*/  BRA `(.L_x_588) ;  /* 0x0000007000007947 */ /* 0x000fea0003800000 */
.L_x_586:
[----:B------:R-:W-:-:S08]  /*105f0*/  NOP ;  /* 0x0000000000007918 */ /* 0x000fd00000000000 */
[----:B------:R-:W0:-:S00]  /*10600*/  USETMAXREG.DEALLOC.CTAPOOL 0x28 ;  /* 0x00000028000079c8 */ /* 0x000e0000080e0500 */
[----:B0-----:R-:W-:Y:S01]  /*10610*/  LOP3.LUT R2, R2, 0x3, RZ, 0xc0, !PT ;  /* 0x0000000302027812 */ /* 0x001fe200078ec0ff */
[----:B------:R-:W-:Y:S01]  /*10620*/  IMAD.MOV.U32 R4, RZ, RZ, RZ ;  /* 0x000000ffff047224 */ /* 0x000fe200078e00ff */
[----:B------:R-:W-:-:S04]  /*10630*/  LOP3.LUT R22, R22, 0xffffefff, RZ, 0xc0, !PT ;  /* 0xffffefff16167812 */ /* 0x000fc800078ec0ff */
[----:B------:R-:W0:Y:S02]  /*10640*/  SHFL.IDX PT, R2, R2, RZ, 0x1f ;  /* 0x00001fff02027589 */ /* 0x000e2400000e0000 */
[----:B0-----:R-:W-:-:S13]  /*10650*/  ISETP.NE.AND P0, PT, R2, RZ, PT ;  /* 0x000000ff0200720c */ /* 0x001fda0003f05270 */
        /* <DEDUP_REMOVED lines=9> */
.L_x_717:
[----:B------:R-:W-:Y:S01]  /*106f0*/  LOP3.LUT R5, R0, 0x1f, RZ, 0xc0, !PT ;  /* 0x0000001f00057812 */ /* 0x000fe200078ec0ff */
[----:B------:R-:W-:Y:S01]  /*10700*/  ULDC UR4, c[0x0][0xc3c] ;  /* 0x00030f0000047ab9 */ /* 0x000fe20000000800 */
[----:B------:R-:W0:Y:S01]  /*10710*/  S2UR UR6, SR_CTAID.X ;  /* 0x00000000000679c3 */ /* 0x000e220000002500 */
[----:B------:R-:W-:Y:S01]  /*10720*/  ULDC UR5, c[0x0][0xc38] ;  /* 0x00030e0000057ab9 */ /* 0x000fe20000000800 */
[----:B------:R-:W-:-:S04]  /*10730*/  ISETP.NE.AND P0, PT, R5, 0x1f, PT ;  /* 0x0000001f0500780c */ /* 0x000fc80003f05270 */
[----:B------:R-:W-:-:S13]  /*10740*/  ISETP.GE.OR P1, PT, R5, UR4, !P0 ;  /* 0x0000000405007c0c */ /* 0x000fda000c726670 */
[----:B------:R-:W1:Y:S02]  /*10750*/  @!P1 LDC.64 R2, c[0x0][0xc80] ;  /* 0x00032000ff029b82 */ /* 0x000e640000000a00 */
[----:B-1----:R-:W-:-:S05]  /*10760*/  @!P1 IMAD.WIDE.U32 R2, R5, 0x4, R2 ;  /* 0x0000000405029825 */ /* 0x002fca00078e0002 */
        /* <DEDUP_REMOVED lines=8> */
[----:B--2---:R-:W1:Y:S02]  /*107f0*/  SHFL.UP PT, R6, R4, 0x1, RZ ;  /* 0x0420000004067989 */ /* 0x004e6400000e00ff */
[----:B-1----:R-:W-:-:S05]  /*10800*/  SEL R7, R6, RZ, P1 ;  /* 0x000000ff06077207 */ /* 0x002fca0000800000 */
[----:B------:R-:W-:-:S05]  /*10810*/  IMAD.IADD R7, R4, 0x1, R7 ;  /* 0x0000000104077824 */ /* 0x000fca00078e0207 */
[----:B------:R-:W1:Y:S02]  /*10820*/  SHFL.UP PT, R6, R7, 0x2, RZ ;  /* 0x0440000007067989 */ /* 0x000e6400000e00ff */
        /* <DEDUP_REMOVED lines=11> */
[----:B------:R-:W1:Y:S02]  /*108e0*/  SHFL.IDX PT, R6, R7, 0x1f, 0x1f ;  /* 0x03e01f0007067f89 */ /* 0x000e6400000e0000 */
[----:B-1----:R-:W-:-:S04]  /*108f0*/  IMAD R6, R6, UR5, RZ ;  /* 0x0000000506067c24 */ /* 0x002fc8000f8e02ff */
[----:B------:R-:W-:Y:S01]  /*10900*/  IMAD.MOV.U32 R3, RZ, RZ, R6 ;  /* 0x000000ffff037224 */ /* 0x000fe200078e0006 */
[----:B0-----:R-:W-:-:S13]  /*10910*/  ISETP.GT.AND P6, PT, R6, UR6, PT ;  /* 0x0000000606007c0c */ /* 0x001fda000bfc4270 */
[----:B------:R-:W-:Y:S05]  /*10920*/  @P6 BRA `(.L_x_719) ;  /* 0x00000000009c6947 */ /* 0x000fea0003800000 */
[----:B------:R-:W0:Y:S01]  /*10930*/  LDC R10, c[0x0][0xc3c] ;  /* 0x00030f00ff0a7b82 */ /* 0x000e220000000800 */
[----:B------:R-:W-:Y:S01]  /*10940*/  IMAD.MOV.U32 R6, RZ, RZ, R3 ;  /* 0x000000ffff067224 */ /* 0x000fe200078e0003 */
[----:B------:R-:W-:Y:S01]  /*10950*/  UMOV UR4, URZ ;  /* 0x0000003f00047c82 */ /* 0x000fe20008000000 */
[----:B------:R-:W-:Y:S01]  /*10960*/  ULDC UR7, c[0x0][0xc3c] ;  /* 0x00030f0000077ab9 */ /* 0x000fe20000000800 */
[----:B------:R-:W-:-:S05]  /*10970*/  ULDC UR5, c[0x0][0xc38] ;  /* 0x00030e0000057ab9 */ /* 0x000fca0000000800 */
.L_x_723:
[----:B------:R-:W-:Y:S01]  /*10980*/  UIADD3 UR4, UR4, 0x1f, URZ ;  /* 0x0000001f04047890 */ /* 0x000fe2000fffe03f */
[----:B------:R-:W-:-:S05]  /*10990*/  MOV R19, UR7 ;  /* 0x0000000700137c02 */ /* 0x000fca0008000f00 */
        /* <DEDUP_REMOVED lines=10> */
.L_x_722:
[----:B------:R-:W-:Y:S05]  /*10a40*/  BSYNC B0 ;  /* 0x0000000000007941 */ /* 0x000fea0003800000 */
.L_x_721:
        /* <DEDUP_REMOVED lines=21> */
.L_x_719:
        /* <DEDUP_REMOVED lines=15> */
.L_x_724:
[----:B---3--:R-:W-:Y:S01]  /*10c90*/  IMAD R16, R16, UR5, R9 ;  /* 0x0000000510107c24 */ /* 0x008fe2000f8e0209 */
[----:B0-----:R-:W-:Y:S01]  /*10ca0*/  IABS R2, R4 ;  /* 0x0000000400027213 */ /* 0x001fe20000000000 */
[----:B-12---:R-:W-:Y:S02]  /*10cb0*/  IMAD.MOV R7, RZ, RZ, -R3 ;  /* 0x000000ffff077224 */ /* 0x006fe400078e0a03 */
[----:B------:R-:W-:Y:S01]  /*10cc0*/  VIADD R19, R19, UR4 ;  /* 0x0000000413137c36 */ /* 0x000fe20008000000 */
[----:B------:R-:W-:Y:S01]  /*10cd0*/  IADD3 R9, -R16, UR6, RZ ;  /* 0x0000000610097c10 */ /* 0x000fe2000fffe1ff */
[----:B------:R-:W-:Y:S02]  /*10ce0*/  IMAD.MOV R8, RZ, RZ, -R2 ;  /* 0x000000ffff087224 */ /* 0x000fe400078e0a02 */
[----:B------:R-:W-:Y:S01]  /*10cf0*/  IMAD R7, R7, R10, RZ ;  /* 0x0000000a07077224 */ /* 0x000fe200078e02ff */
        /* <DEDUP_REMOVED lines=14> */
[----:B------:R-:W-:-:S06]  /*10de0*/  @P0 VIADD R2, R2, 0x1 ;  /* 0x0000000102020836 */ /* 0x000fcc0000000000 */
[----:B------:R-:W-:Y:S01]  /*10df0*/  @!P2 IMAD.MOV R2, RZ, RZ, -R2 ;  /* 0x000000ffff02a224 */ /* 0x000fe200078e0a02 */
[----:B------:R-:W-:-:S04]  /*10e00*/  @!P1 LOP3.LUT R2, RZ, R4, RZ, 0x33, !PT ;  /* 0x00000004ff029212 */ /* 0x000fc800078e33ff */
[----:B------:R-:W-:Y:S01]  /*10e10*/  IADD3 R17, -R2, RZ, RZ ;  /* 0x000000ff02117210 */ /* 0x000fe20007ffe1ff */
[----:B------:R-:W-:-:S04]  /*10e20*/  IMAD.MOV.U32 R18, RZ, RZ, R2 ;  /* 0x000000ffff127224 */ /* 0x000fc800078e0002 */
[----:B------:R-:W-:Y:S01]  /*10e30*/  IMAD R17, R4, R17, R9 ;  /* 0x0000001104117224 */ /* 0x000fe200078e0209 */
[----:B------:R-:W-:Y:S06]  /*10e40*/  BRA `(.L_x_725) ;  /* 0x00000000000c7947 */ /* 0x000fec0003800000 */
.L_x_720:
[----:B------:R-:W-:Y:S02]  /*10e50*/  IMAD.MOV.U32 R17, RZ, RZ, RZ ;  /* 0x000000ffff117224 */ /* 0x000fe400078e00ff */
[----:B------:R-:W-:Y:S02]  /*10e60*/  IMAD.U32 R16, RZ, RZ, UR6 ;  /* 0x00000006ff107e24 */ /* 0x000fe4000f8e00ff */
[----:B------:R-:W-:-:S07]  /*10e70*/  IMAD.MOV.U32 R18, RZ, RZ, RZ ;  /* 0x000000ffff127224 */ /* 0x000fce00078e00ff */
.L_x_725:
[----:B------:R-:W-:-:S13]  /*10e80*/  ISETP.NE.AND P0, PT, R5, RZ, PT ;  /* 0x000000ff0500720c */ /* 0x000fda0003f05270 */
[----:B------:R-:W0:Y:S01]  /*10e90*/  @!P0 S2R R3, SR_CgaCtaId ;  /* 0x0000000000038919 */ /* 0x000e220000008800 */
[----:B------:R-:W-:-:S04]  /*10ea0*/  @!P0 MOV R2, 0x400 ;  /* 0x0000040000028802 */ /* 0x000fc80000000f00 */
[----:B0-----:R-:W-:-:S05]  /*10eb0*/  @!P0 LEA R2, R3, R2, 0x18 ;  /* 0x0000000203028211 */ /* 0x001fca00078ec0ff */
[----:B------:R1:W-:Y:S01]  /*10ec0*/  @!P0 STS.128 [R2+0x28cd0], R16 ;  /* 0x028cd01002008388 */ /* 0x0003e20000000c00 */
[----:B------:R-:W-:Y:S06]  /*10ed0*/  BAR.ARV 0x5, 0x180 ;  /* 0x0146000000007b1d */ /* 0x000fec0000002000 */
.L_x_718:
[----:B------:R2:W-:Y:S01]  /*10ee0*/  STL [R1+0x1c], RZ ;  /* 0x00001cff01007387 */ /* 0x0005e20000100800 */
[----:B------:R-:W-:Y:S01]  /*10ef0*/  ULDC UR4, c[0x0][0xc3c] ;  /* 0x00030f0000047ab9 */ /* 0x000fe20000000800 */
[----:B------:R-:W-:Y:S01]  /*10f00*/  IMAD.MOV.U32 R26, RZ, RZ, 0x1 ;  /* 0x00000001ff1a7424 */ /* 0x000fe200078e00ff */
[----:B0-----:R-:W-:Y:S01]  /*10f10*/  ISETP.GE.AND P0, PT, R19, UR4, PT ;  /* 0x0000000413007c0c */ /* 0x001fe2000bf06270 */
[----:B------:R-:W-:-:S12]  /*10f20*/  IMAD.MOV.U32 R25, RZ, RZ, RZ ;  /* 0x000000ffff197224 */ /* 0x000fd800078e00ff */
[----:B--2---:R-:W-:Y:S05]  /*10f30*/  @P0 BRA `(.L_x_726) ;  /* 0x0000006000d40947 */ /* 0x004fea0003800000 */
[----:B------:R-:W0:Y:S01]  /*10f40*/  S2UR UR5, SR_CgaCtaId ;  /* 0x00000000000579c3 */ /* 0x000e220000008800 */
[C---:B-1----:R-:W-:Y:S01]  /*10f50*/  IMAD.SHL.U32 R2, R0.reuse, 0x8, RZ ;  /* 0x0000000800027824 */ /* 0x042fe200078e00ff */
[----:B------:R-:W-:Y:S01]  /*10f60*/  LOP3.LUT R5, R0, 0x7f, RZ, 0xc0, !PT ;  /* 0x0000007f00057812 */ /* 0x000fe200078ec0ff */
[----:B------:R-:W-:Y:S01]  /*10f70*/  UMOV UR4, 0x400 ;  /* 0x0000040000047882 */ /* 0x000fe20000000000 */
[----:B------:R1:W-:Y:S01]  /*10f80*/  STL [R1+0x1c], RZ ;  /* 0x00001cff01007387 */ /* 0x0003e20000100800 */
[----:B------:R-:W-:Y:S01]  /*10f90*/  BSSY B8, `(.L_x_726) ;  /* 0x000062f000087945 */ /* 0x000fe20003800000 */
[C---:B------:R-:W-:Y:S01]  /*10fa0*/  LOP3.LUT R3, R2.reuse, 0x1f8, RZ, 0xc0, !PT ;  /* 0x000001f802037812 */ /* 0x040fe200078ec0ff */
[----:B------:R-:W-:Y:S01]  /*10fb0*/  IMAD.SHL.U32 R35, R5, 0x8, RZ ;  /* 0x0000000805237824 */ /* 0x000fe200078e00ff */
[----:B------:R-:W-:Y:S01]  /*10fc0*/  LOP3.LUT R2, R2, 0x38, RZ, 0xc0, !PT ;  /* 0x0000003802027812 */ /* 0x000fe200078ec0ff */
[----:B------:R-:W-:Y:S01]  /*10fd0*/  IMAD.MOV.U32 R26, RZ, RZ, 0x1 ;  /* 0x00000001ff1a7424 */ /* 0x000fe200078e00ff */
[----:B------:R-:W-:Y:S01]  /*10fe0*/  LOP3.LUT R4, R3, 0x38, R0, 0x78, !PT ;  /* 0x0000003803047812 */ /* 0x000fe200078e7800 */
[----:B------:R-:W-:Y:S01]  /*10ff0*/  IMAD.SHL.U32 R0, R0, 0x10, RZ ;  /* 0x0000001000007824 */ /* 0x000fe200078e00ff */
[----:B------:R-:W-:-:S02]  /*11000*/  SHF.R.U32.HI R3, RZ, 0x3, R5 ;  /* 0x00000003ff037819 */ /* 0x000fc40000011605 */
[----:B------:R-:W-:Y:S02]  /*11010*/  CS2R R24, SRZ ;  /* 0x0000000000187805 */ /* 0x000fe4000001ff00 */
[----:B------:R-:W-:Y:S01]  /*11020*/  LOP3.LUT R35, R4, 0x200, R35, 0xf8, !PT ;  /* 0x0000020004237812 */ /* 0x000fe200078ef823 */
[----:B------:R-:W-:Y:S01]  /*11030*/  IMAD.MOV.U32 R28, RZ, RZ, 0x1 ;  /* 0x00000001ff1c7424 */ /* 0x000fe200078e00ff */
[----:B------:R-:W-:Y:S01]  /*11040*/  LOP3.LUT R0, R3, 0x70, R0, 0xf8, !PT ;  /* 0x0000007003007812 */ /* 0x000fe200078ef800 */
[----:B------:R-:W-:Y:S01]  /*11050*/  ULDC.64 UR38, c[0x0][0x198] ;  /* 0x0000660000267ab9 */ /* 0x000fe20000000a00 */
[C---:B------:R-:W-:Y:S01]  /*11060*/  LOP3.LUT R0, R2.reuse, 0xc0, RZ, 0xfc, !PT ;  /* 0x000000c002007812 */ /* 0x040fe200078efcff */
[----:B------:R-:W-:Y:S01]  /*11070*/  ULDC UR36, c[0x0][0xc] ;  /* 0x0000030000247ab9 */ /* 0x000fe20000000800 */
[C---:B------:R-:W-:Y:S02]  /*11080*/  LOP3.LUT R0, R2.reuse, 0x140, RZ, 0xfc, !PT ;  /* 0x0000014002007812 */ /* 0x040fe400078efcff */
[----:B------:R-:W-:Y:S01]  /*11090*/  LOP3.LUT R3, R2, 0x40, RZ, 0xfc, !PT ;  /* 0x0000004002037812 */ /* 0x000fe200078efcff */
[----:B0-----:R-:W-:Y:S01]  /*110a0*/  ULEA UR4, UR5, UR4, 0x18 ;  /* 0x0000000405047291 */ /* 0x001fe2000f8ec03f */
[----:B------:R-:W-:-:S02]  /*110b0*/  LOP3.LUT R4, R37, 0x2, RZ, 0xfc, !PT ;  /* 0x0000000225047812 */ /* 0x000fc400078efcff */
[C---:B------:R-:W-:Y:S02]  /*110c0*/  LOP3.LUT R3, R2.reuse, 0x100, RZ, 0xfc, !PT ;  /* 0x0000010002037812 */ /* 0x040fe400078efcff */
[C---:B------:R-:W-:Y:S01]  /*110d0*/  LOP3.LUT R4, R2.reuse, 0x80, RZ, 0xfc, !PT ;  /* 0x0000008002047812 */ /* 0x040fe200078efcff */
[----:B------:R-:W-:Y:S01]  /*110e0*/  IMAD.U32 R23, RZ, RZ, UR4 ;  /* 0x00000004ff177e24 */ /* 0x000fe2000f8e00ff */
[C---:B------:R-:W-:Y:S02]  /*110f0*/  LOP3.LUT R3, R2.reuse, 0x180, RZ, 0xfc, !PT ;  /* 0x0000018002037812 */ /* 0x040fe400078efcff */
[----:B------:R-:W-:Y:S01]  /*11100*/  LOP3.LUT R2, R2, 0x1c0, RZ, 0xfc, !PT ;  /* 0x000001c002027812 */ /* 0x000fe200078efcff */
[----:B------:R-:W-:-:S05]  /*11110*/  IMAD R0, R35, 0x2, R23 ;  /* 0x0000000223007824 */ /* 0x000fca00078e0217 */
[----:B------:R1:W-:Y:S02]  /*11120*/  STL [R1+0x34], R0 ;  /* 0x0000340001007387 */ /* 0x0003e40000100800 */
.L_x_833:
[----:B0-----:R-:W0:Y:S02]  /*11130*/  LDC.64 R32, c[0x0][0xc88] ;  /* 0x00032200ff207b82 */ /* 0x001e240000000a00 */
[----:B0-----:R-:W-:-:S06]  /*11140*/  IMAD.WIDE R32, R19, 0x4, R32 ;  /* 0x0000000413207825 */ /* 0x001fcc00078e0220 */
[----:B-1----:R0:W1:Y:S01]  /*11150*/  LDG.E R32, desc[UR40][R32.64] ;  /* 0x0000002820207981 */ /* 0x002062000c1e1900 */
[----:B------:R-:W-:Y:S05]  /*11160*/  YIELD ;  /* 0x0000000000007946 */ /* 0x000fea0003800000 */
[----:B------:R-:W-:Y:S01]  /*11170*/  ULDC.64 UR4, c[0x0][0xa28] ;  /* 0x00028a0000047ab9 */ /* 0x000fe20000000a00 */
[----:B--23--:R-:W-:Y:S01]  /*11180*/  IMAD.MOV.U32 R6, RZ, RZ, RZ ;  /* 0x000000ffff067224 */ /* 0x00cfe200078e00ff */
[----:B------:R-:W-:Y:S01]  /*11190*/  ISETP.NE.U32.AND P0, PT, RZ, UR4, PT ;  /* 0x00000004ff007c0c */ /* 0x000fe2000bf05070 */
[----:B------:R-:W-:Y:S01]  /*111a0*/  ULDC.64 UR8, c[0x0][0xa18] ;  /* 0x0002860000087ab9 */ /* 0x000fe20000000a00 */
[----:B0-----:R-:W-:Y:S01]  /*111b0*/  IMAD.MOV.U32 R33, RZ, RZ, RZ ;  /* 0x000000ffff217224 */ /* 0x001fe200078e00ff */
[----:B------:R-:W-:Y:S01]  /*111c0*/  ULDC.64 UR6, c[0x0][0xa10] ;  /* 0x0002840000067ab9 */ /* 0x000fe20000000a00 */
[----:B------:R-:W-:-:S02]  /*111d0*/  ISETP.NE.AND.EX P0, PT, RZ, UR5, PT, P0 ;  /* 0x00000005ff007c0c */ /* 0x000fc4000bf05300 */
[----:B-1----:R-:W-:-:S11]  /*111e0*/  SHF.R.S32.HI R0, RZ, 0x1f, R32 ;  /* 0x0000001fff007819 */ /* 0x002fd60000011420 */
[C---:B------:R-:W-:Y:S01]  /*111f0*/  @P0 LEA R2, P1, R32.reuse, UR4, 0x2 ;  /* 0x0000000420020c11 */ /* 0x040fe2000f8210ff */
[C---:B------:R-:W-:Y:S01]  /*11200*/  IMAD.SHL.U32 R27, R32.reuse, 0x4, RZ ;  /* 0x00000004201b7824 */ /* 0x040fe200078e00ff */
[C-C-:B------:R-:W-:Y:S01]  /*11210*/  SHF.L.U64.HI R29, R32.reuse, 0x2, R0.reuse ;  /* 0x00000002201d7819 */ /* 0x140fe20000010200 */
[----:B------:R0:W-:Y:S01]  /*11220*/  STL [R1+0x14], R0 ;  /* 0x0000140001007387 */ /* 0x0001e20000100800 */
[----:B------:R-:W-:Y:S01]  /*11230*/  @P0 LEA.HI.X R3, R32, UR5, R0, 0x2, P1 ;  /* 0x0000000520030c11 */ /* 0x000fe200088f1400 */
[----:B------:R-:W-:-:S04]  /*11240*/  ULDC.64 UR4, c[0x0][0xa00] ;  /* 0x0002800000047ab9 */ /* 0x000fc80000000a00 */
[----:B------:R1:W5:Y:S01]  /*11250*/  @P0 LDG.E R33, desc[UR40][R2.64] ;  /* 0x0000002802210981 */ /* 0x000362000c1e1900 */
[----:B------:R-:W-:Y:S02]  /*11260*/  ISETP.NE.U32.AND P0, PT, RZ, UR4, PT ;  /* 0x00000004ff007c0c */ /* 0x000fe4000bf05070 */
[----:B------:R-:W-:Y:S01]  /*11270*/  ISETP.NE.U32.AND P2, PT, RZ, UR8, PT ;  /* 0x00000008ff007c0c */ /* 0x000fe2000bf45070 */
[----:B0-----:R-:W-:Y:S01]  /*11280*/  IMAD.MOV.U32 R0, RZ, RZ, RZ ;  /* 0x000000ffff007224 */ /* 0x001fe200078e00ff */
[----:B------:R-:W-:Y:S02]  /*11290*/  ISETP.NE.AND.EX P0, PT, RZ, UR5, PT, P0 ;  /* 0x00000005ff007c0c */ /* 0x000fe4000bf05300 */
[----:B------:R-:W-:Y:S02]  /*112a0*/  ISETP.NE.AND.EX P2, PT, RZ, UR9, PT, P2 ;  /* 0x00000009ff007c0c */ /* 0x000fe4000bf45320 */
[----:B------:R-:W-:Y:S02]  /*112b0*/  ISETP.NE.U32.AND P1, PT, RZ, UR6, PT ;  /* 0x00000006ff007c0c */ /* 0x000fe4000bf25070 */
[----:B-1----:R-:W-:-:S02]  /*112c0*/  IADD3 R2, P3, R27, UR4, RZ ;  /* 0x000000041b027c10 */ /* 0x002fc4000ff7e0ff */
[----:B------:R-:W-:Y:S02]  /*112d0*/  ISETP.NE.AND.EX P1, PT, RZ, UR7, PT, P1 ;  /* 0x00000007ff007c0c */ /* 0x000fe4000bf25310 */
[----:B------:R-:W-:Y:S02]  /*112e0*/  IADD3.X R3, R29, UR5, RZ, P3, !PT ;  /* 0x000000051d037c10 */ /* 0x000fe40009ffe4ff */
[----:B------:R-:W-:-:S03]  /*112f0*/  IADD3 R4, P4, R27, UR6, RZ ;  /* 0x000000061b047c10 */ /* 0x000fc6000ff9e0ff */
[----:B------:R-:W2:Y:S01]  /*11300*/  @P0 LDG.E R6, desc[UR40][R2.64] ;  /* 0x0000002802060981 */ /* 0x000ea2000c1e1900 */
[----:B------:R-:W-:Y:S01]  /*11310*/  ULDC UR4, c[0x0][0x288] ;  /* 0x0000a20000047ab9 */ /* 0x000fe20000000800 */
[----:B------:R-:W-:Y:S01]  /*11320*/  IADD3.X R5, R29, UR7, RZ, P4, !PT ;  /* 0x000000071d057c10 */ /* 0x000fe2000a7fe4ff */
[----:B------:R-:W-:Y:S01]  /*11330*/  IMAD.U32 R8, RZ, RZ, UR4 ;  /* 0x00000004ff087e24 */ /* 0x000fe2000f8e00ff */
[----:B------:R-:W-:-:S03]  /*11340*/  ULDC.64 UR4, c[0x0][0x418] ;  /* 0x0001060000047ab9 */ /* 0x000fc60000000a00 */
[----:B------:R-:W5:Y:S04]  /*11350*/  @P1 LDG.E R0, desc[UR40][R4.64] ;  /* 0x0000002804001981 */ /* 0x000f68000c1e1900 */
[----:B--2---:R0:W-:Y:S02]  /*11360*/  STL [R1+0xc], R6 ;  /* 0x00000c0601007387 */ /* 0x0041e40000100800 */
[----:B0-----:R-:W-:-:S04]  /*11370*/  @P2 IADD3 R6, P3, R27, UR8, RZ ;  /* 0x000000081b062c10 */ /* 0x001fc8000ff7e0ff */
[----:B------:R-:W-:-:S05]  /*11380*/  @P2 IADD3.X R7, R29, UR9, RZ, P3, !PT ;  /* 0x000000091d072c10 */ /* 0x000fca0009ffe4ff */
[----:B------:R0:W2:Y:S01]  /*11390*/  @P2 LDG.E R8, desc[UR40][R6.64] ;  /* 0x0000002806082981 */ /* 0x0000a2000c1e1900 */
[----:B------:R-:W-:-:S03]  /*113a0*/  UISETP.NE.U32.AND UP0, UPT, UR4, URZ, UPT ;  /* 0x0000003f0400728c */ /* 0x000fc6000bf05070 */
[----:B------:R-:W-:Y:S01]  /*113b0*/  ULDC UR4, c[0x0][0x424] ;  /* 0x0001090000047ab9 */ /* 0x000fe20000000800 */
[----:B------:R-:W-:-:S03]  /*113c0*/  UISETP.NE.AND.EX UP0, UPT, UR5, URZ, UPT, UP0 ;  /* 0x0000003f0500728c */ /* 0x000fc6000bf05300 */
[----:B------:R-:W-:Y:S01]  /*113d0*/  ULDC UR5, c[0x0][0x2f0] ;  /* 0x0000bc0000057ab9 */ /* 0x000fe20000000800 */
[----:B------:R-:W-:-:S04]  /*113e0*/  USEL UR4, UR4, 0x1, UP0 ;  /* 0x0000000104047887 */ /* 0x000fc80008000000 */
[----:B------:R-:W-:-:S03]  /*113f0*/  UIMAD UR4, UR4, UR5, URZ ;  /* 0x00000005040472a4 */ /* 0x000fc6000f8e023f */
[----:B------:R-:W-:Y:S02]  /*11400*/  ULDC UR5, c[0x0][0x348] ;  /* 0x0000d20000057ab9 */ /* 0x000fe40000000800 */
[----:B0-----:R-:W-:Y:S02]  /*11410*/  IMAD.U32 R6, RZ, RZ, UR5 ;  /* 0x00000005ff067e24 */ /* 0x001fe4000f8e00ff */
[----:B------:R-:W-:Y:S01]  /*11420*/  IMAD.U32 R7, RZ, RZ, UR4 ;  /* 0x00000004ff077e24 */ /* 0x000fe2000f8e00ff */
[----:B--2---:R0:W-:Y:S01]  /*11430*/  STL [R1+0x18], R8 ;  /* 0x0000180801007387 */ /* 0x0041e20000100800 */
[----:B------:R-:W-:Y:S05]  /*11440*/  @P2 BRA `(.L_x_727) ;  /* 0x0000000000142947 */ /* 0x000fea0003800000 */
[----:B------:R-:W-:Y:S05]  /*11450*/  @!P0 BRA `(.L_x_727) ;  /* 0x0000000000108947 */ /* 0x000fea0003800000 */
[----:B0-----:R-:W2:Y:S04]  /*11460*/  LDG.E R8, desc[UR40][R2.64] ;  /* 0x0000002802087981 */ /* 0x001ea8000c1e1900 */
[----:B------:R-:W2:Y:S02]  /*11470*/  LDG.E R2, desc[UR40][R2.64+0x4] ;  /* 0x0000042802027981 */ /* 0x000ea4000c1e1900 */
[----:B--2---:R-:W-:-:S05]  /*11480*/  IADD3 R2, -R8, R2, RZ ;  /* 0x0000000208027210 */ /* 0x004fca0007ffe1ff */
[----:B------:R1:W-:Y:S02]  /*11490*/  STL [R1+0x18], R2 ;  /* 0x0000180201007387 */ /* 0x0003e40000100800 */
.L_x_727:
[----:B------:R-:W-:Y:S01]  /*114a0*/  ULDC.64 UR4, c[0x0][0xa20] ;  /* 0x0002880000047ab9 */ /* 0x000fe20000000a00 */
[----:B------:R-:W-:Y:S01]  /*114b0*/  IMAD.MOV.U32 R30, RZ, RZ, R32 ;  /* 0x000000ffff1e7224 */ /* 0x000fe200078e0020 */
[----:B------:R-:W-:-:S04]  /*114c0*/  ISETP.NE.U32.AND P0, PT, RZ, UR4, PT ;  /* 0x00000004ff007c0c */ /* 0x000fc8000bf05070 */
[----:B------:R-:W-:-:S13]  /*114d0*/  ISETP.NE.AND.EX P0, PT, RZ, UR5, PT, P0 ;  /* 0x00000005ff007c0c */ /* 0x000fda000bf05300 */
[----:B------:R-:W-:Y:S05]  /*114e0*/  @!P0 BRA `(.L_x_728) ;  /* 0x0000000000108947 */ /* 0x000fea0003800000 */
[----:B-1----:R-:W-:-:S04]  /*114f0*/  IADD3 R2, P0, R27, UR4, RZ ;  /* 0x000000041b027c10 */ /* 0x002fc8000ff1e0ff */
[----:B------:R-:W-:-:S05]  /*11500*/  IADD3.X R3, R29, UR5, RZ, P0, !PT ;  /* 0x000000051d037c10 */ /* 0x000fca00087fe4ff */
[----:B------:R1:W5:Y:S01]  /*11510*/  LDG.E R7, desc[UR40][R2.64] ;  /* 0x0000002802077981 */ /* 0x000362000c1e1900 */
[----:B------:R-:W-:Y:S05]  /*11520*/  BRA `(.L_x_729) ;  /* 0x0000000000247947 */ /* 0x000fea0003800000 */
.L_x_728:
[----:B------:R-:W-:Y:S02]  /*11530*/  ULDC.64 UR4, c[0x0][0xa08] ;  /* 0x0002820000047ab9 */ /* 0x000fe40000000a00 */
[----:B------:R-:W-:-:S04]  /*11540*/  ISETP.NE.U32.AND P0, PT, RZ, UR4, PT ;  /* 0x00000004ff007c0c */ /* 0x000fc8000bf05070 */
[----:B------:R-:W-:-:S13]  /*11550*/  ISETP.NE.AND.EX P0, PT, RZ, UR5, PT, P0 ;  /* 0x00000005ff007c0c */ /* 0x000fda000bf05300 */
[----:B------:R-:W-:Y:S05]  /*11560*/  @!P0 BRA `(.L_x_729) ;  /* 0x0000000000148947 */ /* 0x000fea0003800000 */
[----:B-1----:R-:W1:Y:S02]  /*11570*/  LDC.64 R2, c[0x0][0xa08] ;  /* 0x00028200ff027b82 */ /* 0x002e640000000a00 */
[----:B-1----:R-:W-:-:S05]  /*11580*/  IMAD.WIDE R2, R30, 0x4, R2 ;  /* 0x000000041e027825 */ /* 0x002fca00078e0202 */
[----:B------:R-:W2:Y:S04]  /*11590*/  LDG.E R7, desc[UR40][R2.64] ;  /* 0x0000002802077981 */ /* 0x000ea8000c1e1900 */
[----:B------:R-:W2:Y:S02]  /*115a0*/  LDG.E R2, desc[UR40][R2.64+0x4] ;  /* 0x0000042802027981 */ /* 0x000ea4000c1e1900 */
[----:B--2---:R-:W-:-:S07]  /*115b0*/  IMAD.IADD R7, R2, 0x1, -R7 ;  /* 0x0000000102077824 */ /* 0x004fce00078e0a07 */
.L_x_729:
[----:B-1----:R-:W2:Y:S04]  /*115c0*/  @P1 LDG.E R2, desc[UR40][R4.64] ;  /* 0x0000002804021981 */ /* 0x002ea8000c1e1900 */
[----:B------:R-:W2:Y:S01]  /*115d0*/  @P1 LDG.E R4, desc[UR40][R4.64+0x4] ;  /* 0x0000042804041981 */ /* 0x000ea2000c1e1900 */
[----:B-----5:R-:W-:Y:S01]  /*115e0*/  IMAD.IADD R7, R7, 0x1, -R33 ;  /* 0x0000000107077824 */ /* 0x020fe200078e0a21 */
[----:B------:R-:W-:Y:S01]  /*115f0*/  BSSY B0, `(.L_x_730) ;  /* 0x00001ae000007945 */ /* 0x000fe20003800000 */
[----:B--2---:R-:W-:-:S04]  /*11600*/  @P1 IMAD.IADD R6, R4, 0x1, -R2 ;  /* 0x0000000104061824 */ /* 0x004fc800078e0a02 */
[----:B------:R-:W-:-:S04]  /*11610*/  IMAD.IADD R3, R7, 0x1, R6 ;  /* 0x0000000107037824 */ /* 0x000fc800078e0206 */
[----:B------:R-:W-:Y:S01]  /*11620*/  VIADD R2, R3, 0x3f ;  /* 0x0000003f03027836 */ /* 0x000fe20000000000 */
[----:B------:R1:W-:Y:S04]  /*11630*/  STL [R1+0x4], R3 ;  /* 0x0000040301007387 */ /* 0x0003e80000100800 */
[----:B-1----:R-:W-:-:S04]  /*11640*/  SHF.R.S32.HI R3, RZ, 0x1f, R2 ;  /* 0x0000001fff037819 */ /* 0x002fc80000011402 */
[----:B------:R-:W-:Y:S01]  /*11650*/  LEA.HI R4, R3, R2, RZ, 0x6 ;  /* 0x0000000203047211 */ /* 0x000fe200078f30ff */
[----:B------:R-:W-:-:S03]  /*11660*/  IMAD.MOV R2, RZ, RZ, -R7 ;  /* 0x000000ffff027224 */ /* 0x000fc600078e0a07 */
[----:B------:R-:W-:Y:S01]  /*11670*/  LOP3.LUT R31, R4, 0xffffffc0, RZ, 0xc0, !PT ;  /* 0xffffffc0041f7812 */ /* 0x000fe200078ec0ff */
[----:B------:R1:W-:Y:S01]  /*11680*/  STL [R1+0x3c], R4 ;  /* 0x00003c0401007387 */ /* 0x0003e20000100800 */
[----:B------:R-:W-:Y:S02]  /*11690*/  VIMNMX R5, RZ, R2, !PT ;  /* 0x00000002ff057248 */ /* 0x000fe40007fe0100 */
[----:B------:R-:W-:-:S04]  /*116a0*/  VIADDMNMX R6, R31, -R7, R6, PT ;  /* 0x800000071f067246 */ /* 0x000fc80003800106 */
[----:B------:R-:W-:Y:S02]  /*116b0*/  ISETP.GT.AND P0, PT, R6, R5, PT ;  /* 0x000000050600720c */ /* 0x000fe40003f04270 */
[----:B------:R-:W-:-:S11]  /*116c0*/  SHF.R.U32.HI R5, RZ, 0x6, R5 ;  /* 0x00000006ff057819 */ /* 0x000fd60000011605 */
[----:B------:R-:W-:-:S05]  /*116d0*/  @P0 VIADD R2, R6, 0x3f ;  /* 0x0000003f06020836 */ /* 0x000fca0000000000 */
[----:B------:R-:W-:-:S04]  /*116e0*/  @P0 SHF.R.S32.HI R3, RZ, 0x1f, R2 ;  /* 0x0000001fff030819 */ /* 0x000fc80000011402 */
[----:B------:R-:W-:Y:S01]  /*116f0*/  @P0 LEA.HI R3, R3, R2, RZ, 0x6 ;  /* 0x0000000203030211 */ /* 0x000fe200078f30ff */
[----:B------:R-:W-:-:S03]  /*11700*/  IMAD.MOV.U32 R2, RZ, RZ, R5 ;  /* 0x000000ffff027224 */ /* 0x000fc600078e0005 */
[----:B------:R-:W-:Y:S02]  /*11710*/  @P0 SHF.R.S32.HI R2, RZ, 0x6, R3 ;  /* 0x00000006ff020819 */ /* 0x000fe40000011403 */
[----:B------:R-:W-:Y:S02]  /*11720*/  PLOP3.LUT P0, PT, PT, PT, PT, 0x80, 0x0 ;  /* 0x000000000000781c */ /* 0x000fe40003f0f070 */
[----:B------:R-:W-:-:S13]  /*11730*/  ISETP.GT.AND P2, PT, R2, R5, PT ;  /* 0x000000050200720c */ /* 0x000fda0003f44270 */
[----:B-1----:R-:W-:Y:S05]  /*11740*/  @!P2 BRA `(.L_x_731) ;  /* 0x000000180060a947 */ /* 0x002fea0003800000 */
[----:B------:R-:W-:Y:S01]  /*11750*/  UMOV UR4, 0xffffffff ;  /* 0xffffffff00047882 */ /* 0x000fe20000000000 */
[----:B------:R-:W-:Y:S02]  /*11760*/  SEL R4, R30, RZ, !P1 ;  /* 0x000000ff1e047207 */ /* 0x000fe40004800000 */
[----:B------:R-:W-:Y:S05]  /*11770*/  BRA.DIV UR4, `(.L_x_732) ;  /* 0x0000006a044c7947 */ /* 0x000fea000b800000 */
[----:B------:R-:W1:Y:S02]  /*11780*/  S2R R3, SR_TID.X ;  /* 0x0000000000037919 */ /* 0x000e640000002100 */
[----:B-1----:R-:W-:-:S04]  /*11790*/  SHF.R.U32.HI R3, RZ, 0x5, R3 ;  /* 0x00000005ff037819 */ /* 0x002fc80000011603 */
[----:B------:R-:W-:-:S05]  /*117a0*/  LOP3.LUT R3, R3, 0x3, RZ, 0xc0, !PT ;  /* 0x0000000303037812 */ /* 0x000fca00078ec0ff */
[----:B------:R1:W2:Y:S02]  /*117b0*/  SHFL.IDX PT, R14, R3, RZ, 0x1f ;  /* 0x00001fff030e7589 */ /* 0x0002a400000e0000 */
.L_x_878:
[----:B--2---:R-:W-:Y:S02]  /*117c0*/  ISETP.NE.AND P0, PT, R14, RZ, PT ;  /* 0x000000ff0e00720c */ /* 0x004fe40003f05270 */
[----:B------:R-:W-:-:S11]  /*117d0*/  PLOP3.LUT P6, PT, PT, PT, PT, 0x8, 0x0 ;  /* 0x000000000000781c */ /* 0x000fd60003fce170 */
[----:B------:R-:W-:Y:S05]  /*117e0*/  @P0 BRA `(.L_x_733) ;  /* 0x00000000000c0947 */ /* 0x000fea0003800000 */
[----:B------:R-:W-:-:S03]  /*117f0*/  UMOV UR4, 0xffffffff ;  /* 0xffffffff00047882 */ /* 0x000fc60000000000 */
[----:B------:R-:W-:Y:S05]  /*11800*/  BRA.DIV UR4, `(.L_x_734) ;  /* 0x0000006a045c7947 */ /* 0x000fea000b800000 */
[----:B------:R-:W-:-:S13]  /*11810*/  ELECT P6, URZ, PT ;  /* 0x00000000003f782f */ /* 0x000fda00038c0000 */
.L_x_733:
[----:B-1----:R-:W2:Y:S01]  /*11820*/  LDL R3, [R1+0x1c] ;  /* 0x00001c0001037983 */ /* 0x002ea20000100800 */
[----:B------:R-:W-:Y:S01]  /*11830*/  BSSY B1, `(.L_x_735) ;  /* 0x0000008000017945 */ /* 0x000fe20003800000 */
[----:B--2---:R-:W-:-:S05]  /*11840*/  VIADD R3, R3, 0x1 ;  /* 0x0000000103037836 */ /* 0x004fca0000000000 */
[----:B------:R-:W-:-:S04]  /*11850*/  LEA.HI R6, R3, R3, RZ, 0x1 ;  /* 0x0000000303067211 */ /* 0x000fc800078f08ff */
[----:B------:R-:W-:-:S05]  /*11860*/  LOP3.LUT R6, R6, 0xfffffffe, RZ, 0xc0, !PT ;  /* 0xfffffffe06067812 */ /* 0x000fca00078ec0ff */
[----:B------:R-:W-:-:S05]  /*11870*/  IMAD.IADD R3, R3, 0x1, -R6 ;  /* 0x0000000103037824 */ /* 0x000fca00078e0a06 */
[----:B------:R-:W-:-:S04]  /*11880*/  SHF.L.U32 R3, R3, 0x1f, RZ ;  /* 0x0000001f03037819 */ /* 0x000fc800000006ff */
[----:B------:R-:W1:Y:S02]  /*11890*/  SYNCS.PHASECHK.TRANS64.TRYWAIT P0, [R23+URZ+0x28c20], R3 ;  /* 0x028c2003170075a7 */ /* 0x000e64000800017f */
[----:B-1----:R-:W-:Y:S05]  /*118a0*/  @!P0 BRA `(.L_x_736) ;  /* 0x0000006800548947 */ /* 0x002fea0003800000 */
.L_x_881:
[----:B------:R-:W-:Y:S05]  /*118b0*/  BSYNC B1 ;  /* 0x0000000000017941 */ /* 0x000fea0003800000 */
.L_x_735:
[----:B------:R-:W-:Y:S04]  /*118c0*/  BSSY B1, `(.L_x_737) ;  /* 0x00000b7000017945 */ /* 0x000fe80003800000 */
[----:B------:R-:W-:Y:S05]  /*118d0*/  @!P6 BRA `(.L_x_738) ;  /* 0x0000000800d4e947 */ /* 0x000fea0003800000 */
[----:B-1----:R-:W-:Y:S01]  /*118e0*/  IMAD R3, R24, 0x8, R23 ;  /* 0x0000000818037824 */ /* 0x002fe200078e0217 */
[----:B------:R-:W-:Y:S01]  /*118f0*/  SHF.L.U32 R6, R28, 0x1f, RZ ;  /* 0x0000001f1c067819 */ /* 0x000fe200000006ff */
[----:B------:R-:W1:Y:S01]  /*11900*/  S2R R7, SR_TID.X ;  /* 0x0000000000077919 */ /* 0x000e620000002100 */
[----:B------:R-:W-:Y:S02]  /*11910*/  BSSY B2, `(.L_x_739) ;  /* 0x0000005000027945 */ /* 0x000fe40003800000 */
[----:B------:R-:W2:Y:S01]  /*11920*/  SYNCS.PHASECHK.TRANS64.TRYWAIT P0, [R3+URZ+0x28ca0], R6 ;  /* 0x028ca006030075a7 */ /* 0x000ea2000800017f */
[----:B-1----:R-:W-:-:S04]  /*11930*/  LOP3.LUT R7, R7, 0x7f, RZ, 0xc0, !PT ;  /* 0x0000007f07077812 */ /* 0x002fc800078ec0ff */
[----:B------:R-:W-:Y:S01]  /*11940*/  ISETP.NE.AND P1, PT, R7, RZ, PT ;  /* 0x000000ff0700720c */ /* 0x000fe20003f25270 */
[----:B--2---:R-:W-:-:S12]  /*11950*/  @!P0 BRA `(.L_x_740) ;  /* 0x00000068003c8947 */ /* 0x004fd80003800000 */
.L_x_882:
[----:B------:R-:W-:Y:S05]  /*11960*/  BSYNC B2 ;  /* 0x0000000000027941 */ /* 0x000fea0003800000 */
.L_x_739:
[----:B------:R-:W-:Y:S04]  /*11970*/  BSSY B2, `(.L_x_741) ;  /* 0x0000009000027945 */ /* 0x000fe80003800000 */
[----:B------:R-:W-:Y:S05]  /*11980*/  @P1 BRA `(.L_x_742) ;  /* 0x00000000001c1947 */ /* 0x000fea0003800000 */
[----:B0-----:R-:W0:Y:S01]  /*11990*/  S2R R8, SR_TID.X ;  /* 0x0000000000087919 */ /* 0x001e220000002100 */
[----:B------:R-:W-:-:S04]  /*119a0*/  IMAD.MOV.U32 R7, RZ, RZ, 0x2000 ;  /* 0x00002000ff077424 */ /* 0x000fc800078e00ff */
[----:B------:R2:W-:Y:S01]  /*119b0*/  SYNCS.ARRIVE.TRANS64 RZ, [R3+URZ+0x28c90], R7 ;  /* 0x028c900703ff79a7 */ /* 0x0005e2000800003f */
[----:B0-----:R-:W-:-:S04]  /*119c0*/  LOP3.LUT R8, R8, 0x1f, RZ, 0xc0, !PT ;  /* 0x0000001f08087812 */ /* 0x001fc800078ec0ff */
[----:B------:R-:W-:-:S13]  /*119d0*/  ISETP.NE.AND P0, PT, R8, RZ, PT ;  /* 0x000000ff0800720c */ /* 0x000fda0003f05270 */
[----:B--2---:R-:W-:Y:S05]  /*119e0*/  @!P0 BRA `(.L_x_742) ;  /* 0x0000000000048947 */ /* 0x004fea0003800000 */
[----:B------:R-:W-:Y:S01]  /*119f0*/  BPT.TRAP 0x1 ;  /* 0x000000040000795c */ /* 0x000fe20000300000 */
.L_x_742:
[----:B------:R-:W-:Y:S05]  /*11a00*/  BSYNC B2 ;  /* 0x0000000000027941 */ /* 0x000fea0003800000 */
.L_x_741:
[----:B------:R-:W-:Y:S01]  /*11a10*/  IMAD.MOV.U32 R12, RZ, RZ, RZ ;  /* 0x000000ffff0c7224 */ /* 0x000fe200078e00ff */
[----:B------:R-:W-:Y:S01]  /*11a20*/  UIADD3 UR4, UP0, UR38, 0x570, URZ ;  /* 0x0000057026047890 */ /* 0x000fe2000ff1e03f */
[----:B------:R-:W-:Y:S01]  /*11a30*/  IMAD R7, R2, 0x40, R0 ;  /* 0x0000004002077824 */ /* 0x000fe200078e0200 */
[----:B------:R-:W-:Y:S01]  /*11a40*/  PLOP3.LUT P0, PT, PT, PT, PT, 0x80, 0x0 ;  /* 0x000000000000781c */ /* 0x000fe20003f0f070 */
[----:B0-----:R-:W-:Y:S01]  /*11a50*/  IMAD R8, R24, 0x2000, R23 ;  /* 0x0000200018087824 */ /* 0x001fe200078e0217 */
[----:B------:R-:W-:Y:S01]  /*11a60*/  R2UR UR10, R12 ;  /* 0x000000000c0a72ca */ /* 0x000fe200000e0000 */
[----:B------:R-:W-:Y:S01]  /*11a70*/  VIADD R7, R7, 0xffffffc0 ;  /* 0xffffffc007077836 */ /* 0x000fe20000000000 */
[----:B------:R-:W-:Y:S01]  /*11a80*/  UIADD3.X UR5, URZ, UR39, URZ, UP0, !UPT ;  /* 0x000000273f057290 */ /* 0x000fe200087fe43f */
[----:B------:R-:W-:Y:S01]  /*11a90*/  VIADD R8, R8, 0x22400 ;  /* 0x0002240008087836 */ /* 0x000fe20000000000 */
[----:B------:R-:W-:Y:S01]  /*11aa0*/  UMOV UR6, 0x0 ;  /* 0x0000000000067882 */ /* 0x000fe20000000000 */
[----:B------:R-:W-:Y:S01]  /*11ab0*/  VIADD R9, R3, 0x28c90 ;  /* 0x00028c9003097836 */ /* 0x000fe20000000000 */
[----:B------:R-:W-:-:S09]  /*11ac0*/  UMOV UR7, 0x12f00000 ;  /* 0x12f0000000077882 */ /* 0x000fd20000000000 */
.L_x_743:
[----:B------:R-:W-:-:S13]  /*11ad0*/  @P0 ELECT P2, URZ, PT ;  /* 0x00000000003f082f */ /* 0x000fda0003840000 */
[----:B------:R-:W-:Y:S02]  /*11ae0*/  @P2 R2UR UR13, R4 ;  /* 0x00000000040d22ca */ /* 0x000fe400000e0000 */
[----:B------:R-:W-:Y:S02]  /*11af0*/  @P2 R2UR UR12, R18 ;  /* 0x00000000120c22ca */ /* 0x000fe400000e0000 */
[----:B------:R-:W-:Y:S02]  /*11b00*/  @P2 R2UR UR11, R7 ;  /* 0x00000000070b22ca */ /* 0x000fe400000e0000 */
[----:B------:R-:W-:Y:S02]  /*11b10*/  @P2 R2UR UR9, R9 ;  /* 0x00000000090922ca */ /* 0x000fe400000e0000 */
[----:B------:R-:W-:Y:S02]  /*11b20*/  @P2 R2UR UR8, R8 ;  /* 0x00000000080822ca */ /* 0x000fe400000e0000 */
[----:B------:R-:W-:-:S02]  /*11b30*/  @P2 PLOP3.LUT P0, PT, P2, PT, PT, 0x8, 0x0 ;  /* 0x000000000000281c */ /* 0x000fc4000170e170 */
[----:B------:R-:W-:-:S09]  /*11b40*/  PLOP3.LUT P2, PT, PT, PT, PT, 0x8, 0x0 ;  /* 0x000000000000781c */ /* 0x000fd20003f4e170 */
[----:B------:R0:W-:Y:S02]  /*11b50*/  UTMALDG.4D [UR8], [UR4], desc[UR6] ;  /* 0x00000608040075b4 */ /* 0x0001e40008019000 */
[----:B0-----:R-:W-:Y:S05]  /*11b60*/  @P0 BRA.U.ANY `(.L_x_743) ;  /* 0xfffffffd00d80947 */ /* 0x001fea000393ffff */
[----:B------:R-:W0:Y:S01]  /*11b70*/  SYNCS.PHASECHK.TRANS64.TRYWAIT P0, [R3+URZ+0x28cc0], R6 ;  /* 0x028cc006030075a7 */ /* 0x000e22000800017f */
[----:B------:R-:W-:Y:S04]  /*11b80*/  BSSY B2, `(.L_x_744) ;  /* 0x0000002000027945 */ /* 0x000fe80003800000 */
[----:B0-----:R-:W-:Y:S05]  /*11b90*/  @!P0 BRA `(.L_x_745) ;  /* 0x0000006400c08947 */ /* 0x001fea0003800000 */
.L_x_883:
[----:B------:R-:W-:Y:S05]  /*11ba0*/  BSYNC B2 ;  /* 0x0000000000027941 */ /* 0x000fea0003800000 */
.L_x_744:
[----:B------:R-:W-:Y:S01]  /*11bb0*/  BSSY B2, `(.L_x_746) ;  /* 0x000000b000027945 */ /* 0x000fe20003800000 */
[----:B------:R-:W-:Y:S02]  /*11bc0*/  IMAD.MOV.U32 R10, RZ, RZ, 0x0 ;  /* 0x00000000ff0a7424 */ /* 0x000fe400078e00ff */
[----:B------:R-:W-:Y:S01]  /*11bd0*/  IMAD.MOV.U32 R11, RZ, RZ, 0x12f00000 ;  /* 0x12f00000ff0b7424 */ /* 0x000fe200078e00ff */
[----:B------:R-:W-:Y:S06]  /*11be0*/  @P1 BRA `(.L_x_747) ;  /* 0x00000000001c1947 */ /* 0x000fec0003800000 */
[----:B------:R-:W2:Y:S01]  /*11bf0*/  S2R R8, SR_TID.X ;  /* 0x0000000000087919 */ /* 0x000ea20000002100 */
[----:B01----:R-:W-:-:S04]  /*11c00*/  MOV R6, 0x10000 ;  /* 0x0001000000067802 */ /* 0x003fc80000000f00 */
[----:B------:R3:W-:Y:S01]  /*11c10*/  SYNCS.ARRIVE.TRANS64 RZ, [R3+URZ+0x28cb0], R6 ;  /* 0x028cb00603ff79a7 */ /* 0x0007e2000800003f */
[----:B--2---:R-:W-:-:S04]  /*11c20*/  LOP3.LUT R8, R8, 0x1f, RZ, 0xc0, !PT ;  /* 0x0000001f08087812 */ /* 0x004fc800078ec0ff */
[----:B------:R-:W-:-:S13]  /*11c30*/  ISETP.NE.AND P0, PT, R8, RZ, PT ;  /* 0x000000ff0800720c */ /* 0x000fda0003f05270 */
[----:B---3--:R-:W-:Y:S05]  /*11c40*/  @!P0 BRA `(.L_x_747) ;  /* 0x0000000000048947 */ /* 0x008fea0003800000 */
[----:B------:R-:W-:Y:S01]  /*11c50*/  BPT.TRAP 0x1 ;  /* 0x000000040000795c */ /* 0x000fe20000300000 */
.L_x_747:
[----:B------:R-:W-:Y:S05]  /*11c60*/  BSYNC B2 ;  /* 0x0000000000027941 */ /* 0x000fea0003800000 */
.L_x_746:
[----:B------:R-:W-:Y:S01]  /*11c70*/  R2UR UR10, R12 ;  /* 0x000000000c0a72ca */ /* 0x000fe200000e0000 */
[----:B01----:R-:W-:Y:S01]  /*11c80*/  IMAD R6, R24, 0x10000, R23 ;  /* 0x0001000018067824 */ /* 0x003fe200078e0217 */
[----:B------:R-:W-:Y:S01]  /*11c90*/  R2UR UR6, R10 ;  /* 0x000000000a0672ca */ /* 0x000fe200000e0000 */
[----:B------:R-:W-:Y:S01]  /*11ca0*/  UIADD3 UR4, UP0, UR38, 0x670, URZ ;  /* 0x0000067026047890 */ /* 0x000fe2000ff1e03f */
[----:B------:R-:W-:Y:S01]  /*11cb0*/  R2UR UR7, R11 ;  /* 0x000000000b0772ca */ /* 0x000fe200000e0000 */
[----:B------:R-:W-:Y:S01]  /*11cc0*/  VIADD R3, R3, 0x28cb0 ;  /* 0x00028cb003037836 */ /* 0x000fe20000000000 */
[----:B------:R-:W-:Y:S01]  /*11cd0*/  PLOP3.LUT P0, PT, PT, PT, PT, 0x80, 0x0 ;  /* 0x000000000000781c */ /* 0x000fe20003f0f070 */
[----:B------:R-:W-:Y:S01]  /*11ce0*/  VIADD R8, R6, 0x400 ;  /* 0x0000040006087836 */ /* 0x000fe20000000000 */
[----:B------:R-:W-:-:S12]  /*11cf0*/  UIADD3.X UR5, URZ, UR39, URZ, UP0, !UPT ;  /* 0x000000273f057290 */ /* 0x000fd800087fe43f */
.L_x_748:
        /* <DEDUP_REMOVED lines=10> */
[----:B------:R-:W-:Y:S01]  /*11da0*/  R2UR UR6, R10 ;  /* 0x000000000a0672ca */ /* 0x000fe200000e0000 */
[----:B------:R-:W-:Y:S01]  /*11db0*/  VIADD R8, R6, 0x2400 ;  /* 0x0000240006087836 */ /* 0x000fe20000000000 */
[----:B------:R-:W-:Y:S01]  /*11dc0*/  R2UR UR7, R11 ;  /* 0x000000000b0772ca */ /* 0x000fe200000e0000 */
[----:B------:R-:W-:Y:S01]  /*11dd0*/  UMOV UR10, 0x40 ;  /* 0x00000040000a7882 */ /* 0x000fe20000000000 */
[----:B------:R-:W-:-:S13]  /*11de0*/  PLOP3.LUT P0, PT, PT, PT, PT, 0x80, 0x0 ;  /* 0x000000000000781c */ /* 0x000fda0003f0f070 */
.L_x_749:
        /* <DEDUP_REMOVED lines=15> */
.L_x_750:
        /* <DEDUP_REMOVED lines=15> */
.L_x_751:
        /* <DEDUP_REMOVED lines=15> */
.L_x_752:
        /* <DEDUP_REMOVED lines=15> */
.L_x_753:
        /* <DEDUP_REMOVED lines=15> */
.L_x_754:
        /* <DEDUP_REMOVED lines=15> */
.L_x_755:
        /* <DEDUP_REMOVED lines=9> */
[----:B--2---:R-:W-:Y:S05]  /*12420*/  @P0 BRA.U.ANY `(.L_x_755) ;  /* 0xfffffffd00d80947 */ /* 0x004fea000393ffff */
.L_x_738:
[----:B------:R-:W-:Y:S05]  /*12430*/  BSYNC B1 ;  /* 0x0000000000017941 */ /* 0x000fea0003800000 */
.L_x_737:
[----:B------:R-:W-:Y:S01]  /*12440*/  VIADD R9, R2, 0xfffffffe ;  /* 0xfffffffe02097836 */ /* 0x000fe20000000000 */
[----:B------:R-:W-:Y:S01]  /*12450*/  PLOP3.LUT P0, PT, PT, PT, PT, 0x8, 0x0 ;  /* 0x000000000000781c */ /* 0x000fe20003f0e170 */
[----:B------:R-:W-:-:S03]  /*12460*/  VIADD R24, R24, 0x1 ;  /* 0x0000000118187836 */ /* 0x000fc60000000000 */
[----:B------:R-:W-:Y:S02]  /*12470*/  ISETP.GE.AND P2, PT, R9, R5, PT ;  /* 0x000000050900720c */ /* 0x000fe40003f46270 */
[----:B------:R-:W-:-:S04]  /*12480*/  ISETP.NE.AND P1, PT, R24, 0x2, PT ;  /* 0x000000021800780c */ /* 0x000fc80003f25270 */
[----:B------:R-:W-:Y:S02]  /*12490*/  SEL R2, RZ, 0x1, P1 ;  /* 0x00000001ff027807 */ /* 0x000fe40000800000 */
[----:B------:R-:W-:Y:S02]  /*124a0*/  SEL R24, R24, RZ, P1 ;  /* 0x000000ff18187207 */ /* 0x000fe40000800000 */
[----:B------:R-:W-:-:S03]  /*124b0*/  LOP3.LUT R28, R28, R2, RZ, 0x3c, !PT ;  /* 0x000000021c1c7212 */ /* 0x000fc600078e3cff */
[----:B------:R-:W-:Y:S05]  /*124c0*/  @!P2 BRA `(.L_x_731) ;  /* 0x0000000c0000a947 */ /* 0x000fea0003800000 */
.L_x_775:
[----:B------:R-:W-:Y:S05]  /*124d0*/  YIELD ;  /* 0x0000000000007946 */ /* 0x000fea0003800000 */
[----:B------:R-:W-:Y:S04]  /*124e0*/  BSSY B1, `(.L_x_756) ;  /* 0x00000b6000017945 */ /* 0x000fe80003800000 */
[----:B------:R-:W-:Y:S05]  /*124f0*/  @!P6 BRA `(.L_x_757) ;  /* 0x0000000800d0e947 */ /* 0x000fea0003800000 */
[----:B------:R-:W-:Y:S01]  /*12500*/  IMAD R6, R24, 0x8, R23 ;  /* 0x0000000818067824 */ /* 0x000fe200078e0217 */
[----:B------:R-:W-:Y:S01]  /*12510*/  SHF.L.U32 R2, R28, 0x1f, RZ ;  /* 0x0000001f1c027819 */ /* 0x000fe200000006ff */
[----:B-1----:R-:W1:Y:S01]  /*12520*/  S2R R3, SR_TID.X ;  /* 0x0000000000037919 */ /* 0x002e620000002100 */
[----:B------:R-:W-:Y:S02]  /*12530*/  BSSY B2, `(.L_x_758) ;  /* 0x0000005000027945 */ /* 0x000fe40003800000 */
[----:B------:R-:W2:Y:S01]  /*12540*/  SYNCS.PHASECHK.TRANS64.TRYWAIT P1, [R6+URZ+0x28ca0], R2 ;  /* 0x028ca002060075a7 */ /* 0x000ea2000802017f */
[----:B-1----:R-:W-:-:S04]  /*12550*/  LOP3.LUT R3, R3, 0x7f, RZ, 0xc0, !PT ;  /* 0x0000007f03037812 */ /* 0x002fc800078ec0ff */
[----:B------:R-:W-:Y:S01]  /*12560*/  ISETP.NE.AND P2, PT, R3, RZ, PT ;  /* 0x000000ff0300720c */ /* 0x000fe20003f45270 */
[----:B--2---:R-:W-:-:S12]  /*12570*/  @!P1 BRA `(.L_x_759) ;  /* 0x0000005c005c9947 */ /* 0x004fd80003800000 */
.L_x_884:
[----:B------:R-:W-:Y:S05]  /*12580*/  BSYNC B2 ;  /* 0x0000000000027941 */ /* 0x000fea0003800000 */
.L_x_758:
[----:B------:R-:W-:Y:S04]  /*12590*/  BSSY B2, `(.L_x_760) ;  /* 0x0000009000027945 */ /* 0x000fe80003800000 */
[----:B------:R-:W-:Y:S05]  /*125a0*/  @P2 BRA `(.L_x_761) ;  /* 0x00000000001c2947 */ /* 0x000fea0003800000 */
[----:B------:R-:W2:Y:S01]  /*125b0*/  S2R R7, SR_TID.X ;  /* 0x0000000000077919 */ /* 0x000ea20000002100 */
[----:B------:R-:W-:-:S04]  /*125c0*/  IMAD.MOV.U32 R3, RZ, RZ, 0x2000 ;  /* 0x00002000ff037424 */ /* 0x000fc800078e00ff */
[----:B------:R3:W-:Y:S01]  /*125d0*/  SYNCS.ARRIVE.TRANS64 RZ, [R6+URZ+0x28c90], R3 ;  /* 0x028c900306ff79a7 */ /* 0x0007e2000800003f */
[----:B--2---:R-:W-:-:S04]  /*125e0*/  LOP3.LUT R7, R7, 0x1f, RZ, 0xc0, !PT ;  /* 0x0000001f07077812 */ /* 0x004fc800078ec0ff */
[----:B------:R-:W-:-:S13]  /*125f0*/  ISETP.NE.AND P1, PT, R7, RZ, PT ;  /* 0x000000ff0700720c */ /* 0x000fda0003f25270 */
[----:B---3--:R-:W-:Y:S05]  /*12600*/  @!P1 BRA `(.L_x_761) ;  /* 0x0000000000049947 */ /* 0x008fea0003800000 */
[----:B------:R-:W-:Y:S01]  /*12610*/  BPT.TRAP 0x1 ;  /* 0x000000040000795c */ /* 0x000fe20000300000 */
.L_x_761:
[----:B------:R-:W-:Y:S05]  /*12620*/  BSYNC B2 ;  /* 0x0000000000027941 */ /* 0x000fea0003800000 */
.L_x_760:
        /* <DEDUP_REMOVED lines=10> */
[----:B------:R-:W-:-:S10]  /*126d0*/  UMOV UR7, 0x12f00000 ;  /* 0x12f0000000077882 */ /* 0x000fd40000000000 */
.L_x_762:
        /* <DEDUP_REMOVED lines=13> */
.L_x_885:
[----:B------:R-:W-:Y:S05]  /*127b0*/  BSYNC B2 ;  /* 0x0000000000027941 */ /* 0x000fea0003800000 */
.L_x_763:
[----:B------:R-:W-:Y:S01]  /*127c0*/  BSSY B2, `(.L_x_765) ;  /* 0x000000b000027945 */ /* 0x000fe20003800000 */
[----:B01----:R-:W-:Y:S02]  /*127d0*/  IMAD.MOV.U32 R2, RZ, RZ, 0x0 ;  /* 0x00000000ff027424 */ /* 0x003fe400078e00ff */
[----:B------:R-:W-:Y:S01]  /*127e0*/  IMAD.MOV.U32 R3, RZ, RZ, 0x12f00000 ;  /* 0x12f00000ff037424 */ /* 0x000fe200078e00ff */
[----:B------:R-:W-:Y:S06]  /*127f0*/  @P2 BRA `(.L_x_766) ;  /* 0x00000000001c2947 */ /* 0x000fec0003800000 */
[----:B------:R-:W0:Y:S01]  /*12800*/  S2R R11, SR_TID.X ;  /* 0x00000000000b7919 */ /* 0x000e220000002100 */
[----:B------:R-:W-:-:S04]  /*12810*/  MOV R7, 0x10000 ;  /* 0x0001000000077802 */ /* 0x000fc80000000f00 */
[----:B------:R1:W-:Y:S01]  /*12820*/  SYNCS.ARRIVE.TRANS64 RZ, [R6+URZ+0x28cb0], R7 ;  /* 0x028cb00706ff79a7 */ /* 0x0003e2000800003f */
[----:B0-----:R-:W-:-:S04]  /*12830*/  LOP3.LUT R11, R11, 0x1f, RZ, 0xc0, !PT ;  /* 0x0000001f0b0b7812 */ /* 0x001fc800078ec0ff */
[----:B------:R-:W-:-:S13]  /*12840*/  ISETP.NE.AND P1, PT, R11, RZ, PT ;  /* 0x000000ff0b00720c */ /* 0x000fda0003f25270 */
[----:B-1----:R-:W-:Y:S05]  /*12850*/  @!P1 BRA `(.L_x_766) ;  /* 0x0000000000049947 */ /* 0x002fea0003800000 */
[----:B------:R-:W-:Y:S01]  /*12860*/  BPT.TRAP 0x1 ;  /* 0x000000040000795c */ /* 0x000fe20000300000 */
.L_x_766:
[----:B------:R-:W-:Y:S05]  /*12870*/  BSYNC B2 ;  /* 0x0000000000027941 */ /* 0x000fea0003800000 */
.L_x_765:
[----:B------:R-:W-:Y:S01]  /*12880*/  R2UR UR6, R2 ;  /* 0x00000000020672ca */ /* 0x000fe200000e0000 */
[----:B------:R-:W-:Y:S01]  /*12890*/  IMAD R7, R24, 0x10000, R23 ;  /* 0x0001000018077824 */ /* 0x000fe200078e0217 */
[----:B------:R-:W-:Y:S01]  /*128a0*/  R2UR UR7, R3 ;  /* 0x00000000030772ca */ /* 0x000fe200000e0000 */
[----:B------:R-:W-:Y:S01]  /*128b0*/  UIADD3 UR4, UP0, UR38, 0x670, URZ ;  /* 0x0000067026047890 */ /* 0x000fe2000ff1e03f */
[----:B------:R-:W-:Y:S01]  /*128c0*/  R2UR UR10, R10 ;  /* 0x000000000a0a72ca */ /* 0x000fe200000e0000 */
[----:B------:R-:W-:Y:S01]  /*128d0*/  VIADD R6, R6, 0x28cb0 ;  /* 0x00028cb006067836 */ /* 0x000fe20000000000 */
[----:B------:R-:W-:Y:S01]  /*128e0*/  PLOP3.LUT P1, PT, PT, PT, PT, 0x80, 0x0 ;  /* 0x000000000000781c */ /* 0x000fe20003f2f070 */
[----:B------:R-:W-:Y:S01]  /*128f0*/  VIADD R10, R7, 0x400 ;  /* 0x00000400070a7836 */ /* 0x000fe20000000000 */
[----:B------:R-:W-:-:S12]  /*12900*/  UIADD3.X UR5, URZ, UR39, URZ, UP0, !UPT ;  /* 0x000000273f057290 */ /* 0x000fd800087fe43f */
.L_x_767:
        /* <DEDUP_REMOVED lines=15> */
.L_x_768:
        /* <DEDUP_REMOVED lines=15> */
.L_x_769:
        /* <DEDUP_REMOVED lines=15> */
.L_x_770:
        /* <DEDUP_REMOVED lines=15> */
.L_x_771:
        /* <DEDUP_REMOVED lines=15> */
.L_x_772:
        /* <DEDUP_REMOVED lines=15> */
.L_x_773:
        /* <DEDUP_REMOVED lines=15> */
.L_x_774:
        /* <DEDUP_REMOVED lines=10> */
.L_x_757:
[----:B------:R-:W-:Y:S05]  /*13040*/  BSYNC B1 ;  /* 0x0000000000017941 */ /* 0x000fea0003800000 */
.L_x_756:
[C---:B------:R-:W-:Y:S01]  /*13050*/  ISETP.GT.AND P2, PT, R9.reuse, R5, PT ;  /* 0x000000050900720c */ /* 0x040fe20003f44270 */
[----:B------:R-:W-:Y:S02]  /*13060*/  VIADD R24, R24, 0x1 ;  /* 0x0000000118187836 */ /* 0x000fe40000000000 */
[----:B------:R-:W-:-:S03]  /*13070*/  VIADD R9, R9, 0xffffffff ;  /* 0xffffffff09097836 */ /* 0x000fc60000000000 */
[----:B------:R-:W-:-:S04]  /*13080*/  ISETP.NE.AND P1, PT, R24, 0x2, PT ;  /* 0x000000021800780c */ /* 0x000fc80003f25270 */
[----:B------:R-:W-:Y:S02]  /*13090*/  SEL R2, RZ, 0x1, P1 ;  /* 0x00000001ff027807 */ /* 0x000fe40000800000 */
[----:B------:R-:W-:Y:S02]  /*130a0*/  SEL R24, R24, RZ, P1 ;  /* 0x000000ff18187207 */ /* 0x000fe40000800000 */
[----:B------:R-:W-:Y:S01]  /*130b0*/  LOP3.LUT R28, R28, R2, RZ, 0x3c, !PT ;  /* 0x000000021c1c7212 */ /* 0x000fe200078e3cff */
[----:B------:R-:W-:Y:S06]  /*130c0*/  @P2 BRA `(.L_x_775) ;  /* 0xfffffff400002947 */ /* 0x000fec000383ffff */
.L_x_731:
[----:B------:R-:W-:Y:S05]  /*130d0*/  BSYNC B0 ;  /* 0x0000000000007941 */ /* 0x000fea0003800000 */
.L_x_730:
[----:B------:R-:W2:Y:S01]  /*130e0*/  LDL R2, [R1+0x4] ;  /* 0x0000040001027983 */ /* 0x000ea20000100800 */
[----:B------:R-:W-:Y:S05]  /*130f0*/  @!P0 WARPSYNC.ALL ;  /* 0x0000000000008948 */ /* 0x000fea0003800000 */
[----:B------:R-:W-:Y:S06]  /*13100*/  @!P0 BAR.SYNC.DEFER_BLOCKING 0xc, 0x180 ;  /* 0x0306000000008b1d */ /* 0x000fec0000010000 */
[----:B------:R-:W-:Y:S01]  /*13110*/  BSSY B7, `(.L_x_776) ;  /* 0x0000378000077945 */ /* 0x000fe20003800000 */
[----:B--2---:R-:W-:-:S13]  /*13120*/  ISETP.GT.AND P0, PT, R2, RZ, PT ;  /* 0x000000ff0200720c */ /* 0x004fda0003f04270 */
[----:B------:R-:W-:Y:S05]  /*13130*/  @P0 BRA `(.L_x_777) ;  /* 0x0000000000440947 */ /* 0x000fea0003800000 */
[----:B------:R-:W2:Y:S02]  /*13140*/  S2R R2, SR_TID.X ;  /* 0x0000000000027919 */ /* 0x000ea40000002100 */
[----:B--2---:R-:W-:-:S04]  /*13150*/  LOP3.LUT R2, R2, 0x7f, RZ, 0xc0, !PT ;  /* 0x0000007f02027812 */ /* 0x004fc800078ec0ff */
[----:B------:R-:W-:-:S13]  /*13160*/  ISETP.NE.AND P0, PT, R2, RZ, PT ;  /* 0x000000ff0200720c */ /* 0x000fda0003f05270 */
[----:B------:R-:W-:Y:S05]  /*13170*/  @P0 BRA `(.L_x_778) ;  /* 0x0000003400c40947 */ /* 0x000fea0003800000 */
[----:B------:R-:W2:Y:S01]  /*13180*/  S2R R5, SR_LANEID ;  /* 0x0000000000057919 */ /* 0x000ea20000000000 */
[----:B------:R-:W-:Y:S01]  /*13190*/  VOTEU.ANY UR4, UPT, PT ;  /* 0x0000000000047886 */ /* 0x000fe200038e0100 */
[----:B-1----:R-:W1:Y:S01]  /*131a0*/  LDC.64 R2, c[0x0][0xc60] ;  /* 0x00031800ff027b82 */ /* 0x002e620000000a00 */
[----:B------:R-:W2:Y:S02]  /*131b0*/  FLO.U32 R0, UR4 ;  /* 0x0000000400007d00 */ /* 0x000ea400080e0000 */
[----:B--2---:R-:W-:-:S06]  /*131c0*/  ISETP.EQ.U32.AND P0, PT, R0, R5, PT ;  /* 0x000000050000720c */ /* 0x004fcc0003f02070 */
[----:B------:R-:W1:Y:S07]  /*131d0*/  POPC R5, UR4 ;  /* 0x0000000400057d09 */ /* 0x000e6e0008000000 */
[----:B-1----:R-:W2:Y:S01]  /*131e0*/  @P0 ATOMG.E.ADD.STRONG.GPU PT, R3, desc[UR40][R2.64], R5 ;  /* 0x00000005020309a8 */ /* 0x002ea200081ee1e8 */
[----:B------:R-:W1:Y:S02]  /*131f0*/  S2R R4, SR_LTMASK ;  /* 0x0000000000047919 */ /* 0x000e640000003900 */
[----:B-1----:R-:W-:-:S04]  /*13200*/  LOP3.LUT R4, R4, UR4, RZ, 0xc0, !PT ;  /* 0x0000000404047c12 */ /* 0x002fc8000f8ec0ff */
[----:B------:R-:W1:Y:S01]  /*13210*/  POPC R7, R4 ;  /* 0x0000000400077309 */ /* 0x000e620000000000 */
[----:B--2---:R-:W1:Y:S02]  /*13220*/  SHFL.IDX PT, R0, R3, R0, 0x1f ;  /* 0x00001f0003007589 */ /* 0x004e6400000e0000 */
[----:B-1----:R-:W-:Y:S01]  /*13230*/  IADD3 R16, R0, UR36, R7 ;  /* 0x0000002400107c10 */ /* 0x002fe2000fffe007 */
[----:B------:R-:W-:Y:S06]  /*13240*/  BRA `(.L_x_778) ;  /* 0x0000003400907947 */ /* 0x000fec0003800000 */
.L_x_777:
        /* <DEDUP_REMOVED lines=8> */
[----:B------:R-:W-:Y:S01]  /*132d0*/  IMAD.U32 R4, RZ, RZ, UR6 ;  /* 0x00000006ff047e24 */ /* 0x000fe2000f8e00ff */
[----:B------:R-:W-:Y:S01]  /*132e0*/  MOV R13, RZ ;  /* 0x000000ff000d7202 */ /* 0x000fe20000000f00 */
[----:B-1----:R-:W1:Y:S01]  /*132f0*/  LDC.64 R2, c[0x4][R2] ;  /* 0x0100000002027b82 */ /* 0x002e620000000a00 */
[----:B------:R-:W-:Y:S02]  /*13300*/  IMAD.U32 R5, RZ, RZ, UR7 ;  /* 0x00000007ff057e24 */ /* 0x000fe4000f8e00ff */
[----:B------:R-:W-:Y:S02]  /*13310*/  IMAD.U32 R6, RZ, RZ, UR8 ;  /* 0x00000008ff067e24 */ /* 0x000fe4000f8e00ff */
[----:B------:R-:W-:-:S02]  /*13320*/  IMAD.U32 R7, RZ, RZ, UR9 ;  /* 0x00000009ff077e24 */ /* 0x000fc4000f8e00ff */
[----:B------:R-:W-:Y:S02]  /*13330*/  IMAD.U32 R10, RZ, RZ, UR4 ;  /* 0x00000004ff0a7e24 */ /* 0x000fe4000f8e00ff */
[----:B------:R-:W-:Y:S02]  /*13340*/  IMAD.U32 R11, RZ, RZ, UR5 ;  /* 0x00000005ff0b7e24 */ /* 0x000fe4000f8e00ff */
[----:B0-----:R-:W-:Y:S02]  /*13350*/  IMAD.MOV.U32 R8, RZ, RZ, 0x70 ;  /* 0x00000070ff087424 */ /* 0x001fe400078e00ff */
[----:B------:R-:W-:-:S07]  /*13360*/  IMAD.MOV.U32 R12, RZ, RZ, 0x1 ;  /* 0x00000001ff0c7424 */ /* 0x000fce00078e00ff */
[----:B------:R-:W-:-:S07]  /*13370*/  LEPC R20, `(.L_x_780) ;  /* 0x000000001014794e */ /* 0x000fce0000000000 */
[----:B-1----:R-:W-:Y:S05]  /*13380*/  CALL.ABS.NOINC R2 ;  /* 0x0000000002007343 */ /* 0x002fea0003c00000 */
.L_x_780:
[----:B------:R-:W-:Y:S05]  /*13390*/  BSYNC B6 ;  /* 0x0000000000067941 */ /* 0x000fea0003800000 */
.L_x_779:
        /* <DEDUP_REMOVED lines=8> */
[----:B-1----:R1:W2:Y:S01]  /*13420*/  LDC.64 R2, c[0x4][R34] ;  /* 0x0100000022027b82 */ /* 0x0022a20000000a00 */
[----:B------:R-:W-:Y:S02]  /*13430*/  IMAD.U32 R4, RZ, RZ, UR6 ;  /* 0x00000006ff047e24 */ /* 0x000fe4000f8e00ff */
[----:B------:R-:W-:Y:S02]  /*13440*/  IMAD.U32 R5, RZ, RZ, UR7 ;  /* 0x00000007ff057e24 */ /* 0x000fe4000f8e00ff */
[----:B------:R-:W-:Y:S02]  /*13450*/  IMAD.U32 R6, RZ, RZ, UR8 ;  /* 0x00000008ff067e24 */ /* 0x000fe4000f8e00ff */
[----:B------:R-:W-:-:S02]  /*13460*/  IMAD.U32 R7, RZ, RZ, UR9 ;  /* 0x00000009ff077e24 */ /* 0x000fc4000f8e00ff */
[----:B------:R-:W-:Y:S02]  /*13470*/  IMAD.U32 R10, RZ, RZ, UR4 ;  /* 0x00000004ff0a7e24 */ /* 0x000fe4000f8e00ff */
[----:B------:R-:W-:Y:S02]  /*13480*/  IMAD.U32 R11, RZ, RZ, UR5 ;  /* 0x00000005ff0b7e24 */ /* 0x000fe4000f8e00ff */
[----:B0-----:R-:W-:Y:S02]  /*13490*/  IMAD.MOV.U32 R8, RZ, RZ, 0x70 ;  /* 0x00000070ff087424 */ /* 0x001fe400078e00ff */
[----:B------:R-:W-:Y:S02]  /*134a0*/  IMAD.MOV.U32 R12, RZ, RZ, 0x1 ;  /* 0x00000001ff0c7424 */ /* 0x000fe400078e00ff */
[----:B-1----:R-:W-:-:S07]  /*134b0*/  IMAD.MOV.U32 R13, RZ, RZ, RZ ;  /* 0x000000ffff0d7224 */ /* 0x002fce00078e00ff */
[----:B------:R-:W-:-:S07]  /*134c0*/  LEPC R20, `(.L_x_783) ;  /* 0x000000001014794e */ /* 0x000fce0000000000 */
[----:B--2---:R-:W-:Y:S05]  /*134d0*/  CALL.ABS.NOINC R2 ;  /* 0x0000000002007343 */ /* 0x004fea0003c00000 */
.L_x_783:
[----:B------:R0:W1:Y:S01]  /*134e0*/  LDC.64 R2, c[0x4][R34] ;  /* 0x0100000022027b82 */ /* 0x0000620000000a00 */
[----:B------:R-:W-:Y:S01]  /*134f0*/  ULDC.64 UR4, c[0x4][0x90] ;  /* 0x0100240000047ab9 */ /* 0x000fe20000000a00 */
[----:B------:R-:W-:Y:S01]  /*13500*/  ULDC.64 UR6, c[0x4][0x98] ;  /* 0x0100260000067ab9 */ /* 0x000fe20000000a00 */
[----:B------:R-:W-:Y:S01]  /*13510*/  ULDC.64 UR8, c[0x4][0x18] ;  /* 0x0100060000087ab9 */ /* 0x000fe20000000a00 */
[----:B------:R-:W-:Y:S02]  /*13520*/  IMAD.U32 R4, RZ, RZ, UR4 ;  /* 0x00000004ff047e24 */ /* 0x000fe4000f8e00ff */
[----:B------:R-:W-:Y:S02]  /*13530*/  IMAD.U32 R5, RZ, RZ, UR5 ;  /* 0x00000005ff057e24 */ /* 0x000fe4000f8e00ff */
[----:B------:R-:W-:Y:S02]  /*13540*/  IMAD.U32 R6, RZ, RZ, UR6 ;  /* 0x00000006ff067e24 */ /* 0x000fe4000f8e00ff */
[----:B------:R-:W-:-:S02]  /*13550*/  IMAD.U32 R7, RZ, RZ, UR7 ;  /* 0x00000007ff077e24 */ /* 0x000fc4000f8e00ff */
[----:B------:R-:W-:Y:S02]  /*13560*/  IMAD.U32 R10, RZ, RZ, UR8 ;  /* 0x00000008ff0a7e24 */ /* 0x000fe4000f8e00ff */
[----:B------:R-:W-:Y:S02]  /*13570*/  IMAD.U32 R11, RZ, RZ, UR9 ;  /* 0x00000009ff0b7e24 */ /* 0x000fe4000f8e00ff */
[----:B------:R-:W-:Y:S02]  /*13580*/  IMAD.MOV.U32 R8, RZ, RZ, 0x70 ;  /* 0x00000070ff087424 */ /* 0x000fe400078e00ff */
[----:B------:R-:W-:Y:S02]  /*13590*/  IMAD.MOV.U32 R12, RZ, RZ, 0x1 ;  /* 0x00000001ff0c7424 */ /* 0x000fe400078e00ff */
[----:B0-----:R-:W-:-:S07]  /*135a0*/  IMAD.MOV.U32 R13, RZ, RZ, RZ ;  /* 0x000000ffff0d7224 */ /* 0x001fce00078e00ff */
[----:B------:R-:W-:-:S07]  /*135b0*/  LEPC R20, `(.L_x_782) ;  /* 0x000000001014794e */ /* 0x000fce0000000000 */
[----:B-1----:R-:W-:Y:S05]  /*135c0*/  CALL.ABS.NOINC R2 ;  /* 0x0000000002007343 */ /* 0x002fea0003c00000 */
.L_x_782:
[----:B------:R-:W-:Y:S05]  /*135d0*/  BSYNC B6 ;  /* 0x0000000000067941 */ /* 0x000fea0003800000 */
.L_x_781:
[----:B------:R-:W2:Y:S01]  /*135e0*/  LDL R34, [R1+0x4] ;  /* 0x0000040001227983 */ /* 0x000ea20000100800 */
[----:B------:R-:W-:Y:S01]  /*135f0*/  ULDC.64 UR4, c[0x0][0x9f8] ;  /* 0x00027e0000047ab9 */ /* 0x000fe20000000a00 */
[----:B------:R-:W3:Y:S01]  /*13600*/  LDC R10, c[0x0][0x430] ;  /* 0x00010c00ff0a7b82 */ /* 0x000ee20000000800 */
[----:B------:R-:W-:Y:S01]  /*13610*/  ISETP.NE.U32.AND P0, PT, RZ, UR4, PT ;  /* 0x00000004ff007c0c */ /* 0x000fe2000bf05070 */
[----:B------:R-:W4:Y:S03]  /*13620*/  S2R R20, SR_TID.X ;  /* 0x0000000000147919 */ /* 0x000f260000002100 */
[----:B------:R-:W-:-:S13]  /*13630*/  ISETP.NE.AND.EX P0, PT, RZ, UR5, PT, P0 ;  /* 0x00000005ff007c0c */ /* 0x000fda000bf05300 */
[----:B------:R-:W-:Y:S01]  /*13640*/  @P0 IADD3 R2, P1, R27, UR4, RZ ;  /* 0x000000041b020c10 */ /* 0x000fe2000ff3e0ff */
[----:B------:R-:W0:Y:S01]  /*13650*/  S2R R11, SR_TID.X ;  /* 0x00000000000b7919 */ /* 0x000e220000002100 */
[----:B------:R-:W-:Y:S02]  /*13660*/  ULDC UR4, c[0x0][0x320] ;  /* 0x0000c80000047ab9 */ /* 0x000fe40000000800 */
[----:B-1----:R-:W-:-:S05]  /*13670*/  @P0 IADD3.X R3, R29, UR5, RZ, P1, !PT ;  /* 0x000000051d030c10 */ /* 0x002fca0008ffe4ff */
[----:B------:R1:W2:Y:S01]  /*13680*/  @P0 LDG.E R30, desc[UR40][R2.64] ;  /* 0x00000028021e0981 */ /* 0x0002a2000c1e1900 */
[----:B----4-:R-:W-:-:S04]  /*13690*/  LOP3.LUT R20, R20, 0x7f, RZ, 0xc0, !PT ;  /* 0x0000007f14147812 */ /* 0x010fc800078ec0ff */
[----:B------:R-:W-:Y:S02]  /*136a0*/  SHF.R.U32.HI R21, RZ, 0x3, R20 ;  /* 0x00000003ff157819 */ /* 0x000fe40000011614 */
[----:B------:R-:W4:Y:S02]  /*136b0*/  S2R R20, SR_TID.X ;  /* 0x0000000000147919 */ /* 0x000f240000002100 */
[----:B----4-:R-:W-:-:S05]  /*136c0*/  IMAD.SHL.U32 R20, R20, 0x10, RZ ;  /* 0x0000001014147824 */ /* 0x010fca00078e00ff */
[----:B------:R-:W-:Y:S02]  /*136d0*/  LOP3.LUT R20, R21, 0x70, R20, 0xf8, !PT ;  /* 0x0000007015147812 */ /* 0x000fe400078ef814 */
[----:B------:R-:W4:Y:S01]  /*136e0*/  S2R R21, SR_TID.X ;  /* 0x0000000000157919 */ /* 0x000f220000002100 */
[----:B---3--:R-:W-:Y:S01]  /*136f0*/  ISETP.NE.AND P1, PT, R10, 0x1, PT ;  /* 0x000000010a00780c */ /* 0x008fe20003f25270 */
[----:B------:R-:W-:-:S12]  /*13700*/  VIADD R31, R31, 0xffffffc0 ;  /* 0xffffffc01f1f7836 */ /* 0x000fd80000000000 */
[----:B------:R-:W3:Y:S08]  /*13710*/  @P1 LDC R0, c[0x0][0x434] ;  /* 0x00010d00ff001b82 */ /* 0x000ef00000000800 */
[----:B-1----:R-:W1:Y:S01]  /*13720*/  @P1 LDC R2, c[0x0][0x438] ;  /* 0x00010e00ff021b82 */ /* 0x002e620000000800 */
[----:B----4-:R-:W-:-:S05]  /*13730*/  IMAD.SHL.U32 R21, R21, 0x8, RZ ;  /* 0x0000000815157824 */ /* 0x010fca00078e00ff */
[----:B------:R-:W-:-:S04]  /*13740*/  LOP3.LUT R21, R21, 0x38, RZ, 0xc0, !PT ;  /* 0x0000003815157812 */ /* 0x000fc800078ec0ff */
[----:B------:R-:W-:-:S04]  /*13750*/  LOP3.LUT R21, R21, 0x40, RZ, 0xfc, !PT ;  /* 0x0000004015157812 */ /* 0x000fc800078efcff */
[----:B------:R-:W-:Y:S02]  /*13760*/  ISETP.GE.AND P2, PT, R21, UR4, PT ;  /* 0x0000000415007c0c */ /* 0x000fe4000bf46270 */
[----:B------:R-:W4:Y:S01]  /*13770*/  S2R R21, SR_TID.X ;  /* 0x0000000000157919 */ /* 0x000f220000002100 */
[----:B------:R-:W-:Y:S01]  /*13780*/  IADD3 R3, R20, R31, RZ ;  /* 0x0000001f14037210 */ /* 0x000fe20007ffe0ff */
[----:B0-----:R-:W-:-:S04]  /*13790*/  IMAD.SHL.U32 R11, R11, 0x8, RZ ;  /* 0x000000080b0b7824 */ /* 0x001fc800078e00ff */
[----:B------:R-:W-:Y:S01]  /*137a0*/  IMAD.IADD R8, R3, 0x1, R33 ;  /* 0x0000000103087824 */ /* 0x000fe200078e0221 */
[----:B------:R-:W-:Y:S02]  /*137b0*/  LOP3.LUT R11, R11, 0x38, RZ, 0xc0, !PT ;  /* 0x000000380b0b7812 */ /* 0x000fe400078ec0ff */
[----:B------:R-:W-:-:S04]  /*137c0*/  LOP3.LUT R22, R22, 0xffffffbf, RZ, 0xc0, !PT ;  /* 0xffffffbf16167812 */ /* 0x000fc800078ec0ff */
[----:B------:R-:W-:-:S04]  /*137d0*/  @P2 LOP3.LUT R22, R22, 0x40, RZ, 0xfc, !PT ;  /* 0x0000004016162812 */ /* 0x000fc800078efcff */
[----:B------:R-:W-:Y:S01]  /*137e0*/  LOP3.LUT R22, R22, 0xffffff7f, RZ, 0xc0, !PT ;  /* 0xffffff7f16167812 */ /* 0x000fe200078ec0ff */
[----:B----4-:R-:W-:-:S05]  /*137f0*/  IMAD.SHL.U32 R21, R21, 0x8, RZ ;  /* 0x0000000815157824 */ /* 0x010fca00078e00ff */
[----:B------:R-:W-:Y:S02]  /*13800*/  LOP3.LUT R21, R21, 0x38, RZ, 0xc0, !PT ;  /* 0x0000003815157812 */ /* 0x000fe400078ec0ff */
[----:B------:R-:W-:-:S05]  /*13810*/  SEL R9, RZ, 0xffffffff, P2 ;  /* 0xffffffffff097807 */ /* 0x000fca0001000000 */
[----:B------:R-:W-:Y:S02]  /*13820*/  IMAD.SHL.U32 R9, R9, 0x2, RZ ;  /* 0x0000000209097824 */ /* 0x000fe400078e00ff */
[----:B------:R-:W-:Y:S01]  /*13830*/  IMAD.MOV.U32 R36, RZ, RZ, RZ ;  /* 0x000000ffff247224 */ /* 0x000fe200078e00ff */
[----:B------:R-:W-:Y:S02]  /*13840*/  LOP3.LUT R13, R11, 0x1c0, RZ, 0xfc, !PT ;  /* 0x000001c00b0d7812 */ /* 0x000fe400078efcff */
[----:B--2---:R-:W-:Y:S01]  /*13850*/  ISETP.GE.AND P0, PT, R3, R34, PT ;  /* 0x000000220300720c */ /* 0x004fe20003f06270 */
[----:B---3--:R-:W-:-:S04]  /*13860*/  @P1 IMAD.HI.U32 R3, R8, R0, RZ ;  /* 0x0000000008031227 */ /* 0x008fc800078e00ff */
[----:B------:R-:W-:Y:S01]  /*13870*/  IMAD.MOV.U32 R0, RZ, RZ, R8 ;  /* 0x000000ffff007224 */ /* 0x000fe200078e0008 */
[----:B-1----:R-:W-:Y:S02]  /*13880*/  @P1 SHF.R.U32.HI R0, RZ, R2, R3 ;  /* 0x00000002ff001219 */ /* 0x002fe40000011603 */
[----:B------:R-:W-:Y:S02]  /*13890*/  ISETP.GE.AND P1, PT, R11, UR4, PT ;  /* 0x000000040b007c0c */ /* 0x000fe4000bf26270 */
[----:B------:R-:W-:Y:S02]  /*138a0*/  ISETP.GT.U32.OR P0, PT, R20, 0x3f, P0 ;  /* 0x0000003f1400780c */ /* 0x000fe40000704470 */
[C---:B------:R-:W-:Y:S02]  /*138b0*/  LOP3.LUT R34, R21.reuse, 0x80, RZ, 0xfc, !PT ;  /* 0x0000008015227812 */ /* 0x040fe400078efcff */
[----:B------:R-:W-:Y:S02]  /*138c0*/  LOP3.LUT R21, R21, 0xc0, RZ, 0xfc, !PT ;  /* 0x000000c015157812 */ /* 0x000fe400078efcff */
[----:B------:R-:W-:-:S05]  /*138d0*/  SEL R4, RZ, 0x1, P1 ;  /* 0x00000001ff047807 */ /* 0x000fca0000800000 */
[----:B------:R-:W-:Y:S02]  /*138e0*/  @P1 LOP3.LUT R22, R22, 0x80, RZ, 0xfc, !PT ;  /* 0x0000008016161812 */ /* 0x000fe400078efcff */
[----:B------:R-:W-:Y:S01]  /*138f0*/  ISETP.GE.AND P1, PT, R21, UR4, PT ;  /* 0x0000000415007c0c */ /* 0x000fe2000bf26270 */
[----:B------:R-:W0:Y:S01]  /*13900*/  @!P0 LDC.64 R2, c[0x0][0x428] ;  /* 0x00010a00ff028b82 */ /* 0x000e220000000a00 */
[----:B------:R-:W1:Y:S01]  /*13910*/  S2R R21, SR_TID.X ;  /* 0x0000000000157919 */ /* 0x000e620000002100 */
[----:B------:R-:W-:Y:S02]  /*13920*/  LOP3.LUT R9, R9, 0x2, R4, 0xe2, !PT ;  /* 0x0000000209097812 */ /* 0x000fe400078ee204 */
[----:B------:R-:W-:-:S04]  /*13930*/  ISETP.GE.AND P2, PT, R34, UR4, PT ;  /* 0x0000000422007c0c */ /* 0x000fc8000bf46270 */
[----:B------:R-:W2:Y:S01]  /*13940*/  @!P0 LDC.64 R4, c[0x0][0x418] ;  /* 0x00010600ff048b82 */ /* 0x000ea20000000a00 */
[----:B------:R-:W-:Y:S02]  /*13950*/  SEL R6, RZ, 0x4, P2 ;  /* 0x00000004ff067807 */ /* 0x000fe40001000000 */
[----:B------:R-:W-:Y:S02]  /*13960*/  SEL R7, RZ, 0x8, P1 ;  /* 0x00000008ff077807 */ /* 0x000fe40000800000 */
[----:B------:R-:W-:Y:S02]  /*13970*/  SHF.R.S32.HI R34, RZ, 0x1f, R30 ;  /* 0x0000001fff227819 */ /* 0x000fe4000001141e */
[----:B------:R-:W-:Y:S01]  /*13980*/  LOP3.LUT R9, R7, R9, R6, 0xfe, !PT ;  /* 0x0000000907097212 */ /* 0x000fe200078efe06 */
[--C-:B------:R-:W-:Y:S01]  /*13990*/  @!P0 IMAD.MOV.U32 R6, RZ, RZ, R0.reuse ;  /* 0x000000ffff068224 */ /* 0x100fe200078e0000 */
[----:B------:R-:W-:Y:S02]  /*139a0*/  @!P0 SHF.R.S32.HI R7, RZ, 0x1f, R0 ;  /* 0x0000001fff078819 */ /* 0x000fe40000011400 */
[----:B------:R-:W-:-:S04]  /*139b0*/  LOP3.LUT R22, R22, 0xffffffdf, RZ, 0xc0, !PT ;  /* 0xffffffdf16167812 */ /* 0x000fc800078ec0ff */
[----:B------:R-:W-:Y:S01]  /*139c0*/  @P2 LOP3.LUT R22, R22, 0x20, RZ, 0xfc, !PT ;  /* 0x0000002016162812 */ /* 0x000fe200078efcff */
[----:B0-----:R-:W-:-:S04]  /*139d0*/  @!P0 IMAD.WIDE.U32 R6, R30, R2, R6 ;  /* 0x000000021e068225 */ /* 0x001fc800078e0006 */
[----:B------:R-:W-:Y:S01]  /*139e0*/  @!P0 IMAD R2, R34, R2, RZ ;  /* 0x0000000222028224 */ /* 0x000fe200078e02ff */
[----:B------:R-:W-:-:S03]  /*139f0*/  LOP3.LUT R22, R22, 0xffffffef, RZ, 0xc0, !PT ;  /* 0xffffffef16167812 */ /* 0x000fc600078ec0ff */
[----:B------:R-:W-:Y:S02]  /*13a00*/  @!P0 IMAD R3, R30, R3, R2 ;  /* 0x000000031e038224 */ /* 0x000fe400078e0202 */
[----:B-1----:R-:W-:Y:S01]  /*13a10*/  IMAD.SHL.U32 R21, R21, 0x8, RZ ;  /* 0x0000000815157824 */ /* 0x002fe200078e00ff */
[----:B------:R-:W-:Y:S01]  /*13a20*/  @P1 LOP3.LUT R22, R22, 0x10, RZ, 0xfc, !PT ;  /* 0x0000001016161812 */ /* 0x000fe200078efcff */
[----:B------:R-:W-:Y:S01]  /*13a30*/  @!P0 IMAD.IADD R3, R7, 0x1, R3 ;  /* 0x0000000107038824 */ /* 0x000fe200078e0203 */
[C---:B--2---:R-:W-:Y:S02]  /*13a40*/  @!P0 LEA R4, P1, R6.reuse, R4, 0x2 ;  /* 0x0000000406048211 */ /* 0x044fe400078210ff */
[----:B------:R-:W-:Y:S02]  /*13a50*/  LOP3.LUT R21, R21, 0x38, RZ, 0xc0, !PT ;  /* 0x0000003815157812 */ /* 0x000fe400078ec0ff */
[----:B------:R-:W-:Y:S02]  /*13a60*/  @!P0 LEA.HI.X R5, R6, R5, R3, 0x2, P1 ;  /* 0x0000000506058211 */ /* 0x000fe400008f1403 */
[----:B------:R-:W-:-:S03]  /*13a70*/  LOP3.LUT R12, R21, 0x180, RZ, 0xfc, !PT ;  /* 0x00000180150c7812 */ /* 0x000fc600078efcff */
[----:B------:R0:W5:Y:S01]  /*13a80*/  @!P0 LDG.E R36, desc[UR40][R4.64] ;  /* 0x0000002804248981 */ /* 0x000162000c1e1900 */
[----:B------:R-:W-:Y:S02]  /*13a90*/  ISETP.GE.AND P0, PT, R12, UR4, PT ;  /* 0x000000040c007c0c */ /* 0x000fe4000bf06270 */
[C---:B------:R-:W-:Y:S02]  /*13aa0*/  LOP3.LUT R12, R11.reuse, 0x100, RZ, 0xfc, !PT ;  /* 0x000001000b0c7812 */ /* 0x040fe400078efcff */
[----:B------:R-:W-:Y:S02]  /*13ab0*/  LOP3.LUT R11, R11, 0x140, RZ, 0xfc, !PT ;  /* 0x000001400b0b7812 */ /* 0x000fe400078efcff */
[----:B------:R-:W-:Y:S02]  /*13ac0*/  ISETP.GE.AND P3, PT, R12, UR4, PT ;  /* 0x000000040c007c0c */ /* 0x000fe4000bf66270 */
[----:B------:R-:W-:Y:S02]  /*13ad0*/  ISETP.GE.AND P2, PT, R11, UR4, PT ;  /* 0x000000040b007c0c */ /* 0x000fe4000bf46270 */
[----:B0-----:R-:W-:-:S02]  /*13ae0*/  SEL R4, RZ, 0x10, P3 ;  /* 0x00000010ff047807 */ /* 0x001fc40001800000 */
[----:B------:R-:W-:Y:S01]  /*13af0*/  SEL R5, RZ, 0x20, P2 ;  /* 0x00000020ff057807 */ /* 0x000fe20001000000 */
[----:B------:R-:W-:Y:S01]  /*13b00*/  IMAD.MOV R0, RZ, RZ, -R0 ;  /* 0x000000ffff007224 */ /* 0x000fe200078e0a00 */
[----:B------:R-:W-:Y:S02]  /*13b10*/  SEL R3, RZ, 0x40, P0 ;  /* 0x00000040ff037807 */ /* 0x000fe40000000000 */
[----:B------:R-:W-:Y:S01]  /*13b20*/  LOP3.LUT R4, R5, R9, R4, 0xfe, !PT ;  /* 0x0000000905047212 */ /* 0x000fe200078efe04 */
[----:B------:R-:W-:-:S03]  /*13b30*/  IMAD R0, R10, R0, R8 ;  /* 0x000000000a007224 */ /* 0x000fc600078e0208 */
[----:B------:R-:W-:-:S05]  /*13b40*/  LOP3.LUT R3, R4, R3, RZ, 0xfc, !PT ;  /* 0x0000000304037212 */ /* 0x000fca00078efcff */
[----:B------:R0:W-:Y:S04]  /*13b50*/  STL [R1+0x38], R3 ;  /* 0x0000380301007387 */ /* 0x0001e80000100800 */
[----:B------:R0:W-:Y:S01]  /*13b60*/  STL [R1], R0 ;  /* 0x0000000001007387 */ /* 0x0001e20000100800 */
[----:B------:R-:W-:Y:S02]  /*13b70*/  LOP3.LUT R22, R22, 0xfffffff7, RZ, 0xc0, !PT ;  /* 0xfffffff716167812 */ /* 0x000fe400078ec0ff */
[----:B------:R-:W-:Y:S02]  /*13b80*/  ISETP.GE.AND P0, PT, R13, UR4, PT ;  /* 0x000000040d007c0c */ /* 0x000fe4000bf06270 */
[----:B------:R-:W-:Y:S01]  /*13b90*/  @P3 LOP3.LUT R22, R22, 0x8, RZ, 0xfc, !PT ;  /* 0x0000000816163812 */ /* 0x000fe200078efcff */
[----:B------:R-:W-:-:S03]  /*13ba0*/  UMOV UR4, 0xffffffff ;  /* 0xffffffff00047882 */ /* 0x000fc60000000000 */
[----:B------:R-:W-:Y:S02]  /*13bb0*/  LOP3.LUT R22, R22, 0xfffffffb, RZ, 0xc0, !PT ;  /* 0xfffffffb16167812 */ /* 0x000fe400078ec0ff */
[----:B------:R-:W-:Y:S02]  /*13bc0*/  SEL R2, RZ, 0x80, P0 ;  /* 0x00000080ff027807 */ /* 0x000fe40000000000 */
[----:B------:R-:W-:Y:S01]  /*13bd0*/  @P2 LOP3.LUT R22, R22, 0x4, RZ, 0xfc, !PT ;  /* 0x0000000416162812 */ /* 0x000fe200078efcff */
[----:B0-----:R-:W-:Y:S06]  /*13be0*/  BRA.DIV UR4, `(.L_x_784) ;  /* 0x0000004604e87947 */ /* 0x001fec000b800000 */
.L_x_888:
[----:B------:R-:W-:Y:S02]  /*13bf0*/  LOP3.LUT R2, R3, R2, RZ, 0xfc, !PT ;  /* 0x0000000203027212 */ /* 0x000fe400078efcff */
[----:B------:R-:W-:Y:S02]  /*13c00*/  LOP3.LUT R0, R37, 0x2, RZ, 0xfc, !PT ;  /* 0x0000000225007812 */ /* 0x000fe400078efcff */
[----:B------:R-:W-:Y:S01]  /*13c10*/  ISETP.GT.U32.AND P1, PT, R20, 0x3f, PT ;  /* 0x0000003f1400780c */ /* 0x000fe20003f24070 */
[----:B------:R0:W-:Y:S01]  /*13c20*/  STL [R1+0x10], R2 ;  /* 0x0000100201007387 */ /* 0x0001e20000100800 */
[----:B------:R-:W-:Y:S02]  /*13c30*/  ISETP.NE.AND P0, PT, R0, 0x3, PT ;  /* 0x000000030000780c */ /* 0x000fe40003f05270 */
[----:B------:R-:W-:Y:S02]  /*13c40*/  LOP3.LUT R22, R22, 0xfffffeff, RZ, 0xc0, !PT ;  /* 0xfffffeff16167812 */ /* 0x000fe400078ec0ff */
[----:B------:R-:W-:-:S02]  /*13c50*/  SHF.R.S32.HI R29, RZ, 0x1f, R18 ;  /* 0x0000001fff1d7819 */ /* 0x000fc40000011412 */
[----:B------:R-:W-:-:S05]  /*13c60*/  LOP3.LUT R22, R22, 0xfffffffe, RZ, 0xc0, !PT ;  /* 0xfffffffe16167812 */ /* 0x000fca00078ec0ff */
[----:B------:R-:W-:-:S04]  /*13c70*/  @P1 LOP3.LUT R22, R22, 0x1, RZ, 0xfc, !PT ;  /* 0x0000000116161812 */ /* 0x000fc800078efcff */
[----:B------:R-:W-:Y:S01]  /*13c80*/  @P0 LOP3.LUT R22, R22, 0x100, RZ, 0xfc, !PT ;  /* 0x0000010016160812 */ /* 0x000fe200078efcff */
[----:B0-----:R-:W-:Y:S06]  /*13c90*/  @!P0 BRA `(.L_x_785) ;  /* 0x0000000000048947 */ /* 0x001fec0003800000 */
[----:B------:R-:W-:Y:S01]  /*13ca0*/  BPT.TRAP 0x1 ;  /* 0x000000040000795c */ /* 0x000fe20000300000 */
.L_x_785:
[----:B------:R-:W-:Y:S01]  /*13cb0*/  IMAD R27, R25, 0x8, R23 ;  /* 0x00000008191b7824 */ /* 0x000fe200078e0217 */
[----:B------:R-:W-:Y:S01]  /*13cc0*/  SHF.L.U32 R0, R26, 0x1f, RZ ;  /* 0x0000001f1a007819 */ /* 0x000fe200000006ff */
[----:B------:R-:W-:Y:S03]  /*13cd0*/  BSSY B0, `(.L_x_786) ;  /* 0x0000003000007945 */ /* 0x000fe60003800000 */
[----:B------:R-:W0:Y:S02]  /*13ce0*/  SYNCS.PHASECHK.TRANS64.TRYWAIT P0, [R27+URZ+0x28c40], R0 ;  /* 0x028c40001b0075a7 */ /* 0x000e24000800017f */
[----:B0-----:R-:W-:Y:S05]  /*13cf0*/  @!P0 BRA `(.L_x_787) ;  /* 0x0000004400d88947 */ /* 0x001fea0003800000 */
.L_x_889:
[----:B------:R-:W-:Y:S05]  /*13d00*/  BSYNC B0 ;  /* 0x0000000000007941 */ /* 0x000fea0003800000 */
.L_x_786:
[----:B------:R-:W0:Y:S01]  /*13d10*/  LDL R2, [R1] ;  /* 0x0000000001027983 */ /* 0x000e220000100800 */
[----:B------:R-:W-:-:S03]  /*13d20*/  ULDC.64 UR4, c[0x0][0x300] ;  /* 0x0000c00000047ab9 */ /* 0x000fc60000000a00 */
[----:B------:R-:W2:Y:S01]  /*13d30*/  LDL R6, [R1+0x4] ;  /* 0x0000040001067983 */ /* 0x000ea20000100800 */
[----:B-----5:R-:W-:Y:S02]  /*13d40*/  SHF.R.S32.HI R4, RZ, 0x1f, R36 ;  /* 0x0000001fff047819 */ /* 0x020fe40000011424 */
[----:B------:R-:W-:Y:S01]  /*13d50*/  LOP3.LUT R22, R22, 0xfffffffd, RZ, 0xc0, !PT ;  /* 0xfffffffd16167812 */ /* 0x000fe200078ec0ff */
[----:B------:R-:W1:Y:S02]  /*13d60*/  S2R R7, SR_TID.X ;  /* 0x0000000000077919 */ /* 0x000e640000002100 */
        /* <DEDUP_REMOVED lines=20> */
[----:B0-----:R-:W-:-:S04]  /*13eb0*/  LOP3.LUT R4, R4, 0x7f, RZ, 0xc0, !PT ;  /* 0x0000007f04047812 */ /* 0x001fc800078ec0ff */
[----:B------:R-:W-:Y:S01]  /*13ec0*/  SHF.R.U32.HI R5, RZ, 0x3, R4 ;  /* 0x00000003ff057819 */ /* 0x000fe20000011604 */
[----:B------:R-:W-:Y:S01]  /*13ed0*/  IMAD.IADD R4, R3, 0x1, R0 ;  /* 0x0000000103047824 */ /* 0x000fe200078e0200 */
[C---:B------:R-:W-:Y:S01]  /*13ee0*/  LEA R0, P0, R2.reuse, UR4, 0x1 ;  /* 0x0000000402007c11 */ /* 0x040fe2000f8008ff */
[----:B------:R-:W-:Y:S01]  /*13ef0*/  ULDC UR4, c[0x0][0x2f4] ;  /* 0x0000bd0000047ab9 */ /* 0x000fe20000000800 */
[----:B--2---:R-:W-:Y:S01]  /*13f00*/  IADD3 R31, -R5, R6, -R31 ;  /* 0x00000006051f7210 */ /* 0x004fe20007ffe91f */
[----:B------:R-:W-:Y:S01]  /*13f10*/  IMAD R5, R25, 0x1000, R35 ;  /* 0x0000100019057824 */ /* 0x000fe200078e0223 */
[----:B------:R-:W-:Y:S02]  /*13f20*/  ISETP.GE.AND P2, PT, R7, UR4, PT ;  /* 0x0000000407007c0c */ /* 0x000fe4000bf46270 */
[----:B------:R-:W-:Y:S01]  /*13f30*/  LEA.HI.X R4, R2, UR5, R4, 0x1, P0 ;  /* 0x0000000502047c11 */ /* 0x000fe200080f0c04 */
[----:B------:R-:W-:Y:S01]  /*13f40*/  UMOV UR5, 0xffffffff ;  /* 0xffffffff00057882 */ /* 0x000fe20000000000 */
[----:B------:R-:W-:-:S09]  /*13f50*/  ISETP.GE.AND P0, PT, R31, 0x1, PT ;  /* 0x000000011f00780c */ /* 0x000fd20003f06270 */
[----:B------:R-:W-:Y:S01]  /*13f60*/  @P2 LOP3.LUT R22, R22, 0x2, RZ, 0xfc, !PT ;  /* 0x0000000216162812 */ /* 0x000fe200078efcff */
[----:B------:R-:W-:Y:S06]  /*13f70*/  BRA.DIV UR5, `(.L_x_788) ;  /* 0x00000046054c7947 */ /* 0x000fec000b800000 */
[----:B------:R-:W0:Y:S01]  /*13f80*/  SHFL.IDX PT, R3, R0, RZ, 0x181f ;  /* 0x00181fff00037589 */ /* 0x000e2200000e0000 */
[----:B------:R-:W-:-:S03]  /*13f90*/  @P0 IMAD R6, R5, 0x2, R23 ;  /* 0x0000000205060824 */ /* 0x000fc600078e0217 */
[----:B------:R-:W1:Y:S01]  /*13fa0*/  SHFL.IDX PT, R2, R4, RZ, 0x181f ;  /* 0x00181fff04027589 */ /* 0x000e6200000e0000 */
        /* <DEDUP_REMOVED lines=23> */
[----:B0-----:R-:W-:-:S04]  /*14120*/  @P0 LEA R3, P1, R7, R3, 0x1 ;  /* 0x0000000307030211 */ /* 0x001fc800078208ff */
[----:B-1----:R-:W-:-:S04]  /*14130*/  @P0 IADD3.X R2, RZ, R2, RZ, P1, !PT ;  /* 0x00000002ff020210 */ /* 0x002fc80000ffe4ff */
[----:B------:R-:W-:-:S04]  /*14140*/  @P0 LOP3.LUT R3, R3, R2, RZ, 0x3c, !PT ;  /* 0x0000000203030212 */ /* 0x000fc800078e3cff */
[----:B------:R-:W-:-:S04]  /*14150*/  @P0 LOP3.LUT R2, R3, R2, RZ, 0x3c, !PT ;  /* 0x0000000203020212 */ /* 0x000fc800078e3cff */
[----:B------:R-:W-:-:S05]  /*14160*/  @P0 LOP3.LUT R3, R3, R2, RZ, 0x3c, !PT ;  /* 0x0000000203030212 */ /* 0x000fca00078e3cff */
[----:B--23--:R1:W-:Y:S02]  /*14170*/  @P0 LDGSTS.E.BYPASS.LTC128B.128 [R6+0x23400], desc[UR40][R2.64], !P2 ;  /* 0x2340000002060fae */ /* 0x00c3e4000d101d68 */
.L_x_899:
[----:B------:R-:W-:-:S13]  /*14180*/  ISETP.GE.AND P0, PT, R31, 0x31, PT ;  /* 0x000000311f00780c */ /* 0x000fda0003f06270 */
[----:B01----:R-:W-:Y:S01]  /*14190*/  @P0 LEA R2, P1, R7, R0, 0x1 ;  /* 0x0000000007020211 */ /* 0x003fe200078208ff */
[----:B------:R-:W-:-:S04]  /*141a0*/  @P0 IMAD R5, R5, 0x2, R23 ;  /* 0x0000000205050824 */ /* 0x000fc800078e0217 */
[----:B------:R-:W-:-:S05]  /*141b0*/  @P0 IMAD.X R3, RZ, RZ, R4, P1 ;  /* 0x000000ffff030224 */ /* 0x000fca00008e0604 */
[----:B------:R-:W-:Y:S01]  /*141c0*/  @!PT LDS RZ, [RZ] ;  /* 0x00000000fffff984 */ /* 0x000fe20000000800 */
[----:B------:R-:W-:Y:S01]  /*141d0*/  @!PT LDS RZ, [RZ] ;  /* 0x00000000fffff984 */ /* 0x000fe20000000800 */
[----:B------:R-:W-:Y:S01]  /*141e0*/  @!PT LDS RZ, [RZ] ;  /* 0x00000000fffff984 */ /* 0x000fe20000000800 */
[----:B------:R0:W-:Y:S01]  /*141f0*/  @P0 LDGSTS.E.BYPASS.LTC128B.128 [R5+0x23c00], desc[UR40][R2.64], !P2 ;  /* 0x23c0000002050fae */ /* 0x0001e2000d101d68 */
[----:B------:R-:W-:Y:S01]  /*14200*/  PLOP3.LUT P0, PT, PT, PT, PT, 0x80, 0x0 ;  /* 0x000000000000781c */ /* 0x000fe20003f0f070 */
[----:B------:R-:W-:-:S12]  /*14210*/  NOP ;  /* 0x0000000000007918 */ /* 0x000fd80000000000 */
.L_x_789:
        /* <DEDUP_REMOVED lines=11> */
.L_x_790:
[----:B------:R1:W5:Y:S01]  /*142d0*/  LDL.LU R0, [R1+0x14] ;  /* 0x0000140001007983 */ /* 0x0003620000300800 */
[----:B------:R1:W-:Y:S03]  /*142e0*/  SYNCS.ARRIVE.TRANS64.A1T0 RZ, [R27+URZ+0x28c30], RZ ;  /* 0x028c30ff1bff79a7 */ /* 0x0003e6000810003f */
[----:B------:R1:W5:Y:S04]  /*142f0*/  LDL.LU R4, [R1+0xc] ;  /* 0x00000c0001047983 */ /* 0x0003680000300800 */
[----:B0-----:R1:W5:Y:S02]  /*14300*/  LDL R3, [R1+0x10] ;  /* 0x0000100001037983 */ /* 0x0013640000100800 */
[----:B------:R-:W-:Y:S05]  /*14310*/  WARPSYNC.ALL ;  /* 0x0000000000007948 */ /* 0x000fea0003800000 */
[----:B------:R-:W-:Y:S01]  /*14320*/  ULDC.64 UR4, c[0x0][0xa00] ;  /* 0x0002800000047ab9 */ /* 0x000fe20000000a00 */
[----:B------:R-:W-:Y:S01]  /*14330*/  BSSY B6, `(.L_x_791) ;  /* 0x0000025000067945 */ /* 0x000fe20003800000 */
[----:B------:R-:W-:Y:S01]  /*14340*/  BAR.SYNC.DEFER_BLOCKING 0x8, 0x100 ;  /* 0x0204000000007b1d */ /* 0x000fe20000010000 */
[----:B------:R-:W-:-:S04]  /*14350*/  ISETP.NE.U32.AND P0, PT, RZ, UR4, PT ;  /* 0x00000004ff007c0c */ /* 0x000fc8000bf05070 */
[----:B------:R-:W-:Y:S01]  /*14360*/  ISETP.NE.AND.EX P0, PT, RZ, UR5, PT, P0 ;  /* 0x00000005ff007c0c */ /* 0x000fe2000bf05300 */
[----:B------:R-:W-:-:S03]  /*14370*/  ULDC.64 UR4, c[0x0][0x298] ;  /* 0x0000a60000047ab9 */ /* 0x000fc60000000a00 */
[----:B------:R-:W-:-:S05]  /*14380*/  SEL R5, R32, RZ, !P0 ;  /* 0x000000ff20057207 */ /* 0x000fca0004000000 */
[----:B------:R0:W-:Y:S01]  /*14390*/  STL [R1+0x28], R5 ;  /* 0x0000280501007387 */ /* 0x0001e20000100800 */
[----:B-----5:R-:W-:Y:S02]  /*143a0*/  SEL R2, R0, RZ, !P0 ;  /* 0x000000ff00027207 */ /* 0x020fe40004000000 */
[----:B------:R-:W-:-:S03]  /*143b0*/  SHF.R.S32.HI R0, RZ, 0x1f, R4 ;  /* 0x0000001fff007819 */ /* 0x000fc60000011404 */
[----:B------:R2:W-:Y:S01]  /*143c0*/  STL [R1+0x14], R2 ;  /* 0x0000140201007387 */ /* 0x0005e20000100800 */
[----:B------:R-:W-:Y:S01]  /*143d0*/  PRMT R32, R3, 0x8880, RZ ;  /* 0x0000888003207816 */ /* 0x000fe200000000ff */
[----:B------:R-:W-:-:S03]  /*143e0*/  IMAD R0, R0, UR4, RZ ;  /* 0x0000000400007c24 */ /* 0x000fc6000f8e02ff */
[----:B------:R-:W-:Y:S01]  /*143f0*/  PRMT R32, R32, 0x7710, RZ ;  /* 0x0000771020207816 */ /* 0x000fe200000000ff */
[C---:B------:R-:W-:Y:S02]  /*14400*/  IMAD R0, R4.reuse, UR5, R0 ;  /* 0x0000000504007c24 */ /* 0x040fe4000f8e0200 */
[----:B0-----:R-:W-:-:S04]  /*14410*/  IMAD.WIDE.U32 R4, R4, UR4, RZ ;  /* 0x0000000404047c25 */ /* 0x001fc8000f8e00ff */
[----:B------:R-:W-:Y:S01]  /*14420*/  IMAD.IADD R0, R5, 0x1, R0 ;  /* 0x0000000105007824 */ /* 0x000fe200078e0200 */
[----:B------:R0:W-:Y:S01]  /*14430*/  STL.64 [R1+0x20], R4 ;  /* 0x0000200401007387 */ /* 0x0001e20000100a00 */
[----:B--2---:R-:W-:-:S03]  /*14440*/  VIADD R2, R23, 0x20400 ;  /* 0x0002040017027836 */ /* 0x004fc60000000000 */
[----:B------:R0:W-:Y:S02]  /*14450*/  STL [R1+0xc], R0 ;  /* 0x00000c0001007387 */ /* 0x0001e40000100800 */
[----:B------:R-:W-:-:S13]  /*14460*/  LOP3.LUT P0, RZ, R2, 0x3ff, RZ, 0xc0, !PT ;  /* 0x000003ff02ff7812 */ /* 0x000fda000780c0ff */
        /* <DEDUP_REMOVED lines=17> */
.L_x_792:
[----:B------:R-:W-:Y:S05]  /*14580*/  BSYNC B6 ;  /* 0x0000000000067941 */ /* 0x000fea0003800000 */
.L_x_791:
[----:B------:R-:W2:Y:S01]  /*14590*/  LDL.LU R0, [R1+0xc] ;  /* 0x00000c0001007983 */ /* 0x000ea20000300800 */
[----:B------:R-:W-:Y:S01]  /*145a0*/  ULDC.64 UR4, c[0x0][0x2d8] ;  /* 0x0000b60000047ab9 */ /* 0x000fe20000000a00 */
[----:B------:R-:W0:Y:S02]  /*145b0*/  LDC R7, c[0x0][0x448] ;  /* 0x00011200ff077b82 */ /* 0x000e240000000800 */
[----:B------:R-:W2:Y:S04]  /*145c0*/  LDL.LU.64 R2, [R1+0x20] ;  /* 0x0000200001027983 */ /* 0x000ea80000300a00 */
[----:B------:R-:W3:Y:S04]  /*145d0*/  LDL.LU R20, [R1+0x14] ;  /* 0x0000140001147983 */ /* 0x000ee80000300800 */
[----:B------:R-:W4:Y:S04]  /*145e0*/  LDL.LU R21, [R1+0x28] ;  /* 0x0000280001157983 */ /* 0x000f280000300800 */
[----:B------:R0:W5:Y:S02]  /*145f0*/  LDL R8, [R1+0x34] ;  /* 0x0000340001087983 */ /* 0x0001640000100800 */
[----:B0-----:R-:W-:-:S13]  /*14600*/  ISETP.NE.AND P0, PT, R7, 0x1, PT ;  /* 0x000000010700780c */ /* 0x001fda0003f05270 */
[----:B------:R-:W0:Y:S08]  /*14610*/  @P0 LDC R5, c[0x0][0x44c] ;  /* 0x00011300ff050b82 */ /* 0x000e300000000800 */
[----:B------:R-:W1:Y:S01]  /*14620*/  @P0 LDC R6, c[0x0][0x450] ;  /* 0x00011400ff060b82 */ /* 0x000e620000000800 */
[----:B--2---:R-:W-:Y:S02]  /*14630*/  IMAD.MOV.U32 R3, RZ, RZ, R0 ;  /* 0x000000ffff037224 */ /* 0x004fe400078e0000 */
[----:B------:R-:W-:-:S02]  /*14640*/  IMAD R0, R29, UR4, RZ ;  /* 0x000000041d007c24 */ /* 0x000fc4000f8e02ff */
[----:B------:R-:W-:-:S04]  /*14650*/  IMAD.WIDE.U32 R2, R18, UR4, R2 ;  /* 0x0000000412027c25 */ /* 0x000fc8000f8e0002 */
[----:B------:R-:W-:Y:S01]  /*14660*/  IMAD R0, R18, UR5, R0 ;  /* 0x0000000512007c24 */ /* 0x000fe2000f8e0200 */
[----:B------:R-:W-:-:S03]  /*14670*/  ULDC.64 UR4, c[0x0][0x2e0] ;  /* 0x0000b80000047ab9 */ /* 0x000fc60000000a00 */
[----:B------:R-:W-:Y:S02]  /*14680*/  IMAD.IADD R3, R3, 0x1, R0 ;  /* 0x0000000103037824 */ /* 0x000fe400078e0200 */
[----:B---3--:R-:W-:Y:S02]  /*14690*/  IMAD R0, R20, UR4, RZ ;  /* 0x0000000414007c24 */ /* 0x008fe4000f8e02ff */
[----:B------:R-:W2:Y:S01]  /*146a0*/  S2R R20, SR_TID.X ;  /* 0x0000000000147919 */ /* 0x000ea20000002100 */
[----:B----4-:R-:W-:-:S04]  /*146b0*/  IMAD.WIDE.U32 R2, R21, UR4, R2 ;  /* 0x0000000415027c25 */ /* 0x010fc8000f8e0002 */
[----:B------:R-:W-:Y:S01]  /*146c0*/  IMAD R0, R21, UR5, R0 ;  /* 0x0000000515007c24 */ /* 0x000fe2000f8e0200 */
[----:B------:R-:W3:Y:S01]  /*146d0*/  S2R R9, SR_TID.X ;  /* 0x0000000000097919 */ /* 0x000ee20000002100 */
[----:B------:R-:W-:Y:S02]  /*146e0*/  ULDC.64 UR4, c[0x0][0x2d0] ;  /* 0x0000b40000047ab9 */ /* 0x000fe40000000a00 */
[----:B------:R-:W-:Y:S01]  /*146f0*/  IMAD.IADD R3, R3, 0x1, R0 ;  /* 0x0000000103037824 */ /* 0x000fe200078e0200 */
[----:B--2---:R-:W-:-:S04]  /*14700*/  LOP3.LUT R20, R20, 0x7f, RZ, 0xc0, !PT ;  /* 0x0000007f14147812 */ /* 0x004fc800078ec0ff */
[----:B------:R-:W-:Y:S02]  /*14710*/  SHF.R.U32.HI R21, RZ, 0x3, R20 ;  /* 0x00000003ff157819 */ /* 0x000fe40000011614 */
[----:B------:R-:W2:Y:S02]  /*14720*/  S2R R20, SR_TID.X ;  /* 0x0000000000147919 */ /* 0x000ea40000002100 */
[----:B--2---:R-:W-:-:S05]  /*14730*/  IMAD.SHL.U32 R20, R20, 0x10, RZ ;  /* 0x0000001014147824 */ /* 0x004fca00078e00ff */
[----:B------:R-:W-:-:S05]  /*14740*/  LOP3.LUT R20, R21, 0x70, R20, 0xf8, !PT ;  /* 0x0000007015147812 */ /* 0x000fca00078ef814 */
[----:B------:R-:W-:Y:S02]  /*14750*/  IMAD R0, R17, 0x40, R20 ;  /* 0x0000004011007824 */ /* 0x000fe400078e0214 */
[----:B------:R2:W5:Y:S02]  /*14760*/  LDL R20, [R1+0x18] ;  /* 0x0000180001147983 */ /* 0x0005640000100800 */
[----:B0-----:R-:W-:-:S04]  /*14770*/  @P0 IMAD.HI.U32 R5, R0, R5, RZ ;  /* 0x0000000500050227 */ /* 0x001fc800078e00ff */
[----:B------:R-:W-:Y:S01]  /*14780*/  IMAD.MOV.U32 R4, RZ, RZ, R0 ;  /* 0x000000ffff047224 */ /* 0x000fe200078e0000 */
[----:B-1----:R-:W-:Y:S01]  /*14790*/  @P0 SHF.R.U32.HI R4, RZ, R6, R5 ;  /* 0x00000006ff040219 */ /* 0x002fe20000011605 */
[----:B------:R-:W0:Y:S04]  /*147a0*/  S2R R21, SR_TID.X ;  /* 0x0000000000157919 */ /* 0x000e280000002100 */
[----:B------:R-:W-:-:S04]  /*147b0*/  IMAD.MOV R5, RZ, RZ, -R4 ;  /* 0x000000ffff057224 */ /* 0x000fc800078e0a04 */
[----:B------:R-:W-:Y:S01]  /*147c0*/  IMAD R0, R7, R5, R0 ;  /* 0x0000000507007224 */ /* 0x000fe200078e0200 */
        /* <DEDUP_REMOVED lines=10> */
[----:B------:R-:W-:Y:S01]  /*14870*/  ULDC.64 UR4, c[0x0][0x280] ;  /* 0x0000a00000047ab9 */ /* 0x000fe20000000a00 */
[----:B---3--:R-:W-:Y:S01]  /*14880*/  IMAD.SHL.U32 R9, R9, 0x8, RZ ;  /* 0x0000000809097824 */ /* 0x008fe200078e00ff */
[C---:B------:R-:W-:Y:S01]  /*14890*/  LEA R0, P0, R2.reuse, UR4, 0x1 ;  /* 0x0000000402007c11 */ /* 0x040fe2000f8008ff */
[----:B------:R-:W-:Y:S01]  /*148a0*/  IMAD.IADD R3, R3, 0x1, R4 ;  /* 0x0000000103037824 */ /* 0x000fe200078e0204 */
[----:B------:R-:W-:Y:S02]  /*148b0*/  ULDC UR4, c[0x0][0x2b8] ;  /* 0x0000ae0000047ab9 */ /* 0x000fe40000000800 */
[----:B------:R-:W-:Y:S02]  /*148c0*/  LOP3.LUT R9, R9, 0x38, RZ, 0xc0, !PT ;  /* 0x0000003809097812 */ /* 0x000fe400078ec0ff */
[----:B------:R-:W-:Y:S01]  /*148d0*/  LEA.HI.X R2, R2, UR5, R3, 0x1, P0 ;  /* 0x0000000502027c11 */ /* 0x000fe200080f0c03 */
[----:B------:R-:W-:Y:S01]  /*148e0*/  UMOV UR5, 0xffffffff ;  /* 0xffffffff00057882 */ /* 0x000fe20000000000 */
[----:B0-----:R-:W-:-:S02]  /*148f0*/  LOP3.LUT R21, R21, 0x7f, RZ, 0xc0, !PT ;  /* 0x0000007f15157812 */ /* 0x001fc400078ec0ff */
[----:B------:R-:W-:Y:S02]  /*14900*/  ISETP.GE.AND P1, PT, R9, UR4, PT ;  /* 0x0000000409007c0c */ /* 0x000fe4000bf26270 */
[----:B------:R-:W-:Y:S01]  /*14910*/  SHF.R.U32.HI R10, RZ, 0x3, R21 ;  /* 0x00000003ff0a7819 */ /* 0x000fe20000011615 */
[----:B--2---:R-:W-:Y:S10]  /*14920*/  BRA.DIV UR5, `(.L_x_793) ;  /* 0x0000004205307947 */ /* 0x004ff4000b800000 */
        /* <DEDUP_REMOVED lines=12> */
[----:B0-----:R-:W-:Y:S02]  /*149f0*/  VIADD R4, R17, 0x10 ;  /* 0x0000001011047836 */ /* 0x001fe40000000000 */
[----:B------:R-:W0:Y:S03]  /*14a00*/  SHFL.IDX PT, R5, R0, 0x1, 0x181f ;  /* 0x00381f0000057f89 */ /* 0x000e2600000e0000 */
        /* <DEDUP_REMOVED lines=12> */
[----:B------:R-:W1:Y:S08]  /*14ad0*/  SHFL.IDX PT, R4, R2, 0x2, 0x181f ;  /* 0x00581f0002047f89 */ /* 0x000e7000000e0000 */
[----:B0-----:R-:W-:-:S05]  /*14ae0*/  @!P0 LEA R5, P2, R9, R5, 0x1 ;  /* 0x0000000509058211 */ /* 0x001fca00078408ff */
[----:B-1----:R-:W-:-:S05]  /*14af0*/  @!P0 IMAD.X R4, RZ, RZ, R4, P2 ;  /* 0x000000ffff048224 */ /* 0x002fca00010e0604 */
[----:B------:R-:W-:-:S04]  /*14b00*/  @!P0 LOP3.LUT R5, R5, R4, RZ, 0x3c, !PT ;  /* 0x0000000405058212 */ /* 0x000fc800078e3cff */
[----:B------:R-:W-:-:S04]  /*14b10*/  @!P0 LOP3.LUT R4, R5, R4, RZ, 0x3c, !PT ;  /* 0x0000000405048212 */ /* 0x000fc800078e3cff */
[----:B------:R-:W-:-:S05]  /*14b20*/  @!P0 LOP3.LUT R5, R5, R4, RZ, 0x3c, !PT ;  /* 0x0000000405058212 */ /* 0x000fca00078e3cff */
[----:B------:R0:W-:Y:S04]  /*14b30*/  @!P0 LDGSTS.E.BYPASS.LTC128B.128 [R8+0x21400], desc[UR40][R4.64], !P1 ;  /* 0x2140000004088fae */ /* 0x0001e8000c901d68 */
[----:B0-----:R0:W1:Y:S02]  /*14b40*/  SHFL.IDX PT, R4, R2, 0x3, 0x181f ;  /* 0x00781f0002047f89 */ /* 0x00106400000e0000 */
.L_x_908:
[----:B------:R-:W-:-:S05]  /*14b50*/  VIADD R17, R17, 0x30 ;  /* 0x0000003011117836 */ /* 0x000fca0000000000 */
[----:B------:R-:W-:-:S13]  /*14b60*/  ISETP.GE.AND P0, PT, R17, R3, PT ;  /* 0x000000031100720c */ /* 0x000fda0003f06270 */
[----:B0-----:R-:W-:-:S05]  /*14b70*/  @!P0 LEA R2, P2, R9, R0, 0x1 ;  /* 0x0000000009028211 */ /* 0x001fca00078408ff */
[----:B-1----:R-:W-:-:S05]  /*14b80*/  @!P0 IMAD.X R3, RZ, RZ, R4, P2 ;  /* 0x000000ffff038224 */ /* 0x002fca00010e0604 */
[----:B------:R-:W-:Y:S01]  /*14b90*/  @!PT LDS RZ, [RZ] ;  /* 0x00000000fffff984 */ /* 0x000fe20000000800 */
[----:B------:R-:W-:Y:S01]  /*14ba0*/  @!PT LDS RZ, [RZ] ;  /* 0x00000000fffff984 */ /* 0x000fe20000000800 */
[----:B------:R-:W-:Y:S01]  /*14bb0*/  @!PT LDS RZ, [RZ] ;  /* 0x00000000fffff984 */ /* 0x000fe20000000800 */
[----:B------:R0:W-:Y:S01]  /*14bc0*/  @!P0 LDGSTS.E.BYPASS.LTC128B.128 [R8+0x21c00], desc[UR40][R2.64], !P1 ;  /* 0x21c0000002088fae */ /* 0x0001e2000c901d68 */
[----:B------:R-:W-:Y:S01]  /*14bd0*/  PLOP3.LUT P0, PT, PT, PT, PT, 0x80, 0x0 ;  /* 0x000000000000781c */ /* 0x000fe20003f0f070 */
[----:B------:R-:W-:-:S12]  /*14be0*/  NOP ;  /* 0x0000000000007918 */ /* 0x000fd80000000000 */
.L_x_794:
[----:B------:R-:W-:Y:S02]  /*14bf0*/  PLOP3.LUT P1, PT, P1, P0, PT, 0xa2, 0x0 ;  /* 0x000000000000781c */ /* 0x000fe40000f21472 */
[----:B------:R-:W-:-:S08]  /*14c00*/  @P0 R2UR P1, UR4, R23 ;  /* 0x00000000170402ca */ /* 0x000fd00000020000 */
[----:B------:R-:W-:-:S05]  /*14c10*/  @P0 PLOP3.LUT P0, PT, P1, PT, PT, 0x80, 0x0 ;  /* 0x000000000000081c */ /* 0x000fca0000f0f070 */
[----:B------:R-:W-:Y:S01]  /*14c20*/  @!P1 SYNCS.ARRIVE.TRANS64.RED.A0T1 RZ, [UR4+0x28c00], RZ ;  /* 0x028c00ffffff99a7 */ /* 0x000fe20008200404 */
[----:B------:R-:W-:Y:S07]  /*14c30*/  @!P1 ARRIVES.LDGSTSBAR.64.TRANSCNT [UR4+0x28c00] ;  /* 0x028c0000ff0099b0 */ /* 0x000fee0008000a84 */
[----:B------:R-:W-:Y:S05]  /*14c40*/  @P0 BRA.U.ANY `(.L_x_794) ;  /* 0xfffffffd00e80947 */ /* 0x000fea000393ffff */
[----:B0-----:R-:W2:Y:S02]  /*14c50*/  LDL.LU R2, [R1+0x1c] ;  /* 0x00001c0001027983 */ /* 0x001ea40000300800 */
[----:B--2---:R-:W-:-:S05]  /*14c60*/  VIADD R2, R2, 0x1 ;  /* 0x0000000102027836 */ /* 0x004fca0000000000 */
[----:B------:R0:W-:Y:S01]  /*14c70*/  STL [R1+0x1c], R2 ;  /* 0x00001c0201007387 */ /* 0x0001e20000100800 */
[----:B------:R-:W-:-:S04]  /*14c80*/  LEA.HI R0, R2, R2, RZ, 0x1 ;  /* 0x0000000202007211 */ /* 0x000fc800078f08ff */
        /* <DEDUP_REMOVED lines=8> */
.L_x_909:
[----:B------:R-:W-:Y:S05]  /*14d10*/  BSYNC B0 ;  /* 0x0000000000007941 */ /* 0x000fea0003800000 */
.L_x_795:
[----:B------:R-:W-:-:S04]  /*14d20*/  LOP3.LUT R2, R37, 0x2, RZ, 0xfc, !PT ;  /* 0x0000000225027812 */ /* 0x000fc800078efcff */
[----:B------:R-:W-:-:S13]  /*14d30*/  ISETP.NE.AND P0, PT, R2, 0x3, PT ;  /* 0x000000030200780c */ /* 0x000fda0003f05270 */
[----:B------:R-:W-:Y:S05]  /*14d40*/  @!P0 BRA `(.L_x_797) ;  /* 0x0000000000048947 */ /* 0x000fea0003800000 */
[----:B------:R-:W-:Y:S01]  /*14d50*/  BPT.TRAP 0x1 ;  /* 0x000000040000795c */ /* 0x000fe20000300000 */
.L_x_797:
[----:B0-----:R-:W-:Y:S01]  /*14d60*/  SHF.L.U32 R0, R26, 0x1f, RZ ;  /* 0x0000001f1a007819 */ /* 0x001fe200000006ff */
[----:B------:R-:W-:Y:S03]  /*14d70*/  BSSY B0, `(.L_x_798) ;  /* 0x0000003000007945 */ /* 0x000fe60003800000 */
[----:B------:R-:W0:Y:S02]  /*14d80*/  SYNCS.PHASECHK.TRANS64.TRYWAIT P0, [R27+URZ+0x28c60], R0 ;  /* 0x028c60001b0075a7 */ /* 0x000e24000800017f */
[----:B0-----:R-:W-:Y:S05]  /*14d90*/  @!P0 BRA `(.L_x_799) ;  /* 0x00000040006c8947 */ /* 0x001fea0003800000 */
.L_x_910:
[----:B------:R-:W-:Y:S05]  /*14da0*/  BSYNC B0 ;  /* 0x0000000000007941 */ /* 0x000fea0003800000 */
.L_x_798:
[----:B------:R-:W0:Y:S01]  /*14db0*/  LDL.LU R3, [R1+0x2c] ;  /* 0x00002c0001037983 */ /* 0x000e220000300800 */
[----:B------:R-:W-:-:S03]  /*14dc0*/  ULDC.64 UR4, c[0x0][0x328] ;  /* 0x0000ca0000047ab9 */ /* 0x000fc60000000a00 */
[----:B------:R-:W2:Y:S04]  /*14dd0*/  LDL.LU R2, [R1] ;  /* 0x0000000001027983 */ /* 0x000ea80000300800 */
[----:B------:R-:W3:Y:S01]  /*14de0*/  LDL.LU R4, [R1+0x30] ;  /* 0x0000300001047983 */ /* 0x000ee20000300800 */
        /* <DEDUP_REMOVED lines=8> */
[----:B------:R-:W-:Y:S01]  /*14e70*/  ULDC.64 UR4, c[0x0][0x330] ;  /* 0x0000cc0000047ab9 */ /* 0x000fe20000000a00 */
[----:B------:R-:W-:Y:S02]  /*14e80*/  IMAD R4, R25, 0x8000, R35 ;  /* 0x0000800019047824 */ /* 0x000fe400078e0223 */
        /* <DEDUP_REMOVED lines=98> */
.L_x_920:
        /* <DEDUP_REMOVED lines=34> */
.L_x_801:
        /* <DEDUP_REMOVED lines=11> */
.L_x_802:
[----:B------:R-:W2:Y:S01]  /*15780*/  LDL.LU R2, [R1+0x4] ;  /* 0x0000040001027983 */ /* 0x000ea20000300800 */
[----:B------:R1:W-:Y:S01]  /*15790*/  SYNCS.ARRIVE.TRANS64.A1T0 RZ, [R27+URZ+0x28c50], RZ ;  /* 0x028c50ff1bff79a7 */ /* 0x0003e2000810003f */
[----:B------:R-:W-:Y:S01]  /*157a0*/  BSSY B0, `(.L_x_803) ;  /* 0x00000f7000007945 */ /* 0x000fe20003800000 */
[----:B--2---:R-:W-:-:S13]  /*157b0*/  ISETP.GE.AND P0, PT, R2, 0x41, PT ;  /* 0x000000410200780c */ /* 0x004fda0003f06270 */
[----:B-1----:R-:W-:Y:S05]  /*157c0*/  @!P0 BRA `(.L_x_804) ;  /* 0x0000000c00d08947 */ /* 0x002fea0003800000 */
[----:B------:R-:W2:Y:S04]  /*157d0*/  LDL.LU R4, [R1+0x38] ;  /* 0x0000380001047983 */ /* 0x000ea80000300800 */
[----:B------:R-:W3:Y:S04]  /*157e0*/  LDL.LU R3, [R1+0x10] ;  /* 0x0000100001037983 */ /* 0x000ee80000300800 */
[----:B------:R-:W4:Y:S01]  /*157f0*/  LDL.LU R2, [R1+0x3c] ;  /* 0x00003c0001027983 */ /* 0x000f220000300800 */
[----:B--2---:R-:W-:Y:S02]  /*15800*/  LOP3.LUT R32, R4, 0x40, RZ, 0xc0, !PT ;  /* 0x0000004004207812 */ /* 0x004fe400078ec0ff */
[----:B---3--:R-:W-:-:S02]  /*15810*/  LOP3.LUT R31, R3, 0x80, RZ, 0xc0, !PT ;  /* 0x00000080031f7812 */ /* 0x008fc400078ec0ff */
[----:B------:R-:W-:Y:S02]  /*15820*/  SHF.R.U32.HI R32, RZ, 0x2, R32 ;  /* 0x00000002ff207819 */ /* 0x000fe40000011620 */
[----:B----4-:R-:W-:Y:S02]  /*15830*/  LEA.HI.SX32 R7, R2, 0xfffffffe, 0x1a ;  /* 0xfffffffe02077811 */ /* 0x010fe400078fd2ff */
[----:B------:R-:W-:-:S07]  /*15840*/  SHF.R.U32.HI R31, RZ, 0x3, R31 ;  /* 0x00000003ff1f7819 */ /* 0x000fce000001161f */
.L_x_817:
[----:B-1----:R-:W1:Y:S01]  /*15850*/  S2R R2, SR_TID.X ;  /* 0x0000000000027919 */ /* 0x002e620000002100 */
[----:B0-----:R-:W0:Y:S01]  /*15860*/  LDC R5, c[0x0][0x430] ;  /* 0x00010c00ff057b82 */ /* 0x001e220000000800 */
[----:B------:R-:W-:Y:S01]  /*15870*/  IMAD R4, R7, 0x40, R33 ;  /* 0x0000004007047824 */ /* 0x000fe200078e0221 */
[----:B------:R-:W-:Y:S01]  /*15880*/  LOP3.LUT R10, R37, 0x2, RZ, 0xfc, !PT ;  /* 0x00000002250a7812 */ /* 0x000fe200078efcff */
[----:B--2---:R-:W2:Y:S01]  /*15890*/  S2R R8, SR_TID.X ;  /* 0x0000000000087919 */ /* 0x004ea20000002100 */
[----:B------:R-:W-:Y:S01]  /*158a0*/  VIADD R25, R25, 0x1 ;  /* 0x0000000119197836 */ /* 0x000fe20000000000 */
[----:B0-----:R-:W-:Y:S02]  /*158b0*/  ISETP.NE.AND P0, PT, R5, 0x1, PT ;  /* 0x000000010500780c */ /* 0x001fe40003f05270 */
[----:B-1----:R-:W-:Y:S01]  /*158c0*/  LOP3.LUT R2, R2, 0x7f, RZ, 0xc0, !PT ;  /* 0x0000007f02027812 */ /* 0x002fe200078ec0ff */
[----:B--2---:R-:W-:-:S03]  /*158d0*/  IMAD.SHL.U32 R8, R8, 0x10, RZ ;  /* 0x0000001008087824 */ /* 0x004fc600078e00ff */
[----:B------:R-:W-:-:S07]  /*158e0*/  SHF.R.U32.HI R2, RZ, 0x3, R2 ;  /* 0x00000003ff027819 */ /* 0x000fce0000011602 */
[----:B---3--:R-:W0:Y:S01]  /*158f0*/  @P0 LDC R6, c[0x0][0x434] ;  /* 0x00010d00ff060b82 */ /* 0x008e220000000800 */
[----:B------:R-:W-:-:S04]  /*15900*/  LOP3.LUT R8, R2, 0x70, R8, 0xf8, !PT ;  /* 0x0000007002087812 */ /* 0x000fc800078ef808 */
[----:B------:R-:W-:-:S03]  /*15910*/  ISETP.GT.U32.AND P1, PT, R8, 0x3f, PT ;  /* 0x0000003f0800780c */ /* 0x000fc60003f24070 */
[----:B------:R-:W1:Y:S01]  /*15920*/  @P0 LDC R3, c[0x0][0x438] ;  /* 0x00010e00ff030b82 */ /* 0x000e620000000800 */
[----:B------:R-:W-:-:S04]  /*15930*/  IMAD.IADD R4, R8, 0x1, R4 ;  /* 0x0000000108047824 */ /* 0x000fc800078e0204 */
[----:B------:R-:W-:-:S05]  /*15940*/  IMAD.MOV.U32 R2, RZ, RZ, R4 ;  /* 0x000000ffff027224 */ /* 0x000fca00078e0004 */
[----:B------:R-:W2:Y:S01]  /*15950*/  @!P1 LDC.64 R8, c[0x0][0x428] ;  /* 0x00010a00ff089b82 */ /* 0x000ea20000000a00 */
[----:B0-----:R-:W-:-:S05]  /*15960*/  @P0 IMAD.HI.U32 R6, R4, R6, RZ ;  /* 0x0000000604060227 */ /* 0x001fca00078e00ff */
[----:B-1----:R-:W-:-:S05]  /*15970*/  @P0 SHF.R.U32.HI R2, RZ, R3, R6 ;  /* 0x00000003ff020219 */ /* 0x002fca0000011606 */
[----:B------:R-:W-:-:S04]  /*15980*/  IMAD.MOV R3, RZ, RZ, -R2 ;  /* 0x000000ffff037224 */ /* 0x000fc800078e0a02 */
[----:B------:R-:W-:Y:S01]  /*15990*/  IMAD R5, R5, R3, R4 ;  /* 0x0000000305057224 */ /* 0x000fe200078e0204 */
[--C-:B------:R-:W-:Y:S01]  /*159a0*/  @!P1 SHF.R.S32.HI R3, RZ, 0x1f, R2.reuse ;  /* 0x0000001fff039819 */ /* 0x100fe20000011402 */
[-C--:B--2---:R-:W-:Y:S02]  /*159b0*/  @!P1 IMAD R4, R34, R8.reuse, RZ ;  /* 0x0000000822049224 */ /* 0x084fe400078e02ff */
[----:B------:R-:W-:-:S04]  /*159c0*/  @!P1 IMAD.WIDE.U32 R2, R30, R8, R2 ;  /* 0x000000081e029225 */ /* 0x000fc800078e0002 */
[----:B------:R-:W-:Y:S02]  /*159d0*/  @!P1 IMAD R4, R30, R9, R4 ;  /* 0x000000091e049224 */ /* 0x000fe400078e0204 */
[----:B------:R-:W0:Y:S02]  /*159e0*/  @!P1 LDC.64 R8, c[0x0][0x418] ;  /* 0x00010600ff089b82 */ /* 0x000e240000000a00 */
[----:B------:R-:W-:Y:S02]  /*159f0*/  @!P1 IMAD.IADD R3, R4, 0x1, R3 ;  /* 0x0000000104039824 */ /* 0x000fe400078e0203 */
[----:B------:R-:W-:Y:S01]  /*15a00*/  IMAD.MOV.U32 R4, RZ, RZ, RZ ;  /* 0x000000ffff047224 */ /* 0x000fe200078e00ff */
[----:B0-----:R-:W-:-:S04]  /*15a10*/  @!P1 LEA R8, P0, R2, R8, 0x2 ;  /* 0x0000000802089211 */ /* 0x001fc800078010ff */
[----:B------:R-:W-:Y:S02]  /*15a20*/  @!P1 LEA.HI.X R9, R2, R9, R3, 0x2, P0 ;  /* 0x0000000902099211 */ /* 0x000fe400000f1403 */
[----:B------:R-:W-:-:S03]  /*15a30*/  ISETP.NE.AND P0, PT, R25, 0x2, PT ;  /* 0x000000021900780c */ /* 0x000fc60003f05270 */
[----:B------:R0:W5:Y:S01]  /*15a40*/  @!P1 LDG.E R4, desc[UR40][R8.64] ;  /* 0x0000002808049981 */ /* 0x000162000c1e1900 */
[----:B------:R-:W-:Y:S02]  /*15a50*/  ISETP.NE.AND P1, PT, R10, 0x3, PT ;  /* 0x000000030a00780c */ /* 0x000fe40003f25270 */
[----:B------:R-:W-:Y:S01]  /*15a60*/  SEL R2, RZ, 0x1, P0 ;  /* 0x00000001ff027807 */ /* 0x000fe20000000000 */
[----:B------:R-:W-:Y:S05]  /*15a70*/  YIELD ;  /* 0x0000000000007946 */ /* 0x000fea0003800000 */
[----:B------:R-:W-:Y:S01]  /*15a80*/  LOP3.LUT R26, R26, R2, RZ, 0x3c, !PT ;  /* 0x000000021a1a7212 */ /* 0x000fe200078e3cff */
[----:B------:R-:W-:Y:S01]  /*15a90*/  IMAD.MOV.U32 R2, RZ, RZ, R7 ;  /* 0x000000ffff027224 */ /* 0x000fe200078e0007 */
[----:B------:R-:W-:Y:S01]  /*15aa0*/  SEL R25, R25, RZ, P0 ;  /* 0x000000ff19197207 */ /* 0x000fe20000000000 */
[----:B------:R-:W-:-:S03]  /*15ab0*/  VIADD R7, R7, 0xffffffff ;  /* 0xffffffff07077836 */ /* 0x000fc60000000000 */
[----:B------:R-:W-:Y:S01]  /*15ac0*/  ISETP.GT.AND P3, PT, R2, RZ, PT ;  /* 0x000000ff0200720c */ /* 0x000fe20003f64270 */
[----:B0-----:R-:W-:-:S12]  /*15ad0*/  @!P1 BRA `(.L_x_805) ;  /* 0x0000000000049947 */ /* 0x001fd80003800000 */
[----:B------:R-:W-:Y:S01]  /*15ae0*/  BPT.TRAP 0x1 ;  /* 0x000000040000795c */ /* 0x000fe20000300000 */
.L_x_805:
[----:B------:R-:W-:Y:S01]  /*15af0*/  IMAD R6, R25, 0x8, R23 ;  /* 0x0000000819067824 */ /* 0x000fe200078e0217 */
[----:B------:R-:W-:Y:S01]  /*15b00*/  SHF.L.U32 R17, R26, 0x1f, RZ ;  /* 0x0000001f1a117819 */ /* 0x000fe200000006ff */
[----:B------:R-:W-:Y:S01]  /*15b10*/  BSSY B1, `(.L_x_806) ;  /* 0x0000004000017945 */ /* 0x000fe20003800000 */
[----:B------:R-:W-:Y:S02]  /*15b20*/  SHF.R.S32.HI R9, RZ, 0x1f, R5 ;  /* 0x0000001fff097819 */ /* 0x000fe40000011405 */
[----:B------:R-:W0:Y:S02]  /*15b30*/  SYNCS.PHASECHK.TRANS64.TRYWAIT P0, [R6+URZ+0x28c40], R17 ;  /* 0x028c4011060075a7 */ /* 0x000e24000800017f */
[----:B0-----:R-:W-:Y:S05]  /*15b40*/  @!P0 BRA `(.L_x_807) ;  /* 0x0000003c00408947 */ /* 0x001fea0003800000 */
.L_x_921:
[----:B------:R-:W-:Y:S05]  /*15b50*/  BSYNC B1 ;  /* 0x0000000000017941 */ /* 0x000fea0003800000 */
.L_x_806:
        /* <DEDUP_REMOVED lines=32> */
[----:B-1----:R-:W-:-:S05]  /*15d60*/  IADD3 R2, P0, R2, R0, RZ ;  /* 0x0000000002027210 */ /* 0x002fca0007f1e0ff */
[----:B--2---:R-:W-:-:S05]  /*15d70*/  IMAD.X R3, RZ, RZ, R3, P0 ;  /* 0x000000ffff037224 */ /* 0x004fca00000e0603 */
        /* <DEDUP_REMOVED lines=8> */
.L_x_931:
[----:B--2---:R-:W-:-:S04]  /*15e00*/  IADD3 R2, P0, R2, R0, RZ ;  /* 0x0000000002027210 */ /* 0x004fc80007f1e0ff */
[----:B------:R-:W-:Y:S02]  /*15e10*/  IADD3.X R3, RZ, R27, RZ, P0, !PT ;  /* 0x0000001bff037210 */ /* 0x000fe400007fe4ff */
[----:B------:R-:W-:-:S03]  /*15e20*/  PLOP3.LUT P0, PT, PT, PT, PT, 0x80, 0x0 ;  /* 0x000000000000781c */ /* 0x000fc60003f0f070 */
[----:B------:R-:W-:Y:S01]  /*15e30*/  @!PT LDS RZ, [RZ] ;  /* 0x00000000fffff984 */ /* 0x000fe20000000800 */
[----:B------:R-:W-:Y:S01]  /*15e40*/  @!PT LDS RZ, [RZ] ;  /* 0x00000000fffff984 */ /* 0x000fe20000000800 */
[----:B------:R-:W-:Y:S01]  /*15e50*/  @!PT LDS RZ, [RZ] ;  /* 0x00000000fffff984 */ /* 0x000fe20000000800 */
[----:B------:R2:W-:Y:S01]  /*15e60*/  LDGSTS.E.BYPASS.LTC128B.128 [R21+0x23c00], desc[UR40][R2.64], !P1 ;  /* 0x23c0000002157fae */ /* 0x0005e2000c901d68 */
[----:B------:R-:W-:-:S09]  /*15e70*/  NOP ;  /* 0x0000000000007918 */ /* 0x000fd20000000000 */
.L_x_809:
[----:B------:R-:W-:Y:S02]  /*15e80*/  PLOP3.LUT P1, PT, P1, P0, PT, 0xa2, 0x0 ;  /* 0x000000000000781c */ /* 0x000fe40000f21472 */
[----:B------:R-:W-:-:S08]  /*15e90*/  @P0 R2UR P1, UR4, R6 ;  /* 0x00000000060402ca */ /* 0x000fd00000020000 */
[----:B------:R-:W-:-:S05]  /*15ea0*/  @P0 PLOP3.LUT P0, PT, P1, PT, PT, 0x80, 0x0 ;  /* 0x000000000000081c */ /* 0x000fca0000f0f070 */
[----:B------:R-:W-:Y:S01]  /*15eb0*/  @!P1 SYNCS.ARRIVE.TRANS64.RED.A0T1 RZ, [UR4+0x28c30], RZ ;  /* 0x028c30ffffff99a7 */ /* 0x000fe20008200404 */
[----:B------:R-:W-:Y:S07]  /*15ec0*/  @!P1 ARRIVES.LDGSTSBAR.64.TRANSCNT [UR4+0x28c30] ;  /* 0x028c3000ff0099b0 */ /* 0x000fee0008000a84 */
[----:B------:R-:W-:Y:S05]  /*15ed0*/  @P0 BRA.U.ANY `(.L_x_809) ;  /* 0xfffffffd00e80947 */ /* 0x000fea000393ffff */
[----:B------:R-:W-:Y:S01]  /*15ee0*/  NOP ;  /* 0x0000000000007918 */ /* 0x000fe20000000000 */
[----:B--2---:R-:W-:-:S04]  /*15ef0*/  LOP3.LUT R2, R37, 0x2, RZ, 0xfc, !PT ;  /* 0x0000000225027812 */ /* 0x004fc800078efcff */
[----:B------:R-:W-:-:S13]  /*15f00*/  ISETP.NE.AND P2, PT, R2, 0x3, PT ;  /* 0x000000030200780c */ /* 0x000fda0003f45270 */
[----:B------:R-:W-:Y:S05]  /*15f10*/  @!P2 BRA `(.L_x_810) ;  /* 0x000000000004a947 */ /* 0x000fea0003800000 */
[----:B------:R-:W-:Y:S01]  /*15f20*/  BPT.TRAP 0x1 ;  /* 0x000000040000795c */ /* 0x000fe20000300000 */
.L_x_810:
[----:B------:R2:W-:Y:S01]  /*15f30*/  SYNCS.ARRIVE.TRANS64.A1T0 RZ, [R6+URZ+0x28c30], RZ ;  /* 0x028c30ff06ff79a7 */ /* 0x0005e2000810003f */
[----:B------:R-:W-:Y:S05]  /*15f40*/  @!P2 BRA `(.L_x_811) ;  /* 0x000000000004a947 */ /* 0x000fea0003800000 */
[----:B------:R-:W-:Y:S01]  /*15f50*/  BPT.TRAP 0x1 ;  /* 0x000000040000795c */ /* 0x000fe20000300000 */
.L_x_811:
[----:B------:R-:W3:Y:S01]  /*15f60*/  SYNCS.PHASECHK.TRANS64.TRYWAIT P0, [R6+URZ+0x28c60], R17 ;  /* 0x028c6011060075a7 */ /* 0x000ee2000800017f */
[----:B------:R-:W-:Y:S04]  /*15f70*/  BSSY B1, `(.L_x_812) ;  /* 0x0000002000017945 */ /* 0x000fe80003800000 */
[----:B---3--:R-:W-:Y:S05]  /*15f80*/  @!P0 BRA `(.L_x_813) ;  /* 0x0000003c00608947 */ /* 0x008fea0003800000 */
.L_x_932:
[----:B------:R-:W-:Y:S05]  /*15f90*/  BSYNC B1 ;  /* 0x0000000000017941 */ /* 0x000fea0003800000 */
.L_x_812:
        /* <DEDUP_REMOVED lines=81> */
.L_x_942:
        /* <DEDUP_REMOVED lines=25> */
.L_x_815:
        /* <DEDUP_REMOVED lines=11> */
.L_x_816:
[----:B------:R3:W-:Y:S01]  /*166f0*/  SYNCS.ARRIVE.TRANS64.A1T0 RZ, [R6+URZ+0x28c50], RZ ;  /* 0x028c50ff06ff79a7 */ /* 0x0007e2000810003f */
[----:B------:R-:W-:Y:S05]  /*16700*/  @P3 BRA `(.L_x_817) ;  /* 0xfffffff000503947 */ /* 0x000fea000383ffff */
.L_x_804:
[----:B------:R-:W-:Y:S05]  /*16710*/  BSYNC B0 ;  /* 0x0000000000007941 */ /* 0x000fea0003800000 */
.L_x_803:
        /* <DEDUP_REMOVED lines=9> */
[----:B0-----:R-:W0:Y:S01]  /*167b0*/  S2R R5, SR_LANEID ;  /* 0x0000000000057919 */ /* 0x001e220000000000 */
[----:B------:R-:W-:Y:S01]  /*167c0*/  VOTEU.ANY UR4, UPT, PT ;  /* 0x0000000000047886 */ /* 0x000fe200038e0100 */
[----:B------:R-:W4:Y:S01]  /*167d0*/  LDC.64 R2, c[0x0][0xc60] ;  /* 0x00031800ff027b82 */ /* 0x000f220000000a00 */
[----:B------:R-:W0:Y:S02]  /*167e0*/  FLO.U32 R0, UR4 ;  /* 0x0000000400007d00 */ /* 0x000e2400080e0000 */
[----:B0-----:R-:W-:-:S06]  /*167f0*/  ISETP.EQ.U32.AND P1, PT, R0, R5, PT ;  /* 0x000000050000720c */ /* 0x001fcc0003f22070 */
[----:B------:R-:W4:Y:S07]  /*16800*/  POPC R5, UR4 ;  /* 0x0000000400057d09 */ /* 0x000f2e0008000000 */
[----:B----4-:R-:W4:Y:S01]  /*16810*/  @P1 ATOMG.E.ADD.STRONG.GPU PT, R3, desc[UR40][R2.64], R5 ;  /* 0x00000005020319a8 */ /* 0x010f2200081ee1e8 */
[----:B------:R-:W0:Y:S02]  /*16820*/  S2R R4, SR_LTMASK ;  /* 0x0000000000047919 */ /* 0x000e240000003900 */
[----:B0-----:R-:W-:-:S04]  /*16830*/  LOP3.LUT R4, R4, UR4, RZ, 0xc0, !PT ;  /* 0x0000000404047c12 */ /* 0x001fc8000f8ec0ff */
[----:B------:R-:W0:Y:S01]  /*16840*/  POPC R7, R4 ;  /* 0x0000000400077309 */ /* 0x000e220000000000 */
[----:B----4-:R-:W0:Y:S02]  /*16850*/  SHFL.IDX PT, R0, R3, R0, 0x1f ;  /* 0x00001f0003007589 */ /* 0x010e2400000e0000 */
[----:B0-----:R-:W-:-:S07]  /*16860*/  IADD3 R16, R0, UR36, R7 ;  /* 0x0000002400107c10 */ /* 0x001fce000fffe007 */
.L_x_819:
[----:B------:R-:W-:Y:S05]  /*16870*/  BSYNC B0 ;  /* 0x0000000000007941 */ /* 0x000fea0003800000 */
.L_x_818:
[----:B------:R-:W-:-:S07]  /*16880*/  SEL R25, R25, RZ, P0 ;  /* 0x000000ff19197207 */ /* 0x000fce0000000000 */
.L_x_778:
[----:B------:R-:W-:Y:S05]  /*16890*/  BSYNC B7 ;  /* 0x0000000000077941 */ /* 0x000fea0003800000 */
.L_x_776:
[----:B------:R-:W-:-:S13]  /*168a0*/  LOP3.LUT P0, RZ, R22, 0x1000, RZ, 0xc0, !PT ;  /* 0x0000100016ff7812 */ /* 0x000fda000780c0ff */
[----:B------:R-:W-:Y:S05]  /*168b0*/  @!P0 BRA `(.L_x_820) ;  /* 0x0000000000248947 */ /* 0x000fea0003800000 */
[----:B------:R-:W-:Y:S05]  /*168c0*/  WARPSYNC.ALL ;  /* 0x0000000000007948 */ /* 0x000fea0003800000 */
[----:B------:R-:W4:Y:S08]  /*168d0*/  S2UR UR5, SR_CgaCtaId ;  /* 0x00000000000579c3 */ /* 0x000f300000008800 */
[----:B------:R-:W-:Y:S06]  /*168e0*/  BAR.SYNC.DEFER_BLOCKING 0x5, 0x180 ;  /* 0x0146000000007b1d */ /* 0x000fec0000010000 */
[----:B------:R-:W-:-:S02]  /*168f0*/  UMOV UR4, 0x400 ;  /* 0x0000040000047882 */ /* 0x000fc40000000000 */
[----:B----4-:R-:W-:-:S06]  /*16900*/  ULEA UR4, UR5, UR4, 0x18 ;  /* 0x0000000405047291 */ /* 0x010fcc000f8ec03f */
[----:B-1----:R-:W-:-:S05]  /*16910*/  IMAD.U32 R23, RZ, RZ, UR4 ;  /* 0x00000004ff177e24 */ /* 0x002fca000f8e00ff */
[----:B------:R1:W4:Y:S01]  /*16920*/  LDS.128 R16, [R23+0x28cd0] ;  /* 0x028cd00017107984 */ /* 0x0003220000000c00 */
[----:B------:R-:W-:Y:S06]  /*16930*/  BAR.ARV 0x4, 0x180 ;  /* 0x0106000000007b1d */ /* 0x000fec0000002000 */
[----:B------:R-:W-:Y:S05]  /*16940*/  BRA `(.L_x_821) ;  /* 0x0000000800407947 */ /* 0x000fea0003800000 */
.L_x_820:
[----:B0-----:R-:W0:Y:S01]  /*16950*/  S2R R8, SR_TID.X ;  /* 0x0000000000087919 */ /* 0x001e220000002100 */
[----:B------:R-:W-:Y:S01]  /*16960*/  UMOV UR4, 0xffffffff ;  /* 0xffffffff00047882 */ /* 0x000fe20000000000 */
[----:B0-----:R-:W-:-:S04]  /*16970*/  LOP3.LUT R8, R8, 0x1f, RZ, 0xc0, !PT ;  /* 0x0000001f08087812 */ /* 0x001fc800078ec0ff */
[----:B------:R-:W-:Y:S01]  /*16980*/  ISETP.NE.AND P0, PT, R8, 0x1f, PT ;  /* 0x0000001f0800780c */ /* 0x000fe20003f05270 */
[----:B------:R-:W-:-:S12]  /*16990*/  BRA.DIV UR4, `(.L_x_822) ;  /* 0x0000003a04cc7947 */ /* 0x000fd8000b800000 */
[----:B------:R-:W-:Y:S01]  /*169a0*/  IMAD.IADD R5, R19, 0x1, R8 ;  /* 0x0000000113057824 */ /* 0x000fe200078e0208 */
[----:B------:R-:W-:-:S04]  /*169b0*/  ULDC UR4, c[0x0][0xc3c] ;  /* 0x00030f0000047ab9 */ /* 0x000fc80000000800 */
[----:B------:R-:W-:-:S13]  /*169c0*/  ISETP.GE.OR P1, PT, R5, UR4, !P0 ;  /* 0x0000000405007c0c */ /* 0x000fda000c726670 */
[----:B-1----:R-:W0:Y:S02]  /*169d0*/  @!P1 LDC.64 R2, c[0x0][0xc80] ;  /* 0x00032000ff029b82 */ /* 0x002e240000000a00 */
[----:B0-----:R-:W-:-:S06]  /*169e0*/  @!P1 IMAD.WIDE R2, R5, 0x4, R2 ;  /* 0x0000000405029825 */ /* 0x001fcc00078e0202 */
[----:B------:R0:W4:Y:S01]  /*169f0*/  @!P1 LDG.E R3, desc[UR40][R2.64] ;  /* 0x0000002802039981 */ /* 0x000122000c1e1900 */
[C---:B------:R-:W-:Y:S02]  /*16a00*/  ISETP.GE.U32.AND P2, PT, R8.reuse, 0x2, PT ;  /* 0x000000020800780c */ /* 0x040fe40003f46070 */
[C---:B------:R-:W-:Y:S01]  /*16a10*/  ISETP.GE.U32.AND P3, PT, R8.reuse, 0x4, PT ;  /* 0x000000040800780c */ /* 0x040fe20003f66070 */
[----:B------:R-:W-:Y:S01]  /*16a20*/  SHFL.IDX PT, R0, R16, RZ, 0x1f ;  /* 0x00001fff10007589 */ /* 0x000fe200000e0000 */
[C---:B------:R-:W-:Y:S02]  /*16a30*/  ISETP.GE.U32.AND P4, PT, R8.reuse, 0x8, PT ;  /* 0x000000080800780c */ /* 0x040fe40003f86070 */
[C---:B------:R-:W-:Y:S01]  /*16a40*/  ISETP.GE.U32.AND P5, PT, R8.reuse, 0x10, PT ;  /* 0x000000100800780c */ /* 0x040fe20003fa6070 */
[----:B------:R-:W-:Y:S01]  /*16a50*/  SHFL.IDX PT, R4, R16, 0x1, 0x1f ;  /* 0x00201f0010047f89 */ /* 0x000fe200000e0000 */
[----:B0-----:R-:W-:Y:S02]  /*16a60*/  IMAD.MOV.U32 R2, RZ, RZ, RZ ;  /* 0x000000ffff027224 */ /* 0x001fe400078e00ff */
[----:B----4-:R-:W-:Y:S01]  /*16a70*/  @!P1 IMAD.MOV.U32 R2, RZ, RZ, R3 ;  /* 0x000000ffff029224 */ /* 0x010fe200078e0003 */
[----:B------:R-:W-:-:S04]  /*16a80*/  ISETP.NE.AND P1, PT, R8, RZ, PT ;  /* 0x000000ff0800720c */ /* 0x000fc80003f25270 */
[----:B------:R-:W0:Y:S02]  /*16a90*/  SHFL.UP PT, R14, R2, 0x1, RZ ;  /* 0x04200000020e7989 */ /* 0x000e2400000e00ff */
[----:B0-----:R-:W-:-:S05]  /*16aa0*/  SEL R5, R14, RZ, P1 ;  /* 0x000000ff0e057207 */ /* 0x001fca0000800000 */
[----:B------:R-:W-:-:S05]  /*16ab0*/  IMAD.IADD R5, R2, 0x1, R5 ;  /* 0x0000000102057824 */ /* 0x000fca00078e0205 */
[----:B------:R-:W2:Y:S02]  /*16ac0*/  SHFL.UP PT, R14, R5, 0x2, RZ ;  /* 0x04400000050e7989 */ /* 0x000ea400000e00ff */
[----:B--23--:R-:W-:-:S05]  /*16ad0*/  SEL R6, R14, RZ, P2 ;  /* 0x000000ff0e067207 */ /* 0x00cfca0001000000 */
        /* <DEDUP_REMOVED lines=10> */
[----:B------:R0:W1:Y:S02]  /*16b80*/  SHFL.IDX PT, R14, R3, 0x1f, 0x1f ;  /* 0x03e01f00030e7f89 */ /* 0x00006400000e0000 */
.L_x_952:
[----:B------:R-:W-:Y:S02]  /*16b90*/  ULDC UR4, c[0x0][0xc38] ;  /* 0x00030e0000047ab9 */ /* 0x000fe40000000800 */
[----:B------:R-:W-:-:S04]  /*16ba0*/  IMAD.U32 R16, RZ, RZ, UR4 ;  /* 0x00000004ff107e24 */ /* 0x000fc8000f8e00ff */
[----:B-1----:R-:W-:-:S04]  /*16bb0*/  IMAD R5, R14, R16, RZ ;  /* 0x000000100e057224 */ /* 0x002fc800078e02ff */
[----:B------:R-:W-:-:S05]  /*16bc0*/  IMAD.IADD R4, R4, 0x1, R5 ;  /* 0x0000000104047824 */ /* 0x000fca00078e0205 */
[----:B------:R-:W-:-:S13]  /*16bd0*/  ISETP.GT.AND P6, PT, R4, R0, PT ;  /* 0x000000000400720c */ /* 0x000fda0003fc4270 */
[----:B------:R-:W-:Y:S05]  /*16be0*/  @P6 BRA `(.L_x_823) ;  /* 0x00000000009c6947 */ /* 0x000fea0003800000 */
.L_x_828:
[----:B------:R-:W1:Y:S01]  /*16bf0*/  LDC R6, c[0x0][0xc3c] ;  /* 0x00030f00ff067b82 */ /* 0x000e620000000800 */
[----:B------:R-:W-:-:S05]  /*16c00*/  VIADD R19, R19, 0x1f ;  /* 0x0000001f13137836 */ /* 0x000fca0000000000 */
[----:B-1----:R-:W-:-:S13]  /*16c10*/  ISETP.GE.AND P6, PT, R19, R6, PT ;  /* 0x000000061300720c */ /* 0x002fda0003fc6270 */
[----:B------:R-:W-:Y:S05]  /*16c20*/  @P6 BRA `(.L_x_824) ;  /* 0x0000000400446947 */ /* 0x000fea0003800000 */
[----:B------:R-:W1:Y:S01]  /*16c30*/  S2R R2, SR_TID.X ;  /* 0x0000000000027919 */ /* 0x000e620000002100 */
[----:B------:R-:W-:Y:S01]  /*16c40*/  BSSY B0, `(.L_x_825) ;  /* 0x0000009000007945 */ /* 0x000fe20003800000 */
[----:B-1----:R-:W-:-:S04]  /*16c50*/  LOP3.LUT R2, R2, 0x1f, RZ, 0xc0, !PT ;  /* 0x0000001f02027812 */ /* 0x002fc800078ec0ff */
[----:B------:R-:W-:Y:S01]  /*16c60*/  IADD3 R5, R19, R2, RZ ;  /* 0x0000000213057210 */ /* 0x000fe20007ffe0ff */
[----:B------:R-:W-:-:S03]  /*16c70*/  IMAD.MOV.U32 R2, RZ, RZ, RZ ;  /* 0x000000ffff027224 */ /* 0x000fc600078e00ff */
[----:B------:R-:W-:-:S13]  /*16c80*/  ISETP.GE.OR P6, PT, R5, R6, !P0 ;  /* 0x000000060500720c */ /* 0x000fda00047c6670 */
[----:B------:R-:W-:Y:S05]  /*16c90*/  @P6 BRA `(.L_x_826) ;  /* 0x00000000000c6947 */ /* 0x000fea0003800000 */
[----:B0-----:R-:W0:Y:S02]  /*16ca0*/  LDC.64 R2, c[0x0][0xc80] ;  /* 0x00032000ff027b82 */ /* 0x001e240000000a00 */
[----:B0-----:R-:W-:-:S06]  /*16cb0*/  IMAD.WIDE R2, R5, 0x4, R2 ;  /* 0x0000000405027825 */ /* 0x001fcc00078e0202 */
[----:B------:R1:W5:Y:S02]  /*16cc0*/  LDG.E R2, desc[UR40][R2.64] ;  /* 0x0000002802027981 */ /* 0x000364000c1e1900 */
.L_x_826:
[----:B------:R-:W-:Y:S05]  /*16cd0*/  BSYNC B0 ;  /* 0x0000000000007941 */ /* 0x000fea0003800000 */
.L_x_825:
[----:B------:R-:W-:-:S03]  /*16ce0*/  UMOV UR4, 0xffffffff ;  /* 0xffffffff00047882 */ /* 0x000fc60000000000 */
[----:B------:R-:W-:Y:S05]  /*16cf0*/  BRA.DIV UR4, `(.L_x_827) ;  /* 0x0000003e04187947 */ /* 0x000fea000b800000 */
[----:B-----5:R-:W2:Y:S02]  /*16d00*/  SHFL.UP PT, R14, R2, 0x1, RZ ;  /* 0x04200000020e7989 */ /* 0x020ea400000e00ff */
[----:B--2---:R-:W-:-:S05]  /*16d10*/  SEL R13, R14, RZ, P1 ;  /* 0x000000ff0e0d7207 */ /* 0x004fca0000800000 */
[----:B------:R-:W-:-:S05]  /*16d20*/  IMAD.IADD R13, R2, 0x1, R13 ;  /* 0x00000001020d7824 */ /* 0x000fca00078e020d */
[----:B------:R-:W2:Y:S02]  /*16d30*/  SHFL.UP PT, R14, R13, 0x2, RZ ;  /* 0x044000000d0e7989 */ /* 0x000ea400000e00ff */
[----:B--2---:R-:W-:-:S05]  /*16d40*/  SEL R14, R14, RZ, P2 ;  /* 0x000000ff0e0e7207 */ /* 0x004fca0001000000 */
[----:B01----:R-:W-:-:S05]  /*16d50*/  IMAD.IADD R3, R13, 0x1, R14 ;  /* 0x000000010d037824 */ /* 0x003fca00078e020e */
        /* <DEDUP_REMOVED lines=10> */
.L_x_960:
[----:B------:R-:W-:Y:S02]  /*16e00*/  ULDC UR4, c[0x0][0xc38] ;  /* 0x00030e0000047ab9 */ /* 0x000fe40000000800 */
[----:B------:R-:W-:-:S04]  /*16e10*/  IMAD.U32 R16, RZ, RZ, UR4 ;  /* 0x00000004ff107e24 */ /* 0x000fc8000f8e00ff */
[----:B-1----:R-:W-:-:S04]  /*16e20*/  IMAD R5, R14, R16, RZ ;  /* 0x000000100e057224 */ /* 0x002fc800078e02ff */
[----:B------:R-:W-:-:S05]  /*16e30*/  IMAD.IADD R4, R5, 0x1, R4 ;  /* 0x0000000105047824 */ /* 0x000fca00078e0204 */
[----:B------:R-:W-:-:S13]  /*16e40*/  ISETP.GT.AND P6, PT, R4, R0, PT ;  /* 0x000000000400720c */ /* 0x000fda0003fc4270 */
[----:B------:R-:W-:Y:S05]  /*16e50*/  @!P6 BRA `(.L_x_828) ;  /* 0xfffffffc0064e947 */ /* 0x000fea000383ffff */
.L_x_823:
[----:B------:R-:W-:Y:S01]  /*16e60*/  IMAD.IADD R5, R4, 0x1, -R5 ;  /* 0x0000000104057824 */ /* 0x000fe200078e0a05 */
[----:B------:R-:W-:-:S03]  /*16e70*/  UMOV UR4, 0xffffffff ;  /* 0xffffffff00047882 */ /* 0x000fc60000000000 */
[----:B------:R-:W-:-:S05]  /*16e80*/  IMAD R7, R3, R16, R5 ;  /* 0x0000001003077224 */ /* 0x000fca00078e0205 */
[----:B------:R-:W-:Y:S01]  /*16e90*/  ISETP.GT.AND P6, PT, R7, R0, PT ;  /* 0x000000000700720c */ /* 0x000fe20003fc4270 */
[----:B------:R-:W-:-:S12]  /*16ea0*/  BRA.DIV UR4, `(.L_x_829) ;  /* 0x0000003e04687947 */ /* 0x000fd8000b800000 */
[----:B------:R-:W-:-:S04]  /*16eb0*/  VOTE.ANY R6, PT, !P6 ;  /* 0x0000000000067806 */ /* 0x000fc800070e0100 */
[----:B------:R-:W1:Y:S02]  /*16ec0*/  POPC R4, R6 ;  /* 0x0000000600047309 */ /* 0x000e640000000000 */
[----:B-1----:R1:W2:Y:S02]  /*16ed0*/  SHFL.IDX PT, R17, R2, R4, 0x1f ;  /* 0x00001f0402117589 */ /* 0x0022a400000e0000 */
.L_x_964:
[----:B------:R-:W-:Y:S01]  /*16ee0*/  ISETP.NE.AND P0, PT, R6, RZ, PT ;  /* 0x000000ff0600720c */ /* 0x000fe20003f05270 */
[----:B------:R-:W-:-:S12]  /*16ef0*/  IMAD.MOV.U32 R14, RZ, RZ, RZ ;  /* 0x000000ffff0e7224 */ /* 0x000fd800078e00ff */
[----:B------:R-:W-:Y:S05]  /*16f00*/  @!P0 BRA `(.L_x_830) ;  /* 0x0000000000108947 */ /* 0x000fea0003800000 */
[----:B------:R-:W-:Y:S01]  /*16f10*/  UMOV UR4, 0xffffffff ;  /* 0xffffffff00047882 */ /* 0x000fe20000000000 */
[----:B------:R-:W-:Y:S02]  /*16f20*/  VIADD R12, R4, 0xffffffff ;  /* 0xffffffff040c7836 */ /* 0x000fe40000000000 */
[----:B------:R-:W-:Y:S05]  /*16f30*/  BRA.DIV UR4, `(.L_x_831) ;  /* 0x0000003e048c7947 */ /* 0x000fea000b800000 */
[----:B------:R3:W4:Y:S02]  /*16f40*/  SHFL.IDX PT, R14, R3, R12, 0x1f ;  /* 0x00001f0c030e7589 */ /* 0x00072400000e0000 */
.L_x_830:
[----:B--2---:R-:W-:Y:S01]  /*16f50*/  IABS R6, R17 ;  /* 0x0000001100067213 */ /* 0x004fe20000000000 */
[----:B----4-:R-:W-:Y:S01]  /*16f60*/  IMAD R16, R14, R16, R5 ;  /* 0x000000100e107224 */ /* 0x010fe200078e0205 */
[----:B------:R-:W-:Y:S02]  /*16f70*/  IADD3 R19, R4, R19, RZ ;  /* 0x0000001304137210 */ /* 0x000fe40007ffe0ff */
[----:B------:R-:W2:Y:S01]  /*16f80*/  I2F.RP R7, R6 ;  /* 0x0000000600077306 */ /* 0x000ea20000209400 */
[----:B------:R-:W-:-:S07]  /*16f90*/  IMAD.IADD R0, R0, 0x1, -R16 ;  /* 0x0000000100007824 */ /* 0x000fce00078e0a10 */
[----:B--2---:R-:W1:Y:S02]  /*16fa0*/  MUFU.RCP R7, R7 ;  /* 0x0000000700077308 */ /* 0x004e640000001000 */
[----:B-1----:R-:W-:-:S06]  /*16fb0*/  VIADD R2, R7, 0xffffffe ;  /* 0x0ffffffe07027836 */ /* 0x002fcc0000000000 */
[----:B0--3--:R0:W1:Y:S02]  /*16fc0*/  F2I.FTZ.U32.TRUNC.NTZ R3, R2 ;  /* 0x0000000200037305 */ /* 0x009064000021f000 */
[----:B0-----:R-:W-:Y:S02]  /*16fd0*/  IMAD.MOV.U32 R2, RZ, RZ, RZ ;  /* 0x000000ffff027224 */ /* 0x001fe400078e00ff */
[----:B-1----:R-:W-:-:S04]  /*16fe0*/  IMAD.MOV R5, RZ, RZ, -R3 ;  /* 0x000000ffff057224 */ /* 0x002fc800078e0a03 */
[----:B------:R-:W-:-:S04]  /*16ff0*/  IMAD R5, R5, R6, RZ ;  /* 0x0000000605057224 */ /* 0x000fc800078e02ff */
[----:B------:R-:W-:Y:S01]  /*17000*/  IMAD.HI.U32 R3, R3, R5, R2 ;  /* 0x0000000503037227 */ /* 0x000fe200078e0002 */
[----:B------:R-:W-:Y:S02]  /*17010*/  IABS R5, R17 ;  /* 0x0000001100057213 */ /* 0x000fe40000000000 */
[----:B------:R-:W-:-:S03]  /*17020*/  IABS R2, R0 ;  /* 0x0000000000027213 */ /* 0x000fc60000000000 */
[----:B------:R-:W-:Y:S02]  /*17030*/  IMAD.MOV R5, RZ, RZ, -R5 ;  /* 0x000000ffff057224 */ /* 0x000fe400078e0a05 */
        /* <DEDUP_REMOVED lines=16> */
.L_x_824:
[----:B------:R-:W-:Y:S01]  /*17140*/  UMOV UR4, URZ ;  /* 0x0000003f00047c82 */ /* 0x000fe20008000000 */
[----:B------:R-:W-:Y:S01]  /*17150*/  UMOV UR5, URZ ;  /* 0x0000003f00057c82 */ /* 0x000fe20008000000 */
[----:B------:R-:W-:Y:S01]  /*17160*/  ULDC UR6, c[0x0][0xc3c] ;  /* 0x00030f0000067ab9 */ /* 0x000fe20000000800 */
[----:B------:R-:W-:Y:S02]  /*17170*/  IMAD.MOV.U32 R16, RZ, RZ, R0 ;  /* 0x000000ffff107224 */ /* 0x000fe400078e0000 */
[----:B------:R-:W-:Y:S02]  /*17180*/  IMAD.U32 R17, RZ, RZ, UR4 ;  /* 0x00000004ff117e24 */ /* 0x000fe4000f8e00ff */
[----:B------:R-:W-:Y:S02]  /*17190*/  IMAD.U32 R18, RZ, RZ, UR5 ;  /* 0x00000005ff127e24 */ /* 0x000fe4000f8e00ff */
[----:B------:R-:W-:-:S07]  /*171a0*/  IMAD.U32 R19, RZ, RZ, UR6 ;  /* 0x00000006ff137e24 */ /* 0x000fce000f8e00ff */
.L_x_832:
[----:B------:R-:W1:Y:S01]  /*171b0*/  S2R R0, SR_TID.X ;  /* 0x0000000000007919 */ /* 0x000e620000002100 */
[----:B------:R-:W-:Y:S05]  /*171c0*/  WARPSYNC.ALL ;  /* 0x0000000000007948 */ /* 0x000fea0003800000 */
[----:B------:R-:W-:Y:S01]  /*171d0*/  BAR.SYNC.DEFER_BLOCKING 0x4, 0x180 ;  /* 0x0106000000007b1d */ /* 0x000fe20000010000 */
[----:B-1----:R-:W-:-:S04]  /*171e0*/  LOP3.LUT R0, R0, 0x1f, RZ, 0xc0, !PT ;  /* 0x0000001f00007812 */ /* 0x002fc800078ec0ff */
[----:B------:R-:W-:-:S13]  /*171f0*/  ISETP.NE.AND P0, PT, R0, RZ, PT ;  /* 0x000000ff0000720c */ /* 0x000fda0003f05270 */
[----:B0-----:R-:W0:Y:S01]  /*17200*/  @!P0 S2R R3, SR_CgaCtaId ;  /* 0x0000000000038919 */ /* 0x001e220000008800 */
[----:B------:R-:W-:-:S04]  /*17210*/  @!P0 MOV R0, 0x400 ;  /* 0x0000040000008802 */ /* 0x000fc80000000f00 */
[----:B0-----:R-:W-:-:S05]  /*17220*/  @!P0 LEA R23, R3, R0, 0x18 ;  /* 0x0000000003178211 */ /* 0x001fca00078ec0ff */
[----:B------:R0:W-:Y:S01]  /*17230*/  @!P0 STS.128 [R23+0x28cd0], R16 ;  /* 0x028cd01017008388 */ /* 0x0001e20000000c00 */
[----:B------:R-:W-:Y:S06]  /*17240*/  BAR.ARV 0x5, 0x180 ;  /* 0x0146000000007b1d */ /* 0x000fec0000002000 */
.L_x_821:
[----:B------:R-:W-:Y:S02]  /*17250*/  ULDC UR4, c[0x0][0xc3c] ;  /* 0x00030f0000047ab9 */ /* 0x000fe40000000800 */
[----:B----4-:R-:W-:-:S13]  /*17260*/  ISETP.GE.AND P0, PT, R19, UR4, PT ;  /* 0x0000000413007c0c */ /* 0x010fda000bf06270 */
[----:B------:R-:W-:Y:S05]  /*17270*/  @!P0 BRA `(.L_x_833) ;  /* 0xffffff9c00ac8947 */ /* 0x000fea000383ffff */
[----:B------:R-:W-:Y:S05]  /*17280*/  BSYNC B8 ;  /* 0x0000000000087941 */ /* 0x000fea0003800000 */
.L_x_726:
[----:B------:R-:W4:Y:S01]  /*17290*/  LDL.LU R0, [R1+0x1c] ;  /* 0x00001c0001007983 */ /* 0x000f220000300800 */
[----:B------:R-:W-:Y:S01]  /*172a0*/  BSSY B0, `(.L_x_834) ;  /* 0x000000b000007945 */ /* 0x000fe20003800000 */
[----:B0-----:R-:W0:Y:S01]  /*172b0*/  S2R R5, SR_CgaCtaId ;  /* 0x0000000000057919 */ /* 0x001e220000008800 */
[----:B----4-:R-:W-:-:S05]  /*172c0*/  VIADD R0, R0, 0x1 ;  /* 0x0000000100007836 */ /* 0x010fca0000000000 */
[----:B-1----:R-:W-:-:S04]  /*172d0*/  LEA.HI R2, R0, R0, RZ, 0x1 ;  /* 0x0000000000027211 */ /* 0x002fc800078f08ff */
[----:B------:R-:W-:Y:S02]  /*172e0*/  LOP3.LUT R3, R2, 0xfffffffe, RZ, 0xc0, !PT ;  /* 0xfffffffe02037812 */ /* 0x000fe400078ec0ff */
[----:B------:R-:W-:-:S03]  /*172f0*/  MOV R2, 0x400 ;  /* 0x0000040000027802 */ /* 0x000fc60000000f00 */
[----:B------:R-:W-:Y:S01]  /*17300*/  IMAD.IADD R0, R0, 0x1, -R3 ;  /* 0x0000000100007824 */ /* 0x000fe200078e0a03 */
[----:B0-----:R-:W-:-:S04]  /*17310*/  LEA R4, R5, R2, 0x18 ;  /* 0x0000000205047211 */ /* 0x001fc800078ec0ff */
[----:B------:R-:W-:-:S04]  /*17320*/  SHF.L.U32 R0, R0, 0x1f, RZ ;  /* 0x0000001f00007819 */ /* 0x000fc800000006ff */
[----:B------:R-:W0:Y:S02]  /*17330*/  SYNCS.PHASECHK.TRANS64.TRYWAIT P0, [R4+URZ+0x28c20], R0 ;  /* 0x028c2000040075a7 */ /* 0x000e24000800017f */
[----:B0-----:R-:W-:Y:S05]  /*17340*/  @!P0 BRA `(.L_x_835) ;  /* 0x0000003800ac8947 */ /* 0x001fea0003800000 */
.L_x_967:
[----:B------:R-:W-:Y:S05]  /*17350*/  BSYNC B0 ;  /* 0x0000000000007941 */ /* 0x000fea0003800000 */
.L_x_834:
[----:B------:R-:W-:-:S03]  /*17360*/  UMOV UR4, 0xffffffff ;  /* 0xffffffff00047882 */ /* 0x000fc60000000000 */
[----:B------:R-:W-:Y:S05]  /*17370*/  BRA.DIV UR4, `(.L_x_836) ;  /* 0x0000003a04b47947 */ /* 0x000fea000b800000 */
[----:B0-----:R-:W0:Y:S02]  /*17380*/  S2R R0, SR_TID.X ;  /* 0x0000000000007919 */ /* 0x001e240000002100 */
[----:B0-----:R-:W-:-:S04]  /*17390*/  SHF.R.U32.HI R0, RZ, 0x5, R0 ;  /* 0x00000005ff007819 */ /* 0x001fc80000011600 */
[----:B------:R-:W-:-:S05]  /*173a0*/  LOP3.LUT R0, R0, 0x3, RZ, 0xc0, !PT ;  /* 0x0000000300007812 */ /* 0x000fca00078ec0ff */
[----:B------:R0:W1:Y:S02]  /*173b0*/  SHFL.IDX PT, R14, R0, RZ, 0x1f ;  /* 0x00001fff000e7589 */ /* 0x00006400000e0000 */
.L_x_970:
[----:B-1----:R-:W-:-:S13]  /*173c0*/  ISETP.NE.AND P0, PT, R14, RZ, PT ;  /* 0x000000ff0e00720c */ /* 0x002fda0003f05270 */
[----:B------:R-:W-:Y:S05]  /*173d0*/  @P0 BRA `(.L_x_588) ;  /* 0x0000000000840947 */ /* 0x000fea0003800000 */
[----:B------:R-:W-:-:S03]  /*173e0*/  UMOV UR4, 0xffffffff ;  /* 0xffffffff00047882 */ /* 0x000fc60000000000 */
[----:B------:R-:W-:Y:S05]  /*173f0*/  BRA.DIV UR4, `(.L_x_837) ;  /* 0x0000003a04c87947 */ /* 0x000fea000b800000 */
[----:B------:R-:W-:-:S13]  /*17400*/  ELECT P6, URZ, PT ;  /* 0x00000000003f782f */ /* 0x000fda00038c0000 */
.L_x_973:
[----:B------:R-:W-:Y:S05]  /*17410*/  @!P6 BRA `(.L_x_588) ;  /* 0x000000000074e947 */ /* 0x000fea0003800000 */
[----:B------:R-:W-:-:S04]  /*17420*/  LOP3.LUT R37, R37, 0x2, RZ, 0xfc, !PT ;  /* 0x0000000225257812 */ /* 0x000fc800078efcff */
[----:B------:R-:W-:-:S13]  /*17430*/  ISETP.NE.AND P0, PT, R37, 0x3, PT ;  /* 0x000000032500780c */ /* 0x000fda0003f05270 */
[----:B------:R-:W-:Y:S05]  /*17440*/  @!P0 BRA `(.L_x_838) ;  /* 0x0000000000048947 */ /* 0x000fea0003800000 */
[----:B------:R-:W-:Y:S01]  /*17450*/  BPT.TRAP 0x1 ;  /* 0x000000040000795c */ /* 0x000fe20000300000 */
.L_x_838:
[C---:B------:R-:W-:Y:S01]  /*17460*/  IMAD R5, R25.reuse, 0x8, R4 ;  /* 0x0000000819057824 */ /* 0x040fe200078e0204 */
[----:B0-----:R-:W-:Y:S01]  /*17470*/  SHF.L.U32 R0, R26, 0x1f, RZ ;  /* 0x0000001f1a007819 */ /* 0x001fe200000006ff */
[----:B------:R-:W-:-:S03]  /*17480*/  VIADD R25, R25, 0x1 ;  /* 0x0000000119197836 */ /* 0x000fc60000000000 */
[----:B------:R-:W0:Y:S02]  /*17490*/  SYNCS.PHASECHK.TRANS64.TRYWAIT P1, [R5+URZ+0x28c40], R0 ;  /* 0x028c4000050075a7 */ /* 0x000e24000802017f */
[----:B------:R-:W-:-:S04]  /*174a0*/  ISETP.NE.AND P2, PT, R25, 0x2, PT ;  /* 0x000000021900780c */ /* 0x000fc80003f45270 */
[----:B------:R-:W-:Y:S01]  /*174b0*/  SEL R3, RZ, 0x1, P2 ;  /* 0x00000001ff037807 */ /* 0x000fe20001000000 */
[----:B0-----:R-:W-:Y:S08]  /*174c0*/  @!P1 BRA `(.L_x_839) ;  /* 0x0000003800b49947 */ /* 0x001ff00003800000 */
.L_x_974:
[----:B------:R-:W-:Y:S02]  /*174d0*/  SEL R25, R25, RZ, P2 ;  /* 0x000000ff19197207 */ /* 0x000fe40001000000 */
[----:B------:R-:W-:Y:S01]  /*174e0*/  LOP3.LUT R2, R26, R3, RZ, 0x3c, !PT ;  /* 0x000000031a027212 */ /* 0x000fe200078e3cff */
[----:B------:R-:W-:Y:S06]  /*174f0*/  @!P0 BRA `(.L_x_840) ;  /* 0x0000000000048947 */ /* 0x000fec0003800000 */
[----:B------:R-:W-:Y:S01]  /*17500*/  BPT.TRAP 0x1 ;  /* 0x000000040000795c */ /* 0x000fe20000300000 */
.L_x_840:
[----:B------:R-:W-:Y:S01]  /*17510*/  IMAD R25, R25, 0x8, R4 ;  /* 0x0000000819197824 */ /* 0x000fe200078e0204 */
[----:B------:R-:W-:-:S04]  /*17520*/  SHF.L.U32 R2, R2, 0x1f, RZ ;  /* 0x0000001f02027819 */ /* 0x000fc800000006ff */
[----:B------:R-:W1:Y:S02]  /*17530*/  SYNCS.PHASECHK.TRANS64.TRYWAIT P1, [R25+URZ+0x28c40], R2 ;  /* 0x028c4002190075a7 */ /* 0x000e64000802017f */
[----:B-1----:R-:W-:Y:S05]  /*17540*/  @!P1 BRA `(.L_x_841) ;  /* 0x0000003800a89947 */ /* 0x002fea0003800000 */
.L_x_975:
[----:B------:R-:W-:Y:S05]  /*17550*/  @!P0 BRA `(.L_x_842) ;  /* 0x0000000000048947 */ /* 0x000fea0003800000 */
[----:B------:R-:W-:Y:S01]  /*17560*/  BPT.TRAP 0x1 ;  /* 0x000000040000795c */ /* 0x000fe20000300000 */
.L_x_842:
[----:B------:R-:W4:Y:S02]  /*17570*/  SYNCS.PHASECHK.TRANS64.TRYWAIT P1, [R5+URZ+0x28c60], R0 ;  /* 0x028c6000050075a7 */ /* 0x000f24000802017f */
[----:B----4-:R-:W-:Y:S05]  /*17580*/  @!P1 BRA `(.L_x_843) ;  /* 0x0000003800ac9947 */ /* 0x010fea0003800000 */
.L_x_976:
[----:B------:R-:W-:Y:S05]  /*17590*/  @!P0 BRA `(.L_x_844) ;  /* 0x0000000000048947 */ /* 0x000fea0003800000 */
[----:B------:R-:W-:Y:S01]  /*175a0*/  BPT.TRAP 0x1 ;  /* 0x000000040000795c */ /* 0x000fe20000300000 */
.L_x_844:
[----:B------:R0:W0:Y:S02]  /*175b0*/  SYNCS.PHASECHK.TRANS64.TRYWAIT P0, [R25+URZ+0x28c60], R2 ;  /* 0x028c6002190075a7 */ /* 0x000024000800017f */
[----:B0-----:R-:W-:Y:S05]  /*175c0*/  @!P0 NANOSLEEP.SYNCS 0x989680 ;  /* 0x009896800000895d */ /* 0x001fea0003900000 */
[----:B------:R-:W0:Y:S02]  /*175d0*/  @!P0 SYNCS.PHASECHK.TRANS64 P0, [R25+URZ+0x28c60], R2 ;  /* 0x028c6002190085a7 */ /* 0x000e24000800007f */
[----:B0-----:R-:W-:Y:S05]  /*175e0*/  @!P0 BRA `(.L_x_844) ;  /* 0xfffffffc00f08947 */ /* 0x001fea000383ffff */
.L_x_588:
[----:B------:R-:W-:Y:S05]  /*175f0*/  BSYNC B9 ;  /* 0x0000000000097941 */ /* 0x000fea0003800000 */
.L_x_585:
[----:B------:R-:W-:Y:S05]  /*17600*/  EXIT ;  /* 0x000000000000794d */ /* 0x000fea0003800000 */
.L_x_604:
[----:B0-----:R0:W1:Y:S02]  /*17610*/  SYNCS.PHASECHK.TRANS64.TRYWAIT P6, [R63+URZ+0x28c90], R74 ;  /* 0x028c904a3f0075a7 */ /* 0x00106400080c017f */
[----:B-1----:R-:W-:Y:S05]  /*17620*/  @!P6 NANOSLEEP.SYNCS 0x989680 ;  /* 0x009896800000e95d */ /* 0x002fea0003900000 */
[----:B------:R-:W1:Y:S02]  /*17630*/  @!P6 SYNCS.PHASECHK.TRANS64 P6, [R63+URZ+0x28c90], R74 ;  /* 0x028c904a3f00e5a7 */ /* 0x000e6400080c007f */
[----:B-1----:R-:W-:Y:S05]  /*17640*/  @!P6 BRA `(.L_x_604) ;  /* 0xfffffffc00f0e947 */ /* 0x002fea000383ffff */
[----:B------:R-:W-:Y:S05]  /*17650*/  BRA `(.L_x_845) ;  /* 0xfffffeb000e47947 */ /* 0x000fea000383ffff */
.L_x_605:
[----:B------:R-:W-:Y:S01]  /*17660*/  BSSY B1, `(.L_x_846) ;  /* 0x0000008000017945 */ /* 0x000fe20003800000 */
[----:B------:R-:W-:Y:S02]  /*17670*/  IMAD.MOV.U32 R13, RZ, RZ, R69 ;  /* 0x000000ffff0d7224 */ /* 0x000fe400078e0045 */
[----:B------:R-:W-:Y:S02]  /*17680*/  IMAD.MOV.U32 R12, RZ, RZ, RZ ;  /* 0x000000ffff0c7224 */ /* 0x000fe400078e00ff */
[----:B------:R-:W-:Y:S02]  /*17690*/  IMAD.MOV.U32 R11, RZ, RZ, 0x1c1f ;  /* 0x00001c1fff0b7424 */ /* 0x000fe400078e00ff */
[----:B------:R-:W-:-:S07]  /*176a0*/  IMAD.MOV.U32 R15, RZ, RZ, -0x1 ;  /* 0xffffffffff0f7424 */ /* 0x000fce00078e00ff */
[----:B0-----:R-:W-:Y:S05]  /*176b0*/  WARPSYNC.COLLECTIVE R15, `(.L_x_847) ;  /* 0x000000000f087348 */ /* 0x001fea0003c00000 */
[----:B------:R1:W2:Y:S02]  /*176c0*/  SHFL.IDX P6, R14, R13, R12, R11 ;  /* 0x0000000c0d0e7389 */ /* 0x0002a400000c000b */
[----:B012---:R-:W-:Y:S01]  /*176d0*/  ENDCOLLECTIVE ;  /* 0x000000000000791b */ /* 0x007fe20003800000 */
.L_x_847:
[----:B------:R-:W-:Y:S05]  /*176e0*/  BSYNC B1 ;  /* 0x0000000000017941 */ /* 0x000fea0003800000 */
.L_x_846:
[----:B------:R-:W-:Y:S02]  /*176f0*/  IMAD.MOV.U32 R13, RZ, RZ, R70 ;  /* 0x000000ffff0d7224 */ /* 0x000fe400078e0046 */
[----:B------:R-:W-:Y:S02]  /*17700*/  IMAD.MOV.U32 R12, RZ, RZ, RZ ;  /* 0x000000ffff0c7224 */ /* 0x000fe400078e00ff */
[----:B------:R-:W-:Y:S02]  /*17710*/  IMAD.MOV.U32 R11, RZ, RZ, 0x1c1f ;  /* 0x00001c1fff0b7424 */ /* 0x000fe400078e00ff */
[----:B------:R-:W-:Y:S02]  /*17720*/  IMAD.MOV.U32 R15, RZ, RZ, -0x1 ;  /* 0xffffffffff0f7424 */ /* 0x000fe400078e00ff */
[----:B------:R-:W-:-:S07]  /*17730*/  IMAD.MOV.U32 R72, RZ, RZ, R14 ;  /* 0x000000ffff487224 */ /* 0x000fce00078e000e */
[----:B------:R-:W-:Y:S05]  /*17740*/  WARPSYNC.COLLECTIVE R15, `(.L_x_848) ;  /* 0x000000000f087348 */ /* 0x000fea0003c00000 */
[----:B------:R0:W1:Y:S02]  /*17750*/  SHFL.IDX P6, R14, R13, R12, R11 ;  /* 0x0000000c0d0e7389 */ /* 0x00006400000c000b */
[----:B01----:R-:W-:Y:S01]  /*17760*/  ENDCOLLECTIVE ;  /* 0x000000000000791b */ /* 0x003fe20003800000 */
.L_x_848:
[----:B------:R-:W-:Y:S05]  /*17770*/  BRA `(.L_x_849) ;  /* 0xfffffeb000b07947 */ /* 0x000fea000383ffff */
.L_x_615:
[----:B0-----:R0:W1:Y:S02]  /*17780*/  SYNCS.PHASECHK.TRANS64.TRYWAIT P6, [R63+URZ+0x28c90], R74 ;  /* 0x028c904a3f0075a7 */ /* 0x00106400080c017f */
[----:B-1----:R-:W-:Y:S05]  /*17790*/  @!P6 NANOSLEEP.SYNCS 0x989680 ;  /* 0x009896800000e95d */ /* 0x002fea0003900000 */
[----:B------:R-:W1:Y:S02]  /*177a0*/  @!P6 SYNCS.PHASECHK.TRANS64 P6, [R63+URZ+0x28c90], R74 ;  /* 0x028c904a3f00e5a7 */ /* 0x000e6400080c007f */
[----:B-1----:R-:W-:Y:S05]  /*177b0*/  @!P6 BRA `(.L_x_615) ;  /* 0xfffffffc00f0e947 */ /* 0x002fea000383ffff */
[----:B------:R-:W-:Y:S05]  /*177c0*/  BRA `(.L_x_850) ;  /* 0xfffffebc00287947 */ /* 0x000fea000383ffff */
.L_x_616:
[----:B------:R-:W-:Y:S01]  /*177d0*/  BSSY B1, `(.L_x_851) ;  /* 0x0000008000017945 */ /* 0x000fe20003800000 */
[----:B------:R-:W-:Y:S01]  /*177e0*/  IMAD.MOV.U32 R13, RZ, RZ, R69 ;  /* 0x000000ffff0d7224 */ /* 0x000fe200078e0045 */
[----:B------:R-:W-:Y:S01]  /*177f0*/  MOV R11, 0x1c1f ;  /* 0x00001c1f000b7802 */ /* 0x000fe20000000f00 */
[----:B------:R-:W-:Y:S02]  /*17800*/  IMAD.MOV.U32 R12, RZ, RZ, RZ ;  /* 0x000000ffff0c7224 */ /* 0x000fe400078e00ff */
[----:B------:R-:W-:-:S07]  /*17810*/  IMAD.MOV.U32 R15, RZ, RZ, -0x1 ;  /* 0xffffffffff0f7424 */ /* 0x000fce00078e00ff */
[----:B0-----:R-:W-:Y:S05]  /*17820*/  WARPSYNC.COLLECTIVE R15, `(.L_x_852) ;  /* 0x000000000f087348 */ /* 0x001fea0003c00000 */
[----:B------:R1:W2:Y:S02]  /*17830*/  SHFL.IDX P6, R14, R13, R12, R11 ;  /* 0x0000000c0d0e7389 */ /* 0x0002a400000c000b */
[----:B012---:R-:W-:Y:S01]  /*17840*/  ENDCOLLECTIVE ;  /* 0x000000000000791b */ /* 0x007fe20003800000 */
.L_x_852:
[----:B------:R-:W-:Y:S05]  /*17850*/  BSYNC B1 ;  /* 0x0000000000017941 */ /* 0x000fea0003800000 */
.L_x_851:
        /* <DEDUP_REMOVED lines=8> */
.L_x_853:
[----:B------:R-:W-:Y:S01]  /*178e0*/  IMAD.MOV.U32 R70, RZ, RZ, R14 ;  /* 0x000000ffff467224 */ /* 0x000fe200078e000e */
[----:B------:R-:W-:Y:S06]  /*178f0*/  BRA `(.L_x_854) ;  /* 0xfffffeb800f07947 */ /* 0x000fec000383ffff */
.L_x_621:
[----:B0-----:R0:W1:Y:S02]  /*17900*/  SYNCS.PHASECHK.TRANS64.TRYWAIT P0, [R63+URZ+0x28c90], R74 ;  /* 0x028c904a3f0075a7 */ /* 0x001064000800017f */
[----:B-1----:R-:W-:Y:S05]  /*17910*/  @!P0 NANOSLEEP.SYNCS 0x989680 ;  /* 0x009896800000895d */ /* 0x002fea0003900000 */
[----:B------:R-:W1:Y:S02]  /*17920*/  @!P0 SYNCS.PHASECHK.TRANS64 P0, [R63+URZ+0x28c90], R74 ;  /* 0x028c904a3f0085a7 */ /* 0x000e64000800007f */
[----:B-1----:R-:W-:Y:S05]  /*17930*/  @!P0 BRA `(.L_x_621) ;  /* 0xfffffffc00f08947 */ /* 0x002fea000383ffff */
[----:B------:R-:W-:Y:S05]  /*17940*/  BRA `(.L_x_855) ;  /* 0xfffffec000f07947 */ /* 0x000fea000383ffff */
.L_x_622:
[----:B------:R-:W-:Y:S01]  /*17950*/  BSSY B1, `(.L_x_856) ;  /* 0x0000007000017945 */ /* 0x000fe20003800000 */
[----:B------:R-:W-:Y:S02]  /*17960*/  IMAD.MOV.U32 R12, RZ, RZ, RZ ;  /* 0x000000ffff0c7224 */ /* 0x000fe400078e00ff */
[----:B------:R-:W-:Y:S02]  /*17970*/  IMAD.MOV.U32 R11, RZ, RZ, 0x1c1f ;  /* 0x00001c1fff0b7424 */ /* 0x000fe400078e00ff */
[----:B------:R-:W-:-:S07]  /*17980*/  IMAD.MOV.U32 R15, RZ, RZ, -0x1 ;  /* 0xffffffffff0f7424 */ /* 0x000fce00078e00ff */
[----:B0-----:R-:W-:Y:S05]  /*17990*/  WARPSYNC.COLLECTIVE R15, `(.L_x_857) ;  /* 0x000000000f087348 */ /* 0x001fea0003c00000 */
[----:B------:R1:W2:Y:S02]  /*179a0*/  SHFL.IDX P6, R14, R13, R12, R11 ;  /* 0x0000000c0d0e7389 */ /* 0x0002a400000c000b */
[----:B012---:R-:W-:Y:S01]  /*179b0*/  ENDCOLLECTIVE ;  /* 0x000000000000791b */ /* 0x007fe20003800000 */
.L_x_857:
[----:B------:R-:W-:Y:S05]  /*179c0*/  BSYNC B1 ;  /* 0x0000000000017941 */ /* 0x000fea0003800000 */
.L_x_856:
        /* <DEDUP_REMOVED lines=8> */
.L_x_858:
[----:B------:R-:W-:Y:S05]  /*17a50*/  BRA `(.L_x_859) ;  /* 0xfffffec400187947 */ /* 0x000fea000383ffff */
.L_x_626:
[----:B--2---:R2:W3:Y:S02]  /*17a60*/  SYNCS.PHASECHK.TRANS64.TRYWAIT P5, [R63+URZ+0x28cb0], R74 ;  /* 0x028cb04a3f0075a7 */ /* 0x0044e400080a017f */
[----:B---3--:R-:W-:Y:S05]  /*17a70*/  @!P5 NANOSLEEP.SYNCS 0x989680 ;  /* 0x009896800000d95d */ /* 0x008fea0003900000 */
[----:B------:R-:W3:Y:S02]  /*17a80*/  @!P5 SYNCS.PHASECHK.TRANS64 P5, [R63+URZ+0x28cb0], R74 ;  /* 0x028cb04a3f00d5a7 */ /* 0x000ee400080a007f */
[----:B---3--:R-:W-:Y:S05]  /*17a90*/  @!P5 BRA `(.L_x_626) ;  /* 0xfffffffc00f0d947 */ /* 0x008fea000383ffff */
[----:B------:R-:W-:Y:S05]  /*17aa0*/  BRA `(.L_x_860) ;  /* 0xfffffec400a47947 */ /* 0x000fea000383ffff */
.L_x_637:
[----:B0-----:R0:W1:Y:S02]  /*17ab0*/  SYNCS.PHASECHK.TRANS64.TRYWAIT P1, [R3+URZ+0x28c50], R6 ;  /* 0x028c5006030075a7 */ /* 0x001064000802017f */
[----:B-1----:R-:W-:Y:S05]  /*17ac0*/  @!P1 NANOSLEEP.SYNCS 0x989680 ;  /* 0x009896800000995d */ /* 0x002fea0003900000 */
[----:B------:R-:W1:Y:S02]  /*17ad0*/  @!P1 SYNCS.PHASECHK.TRANS64 P1, [R3+URZ+0x28c50], R6 ;  /* 0x028c5006030095a7 */ /* 0x000e64000802007f */
[----:B-1----:R-:W-:Y:S05]  /*17ae0*/  @!P1 BRA `(.L_x_637) ;  /* 0xfffffffc00f09947 */ /* 0x002fea000383ffff */
[----:B------:R-:W-:Y:S05]  /*17af0*/  BRA `(.L_x_861) ;  /* 0xfffffed4007c7947 */ /* 0x000fea000383ffff */
.L_x_645:
[----:B-1----:R1:W2:Y:S02]  /*17b00*/  SYNCS.PHASECHK.TRANS64.TRYWAIT P1, [R3+URZ+0x28c50], R10 ;  /* 0x028c500a030075a7 */ /* 0x0022a4000802017f */
[----:B--2---:R-:W-:Y:S05]  /*17b10*/  @!P1 NANOSLEEP.SYNCS 0x989680 ;  /* 0x009896800000995d */ /* 0x004fea0003900000 */
[----:B------:R-:W2:Y:S02]  /*17b20*/  @!P1 SYNCS.PHASECHK.TRANS64 P1, [R3+URZ+0x28c50], R10 ;  /* 0x028c500a030095a7 */ /* 0x000ea4000802007f */
[----:B--2---:R-:W-:Y:S05]  /*17b30*/  @!P1 BRA `(.L_x_645) ;  /* 0xfffffffc00f09947 */ /* 0x004fea000383ffff */
[----:B------:R-:W-:Y:S05]  /*17b40*/  BRA `(.L_x_644) ;  /* 0xfffffee000a07947 */ /* 0x000fea000383ffff */
.L_x_659:
        /* <DEDUP_REMOVED lines=8> */
.L_x_863:
[----:B------:R-:W-:Y:S05]  /*17bd0*/  BSYNC B1 ;  /* 0x0000000000017941 */ /* 0x000fea0003800000 */
.L_x_862:
[----:B------:R-:W-:Y:S01]  /*17be0*/  IMAD.MOV.U32 R13, RZ, RZ, R26 ;  /* 0x000000ffff0d7224 */ /* 0x000fe200078e001a */
[----:B------:R-:W-:Y:S01]  /*17bf0*/  MOV R12, RZ ;  /* 0x000000ff000c7202 */ /* 0x000fe20000000f00 */
[----:B------:R-:W-:Y:S02]  /*17c00*/  IMAD.MOV.U32 R11, RZ, RZ, 0x1c1f ;  /* 0x00001c1fff0b7424 */ /* 0x000fe400078e00ff */
[----:B------:R-:W-:Y:S02]  /*17c10*/  IMAD.MOV.U32 R15, RZ, RZ, -0x1 ;  /* 0xffffffffff0f7424 */ /* 0x000fe400078e00ff */
[----:B------:R-:W-:-:S07]  /*17c20*/  IMAD.MOV.U32 R3, RZ, RZ, R14 ;  /* 0x000000ffff037224 */ /* 0x000fce00078e000e */
[----:B------:R-:W-:Y:S05]  /*17c30*/  WARPSYNC.COLLECTIVE R15, `(.L_x_864) ;  /* 0x000000000f087348 */ /* 0x000fea0003c00000 */
[----:B------:R0:W1:Y:S02]  /*17c40*/  SHFL.IDX P6, R14, R13, R12, R11 ;  /* 0x0000000c0d0e7389 */ /* 0x00006400000c000b */
[----:B01----:R-:W-:Y:S01]  /*17c50*/  ENDCOLLECTIVE ;  /* 0x000000000000791b */ /* 0x003fe20003800000 */
.L_x_864:
[----:B------:R-:W-:Y:S02]  /*17c60*/  IMAD.MOV.U32 R13, RZ, RZ, R29 ;  /* 0x000000ffff0d7224 */ /* 0x000fe400078e001d */
[----:B------:R-:W-:-:S07]  /*17c70*/  IMAD.MOV.U32 R0, RZ, RZ, R14 ;  /* 0x000000ffff007224 */ /* 0x000fce00078e000e */
[----:B------:R-:W-:Y:S05]  /*17c80*/  WARPSYNC.COLLECTIVE R15, `(.L_x_865) ;  /* 0x000000000f087348 */ /* 0x000fea0003c00000 */
[----:B------:R0:W1:Y:S02]  /*17c90*/  SHFL.IDX P6, R14, R13, R12, R11 ;  /* 0x0000000c0d0e7389 */ /* 0x00006400000c000b */
[----:B01----:R-:W-:Y:S01]  /*17ca0*/  ENDCOLLECTIVE ;  /* 0x000000000000791b */ /* 0x003fe20003800000 */
.L_x_865:
[----:B------:R-:W-:Y:S02]  /*17cb0*/  IMAD.MOV.U32 R13, RZ, RZ, R28 ;  /* 0x000000ffff0d7224 */ /* 0x000fe400078e001c */
[----:B------:R-:W-:-:S07]  /*17cc0*/  IMAD.MOV.U32 R5, RZ, RZ, R14 ;  /* 0x000000ffff057224 */ /* 0x000fce00078e000e */
[----:B------:R-:W-:Y:S05]  /*17cd0*/  WARPSYNC.COLLECTIVE R15, `(.L_x_866) ;  /* 0x000000000f087348 */ /* 0x000fea0003c00000 */
[----:B------:R0:W1:Y:S02]  /*17ce0*/  SHFL.IDX P6, R14, R13, R12, R11 ;  /* 0x0000000c0d0e7389 */ /* 0x00006400000c000b */
[----:B01----:R-:W-:Y:S01]  /*17cf0*/  ENDCOLLECTIVE ;  /* 0x000000000000791b */ /* 0x003fe20003800000 */
.L_x_866:
[----:B------:R-:W-:Y:S05]  /*17d00*/  BRA `(.L_x_867) ;  /* 0xfffffef000d87947 */ /* 0x000fea000383ffff */
.L_x_663:
[----:B0-----:R0:W1:Y:S02]  /*17d10*/  SYNCS.PHASECHK.TRANS64.TRYWAIT P0, [R2+URZ+0x28c00], R29 ;  /* 0x028c001d020075a7 */ /* 0x001064000800017f */
[----:B-1----:R-:W-:Y:S05]  /*17d20*/  @!P0 NANOSLEEP.SYNCS 0x989680 ;  /* 0x009896800000895d */ /* 0x002fea0003900000 */
[----:B------:R-:W1:Y:S02]  /*17d30*/  @!P0 SYNCS.PHASECHK.TRANS64 P0, [R2+URZ+0x28c00], R29 ;  /* 0x028c001d020085a7 */ /* 0x000e64000800007f */
[----:B-1----:R-:W-:Y:S05]  /*17d40*/  @!P0 BRA `(.L_x_663) ;  /* 0xfffffffc00f08947 */ /* 0x002fea000383ffff */
[----:B------:R-:W-:Y:S05]  /*17d50*/  BRA `(.L_x_868) ;  /* 0xfffffef400ec7947 */ /* 0x000fea000383ffff */
.L_x_671:
        /* <DEDUP_REMOVED lines=8> */
.L_x_870:
[----:B------:R-:W-:Y:S05]  /*17de0*/  BSYNC B1 ;  /* 0x0000000000017941 */ /* 0x000fea0003800000 */
.L_x_869:
        /* <DEDUP_REMOVED lines=8> */
.L_x_871:
[----:B------:R-:W-:Y:S02]  /*17e70*/  IMAD.MOV.U32 R13, RZ, RZ, R29 ;  /* 0x000000ffff0d7224 */ /* 0x000fe400078e001d */
[----:B------:R-:W-:-:S07]  /*17e80*/  IMAD.MOV.U32 R3, RZ, RZ, R14 ;  /* 0x000000ffff037224 */ /* 0x000fce00078e000e */
[----:B------:R-:W-:Y:S05]  /*17e90*/  WARPSYNC.COLLECTIVE R15, `(.L_x_872) ;  /* 0x000000000f087348 */ /* 0x000fea0003c00000 */
[----:B------:R0:W1:Y:S02]  /*17ea0*/  SHFL.IDX P6, R14, R13, R12, R11 ;  /* 0x0000000c0d0e7389 */ /* 0x00006400000c000b */
[----:B01----:R-:W-:Y:S01]  /*17eb0*/  ENDCOLLECTIVE ;  /* 0x000000000000791b */ /* 0x003fe20003800000 */
.L_x_872:
[----:B------:R-:W-:Y:S02]  /*17ec0*/  IMAD.MOV.U32 R13, RZ, RZ, R28 ;  /* 0x000000ffff0d7224 */ /* 0x000fe400078e001c */
[----:B------:R-:W-:-:S07]  /*17ed0*/  IMAD.MOV.U32 R20, RZ, RZ, R14 ;  /* 0x000000ffff147224 */ /* 0x000fce00078e000e */
[----:B------:R-:W-:Y:S05]  /*17ee0*/  WARPSYNC.COLLECTIVE R15, `(.L_x_873) ;  /* 0x000000000f087348 */ /* 0x000fea0003c00000 */
[----:B------:R0:W1:Y:S02]  /*17ef0*/  SHFL.IDX P6, R14, R13, R12, R11 ;  /* 0x0000000c0d0e7389 */ /* 0x00006400000c000b */
[----:B01----:R-:W-:Y:S01]  /*17f00*/  ENDCOLLECTIVE ;  /* 0x000000000000791b */ /* 0x003fe20003800000 */
.L_x_873:
[----:B------:R-:W-:Y:S05]  /*17f10*/  BRA `(.L_x_874) ;  /* 0xffffff00005c7947 */ /* 0x000fea000383ffff */
.L_x_675:
[----:B0-----:R0:W1:Y:S02]  /*17f20*/  SYNCS.PHASECHK.TRANS64.TRYWAIT P1, [R2+URZ+0x28c00], R27 ;  /* 0x028c001b020075a7 */ /* 0x001064000802017f */
[----:B-1----:R-:W-:Y:S05]  /*17f30*/  @!P1 NANOSLEEP.SYNCS 0x989680 ;  /* 0x009896800000995d */ /* 0x002fea0003900000 */
[----:B------:R-:W1:Y:S02]  /*17f40*/  @!P1 SYNCS.PHASECHK.TRANS64 P1, [R2+URZ+0x28c00], R27 ;  /* 0x028c001b020095a7 */ /* 0x000e64000802007f */
[----:B-1----:R-:W-:Y:S05]  /*17f50*/  @!P1 BRA `(.L_x_675) ;  /* 0xfffffffc00f09947 */ /* 0x002fea000383ffff */
[----:B------:R-:W-:Y:S05]  /*17f60*/  BRA `(.L_x_875) ;  /* 0xffffff04003c7947 */ /* 0x000fea000383ffff */
.L_x_681:
[----:B0-----:R0:W1:Y:S02]  /*17f70*/  SYNCS.PHASECHK.TRANS64.TRYWAIT P1, [R12+URZ+0x28c30], R13 ;  /* 0x028c300d0c0075a7 */ /* 0x001064000802017f */
[----:B-1----:R-:W-:Y:S05]  /*17f80*/  @!P1 NANOSLEEP.SYNCS 0x989680 ;  /* 0x009896800000995d */ /* 0x002fea0003900000 */
[----:B------:R-:W1:Y:S02]  /*17f90*/  @!P1 SYNCS.PHASECHK.TRANS64 P1, [R12+URZ+0x28c30], R13 ;  /* 0x028c300d0c0095a7 */ /* 0x000e64000802007f */
[----:B-1----:R-:W-:Y:S05]  /*17fa0*/  @!P1 BRA `(.L_x_681) ;  /* 0xfffffffc00f09947 */ /* 0x002fea000383ffff */
[----:B------:R-:W-:Y:S05]  /*17fb0*/  BRA `(.L_x_680) ;  /* 0xffffff1000707947 */ /* 0x000fea000383ffff */
.L_x_687:
[----:B--2---:R2:W3:Y:S02]  /*17fc0*/  SYNCS.PHASECHK.TRANS64.TRYWAIT P1, [R12+URZ+0x28c50], R13 ;  /* 0x028c500d0c0075a7 */ /* 0x0044e4000802017f */
[----:B---3--:R-:W-:Y:S05]  /*17fd0*/  @!P1 NANOSLEEP.SYNCS 0x989680 ;  /* 0x009896800000995d */ /* 0x008fea0003900000 */
[----:B------:R-:W3:Y:S02]  /*17fe0*/  @!P1 SYNCS.PHASECHK.TRANS64 P1, [R12+URZ+0x28c50], R13 ;  /* 0x028c500d0c0095a7 */ /* 0x000ee4000802007f */
[----:B---3--:R-:W-:Y:S05]  /*17ff0*/  @!P1 BRA `(.L_x_687) ;  /* 0xfffffffc00f09947 */ /* 0x008fea000383ffff */
[----:B------:R-:W-:Y:S05]  /*18000*/  BRA `(.L_x_686) ;  /* 0xffffff2400ac7947 */ /* 0x000fea000383ffff */
.L_x_695:
[----:B-1----:R1:W2:Y:S02]  /*18010*/  SYNCS.PHASECHK.TRANS64.TRYWAIT P2, [R12+URZ+0x28c30], R14 ;  /* 0x028c300e0c0075a7 */ /* 0x0022a4000804017f */
[----:B--2---:R-:W-:Y:S05]  /*18020*/  @!P2 NANOSLEEP.SYNCS 0x989680 ;  /* 0x009896800000a95d */ /* 0x004fea0003900000 */
[----:B------:R-:W2:Y:S02]  /*18030*/  @!P2 SYNCS.PHASECHK.TRANS64 P2, [R12+URZ+0x28c30], R14 ;  /* 0x028c300e0c00a5a7 */ /* 0x000ea4000804007f */
[----:B--2---:R-:W-:Y:S05]  /*18040*/  @!P2 BRA `(.L_x_695) ;  /* 0xfffffffc00f0a947 */ /* 0x004fea000383ffff */
[----:B------:R-:W-:Y:S05]  /*18050*/  BRA `(.L_x_694) ;  /* 0xffffff2800c47947 */ /* 0x000fea000383ffff */
.L_x_701:
[----:B--2---:R2:W3:Y:S02]  /*18060*/  SYNCS.PHASECHK.TRANS64.TRYWAIT P2, [R12+URZ+0x28c50], R14 ;  /* 0x028c500e0c0075a7 */ /* 0x0044e4000804017f */
[----:B---3--:R-:W-:Y:S05]  /*18070*/  @!P2 NANOSLEEP.SYNCS 0x989680 ;  /* 0x009896800000a95d */ /* 0x008fea0003900000 */
[----:B------:R-:W3:Y:S02]  /*18080*/  @!P2 SYNCS.PHASECHK.TRANS64 P2, [R12+URZ+0x28c50], R14 ;  /* 0x028c500e0c00a5a7 */ /* 0x000ee4000804007f */
[----:B---3--:R-:W-:Y:S05]  /*18090*/  @!P2 BRA `(.L_x_701) ;  /* 0xfffffffc00f0a947 */ /* 0x008fea000383ffff */
[----:B------:R-:W-:Y:S05]  /*180a0*/  BRA `(.L_x_700) ;  /* 0xffffff4400247947 */ /* 0x000fea000383ffff */
.L_x_732:
[----:B0-----:R-:W0:Y:S01]  /*180b0*/  S2R R8, SR_TID.X ;  /* 0x0000000000087919 */ /* 0x001e220000002100 */
[----:B------:R-:W-:Y:S01]  /*180c0*/  BSSY B1, `(.L_x_876) ;  /* 0x000000a000017945 */ /* 0x000fe20003800000 */
[----:B------:R-:W-:Y:S01]  /*180d0*/  IMAD.MOV.U32 R12, RZ, RZ, RZ ;  /* 0x000000ffff0c7224 */ /* 0x000fe200078e00ff */
[----:B------:R-:W-:Y:S01]  /*180e0*/  MOV R11, 0x1f ;  /* 0x0000001f000b7802 */ /* 0x000fe20000000f00 */
[----:B------:R-:W-:Y:S01]  /*180f0*/  IMAD.MOV.U32 R15, RZ, RZ, -0x1 ;  /* 0xffffffffff0f7424 */ /* 0x000fe200078e00ff */
[----:B0-----:R-:W-:-:S04]  /*18100*/  SHF.R.U32.HI R8, RZ, 0x5, R8 ;  /* 0x00000005ff087819 */ /* 0x001fc80000011608 */
[----:B------:R-:W-:-:S05]  /*18110*/  LOP3.LUT R8, R8, 0x3, RZ, 0xc0, !PT ;  /* 0x0000000308087812 */ /* 0x000fca00078ec0ff */
[----:B------:R-:W-:-:S07]  /*18120*/  IMAD.MOV.U32 R13, RZ, RZ, R8 ;  /* 0x000000ffff0d7224 */ /* 0x000fce00078e0008 */
[----:B------:R-:W-:Y:S05]  /*18130*/  WARPSYNC.COLLECTIVE R15, `(.L_x_877) ;  /* 0x000000000f087348 */ /* 0x000fea0003c00000 */
[----:B------:R0:W1:Y:S02]  /*18140*/  SHFL.IDX P6, R14, R13, R12, R11 ;  /* 0x0000000c0d0e7389 */ /* 0x00006400000c000b */
[----:B01----:R-:W-:Y:S01]  /*18150*/  ENDCOLLECTIVE ;  /* 0x000000000000791b */ /* 0x003fe20003800000 */
.L_x_877:
[----:B------:R-:W-:Y:S05]  /*18160*/  BSYNC B1 ;  /* 0x0000000000017941 */ /* 0x000fea0003800000 */
.L_x_876:
[----:B------:R-:W-:Y:S05]  /*18170*/  BRA `(.L_x_878) ;  /* 0xffffff9400907947 */ /* 0x000fea000383ffff */
.L_x_734:
[----:B------:R-:W-:Y:S01]  /*18180*/  BSSY B1, `(.L_x_879) ;  /* 0x0000006000017945 */ /* 0x000fe20003800000 */
[----:B------:R-:W-:-:S07]  /*18190*/  IMAD.MOV.U32 R15, RZ, RZ, -0x1 ;  /* 0xffffffffff0f7424 */ /* 0x000fce00078e00ff */
[----:B01----:R-:W-:Y:S05]  /*181a0*/  WARPSYNC.COLLECTIVE R15, `(.L_x_880) ;  /* 0x000000000f0c7348 */ /* 0x003fea0003c00000 */
[----:B------:R-:W-:Y:S02]  /*181b0*/  ELECT P6, UR62, PT ;  /* 0x00000000003e782f */ /* 0x000fe400038c0000 */
[----:B------:R-:W-:Y:S01]  /*181c0*/  MOV R14, UR62 ;  /* 0x0000003e000e7c02 */ /* 0x000fe20008000f00 */
[----:B01----:R-:W-:Y:S10]  /*181d0*/  ENDCOLLECTIVE ;  /* 0x000000000000791b */ /* 0x003ff40003800000 */
.L_x_880:
[----:B------:R-:W-:Y:S05]  /*181e0*/  BSYNC B1 ;  /* 0x0000000000017941 */ /* 0x000fea0003800000 */
.L_x_879:
[----:B------:R-:W-:Y:S05]  /*181f0*/  BRA `(.L_x_733) ;  /* 0xffffff9400887947 */ /* 0x000fea000383ffff */
.L_x_736:
[----:B-1----:R1:W2:Y:S02]  /*18200*/  SYNCS.PHASECHK.TRANS64.TRYWAIT P0, [R23+URZ+0x28c20], R3 ;  /* 0x028c2003170075a7 */ /* 0x0022a4000800017f */
[----:B--2---:R-:W-:Y:S05]  /*18210*/  @!P0 NANOSLEEP.SYNCS 0x989680 ;  /* 0x009896800000895d */ /* 0x004fea0003900000 */
[----:B------:R-:W2:Y:S02]  /*18220*/  @!P0 SYNCS.PHASECHK.TRANS64 P0, [R23+URZ+0x28c20], R3 ;  /* 0x028c2003170085a7 */ /* 0x000ea4000800007f */
[----:B--2---:R-:W-:Y:S05]  /*18230*/  @!P0 BRA `(.L_x_736) ;  /* 0xfffffffc00f08947 */ /* 0x004fea000383ffff */
[----:B------:R-:W-:Y:S05]  /*18240*/  BRA `(.L_x_881) ;  /* 0xffffff9400987947 */ /* 0x000fea000383ffff */
.L_x_740:
[----:B-1----:R1:W2:Y:S02]  /*18250*/  SYNCS.PHASECHK.TRANS64.TRYWAIT P0, [R3+URZ+0x28ca0], R6 ;  /* 0x028ca006030075a7 */ /* 0x0022a4000800017f */
[----:B--2---:R-:W-:Y:S05]  /*18260*/  @!P0 NANOSLEEP.SYNCS 0x989680 ;  /* 0x009896800000895d */ /* 0x004fea0003900000 */
[----:B------:R-:W2:Y:S02]  /*18270*/  @!P0 SYNCS.PHASECHK.TRANS64 P0, [R3+URZ+0x28ca0], R6 ;  /* 0x028ca006030085a7 */ /* 0x000ea4000800007f */
[----:B--2---:R-:W-:Y:S05]  /*18280*/  @!P0 BRA `(.L_x_740) ;  /* 0xfffffffc00f08947 */ /* 0x004fea000383ffff */
[----:B------:R-:W-:Y:S05]  /*18290*/  BRA `(.L_x_882) ;  /* 0xffffff9400b07947 */ /* 0x000fea000383ffff */
.L_x_745:
[----:B0-----:R0:W2:Y:S02]  /*182a0*/  SYNCS.PHASECHK.TRANS64.TRYWAIT P0, [R3+URZ+0x28cc0], R6 ;  /* 0x028cc006030075a7 */ /* 0x0010a4000800017f */
[----:B--2---:R-:W-:Y:S05]  /*182b0*/  @!P0 NANOSLEEP.SYNCS 0x989680 ;  /* 0x009896800000895d */ /* 0x004fea0003900000 */
[----:B------:R-:W2:Y:S02]  /*182c0*/  @!P0 SYNCS.PHASECHK.TRANS64 P0, [R3+URZ+0x28cc0], R6 ;  /* 0x028cc006030085a7 */ /* 0x000ea4000800007f */
[----:B--2---:R-:W-:Y:S05]  /*182d0*/  @!P0 BRA `(.L_x_745) ;  /* 0xfffffffc00f08947 */ /* 0x004fea000383ffff */
[----:B------:R-:W-:Y:S05]  /*182e0*/  BRA `(.L_x_883) ;  /* 0xffffff98002c7947 */ /* 0x000fea000383ffff */
.L_x_759:
[----:B-1----:R1:W2:Y:S02]  /*182f0*/  SYNCS.PHASECHK.TRANS64.TRYWAIT P1, [R6+URZ+0x28ca0], R2 ;  /* 0x028ca002060075a7 */ /* 0x0022a4000802017f */
[----:B--2---:R-:W-:Y:S05]  /*18300*/  @!P1 NANOSLEEP.SYNCS 0x989680 ;  /* 0x009896800000995d */ /* 0x004fea0003900000 */
[----:B------:R-:W2:Y:S02]  /*18310*/  @!P1 SYNCS.PHASECHK.TRANS64 P1, [R6+URZ+0x28ca0], R2 ;  /* 0x028ca002060095a7 */ /* 0x000ea4000802007f */
[----:B--2---:R-:W-:Y:S05]  /*18320*/  @!P1 BRA `(.L_x_759) ;  /* 0xfffffffc00f09947 */ /* 0x004fea000383ffff */
[----:B------:R-:W-:Y:S05]  /*18330*/  BRA `(.L_x_884) ;  /* 0xffffffa000907947 */ /* 0x000fea000383ffff */
.L_x_764:
[----:B0-----:R0:W2:Y:S02]  /*18340*/  SYNCS.PHASECHK.TRANS64.TRYWAIT P1, [R6+URZ+0x28cc0], R2 ;  /* 0x028cc002060075a7 */ /* 0x0010a4000802017f */
[----:B--2---:R-:W-:Y:S05]  /*18350*/  @!P1 NANOSLEEP.SYNCS 0x989680 ;  /* 0x009896800000995d */ /* 0x004fea0003900000 */
[----:B------:R-:W2:Y:S02]  /*18360*/  @!P1 SYNCS.PHASECHK.TRANS64 P1, [R6+URZ+0x28cc0], R2 ;  /* 0x028cc002060095a7 */ /* 0x000ea4000802007f */
[----:B--2---:R-:W-:Y:S05]  /*18370*/  @!P1 BRA `(.L_x_764) ;  /* 0xfffffffc00f09947 */ /* 0x004fea000383ffff */
[----:B------:R-:W-:Y:S05]  /*18380*/  BRA `(.L_x_885) ;  /* 0xffffffa400087947 */ /* 0x000fea000383ffff */
.L_x_784:
[----:B------:R-:W0:Y:S01]  /*18390*/  S2R R11, SR_TID.X ;  /* 0x00000000000b7919 */ /* 0x000e220000002100 */
[----:B------:R-:W-:Y:S01]  /*183a0*/  BSSY B0, `(.L_x_886) ;  /* 0x000000a000007945 */ /* 0x000fe20003800000 */
[----:B------:R-:W-:Y:S02]  /*183b0*/  IMAD.MOV.U32 R12, RZ, RZ, RZ ;  /* 0x000000ffff0c7224 */ /* 0x000fe400078e00ff */
[----:B------:R-:W-:Y:S01]  /*183c0*/  IMAD.MOV.U32 R15, RZ, RZ, -0x1 ;  /* 0xffffffffff0f7424 */ /* 0x000fe200078e00ff */
[----:B0-----:R-:W-:-:S04]  /*183d0*/  SHF.R.U32.HI R11, RZ, 0x5, R11 ;  /* 0x00000005ff0b7819 */ /* 0x001fc8000001160b */
[----:B------:R-:W-:-:S05]  /*183e0*/  LOP3.LUT R11, R11, 0x3, RZ, 0xc0, !PT ;  /* 0x000000030b0b7812 */ /* 0x000fca00078ec0ff */
[----:B------:R-:W-:Y:S02]  /*183f0*/  IMAD.MOV.U32 R13, RZ, RZ, R11 ;  /* 0x000000ffff0d7224 */ /* 0x000fe400078e000b */
[----:B------:R-:W-:-:S07]  /*18400*/  IMAD.MOV.U32 R11, RZ, RZ, 0x1f ;  /* 0x0000001fff0b7424 */ /* 0x000fce00078e00ff */
[----:B-----5:R-:W-:Y:S05]  /*18410*/  WARPSYNC.COLLECTIVE R15, `(.L_x_887) ;  /* 0x000000000f087348 */ /* 0x020fea0003c00000 */
[----:B------:R0:W1:Y:S02]  /*18420*/  SHFL.IDX P6, R14, R13, R12, R11 ;  /* 0x0000000c0d0e7389 */ /* 0x00006400000c000b */
[----:B01---5:R-:W-:Y:S01]  /*18430*/  ENDCOLLECTIVE ;  /* 0x000000000000791b */ /* 0x023fe20003800000 */
.L_x_887:
[----:B------:R-:W-:Y:S05]  /*18440*/  BSYNC B0 ;  /* 0x0000000000007941 */ /* 0x000fea0003800000 */
.L_x_886:
[----:B------:R-:W-:Y:S05]  /*18450*/  BRA `(.L_x_888) ;  /* 0xffffffb400e47947 */ /* 0x000fea000383ffff */
.L_x_787:
[----:B0-----:R0:W1:Y:S02]  /*18460*/  SYNCS.PHASECHK.TRANS64.TRYWAIT P0, [R27+URZ+0x28c40], R0 ;  /* 0x028c40001b0075a7 */ /* 0x001064000800017f */
[----:B-1----:R-:W-:Y:S05]  /*18470*/  @!P0 NANOSLEEP.SYNCS 0x989680 ;  /* 0x009896800000895d */ /* 0x002fea0003900000 */
[----:B------:R-:W1:Y:S02]  /*18480*/  @!P0 SYNCS.PHASECHK.TRANS64 P0, [R27+URZ+0x28c40], R0 ;  /* 0x028c40001b0085a7 */ /* 0x000e64000800007f */
[----:B-1----:R-:W-:Y:S05]  /*18490*/  @!P0 BRA `(.L_x_787) ;  /* 0xfffffffc00f08947 */ /* 0x002fea000383ffff */
[----:B------:R-:W-:Y:S05]  /*184a0*/  BRA `(.L_x_889) ;  /* 0xffffffb800147947 */ /* 0x000fea000383ffff */
.L_x_788:
        /* <DEDUP_REMOVED lines=8> */
.L_x_891:
[----:B------:R-:W-:Y:S05]  /*18530*/  BSYNC B0 ;  /* 0x0000000000007941 */ /* 0x000fea0003800000 */
.L_x_890:
        /* <DEDUP_REMOVED lines=9> */
.L_x_892:
[----:B------:R-:W-:Y:S02]  /*185d0*/  IMAD.MOV.U32 R13, RZ, RZ, R4 ;  /* 0x000000ffff0d7224 */ /* 0x000fe400078e0004 */
[----:B------:R-:W-:Y:S02]  /*185e0*/  IMAD.MOV.U32 R12, RZ, RZ, 0x1 ;  /* 0x00000001ff0c7424 */ /* 0x000fe400078e00ff */
[----:B------:R-:W-:-:S07]  /*185f0*/  IMAD.MOV.U32 R3, RZ, RZ, R14 ;  /* 0x000000ffff037224 */ /* 0x000fce00078e000e */
[----:B------:R-:W-:Y:S05]  /*18600*/  WARPSYNC.COLLECTIVE R15, `(.L_x_893) ;  /* 0x000000000f087348 */ /* 0x000fea0003c00000 */
[----:B------:R0:W1:Y:S02]  /*18610*/  SHFL.IDX P6, R14, R13, R12, R11 ;  /* 0x0000000c0d0e7389 */ /* 0x00006400000c000b */
[----:B01----:R-:W-:Y:S01]  /*18620*/  ENDCOLLECTIVE ;  /* 0x000000000000791b */ /* 0x003fe20003800000 */
.L_x_893:
        /* <DEDUP_REMOVED lines=15> */
.L_x_894:
[----:B------:R-:W-:Y:S02]  /*18720*/  @P0 IMAD R6, R5, 0x2, R23 ;  /* 0x0000000205060824 */ /* 0x000fe400078e0217 */
[----:B------:R-:W-:Y:S02]  /*18730*/  IMAD.MOV.U32 R13, RZ, RZ, R4 ;  /* 0x000000ffff0d7224 */ /* 0x000fe400078e0004 */
[----:B------:R-:W-:Y:S02]  /*18740*/  IMAD.MOV.U32 R12, RZ, RZ, 0x2 ;  /* 0x00000002ff0c7424 */ /* 0x000fe400078e00ff */
[----:B------:R-:W-:-:S07]  /*18750*/  IMAD.MOV.U32 R3, RZ, RZ, R14 ;  /* 0x000000ffff037224 */ /* 0x000fce00078e000e */
[----:B------:R-:W-:Y:S05]  /*18760*/  WARPSYNC.COLLECTIVE R15, `(.L_x_895) ;  /* 0x000000000f087348 */ /* 0x000fea0003c00000 */
[----:B------:R0:W1:Y:S02]  /*18770*/  SHFL.IDX P6, R14, R13, R12, R11 ;  /* 0x0000000c0d0e7389 */ /* 0x00006400000c000b */
[----:B01----:R-:W-:Y:S01]  /*18780*/  ENDCOLLECTIVE ;  /* 0x000000000000791b */ /* 0x003fe20003800000 */
.L_x_895:
        /* <DEDUP_REMOVED lines=15> */
.L_x_896:
[----:B------:R-:W-:Y:S02]  /*18880*/  @P0 IMAD R6, R5, 0x2, R23 ;  /* 0x0000000205060824 */ /* 0x000fe400078e0217 */
[----:B------:R-:W-:Y:S02]  /*18890*/  IMAD.MOV.U32 R13, RZ, RZ, R4 ;  /* 0x000000ffff0d7224 */ /* 0x000fe400078e0004 */
[----:B------:R-:W-:Y:S02]  /*188a0*/  IMAD.MOV.U32 R12, RZ, RZ, 0x3 ;  /* 0x00000003ff0c7424 */ /* 0x000fe400078e00ff */
[----:B------:R-:W-:-:S07]  /*188b0*/  IMAD.MOV.U32 R3, RZ, RZ, R14 ;  /* 0x000000ffff037224 */ /* 0x000fce00078e000e */
[----:B------:R-:W-:Y:S05]  /*188c0*/  WARPSYNC.COLLECTIVE R15, `(.L_x_897) ;  /* 0x000000000f087348 */ /* 0x000fea0003c00000 */
[----:B------:R0:W1:Y:S02]  /*188d0*/  SHFL.IDX P6, R14, R13, R12, R11 ;  /* 0x0000000c0d0e7389 */ /* 0x00006400000c000b */
[----:B01----:R-:W-:Y:S01]  /*188e0*/  ENDCOLLECTIVE ;  /* 0x000000000000791b */ /* 0x003fe20003800000 */
.L_x_897:
        /* <DEDUP_REMOVED lines=10> */
.L_x_898:
[----:B------:R-:W-:Y:S01]  /*18990*/  @!PT LDS RZ, [RZ] ;  /* 0x00000000fffff984 */ /* 0x000fe20000000800 */
[----:B------:R-:W-:Y:S01]  /*189a0*/  @!PT LDS RZ, [RZ] ;  /* 0x00000000fffff984 */ /* 0x000fe20000000800 */
[----:B------:R-:W-:Y:S01]  /*189b0*/  @!PT LDS RZ, [RZ] ;  /* 0x00000000fffff984 */ /* 0x000fe20000000800 */
[----:B------:R0:W-:Y:S01]  /*189c0*/  @P0 LDGSTS.E.BYPASS.LTC128B.128 [R6+0x23400], desc[UR40][R2.64], !P2 ;  /* 0x2340000002060fae */ /* 0x0001e2000d101d68 */
[----:B------:R-:W-:Y:S01]  /*189d0*/  IMAD.MOV.U32 R0, RZ, RZ, R14 ;  /* 0x000000ffff007224 */ /* 0x000fe200078e000e */
[----:B------:R-:W-:Y:S06]  /*189e0*/  BRA `(.L_x_899) ;  /* 0xffffffb400e47947 */ /* 0x000fec000383ffff */
.L_x_793:
[----:B------:R-:W-:Y:S02]  /*189f0*/  IMAD.MOV.U32 R13, RZ, RZ, R2 ;  /* 0x000000ffff0d7224 */ /* 0x000fe400078e0002 */
[----:B------:R-:W-:Y:S02]  /*18a00*/  IMAD.MOV.U32 R12, RZ, RZ, RZ ;  /* 0x000000ffff0c7224 */ /* 0x000fe400078e00ff */
[----:B------:R-:W-:Y:S02]  /*18a10*/  IMAD.MOV.U32 R11, RZ, RZ, 0x181f ;  /* 0x0000181fff0b7424 */ /* 0x000fe400078e00ff */
[----:B------:R-:W-:Y:S02]  /*18a20*/  IMAD.MOV.U32 R15, RZ, RZ, -0x1 ;  /* 0xffffffffff0f7424 */ /* 0x000fe400078e00ff */
[----:B-----5:R-:W-:Y:S02]  /*18a30*/  IMAD R3, R20, R7, RZ ;  /* 0x0000000714037224 */ /* 0x020fe400078e02ff */
[----:B------:R-:W-:-:S07]  /*18a40*/  IMAD R17, R17, 0x40, R10 ;  /* 0x0000004011117824 */ /* 0x000fce00078e020a */
[----:B------:R-:W-:Y:S05]  /*18a50*/  WARPSYNC.COLLECTIVE R15, `(.L_x_900) ;  /* 0x000000000f087348 */ /* 0x000fea0003c00000 */
[----:B------:R0:W1:Y:S02]  /*18a60*/  SHFL.IDX P6, R14, R13, R12, R11 ;  /* 0x0000000c0d0e7389 */ /* 0x00006400000c000b */
[----:B01----:R-:W-:Y:S01]  /*18a70*/  ENDCOLLECTIVE ;  /* 0x000000000000791b */ /* 0x003fe20003800000 */
.L_x_900:
[C---:B------:R-:W-:Y:S01]  /*18a80*/  VIADD R6, R17.reuse, 0x10 ;  /* 0x0000001011067836 */ /* 0x040fe20000000000 */
[----:B------:R-:W-:Y:S01]  /*18a90*/  ISETP.GE.AND P0, PT, R17, R3, PT ;  /* 0x000000031100720c */ /* 0x000fe20003f06270 */
[----:B------:R-:W-:Y:S02]  /*18aa0*/  IMAD.MOV.U32 R13, RZ, RZ, R0 ;  /* 0x000000ffff0d7224 */ /* 0x000fe400078e0000 */
[----:B------:R-:W-:-:S10]  /*18ab0*/  IMAD.MOV.U32 R4, RZ, RZ, R14 ;  /* 0x000000ffff047224 */ /* 0x000fd400078e000e */
[----:B------:R-:W-:Y:S05]  /*18ac0*/  WARPSYNC.COLLECTIVE R15, `(.L_x_901) ;  /* 0x000000000f087348 */ /* 0x000fea0003c00000 */
[----:B------:R0:W1:Y:S02]  /*18ad0*/  SHFL.IDX P6, R14, R13, R12, R11 ;  /* 0x0000000c0d0e7389 */ /* 0x00006400000c000b */
[----:B01----:R-:W-:Y:S01]  /*18ae0*/  ENDCOLLECTIVE ;  /* 0x000000000000791b */ /* 0x003fe20003800000 */
.L_x_901:
[----:B------:R-:W-:Y:S02]  /*18af0*/  IMAD.MOV.U32 R13, RZ, RZ, R2 ;  /* 0x000000ffff0d7224 */ /* 0x000fe400078e0002 */
[----:B------:R-:W-:Y:S01]  /*18b00*/  IMAD.MOV.U32 R12, RZ, RZ, 0x1 ;  /* 0x00000001ff0c7424 */ /* 0x000fe200078e00ff */
[----:B------:R-:W-:-:S07]  /*18b10*/  MOV R5, R14 ;  /* 0x0000000e00057202 */ /* 0x000fce0000000f00 */
[----:B------:R-:W-:Y:S05]  /*18b20*/  WARPSYNC.COLLECTIVE R15, `(.L_x_902) ;  /* 0x000000000f087348 */ /* 0x000fea0003c00000 */
[----:B------:R0:W1:Y:S02]  /*18b30*/  SHFL.IDX P6, R14, R13, R12, R11 ;  /* 0x0000000c0d0e7389 */ /* 0x00006400000c000b */
[----:B01----:R-:W-:Y:S01]  /*18b40*/  ENDCOLLECTIVE ;  /* 0x000000000000791b */ /* 0x003fe20003800000 */
.L_x_902:
[----:B------:R-:W-:-:S05]  /*18b50*/  @!P0 LEA R5, P2, R9, R5, 0x1 ;  /* 0x0000000509058211 */ /* 0x000fca00078408ff */
[----:B------:R-:W-:-:S05]  /*18b60*/  @!P0 IMAD.X R4, RZ, RZ, R4, P2 ;  /* 0x000000ffff048224 */ /* 0x000fca00010e0604 */
        /* <DEDUP_REMOVED lines=13> */
.L_x_903:
[----:B------:R-:W-:Y:S02]  /*18c40*/  IMAD.MOV.U32 R13, RZ, RZ, R2 ;  /* 0x000000ffff0d7224 */ /* 0x000fe400078e0002 */
[----:B------:R-:W-:Y:S02]  /*18c50*/  IMAD.MOV.U32 R12, RZ, RZ, 0x2 ;  /* 0x00000002ff0c7424 */ /* 0x000fe400078e00ff */
[----:B------:R-:W-:-:S07]  /*18c60*/  IMAD.MOV.U32 R5, RZ, RZ, R14 ;  /* 0x000000ffff057224 */ /* 0x000fce00078e000e */
[----:B------:R-:W-:Y:S05]  /*18c70*/  WARPSYNC.COLLECTIVE R15, `(.L_x_904) ;  /* 0x000000000f087348 */ /* 0x000fea0003c00000 */
[----:B------:R0:W1:Y:S02]  /*18c80*/  SHFL.IDX P6, R14, R13, R12, R11 ;  /* 0x0000000c0d0e7389 */ /* 0x00006400000c000b */
[----:B01----:R-:W-:Y:S01]  /*18c90*/  ENDCOLLECTIVE ;  /* 0x000000000000791b */ /* 0x003fe20003800000 */
.L_x_904:
        /* <DEDUP_REMOVED lines=16> */
.L_x_905:
[----:B------:R-:W-:Y:S02]  /*18da0*/  IMAD.MOV.U32 R13, RZ, RZ, R2 ;  /* 0x000000ffff0d7224 */ /* 0x000fe400078e0002 */
[----:B------:R-:W-:Y:S02]  /*18db0*/  IMAD.MOV.U32 R12, RZ, RZ, 0x3 ;  /* 0x00000003ff0c7424 */ /* 0x000fe400078e00ff */
[----:B------:R-:W-:-:S07]  /*18dc0*/  IMAD.MOV.U32 R5, RZ, RZ, R14 ;  /* 0x000000ffff057224 */ /* 0x000fce00078e000e */
[----:B------:R-:W-:Y:S05]  /*18dd0*/  WARPSYNC.COLLECTIVE R15, `(.L_x_906) ;  /* 0x000000000f087348 */ /* 0x000fea0003c00000 */
[----:B------:R0:W1:Y:S02]  /*18de0*/  SHFL.IDX P6, R14, R13, R12, R11 ;  /* 0x0000000c0d0e7389 */ /* 0x00006400000c000b */
[----:B01----:R-:W-:Y:S01]  /*18df0*/  ENDCOLLECTIVE ;  /* 0x000000000000791b */ /* 0x003fe20003800000 */
.L_x_906:
        /* <DEDUP_REMOVED lines=10> */
[----:B0-----:R-:W-:-:S07]  /*18ea0*/  IMAD.MOV.U32 R4, RZ, RZ, R14 ;  /* 0x000000ffff047224 */ /* 0x001fce00078e000e */
[----:B------:R-:W-:Y:S05]  /*18eb0*/  WARPSYNC.COLLECTIVE R15, `(.L_x_907) ;  /* 0x000000000f087348 */ /* 0x000fea0003c00000 */
[----:B------:R0:W1:Y:S02]  /*18ec0*/  SHFL.IDX P6, R14, R13, R12, R11 ;  /* 0x0000000c0d0e7389 */ /* 0x00006400000c000b */
[----:B01----:R-:W-:Y:S01]  /*18ed0*/  ENDCOLLECTIVE ;  /* 0x000000000000791b */ /* 0x003fe20003800000 */
.L_x_907:
[----:B------:R-:W-:Y:S01]  /*18ee0*/  IMAD.MOV.U32 R0, RZ, RZ, R14 ;  /* 0x000000ffff007224 */ /* 0x000fe200078e000e */
[----:B------:R-:W-:Y:S06]  /*18ef0*/  BRA `(.L_x_908) ;  /* 0xffffffbc00147947 */ /* 0x000fec000383ffff */
.L_x_796:
[----:B0-----:R0:W1:Y:S02]  /*18f00*/  SYNCS.PHASECHK.TRANS64.TRYWAIT P0, [R23+URZ+0x28c20], R0 ;  /* 0x028c2000170075a7 */ /* 0x001064000800017f */
[----:B-1----:R-:W-:Y:S05]  /*18f10*/  @!P0 NANOSLEEP.SYNCS 0x989680 ;  /* 0x009896800000895d */ /* 0x002fea0003900000 */
[----:B------:R-:W1:Y:S02]  /*18f20*/  @!P0 SYNCS.PHASECHK.TRANS64 P0, [R23+URZ+0x28c20], R0 ;  /* 0x028c2000170085a7 */ /* 0x000e64000800007f */
[----:B-1----:R-:W-:Y:S05]  /*18f30*/  @!P0 BRA `(.L_x_796) ;  /* 0xfffffffc00f08947 */ /* 0x002fea000383ffff */
[----:B------:R-:W-:Y:S05]  /*18f40*/  BRA `(.L_x_909) ;  /* 0xffffffbc00707947 */ /* 0x000fea000383ffff */
.L_x_799:
[----:B0-----:R0:W1:Y:S02]  /*18f50*/  SYNCS.PHASECHK.TRANS64.TRYWAIT P0, [R27+URZ+0x28c60], R0 ;  /* 0x028c60001b0075a7 */ /* 0x001064000800017f */
[----:B-1----:R-:W-:Y:S05]  /*18f60*/  @!P0 NANOSLEEP.SYNCS 0x989680 ;  /* 0x009896800000895d */ /* 0x002fea0003900000 */
[----:B------:R-:W1:Y:S02]  /*18f70*/  @!P0 SYNCS.PHASECHK.TRANS64 P0, [R27+URZ+0x28c60], R0 ;  /* 0x028c60001b0085a7 */ /* 0x000e64000800007f */
[----:B-1----:R-:W-:Y:S05]  /*18f80*/  @!P0 BRA `(.L_x_799) ;  /* 0xfffffffc00f08947 */ /* 0x002fea000383ffff */
[----:B------:R-:W-:Y:S05]  /*18f90*/  BRA `(.L_x_910) ;  /* 0xffffffbc00807947 */ /* 0x000fea000383ffff */
.L_x_800:
[----:B------:R-:W-:Y:S01]  /*18fa0*/  BSSY B0, `(.L_x_911) ;  /* 0x0000008000007945 */ /* 0x000fe20003800000 */
[----:B------:R-:W-:Y:S01]  /*18fb0*/  MOV R13, R6 ;  /* 0x00000006000d7202 */ /* 0x000fe20000000f00 */
[----:B------:R-:W-:Y:S02]  /*18fc0*/  IMAD.MOV.U32 R12, RZ, RZ, RZ ;  /* 0x000000ffff0c7224 */ /* 0x000fe400078e00ff */
[----:B------:R-:W-:Y:S02]  /*18fd0*/  IMAD.MOV.U32 R11, RZ, RZ, 0x181f ;  /* 0x0000181fff0b7424 */ /* 0x000fe400078e00ff */
[----:B------:R-:W-:-:S07]  /*18fe0*/  IMAD.MOV.U32 R15, RZ, RZ, -0x1 ;  /* 0xffffffffff0f7424 */ /* 0x000fce00078e00ff */
[----:B------:R-:W-:Y:S05]  /*18ff0*/  WARPSYNC.COLLECTIVE R15, `(.L_x_912) ;  /* 0x000000000f087348 */ /* 0x000fea0003c00000 */
[----:B------:R0:W1:Y:S02]  /*19000*/  SHFL.IDX P6, R14, R13, R12, R11 ;  /* 0x0000000c0d0e7389 */ /* 0x00006400000c000b */
[----:B01----:R-:W-:Y:S01]  /*19010*/  ENDCOLLECTIVE ;  /* 0x000000000000791b */ /* 0x003fe20003800000 */
.L_x_912:
[----:B------:R-:W-:Y:S05]  /*19020*/  BSYNC B0 ;  /* 0x0000000000007941 */ /* 0x000fea0003800000 */
.L_x_911:
[----:B------:R0:W5:Y:S01]  /*19030*/  LDL R8, [R1+0x10] ;  /* 0x0000100001087983 */ /* 0x0001620000100800 */
[----:B------:R-:W-:Y:S01]  /*19040*/  IMAD.MOV.U32 R13, RZ, RZ, R5 ;  /* 0x000000ffff0d7224 */ /* 0x000fe200078e0005 */
[C---:B------:R-:W-:Y:S01]  /*19050*/  LOP3.LUT P5, RZ, R32.reuse, 0x2, RZ, 0xc0, !PT ;  /* 0x0000000220ff7812 */ /* 0x040fe200078ac0ff */
[----:B------:R-:W-:Y:S01]  /*19060*/  IMAD.MOV.U32 R12, RZ, RZ, RZ ;  /* 0x000000ffff0c7224 */ /* 0x000fe200078e00ff */
[----:B------:R-:W1:Y:S01]  /*19070*/  S2R R7, SR_TID.X ;  /* 0x0000000000077919 */ /* 0x000e620000002100 */
[----:B------:R-:W-:Y:S01]  /*19080*/  IMAD.MOV.U32 R11, RZ, RZ, 0x181f ;  /* 0x0000181fff0b7424 */ /* 0x000fe200078e00ff */
[C---:B------:R-:W-:Y:S01]  /*19090*/  LOP3.LUT P4, RZ, R32.reuse, 0x4, RZ, 0xc0, !PT ;  /* 0x0000000420ff7812 */ /* 0x040fe2000788c0ff */
[----:B------:R-:W-:Y:S01]  /*190a0*/  IMAD.MOV.U32 R15, RZ, RZ, -0x1 ;  /* 0xffffffffff0f7424 */ /* 0x000fe200078e00ff */
[----:B------:R-:W-:Y:S01]  /*190b0*/  LOP3.LUT P3, RZ, R32, 0x8, RZ, 0xc0, !PT ;  /* 0x0000000820ff7812 */ /* 0x000fe2000786c0ff */
[----:B------:R-:W-:Y:S01]  /*190c0*/  IMAD.MOV.U32 R3, RZ, RZ, R14 ;  /* 0x000000ffff037224 */ /* 0x000fe200078e000e */
[----:B------:R-:W-:Y:S01]  /*190d0*/  LOP3.LUT R22, R22, 0xfffffdff, RZ, 0xc0, !PT ;  /* 0xfffffdff16167812 */ /* 0x000fe200078ec0ff */
[----:B0-----:R-:W-:-:S10]  /*190e0*/  IMAD R4, R4, 0x2, R23 ;  /* 0x0000000204047824 */ /* 0x001fd400078e0217 */
[----:B-1---5:R-:W-:Y:S05]  /*190f0*/  WARPSYNC.COLLECTIVE R15, `(.L_x_913) ;  /* 0x000000000f087348 */ /* 0x022fea0003c00000 */
[----:B------:R0:W2:Y:S02]  /*19100*/  SHFL.IDX P6, R14, R13, R12, R11 ;  /* 0x0000000c0d0e7389 */ /* 0x0000a400000c000b */
[----:B012--5:R-:W-:Y:S01]  /*19110*/  ENDCOLLECTIVE ;  /* 0x000000000000791b */ /* 0x027fe20003800000 */
.L_x_913:
[----:B------:R-:W-:Y:S01]  /*19120*/  LOP3.LUT P2, RZ, R32, 0x10, RZ, 0xc0, !PT ;  /* 0x0000001020ff7812 */ /* 0x000fe2000784c0ff */
[----:B------:R-:W-:Y:S02]  /*19130*/  IMAD.MOV.U32 R13, RZ, RZ, R6 ;  /* 0x000000ffff0d7224 */ /* 0x000fe400078e0006 */
[----:B------:R-:W-:Y:S02]  /*19140*/  IMAD.MOV.U32 R12, RZ, RZ, 0x1 ;  /* 0x00000001ff0c7424 */ /* 0x000fe400078e00ff */
[----:B------:R-:W-:Y:S02]  /*19150*/  IMAD.SHL.U32 R7, R7, 0x8, RZ ;  /* 0x0000000807077824 */ /* 0x000fe400078e00ff */
[----:B------:R-:W-:-:S03]  /*19160*/  IMAD.MOV.U32 R2, RZ, RZ, R14 ;  /* 0x000000ffff027224 */ /* 0x000fc600078e000e */
        /* <DEDUP_REMOVED lines=35> */
.L_x_914:
[----:B------:R-:W-:Y:S02]  /*193a0*/  IMAD.MOV.U32 R13, RZ, RZ, R5 ;  /* 0x000000ffff0d7224 */ /* 0x000fe400078e0005 */
[----:B------:R-:W-:-:S07]  /*193b0*/  IMAD.MOV.U32 R3, RZ, RZ, R14 ;  /* 0x000000ffff037224 */ /* 0x000fce00078e000e */
[----:B------:R-:W-:Y:S05]  /*193c0*/  WARPSYNC.COLLECTIVE R15, `(.L_x_915) ;  /* 0x000000000f087348 */ /* 0x000fea0003c00000 */
[----:B------:R0:W1:Y:S02]  /*193d0*/  SHFL.IDX P6, R14, R13, R12, R11 ;  /* 0x0000000c0d0e7389 */ /* 0x00006400000c000b */
[----:B01----:R-:W-:Y:S01]  /*193e0*/  ENDCOLLECTIVE ;  /* 0x000000000000791b */ /* 0x003fe20003800000 */
.L_x_915:
        /* <DEDUP_REMOVED lines=29> */
.L_x_916:
[----:B------:R-:W-:Y:S01]  /*195c0*/  IMAD.MOV.U32 R13, RZ, RZ, R5 ;  /* 0x000000ffff0d7224 */ /* 0x000fe200078e0005 */
[----:B------:R-:W-:-:S07]  /*195d0*/  MOV R7, R14 ;  /* 0x0000000e00077202 */ /* 0x000fce0000000f00 */
[----:B------:R-:W-:Y:S05]  /*195e0*/  WARPSYNC.COLLECTIVE R15, `(.L_x_917) ;  /* 0x000000000f087348 */ /* 0x000fea0003c00000 */
[----:B------:R0:W1:Y:S02]  /*195f0*/  SHFL.IDX P6, R14, R13, R12, R11 ;  /* 0x0000000c0d0e7389 */ /* 0x00006400000c000b */
[----:B01----:R-:W-:Y:S01]  /*19600*/  ENDCOLLECTIVE ;  /* 0x000000000000791b */ /* 0x003fe20003800000 */
.L_x_917:
        /* <DEDUP_REMOVED lines=29> */
.L_x_918:
[----:B------:R-:W-:Y:S02]  /*197e0*/  IMAD.MOV.U32 R13, RZ, RZ, R5 ;  /* 0x000000ffff0d7224 */ /* 0x000fe400078e0005 */
[----:B------:R-:W-:-:S07]  /*197f0*/  IMAD.MOV.U32 R6, RZ, RZ, R14 ;  /* 0x000000ffff067224 */ /* 0x000fce00078e000e */
[----:B------:R-:W-:Y:S05]  /*19800*/  WARPSYNC.COLLECTIVE R15, `(.L_x_919) ;  /* 0x000000000f087348 */ /* 0x000fea0003c00000 */
[----:B------:R0:W1:Y:S02]  /*19810*/  SHFL.IDX P6, R14, R13, R12, R11 ;  /* 0x0000000c0d0e7389 */ /* 0x00006400000c000b */
[----:B01----:R-:W-:Y:S01]  /*19820*/  ENDCOLLECTIVE ;  /* 0x000000000000791b */ /* 0x003fe20003800000 */
.L_x_919:
[----:B------:R-:W-:Y:S01]  /*19830*/  IMAD.MOV.U32 R2, RZ, RZ, R14 ;  /* 0x000000ffff027224 */ /* 0x000fe200078e000e */
[----:B------:R-:W-:Y:S06]  /*19840*/  BRA `(.L_x_920) ;  /* 0xffffffbc00187947 */ /* 0x000fec000383ffff */
.L_x_807:
[----:B0-----:R0:W1:Y:S02]  /*19850*/  SYNCS.PHASECHK.TRANS64.TRYWAIT P0, [R6+URZ+0x28c40], R17 ;  /* 0x028c4011060075a7 */ /* 0x001064000800017f */
[----:B-1----:R-:W-:Y:S05]  /*19860*/  @!P0 NANOSLEEP.SYNCS 0x989680 ;  /* 0x009896800000895d */ /* 0x002fea0003900000 */
[----:B------:R-:W1:Y:S02]  /*19870*/  @!P0 SYNCS.PHASECHK.TRANS64 P0, [R6+URZ+0x28c40], R17 ;  /* 0x028c4011060085a7 */ /* 0x000e64000800007f */
[----:B-1----:R-:W-:Y:S05]  /*19880*/  @!P0 BRA `(.L_x_807) ;  /* 0xfffffffc00f08947 */ /* 0x002fea000383ffff */
[----:B------:R-:W-:Y:S05]  /*19890*/  BRA `(.L_x_921) ;  /* 0xffffffc000ac7947 */ /* 0x000fea000383ffff */
.L_x_808:
        /* <DEDUP_REMOVED lines=8> */
.L_x_923:
[----:B------:R-:W-:Y:S05]  /*19920*/  BSYNC B1 ;  /* 0x0000000000017941 */ /* 0x000fea0003800000 */
.L_x_922:
        /* <DEDUP_REMOVED lines=9> */
.L_x_924:
[----:B------:R-:W-:Y:S01]  /*199c0*/  IMAD.MOV.U32 R13, RZ, RZ, R27 ;  /* 0x000000ffff0d7224 */ /* 0x000fe200078e001b */
[----:B------:R-:W-:Y:S01]  /*199d0*/  MOV R12, 0x1 ;  /* 0x00000001000c7802 */ /* 0x000fe20000000f00 */
[----:B------:R-:W-:-:S07]  /*199e0*/  IMAD.MOV.U32 R2, RZ, RZ, R14 ;  /* 0x000000ffff027224 */ /* 0x000fce00078e000e */
[----:B------:R-:W-:Y:S05]  /*199f0*/  WARPSYNC.COLLECTIVE R15, `(.L_x_925) ;  /* 0x000000000f087348 */ /* 0x000fea0003c00000 */
[----:B------:R0:W1:Y:S02]  /*19a00*/  SHFL.IDX P6, R14, R13, R12, R11 ;  /* 0x0000000c0d0e7389 */ /* 0x00006400000c000b */
[----:B01----:R-:W-:Y:S01]  /*19a10*/  ENDCOLLECTIVE ;  /* 0x000000000000791b */ /* 0x003fe20003800000 */
.L_x_925:
        /* <DEDUP_REMOVED lines=11> */
.L_x_926:
[----:B------:R-:W-:Y:S02]  /*19ad0*/  IMAD.MOV.U32 R13, RZ, RZ, R27 ;  /* 0x000000ffff0d7224 */ /* 0x000fe400078e001b */
[----:B------:R-:W-:Y:S02]  /*19ae0*/  IMAD.MOV.U32 R12, RZ, RZ, 0x2 ;  /* 0x00000002ff0c7424 */ /* 0x000fe400078e00ff */
[----:B------:R-:W-:-:S07]  /*19af0*/  IMAD.MOV.U32 R2, RZ, RZ, R14 ;  /* 0x000000ffff027224 */ /* 0x000fce00078e000e */
[----:B------:R-:W-:Y:S05]  /*19b00*/  WARPSYNC.COLLECTIVE R15, `(.L_x_927) ;  /* 0x000000000f087348 */ /* 0x000fea0003c00000 */
[----:B------:R0:W1:Y:S02]  /*19b10*/  SHFL.IDX P6, R14, R13, R12, R11 ;  /* 0x0000000c0d0e7389 */ /* 0x00006400000c000b */
[----:B01----:R-:W-:Y:S01]  /*19b20*/  ENDCOLLECTIVE ;  /* 0x000000000000791b */ /* 0x003fe20003800000 */
.L_x_927:
        /* <DEDUP_REMOVED lines=11> */
.L_x_928:
[----:B------:R-:W-:Y:S02]  /*19be0*/  IMAD.MOV.U32 R13, RZ, RZ, R27 ;  /* 0x000000ffff0d7224 */ /* 0x000fe400078e001b */
[----:B------:R-:W-:Y:S02]  /*19bf0*/  IMAD.MOV.U32 R12, RZ, RZ, 0x3 ;  /* 0x00000003ff0c7424 */ /* 0x000fe400078e00ff */
[----:B------:R-:W-:-:S07]  /*19c00*/  IMAD.MOV.U32 R2, RZ, RZ, R14 ;  /* 0x000000ffff027224 */ /* 0x000fce00078e000e */
[----:B------:R-:W-:Y:S05]  /*19c10*/  WARPSYNC.COLLECTIVE R15, `(.L_x_929) ;  /* 0x000000000f087348 */ /* 0x000fea0003c00000 */
[----:B------:R0:W1:Y:S02]  /*19c20*/  SHFL.IDX P6, R14, R13, R12, R11 ;  /* 0x0000000c0d0e7389 */ /* 0x00006400000c000b */
[----:B01----:R-:W-:Y:S01]  /*19c30*/  ENDCOLLECTIVE ;  /* 0x000000000000791b */ /* 0x003fe20003800000 */
.L_x_929:
[----:B------:R-:W-:-:S05]  /*19c40*/  IADD3 R2, P0, R2, R0, RZ ;  /* 0x0000000002027210 */ /* 0x000fca0007f1e0ff */
[----:B------:R-:W-:-:S05]  /*19c50*/  IMAD.X R3, RZ, RZ, R3, P0 ;  /* 0x000000ffff037224 */ /* 0x000fca00000e0603 */
[----:B------:R-:W-:Y:S01]  /*19c60*/  @!PT LDS RZ, [RZ] ;  /* 0x00000000fffff984 */ /* 0x000fe20000000800 */
[----:B------:R-:W-:Y:S01]  /*19c70*/  @!PT LDS RZ, [RZ] ;  /* 0x00000000fffff984 */ /* 0x000fe20000000800 */
[----:B------:R-:W-:Y:S01]  /*19c80*/  @!PT LDS RZ, [RZ] ;  /* 0x00000000fffff984 */ /* 0x000fe20000000800 */
[----:B------:R0:W-:Y:S01]  /*19c90*/  LDGSTS.E.BYPASS.LTC128B.128 [R21+0x23400], desc[UR40][R2.64], !P1 ;  /* 0x2340000002157fae */ /* 0x0001e2000c901d68 */
[----:B------:R-:W-:Y:S02]  /*19ca0*/  IMAD.MOV.U32 R13, RZ, RZ, R20 ;  /* 0x000000ffff0d7224 */ /* 0x000fe400078e0014 */
[----:B------:R-:W-:-:S07]  /*19cb0*/  IMAD.MOV.U32 R27, RZ, RZ, R14 ;  /* 0x000000ffff1b7224 */ /* 0x000fce00078e000e */
[----:B0-----:R-:W-:Y:S05]  /*19cc0*/  WARPSYNC.COLLECTIVE R15, `(.L_x_930) ;  /* 0x000000000f087348 */ /* 0x001fea0003c00000 */
[----:B------:R1:W2:Y:S02]  /*19cd0*/  SHFL.IDX P6, R14, R13, R12, R11 ;  /* 0x0000000c0d0e7389 */ /* 0x0002a400000c000b */
[----:B012---:R-:W-:Y:S01]  /*19ce0*/  ENDCOLLECTIVE ;  /* 0x000000000000791b */ /* 0x007fe20003800000 */
.L_x_930:
[----:B------:R-:W-:Y:S01]  /*19cf0*/  IMAD.MOV.U32 R2, RZ, RZ, R14 ;  /* 0x000000ffff027224 */ /* 0x000fe200078e000e */
[----:B------:R-:W-:Y:S06]  /*19d00*/  BRA `(.L_x_931) ;  /* 0xffffffc0003c7947 */ /* 0x000fec000383ffff */
.L_x_813:
[----:B---3--:R3:W4:Y:S02]  /*19d10*/  SYNCS.PHASECHK.TRANS64.TRYWAIT P0, [R6+URZ+0x28c60], R17 ;  /* 0x028c6011060075a7 */ /* 0x008724000800017f */
[----:B----4-:R-:W-:Y:S05]  /*19d20*/  @!P0 NANOSLEEP.SYNCS 0x989680 ;  /* 0x009896800000895d */ /* 0x010fea0003900000 */
[----:B------:R-:W4:Y:S02]  /*19d30*/  @!P0 SYNCS.PHASECHK.TRANS64 P0, [R6+URZ+0x28c60], R17 ;  /* 0x028c6011060085a7 */ /* 0x000f24000800007f */
[----:B----4-:R-:W-:Y:S05]  /*19d40*/  @!P0 BRA `(.L_x_813) ;  /* 0xfffffffc00f08947 */ /* 0x010fea000383ffff */
[----:B------:R-:W-:Y:S05]  /*19d50*/  BRA `(.L_x_932) ;  /* 0xffffffc0008c7947 */ /* 0x000fea000383ffff */
.L_x_814:
        /* <DEDUP_REMOVED lines=8> */
.L_x_934:
[----:B------:R-:W-:Y:S05]  /*19de0*/  BSYNC B1 ;  /* 0x0000000000017941 */ /* 0x000fea0003800000 */
.L_x_933:
[----:B------:R-:W-:Y:S01]  /*19df0*/  IMAD.MOV.U32 R13, RZ, RZ, R9 ;  /* 0x000000ffff0d7224 */ /* 0x000fe200078e0009 */
[----:B------:R-:W-:Y:S01]  /*19e00*/  MOV R12, RZ ;  /* 0x000000ff000c7202 */ /* 0x000fe20000000f00 */
[----:B------:R-:W-:Y:S01]  /*19e10*/  IMAD.MOV.U32 R11, RZ, RZ, 0x181f ;  /* 0x0000181fff0b7424 */ /* 0x000fe200078e00ff */
[C---:B------:R-:W-:Y:S01]  /*19e20*/  LOP3.LUT P2, RZ, R22.reuse, 0x40, RZ, 0xc0, !PT ;  /* 0x0000004016ff7812 */ /* 0x040fe2000784c0ff */
[----:B------:R-:W-:Y:S01]  /*19e30*/  IMAD.MOV.U32 R15, RZ, RZ, -0x1 ;  /* 0xffffffffff0f7424 */ /* 0x000fe200078e00ff */
[C---:B------:R-:W-:Y:S01]  /*19e40*/  LOP3.LUT P1, RZ, R22.reuse, 0x20, RZ, 0xc0, !PT ;  /* 0x0000002016ff7812 */ /* 0x040fe2000782c0ff */
[----:B------:R-:W-:Y:S01]  /*19e50*/  IMAD.MOV.U32 R3, RZ, RZ, R14 ;  /* 0x000000ffff037224 */ /* 0x000fe200078e000e */
[----:B------:R-:W-:Y:S01]  /*19e60*/  LOP3.LUT R22, R22, 0xffffdfff, RZ, 0xc0, !PT ;  /* 0xffffdfff16167812 */ /* 0x000fe200078ec0ff */
[----:B------:R-:W-:-:S10]  /*19e70*/  IMAD R17, R17, 0x2, R23 ;  /* 0x0000000211117824 */ /* 0x000fd400078e0217 */
[----:B------:R-:W-:Y:S05]  /*19e80*/  WARPSYNC.COLLECTIVE R15, `(.L_x_935) ;  /* 0x000000000f087348 */ /* 0x000fea0003c00000 */
[----:B------:R0:W1:Y:S02]  /*19e90*/  SHFL.IDX P6, R14, R13, R12, R11 ;  /* 0x0000000c0d0e7389 */ /* 0x00006400000c000b */
[----:B01----:R-:W-:Y:S01]  /*19ea0*/  ENDCOLLECTIVE ;  /* 0x000000000000791b */ /* 0x003fe20003800000 */
.L_x_935:
        /* <DEDUP_REMOVED lines=9> */
[----:B------:R-:W-:Y:S01]  /*19f40*/  IMAD.X R3, RZ, RZ, R3, P0 ;  /* 0x000000ffff037224 */ /* 0x000fe200000e0603 */
[----:B------:R-:W-:-:S04]  /*19f50*/  ISETP.NE.U32.AND P0, PT, R32, RZ, PT ;  /* 0x000000ff2000720c */ /* 0x000fc80003f05070 */
[----:B------:R-:W-:Y:S01]  /*19f60*/  @!PT LDS RZ, [RZ] ;  /* 0x00000000fffff984 */ /* 0x000fe20000000800 */
[----:B------:R-:W-:Y:S01]  /*19f70*/  @!PT LDS RZ, [RZ] ;  /* 0x00000000fffff984 */ /* 0x000fe20000000800 */
[----:B------:R-:W-:Y:S01]  /*19f80*/  @!PT LDS RZ, [RZ] ;  /* 0x00000000fffff984 */ /* 0x000fe20000000800 */
[----:B------:R0:W-:Y:S09]  /*19f90*/  LDGSTS.E.BYPASS.LTC128B.128 [R17+0x400], desc[UR40][R2.64], !P6 ;  /* 0x0040000002117fae */ /* 0x0001f2000f101d68 */
[----:B0-----:R-:W-:Y:S05]  /*19fa0*/  WARPSYNC.COLLECTIVE R15, `(.L_x_936) ;  /* 0x000000000f087348 */ /* 0x001fea0003c00000 */
[----:B------:R1:W2:Y:S02]  /*19fb0*/  SHFL.IDX P6, R14, R13, R12, R11 ;  /* 0x0000000c0d0e7389 */ /* 0x0002a400000c000b */
[----:B012---:R-:W-:Y:S01]  /*19fc0*/  ENDCOLLECTIVE ;  /* 0x000000000000791b */ /* 0x007fe20003800000 */
.L_x_936:
        /* <DEDUP_REMOVED lines=16> */
.L_x_937:
[----:B------:R-:W-:Y:S01]  /*1a0d0*/  @!PT LDS RZ, [RZ] ;  /* 0x00000000fffff984 */ /* 0x000fe20000000800 */
[----:B------:R-:W-:Y:S01]  /*1a0e0*/  @!PT LDS RZ, [RZ] ;  /* 0x00000000fffff984 */ /* 0x000fe20000000800 */
[----:B------:R-:W-:Y:S01]  /*1a0f0*/  @!PT LDS RZ, [RZ] ;  /* 0x00000000fffff984 */ /* 0x000fe20000000800 */
[----:B------:R0:W-:Y:S01]  /*1a100*/  LDGSTS.E.BYPASS.LTC128B.128 [R17+0xe400], desc[UR40][R2.64+0x380], P1 ;  /* 0x0e40038002117fae */ /* 0x0001e20008901d68 */
[----:B------:R-:W-:Y:S02]  /*1a110*/  IMAD.MOV.U32 R13, RZ, RZ, R10 ;  /* 0x000000ffff0d7224 */ /* 0x000fe400078e000a */
[----:B------:R-:W-:Y:S01]  /*1a120*/  IMAD.MOV.U32 R12, RZ, RZ, 0x2 ;  /* 0x00000002ff0c7424 */ /* 0x000fe200078e00ff */
[----:B0-----:R-:W-:Y:S02]  /*1a130*/  IADD3 R2, P2, R14, R0, RZ ;  /* 0x000000000e027210 */ /* 0x001fe40007f5e0ff */
[----:B------:R-:W-:-:S03]  /*1a140*/  LOP3.LUT P6, RZ, R22, 0x20, RZ, 0xc0, !PT ;  /* 0x0000002016ff7812 */ /* 0x000fc600078cc0ff */
[----:B------:R-:W-:Y:S01]  /*1a150*/  IMAD.X R3, RZ, RZ, R5, P2 ;  /* 0x000000ffff037224 */ /* 0x000fe200010e0605 */
[----:B------:R-:W-:-:S04]  /*1a160*/  LOP3.LUT P2, RZ, R22, 0x40, RZ, 0xc0, !PT ;  /* 0x0000004016ff7812 */ /* 0x000fc8000784c0ff */
[----:B------:R0:W-:Y:S01]  /*1a170*/  LDGSTS.E.BYPASS.LTC128B.128 [R17+0xc00], desc[UR40][R2.64], !P3 ;  /* 0x00c0000002117fae */ /* 0x0001e2000d901d68 */
[C---:B------:R-:W-:Y:S02]  /*1a180*/  LOP3.LUT P3, RZ, R22.reuse, 0x8000, RZ, 0xc0, !PT ;  /* 0x0000800016ff7812 */ /* 0x040fe4000786c0ff */
[----:B------:R-:W-:-:S06]  /*1a190*/  LOP3.LUT R22, R22, 0xffffbfff, RZ, 0xc0, !PT ;  /* 0xffffbfff16167812 */ /* 0x000fcc00078ec0ff */
[----:B------:R0:W-:Y:S04]  /*1a1a0*/  LDGSTS.E.BYPASS.LTC128B.128 [R17+0x2c00], desc[UR40][R2.64+0x80], !P2 ;  /* 0x02c0008002117fae */ /* 0x0001e8000d101d68 */
[----:B------:R0:W-:Y:S01]  /*1a1b0*/  LDGSTS.E.BYPASS.LTC128B.128 [R17+0x4c00], desc[UR40][R2.64+0x100], !P6 ;  /* 0x04c0010002117fae */ /* 0x0001e2000f101d68 */
[----:B------:R-:W-:-:S07]  /*1a1c0*/  @P3 LOP3.LUT R22, R22, 0x4000, RZ, 0xfc, !PT ;  /* 0x0000400016163812 */ /* 0x000fce00078efcff */
[----:B0-----:R-:W-:Y:S05]  /*1a1d0*/  WARPSYNC.COLLECTIVE R15, `(.L_x_938) ;  /* 0x000000000f087348 */ /* 0x001fea0003c00000 */
[----:B------:R1:W2:Y:S02]  /*1a1e0*/  SHFL.IDX P6, R14, R13, R12, R11 ;  /* 0x0000000c0d0e7389 */ /* 0x0002a400000c000b */
[----:B012---:R-:W-:Y:S01]  /*1a1f0*/  ENDCOLLECTIVE ;  /* 0x000000000000791b */ /* 0x007fe20003800000 */
.L_x_938:
        /* <DEDUP_REMOVED lines=14> */
.L_x_939:
        /* <DEDUP_REMOVED lines=16> */
.L_x_940:
        /* <DEDUP_REMOVED lines=14> */
.L_x_941:
[----:B------:R-:W-:Y:S05]  /*1a4c0*/  BRA `(.L_x_942) ;  /* 0xffffffbc00f87947 */ /* 0x000fea000383ffff */
.L_x_822:
[----:B------:R-:W-:Y:S01]  /*1a4d0*/  BSSY B0, `(.L_x_943) ;  /* 0x0000008000007945 */ /* 0x000fe20003800000 */
[----:B------:R-:W-:Y:S01]  /*1a4e0*/  IMAD.MOV.U32 R13, RZ, RZ, R16 ;  /* 0x000000ffff0d7224 */ /* 0x000fe200078e0010 */
[----:B------:R-:W-:Y:S01]  /*1a4f0*/  MOV R11, 0x1f ;  /* 0x0000001f000b7802 */ /* 0x000fe20000000f00 */
[----:B------:R-:W-:Y:S02]  /*1a500*/  IMAD.MOV.U32 R12, RZ, RZ, RZ ;  /* 0x000000ffff0c7224 */ /* 0x000fe400078e00ff */
[----:B------:R-:W-:-:S07]  /*1a510*/  IMAD.MOV.U32 R15, RZ, RZ, -0x1 ;  /* 0xffffffffff0f7424 */ /* 0x000fce00078e00ff */
[----:B-123--:R-:W-:Y:S05]  /*1a520*/  WARPSYNC.COLLECTIVE R15, `(.L_x_944) ;  /* 0x000000000f087348 */ /* 0x00efea0003c00000 */
[----:B------:R0:W4:Y:S02]  /*1a530*/  SHFL.IDX P6, R14, R13, R12, R11 ;  /* 0x0000000c0d0e7389 */ /* 0x00012400000c000b */
[----:B01234-:R-:W-:Y:S01]  /*1a540*/  ENDCOLLECTIVE ;  /* 0x000000000000791b */ /* 0x01ffe20003800000 */
.L_x_944:
[----:B------:R-:W-:Y:S05]  /*1a550*/  BSYNC B0 ;  /* 0x0000000000007941 */ /* 0x000fea0003800000 */
.L_x_943:
[----:B------:R-:W-:Y:S02]  /*1a560*/  IMAD.MOV.U32 R13, RZ, RZ, R16 ;  /* 0x000000ffff0d7224 */ /* 0x000fe400078e0010 */
[----:B------:R-:W-:Y:S02]  /*1a570*/  IMAD.MOV.U32 R12, RZ, RZ, 0x1 ;  /* 0x00000001ff0c7424 */ /* 0x000fe400078e00ff */
[----:B------:R-:W-:Y:S02]  /*1a580*/  IMAD.MOV.U32 R11, RZ, RZ, 0x1f ;  /* 0x0000001fff0b7424 */ /* 0x000fe400078e00ff */
[----:B------:R-:W-:Y:S02]  /*1a590*/  IMAD.MOV.U32 R15, RZ, RZ, -0x1 ;  /* 0xffffffffff0f7424 */ /* 0x000fe400078e00ff */
[----:B------:R-:W-:Y:S02]  /*1a5a0*/  IMAD.IADD R5, R19, 0x1, R8 ;  /* 0x0000000113057824 */ /* 0x000fe400078e0208 */
[----:B------:R-:W-:-:S07]  /*1a5b0*/  IMAD.MOV.U32 R0, RZ, RZ, R14 ;  /* 0x000000ffff007224 */ /* 0x000fce00078e000e */
[----:B------:R-:W-:Y:S05]  /*1a5c0*/  WARPSYNC.COLLECTIVE R15, `(.L_x_945) ;  /* 0x000000000f087348 */ /* 0x000fea0003c00000 */
[----:B------:R0:W1:Y:S02]  /*1a5d0*/  SHFL.IDX P6, R14, R13, R12, R11 ;  /* 0x0000000c0d0e7389 */ /* 0x00006400000c000b */
[----:B01----:R-:W-:Y:S01]  /*1a5e0*/  ENDCOLLECTIVE ;  /* 0x000000000000791b */ /* 0x003fe20003800000 */
.L_x_945:
[----:B------:R-:W-:Y:S02]  /*1a5f0*/  ULDC UR4, c[0x0][0xc3c] ;  /* 0x00030f0000047ab9 */ /* 0x000fe40000000800 */
[----:B------:R-:W-:-:S13]  /*1a600*/  ISETP.GE.OR P1, PT, R5, UR4, !P0 ;  /* 0x0000000405007c0c */ /* 0x000fda000c726670 */
[----:B------:R-:W0:Y:S01]  /*1a610*/  @!P1 LDC.64 R2, c[0x0][0xc80] ;  /* 0x00032000ff029b82 */ /* 0x000e220000000a00 */
[----:B------:R-:W-:Y:S02]  /*1a620*/  IMAD.MOV.U32 R11, RZ, RZ, RZ ;  /* 0x000000ffff0b7224 */ /* 0x000fe400078e00ff */
[----:B------:R-:W-:Y:S02]  /*1a630*/  IMAD.MOV.U32 R4, RZ, RZ, R14 ;  /* 0x000000ffff047224 */ /* 0x000fe400078e000e */
[----:B0-----:R-:W-:-:S06]  /*1a640*/  @!P1 IMAD.WIDE R2, R5, 0x4, R2 ;  /* 0x0000000405029825 */ /* 0x001fcc00078e0202 */
[----:B------:R0:W2:Y:S01]  /*1a650*/  @!P1 LDG.E R3, desc[UR40][R2.64] ;  /* 0x0000002802039981 */ /* 0x0000a2000c1e1900 */
[C---:B------:R-:W-:Y:S02]  /*1a660*/  ISETP.GE.U32.AND P2, PT, R8.reuse, 0x2, PT ;  /* 0x000000020800780c */ /* 0x040fe40003f46070 */
[C---:B------:R-:W-:Y:S02]  /*1a670*/  ISETP.GE.U32.AND P3, PT, R8.reuse, 0x4, PT ;  /* 0x000000040800780c */ /* 0x040fe40003f66070 */
[C---:B------:R-:W-:Y:S02]  /*1a680*/  ISETP.GE.U32.AND P4, PT, R8.reuse, 0x8, PT ;  /* 0x000000080800780c */ /* 0x040fe40003f86070 */
[C---:B------:R-:W-:Y:S01]  /*1a690*/  ISETP.GE.U32.AND P5, PT, R8.reuse, 0x10, PT ;  /* 0x000000100800780c */ /* 0x040fe20003fa6070 */
[----:B0-----:R-:W-:Y:S02]  /*1a6a0*/  IMAD.MOV.U32 R2, RZ, RZ, RZ ;  /* 0x000000ffff027224 */ /* 0x001fe400078e00ff */
[----:B--2---:R-:W-:Y:S01]  /*1a6b0*/  @!P1 IMAD.MOV.U32 R2, RZ, RZ, R3 ;  /* 0x000000ffff029224 */ /* 0x004fe200078e0003 */
[----:B------:R-:W-:-:S03]  /*1a6c0*/  ISETP.NE.AND P1, PT, R8, RZ, PT ;  /* 0x000000ff0800720c */ /* 0x000fc60003f25270 */
[----:B------:R-:W-:-:S10]  /*1a6d0*/  IMAD.MOV.U32 R13, RZ, RZ, R2 ;  /* 0x000000ffff0d7224 */ /* 0x000fd400078e0002 */
[----:B------:R-:W-:Y:S05]  /*1a6e0*/  WARPSYNC.COLLECTIVE R15, `(.L_x_946) ;  /* 0x000000000f087348 */ /* 0x000fea0003c00000 */
[----:B------:R0:W1:Y:S02]  /*1a6f0*/  SHFL.UP P6, R14, R13, R12, R11 ;  /* 0x0400000c0d0e7389 */ /* 0x00006400000c000b */
[----:B01----:R-:W-:Y:S01]  /*1a700*/  ENDCOLLECTIVE ;  /* 0x000000000000791b */ /* 0x003fe20003800000 */
.L_x_946:
[----:B------:R-:W-:Y:S01]  /*1a710*/  IMAD.MOV.U32 R12, RZ, RZ, 0x2 ;  /* 0x00000002ff0c7424 */ /* 0x000fe200078e00ff */
[----:B------:R-:W-:-:S05]  /*1a720*/  SEL R5, R14, RZ, P1 ;  /* 0x000000ff0e057207 */ /* 0x000fca0000800000 */
[----:B------:R-:W-:-:S04]  /*1a730*/  IMAD.IADD R5, R2, 0x1, R5 ;  /* 0x0000000102057824 */ /* 0x000fc800078e0205 */
[----:B------:R-:W-:-:S07]  /*1a740*/  IMAD.MOV.U32 R13, RZ, RZ, R5 ;  /* 0x000000ffff0d7224 */ /* 0x000fce00078e0005 */
[----:B------:R-:W-:Y:S05]  /*1a750*/  WARPSYNC.COLLECTIVE R15, `(.L_x_947) ;  /* 0x000000000f087348 */ /* 0x000fea0003c00000 */
[----:B------:R0:W1:Y:S02]  /*1a760*/  SHFL.UP P6, R14, R13, R12, R11 ;  /* 0x0400000c0d0e7389 */ /* 0x00006400000c000b */
[----:B01----:R-:W-:Y:S01]  /*1a770*/  ENDCOLLECTIVE ;  /* 0x000000000000791b */ /* 0x003fe20003800000 */
.L_x_947:
[----:B------:R-:W-:Y:S01]  /*1a780*/  IMAD.MOV.U32 R12, RZ, RZ, 0x4 ;  /* 0x00000004ff0c7424 */ /* 0x000fe200078e00ff */
[----:B------:R-:W-:-:S05]  /*1a790*/  SEL R6, R14, RZ, P2 ;  /* 0x000000ff0e067207 */ /* 0x000fca0001000000 */
[----:B------:R-:W-:-:S04]  /*1a7a0*/  IMAD.IADD R6, R5, 0x1, R6 ;  /* 0x0000000105067824 */ /* 0x000fc800078e0206 */
[----:B------:R-:W-:-:S07]  /*1a7b0*/  IMAD.MOV.U32 R13, RZ, RZ, R6 ;  /* 0x000000ffff0d7224 */ /* 0x000fce00078e0006 */
[----:B------:R-:W-:Y:S05]  /*1a7c0*/  WARPSYNC.COLLECTIVE R15, `(.L_x_948) ;  /* 0x000000000f087348 */ /* 0x000fea0003c00000 */
[----:B------:R0:W1:Y:S02]  /*1a7d0*/  SHFL.UP P6, R14, R13, R12, R11 ;  /* 0x0400000c0d0e7389 */ /* 0x00006400000c000b */
[----:B01----:R-:W-:Y:S01]  /*1a7e0*/  ENDCOLLECTIVE ;  /* 0x000000000000791b */ /* 0x003fe20003800000 */
.L_x_948:
[----:B------:R-:W-:Y:S01]  /*1a7f0*/  IMAD.MOV.U32 R12, RZ, RZ, 0x8 ;  /* 0x00000008ff0c7424 */ /* 0x000fe200078e00ff */
[----:B------:R-:W-:-:S05]  /*1a800*/  SEL R7, R14, RZ, P3 ;  /* 0x000000ff0e077207 */ /* 0x000fca0001800000 */
[----:B------:R-:W-:-:S04]  /*1a810*/  IMAD.IADD R7, R6, 0x1, R7 ;  /* 0x0000000106077824 */ /* 0x000fc800078e0207 */
[----:B------:R-:W-:-:S07]  /*1a820*/  IMAD.MOV.U32 R13, RZ, RZ, R7 ;  /* 0x000000ffff0d7224 */ /* 0x000fce00078e0007 */
[----:B------:R-:W-:Y:S05]  /*1a830*/  WARPSYNC.COLLECTIVE R15, `(.L_x_949) ;  /* 0x000000000f087348 */ /* 0x000fea0003c00000 */
[----:B------:R0:W1:Y:S02]  /*1a840*/  SHFL.UP P6, R14, R13, R12, R11 ;  /* 0x0400000c0d0e7389 */ /* 0x00006400000c000b */
[----:B01----:R-:W-:Y:S01]  /*1a850*/  ENDCOLLECTIVE ;  /* 0x000000000000791b */ /* 0x003fe20003800000 */
.L_x_949:
[----:B------:R-:W-:Y:S01]  /*1a860*/  IMAD.MOV.U32 R12, RZ, RZ, 0x10 ;  /* 0x00000010ff0c7424 */ /* 0x000fe200078e00ff */
[----:B------:R-:W-:-:S04]  /*1a870*/  SEL R14, R14, RZ, P4 ;  /* 0x000000ff0e0e7207 */ /* 0x000fc80002000000 */
[----:B------:R-:W-:-:S05]  /*1a880*/  IADD3 R5, R7, R14, RZ ;  /* 0x0000000e07057210 */ /* 0x000fca0007ffe0ff */
[----:B------:R-:W-:-:S07]  /*1a890*/  IMAD.MOV.U32 R13, RZ, RZ, R5 ;  /* 0x000000ffff0d7224 */ /* 0x000fce00078e0005 */
[----:B------:R-:W-:Y:S05]  /*1a8a0*/  WARPSYNC.COLLECTIVE R15, `(.L_x_950) ;  /* 0x000000000f087348 */ /* 0x000fea0003c00000 */
[----:B------:R0:W1:Y:S02]  /*1a8b0*/  SHFL.UP P6, R14, R13, R12, R11 ;  /* 0x0400000c0d0e7389 */ /* 0x00006400000c000b */
[----:B01----:R-:W-:Y:S01]  /*1a8c0*/  ENDCOLLECTIVE ;  /* 0x000000000000791b */ /* 0x003fe20003800000 */
.L_x_950:
        /* <DEDUP_REMOVED lines=8> */
.L_x_951:
[----:B------:R-:W-:Y:S05]  /*1a950*/  BRA `(.L_x_952) ;  /* 0xffffffc0008c7947 */ /* 0x000fea000383ffff */
.L_x_827:
[----:B------:R-:W-:Y:S01]  /*1a960*/  BSSY B0, `(.L_x_953) ;  /* 0x0000008000007945 */ /* 0x000fe20003800000 */
[----:B-----5:R-:W-:Y:S02]  /*1a970*/  IMAD.MOV.U32 R13, RZ, RZ, R2 ;  /* 0x000000ffff0d7224 */ /* 0x020fe400078e0002 */
[----:B------:R-:W-:Y:S02]  /*1a980*/  IMAD.MOV.U32 R12, RZ, RZ, 0x1 ;  /* 0x00000001ff0c7424 */ /* 0x000fe400078e00ff */
[----:B------:R-:W-:Y:S02]  /*1a990*/  IMAD.MOV.U32 R11, RZ, RZ, RZ ;  /* 0x000000ffff0b7224 */ /* 0x000fe400078e00ff */
[----:B------:R-:W-:-:S07]  /*1a9a0*/  IMAD.MOV.U32 R15, RZ, RZ, -0x1 ;  /* 0xffffffffff0f7424 */ /* 0x000fce00078e00ff */
[----:B01----:R-:W-:Y:S05]  /*1a9b0*/  WARPSYNC.COLLECTIVE R15, `(.L_x_954) ;  /* 0x000000000f087348 */ /* 0x003fea0003c00000 */
[----:B------:R2:W3:Y:S02]  /*1a9c0*/  SHFL.UP P6, R14, R13, R12, R11 ;  /* 0x0400000c0d0e7389 */ /* 0x0004e400000c000b */
[----:B0123--:R-:W-:Y:S01]  /*1a9d0*/  ENDCOLLECTIVE ;  /* 0x000000000000791b */ /* 0x00ffe20003800000 */
.L_x_954:
[----:B------:R-:W-:Y:S05]  /*1a9e0*/  BSYNC B0 ;  /* 0x0000000000007941 */ /* 0x000fea0003800000 */
.L_x_953:
[----:B------:R-:W-:Y:S01]  /*1a9f0*/  SEL R13, R14, RZ, P1 ;  /* 0x000000ff0e0d7207 */ /* 0x000fe20000800000 */
[----:B------:R-:W-:Y:S02]  /*1aa00*/  IMAD.MOV.U32 R12, RZ, RZ, 0x2 ;  /* 0x00000002ff0c7424 */ /* 0x000fe400078e00ff */
[----:B------:R-:W-:Y:S02]  /*1aa10*/  IMAD.MOV.U32 R11, RZ, RZ, RZ ;  /* 0x000000ffff0b7224 */ /* 0x000fe400078e00ff */
[----:B------:R-:W-:Y:S02]  /*1aa20*/  IMAD.IADD R13, R2, 0x1, R13 ;  /* 0x00000001020d7824 */ /* 0x000fe400078e020d */
[----:B------:R-:W-:-:S07]  /*1aa30*/  IMAD.MOV.U32 R15, RZ, RZ, -0x1 ;  /* 0xffffffffff0f7424 */ /* 0x000fce00078e00ff */
[----:B------:R-:W-:Y:S05]  /*1aa40*/  WARPSYNC.COLLECTIVE R15, `(.L_x_955) ;  /* 0x000000000f087348 */ /* 0x000fea0003c00000 */
[----:B------:R0:W1:Y:S02]  /*1aa50*/  SHFL.UP P6, R14, R13, R12, R11 ;  /* 0x0400000c0d0e7389 */ /* 0x00006400000c000b */
[----:B01----:R-:W-:Y:S01]  /*1aa60*/  ENDCOLLECTIVE ;  /* 0x000000000000791b */ /* 0x003fe20003800000 */
.L_x_955:
[----:B------:R-:W-:Y:S01]  /*1aa70*/  IMAD.MOV.U32 R12, RZ, RZ, 0x4 ;  /* 0x00000004ff0c7424 */ /* 0x000fe200078e00ff */
[----:B------:R-:W-:-:S05]  /*1aa80*/  SEL R14, R14, RZ, P2 ;  /* 0x000000ff0e0e7207 */ /* 0x000fca0001000000 */
[----:B------:R-:W-:-:S04]  /*1aa90*/  IMAD.IADD R3, R13, 0x1, R14 ;  /* 0x000000010d037824 */ /* 0x000fc800078e020e */
[----:B------:R-:W-:-:S07]  /*1aaa0*/  IMAD.MOV.U32 R13, RZ, RZ, R3 ;  /* 0x000000ffff0d7224 */ /* 0x000fce00078e0003 */
[----:B------:R-:W-:Y:S05]  /*1aab0*/  WARPSYNC.COLLECTIVE R15, `(.L_x_956) ;  /* 0x000000000f087348 */ /* 0x000fea0003c00000 */
[----:B------:R0:W1:Y:S02]  /*1aac0*/  SHFL.UP P6, R14, R13, R12, R11 ;  /* 0x0400000c0d0e7389 */ /* 0x00006400000c000b */
[----:B01----:R-:W-:Y:S01]  /*1aad0*/  ENDCOLLECTIVE ;  /* 0x000000000000791b */ /* 0x003fe20003800000 */
.L_x_956:
[----:B------:R-:W-:Y:S01]  /*1aae0*/  IMAD.MOV.U32 R12, RZ, RZ, 0x8 ;  /* 0x00000008ff0c7424 */ /* 0x000fe200078e00ff */
[----:B------:R-:W-:-:S05]  /*1aaf0*/  SEL R14, R14, RZ, P3 ;  /* 0x000000ff0e0e7207 */ /* 0x000fca0001800000 */
[----:B------:R-:W-:-:S04]  /*1ab00*/  IMAD.IADD R5, R3, 0x1, R14 ;  /* 0x0000000103057824 */ /* 0x000fc800078e020e */
[----:B------:R-:W-:-:S07]  /*1ab10*/  IMAD.MOV.U32 R13, RZ, RZ, R5 ;  /* 0x000000ffff0d7224 */ /* 0x000fce00078e0005 */
[----:B------:R-:W-:Y:S05]  /*1ab20*/  WARPSYNC.COLLECTIVE R15, `(.L_x_957) ;  /* 0x000000000f087348 */ /* 0x000fea0003c00000 */
[----:B------:R0:W1:Y:S02]  /*1ab30*/  SHFL.UP P6, R14, R13, R12, R11 ;  /* 0x0400000c0d0e7389 */ /* 0x00006400000c000b */
[----:B01----:R-:W-:Y:S01]  /*1ab40*/  ENDCOLLECTIVE ;  /* 0x000000000000791b */ /* 0x003fe20003800000 */
.L_x_957:
[----:B------:R-:W-:Y:S01]  /*1ab50*/  IMAD.MOV.U32 R12, RZ, RZ, 0x10 ;  /* 0x00000010ff0c7424 */ /* 0x000fe200078e00ff */
[----:B------:R-:W-:-:S05]  /*1ab60*/  SEL R6, R14, RZ, P4 ;  /* 0x000000ff0e067207 */ /* 0x000fca0002000000 */
[----:B------:R-:W-:-:S05]  /*1ab70*/  IMAD.IADD R6, R5, 0x1, R6 ;  /* 0x0000000105067824 */ /* 0x000fca00078e0206 */
[----:B------:R-:W-:-:S07]  /*1ab80*/  MOV R13, R6 ;  /* 0x00000006000d7202 */ /* 0x000fce0000000f00 */
[----:B------:R-:W-:Y:S05]  /*1ab90*/  WARPSYNC.COLLECTIVE R15, `(.L_x_958) ;  /* 0x000000000f087348 */ /* 0x000fea0003c00000 */
[----:B------:R0:W1:Y:S02]  /*1aba0*/  SHFL.UP P6, R14, R13, R12, R11 ;  /* 0x0400000c0d0e7389 */ /* 0x00006400000c000b */
[----:B01----:R-:W-:Y:S01]  /*1abb0*/  ENDCOLLECTIVE ;  /* 0x000000000000791b */ /* 0x003fe20003800000 */
.L_x_958:
        /* <DEDUP_REMOVED lines=8> */
.L_x_959:
[----:B------:R-:W-:Y:S05]  /*1ac40*/  BRA `(.L_x_960) ;  /* 0xffffffc0006c7947 */ /* 0x000fea000383ffff */
.L_x_829:
[----:B------:R-:W-:Y:S01]  /*1ac50*/  BSSY B0, `(.L_x_961) ;  /* 0x0000006000007945 */ /* 0x000fe20003800000 */
[----:B------:R-:W-:Y:S01]  /*1ac60*/  PLOP3.LUT P6, PT, P6, PT, PT, 0x8, 0x0 ;  /* 0x000000000000781c */ /* 0x000fe200037ce170 */
[----:B------:R-:W-:-:S12]  /*1ac70*/  IMAD.MOV.U32 R15, RZ, RZ, -0x1 ;  /* 0xffffffffff0f7424 */ /* 0x000fd800078e00ff */
[----:B0-----:R-:W-:Y:S05]  /*1ac80*/  WARPSYNC.COLLECTIVE R15, `(.L_x_962) ;  /* 0x000000000f087348 */ /* 0x001fea0003c00000 */
[----:B------:R-:W-:Y:S01]  /*1ac90*/  VOTE.ANY R14, PT, P6 ;  /* 0x00000000000e7806 */ /* 0x000fe200030e0100 */
[----:B0-----:R-:W-:Y:S06]  /*1aca0*/  ENDCOLLECTIVE ;  /* 0x000000000000791b */ /* 0x001fec0003800000 */
.L_x_962:
[----:B------:R-:W-:Y:S05]  /*1acb0*/  BSYNC B0 ;  /* 0x0000000000007941 */ /* 0x000fea0003800000 */
.L_x_961:
[----:B------:R-:W-:Y:S02]  /*1acc0*/  IMAD.MOV.U32 R6, RZ, RZ, R14 ;  /* 0x000000ffff067224 */ /* 0x000fe400078e000e */
[----:B------:R-:W-:Y:S02]  /*1acd0*/  IMAD.MOV.U32 R13, RZ, RZ, R2 ;  /* 0x000000ffff0d7224 */ /* 0x000fe400078e0002 */
[----:B------:R-:W0:Y:S01]  /*1ace0*/  POPC R4, R6 ;  /* 0x0000000600047309 */ /* 0x000e220000000000 */
[----:B------:R-:W-:Y:S02]  /*1acf0*/  IMAD.MOV.U32 R11, RZ, RZ, 0x1f ;  /* 0x0000001fff0b7424 */ /* 0x000fe400078e00ff */
[----:B------:R-:W-:Y:S02]  /*1ad00*/  IMAD.MOV.U32 R15, RZ, RZ, -0x1 ;  /* 0xffffffffff0f7424 */ /* 0x000fe400078e00ff */
[----:B0-----:R-:W-:-:S07]  /*1ad10*/  IMAD.MOV.U32 R12, RZ, RZ, R4 ;  /* 0x000000ffff0c7224 */ /* 0x001fce00078e0004 */
[----:B------:R-:W-:Y:S05]  /*1ad20*/  WARPSYNC.COLLECTIVE R15, `(.L_x_963) ;  /* 0x000000000f087348 */ /* 0x000fea0003c00000 */
[----:B------:R0:W1:Y:S02]  /*1ad30*/  SHFL.IDX P6, R14, R13, R12, R11 ;  /* 0x0000000c0d0e7389 */ /* 0x00006400000c000b */
[----:B01----:R-:W-:Y:S01]  /*1ad40*/  ENDCOLLECTIVE ;  /* 0x000000000000791b */ /* 0x003fe20003800000 */
.L_x_963:
[----:B------:R-:W-:Y:S01]  /*1ad50*/  IMAD.MOV.U32 R17, RZ, RZ, R14 ;  /* 0x000000ffff117224 */ /* 0x000fe200078e000e */
[----:B------:R-:W-:Y:S06]  /*1ad60*/  BRA `(.L_x_964) ;  /* 0xffffffc0005c7947 */ /* 0x000fec000383ffff */
.L_x_831:
[----:B------:R-:W-:Y:S01]  /*1ad70*/  BSSY B0, `(.L_x_965) ;  /* 0x0000007000007945 */ /* 0x000fe20003800000 */
[----:B------:R-:W-:Y:S02]  /*1ad80*/  IMAD.MOV.U32 R13, RZ, RZ, R3 ;  /* 0x000000ffff0d7224 */ /* 0x000fe400078e0003 */
[----:B------:R-:W-:Y:S02]  /*1ad90*/  IMAD.MOV.U32 R11, RZ, RZ, 0x1f ;  /* 0x0000001fff0b7424 */ /* 0x000fe400078e00ff */
[----:B------:R-:W-:-:S07]  /*1ada0*/  IMAD.MOV.U32 R15, RZ, RZ, -0x1 ;  /* 0xffffffffff0f7424 */ /* 0x000fce00078e00ff */
[----:B012---:R-:W-:Y:S05]  /*1adb0*/  WARPSYNC.COLLECTIVE R15, `(.L_x_966) ;  /* 0x000000000f087348 */ /* 0x007fea0003c00000 */
[----:B------:R3:W4:Y:S02]  /*1adc0*/  SHFL.IDX P6, R14, R13, R12, R11 ;  /* 0x0000000c0d0e7389 */ /* 0x00072400000c000b */
[----:B01234-:R-:W-:Y:S01]  /*1add0*/  ENDCOLLECTIVE ;  /* 0x000000000000791b */ /* 0x01ffe20003800000 */
.L_x_966:
[----:B------:R-:W-:Y:S05]  /*1ade0*/  BSYNC B0 ;  /* 0x0000000000007941 */ /* 0x000fea0003800000 */
.L_x_965:
[----:B------:R-:W-:Y:S05]  /*1adf0*/  BRA `(.L_x_830) ;  /* 0xffffffc000547947 */ /* 0x000fea000383ffff */
.L_x_835:
[----:B0-----:R0:W1:Y:S02]  /*1ae00*/  SYNCS.PHASECHK.TRANS64.TRYWAIT P0, [R4+URZ+0x28c20], R0 ;  /* 0x028c2000040075a7 */ /* 0x001064000800017f */
[----:B-1----:R-:W-:Y:S05]  /*1ae10*/  @!P0 NANOSLEEP.SYNCS 0x989680 ;  /* 0x009896800000895d */ /* 0x002fea0003900000 */
[----:B------:R-:W1:Y:S02]  /*1ae20*/  @!P0 SYNCS.PHASECHK.TRANS64 P0, [R4+URZ+0x28c20], R0 ;  /* 0x028c2000040085a7 */ /* 0x000e64000800007f */
[----:B-1----:R-:W-:Y:S05]  /*1ae30*/  @!P0 BRA `(.L_x_835) ;  /* 0xfffffffc00f08947 */ /* 0x002fea000383ffff */
[----:B------:R-:W-:Y:S05]  /*1ae40*/  BRA `(.L_x_967) ;  /* 0xffffffc400407947 */ /* 0x000fea000383ffff */
.L_x_836:
[----:B------:R-:W1:Y:S01]  /*1ae50*/  S2R R2, SR_TID.X ;  /* 0x0000000000027919 */ /* 0x000e620000002100 */
[----:B------:R-:W-:Y:S01]  /*1ae60*/  BSSY B0, `(.L_x_968) ;  /* 0x000000a000007945 */ /* 0x000fe20003800000 */
[----:B------:R-:W-:Y:S02]  /*1ae70*/  IMAD.MOV.U32 R12, RZ, RZ, RZ ;  /* 0x000000ffff0c7224 */ /* 0x000fe400078e00ff */
[----:B------:R-:W-:Y:S02]  /*1ae80*/  IMAD.MOV.U32 R11, RZ, RZ, 0x1f ;  /* 0x0000001fff0b7424 */ /* 0x000fe400078e00ff */
[----:B------:R-:W-:Y:S01]  /*1ae90*/  IMAD.MOV.U32 R15, RZ, RZ, -0x1 ;  /* 0xffffffffff0f7424 */ /* 0x000fe200078e00ff */
[----:B-1----:R-:W-:-:S04]  /*1aea0*/  SHF.R.U32.HI R2, RZ, 0x5, R2 ;  /* 0x00000005ff027819 */ /* 0x002fc80000011602 */
[----:B------:R-:W-:-:S05]  /*1aeb0*/  LOP3.LUT R2, R2, 0x3, RZ, 0xc0, !PT ;  /* 0x0000000302027812 */ /* 0x000fca00078ec0ff */
[----:B------:R-:W-:-:S07]  /*1aec0*/  IMAD.MOV.U32 R13, RZ, RZ, R2 ;  /* 0x000000ffff0d7224 */ /* 0x000fce00078e0002 */
[----:B0-23--:R-:W-:Y:S05]  /*1aed0*/  WARPSYNC.COLLECTIVE R15, `(.L_x_969) ;  /* 0x000000000f087348 */ /* 0x00dfea0003c00000 */
[----:B------:R1:W4:Y:S02]  /*1aee0*/  SHFL.IDX P6, R14, R13, R12, R11 ;  /* 0x0000000c0d0e7389 */ /* 0x00032400000c000b */
[----:B01234-:R-:W-:Y:S01]  /*1aef0*/  ENDCOLLECTIVE ;  /* 0x000000000000791b */ /* 0x01ffe20003800000 */
.L_x_969:
[----:B------:R-:W-:Y:S05]  /*1af00*/  BSYNC B0 ;  /* 0x0000000000007941 */ /* 0x000fea0003800000 */
.L_x_968:
[----:B------:R-:W-:Y:S05]  /*1af10*/  BRA `(.L_x_970) ;  /* 0xffffffc400287947 */ /* 0x000fea000383ffff */
.L_x_837:
[----:B------:R-:W-:Y:S01]  /*1af20*/  BSSY B0, `(.L_x_971) ;  /* 0x0000006000007945 */ /* 0x000fe20003800000 */
[----:B------:R-:W-:-:S07]  /*1af30*/  IMAD.MOV.U32 R15, RZ, RZ, -0x1 ;  /* 0xffffffffff0f7424 */ /* 0x000fce00078e00ff */
[----:B0-23--:R-:W-:Y:S05]  /*1af40*/  WARPSYNC.COLLECTIVE R15, `(.L_x_972) ;  /* 0x000000000f0c7348 */ /* 0x00dfea0003c00000 */
[----:B------:R-:W-:Y:S02]  /*1af50*/  ELECT P6, UR62, PT ;  /* 0x00000000003e782f */ /* 0x000fe400038c0000 */
[----:B------:R-:W-:Y:S01]  /*1af60*/  MOV R14, UR62 ;  /* 0x0000003e000e7c02 */ /* 0x000fe20008000f00 */
[----:B0-23--:R-:W-:Y:S10]  /*1af70*/  ENDCOLLECTIVE ;  /* 0x000000000000791b */ /* 0x00dff40003800000 */
.L_x_972:
[----:B------:R-:W-:Y:S05]  /*1af80*/  BSYNC B0 ;  /* 0x0000000000007941 */ /* 0x000fea0003800000 */
.L_x_971:
[----:B------:R-:W-:Y:S05]  /*1af90*/  BRA `(.L_x_973) ;  /* 0xffffffc4001c7947 */ /* 0x000fea000383ffff */
.L_x_839:
[----:B0-----:R0:W1:Y:S02]  /*1afa0*/  SYNCS.PHASECHK.TRANS64.TRYWAIT P1, [R5+URZ+0x28c40], R0 ;  /* 0x028c4000050075a7 */ /* 0x001064000802017f */
[----:B-1----:R-:W-:Y:S05]  /*1afb0*/  @!P1 NANOSLEEP.SYNCS 0x989680 ;  /* 0x009896800000995d */ /* 0x002fea0003900000 */
[----:B------:R-:W1:Y:S02]  /*1afc0*/  @!P1 SYNCS.PHASECHK.TRANS64 P1, [R5+URZ+0x28c40], R0 ;  /* 0x028c4000050095a7 */ /* 0x000e64000802007f */
[----:B-1----:R-:W-:Y:S05]  /*1afd0*/  @!P1 BRA `(.L_x_839) ;  /* 0xfffffffc00f09947 */ /* 0x002fea000383ffff */
[----:B------:R-:W-:Y:S05]  /*1afe0*/  BRA `(.L_x_974) ;  /* 0xffffffc400387947 */ /* 0x000fea000383ffff */
.L_x_841:
[----:B-1----:R1:W4:Y:S02]  /*1aff0*/  SYNCS.PHASECHK.TRANS64.TRYWAIT P1, [R25+URZ+0x28c40], R2 ;  /* 0x028c4002190075a7 */ /* 0x002324000802017f */
[----:B----4-:R-:W-:Y:S05]  /*1b000*/  @!P1 NANOSLEEP.SYNCS 0x989680 ;  /* 0x009896800000995d */ /* 0x010fea0003900000 */
[----:B------:R-:W4:Y:S02]  /*1b010*/  @!P1 SYNCS.PHASECHK.TRANS64 P1, [R25+URZ+0x28c40], R2 ;  /* 0x028c4002190095a7 */ /* 0x000f24000802007f */
[----:B----4-:R-:W-:Y:S05]  /*1b020*/  @!P1 BRA `(.L_x_841) ;  /* 0xfffffffc00f09947 */ /* 0x010fea000383ffff */
[----:B------:R-:W-:Y:S05]  /*1b030*/  BRA `(.L_x_975) ;  /* 0xffffffc400447947 */ /* 0x000fea000383ffff */
.L_x_843:
[----:B----4-:R4:W0:Y:S02]  /*1b040*/  SYNCS.PHASECHK.TRANS64.TRYWAIT P1, [R5+URZ+0x28c60], R0 ;  /* 0x028c6000050075a7 */ /* 0x010824000802017f */
[----:B0-----:R-:W-:Y:S05]  /*1b050*/  @!P1 NANOSLEEP.SYNCS 0x989680 ;  /* 0x009896800000995d */ /* 0x001fea0003900000 */
[----:B------:R-:W0:Y:S02]  /*1b060*/  @!P1 SYNCS.PHASECHK.TRANS64 P1, [R5+URZ+0x28c60], R0 ;  /* 0x028c6000050095a7 */ /* 0x000e24000802007f */
[----:B0-----:R-:W-:Y:S05]  /*1b070*/  @!P1 BRA `(.L_x_843) ;  /* 0xfffffffc00f09947 */ /* 0x001fea000383ffff */
[----:B------:R-:W-:Y:S05]  /*1b080*/  BRA `(.L_x_976) ;  /* 0xffffffc400407947 */ /* 0x000fea000383ffff */
.L_x_977:
        /* <DEDUP_REMOVED lines=15> */
.L_x_5806:


//--------------------- .text._ZN7cutlass13device_kernelIN5flash11enable_sm90INS1_16FlashAttnFwdSm90INS1_25CollectiveMainloopFwdSm90ILi2EN4cute5tupleIJNS5_1CILi1EEES8_S8_EEENS6_IJNS7_ILi64EEESA_SA_EEELi512ENS_10bfloat16_tEfNS_4arch4Sm90ELb0ELb0ELb1ELb1ELb1ELb0ELb1ELb0ELb0ELb1ELb0ELb0EEENS1_21CollectiveEpilogueFwdINS6_IJSA_NS7_ILi512EEESA_EEES9_SC_SE_Li256ELb1ELb1ELb0ELb0EEENS1_36VarlenDynamicPersistentTileSchedulerILi64ELi64ELi256ELi128ELb0ELb1ELb1ELb0ELb1ELb1EEEEEEEEEvNT_6ParamsE --------------------------
	.section	.text._ZN7cutlass13device_kernelIN5flash11enable_sm90INS1_16FlashAttnFwdSm90INS1_25CollectiveMainloopFwdSm90ILi2EN4cute5tupleIJNS5_1CILi1EEES8_S8_EEENS6_IJNS7_ILi64EEESA_SA_EEELi512ENS_10bfloat16_tEfNS_4arch4Sm90ELb0ELb0ELb1ELb1ELb1ELb0ELb1ELb0ELb0ELb1ELb0ELb0EEENS1_21CollectiveEpilogueFwdINS6_IJSA_NS7_ILi512EEESA_EEES9_SC_SE_Li256ELb1ELb1ELb0ELb0EEENS1_36VarlenDynamicPersistentTileSchedulerILi64ELi64ELi256ELi128ELb0ELb1ELb1ELb0ELb1ELb1EEEEEEEEEvNT_6ParamsE,"ax",@progbits
	.align	128
.text._ZN7cutlass13device_kernelIN5flash11enable_sm90INS1_16FlashAttnFwdSm90INS1_25CollectiveMainloopFwdSm90ILi2EN4cute5tupleIJNS5_1CILi1EEES8_S8_EEENS6_IJNS7_ILi64EEESA_SA_EEELi512ENS_10bfloat16_tEfNS_4arch4Sm90ELb0ELb0ELb1ELb1ELb1ELb0ELb1ELb0ELb0ELb1ELb0ELb0EEENS1_21CollectiveEpilogueFwdINS6_IJSA_NS7_ILi512EEESA_EEES9_SC_SE_Li256ELb1ELb1ELb0ELb0EEENS1_36VarlenDynamicPersistentTileSchedulerILi64ELi64ELi256ELi128ELb0ELb1ELb1ELb0ELb1ELb1EEEEEEEEEvNT_6ParamsE:
        .type           _ZN7cutlass13device_kernelIN5flash11enable_sm90INS1_16FlashAttnFwdSm90INS1_25CollectiveMainloopFwdSm90ILi2EN4cute5tupleIJNS5_1CILi1EEES8_S8_EEENS6_IJNS7_ILi64EEESA_SA_EEELi512ENS_10bfloat16_tEfNS_4arch4Sm90ELb0ELb0ELb1ELb1ELb1ELb0ELb1ELb0ELb0ELb1ELb0ELb0EEENS1_21CollectiveEpilogueFwdINS6_IJSA_NS7_ILi512EEESA_EEES9_SC_SE_Li256ELb1ELb1ELb0ELb0EEENS1_36VarlenDynamicPersistentTileSchedulerILi64ELi64ELi256ELi128ELb0ELb1ELb1ELb0ELb1ELb1EEEEEEEEEvNT_6ParamsE,@function
        .size           _ZN7cutlass13device_kernelIN5flash11enable_sm90INS1_16FlashAttnFwdSm90INS1_25CollectiveMainloopFwdSm90ILi2EN4cute5tupleIJNS5_1CILi1EEES8_S8_EEENS6_IJNS7_ILi64EEESA_SA_EEELi512ENS_10bfloat16_tEfNS_4arch4Sm90ELb0ELb0ELb1ELb1ELb1ELb0ELb1ELb0ELb0ELb1ELb0ELb0EEENS1_21CollectiveEpilogueFwdINS6_IJSA_NS7_ILi512EEESA_EEES9_SC_SE_Li256ELb1ELb1ELb0ELb0EEENS1_36VarlenDynamicPersistentTileSchedulerILi64ELi64ELi256ELi128ELb0ELb1ELb1ELb0ELb1ELb1EEEEEEEEEvNT_6ParamsE,(.L_x_5807 - _ZN7cutlass13device_kernelIN5flash11enable_sm90INS1_16FlashAttnFwdSm90INS1_25CollectiveMainloopFwdSm90ILi2EN4cute5tupleIJNS5_1CILi1EEES8_S8_EEENS6_IJNS7_ILi64EEESA_SA_EEELi512ENS_10bfloat16_tEfNS_4arch4Sm90ELb0ELb0ELb1ELb1ELb1ELb0ELb1ELb0ELb0ELb1ELb0ELb0EEENS1_21CollectiveEpilogueFwdINS6_IJSA_NS7_ILi512EEESA_EEES9_SC_SE_Li256ELb1ELb1ELb0ELb0EEENS1_36VarlenDynamicPersistentTileSchedulerILi64ELi64ELi256ELi128ELb0ELb1ELb1ELb0ELb1ELb1EEEEEEEEEvNT_6ParamsE)
        .other          _ZN7cutlass13device_kernelIN5flash11enable_sm90INS1_16FlashAttnFwdSm90INS1_25CollectiveMainloopFwdSm90ILi2EN4cute5tupleIJNS5_1CILi1EEES8_S8_EEENS6_IJNS7_ILi64EEESA_SA_EEELi512ENS_10bfloat16_tEfNS_4arch4Sm90ELb0ELb0ELb1ELb1ELb1ELb0ELb1ELb0ELb0ELb1ELb0ELb0EEENS1_21CollectiveEpilogueFwdINS6_IJSA_NS7_ILi512EEESA_EEES9_SC_SE_Li256ELb1ELb1ELb0ELb0EEENS1_36VarlenDynamicPersistentTileSchedulerILi64ELi64ELi256ELi128ELb0ELb1ELb1ELb0ELb1ELb1EEEEEEEEEvNT_6ParamsE,@"STO_CUDA_ENTRY STV_DEFAULT"
_ZN7cutlass13device_kernelIN5flash11enable_sm90INS1_16FlashAttnFwdSm90INS1_25CollectiveMainloopFwdSm90ILi2EN4cute5tupleIJNS5_1CILi1EEES8_S8_EEENS6_IJNS7_ILi64EEESA_SA_EEELi512ENS_10bfloat16_tEfNS_4arch4Sm90ELb0ELb0ELb1ELb1ELb1ELb0ELb1ELb0ELb0ELb1ELb0ELb0EEENS1_21CollectiveEpilogueFwdINS6_IJSA_NS7_ILi512EEESA_EEES9_SC_SE_Li256ELb1ELb1ELb0ELb0EEENS1_36VarlenDynamicPersistentTileSchedulerILi64ELi64ELi256ELi128ELb0ELb1ELb1ELb0ELb1ELb1EEEEEEEEEvNT_6ParamsE:
        /* <DEDUP_REMOVED lines=11> */
[----:B------:R-:W-:-:S11]  /*00b0*/  ISETP.NE.AND P1, PT, R2, RZ, PT ;  /* 0x000000ff0200720c */ /* 0x000fd60003f25270 */
[----:B------:R-:W-:Y:S01]  /*00c0*/  VOTEU.ALL UP0, P0 ;  /* 0x00000000003f7886 */ /* 0x000fe20000000000 */
[----:B------:R-:W-:Y:S01]  /*00d0*/  VOTEU.ALL UP1, P0 ;  /* 0x00000000003f7886 */ /* 0x000fe20000020000 */
[----:B------:R-:W-:-:S03]  /*00e0*/  VOTEU.ALL UP2, P0 ;  /* 0x00000000003f7886 */ /* 0x000fc60000040000 */
[----:B------:R-:W0:Y:S01]  /*00f0*/  @!UP0 S2UR UR8, SR_CgaCtaId ;  /* 0x00000000000889c3 */ /* 0x000e220000008800 */
[----:B------:R-:W-:Y:S01]  /*0100*/  @!UP0 UMOV UR6, 0x400 ;  /* 0x0000040000068882 */ /* 0x000fe20000000000 */
[----:B------:R-:W-:-:S04]  /*0110*/  @!UP0 UIADD3 UR4, -UR4, 0x100000, URZ ;  /* 0x0010000004048890 */ /* 0x000fc8000fffe13f */
[----:B------:R-:W-:Y:S02]  /*0120*/  @!UP0 USHF.L.U32 UR5, UR4, 0xb, URZ ;  /* 0x0000000b04058899 */ /* 0x000fe4000800063f */
[----:B------:R-:W-:Y:S02]  /*0130*/  @!UP0 USHF.L.U32 UR4, UR4, 0x1, URZ ;  /* 0x0000000104048899 */ /* 0x000fe4000800063f */
[----:B0-----:R-:W-:Y:S02]  /*0140*/  @!UP0 ULEA UR8, UR8, UR6, 0x18 ;  /* 0x0000000608088291 */ /* 0x001fe4000f8ec03f */
[----:B------:R-:W-:-:S04]  /*0150*/  @!UP0 UIADD3 UR6, -UR7, 0x100000, URZ ;  /* 0x0010000007068890 */ /* 0x000fc8000fffe13f */
[----:B------:R-:W-:Y:S02]  /*0160*/  @!UP0 USHF.L.U32 UR7, UR6, 0xb, URZ ;  /* 0x0000000b06078899 */ /* 0x000fe4000800063f */
[----:B------:R-:W-:Y:S01]  /*0170*/  @!UP0 USHF.L.U32 UR6, UR6, 0x1, URZ ;  /* 0x0000000106068899 */ /* 0x000fe2000800063f */
[----:B------:R-:W-:-:S05]  /*0180*/  VOTEU.ALL UP0, P0 ;  /* 0x00000000003f7886 */ /* 0x000fca0000000000 */
[----:B------:R0:W2:Y:S01]  /*0190*/  @!UP0 SYNCS.EXCH.64 URZ, [UR8+0x38800], UR4 ;  /* 0x03880004083f85b2 */ /* 0x0000a20008000100 */
[----:B------:R0:W3:Y:S05]  /*01a0*/  @!UP1 SYNCS.EXCH.64 URZ, [UR8+0x38810], UR4 ;  /* 0x03881004083f95b2 */ /* 0x0000ea0008000100 */
[----:B------:R0:W4:Y:S02]  /*01b0*/  @!UP2 SYNCS.EXCH.64 URZ, [UR8+0x38820], UR6 ;  /* 0x03882006083fa5b2 */ /* 0x0001240008000100 */
        /* <DEDUP_REMOVED lines=11> */
[----:B------:R0:W0:Y:S01]  /*0270*/  SYNCS.EXCH.64 URZ, [UR6+0x38840], UR4 ;  /* 0x03884004063f75b2 */ /* 0x0000220008000100 */
[----:B------:R0:W0:Y:S01]  /*0280*/  SYNCS.EXCH.64 URZ, [UR6+0x38838], UR4 ;  /* 0x03883804063f75b2 */ /* 0x0000220008000100 */
[----:B------:R0:W0:Y:S01]  /*0290*/  SYNCS.EXCH.64 URZ, [UR6+0x38848], UR4 ;  /* 0x03884804063f75b2 */ /* 0x0000220008000100 */
[----:B------:R-:W-:Y:S01]  /*02a0*/  NOP ;  /* 0x0000000000007918 */ /* 0x000fe20000000000 */
.L_x_978:
        /* <DEDUP_REMOVED lines=22> */
.L_x_979:
        /* <DEDUP_REMOVED lines=18> */
.L_x_980:
        /* <DEDUP_REMOVED lines=22> */
.L_x_981:
        /* <DEDUP_REMOVED lines=23> */
.L_x_982:
        /* <DEDUP_REMOVED lines=8> */
.L_x_984:
        /* <DEDUP_REMOVED lines=22> */
[----:B------:R-:W-:Y:S01]  /*09e0*/  ULOP3.LUT UR41, UR38, 0x1, URZ, 0xfc, !UPT ;  /* 0x0000000126297892 */ /* 0x000fe2000f8efc3f */
[----:B------:R-:W-:Y:S01]  /*09f0*/  IMAD.MOV.U32 R196, RZ, RZ, RZ ;  /* 0x000000ffffc47224 */ /* 0x000fe200078e00ff */
[----:B------:R-:W-:Y:S01]  /*0a00*/  SHF.R.S32.HI R3, RZ, 0x1f, R202 ;  /* 0x0000001fff037819 */ /* 0x000fe200000114ca */
[----:B------:R-:W-:-:S03]  /*0a10*/  UMOV UR36, URZ ;  /* 0x0000003f00247c82 */ /* 0x000fc60008000000 */
[CC--:B------:R-:W-:Y:S02]  /*0a20*/  LEA.HI R2, R3.reuse, R202.reuse, RZ, 0x4 ;  /* 0x000000ca03027211 */ /* 0x0c0fe400078f20ff */
[----:B------:R-:W-:Y:S02]  /*0a30*/  LEA.HI R4, R3, R202, RZ, 0x5 ;  /* 0x000000ca03047211 */ /* 0x000fe400078f28ff */
[----:B------:R-:W-:Y:S02]  /*0a40*/  SHF.R.S32.HI R5, RZ, 0x4, R2 ;  /* 0x00000004ff057819 */ /* 0x000fe40000011402 */
[C---:B------:R-:W-:Y:S02]  /*0a50*/  LOP3.LUT R7, R2.reuse, 0xfffffff0, RZ, 0xc0, !PT ;  /* 0xfffffff002077812 */ /* 0x040fe400078ec0ff */
[----:B------:R-:W-:Y:S02]  /*0a60*/  LEA.HI R0, R2, R5, RZ, 0x1 ;  /* 0x0000000502007211 */ /* 0x000fe400078f08ff */
[----:B------:R-:W-:Y:S01]  /*0a70*/  SHF.R.S32.HI R11, RZ, 0x5, R4 ;  /* 0x00000005ff0b7819 */ /* 0x000fe20000011404 */
[----:B------:R-:W-:Y:S01]  /*0a80*/  IMAD.IADD R6, R202, 0x1, -R7 ;  /* 0x00000001ca067824 */ /* 0x000fe200078e0a07 */
[----:B------:R-:W-:-:S02]  /*0a90*/  LOP3.LUT R0, R0, 0x1ffffffe, RZ, 0xc0, !PT ;  /* 0x1ffffffe00007812 */ /* 0x000fc400078ec0ff */
[----:B------:R-:W-:Y:S02]  /*0aa0*/  SHF.R.S32.HI R4, RZ, 0x1f, R4 ;  /* 0x0000001fff047819 */ /* 0x000fe40000011404 */
[----:B------:R-:W-:Y:S01]  /*0ab0*/  SHF.R.S32.HI R7, RZ, 0x1f, R6 ;  /* 0x0000001fff077819 */ /* 0x000fe20000011406 */
[----:B------:R-:W-:Y:S01]  /*0ac0*/  IMAD.IADD R8, R5, 0x1, -R0 ;  /* 0x0000000105087824 */ /* 0x000fe200078e0a00 */
[CC--:B------:R-:W-:Y:S02]  /*0ad0*/  LEA.HI R5, R3.reuse, R202.reuse, RZ, 0x2 ;  /* 0x000000ca03057211 */ /* 0x0c0fe400078f10ff */
[----:B------:R-:W-:Y:S02]  /*0ae0*/  LEA.HI R0, R3, R202, RZ, 0x7 ;  /* 0x000000ca03007211 */ /* 0x000fe400078f38ff */
[----:B------:R-:W-:Y:S02]  /*0af0*/  LOP3.LUT R9, R5, 0xfffffffc, RZ, 0xc0, !PT ;  /* 0xfffffffc05097812 */ /* 0x000fe400078ec0ff */
[----:B------:R-:W-:-:S02]  /*0b00*/  LOP3.LUT R5, R0, 0xffffff80, RZ, 0xc0, !PT ;  /* 0xffffff8000057812 */ /* 0x000fc400078ec0ff */
[----:B------:R-:W-:Y:S01]  /*0b10*/  LEA.HI R4, R4, R11, RZ, 0x2 ;  /* 0x0000000b04047211 */ /* 0x000fe200078f10ff */
[C---:B------:R-:W-:Y:S01]  /*0b20*/  IMAD.IADD R12, R202.reuse, 0x1, -R9 ;  /* 0x00000001ca0c7824 */ /* 0x040fe200078e0a09 */
[----:B------:R-:W-:Y:S01]  /*0b30*/  SHF.R.S32.HI R197, RZ, 0x7, R0 ;  /* 0x00000007ffc57819 */ /* 0x000fe20000011400 */
[----:B------:R-:W-:Y:S01]  /*0b40*/  IMAD.IADD R5, R202, 0x1, -R5 ;  /* 0x00000001ca057824 */ /* 0x000fe200078e0a05 */
[----:B------:R-:W-:Y:S02]  /*0b50*/  LOP3.LUT R4, R4, 0x3ffffc, RZ, 0xc0, !PT ;  /* 0x003ffffc04047812 */ /* 0x000fe400078ec0ff */
[----:B------:R-:W-:Y:S01]  /*0b60*/  LEA.HI R9, R12, R12, RZ, 0x1 ;  /* 0x0000000c0c097211 */ /* 0x000fe200078f08ff */
[----:B------:R-:W-:Y:S01]  /*0b70*/  IMAD R17, R197, 0x100, R6 ;  /* 0x00000100c5117824 */ /* 0x000fe200078e0206 */
[----:B------:R-:W-:Y:S01]  /*0b80*/  SHF.R.S32.HI R2, RZ, 0x1f, R5 ;  /* 0x0000001fff027819 */ /* 0x000fe20000011405 */
[----:B------:R-:W-:Y:S01]  /*0b90*/  IMAD.IADD R10, R11, 0x1, -R4 ;  /* 0x000000010b0a7824 */ /* 0x000fe200078e0a04 */
[----:B------:R-:W-:-:S02]  /*0ba0*/  LEA.HI R7, R7, R6, RZ, 0x3 ;  /* 0x0000000607077211 */ /* 0x000fc400078f18ff */
[-C--:B------:R-:W-:Y:S01]  /*0bb0*/  LEA.HI R4, R2, R5.reuse, RZ, 0x2 ;  /* 0x0000000502047211 */ /* 0x080fe200078f10ff */
[----:B------:R-:W-:Y:S01]  /*0bc0*/  IMAD R16, R10, 0x10, R17 ;  /* 0x000000100a107824 */ /* 0x000fe200078e0211 */
[----:B------:R-:W-:Y:S02]  /*0bd0*/  LOP3.LUT R13, R9, 0x1ffffffe, RZ, 0xc0, !PT ;  /* 0x1ffffffe090d7812 */ /* 0x000fe400078ec0ff */
[----:B------:R-:W-:Y:S02]  /*0be0*/  LOP3.LUT R9, R7, 0xfffffff8, RZ, 0xc0, !PT ;  /* 0xfffffff807097812 */ /* 0x000fe400078ec0ff */
[----:B------:R-:W-:Y:S01]  /*0bf0*/  LOP3.LUT R10, R4, 0x7ffffffc, RZ, 0xc0, !PT ;  /* 0x7ffffffc040a7812 */ /* 0x000fe200078ec0ff */
[----:B------:R-:W-:Y:S01]  /*0c00*/  IMAD.IADD R200, R12, 0x1, -R13 ;  /* 0x000000010cc87824 */ /* 0x000fe200078e0a0d */
[----:B------:R-:W-:Y:S01]  /*0c10*/  LEA.HI R3, R3, R202, RZ, 0x3 ;  /* 0x000000ca03037211 */ /* 0x000fe200078f18ff */
[----:B------:R-:W-:Y:S01]  /*0c20*/  IMAD.IADD R9, R6, 0x1, -R9 ;  /* 0x0000000106097824 */ /* 0x000fe200078e0a09 */
[----:B------:R-:W-:Y:S01]  /*0c30*/  LEA.HI R6, R2, R5, RZ, 0x5 ;  /* 0x0000000502067211 */ /* 0x000fe200078f28ff */
[----:B------:R-:W-:Y:S01]  /*0c40*/  IMAD.IADD R18, R5, 0x1, -R10 ;  /* 0x0000000105127824 */ /* 0x000fe200078e0a0a */
[--C-:B------:R-:W-:Y:S01]  /*0c50*/  SHF.R.S32.HI R2, RZ, 0x2, R4.reuse ;  /* 0x00000002ff027819 */ /* 0x100fe20000011404 */
[----:B------:R-:W-:Y:S01]  /*0c60*/  IMAD.SHL.U32 R10, R7, 0x40, RZ ;  /* 0x00000040070a7824 */ /* 0x000fe200078e00ff */
[----:B------:R-:W-:Y:S01]  /*0c70*/  SHF.R.S32.HI R5, RZ, 0x1f, R4 ;  /* 0x0000001fff057819 */ /* 0x000fe20000011404 */
[----:B------:R-:W-:Y:S01]  /*0c80*/  IMAD.SHL.U32 R4, R9, 0x40, RZ ;  /* 0x0000004009047824 */ /* 0x000fe200078e00ff */
[----:B------:R-:W-:Y:S01]  /*0c90*/  LOP3.LUT R193, R3, 0xfffffff8, RZ, 0xc0, !PT ;  /* 0xfffffff803c17812 */ /* 0x000fe200078ec0ff */
[----:B------:R-:W-:Y:S01]  /*0ca0*/  IMAD.SHL.U32 R7, R8, 0x8, RZ ;  /* 0x0000000808077824 */ /* 0x000fe200078e00ff */
[----:B------:R-:W-:Y:S01]  /*0cb0*/  LOP3.LUT R10, R10, 0x7ffffe00, RZ, 0xc0, !PT ;  /* 0x7ffffe000a0a7812 */ /* 0x000fe200078ec0ff */
[----:B------:R-:W-:Y:S01]  /*0cc0*/  IMAD.SHL.U32 R18, R18, 0x2, RZ ;  /* 0x0000000212127824 */ /* 0x000fe200078e00ff */
[----:B------:R-:W-:Y:S01]  /*0cd0*/  LOP3.LUT R4, R4, 0x1c0, RZ, 0xc0, !PT ;  /* 0x000001c004047812 */ /* 0x000fe200078ec0ff */
[--C-:B------:R-:W-:Y:S01]  /*0ce0*/  IMAD.U32 R201, R16, 0x40, R7.reuse ;  /* 0x0000004010c97824 */ /* 0x100fe200078e0007 */
[----:B------:R-:W-:Y:S01]  /*0cf0*/  LEA.HI R5, R5, R2, RZ, 0x3 ;  /* 0x0000000205057211 */ /* 0x000fe200078f18ff */
[----:B------:R-:W-:Y:S01]  /*0d00*/  IMAD R10, R11, 0x400, R10 ;  /* 0x000004000b0a7824 */ /* 0x000fe200078e020a */
[----:B------:R-:W-:Y:S01]  /*0d10*/  LOP3.LUT R7, R4, 0x8, R7, 0xf8, !PT ;  /* 0x0000000804077812 */ /* 0x000fe200078ef807 */
[----:B------:R-:W-:Y:S01]  /*0d20*/  IMAD.IADD R193, R202, 0x1, -R193 ;  /* 0x00000001cac17824 */ /* 0x000fe200078e0ac1 */
[----:B------:R-:W-:-:S02]  /*0d30*/  SHF.R.U32.HI R4, RZ, 0x3, R4 ;  /* 0x00000003ff047819 */ /* 0x000fc40000011604 */
[----:B------:R-:W-:Y:S01]  /*0d40*/  R2P PR, R9, 0x6 ;  /* 0x0000000609007804 */ /* 0x000fe20000000000 */
[----:B------:R-:W-:Y:S01]  /*0d50*/  IMAD.SHL.U32 R16, R193, 0x8, RZ ;  /* 0x00000008c1107824 */ /* 0x000fe200078e00ff */
[----:B------:R-:W-:Y:S02]  /*0d60*/  LOP3.LUT R7, R7, R4, RZ, 0x3c, !PT ;  /* 0x0000000407077212 */ /* 0x000fe400078e3cff */
[----:B------:R-:W-:Y:S01]  /*0d70*/  LEA.HI R0, R0, R197, RZ, 0x1 ;  /* 0x000000c500007211 */ /* 0x000fe200078f08ff */
[----:B------:R-:W-:Y:S01]  /*0d80*/  VIADD R192, R16, 0x40 ;  /* 0x0000004010c07836 */ /* 0x000fe20000000000 */
[----:B------:R-:W-:Y:S01]  /*0d90*/  LOP3.LUT R5, R5, 0xfffffff8, RZ, 0xc0, !PT ;  /* 0xfffffff805057812 */ /* 0x000fe200078ec0ff */
[----:B------:R-:W-:Y:S01]  /*0da0*/  IMAD.IADD R10, R10, 0x1, R7 ;  /* 0x000000010a0a7824 */ /* 0x000fe200078e0207 */
[----:B------:R-:W-:Y:S01]  /*0db0*/  LOP3.LUT R0, R0, 0xfffffe, RZ, 0xc0, !PT ;  /* 0x00fffffe00007812 */ /* 0x000fe200078ec0ff */
[----:B------:R-:W-:Y:S01]  /*0dc0*/  VIADD R191, R16, 0x80 ;  /* 0x0000008010bf7836 */ /* 0x000fe20000000000 */
[----:B------:R-:W-:Y:S01]  /*0dd0*/  IADD3 R5, R2, -R5, RZ ;  /* 0x8000000502057210 */ /* 0x000fe20007ffe0ff */
[----:B------:R-:W-:Y:S01]  /*0de0*/  VIADD R190, R16, 0xc0 ;  /* 0x000000c010be7836 */ /* 0x000fe20000000000 */
[----:B------:R-:W-:Y:S01]  /*0df0*/  LEA R22, R10, UR40, 0x1 ;  /* 0x000000280a167c11 */ /* 0x000fe2000f8e08ff */
[----:B------:R-:W-:Y:S01]  /*0e00*/  IMAD.IADD R0, R197, 0x1, -R0 ;  /* 0x00000001c5007824 */ /* 0x000fe200078e0a00 */
[----:B------:R-:W-:Y:S01]  /*0e10*/  SHF.R.S32.HI R6, RZ, 0x5, R6 ;  /* 0x00000005ff067819 */ /* 0x000fe20000011406 */
[----:B------:R-:W-:Y:S01]  /*0e20*/  VIADD R189, R16, 0x100 ;  /* 0x0000010010bd7836 */ /* 0x000fe20000000000 */
[----:B------:R-:W-:Y:S01]  /*0e30*/  SEL R184, R184, 0xffffffc0, !P2 ;  /* 0xffffffc0b8b87807 */ /* 0x000fe20005000000 */
[----:B------:R-:W-:Y:S01]  /*0e40*/  VIADD R185, R22, 0x36400 ;  /* 0x0003640016b97836 */ /* 0x000fe20000000000 */
[----:B------:R-:W-:Y:S01]  /*0e50*/  SHF.R.S32.HI R195, RZ, 0x3, R3 ;  /* 0x00000003ffc37819 */ /* 0x000fe20000011403 */
[----:B------:R-:W-:Y:S01]  /*0e60*/  VIADD R188, R16, 0x140 ;  /* 0x0000014010bc7836 */ /* 0x000fe20000000000 */
[----:B------:R-:W-:Y:S01]  /*0e70*/  SHF.L.U32 R19, R0, 0x8, RZ ;  /* 0x0000000800137819 */ /* 0x000fe200000006ff */
[C---:B------:R-:W-:Y:S01]  /*0e80*/  VIADD R199, R16.reuse, 0x180 ;  /* 0x0000018010c77836 */ /* 0x040fe20000000000 */
[----:B------:R-:W-:Y:S01]  /*0e90*/  SHF.R.S32.HI R209, RZ, 0x1f, R192 ;  /* 0x0000001fffd17819 */ /* 0x000fe200000114c0 */
[----:B------:R-:W-:Y:S01]  /*0ea0*/  VIADD R198, R16, 0x1c0 ;  /* 0x000001c010c67836 */ /* 0x000fe20000000000 */
[----:B------:R-:W-:Y:S01]  /*0eb0*/  SHF.R.S32.HI R208, RZ, 0x1f, R191 ;  /* 0x0000001fffd07819 */ /* 0x000fe200000114bf */
[----:B------:R-:W-:Y:S01]  /*0ec0*/  VIADD R23, R22, 0x36420 ;  /* 0x0003642016177836 */ /* 0x000fe20000000000 */
[----:B------:R-:W-:Y:S01]  /*0ed0*/  SHF.R.S32.HI R207, RZ, 0x1f, R190 ;  /* 0x0000001fffcf7819 */ /* 0x000fe200000114be */
[----:B------:R-:W-:Y:S01]  /*0ee0*/  IMAD R17, R6, 0x10, R5 ;  /* 0x0000001006117824 */ /* 0x000fe200078e0205 */
[----:B------:R-:W-:Y:S01]  /*0ef0*/  SHF.R.S32.HI R206, RZ, 0x1f, R189 ;  /* 0x0000001fffce7819 */ /* 0x000fe200000114bd */
[C---:B------:R-:W-:Y:S01]  /*0f00*/  @P1 VIADD R23, R185.reuse, 0xffffffe0 ;  /* 0xffffffe0b9171836 */ /* 0x040fe20000000000 */
[----:B------:R-:W-:Y:S01]  /*0f10*/  SHF.R.S32.HI R205, RZ, 0x1f, R188 ;  /* 0x0000001fffcd7819 */ /* 0x000fe200000114bc */
[----:B------:R-:W-:Y:S01]  /*0f20*/  IMAD.IADD R185, R185, 0x1, R184 ;  /* 0x00000001b9b97824 */ /* 0x000fe200078e02b8 */
[----:B------:R-:W-:Y:S01]  /*0f30*/  SHF.R.S32.HI R204, RZ, 0x1f, R199 ;  /* 0x0000001fffcc7819 */ /* 0x000fe200000114c7 */
[----:B------:R-:W-:Y:S01]  /*0f40*/  IMAD.MOV.U32 R6, RZ, RZ, R14 ;  /* 0x000000ffff067224 */ /* 0x000fe200078e000e */
[----:B------:R-:W-:Y:S01]  /*0f50*/  SHF.R.S32.HI R203, RZ, 0x1f, R198 ;  /* 0x0000001fffcb7819 */ /* 0x000fe200000114c6 */
[----:B------:R-:W-:-:S02]  /*0f60*/  IMAD.MOV.U32 R7, RZ, RZ, R15 ;  /* 0x000000ffff077224 */ /* 0x000fc400078e000f */
[----:B------:R-:W-:Y:S02]  /*0f70*/  IMAD.MOV.U32 R2, RZ, RZ, RZ ;  /* 0x000000ffff027224 */ /* 0x000fe400078e00ff */
[----:B------:R-:W-:Y:S02]  /*0f80*/  IMAD R200, R200, 0x8, R17 ;  /* 0x00000008c8c87824 */ /* 0x000fe400078e0211 */
[----:B------:R-:W-:-:S07]  /*0f90*/  IMAD.IADD R184, R184, 0x1, R23 ;  /* 0x00000001b8b87824 */ /* 0x000fce00078e0217 */
.L_x_1029:
[----:B0-----:R-:W0:Y:S01]  /*0fa0*/  LDC.64 R186, c[0x0][0xd88] ;  /* 0x00036200ffba7b82 */ /* 0x001e220000000a00 */
[----:B------:R-:W-:Y:S01]  /*0fb0*/  ULDC.64 UR6, c[0x0][0xb20] ;  /* 0x0002c80000067ab9 */ /* 0x000fe20000000a00 */
[----:B------:R-:W-:Y:S01]  /*0fc0*/  IMAD.MOV.U32 R3, RZ, RZ, RZ ;  /* 0x000000ffff037224 */ /* 0x000fe200078e00ff */
[----:B------:R-:W-:Y:S01]  /*0fd0*/  ULDC.64 UR8, c[0x0][0xb18] ;  /* 0x0002c60000087ab9 */ /* 0x000fe20000000a00 */
[----:B------:R-:W-:Y:S01]  /*0fe0*/  ULDC UR5, c[0x0][0x424] ;  /* 0x0001090000057ab9 */ /* 0x000fe20000000800 */
[----:B0-----:R-:W-:-:S06]  /*0ff0*/  IMAD.WIDE R186, R7, 0x4, R186 ;  /* 0x0000000407ba7825 */ /* 0x001fcc00078e02ba */
[----:B--2---:R-:W2:Y:S01]  /*1000*/  LDG.E R186, desc[UR44][R186.64] ;  /* 0x0000002cbaba7981 */ /* 0x004ea2000c1e1900 */
[----:B------:R-:W-:-:S04]  /*1010*/  ISETP.NE.U32.AND P0, PT, RZ, UR6, PT ;  /* 0x00000006ff007c0c */ /* 0x000fc8000bf05070 */
[----:B------:R-:W-:Y:S02]  /*1020*/  ISETP.NE.AND.EX P0, PT, RZ, UR7, PT, P0 ;  /* 0x00000007ff007c0c */ /* 0x000fe4000bf05300 */
[----:B--2---:R-:W-:-:S11]  /*1030*/  SHF.R.S32.HI R194, RZ, 0x1f, R186 ;  /* 0x0000001fffc27819 */ /* 0x004fd600000114ba */
[----:B----4-:R-:W-:-:S04]  /*1040*/  @P0 LEA R4, P1, R186, UR6, 0x2 ;  /* 0x00000006ba040c11 */ /* 0x010fc8000f8210ff */
[----:B------:R-:W-:Y:S01]  /*1050*/  @P0 LEA.HI.X R5, R186, UR7, R194, 0x2, P1 ;  /* 0x00000007ba050c11 */ /* 0x000fe200088f14c2 */
[----:B------:R-:W-:-:S04]  /*1060*/  ULDC.64 UR6, c[0x0][0x418] ;  /* 0x0001060000067ab9 */ /* 0x000fc80000000a00 */
[----:B------:R0:W5:Y:S01]  /*1070*/  @P0 LDG.E R3, desc[UR44][R4.64] ;  /* 0x0000002c04030981 */ /* 0x000162000c1e1900 */
[----:B------:R-:W-:Y:S01]  /*1080*/  ISETP.NE.U32.AND P0, PT, RZ, UR8, PT ;  /* 0x00000008ff007c0c */ /* 0x000fe2000bf05070 */
[----:B------:R-:W-:-:S03]  /*1090*/  UISETP.NE.U32.AND UP0, UPT, UR6, URZ, UPT ;  /* 0x0000003f0600728c */ /* 0x000fc6000bf05070 */
[----:B------:R-:W-:Y:S01]  /*10a0*/  ISETP.NE.AND.EX P0, PT, RZ, UR9, PT, P0 ;  /* 0x00000009ff007c0c */ /* 0x000fe2000bf05300 */
[----:B------:R-:W-:Y:S01]  /*10b0*/  UISETP.NE.AND.EX UP0, UPT, UR7, URZ, UPT, UP0 ;  /* 0x0000003f0700728c */ /* 0x000fe2000bf05300 */
[----:B------:R-:W-:-:S03]  /*10c0*/  ULDC UR6, c[0x0][0x2f0] ;  /* 0x0000bc0000067ab9 */ /* 0x000fc60000000800 */
[----:B------:R-:W-:-:S04]  /*10d0*/  USEL UR5, UR5, 0x1, UP0 ;  /* 0x0000000105057887 */ /* 0x000fc80008000000 */
[----:B------:R-:W-:-:S04]  /*10e0*/  UIMAD UR5, UR5, UR6, URZ ;  /* 0x00000006050572a4 */ /* 0x000fc8000f8e023f */
[C---:B0-----:R-:W-:Y:S02]  /*10f0*/  @P0 LEA R4, P1, R186.reuse, UR8, 0x2 ;  /* 0x00000008ba040c11 */ /* 0x041fe4000f8210ff */
[----:B------:R-:W-:Y:S02]  /*1100*/  IMAD.U32 R168, RZ, RZ, UR5 ;  /* 0x00000005ffa87e24 */ /* 0x000fe4000f8e00ff */
[----:B------:R-:W-:-:S05]  /*1110*/  @P0 LEA.HI.X R5, R186, UR9, R194, 0x2, P1 ;  /* 0x00000009ba050c11 */ /* 0x000fca00088f14c2 */
[----:B------:R0:W5:Y:S01]  /*1120*/  @P0 LDG.E R168, desc[UR44][R4.64] ;  /* 0x0000002c04a80981 */ /* 0x000162000c1e1900 */
[----:B------:R-:W-:Y:S01]  /*1130*/  UMOV UR42, UR4 ;  /* 0x00000004002a7c82 */ /* 0x000fe20008000000 */
[----:B-1-3--:R-:W-:Y:S05]  /*1140*/  @P0 BRA `(.L_x_985) ;  /* 0x0000000000240947 */ /* 0x00afea0003800000 */
[----:B------:R-:W-:Y:S02]  /*1150*/  ULDC.64 UR4, c[0x0][0xb00] ;  /* 0x0002c00000047ab9 */ /* 0x000fe40000000a00 */
[----:B------:R-:W-:-:S04]  /*1160*/  ISETP.NE.U32.AND P0, PT, RZ, UR4, PT ;  /* 0x00000004ff007c0c */ /* 0x000fc8000bf05070 */
[----:B------:R-:W-:-:S13]  /*1170*/  ISETP.NE.AND.EX P0, PT, RZ, UR5, PT, P0 ;  /* 0x00000005ff007c0c */ /* 0x000fda000bf05300 */
[----:B------:R-:W-:Y:S05]  /*1180*/  @!P0 BRA `(.L_x_985) ;  /* 0x0000000000148947 */ /* 0x000fea0003800000 */
[----:B0-----:R-:W0:Y:S02]  /*1190*/  LDC.64 R4, c[0x0][0xb00] ;  /* 0x0002c000ff047b82 */ /* 0x001e240000000a00 */
[----:B0-----:R-:W-:-:S05]  /*11a0*/  IMAD.WIDE R4, R186, 0x4, R4 ;  /* 0x00000004ba047825 */ /* 0x001fca00078e0204 */
[----:B-----5:R-:W2:Y:S04]  /*11b0*/  LDG.E R168, desc[UR44][R4.64] ;  /* 0x0000002c04a87981 */ /* 0x020ea8000c1e1900 */
[----:B------:R-:W2:Y:S02]  /*11c0*/  LDG.E R7, desc[UR44][R4.64+0x4] ;  /* 0x0000042c04077981 */ /* 0x000ea4000c1e1900 */
[----:B--2---:R-:W-:-:S07]  /*11d0*/  IMAD.IADD R168, R7, 0x1, -R168 ;  /* 0x0000000107a87824 */ /* 0x004fce00078e0aa8 */
.L_x_985:
[----:B------:R-:W-:Y:S01]  /*11e0*/  UISETP.NE.AND UP0, UPT, UR37, 0x1, UPT ;  /* 0x000000012500788c */ /* 0x000fe2000bf05270 */
[----:B-----5:R-:W-:Y:S01]  /*11f0*/  IMAD.IADD R168, R168, 0x1, -R3 ;  /* 0x00000001a8a87824 */ /* 0x020fe200078e0a03 */
[----:B------:R-:W-:Y:S01]  /*1200*/  CS2R R166, SRZ ;  /* 0x0000000000a67805 */ /* 0x000fe2000001ff00 */
[----:B------:R-:W-:Y:S01]  /*1210*/  IMAD.MOV.U32 R187, RZ, RZ, R6 ;  /* 0x000000ffffbb7224 */ /* 0x000fe200078e0006 */
[----:B------:R-:W-:Y:S01]  /*1220*/  CS2R R164, SRZ ;  /* 0x0000000000a47805 */ /* 0x000fe2000001ff00 */
[----:B------:R-:W-:Y:S01]  /*1230*/  VIADD R0, R168, 0x3f ;  /* 0x0000003fa8007836 */ /* 0x000fe20000000000 */
[----:B------:R-:W-:Y:S01]  /*1240*/  PLOP3.LUT P0, PT, PT, PT, UP0, 0x80, 0x0 ;  /* 0x000000000000781c */ /* 0x000fe20003f0f008 */
[----:B------:R-:W-:Y:S01]  /*1250*/  IMAD.MOV.U32 R150, RZ, RZ, RZ ;  /* 0x000000ffff967224 */ /* 0x000fe200078e00ff */
[----:B------:R-:W-:Y:S02]  /*1260*/  CS2R R148, SRZ ;  /* 0x0000000000947805 */ /* 0x000fe4000001ff00 */
[----:B------:R-:W-:-:S02]  /*1270*/  CS2R R146, SRZ ;  /* 0x0000000000927805 */ /* 0x000fc4000001ff00 */
[----:B------:R-:W-:Y:S02]  /*1280*/  SHF.R.S32.HI R3, RZ, 0x1f, R0 ;  /* 0x0000001fff037819 */ /* 0x000fe40000011400 */
[----:B------:R-:W-:Y:S02]  /*1290*/  CS2R R144, SRZ ;  /* 0x0000000000907805 */ /* 0x000fe4000001ff00 */
[----:B------:R-:W-:Y:S02]  /*12a0*/  CS2R R142, SRZ ;  /* 0x00000000008e7805 */ /* 0x000fe4000001ff00 */
[----:B------:R-:W-:Y:S02]  /*12b0*/  CS2R R140, SRZ ;  /* 0x00000000008c7805 */ /* 0x000fe4000001ff00 */
[----:B------:R-:W-:Y:S01]  /*12c0*/  LEA.HI R3, R3, R0, RZ, 0x6 ;  /* 0x0000000003037211 */ /* 0x000fe200078f30ff */
[----:B------:R-:W-:Y:S01]  /*12d0*/  IMAD.MOV.U32 R0, RZ, RZ, RZ ;  /* 0x000000ffff007224 */ /* 0x000fe200078e00ff */
        /* <DEDUP_REMOVED lines=55> */
[----:B------:R-:W-:Y:S02]  /*1650*/  CS2R R10, SRZ ;  /* 0x00000000000a7805 */ /* 0x000fe4000001ff00 */
[----:B------:R-:W-:Y:S01]  /*1660*/  MOV R20, RZ ;  /* 0x000000ff00147202 */ /* 0x000fe20000000f00 */
[----:B------:R-:W-:Y:S01]  /*1670*/  IMAD.MOV.U32 R27, RZ, RZ, RZ ;  /* 0x000000ffff1b7224 */ /* 0x000fe200078e00ff */
[----:B------:R-:W-:-:S02]  /*1680*/  CS2R R8, SRZ ;  /* 0x0000000000087805 */ /* 0x000fc4000001ff00 */
[----:B------:R-:W-:Y:S01]  /*1690*/  SHF.R.S32.HI R176, RZ, 0x6, R3 ;  /* 0x00000006ffb07819 */ /* 0x000fe20000011403 */
[----:B------:R-:W-:Y:S06]  /*16a0*/  @!P0 BRA `(.L_x_986) ;  /* 0x0000001400d88947 */ /* 0x000fec0003800000 */
[----:B------:R-:W-:Y:S02]  /*16b0*/  ISETP.GE.AND P1, PT, R168, 0x1, PT ;  /* 0x00000001a800780c */ /* 0x000fe40003f26270 */
[----:B------:R-:W-:-:S11]  /*16c0*/  PLOP3.LUT P0, PT, PT, PT, PT, 0x80, 0x0 ;  /* 0x000000000000781c */ /* 0x000fd60003f0f070 */
[----:B------:R-:W-:Y:S05]  /*16d0*/  @!P1 BRA `(.L_x_987) ;  /* 0x0000007800f09947 */ /* 0x000fea0003800000 */
[----:B------:R-:W1:Y:S01]  /*16e0*/  SHFL.IDX PT, R0, R197, RZ, 0x1f ;  /* 0x00001fffc5007589 */ /* 0x000e6200000e0000 */
[----:B------:R-:W-:Y:S01]  /*16f0*/  UMOV UR7, 0x40000040 ;  /* 0x4000004000077882 */ /* 0x000fe20000000000 */
[----:B------:R-:W-:Y:S01]  /*1700*/  UMOV UR13, 0x40000040 ;  /* 0x40000040000d7882 */ /* 0x000fe20000000000 */
[----:B------:R-:W-:Y:S01]  /*1710*/  UMOV UR15, 0x40000040 ;  /* 0x40000040000f7882 */ /* 0x000fe20000000000 */
[----:B------:R-:W-:Y:S01]  /*1720*/  BAR.SYNC.DEFER_BLOCKING 0xe, 0x100 ;  /* 0x0384000000007b1d */ /* 0x000fe20000010000 */
[----:B------:R-:W-:-:S05]  /*1730*/  UISETP.NE.AND UP0, UPT, UR41, 0x3, UPT ;  /* 0x000000032900788c */ /* 0x000fca000bf05270 */
[----:B------:R-:W-:Y:S01]  /*1740*/  UMOV UR17, 0x40000040 ;  /* 0x4000004000117882 */ /* 0x000fe20000000000 */
[----:B------:R-:W-:Y:S01]  /*1750*/  UMOV UR19, 0x40000040 ;  /* 0x4000004000137882 */ /* 0x000fe20000000000 */
[----:B------:R-:W-:Y:S01]  /*1760*/  UMOV UR9, 0x40000040 ;  /* 0x4000004000097882 */ /* 0x000fe20000000000 */
[----:B------:R-:W-:Y:S01]  /*1770*/  UMOV UR11, 0x40000040 ;  /* 0x40000040000b7882 */ /* 0x000fe20000000000 */
[----:B------:R-:W-:Y:S02]  /*1780*/  PLOP3.LUT P1, PT, PT, PT, UP0, 0x80, 0x0 ;  /* 0x000000000000781c */ /* 0x000fe40003f2f008 */
[----:B-1----:R-:W-:Y:S01]  /*1790*/  R2UR UR4, R0 ;  /* 0x00000000000472ca */ /* 0x002fe200000e0000 */
        /* <DEDUP_REMOVED lines=15> */
[----:B------:R-:W-:Y:S01]  /*1890*/  ULEA UR6, UR36, UR20, 0xc ;  /* 0x0000001424067291 */ /* 0x000fe2000f8e603f */
[----:B------:R-:W-:Y:S01]  /*18a0*/  UMOV UR5, 0x40000040 ;  /* 0x4000004000057882 */ /* 0x000fe20000000000 */
[----:B------:R-:W-:Y:S02]  /*18b0*/  UIADD3 UR8, UR4, 0x6, URZ ;  /* 0x0000000604087890 */ /* 0x000fe4000fffe03f */
[----:B------:R-:W-:Y:S02]  /*18c0*/  UIADD3 UR14, UR6, 0x80, URZ ;  /* 0x00000080060e7890 */ /* 0x000fe4000fffe03f */
[----:B------:R-:W-:-:S03]  /*18d0*/  UIADD3 UR18, UR6, 0x100, URZ ;  /* 0x0000010006127890 */ /* 0x000fc6000fffe03f */
[----:B------:R-:W-:Y:S01]  /*18e0*/  HGMMA.64x256x16.F32.BF16 R24, gdesc[UR4].tnspB, RZ, !UPT, gsb0 ;  /* 0x43e00000041879f0 */ /* 0x000fe2000c0018ff */
[----:B------:R-:W-:Y:S02]  /*18f0*/  UIADD3 UR10, UR6, 0x180, URZ ;  /* 0x00000180060a7890 */ /* 0x000fe4000fffe03f */
        /* <DEDUP_REMOVED lines=16> */
.L_x_988:
[----:B------:R-:W-:Y:S01]  /*1a00*/  ULEA UR6, UR36, UR40, 0x3 ;  /* 0x0000002824067291 */ /* 0x000fe2000f8e183f */
[----:B------:R-:W-:-:S03]  /*1a10*/  ISETP.GE.AND P0, PT, R168, 0x41, PT ;  /* 0x00000041a800780c */ /* 0x000fc60003f06270 */
[----:B------:R-:W-:-:S04]  /*1a20*/  UIADD3 UR6, UR6, 0x38860, URZ ;  /* 0x0003886006067890 */ /* 0x000fc8000fffe03f */
[----:B------:R-:W-:-:S09]  /*1a30*/  UPRMT UR6, UR39, 0x654, UR6 ;  /* 0x0000065427067896 */ /* 0x000fd20008000006 */
[----:B------:R-:W-:Y:S01]  /*1a40*/  SYNCS.ARRIVE.TRANS64.RED.A1T0 RZ, [UR6], RZ ;  /* 0x000000ffffff79a7 */ /* 0x000fe20008100406 */
[----:B------:R-:W-:Y:S05]  /*1a50*/  @!P0 BRA `(.L_x_989) ;  /* 0x0000000800b48947 */ /* 0x000fea0003800000 */
[----:B------:R-:W-:-:S07]  /*1a60*/  VIADD R176, R176, 0xfffffffe ;  /* 0xfffffffeb0b07836 */ /* 0x000fce0000000000 */
.L_x_991:
        /* <DEDUP_REMOVED lines=16> */
[----:B------:R-:W1:Y:S01]  /*1b70*/  LDS R3, [R0+0x38400] ;  /* 0x0384000000037984 */ /* 0x000e620000000800 */
[----:B------:R-:W-:-:S03]  /*1b80*/  UIADD3 UR10, UR6, 0x180, URZ ;  /* 0x00000180060a7890 */ /* 0x000fc6000fffe03f */
[----:B0-----:R-:W0:Y:S01]  /*1b90*/  LDS R4, [R0+0x38420] ;  /* 0x0384200000047984 */ /* 0x001e220000000800 */
        /* <DEDUP_REMOVED lines=129> */
[----:B------:R-:W-:Y:S01]  /*23b0*/  HGMMA.64x256x16.F32.BF16 R24, gdesc[UR4].tnspB, R24, gsb0 ;  /* 0x43e00000041879f0 */ /* 0x000fe20008001818 */
[----:B------:R-:W-:-:S06]  /*23c0*/  USEL UR6, URZ, 0x1, UP0 ;  /* 0x000000013f067887 */ /* 0x000fcc0008000000 */
[----:B------:R-:W-:Y:S01]  /*23d0*/  LOP3.LUT R2, R2, UR6, RZ, 0x3c, !PT ;  /* 0x0000000602027c12 */ /* 0x000fe2000f8e3cff */
[----:B------:R-:W-:Y:S02]  /*23e0*/  WARPGROUP.DEPBAR.LE gsb0, 0x0 ;  /* 0x00008000000079c5 */ /* 0x000fe40000010000 */
[----:B------:R-:W-:-:S15]  /*23f0*/  WARPGROUP.ARRIVE ;  /* 0x00000000000079c5 */ /* 0x000fde0000000000 */
[----:B------:R-:W-:-:S03]  /*2400*/  NOP ;  /* 0x0000000000007918 */ /* 0x000fc60000000000 */
        /* <DEDUP_REMOVED lines=13> */
.L_x_990:
[----:B------:R-:W-:-:S04]  /*24e0*/  ULEA UR6, UR36, UR40, 0x3 ;  /* 0x0000002824067291 */ /* 0x000fc8000f8e183f */
[----:B------:R-:W-:-:S04]  /*24f0*/  UIADD3 UR6, UR6, 0x38860, URZ ;  /* 0x0003886006067890 */ /* 0x000fc8000fffe03f */
[----:B------:R-:W-:-:S09]  /*2500*/  UPRMT UR6, UR39, 0x654, UR6 ;  /* 0x0000065427067896 */ /* 0x000fd20008000006 */
[----:B------:R-:W-:Y:S01]  /*2510*/  SYNCS.ARRIVE.TRANS64.RED.A1T0 RZ, [UR6], RZ ;  /* 0x000000ffffff79a7 */ /* 0x000fe20008100406 */
[----:B------:R-:W-:Y:S05]  /*2520*/  @P0 BRA `(.L_x_991) ;  /* 0xfffffff400500947 */ /* 0x000fea000383ffff */
.L_x_989:
[----:B------:R-:W-:Y:S01]  /*2530*/  BAR.SYNC.DEFER_BLOCKING 0xe, 0x100 ;  /* 0x0384000000007b1d */ /* 0x000fe20000010000 */
[----:B------:R-:W-:Y:S01]  /*2540*/  IMAD.U32 R0, RZ, RZ, UR36 ;  /* 0x00000024ff007e24 */ /* 0x000fe2000f8e00ff */
[----:B------:R-:W-:Y:S01]  /*2550*/  UIADD3 UR36, UR36, 0x1, URZ ;  /* 0x0000000124247890 */ /* 0x000fe2000fffe03f */
[----:B------:R-:W-:Y:S02]  /*2560*/  PLOP3.LUT P0, PT, PT, PT, PT, 0x8, 0x0 ;  /* 0x000000000000781c */ /* 0x000fe40003f0e170 */
[----:B------:R-:W-:Y:S01]  /*2570*/  IMAD R0, R0, 0x40, R17 ;  /* 0x0000004000007824 */ /* 0x000fe200078e0211 */
[----:B------:R-:W-:-:S04]  /*2580*/  UISETP.NE.AND UP0, UPT, UR36, 0x2, UPT ;  /* 0x000000022400788c */ /* 0x000fc8000bf05270 */
[----:B0-----:R-:W-:Y:S01]  /*2590*/  LEA R4, R0, UR40, 0x2 ;  /* 0x0000002800047c11 */ /* 0x001fe2000f8e10ff */
        /* <DEDUP_REMOVED lines=135> */
.L_x_986:
[----:B------:R-:W-:Y:S02]  /*2e10*/  ISETP.GE.AND P1, PT, R168, 0x1, PT ;  /* 0x00000001a800780c */ /* 0x000fe40003f26270 */
[----:B------:R-:W-:-:S11]  /*2e20*/  PLOP3.LUT P0, PT, PT, PT, PT, 0x80, 0x0 ;  /* 0x000000000000781c */ /* 0x000fd60003f0f070 */
[----:B------:R-:W-:Y:S05]  /*2e30*/  @!P1 BRA `(.L_x_987) ;  /* 0x0000006400189947 */ /* 0x000fea0003800000 */
[----:B------:R-:W1:Y:S02]  /*2e40*/  SHFL.IDX PT, R0, R197, RZ, 0x1f ;  /* 0x00001fffc5007589 */ /* 0x000e6400000e0000 */
[----:B-1----:R-:W-:-:S13]  /*2e50*/  R2UR UR4, R0 ;  /* 0x00000000000472ca */ /* 0x002fda00000e0000 */
        /* <DEDUP_REMOVED lines=14> */
[----:B0-----:R-:W-:Y:S01]  /*2f40*/  IMAD.U32 R4, RZ, RZ, UR4 ;  /* 0x00000004ff047e24 */ /* 0x001fe2000f8e00ff */
        /* <DEDUP_REMOVED lines=12> */
.L_x_992:
[----:B------:R-:W-:-:S04]  /*3010*/  LEA.HI R0, R196, R196, RZ, 0x1 ;  /* 0x000000c4c4007211 */ /* 0x000fc800078f08ff */
[----:B------:R-:W-:Y:S02]  /*3020*/  LOP3.LUT R3, R0, 0xfffffffe, RZ, 0xc0, !PT ;  /* 0xfffffffe00037812 */ /* 0x000fe400078ec0ff */
[----:B------:R-:W-:-:S03]  /*3030*/  MOV R0, UR41 ;  /* 0x0000002900007c02 */ /* 0x000fc60008000f00 */
[----:B------:R-:W-:Y:S01]  /*3040*/  IMAD.IADD R3, R196, 0x1, -R3 ;  /* 0x00000001c4037824 */ /* 0x000fe200078e0a03 */
[----:B------:R-:W-:-:S04]  /*3050*/  ISETP.NE.AND P0, PT, R0, 0x3, PT ;  /* 0x000000030000780c */ /* 0x000fc80003f05270 */
[----:B------:R-:W-:-:S04]  /*3060*/  SHF.L.U32 R3, R3, 0x1f, RZ ;  /* 0x0000001f03037819 */ /* 0x000fc800000006ff */
[----:B------:R-:W1:Y:S02]  /*3070*/  SYNCS.PHASECHK.TRANS64.TRYWAIT P1, [UR40+0x38800], R3 ;  /* 0x03880003ff0075a7 */ /* 0x000e640008020168 */
[----:B-1----:R-:W-:Y:S05]  /*3080*/  @!P1 BRA `(.L_x_993) ;  /* 0x000000f000cc9947 */ /* 0x002fea0003800000 */
.L_x_1120:
[----:B------:R-:W-:Y:S05]  /*3090*/  @!P0 BRA `(.L_x_994) ;  /* 0x0000000000048947 */ /* 0x000fea0003800000 */
[----:B------:R-:W-:Y:S01]  /*30a0*/  BPT.TRAP 0x1 ;  /* 0x000000040000795c */ /* 0x000fe20000300000 */
.L_x_994:
[----:B0-----:R-:W-:Y:S01]  /*30b0*/  IMAD.U32 R5, RZ, RZ, UR36 ;  /* 0x00000024ff057e24 */ /* 0x001fe2000f8e00ff */
[----:B------:R-:W-:-:S04]  /*30c0*/  SHF.L.U32 R4, R2, 0x1f, RZ ;  /* 0x0000001f02047819 */ /* 0x000fc800000006ff */
[----:B------:R-:W-:-:S04]  /*30d0*/  LEA R5, R5, UR40, 0x3 ;  /* 0x0000002805057c11 */ /* 0x000fc8000f8e18ff */
[----:B------:R0:W2:Y:S01]  /*30e0*/  SYNCS.PHASECHK.TRANS64.TRYWAIT P1, [R5+URZ+0x38830], R4 ;  /* 0x03883004050075a7 */ /* 0x0000a2000802017f */
[----:B------:R-:W-:Y:S05]  /*30f0*/  @!P0 BRA `(.L_x_995) ;  /* 0x0000000000048947 */ /* 0x000fea0003800000 */
[----:B------:R-:W-:Y:S01]  /*3100*/  BPT.TRAP 0x1 ;  /* 0x000000040000795c */ /* 0x000fe20000300000 */
.L_x_995:
[----:B--2---:R-:W-:Y:S05]  /*3110*/  @P1 BRA `(.L_x_996) ;  /* 0x0000000000081947 */ /* 0x004fea0003800000 */
[----:B------:R-:W2:Y:S02]  /*3120*/  SYNCS.PHASECHK.TRANS64.TRYWAIT P1, [R5+URZ+0x38830], R4 ;  /* 0x03883004050075a7 */ /* 0x000ea4000802017f */
[----:B--2---:R-:W-:Y:S05]  /*3130*/  @!P1 BRA `(.L_x_997) ;  /* 0x000000f000b89947 */ /* 0x004fea0003800000 */
.L_x_996:
[----:B------:R-:W-:-:S04]  /*3140*/  UIADD3 UR4, UR40, 0x22400, URZ ;  /* 0x0002240028047890 */ /* 0x000fc8000fffe03f */
[----:B------:R-:W-:-:S04]  /*3150*/  USHF.R.U32.HI UR4, URZ, 0x4, UR4 ;  /* 0x000000043f047899 */ /* 0x000fc80008011604 */
[----:B------:R-:W-:-:S06]  /*3160*/  ULOP3.LUT UR4, UR4, 0x3fff, URZ, 0xc0, !UPT ;  /* 0x00003fff04047892 */ /* 0x000fcc000f8ec03f */
[----:B-1----:R-:W-:Y:S01]  /*3170*/  IMAD.U32 R0, RZ, RZ, UR4 ;  /* 0x00000004ff007e24 */ /* 0x002fe2000f8e00ff */
        /* <DEDUP_REMOVED lines=34> */
[----:B------:R-:W1:Y:S02]  /*33a0*/  SYNCS.PHASECHK.TRANS64.TRYWAIT P1, [UR40+0x38810], R3 ;  /* 0x03881003ff0075a7 */ /* 0x000e640008020168 */
[----:B-1----:R-:W-:Y:S05]  /*33b0*/  @!P1 BRA `(.L_x_998) ;  /* 0x000000f0002c9947 */ /* 0x002fea0003800000 */
.L_x_1121:
[----:B------:R-:W-:Y:S05]  /*33c0*/  @!P0 BRA `(.L_x_999) ;  /* 0x0000000000048947 */ /* 0x000fea0003800000 */
[----:B------:R-:W-:Y:S01]  /*33d0*/  BPT.TRAP 0x1 ;  /* 0x000000040000795c */ /* 0x000fe20000300000 */
.L_x_999:
[----:B------:R3:W4:Y:S01]  /*33e0*/  SYNCS.PHASECHK.TRANS64.TRYWAIT P1, [R5+URZ+0x38850], R4 ;  /* 0x03885004050075a7 */ /* 0x000722000802017f */
[----:B------:R-:W-:Y:S05]  /*33f0*/  @!P0 BRA `(.L_x_1000) ;  /* 0x0000000000048947 */ /* 0x000fea0003800000 */
[----:B------:R-:W-:Y:S01]  /*3400*/  BPT.TRAP 0x1 ;  /* 0x000000040000795c */ /* 0x000fe20000300000 */
.L_x_1000:
[----:B----4-:R-:W-:Y:S05]  /*3410*/  @P1 BRA `(.L_x_1001) ;  /* 0x0000000000081947 */ /* 0x010fea0003800000 */
[----:B------:R-:W4:Y:S02]  /*3420*/  SYNCS.PHASECHK.TRANS64.TRYWAIT P1, [R5+URZ+0x38850], R4 ;  /* 0x03885004050075a7 */ /* 0x000f24000802017f */
[----:B----4-:R-:W-:Y:S05]  /*3430*/  @!P1 BRA `(.L_x_1002) ;  /* 0x000000f000249947 */ /* 0x010fea0003800000 */
.L_x_1001:
[----:B------:R-:W-:Y:S01]  /*3440*/  UIADD3 UR4, UR40, 0x400, URZ ;  /* 0x0000040028047890 */ /* 0x000fe2000fffe03f */
[----:B------:R-:W-:Y:S01]  /*3450*/  WARPGROUP.ARRIVE ;  /* 0x00000000000079c5 */ /* 0x000fe20000000000 */
[----:B------:R-:W-:-:S05]  /*3460*/  UIADD3 UR5, UR40, 0x26400, URZ ;  /* 0x0002640028057890 */ /* 0x000fca000fffe03f */
[----:B-1----:R-:W1:Y:S01]  /*3470*/  S2R R3, SR_TID.X ;  /* 0x0000000000037919 */ /* 0x002e620000002100 */
        /* <DEDUP_REMOVED lines=18> */
[----:B-1----:R-:W-:-:S06]  /*35a0*/  SHF.R.U32.HI R3, RZ, 0x7, R3 ;  /* 0x00000007ff037819 */ /* 0x002fcc0000011603 */
[----:B------:R-:W1:Y:S02]  /*35b0*/  SHFL.IDX PT, R3, R3, RZ, 0x1f ;  /* 0x00001fff03037589 */ /* 0x000e6400000e0000 */
[----:B-1----:R-:W-:-:S13]  /*35c0*/  R2UR UR7, R3 ;  /* 0x00000000030772ca */ /* 0x002fda00000e0000 */
        /* <DEDUP_REMOVED lines=251> */
.L_x_1003:
        /* <DEDUP_REMOVED lines=8> */
[----:B------:R-:W1:Y:S01]  /*4600*/  MUFU.TANH R24, R24 ;  /* 0x0000001800187308 */ /* 0x000e620000002400 */
[----:B------:R-:W-:Y:S01]  /*4610*/  IADD3 R3, -R18, 0x40, R3 ;  /* 0x0000004012037810 */ /* 0x000fe20007ffe103 */
[----:B------:R-:W-:Y:S01]  /*4620*/  FMUL.FTZ R33, R33, UR5 ;  /* 0x0000000521217c20 */ /* 0x000fe20008410000 */
[----:B------:R-:W-:Y:S01]  /*4630*/  FMUL.FTZ R27, R27, UR5 ;  /* 0x000000051b1b7c20 */ /* 0x000fe20008410000 */
[----:B------:R-:W-:Y:S01]  /*4640*/  FMUL.FTZ R36, R36, UR5 ;  /* 0x0000000524247c20 */ /* 0x000fe20008410000 */
[C---:B------:R-:W-:Y:S01]  /*4650*/  ISETP.GT.AND P5, PT, R3.reuse, RZ, PT ;  /* 0x000000ff0300720c */ /* 0x040fe20003fa4270 */
[----:B------:R-:W-:Y:S01]  /*4660*/  FMUL.FTZ R30, R30, UR5 ;  /* 0x000000051e1e7c20 */ /* 0x000fe20008410000 */
[C---:B------:R-:W-:Y:S01]  /*4670*/  ISETP.GT.AND P4, PT, R3.reuse, 0x1, PT ;  /* 0x000000010300780c */ /* 0x040fe20003f84270 */
[----:B------:R-:W5:Y:S01]  /*4680*/  MUFU.TANH R25, R25 ;  /* 0x0000001900197308 */ /* 0x000f620000002400 */
[----:B------:R-:W-:Y:S01]  /*4690*/  ISETP.GT.AND P3, PT, R3, 0x8, PT ;  /* 0x000000080300780c */ /* 0x000fe20003f64270 */
[----:B------:R-:W-:Y:S01]  /*46a0*/  FMUL.FTZ R37, R37, UR5 ;  /* 0x0000000525257c20 */ /* 0x000fe20008410000 */
[----:B------:R-:W-:Y:S01]  /*46b0*/  FMUL.FTZ R31, R31, UR5 ;  /* 0x000000051f1f7c20 */ /* 0x000fe20008410000 */
[C---:B------:R-:W-:Y:S01]  /*46c0*/  ISETP.GT.AND P2, PT, R3.reuse, 0x9, PT ;  /* 0x000000090300780c */ /* 0x040fe20003f44270 */
[----:B------:R-:W-:Y:S01]  /*46d0*/  FMUL.FTZ R40, R40, UR5 ;  /* 0x0000000528287c20 */ /* 0x000fe20008410000 */
[----:B------:R-:W-:Y:S01]  /*46e0*/  FMUL.FTZ R34, R34, UR5 ;  /* 0x0000000522227c20 */ /* 0x000fe20008410000 */
[----:B------:R-:W-:Y:S01]  /*46f0*/  ISETP.GT.AND P1, PT, R3, 0x10, PT ;  /* 0x000000100300780c */ /* 0x000fe20003f24270 */
[----:B------:R-:W0:Y:S01]  /*4700*/  MUFU.TANH R28, R28 ;  /* 0x0000001c001c7308 */ /* 0x000e220000002400 */
[----:B-1----:R-:W-:Y:S01]  /*4710*/  FSEL R24, R24, -INF , P5 ;  /* 0xff80000018187808 */ /* 0x002fe20002800000 */
[----:B------:R-:W-:Y:S01]  /*4720*/  FMUL.FTZ R41, R41, UR5 ;  /* 0x0000000529297c20 */ /* 0x000fe20008410000 */
[----:B------:R-:W-:Y:S01]  /*4730*/  FMUL.FTZ R35, R35, UR5 ;  /* 0x0000000523237c20 */ /* 0x000fe20008410000 */
[----:B------:R-:W-:Y:S01]  /*4740*/  ISETP.GT.AND P6, PT, R3, 0x11, PT ;  /* 0x000000110300780c */ /* 0x000fe20003fc4270 */
[----:B------:R-:W-:Y:S01]  /*4750*/  FMUL.FTZ R44, R44, UR5 ;  /* 0x000000052c2c7c20 */ /* 0x000fe20008410000 */
[----:B------:R-:W-:Y:S01]  /*4760*/  FMUL.FTZ R38, R38, UR5 ;  /* 0x0000000526267c20 */ /* 0x000fe20008410000 */
[----:B------:R-:W-:Y:S01]  /*4770*/  FMUL.FTZ R45, R45, UR5 ;  /* 0x000000052d2d7c20 */ /* 0x000fe20008410000 */
[----:B------:R-:W1:Y:S01]  /*4780*/  MUFU.TANH R29, R29 ;  /* 0x0000001d001d7308 */ /* 0x000e620000002400 */
        /* <DEDUP_REMOVED lines=12> */
[----:B--234-:R-:W-:Y:S01]  /*4850*/  FMNMX.FTZ R4, R28, R7, !PT ;  /* 0x000000071c047209 */ /* 0x01cfe20007810000 */
[----:B------:R-:W-:Y:S01]  /*4860*/  FMUL.FTZ R47, R47, UR5 ;  /* 0x000000052f2f7c20 */ /* 0x000fe20008410000 */
[----:B------:R-:W-:Y:S01]  /*4870*/  FMUL.FTZ R50, R50, UR5 ;  /* 0x0000000532327c20 */ /* 0x000fe20008410000 */
[----:B------:R-:W0:Y:S01]  /*4880*/  MUFU.TANH R26, R26 ;  /* 0x0000001a001a7308 */ /* 0x000e220000002400 */
[----:B-1----:R-:W-:Y:S01]  /*4890*/  FSEL R29, R29, -INF , P2 ;  /* 0xff8000001d1d7808 */ /* 0x002fe20001000000 */
[----:B------:R-:W-:Y:S01]  /*48a0*/  FMUL.FTZ R51, R51, UR5 ;  /* 0x0000000533337c20 */ /* 0x000fe20008410000 */
[----:B------:R-:W-:Y:S01]  /*48b0*/  FMUL.FTZ R54, R54, UR5 ;  /* 0x0000000536367c20 */ /* 0x000fe20008410000 */
[----:B------:R-:W-:Y:S01]  /*48c0*/  FMUL.FTZ R55, R55, UR5 ;  /* 0x0000000537377c20 */ /* 0x000fe20008410000 */
[----:B------:R-:W-:Y:S01]  /*48d0*/  FMNMX.FTZ R7, R29, R4, !PT ;  /* 0x000000041d077209 */ /* 0x000fe20007810000 */
[----:B------:R-:W-:Y:S01]  /*48e0*/  ULDC UR11, c[0x0][0xa80] ;  /* 0x0002a000000b7ab9 */ /* 0x000fe20000000800 */
[----:B------:R-:W-:Y:S01]  /*48f0*/  R2UR UR6, R5 ;  /* 0x00000000050672ca */ /* 0x000fe200000e0000 */
[----:B------:R-:W1:Y:S01]  /*4900*/  MUFU.TANH R33, R33 ;  /* 0x0000002100217308 */ /* 0x000e620000002400 */
[----:B-----5:R-:W-:Y:S01]  /*4910*/  FSEL R32, R32, -INF , P1 ;  /* 0xff80000020207808 */ /* 0x020fe20000800000 */
[----:B------:R-:W-:Y:S01]  /*4920*/  ULOP3.LUT UR5, UR43, 0x2000000, URZ, 0xfc, !UPT ;  /* 0x020000002b057892 */ /* 0x000fe2000f8efc3f */
[----:B------:R-:W-:-:S02]  /*4930*/  UMOV UR15, 0x40000040 ;  /* 0x40000040000f7882 */ /* 0x000fc40000000000 */
[----:B------:R-:W-:Y:S01]  /*4940*/  FMNMX.FTZ R4, R32, R7, !PT ;  /* 0x0000000720047209 */ /* 0x000fe20007810000 */
[----:B------:R-:W-:Y:S02]  /*4950*/  ULEA UR10, UR36, UR5, 0xc ;  /* 0x00000005240a7291 */ /* 0x000fe4000f8e603f */
[----:B------:R-:W2:Y:S01]  /*4960*/  MUFU.TANH R27, R27 ;  /* 0x0000001b001b7308 */ /* 0x000ea20000002400 */
[----:B0-----:R-:W-:Y:S01]  /*4970*/  FSEL R26, R26, -INF , P5 ;  /* 0xff8000001a1a7808 */ /* 0x001fe20002800000 */
[----:B------:R-:W-:Y:S01]  /*4980*/  UMOV UR7, 0x40000040 ;  /* 0x4000004000077882 */ /* 0x000fe20000000000 */
[----:B------:R-:W-:Y:S01]  /*4990*/  ISETP.GT.AND P5, PT, R3, 0x18, PT ;  /* 0x000000180300780c */ /* 0x000fe20003fa4270 */
[----:B------:R-:W-:Y:S01]  /*49a0*/  UIADD3 UR6, UR6, 0x38840, URZ ;  /* 0x0003884006067890 */ /* 0x000fe2000fffe03f */
[----:B------:R-:W-:-:S03]  /*49b0*/  UMOV UR14, UR10 ;  /* 0x0000000a000e7c82 */ /* 0x000fc60008000000 */
[----:B------:R-:W0:Y:S01]  /*49c0*/  MUFU.TANH R36, R36 ;  /* 0x0000002400247308 */ /* 0x000e220000002400 */
[----:B-1----:R-:W-:Y:S01]  /*49d0*/  FSEL R33, R33, -INF , P6 ;  /* 0xff80000021217808 */ /* 0x002fe20003000000 */
[----:B------:R-:W-:-:S03]  /*49e0*/  UPRMT UR6, UR39, 0x654, UR6 ;  /* 0x0000065427067896 */ /* 0x000fc60008000006 */
[----:B------:R-:W-:-:S03]  /*49f0*/  FMNMX.FTZ R7, R33, R4, !PT ;  /* 0x0000000421077209 */ /* 0x000fc60007810000 */
[----:B------:R-:W1:Y:S01]  /*4a00*/  MUFU.TANH R30, R30 ;  /* 0x0000001e001e7308 */ /* 0x000e620000002400 */
[----:B--2---:R-:W-:Y:S02]  /*4a10*/  FSEL R27, R27, -INF , P4 ;  /* 0xff8000001b1b7808 */ /* 0x004fe40002000000 */
[----:B------:R-:W-:Y:S01]  /*4a20*/  ISETP.GT.AND P4, PT, R3, 0x19, PT ;  /* 0x000000190300780c */ /* 0x000fe20003f84270 */
[----:B------:R-:W-:Y:S01]  /*4a30*/  SYNCS.ARRIVE.TRANS64.RED.A1T0 RZ, [UR6], RZ ;  /* 0x000000ffffff79a7 */ /* 0x000fe20008100406 */
[----:B------:R-:W-:-:S03]  /*4a40*/  UIADD3 UR6, UR10, 0x80, URZ ;  /* 0x000000800a067890 */ /* 0x000fc6000fffe03f */
[----:B------:R-:W2:Y:S01]  /*4a50*/  MUFU.TANH R37, R37 ;  /* 0x0000002500257308 */ /* 0x000ea20000002400 */
[----:B0-----:R-:W-:-:S04]  /*4a60*/  FSEL R36, R36, -INF , P5 ;  /* 0xff80000024247808 */ /* 0x001fc80002800000 */
[----:B------:R-:W-:-:S03]  /*4a70*/  FMNMX.FTZ R4, R36, R7, !PT ;  /* 0x0000000724047209 */ /* 0x000fc60007810000 */
[----:B------:R-:W0:Y:S01]  /*4a80*/  MUFU.TANH R31, R31 ;  /* 0x0000001f001f7308 */ /* 0x000e220000002400 */
[----:B-1----:R-:W-:Y:S02]  /*4a90*/  FSEL R30, R30, -INF , P3 ;  /* 0xff8000001e1e7808 */ /* 0x002fe40001800000 */
[----:B------:R-:W-:-:S05]  /*4aa0*/  ISETP.GT.AND P3, PT, R3, 0x20, PT ;  /* 0x000000200300780c */ /* 0x000fca0003f64270 */
[----:B------:R-:W1:Y:S01]  /*4ab0*/  MUFU.TANH R40, R40 ;  /* 0x0000002800287308 */ /* 0x000e620000002400 */
[----:B--2---:R-:W-:-:S04]  /*4ac0*/  FSEL R37, R37, -INF , P4 ;  /* 0xff80000025257808 */ /* 0x004fc80002000000 */
[----:B------:R-:W-:-:S03]  /*4ad0*/  FMNMX.FTZ R7, R37, R4, !PT ;  /* 0x0000000425077209 */ /* 0x000fc60007810000 */
[----:B------:R-:W2:Y:S01]  /*4ae0*/  MUFU.TANH R34, R34 ;  /* 0x0000002200227308 */ /* 0x000ea20000002400 */
[----:B0-----:R-:W-:Y:S02]  /*4af0*/  FSEL R31, R31, -INF , P2 ;  /* 0xff8000001f1f7808 */ /* 0x001fe40001000000 */
[----:B------:R-:W-:-:S05]  /*4b00*/  ISETP.GT.AND P2, PT, R3, 0x21, PT ;  /* 0x000000210300780c */ /* 0x000fca0003f44270 */
[----:B------:R-:W0:Y:S01]  /*4b10*/  MUFU.TANH R41, R41 ;  /* 0x0000002900297308 */ /* 0x000e220000002400 */
[----:B-1----:R-:W-:-:S04]  /*4b20*/  FSEL R40, R40, -INF , P3 ;  /* 0xff80000028287808 */ /* 0x002fc80001800000 */
[----:B------:R-:W-:-:S03]  /*4b30*/  FMNMX.FTZ R4, R40, R7, !PT ;  /* 0x0000000728047209 */ /* 0x000fc60007810000 */
[----:B------:R-:W1:Y:S01]  /*4b40*/  MUFU.TANH R35, R35 ;  /* 0x0000002300237308 */ /* 0x000e620000002400 */
[----:B--2---:R-:W-:Y:S02]  /*4b50*/  FSEL R34, R34, -INF , P1 ;  /* 0xff80000022227808 */ /* 0x004fe40000800000 */
[----:B------:R-:W-:-:S05]  /*4b60*/  ISETP.GT.AND P1, PT, R3, 0x28, PT ;  /* 0x000000280300780c */ /* 0x000fca0003f24270 */
        /* <DEDUP_REMOVED lines=25> */
[----:B--2---:R-:W-:-:S07]  /*4d00*/  FSEL R49, R49, -INF , P4 ;  /* 0xff80000031317808 */ /* 0x004fce0002000000 */
[----:B------:R-:W2:Y:S01]  /*4d10*/  MUFU.TANH R53, R53 ;  /* 0x0000003500357308 */ /* 0x000ea20000002400 */
[----:B0-----:R-:W-:Y:S02]  /*4d20*/  FSEL R43, R43, -INF , P2 ;  /* 0xff8000002b2b7808 */ /* 0x001fe40001000000 */
[----:B------:R-:W-:Y:S02]  /*4d30*/  ISETP.GT.AND P2, PT, R3, 0x39, PT ;  /* 0x000000390300780c */ /* 0x000fe40003f44270 */
[----:B------:R-:W-:-:S03]  /*4d40*/  FMNMX.FTZ R3, R49, R4, !PT ;  /* 0x0000000431037209 */ /* 0x000fc60007810000 */
[----:B------:R-:W0:Y:S01]  /*4d50*/  MUFU.TANH R46, R46 ;  /* 0x0000002e002e7308 */ /* 0x000e220000002400 */
[----:B-1----:R-:W-:-:S04]  /*4d60*/  FSEL R52, R52, -INF , P3 ;  /* 0xff80000034347808 */ /* 0x002fc80001800000 */
[----:B------:R-:W-:-:S03]  /*4d70*/  FMNMX.FTZ R4, R52, R3, !PT ;  /* 0x0000000334047209 */ /* 0x000fc60007810000 */
[----:B------:R-:W1:Y:S01]  /*4d80*/  MUFU.TANH R47, R47 ;  /* 0x0000002f002f7308 */ /* 0x000e620000002400 */
[----:B--2---:R-:W-:-:S04]  /*4d90*/  FSEL R53, R53, -INF , P2 ;  /* 0xff80000035357808 */ /* 0x004fc80001000000 */
[----:B------:R-:W-:-:S03]  /*4da0*/  FMNMX.FTZ R6, R53, R4, !PT ;  /* 0x0000000435067209 */ /* 0x000fc60007810000 */
[----:B------:R-:W2:Y:S01]  /*4db0*/  MUFU.TANH R50, R50 ;  /* 0x0000003200327308 */ /* 0x000ea20000002400 */
[----:B0-----:R-:W-:Y:S01]  /*4dc0*/  FSEL R46, R46, -INF , P1 ;  /* 0xff8000002e2e7808 */ /* 0x001fe20000800000 */
[----:B------:R-:W0:Y:S06]  /*4dd0*/  SHFL.BFLY PT, R3, R6, 0x2, 0x1f ;  /* 0x0c401f0006037f89 */ /* 0x000e2c00000e0000 */
[----:B------:R-:W3:Y:S01]  /*4de0*/  MUFU.TANH R51, R51 ;  /* 0x0000003300337308 */ /* 0x000ee20000002400 */
[----:B-1----:R-:W-:-:S07]  /*4df0*/  FSEL R47, R47, -INF , P6 ;  /* 0xff8000002f2f7808 */ /* 0x002fce0003000000 */
[----:B------:R-:W1:Y:S01]  /*4e00*/  MUFU.TANH R54, R54 ;  /* 0x0000003600367308 */ /* 0x000e620000002400 */
[----:B--2---:R-:W-:-:S07]  /*4e10*/  FSEL R50, R50, -INF , P5 ;  /* 0xff80000032327808 */ /* 0x004fce0002800000 */
[----:B------:R-:W2:Y:S01]  /*4e20*/  MUFU.TANH R55, R55 ;  /* 0x0000003700377308 */ /* 0x000ea20000002400 */
[----:B---3--:R-:W-:Y:S02]  /*4e30*/  FSEL R51, R51, -INF , P4 ;  /* 0xff80000033337808 */ /* 0x008fe40002000000 */
[----:B0-----:R-:W-:Y:S02]  /*4e40*/  FMNMX.FTZ R7, R6, R3, !PT ;  /* 0x0000000306077209 */ /* 0x001fe40007810000 */
[----:B------:R-:W-:-:S03]  /*4e50*/  FMNMX.FTZ R3, R26, R27, !PT ;  /* 0x0000001b1a037209 */ /* 0x000fc60007810000 */
[----:B------:R-:W0:Y:S01]  /*4e60*/  SHFL.BFLY PT, R8, R7, 0x1, 0x1f ;  /* 0x0c201f0007087f89 */ /* 0x000e2200000e0000 */
[----:B------:R-:W-:Y:S02]  /*4e70*/  FMNMX.FTZ R4, R30, R3, !PT ;  /* 0x000000031e047209 */ /* 0x000fe40007810000 */
[----:B-1----:R-:W-:Y:S02]  /*4e80*/  FSEL R54, R54, -INF , P3 ;  /* 0xff80000036367808 */ /* 0x002fe40001800000 */
[----:B------:R-:W-:-:S04]  /*4e90*/  FMNMX.FTZ R3, R31, R4, !PT ;  /* 0x000000041f037209 */ /* 0x000fc80007810000 */
[----:B------:R-:W-:Y:S02]  /*4ea0*/  FMNMX.FTZ R4, R34, R3, !PT ;  /* 0x0000000322047209 */ /* 0x000fe40007810000 */
[----:B--2---:R-:W-:Y:S02]  /*4eb0*/  FSEL R55, R55, -INF , P2 ;  /* 0xff80000037377808 */ /* 0x004fe40001000000 */
[----:B------:R-:W-:-:S04]  /*4ec0*/  FMNMX.FTZ R3, R35, R4, !PT ;  /* 0x0000000423037209 */ /* 0x000fc80007810000 */
[----:B------:R-:W-:Y:S02]  /*4ed0*/  FMNMX.FTZ R4, R38, R3, !PT ;  /* 0x0000000326047209 */ /* 0x000fe40007810000 */
[----:B0-----:R-:W-:Y:S02]  /*4ee0*/  FMNMX.FTZ R3, R7, R8, !PT ;  /* 0x0000000807037209 */ /* 0x001fe40007810000 */
        /* <DEDUP_REMOVED lines=28> */
[----:B------:R-:W-:Y:S02]  /*50b0*/  MUFU.EX2 R6, R6 ;  /* 0x0000000600067308 */ /* 0x000fe40000000800 */
[----:B------:R-:W0:Y:S06]  /*50c0*/  SHFL.BFLY PT, R15, R4, 0x2, 0x1f ;  /* 0x0c401f00040f7f89 */ /* 0x000e2c00000e0000 */
[----:B------:R-:W1:Y:S08]  /*50d0*/  MUFU.EX2 R7, R7 ;  /* 0x0000000700077308 */ /* 0x000e700000000800 */
[----:B------:R-:W-:Y:S08]  /*50e0*/  MUFU.EX2 R8, R8 ;  /* 0x0000000800087308 */ /* 0x000ff00000000800 */
[----:B------:R-:W2:Y:S01]  /*50f0*/  MUFU.EX2 R9, R9 ;  /* 0x0000000900097308 */ /* 0x000ea20000000800 */
[----:B-1----:R-:W-:Y:S01]  /*5100*/  F2FP.BF16.F32.PACK_AB R152, R7, R6 ;  /* 0x000000060798723e */ /* 0x002fe200000010ff */
[----:B------:R-:W-:Y:S01]  /*5110*/  FADD.FTZ R7, R6, R7 ;  /* 0x0000000706077221 */ /* 0x000fe20000010000 */
[----:B0-----:R-:W-:Y:S01]  /*5120*/  FMNMX.FTZ R24, R4, R15, !PT ;  /* 0x0000000f04187209 */ /* 0x001fe20007810000 */
[----:B------:R-:W-:-:S04]  /*5130*/  FFMA.FTZ R15, R41, UR11, -R56 ;  /* 0x0000000b290f7c23 */ /* 0x000fc80008010838 */
[----:B------:R-:W0:Y:S01]  /*5140*/  SHFL.BFLY PT, R25, R24, 0x1, 0x1f ;  /* 0x0c201f0018197f89 */ /* 0x000e2200000e0000 */
[----:B------:R-:W-:Y:S08]  /*5150*/  MUFU.EX2 R10, R10 ;  /* 0x0000000a000a7308 */ /* 0x000ff00000000800 */
[----:B------:R-:W1:Y:S01]  /*5160*/  MUFU.EX2 R11, R11 ;  /* 0x0000000b000b7308 */ /* 0x000e620000000800 */
[----:B--2---:R-:W-:Y:S01]  /*5170*/  F2FP.BF16.F32.PACK_AB R154, R9, R8 ;  /* 0x00000008099a723e */ /* 0x004fe200000010ff */
[----:B------:R-:W-:-:S04]  /*5180*/  FADD.FTZ R8, R8, R7 ;  /* 0x0000000708087221 */ /* 0x000fc80000010000 */
[----:B------:R-:W-:Y:S02]  /*5190*/  FADD.FTZ R9, R9, R8 ;  /* 0x0000000809097221 */ /* 0x000fe40000010000 */
[----:B------:R-:W-:Y:S01]  /*51a0*/  MUFU.EX2 R12, R12 ;  /* 0x0000000c000c7308 */ /* 0x000fe20000000800 */
[----:B0-----:R-:W-:-:S07]  /*51b0*/  FMNMX.FTZ R4, R24, R25, !PT ;  /* 0x0000001918047209 */ /* 0x001fce0007810000 */
[----:B------:R-:W0:Y:S01]  /*51c0*/  MUFU.EX2 R13, R13 ;  /* 0x0000000d000d7308 */ /* 0x000e220000000800 */
[C---:B-1----:R-:W-:Y:S01]  /*51d0*/  F2FP.BF16.F32.PACK_AB R156, R11.reuse, R10 ;  /* 0x0000000a0b9c723e */ /* 0x042fe200000010ff */
[----:B------:R-:W-:Y:S01]  /*51e0*/  FADD.FTZ R10, R10, R9 ;  /* 0x000000090a0a7221 */ /* 0x000fe20000010000 */
[C---:B------:R-:W-:Y:S01]  /*51f0*/  FSETP.NEU.FTZ.AND P1, PT, R4.reuse, -INF , PT ;  /* 0xff8000000400780b */ /* 0x040fe20003f3d000 */
[----:B------:R-:W-:Y:S02]  /*5200*/  FMUL.FTZ R24, R4, UR11 ;  /* 0x0000000b04187c20 */ /* 0x000fe40008410000 */
[----:B------:R-:W-:Y:S02]  /*5210*/  FADD.FTZ R11, R11, R10 ;  /* 0x0000000a0b0b7221 */ /* 0x000fe40000010000 */
[----:B------:R-:W-:Y:S01]  /*5220*/  MUFU.EX2 R14, R14 ;  /* 0x0000000e000e7308 */ /* 0x000fe20000000800 */
[----:B------:R-:W-:-:S05]  /*5230*/  FSEL R24, R24, RZ, P1 ;  /* 0x000000ff18187208 */ /* 0x000fca0000800000 */
[--C-:B------:R-:W-:Y:S01]  /*5240*/  FFMA.FTZ R173, R26, UR11, -R24.reuse ;  /* 0x0000000b1aad7c23 */ /* 0x100fe20008010818 */
        /* <DEDUP_REMOVED lines=16> */
[----:B0-----:R-:W-:Y:S01]  /*5350*/  F2FP.BF16.F32.PACK_AB R158, R13, R12 ;  /* 0x0000000c0d9e723e */ /* 0x001fe200000010ff */
[----:B------:R-:W-:-:S04]  /*5360*/  FADD.FTZ R12, R12, R11 ;  /* 0x0000000b0c0c7221 */ /* 0x000fc80000010000 */
[----:B------:R-:W-:Y:S02]  /*5370*/  FADD.FTZ R13, R13, R12 ;  /* 0x0000000c0d0d7221 */ /* 0x000fe40000010000 */
[----:B------:R-:W0:Y:S08]  /*5380*/  MUFU.EX2 R174, R174 ;  /* 0x000000ae00ae7308 */ /* 0x000e300000000800 */
[----:B------:R-:W-:Y:S08]  /*5390*/  MUFU.EX2 R175, R175 ;  /* 0x000000af00af7308 */ /* 0x000ff00000000800 */
[----:B------:R-:W1:Y:S01]  /*53a0*/  MUFU.EX2 R178, R178 ;  /* 0x000000b200b27308 */ /* 0x000e620000000800 */
[----:B0-----:R-:W-:Y:S01]  /*53b0*/  F2FP.BF16.F32.PACK_AB R153, R174, R173 ;  /* 0x000000adae99723e */ /* 0x001fe200000010ff */
[----:B------:R-:W-:-:S06]  /*53c0*/  FADD.FTZ R174, R173, R174 ;  /* 0x000000aeadae7221 */ /* 0x000fcc0000010000 */
[----:B------:R-:W-:Y:S08]  /*53d0*/  MUFU.EX2 R177, R177 ;  /* 0x000000b100b17308 */ /* 0x000ff00000000800 */
[----:B------:R-:W0:Y:S01]  /*53e0*/  MUFU.EX2 R180, R180 ;  /* 0x000000b400b47308 */ /* 0x000e220000000800 */
[----:B-1----:R-:W-:Y:S01]  /*53f0*/  F2FP.BF16.F32.PACK_AB R155, R178, R175 ;  /* 0x000000afb29b723e */ /* 0x002fe200000010ff */
[----:B------:R-:W-:-:S04]  /*5400*/  FADD.FTZ R175, R175, R174 ;  /* 0x000000aeafaf7221 */ /* 0x000fc80000010000 */
[----:B------:R1:W-:Y:S01]  /*5410*/  STSM.16.M88.4 [R22+0x36400], R152 ;  /* 0x0364009816007844 */ /* 0x0003e20000000200 */
[----:B------:R-:W-:Y:S01]  /*5420*/  FADD.FTZ R178, R178, R175 ;  /* 0x000000afb2b27221 */ /* 0x000fe20000010000 */
[----:B------:R-:W-:Y:S08]  /*5430*/  MUFU.EX2 R179, R179 ;  /* 0x000000b300b37308 */ /* 0x000ff00000000800 */
[----:B------:R-:W2:Y:S01]  /*5440*/  MUFU.EX2 R182, R182 ;  /* 0x000000b600b67308 */ /* 0x000ea20000000800 */
[----:B0-----:R-:W-:Y:S01]  /*5450*/  F2FP.BF16.F32.PACK_AB R157, R180, R177 ;  /* 0x000000b1b49d723e */ /* 0x001fe200000010ff */
[----:B------:R-:W-:-:S04]  /*5460*/  FADD.FTZ R177, R177, R178 ;  /* 0x000000b2b1b17221 */ /* 0x000fc80000010000 */
[----:B------:R-:W-:Y:S02]  /*5470*/  FADD.FTZ R180, R180, R177 ;  /* 0x000000b1b4b47221 */ /* 0x000fe40000010000 */
[----:B------:R-:W0:Y:S08]  /*5480*/  MUFU.EX2 R15, R15 ;  /* 0x0000000f000f7308 */ /* 0x000e300000000800 */
[----:B------:R-:W-:Y:S01]  /*5490*/  MUFU.EX2 R20, R20 ;  /* 0x0000001400147308 */ /* 0x000fe20000000800 */
[----:B--2---:R-:W-:Y:S01]  /*54a0*/  F2FP.BF16.F32.PACK_AB R159, R182, R179 ;  /* 0x000000b3b69f723e */ /* 0x004fe200000010ff */
[----:B------:R-:W-:-:S04]  /*54b0*/  FADD.FTZ R179, R179, R180 ;  /* 0x000000b4b3b37221 */ /* 0x000fc80000010000 */
[----:B------:R1:W-:Y:S01]  /*54c0*/  STSM.16.M88.4 [R23], R156 ;  /* 0x0000009c17007844 */ /* 0x0003e20000000200 */
[----:B------:R-:W-:Y:S01]  /*54d0*/  FADD.FTZ R182, R182, R179 ;  /* 0x000000b3b6b67221 */ /* 0x000fe20000010000 */
[----:B------:R-:W2:Y:S01]  /*54e0*/  MUFU.EX2 R21, R21 ;  /* 0x0000001500157308 */ /* 0x000ea20000000800 */
[----:B0-----:R-:W-:Y:S01]  /*54f0*/  F2FP.BF16.F32.PACK_AB R160, R15, R14 ;  /* 0x0000000e0fa0723e */ /* 0x001fe200000010ff */
[----:B------:R-:W-:-:S04]  /*5500*/  FADD.FTZ R14, R14, R13 ;  /* 0x0000000d0e0e7221 */ /* 0x000fc80000010000 */
[----:B------:R-:W-:Y:S02]  /*5510*/  FADD.FTZ R15, R15, R14 ;  /* 0x0000000e0f0f7221 */ /* 0x000fe40000010000 */
[----:B------:R-:W-:Y:S08]  /*5520*/  MUFU.EX2 R181, R181 ;  /* 0x000000b500b57308 */ /* 0x000ff00000000800 */
[----:B------:R-:W0:Y:S01]  /*5530*/  MUFU.EX2 R210, R210 ;  /* 0x000000d200d27308 */ /* 0x000e220000000800 */
[----:B--2---:R-:W-:Y:S01]  /*5540*/  F2FP.BF16.F32.PACK_AB R162, R21, R20 ;  /* 0x0000001415a2723e */ /* 0x004fe200000010ff */
[----:B------:R-:W-:-:S04]  /*5550*/  FADD.FTZ R20, R20, R15 ;  /* 0x0000000f14147221 */ /* 0x000fc80000010000 */
[----:B------:R-:W-:Y:S02]  /*5560*/  FADD.FTZ R20, R21, R20 ;  /* 0x0000001415147221 */ /* 0x000fe40000010000 */
[----:B------:R-:W-:Y:S08]  /*5570*/  MUFU.EX2 R183, R183 ;  /* 0x000000b700b77308 */ /* 0x000ff00000000800 */
        /* <DEDUP_REMOVED lines=8> */
[----:B------:R1:W-:Y:S01]  /*5600*/  STSM.16.M88.4 [R185], R160 ;  /* 0x000000a0b9007844 */ /* 0x0003e20000000200 */
[----:B------:R-:W-:Y:S01]  /*5610*/  FADD.FTZ R212, R212, R183 ;  /* 0x000000b7d4d47221 */ /* 0x000fe20000010000 */
        /* <DEDUP_REMOVED lines=14> */
[----:B------:R-:W-:Y:S01]  /*5700*/  FADD.FTZ R214, R214, R211 ;  /* 0x000000d3d6d67221 */ /* 0x000fe20000010000 */
[----:B--2---:R-:W-:-:S03]  /*5710*/  F2FP.BF16.F32.PACK_AB R167, R216, R213 ;  /* 0x000000d5d8a7723e */ /* 0x004fc600000010ff */
[----:B------:R-:W-:Y:S02]  /*5720*/  FADD.FTZ R213, R213, R214 ;  /* 0x000000d6d5d57221 */ /* 0x000fe40000010000 */
[----:B------:R1:W-:Y:S01]  /*5730*/  STSM.16.M88.4 [R184], R164 ;  /* 0x000000a4b8007844 */ /* 0x0003e20000000200 */
[----:B------:R-:W-:Y:S01]  /*5740*/  WARPGROUP.ARRIVE ;  /* 0x00000000000079c5 */ /* 0x000fe20000000000 */
[----:B------:R-:W-:-:S05]  /*5750*/  FADD.FTZ R8, R216, R213 ;  /* 0x000000d5d8087221 */ /* 0x000fca0000010000 */
[----:B------:R-:W-:Y:S03]  /*5760*/  HGMMA.64x256x16.F32.BF16 R24, R152, gdesc[UR12].tnspB, RZ, !UPT, gsb0 ;  /* 0x43e0000c98187df0 */ /* 0x000fe6000c0018ff */
        /* <DEDUP_REMOVED lines=10> */
[----:B------:R-:W-:Y:S01]  /*5810*/  HGMMA.64x256x16.F32.BF16 R24, R160, gdesc[UR4].tnspB, R24, gsb0 ;  /* 0x43e00004a0187df0 */ /* 0x000fe20008001818 */
[----:B------:R-:W-:Y:S01]  /*5820*/  UMOV UR6, UR10 ;  /* 0x0000000a00067c82 */ /* 0x000fe20008000000 */
        /* <DEDUP_REMOVED lines=14> */
.L_x_1004:
        /* <DEDUP_REMOVED lines=10> */
.L_x_1016:
        /* <DEDUP_REMOVED lines=9> */
.L_x_1006:
[----:B------:R-:W-:Y:S01]  /*5a40*/  ULEA UR6, UR36, UR40, 0x3 ;  /* 0x0000002824067291 */ /* 0x000fe2000f8e183f */
[----:B------:R-:W-:-:S08]  /*5a50*/  SHF.L.U32 R3, R2, 0x1f, RZ ;  /* 0x0000001f02037819 */ /* 0x000fd000000006ff */
[----:B------:R0:W1:Y:S01]  /*5a60*/  SYNCS.PHASECHK.TRANS64.TRYWAIT P2, [UR6+0x38830], R3 ;  /* 0x03883003ff0075a7 */ /* 0x0000620008040146 */
[----:B------:R-:W-:Y:S05]  /*5a70*/  @!P0 BRA `(.L_x_1007) ;  /* 0x0000000000048947 */ /* 0x000fea0003800000 */
[----:B------:R-:W-:Y:S01]  /*5a80*/  BPT.TRAP 0x1 ;  /* 0x000000040000795c */ /* 0x000fe20000300000 */
.L_x_1007:
[----:B-1----:R-:W-:Y:S05]  /*5a90*/  @P2 BRA `(.L_x_1008) ;  /* 0x0000000000082947 */ /* 0x002fea0003800000 */
[----:B------:R-:W1:Y:S02]  /*5aa0*/  SYNCS.PHASECHK.TRANS64.TRYWAIT P2, [UR6+0x38830], R3 ;  /* 0x03883003ff0075a7 */ /* 0x000e640008040146 */
[----:B-1----:R-:W-:Y:S05]  /*5ab0*/  @!P2 BRA `(.L_x_1009) ;  /* 0x000000c80098a947 */ /* 0x002fea0003800000 */
.L_x_1008:
        /* <DEDUP_REMOVED lines=28> */
.L_x_1010:
[----:B------:R2:W3:Y:S01]  /*5c80*/  SYNCS.PHASECHK.TRANS64.TRYWAIT P2, [UR6+0x38850], R3 ;  /* 0x03885003ff0075a7 */ /* 0x0004e20008040146 */
[----:B------:R-:W-:Y:S05]  /*5c90*/  @!P0 BRA `(.L_x_1011) ;  /* 0x0000000000048947 */ /* 0x000fea0003800000 */
[----:B------:R-:W-:Y:S01]  /*5ca0*/  BPT.TRAP 0x1 ;  /* 0x000000040000795c */ /* 0x000fe20000300000 */
.L_x_1011:
[----:B---3--:R-:W-:Y:S05]  /*5cb0*/  @P2 BRA `(.L_x_1012) ;  /* 0x0000000000082947 */ /* 0x008fea0003800000 */
[----:B------:R-:W3:Y:S02]  /*5cc0*/  SYNCS.PHASECHK.TRANS64.TRYWAIT P2, [UR6+0x38850], R3 ;  /* 0x03885003ff0075a7 */ /* 0x000ee40008040146 */
[----:B---3--:R-:W-:Y:S05]  /*5cd0*/  @!P2 BRA `(.L_x_1013) ;  /* 0x000000c80028a947 */ /* 0x008fea0003800000 */
.L_x_1012:
[----:B------:R-:W-:Y:S01]  /*5ce0*/  UIADD3 UR10, UR40, 0x26400, URZ ;  /* 0x00026400280a7890 */ /* 0x000fe2000fffe03f */
[----:B------:R-:W-:Y:S01]  /*5cf0*/  WARPGROUP.ARRIVE ;  /* 0x00000000000079c5 */ /* 0x000fe20000000000 */
[----:B------:R-:W-:-:S05]  /*5d00*/  ULEA UR11, UR36, UR4, 0xc ;  /* 0x00000004240b7291 */ /* 0x000fca000f8e603f */
[----:B-1----:R-:W1:Y:S01]  /*5d10*/  S2R R4, SR_TID.X ;  /* 0x0000000000047919 */ /* 0x002e620000002100 */
[----:B------:R-:W-:Y:S01]  /*5d20*/  USHF.R.U32.HI UR10, URZ, 0x4, UR10 ;  /* 0x000000043f0a7899 */ /* 0x000fe2000801160a */
[----:B------:R-:W-:Y:S01]  /*5d30*/  UMOV UR23, 0x40000040 ;  /* 0x4000004000177882 */ /* 0x000fe20000000000 */
[----:B------:R-:W-:Y:S02]  /*5d40*/  UMOV UR21, 0x40000040 ;  /* 0x4000004000157882 */ /* 0x000fe40000000000 */
[----:B------:R-:W-:Y:S01]  /*5d50*/  ULOP3.LUT UR10, UR10, 0x3fff, URZ, 0xc0, !UPT ;  /* 0x00003fff0a0a7892 */ /* 0x000fe2000f8ec03f */
[----:B------:R-:W-:Y:S01]  /*5d60*/  UMOV UR22, UR11 ;  /* 0x0000000b00167c82 */ /* 0x000fe20008000000 */
[----:B------:R-:W-:Y:S02]  /*5d70*/  UIADD3 UR19, UR11, 0x800, URZ ;  /* 0x000008000b137890 */ /* 0x000fe4000fffe03f */
[----:B------:R-:W-:-:S04]  /*5d80*/  ULOP3.LUT UR10, UR10, 0x10000, URZ, 0xfc, !UPT ;  /* 0x000100000a0a7892 */ /* 0x000fc8000f8efc3f */
[----:B------:R-:W-:-:S03]  /*5d90*/  UIADD3 UR24, UR10, 0x800, URZ ;  /* 0x000008000a187890 */ /* 0x000fc6000fffe03f */
[----:B------:R-:W-:Y:S02]  /*5da0*/  UMOV UR20, UR10 ;  /* 0x0000000a00147c82 */ /* 0x000fe40008000000 */
[----:B------:R-:W-:Y:S01]  /*5db0*/  HGMMA.64x64x16.F32.BF16 R152, gdesc[UR20], R152, gsb0 ;  /* 0x00e00000149879f0 */ /* 0x000fe20008001898 */
[----:B------:R-:W-:Y:S02]  /*5dc0*/  UIADD3 UR22, UR11, 0x2, URZ ;  /* 0x000000020b167890 */ /* 0x000fe4000fffe03f */
[----:B------:R-:W-:Y:S01]  /*5dd0*/  UIADD3 UR20, UR10, 0x2, URZ ;  /* 0x000000020a147890 */ /* 0x000fe2000fffe03f */
[----:B------:R-:W-:Y:S01]  /*5de0*/  UMOV UR23, 0x40000040 ;  /* 0x4000004000177882 */ /* 0x000fe20000000000 */
[----:B------:R-:W-:Y:S01]  /*5df0*/  UMOV UR21, 0x40000040 ;  /* 0x4000004000157882 */ /* 0x000fe20000000000 */
[----:B-1----:R-:W-:-:S05]  /*5e00*/  SHF.R.U32.HI R4, RZ, 0x7, R4 ;  /* 0x00000007ff047819 */ /* 0x002fca0000011604 */
[----:B0-2---:R-:W0:Y:S02]  /*5e10*/  SHFL.IDX PT, R3, R4, RZ, 0x1f ;  /* 0x00001fff04037589 */ /* 0x005e2400000e0000 */
        /* <DEDUP_REMOVED lines=258> */
.L_x_1014:
[----:B------:R-:W-:Y:S01]  /*6e40*/  ULDC UR10, c[0x0][0xad0] ;  /* 0x0002b400000a7ab9 */ /* 0x000fe20000000800 */
[----:B------:R-:W-:Y:S01]  /*6e50*/  ULDC UR11, c[0x0][0xa80] ;  /* 0x0002a000000b7ab9 */ /* 0x000fe20000000800 */
        /* <DEDUP_REMOVED lines=35> */
[----:B------:R-:W-:Y:S01]  /*7090*/  FMUL.FTZ R211, R183, UR10 ;  /* 0x0000000ab7d37c20 */ /* 0x000fe20008410000 */
[----:B------:R-:W-:-:S02]  /*70a0*/  ULEA UR14, UR36, UR5, 0xc ;  /* 0x00000005240e7291 */ /* 0x000fc4000f8e603f */
[----:B------:R-:W1:Y:S01]  /*70b0*/  MUFU.TANH R154, R154 ;  /* 0x0000009a009a7308 */ /* 0x000e620000002400 */
[----:B--2---:R-:W-:Y:S01]  /*70c0*/  FMNMX.FTZ R3, R15, R164, !PT ;  /* 0x000000a40f037209 */ /* 0x004fe20007810000 */
[----:B------:R-:W-:Y:S01]  /*70d0*/  FMUL.FTZ R164, R177, UR10 ;  /* 0x0000000ab1a47c20 */ /* 0x000fe20008410000 */
[----:B------:R-:W-:Y:S01]  /*70e0*/  FMUL.FTZ R177, R174, UR10 ;  /* 0x0000000aaeb17c20 */ /* 0x000fe20008410000 */
[----:B------:R-:W-:Y:S01]  /*70f0*/  UIADD3 UR10, UR6, 0x38840, URZ ;  /* 0x00038840060a7890 */ /* 0x000fe2000fffe03f */
[----:B------:R-:W-:Y:S01]  /*7100*/  UMOV UR15, 0x40000040 ;  /* 0x40000040000f7882 */ /* 0x000fe20000000000 */
[----:B------:R-:W-:Y:S02]  /*7110*/  UMOV UR19, 0x40000040 ;  /* 0x4000004000137882 */ /* 0x000fe40000000000 */
[----:B------:R-:W2:Y:S01]  /*7120*/  MUFU.TANH R155, R155 ;  /* 0x0000009b009b7308 */ /* 0x000ea20000002400 */
[----:B0-----:R-:W-:Y:S01]  /*7130*/  FMNMX.FTZ R3, R20, R3, !PT ;  /* 0x0000000314037209 */ /* 0x001fe20007810000 */
[----:B------:R-:W-:-:S06]  /*7140*/  UPRMT UR10, UR39, 0x654, UR10 ;  /* 0x00000654270a7896 */ /* 0x000fcc000800000a */
[----:B------:R-:W0:Y:S01]  /*7150*/  MUFU.TANH R156, R156 ;  /* 0x0000009c009c7308 */ /* 0x000e220000002400 */
[----:B-1----:R-:W-:Y:S02]  /*7160*/  FMNMX.FTZ R168, R154, R3, !PT ;  /* 0x000000039aa87209 */ /* 0x002fe40007810000 */
[----:B------:R-:W-:Y:S01]  /*7170*/  SYNCS.ARRIVE.TRANS64.RED.A1T0 RZ, [UR10], RZ ;  /* 0x000000ffffff79a7 */ /* 0x000fe2000810040a */
[----:B------:R-:W-:-:S04]  /*7180*/  UIADD3 UR10, UR14, 0x80, URZ ;  /* 0x000000800e0a7890 */ /* 0x000fc8000fffe03f */
[----:B------:R-:W1:Y:S01]  /*7190*/  MUFU.TANH R157, R157 ;  /* 0x0000009d009d7308 */ /* 0x000e620000002400 */
[----:B--2---:R-:W-:Y:S02]  /*71a0*/  FMNMX.FTZ R3, R155, R168, !PT ;  /* 0x000000a89b037209 */ /* 0x004fe40007810000 */
[----:B------:R-:W-:Y:S01]  /*71b0*/  UMOV UR18, UR10 ;  /* 0x0000000a00127c82 */ /* 0x000fe20008000000 */
[----:B------:R-:W-:-:S04]  /*71c0*/  UIADD3 UR10, UR14, 0x100, URZ ;  /* 0x000001000e0a7890 */ /* 0x000fc8000fffe03f */
        /* <DEDUP_REMOVED lines=21> */
[----:B------:R-:W3:Y:S08]  /*7320*/  MUFU.TANH R11, R11 ;  /* 0x0000000b000b7308 */ /* 0x000ef00000002400 */
[----:B------:R-:W4:Y:S08]  /*7330*/  MUFU.TANH R12, R12 ;  /* 0x0000000c000c7308 */ /* 0x000f300000002400 */
[----:B------:R-:W5:Y:S01]  /*7340*/  MUFU.TANH R162, R162 ;  /* 0x000000a200a27308 */ /* 0x000f620000002400 */
[----:B0-----:R-:W-:-:S02]  /*7350*/  FMNMX.FTZ R21, R168, R3, !PT ;  /* 0x00000003a8157209 */ /* 0x001fc40007810000 */
[----:B-1----:R-:W-:-:S05]  /*7360*/  FMNMX.FTZ R168, R10, R7, !PT ;  /* 0x000000070aa87209 */ /* 0x002fca0007810000 */
[----:B------:R-:W0:Y:S01]  /*7370*/  MUFU.TANH R163, R163 ;  /* 0x000000a300a37308 */ /* 0x000e220000002400 */
[----:B------:R-:W1:Y:S01]  /*7380*/  SHFL.BFLY PT, R170, R21, 0x1, 0x1f ;  /* 0x0c201f0015aa7f89 */ /* 0x000e6200000e0000 */
[----:B--2---:R-:W-:-:S04]  /*7390*/  FMNMX.FTZ R168, R9, R168, !PT ;  /* 0x000000a809a87209 */ /* 0x004fc80007810000 */
[----:B---3--:R-:W-:Y:S02]  /*73a0*/  FMNMX.FTZ R3, R11, R168, !PT ;  /* 0x000000a80b037209 */ /* 0x008fe40007810000 */
[----:B------:R-:W2:Y:S02]  /*73b0*/  MUFU.TANH R166, R166 ;  /* 0x000000a600a67308 */ /* 0x000ea40000002400 */
[----:B----4-:R-:W-:-:S04]  /*73c0*/  FMNMX.FTZ R3, R12, R3, !PT ;  /* 0x000000030c037209 */ /* 0x010fc80007810000 */
[----:B-----5:R-:W-:Y:S02]  /*73d0*/  FMNMX.FTZ R168, R162, R3, !PT ;  /* 0x00000003a2a87209 */ /* 0x020fe40007810000 */
[----:B------:R-:W3:Y:S08]  /*73e0*/  MUFU.TANH R167, R167 ;  /* 0x000000a700a77308 */ /* 0x000ef00000002400 */
[----:B------:R-:W4:Y:S01]  /*73f0*/  MUFU.TANH R172, R172 ;  /* 0x000000ac00ac7308 */ /* 0x000f220000002400 */
[----:B-1----:R-:W-:-:S02]  /*7400*/  FMNMX.FTZ R3, R21, R170, !PT ;  /* 0x000000aa15037209 */ /* 0x002fc40007810000 */
[----:B0-----:R-:W-:-:S03]  /*7410*/  FMNMX.FTZ R21, R163, R168, !PT ;  /* 0x000000a8a3157209 */ /* 0x001fc60007810000 */
[C---:B------:R-:W-:Y:S02]  /*7420*/  FADD.FTZ R168, -R3.reuse, R14 ;  /* 0x0000000e03a87221 */ /* 0x040fe40000010100 */
[----:B------:R-:W0:Y:S01]  /*7430*/  MUFU.TANH R176, R176 ;  /* 0x000000b000b07308 */ /* 0x000e220000002400 */
[----:B--2---:R-:W-:Y:S01]  /*7440*/  FMNMX.FTZ R14, R166, R21, !PT ;  /* 0x00000015a60e7209 */ /* 0x004fe20007810000 */
[----:B------:R-:W-:Y:S01]  /*7450*/  FMUL.FTZ R213, R3, UR11 ;  /* 0x0000000b03d57c20 */ /* 0x000fe20008410000 */
[----:B------:R-:W-:Y:S02]  /*7460*/  FMUL.FTZ R21, R168, UR11 ;  /* 0x0000000ba8157c20 */ /* 0x000fe40008410000 */
[----:B---3--:R-:W-:Y:S01]  /*7470*/  FMNMX.FTZ R169, R167, R14, !PT ;  /* 0x0000000ea7a97209 */ /* 0x008fe20007810000 */
[--C-:B------:R-:W-:Y:S01]  /*7480*/  FFMA.FTZ R14, R13, UR11, -R213.reuse ;  /* 0x0000000b0d0e7c23 */ /* 0x100fe200080108d5 */
[--C-:B------:R-:W-:Y:S01]  /*7490*/  FFMA.FTZ R174, R154, UR11, -R213.reuse ;  /* 0x0000000b9aae7c23 */ /* 0x100fe200080108d5 */
[----:B------:R-:W1:Y:S01]  /*74a0*/  MUFU.TANH R177, R177 ;  /* 0x000000b100b17308 */ /* 0x000e620000002400 */
[----:B----4-:R-:W-:Y:S01]  /*74b0*/  FMNMX.FTZ R169, R172, R169, !PT ;  /* 0x000000a9aca97209 */ /* 0x010fe20007810000 */
[--C-:B------:R-:W-:Y:S01]  /*74c0*/  FFMA.FTZ R15, R15, UR11, -R213.reuse ;  /* 0x0000000b0f0f7c23 */ /* 0x100fe200080108d5 */
[--C-:B------:R-:W-:Y:S01]  /*74d0*/  FFMA.FTZ R20, R20, UR11, -R213.reuse ;  /* 0x0000000b14147c23 */ /* 0x100fe200080108d5 */
[--C-:B------:R-:W-:Y:S01]  /*74e0*/  FFMA.FTZ R170, R156, UR11, -R213.reuse ;  /* 0x0000000b9caa7c23 */ /* 0x100fe200080108d5 */
[--C-:B------:R-:W-:Y:S01]  /*74f0*/  FFMA.FTZ R171, R157, UR11, -R213.reuse ;  /* 0x0000000b9dab7c23 */ /* 0x100fe200080108d5 */
[--C-:B------:R-:W-:Y:S01]  /*7500*/  FFMA.FTZ R173, R158, UR11, -R213.reuse ;  /* 0x0000000b9ead7c23 */ /* 0x100fe200080108d5 */
[--C-:B------:R-:W-:Y:S01]  /*7510*/  FFMA.FTZ R159, R159, UR11, -R213.reuse ;  /* 0x0000000b9f9f7c23 */ /* 0x100fe200080108d5 */
[----:B------:R-:W2:Y:S01]  /*7520*/  MUFU.TANH R180, R180 ;  /* 0x000000b400b47308 */ /* 0x000ea20000002400 */
[----:B0-----:R-:W-:Y:S01]  /*7530*/  FMNMX.FTZ R168, R176, R169, !PT ;  /* 0x000000a9b0a87209 */ /* 0x001fe20007810000 */
[--C-:B------:R-:W-:Y:S01]  /*7540*/  FFMA.FTZ R178, R160, UR11, -R213.reuse ;  /* 0x0000000ba0b27c23 */ /* 0x100fe200080108d5 */
[--C-:B------:R-:W-:Y:S01]  /*7550*/  FFMA.FTZ R182, R161, UR11, -R213.reuse ;  /* 0x0000000ba1b67c23 */ /* 0x100fe200080108d5 */
[--C-:B------:R-:W-:Y:S01]  /*7560*/  FFMA.FTZ R183, R164, UR11, -R213.reuse ;  /* 0x0000000ba4b77c23 */ /* 0x100fe200080108d5 */
[----:B------:R-:W-:-:S03]  /*7570*/  FFMA.FTZ R212, R165, UR11, -R213 ;  /* 0x0000000ba5d47c23 */ /* 0x000fc600080108d5 */
[----:B------:R-:W0:Y:S01]  /*7580*/  MUFU.TANH R181, R181 ;  /* 0x000000b500b57308 */ /* 0x000e220000002400 */
[----:B-1----:R-:W-:Y:S01]  /*7590*/  FMNMX.FTZ R13, R177, R168, !PT ;  /* 0x000000a8b10d7209 */ /* 0x002fe20007810000 */
[----:B------:R-:W-:-:S06]  /*75a0*/  FFMA.FTZ R168, R4, UR11, -R213 ;  /* 0x0000000b04a87c23 */ /* 0x000fcc00080108d5 */
[----:B------:R-:W1:Y:S01]  /*75b0*/  MUFU.TANH R179, R179 ;  /* 0x000000b300b37308 */ /* 0x000e620000002400 */
[----:B--2---:R-:W-:-:S07]  /*75c0*/  FMNMX.FTZ R4, R180, R13, !PT ;  /* 0x0000000db4047209 */ /* 0x004fce0007810000 */
[----:B------:R-:W2:Y:S01]  /*75d0*/  MUFU.TANH R210, R210 ;  /* 0x000000d200d27308 */ /* 0x000ea20000002400 */
[----:B0-----:R-:W-:-:S07]  /*75e0*/  FMNMX.FTZ R4, R181, R4, !PT ;  /* 0x00000004b5047209 */ /* 0x001fce0007810000 */
[----:B------:R-:W0:Y:S01]  /*75f0*/  MUFU.TANH R211, R211 ;  /* 0x000000d300d37308 */ /* 0x000e220000002400 */
[----:B-1----:R-:W-:-:S07]  /*7600*/  FMNMX.FTZ R169, R179, R4, !PT ;  /* 0x00000004b3a97209 */ /* 0x002fce0007810000 */
[----:B------:R-:W1:Y:S01]  /*7610*/  MUFU.EX2 R21, R21 ;  /* 0x0000001500157308 */ /* 0x000e620000000800 */
[----:B--2---:R-:W-:Y:S01]  /*7620*/  FMNMX.FTZ R4, R210, R169, !PT ;  /* 0x000000a9d2047209 */ /* 0x004fe20007810000 */
[----:B------:R-:W-:-:S06]  /*7630*/  FFMA.FTZ R169, R155, UR11, -R213 ;  /* 0x0000000b9ba97c23 */ /* 0x000fcc00080108d5 */
[----:B------:R-:W-:Y:S01]  /*7640*/  MUFU.EX2 R14, R14 ;  /* 0x0000000e000e7308 */ /* 0x000fe20000000800 */
[----:B0-----:R-:W-:-:S05]  /*7650*/  FMNMX.FTZ R4, R211, R4, !PT ;  /* 0x00000004d3047209 */ /* 0x001fca0007810000 */
[----:B------:R-:W0:Y:S02]  /*7660*/  SHFL.BFLY PT, R175, R4, 0x2, 0x1f ;  /* 0x0c401f0004af7f89 */ /* 0x000e2400000e0000 */
[----:B------:R-:W-:Y:S01]  /*7670*/  MUFU.EX2 R13, R168 ;  /* 0x000000a8000d7308 */ /* 0x000fe20000000800 */
[-C--:B-1----:R-:W-:Y:S01]  /*7680*/  FMUL.FTZ R24, R24, R21.reuse ;  /* 0x0000001518187220 */ /* 0x082fe20000410000 */
        /* <DEDUP_REMOVED lines=20> */
[----:B0-----:R-:W-:Y:S01]  /*77d0*/  FMNMX.FTZ R154, R4, R175, !PT ;  /* 0x000000af049a7209 */ /* 0x001fe20007810000 */
[--C-:B------:R-:W-:Y:S01]  /*77e0*/  FFMA.FTZ R175, R152, UR11, -R213.reuse ;  /* 0x0000000b98af7c23 */ /* 0x100fe200080108d5 */
[----:B------:R-:W-:Y:S01]  /*77f0*/  FFMA.FTZ R213, R153, UR11, -R213 ;  /* 0x0000000b99d57c23 */ /* 0x000fe200080108d5 */
[----:B------:R-:W-:Y:S01]  /*7800*/  IMAD.MOV R153, RZ, RZ, -R19 ;  /* 0x000000ffff997224 */ /* 0x000fe200078e0a13 */
[----:B------:R-:W-:Y:S01]  /*7810*/  MUFU.EX2 R168, R174 ;  /* 0x000000ae00a87308 */ /* 0x000fe20000000800 */
[----:B------:R-:W0:Y:S01]  /*7820*/  SHFL.BFLY PT, R155, R154, 0x1, 0x1f ;  /* 0x0c201f009a9b7f89 */ /* 0x000e2200000e0000 */
[-C--:B------:R-:W-:Y:S01]  /*7830*/  FMUL.FTZ R61, R61, R21.reuse ;  /* 0x000000153d3d7220 */ /* 0x080fe20000410000 */
[----:B------:R-:W-:Y:S01]  /*7840*/  FMUL.FTZ R64, R64, R21 ;  /* 0x0000001540407220 */ /* 0x000fe20000410000 */
[----:B------:R-:W-:Y:S01]  /*7850*/  ISETP.NE.AND P2, PT, R18, R153, PT ;  /* 0x000000991200720c */ /* 0x000fe20003f45270 */
        /* <DEDUP_REMOVED lines=20> */
[----:B0-----:R-:W-:Y:S01]  /*79a0*/  FMNMX.FTZ R4, R154, R155, !PT ;  /* 0x0000009b9a047209 */ /* 0x001fe20007810000 */
[----:B------:R-:W-:Y:S01]  /*79b0*/  IMAD.U32 R154, RZ, RZ, UR7 ;  /* 0x00000007ff9a7e24 */ /* 0x000fe2000f8e00ff */
[----:B-1----:R-:W-:Y:S01]  /*79c0*/  F2FP.BF16.F32.PACK_AB R156, R169, R168 ;  /* 0x000000a8a99c723e */ /* 0x002fe200000010ff */
[-C--:B------:R-:W-:Y:S01]  /*79d0*/  FMUL.FTZ R100, R100, R21.reuse ;  /* 0x0000001564647220 */ /* 0x080fe20000410000 */
[----:B------:R-:W-:Y:S01]  /*79e0*/  FMUL.FTZ R101, R101, R21 ;  /* 0x0000001565657220 */ /* 0x000fe20000410000 */
[----:B------:R-:W-:Y:S01]  /*79f0*/  FADD.FTZ R7, -R4, R7 ;  /* 0x0000000704077221 */ /* 0x000fe20000010100 */
[----:B------:R-:W-:-:S02]  /*7a00*/  @!P2 IMAD R153, R154, 0x40, R17 ;  /* 0x000000409a99a824 */ /* 0x000fc400078e0211 */
[----:B------:R-:W-:Y:S01]  /*7a10*/  FMUL.FTZ R152, R4, UR11 ;  /* 0x0000000b04987c20 */ /* 0x000fe20008410000 */
[----:B------:R-:W-:Y:S01]  /*7a20*/  MUFU.EX2 R173, R173 ;  /* 0x000000ad00ad7308 */ /* 0x000fe20000000800 */
[----:B------:R-:W-:Y:S01]  /*7a30*/  FMUL.FTZ R7, R7, UR11 ;  /* 0x0000000b07077c20 */ /* 0x000fe20008410000 */
[-C--:B------:R-:W-:Y:S01]  /*7a40*/  FMUL.FTZ R104, R104, R21.reuse ;  /* 0x0000001568687220 */ /* 0x080fe20000410000 */
[--C-:B------:R-:W-:Y:S01]  /*7a50*/  FFMA.FTZ R219, R176, UR11, -R152.reuse ;  /* 0x0000000bb0db7c23 */ /* 0x100fe20008010898 */
[----:B------:R-:W-:Y:S01]  /*7a60*/  @!P2 LEA R154, R153, UR40, 0x2 ;  /* 0x00000028999aac11 */ /* 0x000fe2000f8e10ff */
[--C-:B------:R-:W-:Y:S01]  /*7a70*/  FFMA.FTZ R176, R177, UR11, -R152.reuse ;  /* 0x0000000bb1b07c23 */ /* 0x100fe20008010898 */
[--C-:B------:R-:W-:Y:S01]  /*7a80*/  FFMA.FTZ R10, R10, UR11, -R152.reuse ;  /* 0x0000000b0a0a7c23 */ /* 0x100fe20008010898 */
[--C-:B------:R-:W-:Y:S01]  /*7a90*/  FFMA.FTZ R9, R9, UR11, -R152.reuse ;  /* 0x0000000b09097c23 */ /* 0x100fe20008010898 */
[----:B------:R-:W0:Y:S01]  /*7aa0*/  MUFU.EX2 R7, R7 ;  /* 0x0000000700077308 */ /* 0x000e220000000800 */
        /* <DEDUP_REMOVED lines=12> */
[----:B------:R-:W-:Y:S01]  /*7b70*/  @!P2 STS [R154+0x38400], R21 ;  /* 0x038400159a00a388 */ /* 0x000fe20000000800 */
[----:B------:R-:W-:Y:S01]  /*7b80*/  MUFU.EX2 R10, R10 ;  /* 0x0000000a000a7308 */ /* 0x000fe20000000800 */
[----:B------:R-:W-:Y:S01]  /*7b90*/  F2FP.BF16.F32.PACK_AB R152, R13, R14 ;  /* 0x0000000e0d98723e */ /* 0x000fe200000010ff */
[----:B------:R-:W-:Y:S01]  /*7ba0*/  FMUL.FTZ R105, R105, R21 ;  /* 0x0000001569697220 */ /* 0x000fe20000410000 */
[----:B0-----:R0:W-:Y:S01]  /*7bb0*/  @!P2 STS [R154+0x38420], R7 ;  /* 0x038420079a00a388 */ /* 0x0011e20000000800 */
[----:B------:R-:W-:Y:S01]  /*7bc0*/  F2FP.BF16.F32.PACK_AB R158, R171, R170 ;  /* 0x000000aaab9e723e */ /* 0x000fe200000010ff */
[-C--:B------:R-:W-:Y:S01]  /*7bd0*/  FMUL.FTZ R26, R26, R7.reuse ;  /* 0x000000071a1a7220 */ /* 0x080fe20000410000 */
[-C--:B------:R-:W-:Y:S01]  /*7be0*/  FMUL.FTZ R27, R27, R7.reuse ;  /* 0x000000071b1b7220 */ /* 0x080fe20000410000 */
[-C--:B------:R-:W-:Y:S01]  /*7bf0*/  FMUL.FTZ R30, R30, R7.reuse ;  /* 0x000000071e1e7220 */ /* 0x080fe20000410000 */
[----:B------:R-:W1:Y:S01]  /*7c00*/  MUFU.EX2 R9, R9 ;  /* 0x0000000900097308 */ /* 0x000e620000000800 */
[-C--:B------:R-:W-:Y:S01]  /*7c10*/  FMUL.FTZ R31, R31, R7.reuse ;  /* 0x000000071f1f7220 */ /* 0x080fe20000410000 */
[-C--:B------:R-:W-:Y:S01]  /*7c20*/  FMUL.FTZ R34, R34, R7.reuse ;  /* 0x0000000722227220 */ /* 0x080fe20000410000 */
[-C--:B------:R-:W-:Y:S01]  /*7c30*/  FMUL.FTZ R35, R35, R7.reuse ;  /* 0x0000000723237220 */ /* 0x080fe20000410000 */
[----:B------:R-:W-:Y:S01]  /*7c40*/  FMUL.FTZ R38, R38, R7 ;  /* 0x0000000726267220 */ /* 0x000fe20000410000 */
[----:B0-----:R-:W-:Y:S01]  /*7c50*/  F2FP.BF16.F32.PACK_AB R154, R20, R15 ;  /* 0x0000000f149a723e */ /* 0x001fe200000010ff */
        /* <DEDUP_REMOVED lines=11> */
[----:B-1----:R-:W-:Y:S01]  /*7d10*/  F2FP.BF16.F32.PACK_AB R153, R9, R10 ;  /* 0x0000000a0999723e */ /* 0x002fe200000010ff */
        /* <DEDUP_REMOVED lines=14> */
[----:B------:R-:W1:Y:S01]  /*7e00*/  MUFU.EX2 R215, R215 ;  /* 0x000000d700d77308 */ /* 0x000e620000000800 */
[----:B0-----:R-:W-:Y:S01]  /*7e10*/  F2FP.BF16.F32.PACK_AB R155, R12, R11 ;  /* 0x0000000b0c9b723e */ /* 0x001fe200000010ff */
        /* <DEDUP_REMOVED lines=16> */
[----:B------:R-:W-:Y:S01]  /*7f20*/  FMUL.FTZ R107, R107, R7 ;  /* 0x000000076b6b7220 */ /* 0x000fe20000410000 */
[-C--:B------:R-:W-:Y:S01]  /*7f30*/  FMUL.FTZ R108, R108, R21.reuse ;  /* 0x000000156c6c7220 */ /* 0x080fe20000410000 */
[----:B------:R-:W-:Y:S01]  /*7f40*/  FMUL.FTZ R109, R109, R21 ;  /* 0x000000156d6d7220 */ /* 0x000fe20000410000 */
[-C--:B------:R-:W-:Y:S01]  /*7f50*/  FMUL.FTZ R110, R110, R7.reuse ;  /* 0x000000076e6e7220 */ /* 0x080fe20000410000 */
[----:B------:R-:W-:Y:S01]  /*7f60*/  FMUL.FTZ R111, R111, R7 ;  /* 0x000000076f6f7220 */ /* 0x000fe20000410000 */
[-C--:B------:R-:W-:Y:S01]  /*7f70*/  FMUL.FTZ R112, R112, R21.reuse ;  /* 0x0000001570707220 */ /* 0x080fe20000410000 */
[----:B------:R0:W1:Y:S01]  /*7f80*/  MUFU.EX2 R174, R159 ;  /* 0x0000009f00ae7308 */ /* 0x0000620000000800 */
[----:B------:R-:W-:Y:S01]  /*7f90*/  FMUL.FTZ R113, R113, R21 ;  /* 0x0000001571717220 */ /* 0x000fe20000410000 */
[-C--:B------:R-:W-:Y:S01]  /*7fa0*/  FMUL.FTZ R114, R114, R7.reuse ;  /* 0x0000000772727220 */ /* 0x080fe20000410000 */
[----:B------:R-:W-:Y:S01]  /*7fb0*/  FMUL.FTZ R115, R115, R7 ;  /* 0x0000000773737220 */ /* 0x000fe20000410000 */
[-C--:B------:R-:W-:Y:S01]  /*7fc0*/  FMUL.FTZ R116, R116, R21.reuse ;  /* 0x0000001574747220 */ /* 0x080fe20000410000 */
[----:B------:R-:W-:Y:S01]  /*7fd0*/  FMUL.FTZ R117, R117, R21 ;  /* 0x0000001575757220 */ /* 0x000fe20000410000 */
[-C--:B------:R-:W-:Y:S01]  /*7fe0*/  FMUL.FTZ R118, R118, R7.reuse ;  /* 0x0000000776767220 */ /* 0x080fe20000410000 */
[----:B------:R-:W-:Y:S01]  /*7ff0*/  FMUL.FTZ R119, R119, R7 ;  /* 0x0000000777777220 */ /* 0x000fe20000410000 */
[----:B------:R-:W-:Y:S01]  /*8000*/  MUFU.EX2 R175, R175 ;  /* 0x000000af00af7308 */ /* 0x000fe20000000800 */
[----:B0-----:R-:W-:Y:S01]  /*8010*/  F2FP.BF16.F32.PACK_AB R159, R217, R216 ;  /* 0x000000d8d99f723e */ /* 0x001fe200000010ff */
        /* <DEDUP_REMOVED lines=40> */
[----:B------:R1:W-:Y:S01]  /*82a0*/  STSM.16.M88.4 [R22+0x36400], R152 ;  /* 0x0364009816007844 */ /* 0x0003e20000000200 */
[----:B------:R-:W-:Y:S01]  /*82b0*/  FFMA.FTZ R6, R21, R6, R14 ;  /* 0x0000000615067223 */ /* 0x000fe2000001000e */
[----:B------:R-:W-:-:S02]  /*82c0*/  FFMA.FTZ R8, R7, R8, R10 ;  /* 0x0000000807087223 */ /* 0x000fc4000001000a */
[----:B------:R1:W-:Y:S01]  /*82d0*/  STSM.16.M88.4 [R23], R156 ;  /* 0x0000009c17007844 */ /* 0x0003e20000000200 */
[----:B------:R-:W-:Y:S01]  /*82e0*/  FADD.FTZ R6, R13, R6 ;  /* 0x000000060d067221 */ /* 0x000fe20000010000 */
[----:B------:R-:W-:Y:S01]  /*82f0*/  MUFU.EX2 R182, R182 ;  /* 0x000000b600b67308 */ /* 0x000fe20000000800 */
[----:B------:R-:W-:Y:S02]  /*8300*/  FADD.FTZ R8, R9, R8 ;  /* 0x0000000809087221 */ /* 0x000fe40000010000 */
[----:B------:R-:W-:Y:S02]  /*8310*/  FADD.FTZ R15, R15, R6 ;  /* 0x000000060f0f7221 */ /* 0x000fe40000010000 */
[----:B------:R-:W-:Y:S02]  /*8320*/  FADD.FTZ R11, R11, R8 ;  /* 0x000000080b0b7221 */ /* 0x000fe40000010000 */
[----:B------:R-:W-:Y:S01]  /*8330*/  FADD.FTZ R15, R20, R15 ;  /* 0x0000000f140f7221 */ /* 0x000fe20000010000 */
[----:B------:R-:W2:Y:S01]  /*8340*/  MUFU.EX2 R183, R183 ;  /* 0x000000b700b77308 */ /* 0x000ea20000000800 */
[----:B0-----:R-:W-:Y:S01]  /*8350*/  F2FP.BF16.F32.PACK_AB R163, R177, R176 ;  /* 0x000000b0b1a3723e */ /* 0x001fe200000010ff */
[----:B------:R-:W-:Y:S01]  /*8360*/  FADD.FTZ R11, R12, R11 ;  /* 0x0000000b0c0b7221 */ /* 0x000fe20000010000 */
[----:B------:R-:W-:-:S03]  /*8370*/  FADD.FTZ R168, R168, R15 ;  /* 0x0000000fa8a87221 */ /* 0x000fc60000010000 */
[----:B------:R1:W-:Y:S01]  /*8380*/  STSM.16.M88.4 [R185], R160 ;  /* 0x000000a0b9007844 */ /* 0x0003e20000000200 */
[----:B------:R-:W-:Y:S01]  /*8390*/  FADD.FTZ R214, R214, R11 ;  /* 0x0000000bd6d67221 */ /* 0x000fe20000010000 */
[----:B------:R-:W-:Y:S01]  /*83a0*/  MUFU.EX2 R212, R212 ;  /* 0x000000d400d47308 */ /* 0x000fe20000000800 */
[----:B------:R-:W-:Y:S02]  /*83b0*/  FADD.FTZ R169, R169, R168 ;  /* 0x000000a8a9a97221 */ /* 0x000fe40000010000 */
[----:B------:R-:W-:Y:S02]  /*83c0*/  FADD.FTZ R215, R215, R214 ;  /* 0x000000d6d7d77221 */ /* 0x000fe40000010000 */
[----:B------:R-:W-:Y:S02]  /*83d0*/  FADD.FTZ R170, R170, R169 ;  /* 0x000000a9aaaa7221 */ /* 0x000fe40000010000 */
[----:B------:R-:W-:Y:S01]  /*83e0*/  FADD.FTZ R216, R216, R215 ;  /* 0x000000d7d8d87221 */ /* 0x000fe20000010000 */
[----:B------:R-:W0:Y:S01]  /*83f0*/  MUFU.EX2 R213, R213 ;  /* 0x000000d500d57308 */ /* 0x000e220000000800 */
[----:B--2---:R-:W-:Y:S01]  /*8400*/  F2FP.BF16.F32.PACK_AB R164, R183, R182 ;  /* 0x000000b6b7a4723e */ /* 0x004fe200000010ff */
[----:B------:R-:W-:Y:S01]  /*8410*/  FADD.FTZ R170, R171, R170 ;  /* 0x000000aaabaa7221 */ /* 0x000fe20000010000 */
[----:B------:R-:W-:-:S03]  /*8420*/  FADD.FTZ R217, R217, R216 ;  /* 0x000000d8d9d97221 */ /* 0x000fc60000010000 */
[----:B------:R-:W-:Y:S01]  /*8430*/  FADD.FTZ R173, R173, R170 ;  /* 0x000000aaadad7221 */ /* 0x000fe20000010000 */
[----:B------:R-:W-:Y:S01]  /*8440*/  FADD.FTZ R172, R172, R217 ;  /* 0x000000d9acac7221 */ /* 0x000fe20000010000 */
[----:B------:R-:W-:Y:S02]  /*8450*/  MUFU.EX2 R180, R180 ;  /* 0x000000b400b47308 */ /* 0x000fe40000000800 */
[----:B------:R-:W-:Y:S01]  /*8460*/  FADD.FTZ R174, R174, R173 ;  /* 0x000000adaeae7221 */ /* 0x000fe20000010000 */
[----:B------:R-:W-:-:S03]  /*8470*/  FADD.FTZ R219, R219, R172 ;  /* 0x000000acdbdb7221 */ /* 0x000fc60000010000 */
[----:B------:R-:W-:Y:S01]  /*8480*/  FADD.FTZ R175, R175, R174 ;  /* 0x000000aeafaf7221 */ /* 0x000fe20000010000 */
[----:B------:R-:W-:Y:S01]  /*8490*/  FADD.FTZ R176, R176, R219 ;  /* 0x000000dbb0b07221 */ /* 0x000fe20000010000 */
[----:B------:R-:W2:Y:S01]  /*84a0*/  MUFU.EX2 R179, R179 ;  /* 0x000000b300b37308 */ /* 0x000ea20000000800 */
[----:B0-----:R-:W-:Y:S01]  /*84b0*/  F2FP.BF16.F32.PACK_AB R166, R213, R212 ;  /* 0x000000d4d5a6723e */ /* 0x001fe200000010ff */
[----:B------:R-:W-:Y:S01]  /*84c0*/  FADD.FTZ R175, R178, R175 ;  /* 0x000000afb2af7221 */ /* 0x000fe20000010000 */
[----:B------:R-:W-:-:S03]  /*84d0*/  FADD.FTZ R177, R177, R176 ;  /* 0x000000b0b1b17221 */ /* 0x000fc60000010000 */
[----:B------:R-:W-:Y:S02]  /*84e0*/  FADD.FTZ R182, R182, R175 ;  /* 0x000000afb6b67221 */ /* 0x000fe40000010000 */
[----:B------:R-:W-:Y:S02]  /*84f0*/  MUFU.EX2 R181, R181 ;  /* 0x000000b500b57308 */ /* 0x000fe40000000800 */
[----:B------:R-:W-:-:S04]  /*8500*/  FADD.FTZ R183, R183, R182 ;  /* 0x000000b6b7b77221 */ /* 0x000fc80000010000 */
[----:B------:R-:W-:Y:S02]  /*8510*/  FADD.FTZ R6, R212, R183 ;  /* 0x000000b7d4067221 */ /* 0x000fe40000010000 */
[----:B------:R-:W0:Y:S01]  /*8520*/  MUFU.EX2 R210, R210 ;  /* 0x000000d200d27308 */ /* 0x000e220000000800 */
[----:B--2---:R-:W-:Y:S01]  /*8530*/  F2FP.BF16.F32.PACK_AB R165, R179, R180 ;  /* 0x000000b4b3a5723e */ /* 0x004fe200000010ff */
[----:B------:R-:W-:Y:S01]  /*8540*/  FADD.FTZ R180, R180, R177 ;  /* 0x000000b1b4b47221 */ /* 0x000fe20000010000 */
[----:B------:R-:W-:-:S03]  /*8550*/  FADD.FTZ R6, R213, R6 ;  /* 0x00000006d5067221 */ /* 0x000fc60000010000 */
[----:B------:R-:W-:Y:S01]  /*8560*/  FADD.FTZ R180, R179, R180 ;  /* 0x000000b4b3b47221 */ /* 0x000fe20000010000 */
[----:B0-----:R-:W-:-:S03]  /*8570*/  F2FP.BF16.F32.PACK_AB R167, R210, R181 ;  /* 0x000000b5d2a7723e */ /* 0x001fc600000010ff */
[----:B------:R-:W-:Y:S02]  /*8580*/  FADD.FTZ R181, R181, R180 ;  /* 0x000000b4b5b57221 */ /* 0x000fe40000010000 */
[----:B------:R1:W-:Y:S01]  /*8590*/  STSM.16.M88.4 [R184], R164 ;  /* 0x000000a4b8007844 */ /* 0x0003e20000000200 */
[----:B------:R-:W-:Y:S01]  /*85a0*/  WARPGROUP.ARRIVE ;  /* 0x00000000000079c5 */ /* 0x000fe20000000000 */
[----:B------:R-:W-:-:S05]  /*85b0*/  FADD.FTZ R8, R210, R181 ;  /* 0x000000b5d2087221 */ /* 0x000fca0000010000 */
[----:B------:R-:W-:Y:S01]  /*85c0*/  HGMMA.64x256x16.F32.BF16 R24, R152, gdesc[UR12].tnspB, R24, gsb0 ;  /* 0x43e0000c98187df0 */ /* 0x000fe20008001818 */
[----:B------:R-:W-:Y:S01]  /*85d0*/  UIADD3 UR14, UR14, 0x180, URZ ;  /* 0x000001800e0e7890 */ /* 0x000fe2000fffe03f */
[----:B------:R-:W-:Y:S01]  /*85e0*/  UMOV UR15, 0x40000040 ;  /* 0x40000040000f7882 */ /* 0x000fe20000000000 */
[----:B------:R-:W-:Y:S02]  /*85f0*/  WARPGROUP.DEPBAR.LE gsb0, 0x0 ;  /* 0x00008000000079c5 */ /* 0x000fe40000010000 */
[----:B------:R-:W-:-:S15]  /*8600*/  WARPGROUP.ARRIVE ;  /* 0x00000000000079c5 */ /* 0x000fde0000000000 */
[----:B------:R-:W-:-:S08]  /*8610*/  NOP ;  /* 0x0000000000007918 */ /* 0x000fd00000000000 */
        /* <DEDUP_REMOVED lines=22> */
.L_x_1015:
[----:B------:R-:W-:Y:S01]  /*8780*/  UIADD3 UR6, UR6, 0x38860, URZ ;  /* 0x0003886006067890 */ /* 0x000fe2000fffe03f */
[----:B------:R-:W-:Y:S01]  /*8790*/  IMAD.MOV.U32 R7, RZ, RZ, R4 ;  /* 0x000000ffff077224 */ /* 0x000fe200078e0004 */
[----:B------:R-:W-:Y:S01]  /*87a0*/  UMOV UR7, UR36 ;  /* 0x0000002400077c82 */ /* 0x000fe20008000000 */
[----:B------:R-:W-:Y:S01]  /*87b0*/  IMAD.MOV.U32 R14, RZ, RZ, R3 ;  /* 0x000000ffff0e7224 */ /* 0x000fe200078e0003 */
[----:B------:R-:W-:-:S09]  /*87c0*/  UPRMT UR6, UR39, 0x654, UR6 ;  /* 0x0000065427067896 */ /* 0x000fd20008000006 */
[----:B------:R-:W-:Y:S01]  /*87d0*/  SYNCS.ARRIVE.TRANS64.RED.A1T0 RZ, [UR6], RZ ;  /* 0x000000ffffff79a7 */ /* 0x000fe20008100406 */
[----:B------:R-:W-:Y:S05]  /*87e0*/  @P1 BRA `(.L_x_1016) ;  /* 0xffffffd000701947 */ /* 0x000fea000383ffff */
.L_x_1005:
[----:B------:R-:W0:Y:S01]  /*87f0*/  SHFL.BFLY PT, R5, R6, 0x2, 0x1f ;  /* 0x0c401f0006057f89 */ /* 0x000e2200000e0000 */
[----:B------:R-:W-:Y:S01]  /*8800*/  IMAD.MOV R11, RZ, RZ, -R19 ;  /* 0x000000ffff0b7224 */ /* 0x000fe200078e0a13 */
[----:B------:R-:W-:Y:S01]  /*8810*/  MOV R165, 0xff800000 ;  /* 0xff80000000a57802 */ /* 0x000fe20000000f00 */
[----:B------:R-:W-:Y:S01]  /*8820*/  IMAD.U32 R13, RZ, RZ, UR11 ;  /* 0x0000000bff0d7e24 */ /* 0x000fe2000f8e00ff */
[----:B------:R-:W1:Y:S01]  /*8830*/  SHFL.BFLY PT, R9, R8, 0x2, 0x1f ;  /* 0x0c401f0008097f89 */ /* 0x000e6200000e0000 */
[----:B------:R-:W-:Y:S01]  /*8840*/  IMAD.MOV.U32 R166, RZ, RZ, -0x800000 ;  /* 0xff800000ffa67424 */ /* 0x000fe200078e00ff */
[----:B------:R-:W-:Y:S08]  /*8850*/  BAR.ARV 0x8, 0x100 ;  /* 0x0204000000007b1d */ /* 0x000ff00000002000 */
[----:B------:R-:W-:Y:S01]  /*8860*/  BAR.SYNC.DEFER_BLOCKING 0xf, 0x100 ;  /* 0x03c4000000007b1d */ /* 0x000fe20000010000 */
[----:B------:R-:W-:Y:S01]  /*8870*/  ISETP.NE.AND P0, PT, R18, R11, PT ;  /* 0x0000000b1200720c */ /* 0x000fe20003f05270 */
[----:B------:R-:W-:-:S02]  /*8880*/  IMAD.U32 R11, RZ, RZ, UR11 ;  /* 0x0000000bff0b7e24 */ /* 0x000fc4000f8e00ff */
[----:B------:R-:W-:Y:S02]  /*8890*/  VIADD R196, R196, 0x1 ;  /* 0x00000001c4c47836 */ /* 0x000fe40000000000 */
[----:B0-----:R-:W-:Y:S01]  /*88a0*/  FADD.FTZ R0, R5, R6 ;  /* 0x0000000605007221 */ /* 0x001fe20000010000 */
[----:B------:R-:W-:Y:S02]  /*88b0*/  IMAD.MOV.U32 R5, RZ, RZ, RZ ;  /* 0x000000ffff057224 */ /* 0x000fe400078e00ff */
[----:B-1----:R-:W-:Y:S02]  /*88c0*/  FADD.FTZ R9, R9, R8 ;  /* 0x0000000809097221 */ /* 0x002fe40000010000 */
[----:B------:R-:W0:Y:S04]  /*88d0*/  SHFL.BFLY PT, R7, R0, 0x1, 0x1f ;  /* 0x0c201f0000077f89 */ /* 0x000e2800000e0000 */
[----:B------:R-:W1:Y:S01]  /*88e0*/  SHFL.BFLY PT, R10, R9, 0x1, 0x1f ;  /* 0x0c201f00090a7f89 */ /* 0x000e6200000e0000 */
[----:B0-----:R-:W-:Y:S01]  /*88f0*/  FADD.FTZ R7, R0, R7 ;  /* 0x0000000700077221 */ /* 0x001fe20000010000 */
[----:B------:R-:W-:Y:S01]  /*8900*/  IMAD.U32 R0, RZ, RZ, UR36 ;  /* 0x00000024ff007e24 */ /* 0x000fe2000f8e00ff */
[----:B------:R-:W-:Y:S01]  /*8910*/  UIADD3 UR36, UR36, 0x1, URZ ;  /* 0x0000000124247890 */ /* 0x000fe2000fffe03f */
[----:B-1----:R-:W-:-:S02]  /*8920*/  FADD.FTZ R6, R9, R10 ;  /* 0x0000000a09067221 */ /* 0x002fc40000010000 */
[----:B------:R-:W-:Y:S01]  /*8930*/  FSETP.NE.FTZ.AND P1, PT, R7, RZ, PT ;  /* 0x000000ff0700720b */ /* 0x000fe20003f35000 */
[----:B------:R-:W-:Y:S01]  /*8940*/  @!P0 IMAD R9, R0, 0x40, R17 ;  /* 0x0000004000098824 */ /* 0x000fe200078e0211 */
[----:B------:R-:W-:Y:S01]  /*8950*/  UISETP.NE.AND UP0, UPT, UR36, 0x2, UPT ;  /* 0x000000022400788c */ /* 0x000fe2000bf05270 */
[----:B------:R-:W-:Y:S01]  /*8960*/  IMAD.MOV.U32 R0, RZ, RZ, RZ ;  /* 0x000000ffff007224 */ /* 0x000fe200078e00ff */
[----:B------:R-:W-:Y:S02]  /*8970*/  FSETP.NE.FTZ.AND P2, PT, R6, RZ, PT ;  /* 0x000000ff0600720b */ /* 0x000fe40003f55000 */
[----:B------:R-:W-:Y:S01]  /*8980*/  @!P0 LEA R9, R9, UR40, 0x2 ;  /* 0x0000002809098c11 */ /* 0x000fe2000f8e10ff */
[----:B------:R-:W-:Y:S02]  /*8990*/  USEL UR4, URZ, 0x1, UP0 ;  /* 0x000000013f047887 */ /* 0x000fe40008000000 */
[----:B------:R-:W-:-:S04]  /*89a0*/  USEL UR36, UR36, URZ, UP0 ;  /* 0x0000003f24247287 */ /* 0x000fc80008000000 */
[----:B------:R-:W0:Y:S01]  /*89b0*/  @P1 MUFU.RCP R5, R7 ;  /* 0x0000000700051308 */ /* 0x000e220000001000 */
[----:B------:R-:W-:-:S07]  /*89c0*/  LOP3.LUT R2, R2, UR4, RZ, 0x3c, !PT ;  /* 0x0000000402027c12 */ /* 0x000fce000f8e3cff */
[----:B------:R-:W1:Y:S08]  /*89d0*/  @P2 MUFU.RCP R0, R6 ;  /* 0x0000000600002308 */ /* 0x000e700000001000 */
[----:B------:R-:W2:Y:S01]  /*89e0*/  @P1 MUFU.LG2 R7, R7 ;  /* 0x0000000700071308 */ /* 0x000ea20000000c00 */
[----:B0-----:R-:W-:Y:S01]  /*89f0*/  @!P0 STS [R9+0x38400], R5 ;  /* 0x0384000509008388 */ /* 0x001fe20000000800 */
[-C--:B------:R-:W-:Y:S01]  /*8a00*/  FMUL.FTZ R175, R24, R5.reuse ;  /* 0x0000000518af7220 */ /* 0x080fe20000410000 */
[-C--:B------:R-:W-:Y:S01]  /*8a10*/  FMUL.FTZ R20, R28, R5.reuse ;  /* 0x000000051c147220 */ /* 0x080fe20000410000 */
[-C--:B------:R-:W-:Y:S01]  /*8a20*/  FMUL.FTZ R8, R25, R5.reuse ;  /* 0x0000000519087220 */ /* 0x080fe20000410000 */
[-C--:B------:R-:W-:Y:S01]  /*8a30*/  FMUL.FTZ R10, R29, R5.reuse ;  /* 0x000000051d0a7220 */ /* 0x080fe20000410000 */
[-C--:B------:R-:W-:Y:S01]  /*8a40*/  FMUL.FTZ R174, R32, R5.reuse ;  /* 0x0000000520ae7220 */ /* 0x080fe20000410000 */
[-C--:B------:R-:W-:Y:S01]  /*8a50*/  FMUL.FTZ R24, R33, R5.reuse ;  /* 0x0000000521187220 */ /* 0x080fe20000410000 */
[----:B------:R0:W3:Y:S01]  /*8a60*/  @P2 MUFU.LG2 R21, R6 ;  /* 0x0000000600152308 */ /* 0x0000e20000000c00 */
        /* <DEDUP_REMOVED lines=60> */
[----:B------:R-:W-:Y:S01]  /*8e30*/  @P1 FMUL.FTZ R5, R11, 0.69314718246459960938 ;  /* 0x3f3172180b051820 */ /* 0x000fe20000410000 */
[----:B0-----:R-:W-:Y:S01]  /*8e40*/  @P2 FMUL.FTZ R6, R13, 0.69314718246459960938 ;  /* 0x3f3172180d062820 */ /* 0x001fe20000410000 */
[----:B--2---:R-:W-:Y:S01]  /*8e50*/  @P1 FMUL.FTZ R26, R7, 0.69314718246459960938 ;  /* 0x3f317218071a1820 */ /* 0x004fe20000410000 */
        /* <DEDUP_REMOVED lines=68> */
.L_x_987:
[----:B------:R-:W1:Y:S08]  /*92a0*/  S2UR UR39, SR_CgaCtaId ;  /* 0x00000000002779c3 */ /* 0x000e700000008800 */
[----:B------:R-:W-:Y:S06]  /*92b0*/  BAR.SYNC.DEFER_BLOCKING 0x5, 0x180 ;  /* 0x0146000000007b1d */ /* 0x000fec0000010000 */
[----:B------:R-:W-:Y:S01]  /*92c0*/  UMOV UR40, 0x400 ;  /* 0x0000040000287882 */ /* 0x000fe20000000000 */
[----:B------:R-:W-:Y:S01]  /*92d0*/  BSSY B0, `(.L_x_1017) ;  /* 0x00002e1000007945 */ /* 0x000fe20003800000 */
[----:B-1----:R-:W-:-:S09]  /*92e0*/  ULEA UR40, UR39, UR40, 0x18 ;  /* 0x0000002827287291 */ /* 0x002fd2000f8ec03f */
[----:B0-----:R-:W0:Y:S02]  /*92f0*/  LDS.128 R4, [UR40+0x388d0] ;  /* 0x0388d028ff047984 */ /* 0x001e240008000c00 */
[----:B0-----:R-:W-:Y:S01]  /*9300*/  R2UR UR4, R5 ;  /* 0x00000000050472ca */ /* 0x001fe200000e0000 */
[----:B------:R-:W-:Y:S06]  /*9310*/  BAR.ARV 0x4, 0x180 ;  /* 0x0106000000007b1d */ /* 0x000fec0000002000 */
[----:B------:R-:W-:Y:S08]  /*9320*/  @P0 BRA `(.L_x_1018) ;  /* 0x00000020000c0947 */ /* 0x000ff00003800000 */
[----:B------:R-:W0:Y:S08]  /*9330*/  S2UR UR5, SR_SWINHI ;  /* 0x00000000000579c3 */ /* 0x000e300000002f00 */
[----:B------:R-:W-:Y:S01]  /*9340*/  BAR.SYNC.DEFER_BLOCKING 0x1, 0x100 ;  /* 0x0044000000007b1d */ /* 0x000fe20000010000 */
        /* <DEDUP_REMOVED lines=18> */
[----:B------:R-:W-:Y:S01]  /*9470*/  ULDC.64 UR6, c[0x0][0xd08] ;  /* 0x0003420000067ab9 */ /* 0x000fe20000000a00 */
[----:B------:R-:W-:Y:S01]  /*9480*/  F2FP.BF16.F32.PACK_AB R73, R75, R74 ;  /* 0x0000004a4b49723e */ /* 0x000fe200000010ff */
[----:B------:R-:W-:Y:S01]  /*9490*/  IMAD.WIDE R118, R201, 0x2, R176 ;  /* 0x00000002c9767825 */ /* 0x000fe200078e02b0 */
[----:B------:R-:W-:-:S02]  /*94a0*/  F2FP.BF16.F32.PACK_AB R80, R81, R80 ;  /* 0x000000505150723e */ /* 0x000fc400000010ff */
[----:B------:R-:W-:Y:S02]  /*94b0*/  F2FP.BF16.F32.PACK_AB R74, R77, R76 ;  /* 0x0000004c4d4a723e */ /* 0x000fe400000010ff */
[C---:B------:R-:W-:Y:S02]  /*94c0*/  IADD3 R151, P1, R118.reuse, 0x20, RZ ;  /* 0x0000002076977810 */ /* 0x040fe40007f3e0ff */
[C---:B------:R-:W-:Y:S02]  /*94d0*/  IADD3 R48, P6, R118.reuse, 0x2020, RZ ;  /* 0x0000202076307810 */ /* 0x040fe40007fde0ff */
        /* <DEDUP_REMOVED lines=10> */
[C---:B------:R-:W-:Y:S02]  /*9580*/  IADD3 R30, P0, R118.reuse, 0x4020, RZ ;  /* 0x00004020761e7810 */ /* 0x040fe40007f1e0ff */
[----:B------:R-:W-:Y:S02]  /*9590*/  SHF.R.U64 R151, R151, 0x3, RZ ;  /* 0x0000000397977819 */ /* 0x000fe400000012ff */
[C---:B------:R-:W-:Y:S01]  /*95a0*/  IADD3 R52, P5, R118.reuse, 0x2040, RZ ;  /* 0x0000204076347810 */ /* 0x040fe20007fbe0ff */
[----:B------:R-:W-:Y:S01]  /*95b0*/  IMAD.X R99, RZ, RZ, R119, P0 ;  /* 0x000000ffff637224 */ /* 0x000fe200000e0677 */
[----:B------:R-:W-:-:S02]  /*95c0*/  IADD3 R56, P2, R118, 0x2060, RZ ;  /* 0x0000206076387810 */ /* 0x000fc40007f5e0ff */
[----:B------:R-:W-:Y:S01]  /*95d0*/  IADD3 R60, P1, R118, 0x4000, RZ ;  /* 0x00004000763c7810 */ /* 0x000fe20007f3e0ff */
[--C-:B------:R-:W-:Y:S01]  /*95e0*/  IMAD.X R53, RZ, RZ, R119.reuse, P5 ;  /* 0x000000ffff357224 */ /* 0x100fe200028e0677 */
[----:B------:R-:W-:Y:S01]  /*95f0*/  LOP3.LUT R48, R151, R48, RZ, 0x3c, !PT ;  /* 0x0000003097307212 */ /* 0x000fe200078e3cff */
[--C-:B------:R-:W-:Y:S01]  /*9600*/  IMAD.X R57, RZ, RZ, R119.reuse, P2 ;  /* 0x000000ffff397224 */ /* 0x100fe200010e0677 */
[----:B------:R-:W-:Y:S01]  /*9610*/  LOP3.LUT R151, R30, 0x380, RZ, 0xc0, !PT ;  /* 0x000003801e977812 */ /* 0x000fe200078ec0ff */
[--C-:B------:R-:W-:Y:S01]  /*9620*/  IMAD.X R61, RZ, RZ, R119.reuse, P1 ;  /* 0x000000ffff3d7224 */ /* 0x100fe200008e0677 */
[C---:B------:R-:W-:Y:S02]  /*9630*/  IADD3 R183, P3, R118.reuse, 0x2000, RZ ;  /* 0x0000200076b77810 */ /* 0x040fe40007f7e0ff */
[----:B------:R-:W-:Y:S02]  /*9640*/  LOP3.LUT R40, R181, 0x380, RZ, 0xc0, !PT ;  /* 0x00000380b5287812 */ /* 0x000fe400078ec0ff */
[----:B------:R-:W-:Y:S01]  /*9650*/  LOP3.LUT R5, R118, 0x380, RZ, 0xc0, !PT ;  /* 0x0000038076057812 */ /* 0x000fe200078ec0ff */
[----:B------:R-:W-:Y:S01]  /*9660*/  IMAD.X R45, RZ, RZ, R119, P3 ;  /* 0x000000ffff2d7224 */ /* 0x000fe200018e0677 */
[----:B------:R-:W-:-:S02]  /*9670*/  LOP3.LUT R36, R179, 0x380, RZ, 0xc0, !PT ;  /* 0x00000380b3247812 */ /* 0x000fc400078ec0ff */
[C---:B------:R-:W-:Y:S02]  /*9680*/  IADD3 R3, P5, R118.reuse, 0x6020, RZ ;  /* 0x0000602076037810 */ /* 0x040fe40007fbe0ff */
[----:B------:R-:W-:Y:S02]  /*9690*/  SHF.R.U64 R151, R151, 0x3, RZ ;  /* 0x0000000397977819 */ /* 0x000fe400000012ff */
[C---:B------:R-:W-:Y:S02]  /*96a0*/  IADD3 R4, P2, R118.reuse, 0x6040, RZ ;  /* 0x0000604076047810 */ /* 0x040fe40007f5e0ff */
[----:B------:R-:W-:Y:S02]  /*96b0*/  IADD3 R26, P1, R118, 0x6060, RZ ;  /* 0x00006060761a7810 */ /* 0x000fe40007f3e0ff */
[----:B------:R-:W-:Y:S02]  /*96c0*/  LOP3.LUT R44, R183, 0x380, RZ, 0xc0, !PT ;  /* 0x00000380b72c7812 */ /* 0x000fe400078ec0ff */
[----:B------:R-:W-:Y:S01]  /*96d0*/  SHF.R.U64 R40, R40, 0x3, RZ ;  /* 0x0000000328287819 */ /* 0x000fe200000012ff */
[----:B------:R-:W-:Y:S01]  /*96e0*/  IMAD.X R21, RZ, RZ, R119, P1 ;  /* 0x000000ffff157224 */ /* 0x000fe200008e0677 */
[----:B------:R-:W-:-:S02]  /*96f0*/  SHF.R.U64 R5, R5, 0x3, RZ ;  /* 0x0000000305057819 */ /* 0x000fc400000012ff */
[----:B------:R-:W-:Y:S02]  /*9700*/  SHF.R.U64 R36, R36, 0x3, RZ ;  /* 0x0000000324247819 */ /* 0x000fe400000012ff */
[----:B------:R-:W-:Y:S02]  /*9710*/  LOP3.LUT R98, R151, R30, RZ, 0x3c, !PT ;  /* 0x0000001e97627212 */ /* 0x000fe400078e3cff */
[----:B------:R-:W-:Y:S02]  /*9720*/  LOP3.LUT R27, R3, 0x380, RZ, 0xc0, !PT ;  /* 0x00000380031b7812 */ /* 0x000fe400078ec0ff */
[C---:B------:R-:W-:Y:S02]  /*9730*/  IADD3 R102, P4, R118.reuse, 0x4040, RZ ;  /* 0x0000404076667810 */ /* 0x040fe40007f9e0ff */
[C---:B------:R-:W-:Y:S02]  /*9740*/  IADD3 R106, P3, R118.reuse, 0x4060, RZ ;  /* 0x00004060766a7810 */ /* 0x040fe40007f7e0ff */
[----:B------:R-:W-:Y:S01]  /*9750*/  IADD3 R110, P6, R118, 0x6000, RZ ;  /* 0x00006000766e7810 */ /* 0x000fe20007fde0ff */
[--C-:B------:R-:W-:Y:S01]  /*9760*/  IMAD.X R103, RZ, RZ, R119.reuse, P4 ;  /* 0x000000ffff677224 */ /* 0x100fe200020e0677 */
[----:B------:R-:W-:Y:S01]  /*9770*/  SHF.R.U64 R44, R44, 0x3, RZ ;  /* 0x000000032c2c7819 */ /* 0x000fe200000012ff */
[--C-:B------:R-:W-:Y:S01]  /*9780*/  IMAD.X R107, RZ, RZ, R119.reuse, P3 ;  /* 0x000000ffff6b7224 */ /* 0x100fe200018e0677 */
[----:B------:R-:W-:Y:S01]  /*9790*/  LOP3.LUT R30, R4, 0x380, RZ, 0xc0, !PT ;  /* 0x00000380041e7812 */ /* 0x000fe200078ec0ff */
[----:B------:R-:W-:Y:S01]  /*97a0*/  IMAD.X R111, RZ, RZ, R119, P6 ;  /* 0x000000ffff6f7224 */ /* 0x000fe200030e0677 */
[----:B------:R-:W-:-:S02]  /*97b0*/  LOP3.LUT R151, R26, 0x380, RZ, 0xc0, !PT ;  /* 0x000003801a977812 */ /* 0x000fc400078ec0ff */
[----:B------:R-:W-:Y:S02]  /*97c0*/  LOP3.LUT R40, R40, R181, RZ, 0x3c, !PT ;  /* 0x000000b528287212 */ /* 0x000fe400078e3cff */
[----:B------:R-:W-:Y:S01]  /*97d0*/  LOP3.LUT R118, R5, R118, RZ, 0x3c, !PT ;  /* 0x0000007605767212 */ /* 0x000fe200078e3cff */
[----:B------:R-:W-:Y:S01]  /*97e0*/  IMAD.X R5, RZ, RZ, R119, P2 ;  /* 0x000000ffff057224 */ /* 0x000fe200010e0677 */
[----:B------:R-:W-:Y:S02]  /*97f0*/  LOP3.LUT R36, R36, R179, RZ, 0x3c, !PT ;  /* 0x000000b324247212 */ /* 0x000fe400078e3cff */
[----:B------:R-:W-:Y:S02]  /*9800*/  LOP3.LUT R181, R56, 0x380, RZ, 0xc0, !PT ;  /* 0x0000038038b57812 */ /* 0x000fe400078ec0ff */
[----:B------:R-:W-:Y:S02]  /*9810*/  LOP3.LUT R179, R52, 0x380, RZ, 0xc0, !PT ;  /* 0x0000038034b37812 */ /* 0x000fe400078ec0ff */
[----:B------:R-:W-:-:S02]  /*9820*/  SHF.R.U64 R20, R27, 0x3, RZ ;  /* 0x000000031b147819 */ /* 0x000fc400000012ff */
[----:B------:R-:W-:Y:S02]  /*9830*/  LOP3.LUT R44, R44, R183, RZ, 0x3c, !PT ;  /* 0x000000b72c2c7212 */ /* 0x000fe400078e3cff */
[----:B------:R-:W-:Y:S02]  /*9840*/  SHF.R.U64 R27, R30, 0x3, RZ ;  /* 0x000000031e1b7819 */ /* 0x000fe400000012ff */
[----:B------:R-:W-:Y:S02]  /*9850*/  SHF.R.U64 R151, R151, 0x3, RZ ;  /* 0x0000000397977819 */ /* 0x000fe400000012ff */
[----:B------:R-:W-:Y:S02]  /*9860*/  IADD3.X R115, RZ, R119, RZ, P5, !PT ;  /* 0x00000077ff737210 */ /* 0x000fe40002ffe4ff */
[----:B------:R-:W-:Y:S02]  /*9870*/  LOP3.LUT R183, R60, 0x380, RZ, 0xc0, !PT ;  /* 0x000003803cb77812 */ /* 0x000fe400078ec0ff */
[----:B------:R-:W-:-:S02]  /*9880*/  SHF.R.U64 R181, R181, 0x3, RZ ;  /* 0x00000003b5b57819 */ /* 0x000fc400000012ff */
[----:B------:R-:W-:Y:S02]  /*9890*/  MOV R119, R118 ;  /* 0x0000007600777202 */ /* 0x000fe40000000f00 */
[----:B------:R-:W-:Y:S02]  /*98a0*/  SHF.R.U64 R179, R179, 0x3, RZ ;  /* 0x00000003b3b37819 */ /* 0x000fe400000012ff */
[----:B------:R-:W-:Y:S01]  /*98b0*/  LOP3.LUT R114, R20, R3, RZ, 0x3c, !PT ;  /* 0x0000000314727212 */ /* 0x000fe200078e3cff */
[----:B------:R0:W-:Y:S01]  /*98c0*/  STSM.16.M88.4 [R119], R8 ;  /* 0x0000000877007844 */ /* 0x0001e20000000200 */
[----:B------:R-:W-:Y:S02]  /*98d0*/  LOP3.LUT R4, R27, R4, RZ, 0x3c, !PT ;  /* 0x000000041b047212 */ /* 0x000fe400078e3cff */
[----:B------:R-:W-:Y:S02]  /*98e0*/  LOP3.LUT R20, R151, R26, RZ, 0x3c, !PT ;  /* 0x0000001a97147212 */ /* 0x000fe400078e3cff */
[----:B------:R-:W-:-:S02]  /*98f0*/  SHF.R.U64 R183, R183, 0x3, RZ ;  /* 0x00000003b7b77819 */ /* 0x000fc400000012ff */
[----:B------:R-:W-:Y:S02]  /*9900*/  MOV R118, R32 ;  /* 0x0000002000767202 */ /* 0x000fe40000000f00 */
[----:B------:R-:W-:Y:S02]  /*9910*/  F2FP.BF16.F32.PACK_AB R26, R171, R173 ;  /* 0x000000adab1a723e */ /* 0x000fe400000010ff */
[----:B------:R-:W-:Y:S02]  /*9920*/  F2FP.BF16.F32.PACK_AB R27, R39, R38 ;  /* 0x00000026271b723e */ /* 0x000fe400000010ff */
[----:B------:R-:W-:Y:S02]  /*9930*/  LOP3.LUT R56, R181, R56, RZ, 0x3c, !PT ;  /* 0x00000038b5387212 */ /* 0x000fe400078e3cff */
[----:B------:R-:W-:Y:S01]  /*9940*/  MOV R36, R36 ;  /* 0x0000002400247202 */ /* 0x000fe20000000f00 */
[----:B------:R1:W-:Y:S01]  /*9950*/  STSM.16.M88.4 [R118], R24 ;  /* 0x0000001876007844 */ /* 0x0003e20000000200 */
[----:B------:R-:W-:-:S02]  /*9960*/  F2FP.BF16.F32.PACK_AB R30, R167, R170 ;  /* 0x000000aaa71e723e */ /* 0x000fc400000010ff */
[----:B------:R-:W-:Y:S02]  /*9970*/  LOP3.LUT R52, R179, R52, RZ, 0x3c, !PT ;  /* 0x00000034b3347212 */ /* 0x000fe400078e3cff */
[----:B------:R-:W-:Y:S01]  /*9980*/  LOP3.LUT R181, R106, 0x380, RZ, 0xc0, !PT ;  /* 0x000003806ab57812 */ /* 0x000fe200078ec0ff */
[----:B------:R-:W-:Y:S01]  /*9990*/  STSM.16.M88.4 [R36], R28 ;  /* 0x0000001c24007844 */ /* 0x000fe20000000200 */
[----:B------:R-:W-:Y:S02]  /*99a0*/  MOV R40, R40 ;  /* 0x0000002800287202 */ /* 0x000fe40000000f00 */
[----:B------:R-:W-:Y:S02]  /*99b0*/  LOP3.LUT R179, R102, 0x380, RZ, 0xc0, !PT ;  /* 0x0000038066b37812 */ /* 0x000fe400078ec0ff */
[----:B------:R-:W-:Y:S01]  /*99c0*/  MOV R44, R44 ;  /* 0x0000002c002c7202 */ /* 0x000fe20000000f00 */
[----:B------:R-:W-:Y:S01]  /*99d0*/  STSM.16.M88.4 [R40], R12 ;  /* 0x0000000c28007844 */ /* 0x000fe20000000200 */
[----:B0-----:R-:W-:-:S02]  /*99e0*/  F2FP.BF16.F32.PACK_AB R8, R154, R163 ;  /* 0x000000a39a08723e */ /* 0x001fc400000010ff */
[----:B------:R-:W-:Y:S02]  /*99f0*/  F2FP.BF16.F32.PACK_AB R9, R59, R58 ;  /* 0x0000003a3b09723e */ /* 0x000fe400000010ff */
[----:B------:R-:W-:Y:S02]  /*9a00*/  F2FP.BF16.F32.PACK_AB R10, R152, R160 ;  /* 0x000000a0980a723e */ /* 0x000fe400000010ff */
[----:B------:R-:W-:Y:S02]  /*9a10*/  F2FP.BF16.F32.PACK_AB R11, R63, R62 ;  /* 0x0000003e3f0b723e */ /* 0x000fe400000010ff */
[----:B------:R-:W-:Y:S02]  /*9a20*/  LOP3.LUT R60, R183, R60, RZ, 0x3c, !PT ;  /* 0x0000003cb73c7212 */ /* 0x000fe400078e3cff */
[----:B------:R-:W-:Y:S01]  /*9a30*/  LOP3.LUT R183, R110, 0x380, RZ, 0xc0, !PT ;  /* 0x000003806eb77812 */ /* 0x000fe200078ec0ff */
[----:B------:R0:W-:Y:S01]  /*9a40*/  STSM.16.M88.4 [R44], R8 ;  /* 0x000000082c007844 */ /* 0x0001e20000000200 */
[----:B------:R-:W-:-:S02]  /*9a50*/  SHF.R.U64 R181, R181, 0x3, RZ ;  /* 0x00000003b5b57819 */ /* 0x000fc400000012ff */
[----:B------:R-:W-:Y:S02]  /*9a60*/  SHF.R.U64 R179, R179, 0x3, RZ ;  /* 0x00000003b3b37819 */ /* 0x000fe400000012ff */
[----:B------:R-:W-:Y:S02]  /*9a70*/  SHF.R.U64 R183, R183, 0x3, RZ ;  /* 0x00000003b7b77819 */ /* 0x000fe400000012ff */
[----:B------:R-:W-:Y:S02]  /*9a80*/  LOP3.LUT R106, R181, R106, RZ, 0x3c, !PT ;  /* 0x0000006ab56a7212 */ /* 0x000fe400078e3cff */
[----:B------:R-:W-:Y:S02]  /*9a90*/  MOV R48, R48 ;  /* 0x0000003000307202 */ /* 0x000fe40000000f00 */
[----:B-1----:R-:W-:Y:S02]  /*9aa0*/  F2FP.BF16.F32.PACK_AB R24, R65, R64 ;  /* 0x000000404118723e */ /* 0x002fe400000010ff */
[----:B------:R-:W-:-:S02]  /*9ab0*/  F2FP.BF16.F32.PACK_AB R25, R67, R66 ;  /* 0x000000424319723e */ /* 0x000fc400000010ff */
[----:B------:R-:W-:Y:S01]  /*9ac0*/  F2FP.BF16.F32.PACK_AB R26, R69, R68 ;  /* 0x00000044451a723e */ /* 0x000fe200000010ff */
[----:B0-----:R-:W0:Y:S01]  /*9ad0*/  LDC.64 R8, c[0x0][0xd00] ;  /* 0x00034000ff087b82 */ /* 0x001e220000000a00 */
[----:B------:R-:W-:Y:S01]  /*9ae0*/  F2FP.BF16.F32.PACK_AB R27, R71, R70 ;  /* 0x00000046471b723e */ /* 0x000fe200000010ff */
[----:B------:R-:W-:Y:S01]  /*9af0*/  IMAD.SHL.U32 R11, R186, 0x4, RZ ;  /* 0x00000004ba0b7824 */ /* 0x000fe200078e00ff */
[----:B------:R-:W-:Y:S02]  /*9b00*/  LOP3.LUT R102, R179, R102, RZ, 0x3c, !PT ;  /* 0x00000066b3667212 */ /* 0x000fe400078e3cff */
[----:B------:R-:W-:Y:S01]  /*9b10*/  MOV R52, R52 ;  /* 0x0000003400347202 */ /* 0x000fe20000000f00 */
[----:B------:R-:W-:Y:S01]  /*9b20*/  STSM.16.M88.4 [R48], R24 ;  /* 0x0000001830007844 */ /* 0x000fe20000000200 */
        /* <DEDUP_REMOVED lines=8> */
[----:B------:R-:W-:Y:S01]  /*9bb0*/  LOP3.LUT R110, R183, R110, RZ, 0x3c, !PT ;  /* 0x0000006eb76e7212 */ /* 0x000fe200078e3cff */
[----:B------:R-:W-:Y:S01]  /*9bc0*/  STSM.16.M88.4 [R56], R80 ;  /* 0x0000005038007844 */ /* 0x000fe20000000200 */
[----:B------:R-:W-:-:S02]  /*9bd0*/  MOV R60, R60 ;  /* 0x0000003c003c7202 */ /* 0x000fc40000000f00 */
        /* <DEDUP_REMOVED lines=9> */
[----:B------:R-:W-:Y:S02]  /*9c70*/  F2FP.BF16.F32.PACK_AB R104, R105, R104 ;  /* 0x000000686968723e */ /* 0x000fe400000010ff */
[----:B------:R-:W-:Y:S01]  /*9c80*/  MOV R102, R102 ;  /* 0x0000006600667202 */ /* 0x000fe20000000f00 */
[----:B------:R-:W-:Y:S01]  /*9c90*/  STSM.16.M88.4 [R32], R96 ;  /* 0x0000006020007844 */ /* 0x000fe20000000200 */
[----:B------:R-:W-:Y:S02]  /*9ca0*/  MOV R3, R114 ;  /* 0x0000007200037202 */ /* 0x000fe40000000f00 */
[----:B------:R-:W-:-:S02]  /*9cb0*/  F2FP.BF16.F32.PACK_AB R105, R155, R153 ;  /* 0x000000999b69723e */ /* 0x000fc400000010ff */
[----:B------:R-:W-:Y:S02]  /*9cc0*/  F2FP.BF16.F32.PACK_AB R106, R109, R108 ;  /* 0x0000006c6d6a723e */ /* 0x000fe400000010ff */
[----:B------:R-:W-:Y:S02]  /*9cd0*/  F2FP.BF16.F32.PACK_AB R107, R157, R156 ;  /* 0x0000009c9d6b723e */ /* 0x000fe400000010ff */
[----:B------:R-:W-:Y:S02]  /*9ce0*/  F2FP.BF16.F32.PACK_AB R112, R113, R112 ;  /* 0x000000707170723e */ /* 0x000fe400000010ff */
        /* <DEDUP_REMOVED lines=8> */
[----:B------:R-:W-:Y:S02]  /*9d70*/  MOV R110, R110 ;  /* 0x0000006e006e7202 */ /* 0x000fe40000000f00 */
        /* <DEDUP_REMOVED lines=15> */
[----:B------:R1:W-:Y:S01]  /*9e70*/  STSM.16.M88.4 [R4], R136 ;  /* 0x0000008804007844 */ /* 0x0003e20000000200 */
[----:B------:R-:W-:Y:S02]  /*9e80*/  F2FP.BF16.F32.PACK_AB R146, R149, R148 ;  /* 0x000000949592723e */ /* 0x000fe400000010ff */
[----:B------:R-:W-:-:S02]  /*9e90*/  F2FP.BF16.F32.PACK_AB R147, R0, R150 ;  /* 0x000000960093723e */ /* 0x000fc400000010ff */
[----:B------:R-:W-:Y:S02]  /*9ea0*/  ISETP.NE.U32.AND P6, PT, RZ, UR6, PT ;  /* 0x00000006ff007c0c */ /* 0x000fe4000bfc5070 */
[----:B0-----:R-:W-:Y:S01]  /*9eb0*/  ISETP.NE.U32.AND P0, PT, R8, RZ, PT ;  /* 0x000000ff0800720c */ /* 0x001fe20003f05070 */
[----:B------:R0:W-:Y:S01]  /*9ec0*/  STSM.16.M88.4 [R20], R144 ;  /* 0x0000009014007844 */ /* 0x0001e20000000200 */
[----:B------:R-:W-:Y:S01]  /*9ed0*/  BAR.SYNC.DEFER_BLOCKING 0x1, 0x100 ;  /* 0x0044000000007b1d */ /* 0x000fe20000010000 */
[----:B------:R-:W-:Y:S01]  /*9ee0*/  ISETP.NE.AND.EX P6, PT, RZ, UR7, PT, P6 ;  /* 0x00000007ff007c0c */ /* 0x000fe2000bfc5360 */
[----:B------:R-:W-:Y:S01]  /*9ef0*/  IMAD R5, R195, 0x40, R16 ;  /* 0x00000040c3057824 */ /* 0x000fe200078e0210 */
[----:B------:R-:W-:Y:S01]  /*9f00*/  ISETP.NE.AND.EX P0, PT, R9, RZ, PT, P0 ;  /* 0x000000ff0900720c */ /* 0x000fe20003f05300 */
[----:B------:R-:W-:Y:S01]  /*9f10*/  IMAD.MOV.U32 R0, RZ, RZ, RZ ;  /* 0x000000ffff007224 */ /* 0x000fe200078e00ff */
[----:B------:R-:W-:Y:S02]  /*9f20*/  SHF.L.U64.HI R10, R186, 0x2, R194 ;  /* 0x00000002ba0a7819 */ /* 0x000fe400000102c2 */
[----:B------:R-:W-:Y:S01]  /*9f30*/  IADD3 R8, P1, R11, R8, RZ ;  /* 0x000000080b087210 */ /* 0x000fe20007f3e0ff */
[----:B------:R-:W-:Y:S01]  /*9f40*/  ULDC UR5, c[0x0][0xb88] ;  /* 0x0002e20000057ab9 */ /* 0x000fe20000000800 */
[----:B------:R-:W-:-:S05]  /*9f50*/  IMAD.WIDE R176, R5, 0x2, R176 ;  /* 0x0000000205b07825 */ /* 0x000fca00078e02b0 */
[----:B-1----:R-:W-:Y:S01]  /*9f60*/  @P6 IADD3 R4, P4, R11, UR6, RZ ;  /* 0x000000060b046c10 */ /* 0x002fe2000ff9e0ff */
[----:B------:R-:W-:Y:S02]  /*9f70*/  IMAD.U32 R3, RZ, RZ, UR5 ;  /* 0x00000005ff037e24 */ /* 0x000fe4000f8e00ff */
[C---:B------:R-:W-:Y:S01]  /*9f80*/  IMAD.X R9, R10.reuse, 0x1, R9, P1 ;  /* 0x000000010a097824 */ /* 0x040fe200008e0609 */
[----:B------:R-:W-:-:S04]  /*9f90*/  @P6 IADD3.X R5, R10, UR7, RZ, P4, !PT ;  /* 0x000000070a056c10 */ /* 0x000fc8000a7fe4ff */
[----:B------:R0:W5:Y:S01]  /*9fa0*/  @P0 LDG.E R0, desc[UR44][R8.64] ;  /* 0x0000002c08000981 */ /* 0x000162000c1e1900 */
[C---:B------:R-:W-:Y:S02]  /*9fb0*/  IADD3 R13, P1, R176.reuse, 0x1000, RZ ;  /* 0x00001000b00d7810 */ /* 0x040fe40007f3e0ff */
[C---:B------:R-:W-:Y:S01]  /*9fc0*/  IADD3 R25, P2, R176.reuse, 0x2000, RZ ;  /* 0x00002000b0197810 */ /* 0x040fe20007f5e0ff */
[----:B------:R0:W5:Y:S01]  /*9fd0*/  @P6 LDG.E R3, desc[UR44][R4.64] ;  /* 0x0000002c04036981 */ /* 0x000162000c1e1900 */
        /* <DEDUP_REMOVED lines=48> */
.L_x_1019:
[----:B------:R-:W0:Y:S01]  /*a2e0*/  SHFL.IDX PT, R4, R197, RZ, 0x1f ;  /* 0x00001fffc5047589 */ /* 0x000e2200000e0000 */
[----:B------:R-:W-:Y:S01]  /*a2f0*/  ISETP.NE.AND P6, PT, R10, RZ, PT ;  /* 0x000000ff0a00720c */ /* 0x000fe20003fc5270 */
[--C-:B------:R-:W-:Y:S01]  /*a300*/  IMAD.X R41, RZ, RZ, R177.reuse, P1 ;  /* 0x000000ffff297224 */ /* 0x100fe200008e06b1 */
[----:B------:R-:W-:Y:S01]  /*a310*/  IADD3.X R57, RZ, R177, RZ, P5, !PT ;  /* 0x000000b1ff397210 */ /* 0x000fe20002ffe4ff */
[--C-:B------:R-:W-:Y:S01]  /*a320*/  IMAD.X R45, RZ, RZ, R177.reuse, P2 ;  /* 0x000000ffff2d7224 */ /* 0x100fe200010e06b1 */
[C---:B------:R-:W-:Y:S01]  /*a330*/  IADD3 R65, P1, R176.reuse, 0xc000, RZ ;  /* 0x0000c000b0417810 */ /* 0x040fe20007f3e0ff */
[--C-:B------:R-:W-:Y:S01]  /*a340*/  IMAD.X R37, RZ, RZ, R177.reuse, P6 ;  /* 0x000000ffff257224 */ /* 0x100fe200030e06b1 */
[C---:B------:R-:W-:Y:S01]  /*a350*/  IADD3 R61, P6, R176.reuse, 0xb000, RZ ;  /* 0x0000b000b03d7810 */ /* 0x040fe20007fde0ff */
[--C-:B------:R-:W-:Y:S01]  /*a360*/  IMAD.X R49, RZ, RZ, R177.reuse, P3 ;  /* 0x000000ffff317224 */ /* 0x100fe200018e06b1 */
[C---:B------:R-:W-:Y:S01]  /*a370*/  IADD3 R69, P2, R176.reuse, 0xd000, RZ ;  /* 0x0000d000b0457810 */ /* 0x040fe20007f5e0ff */
[----:B------:R-:W-:Y:S01]  /*a380*/  IMAD.X R53, RZ, RZ, R177, P4 ;  /* 0x000000ffff357224 */ /* 0x000fe200020e06b1 */
[----:B------:R-:W-:-:S02]  /*a390*/  IADD3 R73, P3, R176, 0xe000, RZ ;  /* 0x0000e000b0497810 */ /* 0x000fc40007f7e0ff */
[C---:B------:R-:W-:Y:S02]  /*a3a0*/  IADD3 R5, P4, R176.reuse, 0xf000, RZ ;  /* 0x0000f000b0057810 */ /* 0x040fe40007f9e0ff */
[----:B------:R-:W-:Y:S02]  /*a3b0*/  LOP3.LUT R60, R61, 0x380, RZ, 0xc0, !PT ;  /* 0x000003803d3c7812 */ /* 0x000fe400078ec0ff */
[----:B------:R-:W-:Y:S01]  /*a3c0*/  LOP3.LUT R64, R65, 0x380, RZ, 0xc0, !PT ;  /* 0x0000038041407812 */ /* 0x000fe200078ec0ff */
[----:B------:R-:W-:Y:S01]  /*a3d0*/  IMAD.X R77, RZ, RZ, R177, P4 ;  /* 0x000000ffff4d7224 */ /* 0x000fe200020e06b1 */
[----:B------:R-:W-:Y:S02]  /*a3e0*/  LOP3.LUT R68, R69, 0x380, RZ, 0xc0, !PT ;  /* 0x0000038045447812 */ /* 0x000fe400078ec0ff */
[----:B------:R-:W-:Y:S02]  /*a3f0*/  LOP3.LUT R72, R73, 0x380, RZ, 0xc0, !PT ;  /* 0x0000038049487812 */ /* 0x000fe400078ec0ff */
[----:B------:R-:W-:-:S02]  /*a400*/  LOP3.LUT R9, R176, 0x380, RZ, 0xc0, !PT ;  /* 0x00000380b0097812 */ /* 0x000fc400078ec0ff */
[----:B0-----:R-:W-:Y:S02]  /*a410*/  ISETP.NE.AND P5, PT, R4, RZ, PT ;  /* 0x000000ff0400720c */ /* 0x001fe40003fa5270 */
[----:B------:R-:W-:Y:S02]  /*a420*/  LOP3.LUT R4, R5, 0x380, RZ, 0xc0, !PT ;  /* 0x0000038005047812 */ /* 0x000fe400078ec0ff */
[----:B------:R-:W-:Y:S02]  /*a430*/  SHF.R.U64 R60, R60, 0x3, RZ ;  /* 0x000000033c3c7819 */ /* 0x000fe400000012ff */
[----:B------:R-:W-:Y:S02]  /*a440*/  SHF.R.U64 R64, R64, 0x3, RZ ;  /* 0x0000000340407819 */ /* 0x000fe400000012ff */
[----:B------:R-:W-:Y:S02]  /*a450*/  SHF.R.U64 R68, R68, 0x3, RZ ;  /* 0x0000000344447819 */ /* 0x000fe400000012ff */
        /* <DEDUP_REMOVED lines=12> */
[----:B------:R-:W-:Y:S02]  /*a520*/  LOP3.LUT R76, R4, R5, RZ, 0x3c, !PT ;  /* 0x00000005044c7212 */ /* 0x000fe400078e3cff */
[----:B------:R-:W-:Y:S02]  /*a530*/  SHF.R.S32.HI R80, RZ, 0x1f, R187 ;  /* 0x0000001fff507819 */ /* 0x000fe400000114bb */
[----:B------:R-:W-:Y:S02]  /*a540*/  SEL R83, R186, RZ, !P0 ;  /* 0x000000ffba537207 */ /* 0x000fe40004000000 */
[----:B------:R-:W-:Y:S02]  /*a550*/  SEL R194, R194, RZ, !P0 ;  /* 0x000000ffc2c27207 */ /* 0x000fe40004000000 */
[----:B-----5:R-:W-:Y:S01]  /*a560*/  SHF.R.S32.HI R21, RZ, 0x1f, R0 ;  /* 0x0000001fff157819 */ /* 0x020fe20000011400 */
[----:B------:R-:W-:Y:S06]  /*a570*/  @P5 BRA `(.L_x_1020) ;  /* 0x0000000000c05947 */ /* 0x000fec0003800000 */
[----:B------:R-:W0:Y:S01]  /*a580*/  LDC R14, c[0x0][0xce8] ;  /* 0x00033a00ff0e7b82 */ /* 0x000e220000000800 */
[----:B------:R-:W-:Y:S01]  /*a590*/  IMAD.U32 R5, RZ, RZ, UR42 ;  /* 0x0000002aff057e24 */ /* 0x000fe2000f8e00ff */
[----:B------:R-:W-:Y:S01]  /*a5a0*/  ULDC.64 UR6, c[0x0][0xc90] ;  /* 0x0003240000067ab9 */ /* 0x000fe20000000a00 */
[----:B------:R-:W-:Y:S02]  /*a5b0*/  IMAD.MOV.U32 R4, RZ, RZ, R0 ;  /* 0x000000ffff047224 */ /* 0x000fe400078e0000 */
[----:B------:R-:W-:Y:S02]  /*a5c0*/  IMAD R8, R80, UR6, RZ ;  /* 0x0000000650087c24 */ /* 0x000fe4000f8e02ff */
[----:B------:R-:W-:Y:S02]  /*a5d0*/  IMAD R10, R5, 0x40, R200 ;  /* 0x00000040050a7824 */ /* 0x000fe400078e02c8 */
[----:B------:R-:W-:Y:S02]  /*a5e0*/  IMAD R11, R187, UR7, R8 ;  /* 0x00000007bb0b7c24 */ /* 0x000fe4000f8e0208 */
[----:B------:R-:W-:-:S02]  /*a5f0*/  IMAD.MOV.U32 R5, RZ, RZ, R21 ;  /* 0x000000ffff057224 */ /* 0x000fc400078e0015 */
[----:B------:R-:W-:Y:S02]  /*a600*/  IMAD.U32 R20, RZ, RZ, UR42 ;  /* 0x0000002aff147e24 */ /* 0x000fe4000f8e00ff */
[----:B------:R-:W-:Y:S01]  /*a610*/  IMAD.WIDE.U32 R4, R187, UR6, R4 ;  /* 0x00000006bb047c25 */ /* 0x000fe2000f8e0004 */
[----:B------:R-:W-:-:S03]  /*a620*/  ULDC.64 UR6, c[0x0][0xc98] ;  /* 0x0003260000067ab9 */ /* 0x000fc60000000a00 */
[----:B------:R-:W-:Y:S02]  /*a630*/  IMAD.IADD R5, R5, 0x1, R11 ;  /* 0x0000000105057824 */ /* 0x000fe400078e020b */
[----:B------:R-:W-:Y:S02]  /*a640*/  IMAD.MOV R31, RZ, RZ, -R19 ;  /* 0x000000ffff1f7224 */ /* 0x000fe400078e0a13 */
[----:B------:R-:W-:Y:S01]  /*a650*/  IMAD.WIDE.U32 R4, R83, UR6, R4 ;  /* 0x0000000653047c25 */ /* 0x000fe2000f8e0004 */
[----:B0-----:R-:W-:-:S03]  /*a660*/  ISETP.NE.AND P0, PT, R14, 0x1, PT ;  /* 0x000000010e00780c */ /* 0x001fc60003f05270 */
[----:B------:R-:W-:Y:S02]  /*a670*/  IMAD R20, R20, 0x40, R17 ;  /* 0x0000004014147824 */ /* 0x000fe400078e0211 */
[----:B------:R-:W-:-:S08]  /*a680*/  IMAD R27, R3, R14, RZ ;  /* 0x0000000e031b7224 */ /* 0x000fd000078e02ff */
[----:B------:R-:W0:Y:S08]  /*a690*/  @P0 LDC R9, c[0x0][0xcec] ;  /* 0x00033b00ff090b82 */ /* 0x000e300000000800 */
        /* <DEDUP_REMOVED lines=12> */
[----:B------:R-:W-:Y:S01]  /*a760*/  IADD3.X R5, R15, R5, R10, P0, !PT ;  /* 0x000000050f057210 */ /* 0x000fe200007fe40a */
[----:B------:R-:W-:Y:S02]  /*a770*/  VIADD R10, R20, 0x8 ;  /* 0x00000008140a7836 */ /* 0x000fe40000000000 */
        /* <DEDUP_REMOVED lines=13> */
[----:B------:R-:W1:Y:S06]  /*a850*/  SHFL.IDX PT, R9, R15, 0x1, 0x1c1f ;  /* 0x003c1f000f097f89 */ /* 0x000e6c00000e0000 */
[----:B0-----:R0:W-:Y:S04]  /*a860*/  @!P1 ST.E desc[UR44][R4.64], R165 ;  /* 0x000000a504009985 */ /* 0x0011e8000c10192c */
[----:B-1----:R0:W-:Y:S02]  /*a870*/  @!P0 ST.E desc[UR44][R8.64], R166 ;  /* 0x000000a608008985 */ /* 0x0021e4000c10192c */
.L_x_1020:
[----:B------:R-:W1:Y:S01]  /*a880*/  LDC R84, c[0x0][0xce8] ;  /* 0x00033a00ff547b82 */ /* 0x000e620000000800 */
[----:B------:R-:W-:Y:S01]  /*a890*/  ULDC UR8, c[0x0][0xbc8] ;  /* 0x0002f20000087ab9 */ /* 0x000fe20000000800 */
[----:B------:R-:W-:Y:S01]  /*a8a0*/  ULDC.64 UR6, c[0x0][0xba0] ;  /* 0x0002e80000067ab9 */ /* 0x000fe20000000a00 */
[----:B------:R-:W-:Y:S01]  /*a8b0*/  ISETP.GE.AND P0, PT, R192, UR8, PT ;  /* 0x00000008c0007c0c */ /* 0x000fe2000bf06270 */
[----:B0-----:R-:W-:Y:S01]  /*a8c0*/  IMAD R5, R21, UR6, RZ ;  /* 0x0000000615057c24 */ /* 0x001fe2000f8e02ff */
[----:B------:R0:W5:Y:S02]  /*a8d0*/  LD.E.128 R8, desc[UR44][R176.64] ;  /* 0x0000002cb0087980 */ /* 0x000164000c101d00 */
[----:B------:R-:W-:Y:S02]  /*a8e0*/  SEL R20, RZ, 0xffffffff, P0 ;  /* 0xffffffffff147807 */ /* 0x000fe40000000000 */
[----:B------:R-:W-:Y:S01]  /*a8f0*/  ISETP.GE.AND P0, PT, R191, UR8, PT ;  /* 0x00000008bf007c0c */ /* 0x000fe2000bf06270 */
[----:B------:R-:W5:Y:S04]  /*a900*/  LD.E.128 R12, desc[UR44][R12.64] ;  /* 0x0000002c0c0c7980 */ /* 0x000f68000c101d00 */
[----:B------:R-:W5:Y:S04]  /*a910*/  LD.E.128 R24, desc[UR44][R24.64] ;  /* 0x0000002c18187980 */ /* 0x000f68000c101d00 */
[----:B------:R-:W5:Y:S04]  /*a920*/  LD.E.128 R28, desc[UR44][R28.64] ;  /* 0x0000002c1c1c7980 */ /* 0x000f68000c101d00 */
[----:B------:R-:W5:Y:S01]  /*a930*/  LD.E.128 R32, desc[UR44][R32.64] ;  /* 0x0000002c20207980 */ /* 0x000f62000c101d00 */
[----:B-1----:R-:W-:-:S02]  /*a940*/  ISETP.NE.AND P2, PT, R84, 0x1, PT ;  /* 0x000000015400780c */ /* 0x002fc40003f45270 */
[----:B------:R-:W-:Y:S01]  /*a950*/  ISETP.GE.AND P1, PT, R16, UR8, PT ;  /* 0x0000000810007c0c */ /* 0x000fe2000bf26270 */
[----:B------:R-:W-:Y:S01]  /*a960*/  IMAD R21, R0, UR7, R5 ;  /* 0x0000000700157c24 */ /* 0x000fe2000f8e0205 */
[----:B------:R-:W-:Y:S01]  /*a970*/  SHF.L.U32 R81, R20, 0x1, RZ ;  /* 0x0000000114517819 */ /* 0x000fe200000006ff */
[----:B------:R-:W-:Y:S01]  /*a980*/  IMAD.WIDE.U32 R4, R0, UR6, RZ ;  /* 0x0000000600047c25 */ /* 0x000fe2000f8e00ff */
[----:B------:R-:W-:Y:S01]  /*a990*/  SEL R20, RZ, 0xffffffff, P0 ;  /* 0xffffffffff147807 */ /* 0x000fe20000000000 */
[----:B------:R-:W-:Y:S01]  /*a9a0*/  ULDC.64 UR6, c[0x0][0xbe8] ;  /* 0x0002fa0000067ab9 */ /* 0x000fe20000000a00 */
[----:B------:R-:W5:Y:S04]  /*a9b0*/  LD.E.128 R36, desc[UR44][R36.64] ;  /* 0x0000002c24247980 */ /* 0x000f68000c101d00 */
[----:B------:R-:W5:Y:S01]  /*a9c0*/  LD.E.128 R40, desc[UR44][R40.64] ;  /* 0x0000002c28287980 */ /* 0x000f62000c101d00 */
[----:B------:R-:W1:Y:S01]  /*a9d0*/  @P2 LDC R85, c[0x0][0xcec] ;  /* 0x00033b00ff552b82 */ /* 0x000e620000000800 */
[----:B------:R-:W-:Y:S01]  /*a9e0*/  SEL R0, RZ, 0x1, P1 ;  /* 0x00000001ff007807 */ /* 0x000fe20000800000 */
[----:B------:R-:W-:Y:S01]  /*a9f0*/  IMAD.SHL.U32 R89, R20, 0x4, RZ ;  /* 0x0000000414597824 */ /* 0x000fe200078e00ff */
[----:B------:R-:W5:Y:S04]  /*aa00*/  LD.E.128 R44, desc[UR44][R44.64] ;  /* 0x0000002c2c2c7980 */ /* 0x000f68000c101d00 */
[----:B------:R-:W5:Y:S01]  /*aa10*/  LD.E.128 R48, desc[UR44][R48.64] ;  /* 0x0000002c30307980 */ /* 0x000f62000c101d00 */
[----:B------:R-:W2:Y:S01]  /*aa20*/  @P2 LDC R87, c[0x0][0xcf0] ;  /* 0x00033c00ff572b82 */ /* 0x000ea20000000800 */
[----:B------:R-:W-:-:S02]  /*aa30*/  LOP3.LUT R0, R81, 0x2, R0, 0xe2, !PT ;  /* 0x0000000251007812 */ /* 0x000fc400078ee200 */
[----:B------:R-:W-:Y:S01]  /*aa40*/  ISETP.GE.AND P0, PT, R190, UR8, PT ;  /* 0x00000008be007c0c */ /* 0x000fe2000bf06270 */
[----:B------:R-:W-:Y:S01]  /*aa50*/  IMAD.IADD R5, R5, 0x1, R21 ;  /* 0x0000000105057824 */ /* 0x000fe200078e0215 */
[----:B------:R-:W-:Y:S01]  /*aa60*/  LOP3.LUT R20, R89, 0x4, R0, 0xe2, !PT ;  /* 0x0000000459147812 */ /* 0x000fe200078ee200 */
[----:B------:R-:W-:Y:S01]  /*aa70*/  IMAD R80, R80, UR6, RZ ;  /* 0x0000000650507c24 */ /* 0x000fe2000f8e02ff */
[----:B------:R-:W-:Y:S01]  /*aa80*/  SEL R21, RZ, 0xffffffff, P0 ;  /* 0xffffffffff157807 */ /* 0x000fe20000000000 */
[----:B------:R-:W-:Y:S01]  /*aa90*/  IMAD R0, R193, 0x20, R195 ;  /* 0x00000020c1007824 */ /* 0x000fe200078e02c3 */
[----:B------:R-:W5:Y:S01]  /*aaa0*/  LD.E.128 R52, desc[UR44][R52.64] ;  /* 0x0000002c34347980 */ /* 0x000f62000c101d00 */
[----:B------:R-:W-:Y:S02]  /*aab0*/  IMAD.U32 R89, RZ, RZ, UR42 ;  /* 0x0000002aff597e24 */ /* 0x000fe4000f8e00ff */
[C---:B------:R-:W-:Y:S01]  /*aac0*/  IMAD R81, R187.reuse, UR7, R80 ;  /* 0x00000007bb517c24 */ /* 0x040fe2000f8e0250 */
[----:B------:R-:W5:Y:S01]  /*aad0*/  LD.E.128 R56, desc[UR44][R56.64] ;  /* 0x0000002c38387980 */ /* 0x000f62000c101d00 */
[----:B------:R-:W-:Y:S01]  /*aae0*/  IMAD.WIDE.U32 R4, R187, UR6, R4 ;  /* 0x00000006bb047c25 */ /* 0x000fe2000f8e0004 */
[----:B------:R-:W-:Y:S01]  /*aaf0*/  ISETP.GE.AND P0, PT, R189, UR8, PT ;  /* 0x00000008bd007c0c */ /* 0x000fe2000bf06270 */
[----:B------:R-:W-:Y:S01]  /*ab00*/  ULDC.64 UR6, c[0x0][0xbf0] ;  /* 0x0002fc0000067ab9 */ /* 0x000fe20000000a00 */
[----:B------:R-:W5:Y:S01]  /*ab10*/  LD.E.128 R60, desc[UR44][R60.64] ;  /* 0x0000002c3c3c7980 */ /* 0x000f62000c101d00 */
[----:B------:R-:W-:-:S02]  /*ab20*/  IMAD R82, R89, 0x40, R0 ;  /* 0x0000004059527824 */ /* 0x000fc400078e0200 */
[----:B------:R-:W-:Y:S01]  /*ab30*/  IMAD.SHL.U32 R21, R21, 0x8, RZ ;  /* 0x0000000815157824 */ /* 0x000fe200078e00ff */
[----:B------:R-:W5:Y:S01]  /*ab40*/  LD.E.128 R64, desc[UR44][R64.64] ;  /* 0x0000002c40407980 */ /* 0x000f62000c101d00 */
[----:B------:R-:W-:Y:S02]  /*ab50*/  IMAD.IADD R5, R5, 0x1, R81 ;  /* 0x0000000105057824 */ /* 0x000fe400078e0251 */
[----:B-1----:R-:W-:Y:S01]  /*ab60*/  @P2 IMAD.HI.U32 R0, R82, R85, RZ ;  /* 0x0000005552002227 */ /* 0x002fe200078e00ff */
[----:B------:R-:W-:Y:S01]  /*ab70*/  LOP3.LUT R20, R21, 0x8, R20, 0xe2, !PT ;  /* 0x0000000815147812 */ /* 0x000fe200078ee214 */
[----:B------:R-:W5:Y:S02]  /*ab80*/  LD.E.128 R68, desc[UR44][R68.64] ;  /* 0x0000002c44447980 */ /* 0x000f64000c101d00 */
[----:B------:R-:W-:Y:S01]  /*ab90*/  IMAD R81, R194, UR6, RZ ;  /* 0x00000006c2517c24 */ /* 0x000fe2000f8e02ff */
[----:B------:R-:W-:Y:S01]  /*aba0*/  SEL R80, RZ, 0xffffffff, P0 ;  /* 0xffffffffff507807 */ /* 0x000fe20000000000 */
[----:B------:R-:W-:Y:S01]  /*abb0*/  IMAD.MOV.U32 R21, RZ, RZ, R82 ;  /* 0x000000ffff157224 */ /* 0x000fe200078e0052 */
[----:B--2---:R-:W-:Y:S01]  /*abc0*/  @P2 SHF.R.U32.HI R21, RZ, R87, R0 ;  /* 0x00000057ff152219 */ /* 0x004fe20000011600 */
[C---:B------:R-:W-:Y:S01]  /*abd0*/  IMAD R81, R83.reuse, UR7, R81 ;  /* 0x0000000753517c24 */ /* 0x040fe2000f8e0251 */
[----:B------:R-:W5:Y:S01]  /*abe0*/  LD.E.128 R72, desc[UR44][R72.64] ;  /* 0x0000002c48487980 */ /* 0x000f62000c101d00 */
[----:B------:R-:W-:Y:S01]  /*abf0*/  IMAD.WIDE.U32 R4, R83, UR6, R4 ;  /* 0x0000000653047c25 */ /* 0x000fe2000f8e0004 */
[----:B------:R-:W-:Y:S01]  /*ac00*/  ISETP.GE.AND P0, PT, R188, UR8, PT ;  /* 0x00000008bc007c0c */ /* 0x000fe2000bf06270 */
[----:B------:R-:W-:Y:S01]  /*ac10*/  ULDC.64 UR6, c[0x0][0xbe0] ;  /* 0x0002f80000067ab9 */ /* 0x000fe20000000a00 */
[----:B------:R-:W5:Y:S01]  /*ac20*/  LD.E.128 R76, desc[UR44][R76.64] ;  /* 0x0000002c4c4c7980 */ /* 0x000f62000c101d00 */
[----:B------:R-:W-:Y:S01]  /*ac30*/  IMAD.SHL.U32 R85, R80, 0x10, RZ ;  /* 0x0000001050557824 */ /* 0x000fe200078e00ff */
[----:B------:R-:W-:Y:S01]  /*ac40*/  SHF.R.S32.HI R80, RZ, 0x1f, R21 ;  /* 0x0000001fff507819 */ /* 0x000fe20000011415 */
[----:B------:R-:W-:Y:S01]  /*ac50*/  IMAD.IADD R5, R5, 0x1, R81 ;  /* 0x0000000105057824 */ /* 0x000fe200078e0251 */
[----:B------:R-:W-:Y:S01]  /*ac60*/  SEL R0, RZ, 0xffffffff, P0 ;  /* 0xffffffffff007807 */ /* 0x000fe20000000000 */
[----:B------:R-:W-:Y:S01]  /*ac70*/  IMAD.MOV R81, RZ, RZ, -R21 ;  /* 0x000000ffff517224 */ /* 0x000fe200078e0a15 */
[----:B------:R-:W-:Y:S01]  /*ac80*/  LOP3.LUT R20, R85, 0x10, R20, 0xe2, !PT ;  /* 0x0000001055147812 */ /* 0x000fe200078ee214 */
[----:B------:R-:W-:Y:S01]  /*ac90*/  IMAD R80, R80, UR6, RZ ;  /* 0x0000000650507c24 */ /* 0x000fe2000f8e02ff */
[----:B------:R-:W-:Y:S01]  /*aca0*/  @!PT LDS RZ, [RZ] ;  /* 0x00000000fffff984 */ /* 0x000fe20000000800 */
[----:B------:R-:W-:Y:S01]  /*acb0*/  @!PT LDS RZ, [RZ] ;  /* 0x00000000fffff984 */ /* 0x000fe20000000800 */
[----:B------:R-:W-:Y:S01]  /*acc0*/  @!PT LDS RZ, [RZ] ;  /* 0x00000000fffff984 */ /* 0x000fe20000000800 */
[----:B------:R-:W-:Y:S01]  /*acd0*/  @!PT LDS RZ, [RZ] ;  /* 0x00000000fffff984 */ /* 0x000fe20000000800 */
[----:B------:R1:W-:Y:S06]  /*ace0*/  MEMBAR.ALL.CTA ;  /* 0x0000000000007992 */ /* 0x0003ec0000008000 */
[----:B-1----:R-:W1:Y:S01]  /*acf0*/  FENCE.VIEW.ASYNC.S ;  /* 0x00000000000073c6 */ /* 0x002e620000000000 */
[----:B------:R-:W-:Y:S01]  /*ad00*/  IMAD R81, R84, R81, R82 ;  /* 0x0000005154517224 */ /* 0x000fe200078e0252 */
[----:B------:R-:W-:Y:S01]  /*ad10*/  ISETP.GE.AND P0, PT, R199, UR8, PT ;  /* 0x00000008c7007c0c */ /* 0x000fe2000bf06270 */
[----:B------:R-:W-:Y:S01]  /*ad20*/  IMAD.SHL.U32 R85, R0, 0x20, RZ ;  /* 0x0000002000557824 */ /* 0x000fe200078e00ff */
[----:B------:R-:W-:Y:S01]  /*ad30*/  UIADD3 UR5, UR40, 0x38820, URZ ;  /* 0x0003882028057890 */ /* 0x000fe2000fffe03f */
[C---:B------:R-:W-:Y:S01]  /*ad40*/  IMAD R83, R21.reuse, UR7, R80 ;  /* 0x0000000715537c24 */ /* 0x040fe2000f8e0250 */
[----:B------:R-:W-:Y:S01]  /*ad50*/  SHF.R.S32.HI R80, RZ, 0x1f, R81 ;  /* 0x0000001fff507819 */ /* 0x000fe20000011451 */
[----:B------:R-:W-:Y:S01]  /*ad60*/  IMAD.WIDE.U32 R4, R21, UR6, R4 ;  /* 0x0000000615047c25 */ /* 0x000fe2000f8e0004 */
[----:B------:R-:W-:Y:S01]  /*ad70*/  ULDC.64 UR6, c[0x0][0xbd8] ;  /* 0x0002f60000067ab9 */ /* 0x000fe20000000a00 */
[----:B------:R-:W-:Y:S01]  /*ad80*/  LOP3.LUT R20, R85, 0x20, R20, 0xe2, !PT ;  /* 0x0000002055147812 */ /* 0x000fe200078ee214 */
[----:B------:R-:W-:Y:S01]  /*ad90*/  UPRMT UR5, URZ, 0x654, UR5 ;  /* 0x000006543f057896 */ /* 0x000fe20008000005 */
[----:B------:R-:W-:Y:S01]  /*ada0*/  IMAD.U32 R88, RZ, RZ, UR42 ;  /* 0x0000002aff587e24 */ /* 0x000fe2000f8e00ff */
[----:B------:R-:W-:Y:S01]  /*adb0*/  SEL R21, RZ, 0x40, P0 ;  /* 0x00000040ff157807 */ /* 0x000fe20000000000 */
[----:B------:R-:W-:Y:S01]  /*adc0*/  IMAD.IADD R5, R5, 0x1, R83 ;  /* 0x0000000105057824 */ /* 0x000fe200078e0253 */
[----:B------:R-:W-:Y:S01]  /*add0*/  ISETP.GE.AND P0, PT, R198, UR8, PT ;  /* 0x00000008c6007c0c */ /* 0x000fe2000bf06270 */
[----:B------:R-:W-:Y:S01]  /*ade0*/  IMAD R80, R80, UR6, RZ ;  /* 0x0000000650507c24 */ /* 0x000fe2000f8e02ff */
[----:B------:R-:W-:Y:S01]  /*adf0*/  LOP3.LUT R0, R20, R21, RZ, 0xfc, !PT ;  /* 0x0000001514007212 */ /* 0x000fe200078efcff */
[----:B------:R-:W-:Y:S01]  /*ae00*/  IMAD R89, R3, R84, RZ ;  /* 0x0000005403597224 */ /* 0x000fe200078e02ff */
[----:B------:R-:W-:Y:S01]  /*ae10*/  SEL R3, RZ, 0x80, P0 ;  /* 0x00000080ff037807 */ /* 0x000fe20000000000 */
[----:B------:R-:W-:Y:S01]  /*ae20*/  IMAD R88, R88, 0x40, R195 ;  /* 0x0000004058587824 */ /* 0x000fe200078e02c3 */
[----:B------:R-:W-:Y:S01]  /*ae30*/  BSSY B1, `(.L_x_1021) ;  /* 0x000002c000017945 */ /* 0x000fe20003800000 */
[C---:B------:R-:W-:Y:S01]  /*ae40*/  IMAD R21, R81.reuse, UR7, R80 ;  /* 0x0000000751157c24 */ /* 0x040fe2000f8e0250 */
[----:B------:R-:W-:Y:S01]  /*ae50*/  LOP3.LUT R3, R0, R3, RZ, 0xfc, !PT ;  /* 0x0000000300037212 */ /* 0x000fe200078efcff */
[----:B------:R-:W-:Y:S01]  /*ae60*/  IMAD.WIDE.U32 R4, R81, UR6, R4 ;  /* 0x0000000651047c25 */ /* 0x000fe2000f8e0004 */
[----:B------:R-:W-:Y:S01]  /*ae70*/  ISETP.GE.AND P0, PT, R88, R89, PT ;  /* 0x000000595800720c */ /* 0x000fe20003f06270 */
[----:B------:R-:W-:Y:S01]  /*ae80*/  ULDC.64 UR6, c[0x0][0xb80] ;  /* 0x0002e00000067ab9 */ /* 0x000fe20000000a00 */
[----:B-1----:R-:W-:Y:S01]  /*ae90*/  SYNCS.ARRIVE.TRANS64.RED.A1T0 RZ, [UR5], RZ ;  /* 0x000000ffffff79a7 */ /* 0x002fe20008100405 */
[----:B------:R-:W-:Y:S01]  /*aea0*/  IMAD.IADD R5, R5, 0x1, R21 ;  /* 0x0000000105057824 */ /* 0x000fe200078e0215 */
[----:B------:R-:W-:-:S04]  /*aeb0*/  LEA R86, P1, R4, UR6, 0x1 ;  /* 0x0000000604567c11 */ /* 0x000fc8000f8208ff */
        /* <DEDUP_REMOVED lines=35> */
.L_x_1022:
[----:B------:R-:W-:Y:S05]  /*b0f0*/  BSYNC B1 ;  /* 0x0000000000017941 */ /* 0x000fea0003800000 */
.L_x_1021:
[----:B---3--:R-:W-:Y:S01]  /*b100*/  VIADD R4, R88, 0x20 ;  /* 0x0000002058047836 */ /* 0x008fe20000000000 */
[----:B-----5:R4:W3:Y:S04]  /*b110*/  SHFL.IDX PT, R9, R87, 0x1, 0x181f ;  /* 0x00381f0057097f89 */ /* 0x0208e800000e0000 */
        /* <DEDUP_REMOVED lines=10> */
[----:B-1----:R-:W-:Y:S01]  /*b1c0*/  @!P3 LEA R20, P6, R191, R8, 0x1 ;  /* 0x00000008bf14b211 */ /* 0x002fe200078c08ff */
[----:B------:R0:W-:Y:S01]  /*b1d0*/  @!P0 ST.E.128 desc[UR44][R4.64], R12 ;  /* 0x0000000c04008985 */ /* 0x0001e2000c101d2c */
[----:B------:R-:W-:Y:S02]  /*b1e0*/  ISETP.GE.AND P0, PT, R188, UR8, PT ;  /* 0x00000008bc007c0c */ /* 0x000fe4000bf06270 */
[----:B------:R-:W-:Y:S02]  /*b1f0*/  @!P5 LEA.HI.X R11, R192, R9, R209, 0x1, P4 ;  /* 0x00000009c00bd211 */ /* 0x000fe400020f0cd1 */
[----:B------:R-:W-:-:S02]  /*b200*/  LOP3.LUT P4, RZ, R0, 0x40, RZ, 0xc0, !PT ;  /* 0x0000004000ff7812 */ /* 0x000fc4000788c0ff */
[----:B--2---:R-:W-:Y:S01]  /*b210*/  @!P3 LEA.HI.X R21, R191, R9, R208, 0x1, P6 ;  /* 0x00000009bf15b211 */ /* 0x004fe200030f0cd0 */
        /* <DEDUP_REMOVED lines=20> */
.L_x_1018:
[----:B------:R-:W0:Y:S01]  /*b360*/  LDC.64 R8, c[0x0][0xd00] ;  /* 0x00034000ff087b82 */ /* 0x000e220000000a00 */
[----:B------:R-:W-:Y:S01]  /*b370*/  ULDC.64 UR6, c[0x0][0xd08] ;  /* 0x0003420000067ab9 */ /* 0x000fe20000000a00 */
[----:B------:R-:W-:-:S06]  /*b380*/  MOV R3, RZ ;  /* 0x000000ff00037202 */ /* 0x000fcc0000000f00 */
[----:B------:R-:W1:Y:S01]  /*b390*/  LDC.64 R4, c[0x0][0xd00] ;  /* 0x00034000ff047b82 */ /* 0x000e620000000a00 */
[----:B------:R-:W-:-:S04]  /*b3a0*/  ISETP.NE.U32.AND P1, PT, RZ, UR6, PT ;  /* 0x00000006ff007c0c */ /* 0x000fc8000bf25070 */
[----:B------:R-:W-:Y:S01]  /*b3b0*/  ISETP.NE.AND.EX P1, PT, RZ, UR7, PT, P1 ;  /* 0x00000007ff007c0c */ /* 0x000fe2000bf25310 */
[----:B------:R-:W-:Y:S02]  /*b3c0*/  ULDC UR5, c[0x0][0xb88] ;  /* 0x0002e20000057ab9 */ /* 0x000fe40000000800 */
[----:B------:R-:W2:Y:S01]  /*b3d0*/  LDC R27, c[0x0][0xce8] ;  /* 0x00033a00ff1b7b82 */ /* 0x000ea20000000800 */
[----:B0-----:R-:W-:-:S04]  /*b3e0*/  ISETP.NE.U32.AND P0, PT, R8, RZ, PT ;  /* 0x000000ff0800720c */ /* 0x001fc80003f05070 */
[----:B------:R-:W-:Y:S01]  /*b3f0*/  ISETP.NE.AND.EX P0, PT, R9, RZ, PT, P0 ;  /* 0x000000ff0900720c */ /* 0x000fe20003f05300 */
[----:B-1----:R-:W-:-:S04]  /*b400*/  IMAD.WIDE R8, R186, 0x4, R4 ;  /* 0x00000004ba087825 */ /* 0x002fc800078e0204 */
[----:B------:R-:W0:Y:S01]  /*b410*/  @P1 LDC.64 R4, c[0x0][0xd08] ;  /* 0x00034200ff041b82 */ /* 0x000e220000000a00 */
[----:B------:R-:W-:-:S07]  /*b420*/  IMAD.U32 R0, RZ, RZ, UR5 ;  /* 0x00000005ff007e24 */ /* 0x000fce000f8e00ff */
[----:B------:R1:W5:Y:S01]  /*b430*/  @P0 LDG.E R3, desc[UR44][R8.64] ;  /* 0x0000002c08030981 */ /* 0x000362000c1e1900 */
[----:B0-----:R-:W-:-:S05]  /*b440*/  @P1 IMAD.WIDE R4, R186, 0x4, R4 ;  /* 0x00000004ba041825 */ /* 0x001fca00078e0204 */
[----:B------:R1:W5:Y:S01]  /*b450*/  @P1 LDG.E R0, desc[UR44][R4.64] ;  /* 0x0000002c04001981 */ /* 0x000362000c1e1900 */
[----:B------:R-:W-:Y:S01]  /*b460*/  ISETP.GE.AND P2, PT, R202, 0x40, PT ;  /* 0x00000040ca00780c */ /* 0x000fe20003f46270 */
[----:B--2---:R-:W-:-:S12]  /*b470*/  @P1 BRA `(.L_x_1024) ;  /* 0x0000000000101947 */ /* 0x004fd80003800000 */
[----:B------:R-:W-:Y:S05]  /*b480*/  @!P0 BRA `(.L_x_1024) ;  /* 0x00000000000c8947 */ /* 0x000fea0003800000 */
[----:B-1----:R-:W2:Y:S04]  /*b490*/  LDG.E R5, desc[UR44][R8.64] ;  /* 0x0000002c08057981 */ /* 0x002ea8000c1e1900 */
[----:B-----5:R-:W2:Y:S02]  /*b4a0*/  LDG.E R0, desc[UR44][R8.64+0x4] ;  /* 0x0000042c08007981 */ /* 0x020ea4000c1e1900 */
[----:B--2---:R-:W-:-:S07]  /*b4b0*/  IMAD.IADD R0, R0, 0x1, -R5 ;  /* 0x0000000100007824 */ /* 0x004fce00078e0a05 */
.L_x_1024:
[----:B------:R-:W-:Y:S01]  /*b4c0*/  BSSY B1, `(.L_x_1025) ;  /* 0x000002f000017945 */ /* 0x000fe20003800000 */
[----:B------:R-:W-:Y:S02]  /*b4d0*/  SHF.R.S32.HI R15, RZ, 0x1f, R187 ;  /* 0x0000001fff0f7819 */ /* 0x000fe400000114bb */
[----:B------:R-:W-:Y:S02]  /*b4e0*/  SEL R21, R186, RZ, !P0 ;  /* 0x000000ffba157207 */ /* 0x000fe40004000000 */
[----:B------:R-:W-:Y:S02]  /*b4f0*/  SEL R194, R194, RZ, !P0 ;  /* 0x000000ffc2c27207 */ /* 0x000fe40004000000 */
[----:B-----5:R-:W-:Y:S01]  /*b500*/  SHF.R.S32.HI R12, RZ, 0x1f, R3 ;  /* 0x0000001fff0c7819 */ /* 0x020fe20000011403 */
[----:B------:R-:W-:Y:S06]  /*b510*/  @P2 BRA `(.L_x_1026) ;  /* 0x0000000000a42947 */ /* 0x000fec0003800000 */
[----:B-1----:R-:W0:Y:S01]  /*b520*/  S2R R5, SR_TID.X ;  /* 0x0000000000057919 */ /* 0x002e220000002100 */
[----:B------:R-:W1:Y:S01]  /*b530*/  LDC R13, c[0x0][0xce8] ;  /* 0x00033a00ff0d7b82 */ /* 0x000e620000000800 */
[----:B------:R-:W-:-:S04]  /*b540*/  IMAD.U32 R4, RZ, RZ, UR42 ;  /* 0x0000002aff047e24 */ /* 0x000fc8000f8e00ff */
[----:B0-----:R-:W-:Y:S02]  /*b550*/  IMAD R4, R4, 0x40, R5 ;  /* 0x0000004004047824 */ /* 0x001fe400078e0205 */
[----:B-1----:R-:W-:Y:S02]  /*b560*/  IMAD R5, R0, R13, RZ ;  /* 0x0000000d00057224 */ /* 0x002fe400078e02ff */
        /* <DEDUP_REMOVED lines=11> */
[----:B------:R-:W1:Y:S01]  /*b620*/  @P0 LDC R25, c[0x0][0xcf0] ;  /* 0x00033c00ff190b82 */ /* 0x000e620000000800 */
[----:B0-----:R-:W-:-:S04]  /*b630*/  @P0 IMAD.HI.U32 R8, R14, R11, RZ ;  /* 0x0000000b0e080227 */ /* 0x001fc800078e00ff */
[----:B------:R-:W-:Y:S01]  /*b640*/  IMAD R11, R187, UR7, R10 ;  /* 0x00000007bb0b7c24 */ /* 0x000fe2000f8e020a */
[----:B------:R-:W-:Y:S01]  /*b650*/  ULDC.64 UR6, c[0x0][0xc98] ;  /* 0x0003260000067ab9 */ /* 0x000fe20000000a00 */
[----:B-1----:R-:W-:Y:S02]  /*b660*/  @P0 SHF.R.U32.HI R9, RZ, R25, R8 ;  /* 0x00000019ff090219 */ /* 0x002fe40000011608 */
[----:B------:R-:W-:Y:S02]  /*b670*/  IMAD.IADD R5, R5, 0x1, R11 ;  /* 0x0000000105057824 */ /* 0x000fe400078e020b */
[----:B------:R-:W-:Y:S02]  /*b680*/  IMAD R8, R194, UR6, RZ ;  /* 0x00000006c2087c24 */ /* 0x000fe4000f8e02ff */
        /* <DEDUP_REMOVED lines=18> */
.L_x_1026:
[----:B------:R-:W-:Y:S05]  /*b7b0*/  BSYNC B1 ;  /* 0x0000000000017941 */ /* 0x000fea0003800000 */
.L_x_1025:
[----:B------:R-:W-:Y:S01]  /*b7c0*/  ISETP.NE.AND P0, PT, R27, 0x1, PT ;  /* 0x000000011b00780c */ /* 0x000fe20003f05270 */
[----:B------:R-:W-:Y:S01]  /*b7d0*/  ULDC.64 UR6, c[0x0][0xba0] ;  /* 0x0002e80000067ab9 */ /* 0x000fe20000000a00 */
[----:B------:R-:W-:Y:S01]  /*b7e0*/  ULDC UR5, c[0x0][0xbc8] ;  /* 0x0002f20000057ab9 */ /* 0x000fe20000000800 */
[----:B01----:R-:W-:Y:S01]  /*b7f0*/  IMAD R8, R12, UR6, RZ ;  /* 0x000000060c087c24 */ /* 0x003fe2000f8e02ff */
[----:B------:R-:W-:Y:S01]  /*b800*/  ISETP.GE.AND P1, PT, R192, UR5, PT ;  /* 0x00000005c0007c0c */ /* 0x000fe2000bf26270 */
[C---:B------:R-:W-:Y:S01]  /*b810*/  IMAD.WIDE.U32 R4, R3.reuse, UR6, RZ ;  /* 0x0000000603047c25 */ /* 0x040fe2000f8e00ff */
[----:B------:R-:W-:Y:S01]  /*b820*/  ISETP.GE.AND P2, PT, R16, UR5, PT ;  /* 0x0000000510007c0c */ /* 0x000fe2000bf46270 */
[----:B------:R-:W-:Y:S01]  /*b830*/  BSSY B1, `(.L_x_1027) ;  /* 0x0000066000017945 */ /* 0x000fe20003800000 */
[----:B------:R-:W-:Y:S01]  /*b840*/  SEL R10, RZ, 0xffffffff, P1 ;  /* 0xffffffffff0a7807 */ /* 0x000fe20000800000 */
[----:B------:R-:W-:Y:S01]  /*b850*/  IMAD R3, R3, UR7, R8 ;  /* 0x0000000703037c24 */ /* 0x000fe2000f8e0208 */
[----:B------:R-:W-:Y:S01]  /*b860*/  ULDC.64 UR6, c[0x0][0xbe8] ;  /* 0x0002fa0000067ab9 */ /* 0x000fe20000000a00 */
[----:B------:R-:W-:Y:S01]  /*b870*/  IMAD R9, R193, 0x20, R195 ;  /* 0x00000020c1097824 */ /* 0x000fe200078e02c3 */
[----:B------:R-:W-:Y:S01]  /*b880*/  ISETP.GE.AND P1, PT, R191, UR5, PT ;  /* 0x00000005bf007c0c */ /* 0x000fe2000bf26270 */
[----:B------:R-:W0:Y:S01]  /*b890*/  @P0 LDC R11, c[0x0][0xcec] ;  /* 0x00033b00ff0b0b82 */ /* 0x000e220000000800 */
[----:B------:R-:W-:-:S02]  /*b8a0*/  IMAD.U32 R12, RZ, RZ, UR42 ;  /* 0x0000002aff0c7e24 */ /* 0x000fc4000f8e00ff */
[----:B------:R-:W-:Y:S02]  /*b8b0*/  IMAD R8, R15, UR6, RZ ;  /* 0x000000060f087c24 */ /* 0x000fe4000f8e02ff */
[----:B------:R-:W-:Y:S02]  /*b8c0*/  IMAD.IADD R5, R5, 0x1, R3 ;  /* 0x0000000105057824 */ /* 0x000fe400078e0203 */
[----:B------:R-:W-:Y:S01]  /*b8d0*/  IMAD.SHL.U32 R15, R10, 0x2, RZ ;  /* 0x000000020a0f7824 */ /* 0x000fe200078e00ff */
[----:B------:R-:W1:Y:S01]  /*b8e0*/  @P0 LDC R13, c[0x0][0xcf0] ;  /* 0x00033c00ff0d0b82 */ /* 0x000e620000000800 */
[C---:B------:R-:W-:Y:S01]  /*b8f0*/  IMAD R3, R187.reuse, UR7, R8 ;  /* 0x00000007bb037c24 */ /* 0x040fe2000f8e0208 */
[----:B------:R-:W-:Y:S01]  /*b900*/  SEL R8, RZ, 0x1, P2 ;  /* 0x00000001ff087807 */ /* 0x000fe20001000000 */
[----:B------:R-:W-:Y:S01]  /*b910*/  IMAD R10, R12, 0x40, R9 ;  /* 0x000000400c0a7824 */ /* 0x000fe200078e0209 */
[----:B------:R-:W-:Y:S01]  /*b920*/  SEL R9, RZ, 0xffffffff, P1 ;  /* 0xffffffffff097807 */ /* 0x000fe20000800000 */
[----:B------:R-:W-:Y:S01]  /*b930*/  IMAD.WIDE.U32 R4, R187, UR6, R4 ;  /* 0x00000006bb047c25 */ /* 0x000fe2000f8e0004 */
[----:B------:R-:W-:Y:S01]  /*b940*/  LOP3.LUT R8, R15, 0x2, R8, 0xe2, !PT ;  /* 0x000000020f087812 */ /* 0x000fe200078ee208 */
[----:B------:R-:W-:Y:S01]  /*b950*/  ULDC.64 UR6, c[0x0][0xbf0] ;  /* 0x0002fc0000067ab9 */ /* 0x000fe20000000a00 */
[----:B------:R-:W-:Y:S01]  /*b960*/  ISETP.GE.AND P1, PT, R190, UR5, PT ;  /* 0x00000005be007c0c */ /* 0x000fe2000bf26270 */
[----:B------:R-:W-:Y:S01]  /*b970*/  IMAD.SHL.U32 R15, R9, 0x4, RZ ;  /* 0x00000004090f7824 */ /* 0x000fe200078e00ff */
[----:B------:R-:W-:Y:S01]  /*b980*/  IADD3 R5, R5, R3, RZ ;  /* 0x0000000305057210 */ /* 0x000fe20007ffe0ff */
[----:B------:R-:W-:Y:S01]  /*b990*/  IMAD R3, R194, UR6, RZ ;  /* 0x00000006c2037c24 */ /* 0x000fe2000f8e02ff */
[----:B------:R-:W-:Y:S01]  /*b9a0*/  SEL R14, RZ, 0xffffffff, P1 ;  /* 0xffffffffff0e7807 */ /* 0x000fe20000800000 */
[----:B------:R-:W-:Y:S01]  /*b9b0*/  IMAD.U32 R28, RZ, RZ, UR42 ;  /* 0x0000002aff1c7e24 */ /* 0x000fe2000f8e00ff */
[----:B------:R-:W-:Y:S01]  /*b9c0*/  LOP3.LUT R12, R15, 0x4, R8, 0xe2, !PT ;  /* 0x000000040f0c7812 */ /* 0x000fe200078ee208 */
[----:B------:R-:W-:Y:S01]  /*b9d0*/  IMAD R9, R21, UR7, R3 ;  /* 0x0000000715097c24 */ /* 0x000fe2000f8e0203 */
[----:B------:R-:W-:Y:S01]  /*b9e0*/  ISETP.GE.AND P2, PT, R198, UR5, PT ;  /* 0x00000005c6007c0c */ /* 0x000fe2000bf46270 */
[----:B0-----:R-:W-:-:S04]  /*b9f0*/  @P0 IMAD.HI.U32 R8, R10, R11, RZ ;  /* 0x0000000b0a080227 */ /* 0x001fc800078e00ff */
[----:B------:R-:W-:Y:S02]  /*ba00*/  IMAD.MOV.U32 R3, RZ, RZ, R10 ;  /* 0x000000ffff037224 */ /* 0x000fe400078e000a */
[----:B------:R-:W-:Y:S01]  /*ba10*/  IMAD.WIDE.U32 R4, R21, UR6, R4 ;  /* 0x0000000615047c25 */ /* 0x000fe2000f8e0004 */
[----:B-1----:R-:W-:Y:S01]  /*ba20*/  @P0 SHF.R.U32.HI R3, RZ, R13, R8 ;  /* 0x0000000dff030219 */ /* 0x002fe20000011608 */
[----:B------:R-:W-:Y:S01]  /*ba30*/  ULDC.64 UR6, c[0x0][0xbe0] ;  /* 0x0002f80000067ab9 */ /* 0x000fe20000000a00 */
[----:B------:R-:W-:Y:S01]  /*ba40*/  ISETP.GE.AND P0, PT, R189, UR5, PT ;  /* 0x00000005bd007c0c */ /* 0x000fe2000bf06270 */
[----:B------:R-:W-:Y:S01]  /*ba50*/  IMAD.SHL.U32 R11, R14, 0x8, RZ ;  /* 0x000000080e0b7824 */ /* 0x000fe200078e00ff */
[----:B------:R-:W-:Y:S01]  /*ba60*/  SHF.R.S32.HI R8, RZ, 0x1f, R3 ;  /* 0x0000001fff087819 */ /* 0x000fe20000011403 */
[----:B------:R-:W-:Y:S02]  /*ba70*/  IMAD.IADD R5, R5, 0x1, R9 ;  /* 0x0000000105057824 */ /* 0x000fe400078e0209 */
[----:B------:R-:W-:Y:S01]  /*ba80*/  IMAD.MOV R9, RZ, RZ, -R3 ;  /* 0x000000ffff097224 */ /* 0x000fe200078e0a03 */
[----:B------:R-:W-:Y:S01]  /*ba90*/  LOP3.LUT R12, R11, 0x8, R12, 0xe2, !PT ;  /* 0x000000080b0c7812 */ /* 0x000fe200078ee20c */
[----:B------:R-:W-:Y:S01]  /*baa0*/  IMAD R8, R8, UR6, RZ ;  /* 0x0000000608087c24 */ /* 0x000fe2000f8e02ff */
[----:B------:R-:W-:Y:S01]  /*bab0*/  SEL R11, RZ, 0xffffffff, P0 ;  /* 0xffffffffff0b7807 */ /* 0x000fe20000000000 */
[----:B------:R-:W-:Y:S01]  /*bac0*/  IMAD R9, R27, R9, R10 ;  /* 0x000000091b097224 */ /* 0x000fe200078e020a */
[----:B------:R-:W-:Y:S01]  /*bad0*/  ISETP.GE.AND P0, PT, R188, UR5, PT ;  /* 0x00000005bc007c0c */ /* 0x000fe2000bf06270 */
[----:B------:R-:W-:-:S03]  /*bae0*/  IMAD.WIDE.U32 R4, R3, UR6, R4 ;  /* 0x0000000603047c25 */ /* 0x000fc6000f8e0004 */
[----:B------:R-:W-:Y:S01]  /*baf0*/  SEL R10, RZ, 0xffffffff, P0 ;  /* 0xffffffffff0a7807 */ /* 0x000fe20000000000 */
[----:B------:R-:W-:Y:S01]  /*bb00*/  IMAD.SHL.U32 R13, R11, 0x10, RZ ;  /* 0x000000100b0d7824 */ /* 0x000fe200078e00ff */
[----:B------:R-:W-:Y:S01]  /*bb10*/  ISETP.GE.AND P0, PT, R199, UR5, PT ;  /* 0x00000005c7007c0c */ /* 0x000fe2000bf06270 */
[----:B------:R-:W-:Y:S01]  /*bb20*/  IMAD R11, R3, UR7, R8 ;  /* 0x00000007030b7c24 */ /* 0x000fe2000f8e0208 */
[----:B------:R-:W-:Y:S01]  /*bb30*/  SHF.R.S32.HI R3, RZ, 0x1f, R9 ;  /* 0x0000001fff037819 */ /* 0x000fe20000011409 */
[----:B------:R-:W-:Y:S01]  /*bb40*/  ULDC.64 UR6, c[0x0][0xbd8] ;  /* 0x0002f60000067ab9 */ /* 0x000fe20000000a00 */
[----:B------:R-:W-:Y:S01]  /*bb50*/  IMAD R27, R0, R27, RZ ;  /* 0x0000001b001b7224 */ /* 0x000fe200078e02ff */
[----:B------:R-:W-:Y:S01]  /*bb60*/  LOP3.LUT R12, R13, 0x10, R12, 0xe2, !PT ;  /* 0x000000100d0c7812 */ /* 0x000fe200078ee20c */
[----:B------:R-:W-:Y:S02]  /*bb70*/  IMAD.IADD R5, R5, 0x1, R11 ;  /* 0x0000000105057824 */ /* 0x000fe400078e020b */
[----:B------:R-:W-:-:S02]  /*bb80*/  IMAD R0, R3, UR6, RZ ;  /* 0x0000000603007c24 */ /* 0x000fc4000f8e02ff */
[----:B------:R-:W-:Y:S02]  /*bb90*/  IMAD R28, R28, 0x40, R195 ;  /* 0x000000401c1c7824 */ /* 0x000fe400078e02c3 */
[C---:B------:R-:W-:Y:S01]  /*bba0*/  IMAD R3, R9.reuse, UR7, R0 ;  /* 0x0000000709037c24 */ /* 0x040fe2000f8e0200 */
[----:B------:R-:W-:Y:S01]  /*bbb0*/  SEL R0, RZ, 0x80, P2 ;  /* 0x00000080ff007807 */ /* 0x000fe20001000000 */
[----:B------:R-:W-:Y:S01]  /*bbc0*/  IMAD.WIDE.U32 R4, R9, UR6, R4 ;  /* 0x0000000609047c25 */ /* 0x000fe2000f8e0004 */
[----:B------:R-:W-:Y:S01]  /*bbd0*/  SEL R9, RZ, 0x40, P0 ;  /* 0x00000040ff097807 */ /* 0x000fe20000000000 */
[----:B------:R-:W-:Y:S01]  /*bbe0*/  ULDC.64 UR6, c[0x0][0xb80] ;  /* 0x0002e00000067ab9 */ /* 0x000fe20000000a00 */
[----:B------:R-:W-:Y:S01]  /*bbf0*/  ISETP.GE.AND P0, PT, R28, R27, PT ;  /* 0x0000001b1c00720c */ /* 0x000fe20003f06270 */
[----:B------:R-:W-:Y:S01]  /*bc00*/  IMAD.SHL.U32 R13, R10, 0x20, RZ ;  /* 0x000000200a0d7824 */ /* 0x000fe200078e00ff */
[----:B------:R-:W-:Y:S01]  /*bc10*/  LEA R24, P1, R4, UR6, 0x1 ;  /* 0x0000000604187c11 */ /* 0x000fe2000f8208ff */
[----:B------:R-:W-:-:S03]  /*bc20*/  IMAD.IADD R3, R5, 0x1, R3 ;  /* 0x0000000105037824 */ /* 0x000fc600078e0203 */
[----:B------:R-:W-:Y:S01]  /*bc30*/  LOP3.LUT R12, R13, 0x20, R12, 0xe2, !PT ;  /* 0x000000200d0c7812 */ /* 0x000fe200078ee20c */
[----:B------:R0:W1:Y:S01]  /*bc40*/  SHFL.IDX PT, R8, R24, RZ, 0x181f ;  /* 0x00181fff18087589 */ /* 0x00006200000e0000 */
[----:B------:R-:W-:Y:S02]  /*bc50*/  LEA.HI.X R3, R4, UR7, R3, 0x1, P1 ;  /* 0x0000000704037c11 */ /* 0x000fe400088f0c03 */
[----:B------:R-:W-:-:S03]  /*bc60*/  LOP3.LUT R25, R12, R9, RZ, 0xfc, !PT ;  /* 0x000000090c197212 */ /* 0x000fc600078efcff */
        /* <DEDUP_REMOVED lines=34> */
.L_x_1028:
[----:B------:R-:W-:Y:S05]  /*be90*/  BSYNC B1 ;  /* 0x0000000000017941 */ /* 0x000fea0003800000 */
.L_x_1027:
        /* <DEDUP_REMOVED lines=10> */
[-C--:B-1----:R-:W-:Y:S02]  /*bf40*/  @!P2 LEA R10, P0, R192, R8.reuse, 0x1 ;  /* 0x00000008c00aa211 */ /* 0x082fe400078008ff */
        /* <DEDUP_REMOVED lines=25> */
.L_x_1023:
[----:B------:R-:W-:Y:S05]  /*c0e0*/  BSYNC B0 ;  /* 0x0000000000007941 */ /* 0x000fea0003800000 */
.L_x_1017:
[----:B------:R-:W-:Y:S02]  /*c0f0*/  ULDC UR5, c[0x0][0xd3c] ;  /* 0x00034f0000057ab9 */ /* 0x000fe40000000800 */
[----:B------:R-:W-:-:S13]  /*c100*/  ISETP.GE.AND P0, PT, R7, UR5, PT ;  /* 0x0000000507007c0c */ /* 0x000fda000bf06270 */
[----:B------:R-:W-:Y:S05]  /*c110*/  @!P0 BRA `(.L_x_1029) ;  /* 0xffffff4c00a08947 */ /* 0x000fea000383ffff */
[----:B------:R-:W-:Y:S05]  /*c120*/  EXIT ;  /* 0x000000000000794d */ /* 0x000fea0003800000 */
.L_x_983:
[----:B------:R-:W-:-:S08]  /*c130*/  NOP ;  /* 0x0000000000007918 */ /* 0x000fd00000000000 */
[----:B------:R-:W0:-:S00]  /*c140*/  USETMAXREG.DEALLOC.CTAPOOL 0x28 ;  /* 0x00000028000079c8 */ /* 0x000e0000080e0500 */
[----:B0-----:R-:W-:Y:S02]  /*c150*/  LOP3.LUT R0, R0, 0x3, RZ, 0xc0, !PT ;  /* 0x0000000300007812 */ /* 0x001fe400078ec0ff */
[----:B------:R-:W-:-:S04]  /*c160*/  LOP3.LUT R22, R22, 0xffdfffff, RZ, 0xc0, !PT ;  /* 0xffdfffff16167812 */ /* 0x000fc800078ec0ff */
[----:B------:R-:W0:Y:S02]  /*c170*/  SHFL.IDX PT, R0, R0, RZ, 0x1f ;  /* 0x00001fff00007589 */ /* 0x000e2400000e0000 */
[----:B0-----:R-:W-:Y:S01]  /*c180*/  ISETP.NE.AND P0, PT, R0, RZ, PT ;  /* 0x000000ff0000720c */ /* 0x001fe20003f05270 */
[----:B------:R-:W-:-:S12]  /*c190*/  IMAD.MOV.U32 R0, RZ, RZ, RZ ;  /* 0x000000ffff007224 */ /* 0x000fd800078e00ff */
        /* <DEDUP_REMOVED lines=9> */
.L_x_1030:
        /* <DEDUP_REMOVED lines=32> */
[----:B------:R-:W0:Y:S02]  /*c430*/  SHFL.IDX PT, R4, R7, 0x1f, 0x1f ;  /* 0x03e01f0007047f89 */ /* 0x000e2400000e0000 */
[----:B0-----:R-:W-:-:S04]  /*c440*/  IMAD R4, R4, UR5, RZ ;  /* 0x0000000504047c24 */ /* 0x001fc8000f8e02ff */
[----:B------:R-:W-:Y:S01]  /*c450*/  IMAD.MOV.U32 R3, RZ, RZ, R4 ;  /* 0x000000ffff037224 */ /* 0x000fe200078e0004 */
[----:B-1----:R-:W-:-:S13]  /*c460*/  ISETP.GT.AND P6, PT, R4, UR6, PT ;  /* 0x0000000604007c0c */ /* 0x002fda000bfc4270 */
[----:B------:R-:W-:Y:S05]  /*c470*/  @P6 BRA `(.L_x_1032) ;  /* 0x0000000000946947 */ /* 0x000fea0003800000 */
[----:B------:R-:W-:Y:S01]  /*c480*/  IMAD.MOV.U32 R4, RZ, RZ, R3 ;  /* 0x000000ffff047224 */ /* 0x000fe200078e0003 */
[----:B------:R-:W-:Y:S01]  /*c490*/  UMOV UR4, URZ ;  /* 0x0000003f00047c82 */ /* 0x000fe20008000000 */
[----:B------:R-:W-:-:S05]  /*c4a0*/  ULDC UR5, c[0x0][0xd38] ;  /* 0x00034e0000057ab9 */ /* 0x000fca0000000800 */
.L_x_1036:
        /* <DEDUP_REMOVED lines=12> */
.L_x_1035:
[----:B------:R-:W-:Y:S05]  /*c570*/  BSYNC B0 ;  /* 0x0000000000007941 */ /* 0x000fea0003800000 */
.L_x_1034:
        /* <DEDUP_REMOVED lines=21> */
.L_x_1032:
        /* <DEDUP_REMOVED lines=15> */
.L_x_1037:
[----:B---3--:R-:W-:Y:S01]  /*c7c0*/  IMAD R16, R16, UR5, R8 ;  /* 0x0000000510107c24 */ /* 0x008fe2000f8e0208 */
[----:B0-----:R-:W-:Y:S01]  /*c7d0*/  IABS R2, R10 ;  /* 0x0000000a00027213 */ /* 0x001fe20000000000 */
[----:B-1----:R-:W-:Y:S02]  /*c7e0*/  IMAD.MOV R0, RZ, RZ, -R3 ;  /* 0x000000ffff007224 */ /* 0x002fe400078e0a03 */
[----:B------:R-:W-:Y:S01]  /*c7f0*/  VIADD R19, R19, UR4 ;  /* 0x0000000413137c36 */ /* 0x000fe20008000000 */
[----:B------:R-:W-:Y:S01]  /*c800*/  IADD3 R11, -R16, UR6, RZ ;  /* 0x00000006100b7c10 */ /* 0x000fe2000fffe1ff */
[----:B------:R-:W-:Y:S01]  /*c810*/  IMAD.MOV R4, RZ, RZ, -R2 ;  /* 0x000000ffff047224 */ /* 0x000fe200078e0a02 */
[----:B------:R-:W-:Y:S01]  /*c820*/  MOV R2, RZ ;  /* 0x000000ff00027202 */ /* 0x000fe20000000f00 */
[----:B--2---:R-:W-:Y:S01]  /*c830*/  IMAD R7, R0, R9, RZ ;  /* 0x0000000900077224 */ /* 0x004fe200078e02ff */
[----:B------:R-:W-:-:S03]  /*c840*/  IABS R0, R11 ;  /* 0x0000000b00007213 */ /* 0x000fc60000000000 */
        /* <DEDUP_REMOVED lines=14> */
[----:B------:R-:W-:-:S05]  /*c930*/  @!P1 LOP3.LUT R2, RZ, R10, RZ, 0x33, !PT ;  /* 0x0000000aff029212 */ /* 0x000fca00078e33ff */
[--C-:B------:R-:W-:Y:S02]  /*c940*/  IMAD.MOV R17, RZ, RZ, -R2.reuse ;  /* 0x000000ffff117224 */ /* 0x100fe400078e0a02 */
[----:B------:R-:W-:Y:S02]  /*c950*/  IMAD.MOV.U32 R18, RZ, RZ, R2 ;  /* 0x000000ffff127224 */ /* 0x000fe400078e0002 */
[----:B------:R-:W-:Y:S01]  /*c960*/  IMAD R17, R10, R17, R11 ;  /* 0x000000110a117224 */ /* 0x000fe200078e020b */
[----:B------:R-:W-:Y:S06]  /*c970*/  BRA `(.L_x_1038) ;  /* 0x0000000000147947 */ /* 0x000fec0003800000 */
.L_x_1033:
[----:B------:R-:W-:Y:S01]  /*c980*/  ULDC UR4, c[0x0][0xd3c] ;  /* 0x00034f0000047ab9 */ /* 0x000fe20000000800 */
[----:B------:R-:W-:Y:S02]  /*c990*/  IMAD.MOV.U32 R17, RZ, RZ, RZ ;  /* 0x000000ffff117224 */ /* 0x000fe400078e00ff */
[----:B------:R-:W-:Y:S02]  /*c9a0*/  IMAD.U32 R16, RZ, RZ, UR6 ;  /* 0x00000006ff107e24 */ /* 0x000fe4000f8e00ff */
[----:B------:R-:W-:Y:S02]  /*c9b0*/  IMAD.MOV.U32 R18, RZ, RZ, RZ ;  /* 0x000000ffff127224 */ /* 0x000fe400078e00ff */
[----:B------:R-:W-:-:S07]  /*c9c0*/  IMAD.U32 R19, RZ, RZ, UR4 ;  /* 0x00000004ff137e24 */ /* 0x000fce000f8e00ff */
.L_x_1038:
[----:B------:R-:W-:-:S13]  /*c9d0*/  ISETP.NE.AND P0, PT, R5, RZ, PT ;  /* 0x000000ff0500720c */ /* 0x000fda0003f05270 */
[----:B------:R-:W0:Y:S01]  /*c9e0*/  @!P0 S2R R3, SR_CgaCtaId ;  /* 0x0000000000038919 */ /* 0x000e220000008800 */
[----:B------:R-:W-:-:S04]  /*c9f0*/  @!P0 MOV R0, 0x400 ;  /* 0x0000040000008802 */ /* 0x000fc80000000f00 */
[----:B0-----:R-:W-:-:S05]  /*ca00*/  @!P0 LEA R0, R3, R0, 0x18 ;  /* 0x0000000003008211 */ /* 0x001fca00078ec0ff */
[----:B------:R1:W-:Y:S01]  /*ca10*/  @!P0 STS.128 [R0+0x388d0], R16 ;  /* 0x0388d01000008388 */ /* 0x0003e20000000c00 */
[----:B------:R-:W-:Y:S06]  /*ca20*/  BAR.ARV 0x5, 0x180 ;  /* 0x0146000000007b1d */ /* 0x000fec0000002000 */
.L_x_1031:
        /* <DEDUP_REMOVED lines=12> */
[----:B------:R-:W-:Y:S01]  /*caf0*/  ULOP3.LUT UR36, UR38, 0x2, URZ, 0xfc, !UPT ;  /* 0x0000000226247892 */ /* 0x000fe2000f8efc3f */
[----:B------:R-:W-:Y:S01]  /*cb00*/  IMAD.MOV.U32 R24, RZ, RZ, RZ ;  /* 0x000000ffff187224 */ /* 0x000fe200078e00ff */
[----:B------:R-:W-:Y:S01]  /*cb10*/  ULDC UR37, c[0x0][0xc] ;  /* 0x0000030000257ab9 */ /* 0x000fe20000000800 */
[----:B--2---:R-:W-:-:S06]  /*cb20*/  ULEA UR4, UR5, UR4, 0x18 ;  /* 0x0000000405047291 */ /* 0x004fcc000f8ec03f */
[----:B------:R-:W-:Y:S01]  /*cb30*/  IMAD.U32 R23, RZ, RZ, UR4 ;  /* 0x00000004ff177e24 */ /* 0x000fe2000f8e00ff */
[C---:B0-----:R-:W-:Y:S01]  /*cb40*/  LOP3.LUT R4, R5.reuse, 0x7f, RZ, 0xc0, !PT ;  /* 0x0000007f05047812 */ /* 0x041fe200078ec0ff */
[----:B-1----:R-:W-:-:S05]  /*cb50*/  IMAD.SHL.U32 R0, R5, 0x8, RZ ;  /* 0x0000000805007824 */ /* 0x002fca00078e00ff */
[----:B------:R-:W-:-:S04]  /*cb60*/  LOP3.LUT R2, R0, 0x1f8, RZ, 0xc0, !PT ;  /* 0x000001f800027812 */ /* 0x000fc800078ec0ff */
[----:B------:R-:W-:Y:S02]  /*cb70*/  LOP3.LUT R3, R2, 0x38, R5, 0x78, !PT ;  /* 0x0000003802037812 */ /* 0x000fe400078e7805 */
[----:B------:R-:W-:Y:S02]  /*cb80*/  SHF.L.U32 R2, R5, 0x4, RZ ;  /* 0x0000000405027819 */ /* 0x000fe400000006ff */
[----:B------:R-:W-:Y:S02]  /*cb90*/  SHF.R.U32.HI R5, RZ, 0x3, R4 ;  /* 0x00000003ff057819 */ /* 0x000fe40000011604 */
[----:B------:R-:W-:Y:S02]  /*cba0*/  LOP3.LUT R4, R0, 0x38, RZ, 0xc0, !PT ;  /* 0x0000003800047812 */ /* 0x000fe400078ec0ff */
[----:B------:R-:W-:Y:S02]  /*cbb0*/  LOP3.LUT R34, R3, 0x200, R0, 0xf8, !PT ;  /* 0x0000020003227812 */ /* 0x000fe400078ef800 */
[----:B------:R-:W-:-:S02]  /*cbc0*/  LOP3.LUT R2, R5, 0x70, R2, 0xf8, !PT ;  /* 0x0000007005027812 */ /* 0x000fc400078ef802 */
[----:B------:R-:W-:Y:S01]  /*cbd0*/  LOP3.LUT R0, R4, 0x40, RZ, 0xfc, !PT ;  /* 0x0000004004007812 */ /* 0x000fe200078efcff */
[----:B------:R-:W-:Y:S01]  /*cbe0*/  IMAD R25, R34, 0x2, R23 ;  /* 0x0000000222197824 */ /* 0x000fe200078e0217 */
[C---:B------:R-:W-:Y:S02]  /*cbf0*/  LOP3.LUT R3, R4.reuse, 0x80, RZ, 0xfc, !PT ;  /* 0x0000008004037812 */ /* 0x040fe400078efcff */
[C---:B------:R-:W-:Y:S02]  /*cc00*/  LOP3.LUT R2, R4.reuse, 0xc0, RZ, 0xfc, !PT ;  /* 0x000000c004027812 */ /* 0x040fe400078efcff */
[C---:B------:R-:W-:Y:S02]  /*cc10*/  LOP3.LUT R0, R4.reuse, 0x100, RZ, 0xfc, !PT ;  /* 0x0000010004007812 */ /* 0x040fe400078efcff */
[C---:B------:R-:W-:Y:S02]  /*cc20*/  LOP3.LUT R3, R4.reuse, 0x140, RZ, 0xfc, !PT ;  /* 0x0000014004037812 */ /* 0x040fe400078efcff */
[----:B------:R-:W-:-:S02]  /*cc30*/  LOP3.LUT R2, R4, 0x180, RZ, 0xfc, !PT ;  /* 0x0000018004027812 */ /* 0x000fc400078efcff */
[----:B---3--:R-:W-:-:S07]  /*cc40*/  LOP3.LUT R0, R4, 0x1c0, RZ, 0xfc, !PT ;  /* 0x000001c004007812 */ /* 0x008fce00078efcff */
.L_x_1106:
[----:B------:R-:W0:Y:S02]  /*cc50*/  LDC.64 R2, c[0x0][0xd88] ;  /* 0x00036200ff027b82 */ /* 0x000e240000000a00 */
[----:B0-----:R-:W-:-:S05]  /*cc60*/  IMAD.WIDE R2, R19, 0x4, R2 ;  /* 0x0000000413027825 */ /* 0x001fca00078e0202 */
[----:B--2---:R-:W2:Y:S01]  /*cc70*/  LDG.E R35, desc[UR44][R2.64] ;  /* 0x0000002c02237981 */ /* 0x004ea2000c1e1900 */
[----:B------:R-:W-:Y:S05]  /*cc80*/  YIELD ;  /* 0x0000000000007946 */ /* 0x000fea0003800000 */
[----:B------:R-:W-:Y:S01]  /*cc90*/  ULDC.64 UR4, c[0x0][0xb20] ;  /* 0x0002c80000047ab9 */ /* 0x000fe20000000a00 */
[----:B------:R-:W-:Y:S01]  /*cca0*/  IMAD.MOV.U32 R32, RZ, RZ, RZ ;  /* 0x000000ffff207224 */ /* 0x000fe200078e00ff */
[----:B------:R-:W-:Y:S01]  /*ccb0*/  ISETP.NE.U32.AND P0, PT, RZ, UR4, PT ;  /* 0x00000004ff007c0c */ /* 0x000fe2000bf05070 */
[----:B------:R-:W-:-:S03]  /*ccc0*/  ULDC.64 UR6, c[0x0][0xb10] ;  /* 0x0002c40000067ab9 */ /* 0x000fc60000000a00 */
[----:B------:R-:W-:Y:S01]  /*ccd0*/  ISETP.NE.AND.EX P0, PT, RZ, UR5, PT, P0 ;  /* 0x00000005ff007c0c */ /* 0x000fe2000bf05300 */
[----:B------:R-:W-:Y:S01]  /*cce0*/  IMAD.MOV.U32 R36, RZ, RZ, RZ ;  /* 0x000000ffff247224 */ /* 0x000fe200078e00ff */
[----:B--2---:R-:W-:-:S11]  /*ccf0*/  SHF.R.S32.HI R0, RZ, 0x1f, R35 ;  /* 0x0000001fff007819 */ /* 0x004fd60000011423 */
        /* <DEDUP_REMOVED lines=8> */
[----:B------:R-:W-:Y:S02]  /*cd80*/  LOP3.LUT R22, R22, 0xffffffbf, RZ, 0xc0, !PT ;  /* 0xffffffbf16167812 */ /* 0x000fe400078ec0ff */
[----:B------:R-:W-:Y:S02]  /*cd90*/  ISETP.NE.AND.EX P2, PT, RZ, UR5, PT, P0 ;  /* 0x00000005ff007c0c */ /* 0x000fe4000bf45300 */
[----:B------:R-:W-:Y:S02]  /*cda0*/  ISETP.NE.U32.AND P0, PT, RZ, UR6, PT ;  /* 0x00000006ff007c0c */ /* 0x000fe4000bf05070 */
[----:B-1----:R-:W-:Y:S02]  /*cdb0*/  IADD3 R2, P1, R27, UR4, RZ ;  /* 0x000000041b027c10 */ /* 0x002fe4000ff3e0ff */
[----:B------:R-:W-:-:S02]  /*cdc0*/  ISETP.NE.AND.EX P0, PT, RZ, UR7, PT, P0 ;  /* 0x00000007ff007c0c */ /* 0x000fc4000bf05300 */
[----:B------:R-:W-:Y:S01]  /*cdd0*/  IADD3.X R3, R28, UR5, RZ, P1, !PT ;  /* 0x000000051c037c10 */ /* 0x000fe20008ffe4ff */
[----:B------:R-:W-:-:S04]  /*cde0*/  ULDC.64 UR4, c[0x0][0x418] ;  /* 0x0001060000047ab9 */ /* 0x000fc80000000a00 */
[----:B------:R-:W-:Y:S01]  /*cdf0*/  @P2 LOP3.LUT R22, R22, 0x40, RZ, 0xfc, !PT ;  /* 0x0000004016162812 */ /* 0x000fe200078efcff */
[----:B------:R1:W5:Y:S05]  /*ce00*/  @P2 LDG.E R36, desc[UR44][R2.64] ;  /* 0x0000002c02242981 */ /* 0x00036a000c1e1900 */
[----:B------:R-:W-:-:S04]  /*ce10*/  @P0 IADD3 R4, P1, R27, UR6, RZ ;  /* 0x000000061b040c10 */ /* 0x000fc8000ff3e0ff */
[----:B------:R-:W-:-:S05]  /*ce20*/  @P0 IADD3.X R5, R28, UR7, RZ, P1, !PT ;  /* 0x000000071c050c10 */ /* 0x000fca0008ffe4ff */
        /* <DEDUP_REMOVED lines=9> */
[----:B---34-:R-:W-:Y:S05]  /*cec0*/  @P0 BRA `(.L_x_1040) ;  /* 0x0000000000200947 */ /* 0x018fea0003800000 */
[----:B------:R-:W-:Y:S02]  /*ced0*/  ULDC UR4, c[0x0][0x288] ;  /* 0x0000a20000047ab9 */ /* 0x000fe40000000800 */
[----:B-1----:R-:W-:-:S05]  /*cee0*/  IMAD.U32 R0, RZ, RZ, UR4 ;  /* 0x00000004ff007e24 */ /* 0x002fca000f8e00ff */
[----:B------:R0:W-:Y:S01]  /*cef0*/  STL [R1+0x10], R0 ;  /* 0x0000100001007387 */ /* 0x0001e20000100800 */
[----:B------:R-:W-:Y:S05]  /*cf00*/  @!P2 BRA `(.L_x_1040) ;  /* 0x000000000010a947 */ /* 0x000fea0003800000 */
[----:B------:R-:W2:Y:S04]  /*cf10*/  LDG.E R5, desc[UR44][R2.64] ;  /* 0x0000002c02057981 */ /* 0x000ea8000c1e1900 */
[----:B0-----:R-:W2:Y:S02]  /*cf20*/  LDG.E R0, desc[UR44][R2.64+0x4] ;  /* 0x0000042c02007981 */ /* 0x001ea4000c1e1900 */
[----:B--2---:R-:W-:-:S05]  /*cf30*/  IMAD.IADD R0, R0, 0x1, -R5 ;  /* 0x0000000100007824 */ /* 0x004fca00078e0a05 */
[----:B------:R2:W-:Y:S02]  /*cf40*/  STL [R1+0x10], R0 ;  /* 0x0000100001007387 */ /* 0x0005e40000100800 */
.L_x_1040:
        /* <DEDUP_REMOVED lines=9> */
.L_x_1041:
[----:B------:R-:W-:Y:S02]  /*cfe0*/  ULDC.64 UR4, c[0x0][0xb00] ;  /* 0x0002c00000047ab9 */ /* 0x000fe40000000a00 */
[----:B------:R-:W-:-:S04]  /*cff0*/  ISETP.NE.U32.AND P0, PT, RZ, UR4, PT ;  /* 0x00000004ff007c0c */ /* 0x000fc8000bf05070 */
[----:B------:R-:W-:-:S13]  /*d000*/  ISETP.NE.AND.EX P0, PT, RZ, UR5, PT, P0 ;  /* 0x00000005ff007c0c */ /* 0x000fda000bf05300 */
[----:B------:R-:W-:Y:S05]  /*d010*/  @!P0 BRA `(.L_x_1042) ;  /* 0x0000000000148947 */ /* 0x000fea0003800000 */
[----:B-1----:R-:W1:Y:S02]  /*d020*/  LDC.64 R2, c[0x0][0xb00] ;  /* 0x0002c000ff027b82 */ /* 0x002e640000000a00 */
[----:B-1----:R-:W-:-:S05]  /*d030*/  IMAD.WIDE R2, R29, 0x4, R2 ;  /* 0x000000041d027825 */ /* 0x002fca00078e0202 */
[----:B------:R-:W3:Y:S04]  /*d040*/  LDG.E R7, desc[UR44][R2.64] ;  /* 0x0000002c02077981 */ /* 0x000ee8000c1e1900 */
[----:B0-2---:R-:W3:Y:S02]  /*d050*/  LDG.E R0, desc[UR44][R2.64+0x4] ;  /* 0x0000042c02007981 */ /* 0x005ee4000c1e1900 */
[----:B---3--:R-:W-:-:S07]  /*d060*/  IMAD.IADD R7, R0, 0x1, -R7 ;  /* 0x0000000100077824 */ /* 0x008fce00078e0a07 */
.L_x_1042:
[----:B-----5:R-:W-:Y:S01]  /*d070*/  IMAD.IADD R33, R7, 0x1, -R32 ;  /* 0x0000000107217824 */ /* 0x020fe200078e0a20 */
[----:B------:R-:W-:Y:S03]  /*d080*/  BSSY B7, `(.L_x_1043) ;  /* 0x000045a000077945 */ /* 0x000fe60003800000 */
[C---:B012---:R-:W-:Y:S01]  /*d090*/  VIADD R0, R33.reuse, 0x3f ;  /* 0x0000003f21007836 */ /* 0x047fe20000000000 */
[----:B------:R0:W-:Y:S01]  /*d0a0*/  STL [R1+0x4], R33 ;  /* 0x0000042101007387 */ /* 0x0001e20000100800 */
[----:B------:R-:W-:-:S03]  /*d0b0*/  ISETP.GT.AND P0, PT, R33, RZ, PT ;  /* 0x000000ff2100720c */ /* 0x000fc60003f04270 */
[----:B------:R-:W-:-:S04]  /*d0c0*/  SHF.R.S32.HI R3, RZ, 0x1f, R0 ;  /* 0x0000001fff037819 */ /* 0x000fc80000011400 */
        /* <DEDUP_REMOVED lines=11> */
[----:B0-----:R-:W1:Y:S02]  /*d180*/  FLO.U32 R0, UR4 ;  /* 0x0000000400007d00 */ /* 0x001e6400080e0000 */
[----:B-1----:R-:W-:-:S06]  /*d190*/  ISETP.EQ.U32.AND P0, PT, R0, R5, PT ;  /* 0x000000050000720c */ /* 0x002fcc0003f02070 */
[----:B------:R-:W2:Y:S07]  /*d1a0*/  POPC R5, UR4 ;  /* 0x0000000400057d09 */ /* 0x000eae0008000000 */
[----:B--2---:R-:W2:Y:S01]  /*d1b0*/  @P0 ATOMG.E.ADD.STRONG.GPU PT, R3, desc[UR44][R2.64], R5 ;  /* 0x00000005020309a8 */ /* 0x004ea200081ee1ec */
[----:B------:R-:W0:Y:S02]  /*d1c0*/  S2R R4, SR_LTMASK ;  /* 0x0000000000047919 */ /* 0x000e240000003900 */
[----:B0-----:R-:W-:-:S04]  /*d1d0*/  LOP3.LUT R4, R4, UR4, RZ, 0xc0, !PT ;  /* 0x0000000404047c12 */ /* 0x001fc8000f8ec0ff */
[----:B------:R-:W0:Y:S01]  /*d1e0*/  POPC R7, R4 ;  /* 0x0000000400077309 */ /* 0x000e220000000000 */
[----:B--2---:R-:W0:Y:S02]  /*d1f0*/  SHFL.IDX PT, R0, R3, R0, 0x1f ;  /* 0x00001f0003007589 */ /* 0x004e2400000e0000 */
[----:B0-----:R-:W-:Y:S01]  /*d200*/  IADD3 R16, R0, UR37, R7 ;  /* 0x0000002500107c10 */ /* 0x001fe2000fffe007 */
[----:B------:R-:W-:Y:S06]  /*d210*/  BRA `(.L_x_1045) ;  /* 0x0000004400007947 */ /* 0x000fec0003800000 */
.L_x_1044:
[----:B0-----:R-:W-:Y:S01]  /*d220*/  VIADD R0, R23, 0x22400 ;  /* 0x0002240017007836 */ /* 0x001fe20000000000 */
        /* <DEDUP_REMOVED lines=18> */
[----:B0-----:R-:W-:Y:S05]  /*d350*/  CALL.ABS.NOINC R2 ;  /* 0x0000000002007343 */ /* 0x001fea0003c00000 */
.L_x_1047:
[----:B------:R-:W-:Y:S05]  /*d360*/  BSYNC B6 ;  /* 0x0000000000067941 */ /* 0x000fea0003800000 */
.L_x_1046:
        /* <DEDUP_REMOVED lines=8> */
[----:B------:R0:W1:Y:S01]  /*d3f0*/  LDC.64 R2, c[0x4][R30] ;  /* 0x010000001e027b82 */ /* 0x0000620000000a00 */
[----:B------:R-:W-:Y:S01]  /*d400*/  IMAD.U32 R4, RZ, RZ, UR6 ;  /* 0x00000006ff047e24 */ /* 0x000fe2000f8e00ff */
[----:B------:R-:W-:Y:S01]  /*d410*/  MOV R13, RZ ;  /* 0x000000ff000d7202 */ /* 0x000fe20000000f00 */
[----:B------:R-:W-:Y:S02]  /*d420*/  IMAD.U32 R5, RZ, RZ, UR7 ;  /* 0x00000007ff057e24 */ /* 0x000fe4000f8e00ff */
[----:B------:R-:W-:Y:S02]  /*d430*/  IMAD.U32 R6, RZ, RZ, UR8 ;  /* 0x00000008ff067e24 */ /* 0x000fe4000f8e00ff */
[----:B------:R-:W-:-:S02]  /*d440*/  IMAD.U32 R7, RZ, RZ, UR9 ;  /* 0x00000009ff077e24 */ /* 0x000fc4000f8e00ff */
[----:B------:R-:W-:Y:S02]  /*d450*/  IMAD.U32 R10, RZ, RZ, UR4 ;  /* 0x00000004ff0a7e24 */ /* 0x000fe4000f8e00ff */
[----:B------:R-:W-:Y:S02]  /*d460*/  IMAD.U32 R11, RZ, RZ, UR5 ;  /* 0x00000005ff0b7e24 */ /* 0x000fe4000f8e00ff */
[----:B------:R-:W-:Y:S02]  /*d470*/  IMAD.MOV.U32 R8, RZ, RZ, 0x70 ;  /* 0x00000070ff087424 */ /* 0x000fe400078e00ff */
[----:B0-----:R-:W-:-:S07]  /*d480*/  IMAD.MOV.U32 R12, RZ, RZ, 0x1 ;  /* 0x00000001ff0c7424 */ /* 0x001fce00078e00ff */
[----:B------:R-:W-:-:S07]  /*d490*/  LEPC R20, `(.L_x_1050) ;  /* 0x000000001014794e */ /* 0x000fce0000000000 */
[----:B-1----:R-:W-:Y:S05]  /*d4a0*/  CALL.ABS.NOINC R2 ;  /* 0x0000000002007343 */ /* 0x002fea0003c00000 */
.L_x_1050:
        /* <DEDUP_REMOVED lines=15> */
.L_x_1049:
[----:B------:R-:W-:Y:S05]  /*d5a0*/  BSYNC B6 ;  /* 0x0000000000067941 */ /* 0x000fea0003800000 */
.L_x_1048:
[----:B------:R-:W2:Y:S01]  /*d5b0*/  LDL R5, [R1+0x28] ;  /* 0x0000280001057983 */ /* 0x000ea20000100800 */
[----:B------:R-:W-:Y:S01]  /*d5c0*/  ULDC.64 UR4, c[0x0][0xaf0] ;  /* 0x0002bc0000047ab9 */ /* 0x000fe20000000a00 */
[----:B------:R-:W0:Y:S01]  /*d5d0*/  LDC R20, c[0x0][0x430] ;  /* 0x00010c00ff147b82 */ /* 0x000e220000000800 */
[----:B------:R-:W-:Y:S01]  /*d5e0*/  ISETP.NE.U32.AND P0, PT, RZ, UR4, PT ;  /* 0x00000004ff007c0c */ /* 0x000fe2000bf05070 */
[----:B------:R-:W1:Y:S03]  /*d5f0*/  S2R R21, SR_TID.X ;  /* 0x0000000000157919 */ /* 0x000e660000002100 */
[----:B------:R-:W-:Y:S01]  /*d600*/  ISETP.NE.AND.EX P0, PT, RZ, UR5, PT, P0 ;  /* 0x00000005ff007c0c */ /* 0x000fe2000bf05300 */
[----:B------:R-:W3:-:S12]  /*d610*/  S2R R4, SR_TID.X ;  /* 0x0000000000047919 */ /* 0x000ed80000002100 */
[----:B------:R-:W-:Y:S01]  /*d620*/  @P0 IADD3 R2, P1, R27, UR4, RZ ;  /* 0x000000041b020c10 */ /* 0x000fe2000ff3e0ff */
[----:B------:R-:W-:-:S03]  /*d630*/  ULDC UR4, c[0x0][0x320] ;  /* 0x0000c80000047ab9 */ /* 0x000fc60000000800 */
[----:B------:R-:W-:-:S05]  /*d640*/  @P0 IADD3.X R3, R28, UR5, RZ, P1, !PT ;  /* 0x000000051c030c10 */ /* 0x000fca0008ffe4ff */
[----:B------:R4:W5:Y:S01]  /*d650*/  @P0 LDG.E R29, desc[UR44][R2.64] ;  /* 0x0000002c021d0981 */ /* 0x000962000c1e1900 */
[----:B------:R-:W-:Y:S01]  /*d660*/  LOP3.LUT R22, R22, 0xfffffdff, RZ, 0xc0, !PT ;  /* 0xfffffdff16167812 */ /* 0x000fe200078ec0ff */
[----:B------:R-:W-:Y:S01]  /*d670*/  UMOV UR5, 0xffffffff ;  /* 0xffffffff00057882 */ /* 0x000fe20000000000 */
[----:B-1----:R-:W-:Y:S02]  /*d680*/  IMAD.SHL.U32 R21, R21, 0x8, RZ ;  /* 0x0000000815157824 */ /* 0x002fe400078e00ff */
[----:B---3--:R-:W-:-:S03]  /*d690*/  IMAD.SHL.U32 R30, R4, 0x8, RZ ;  /* 0x00000008041e7824 */ /* 0x008fc600078e00ff */
[----:B------:R-:W-:-:S04]  /*d6a0*/  LOP3.LUT R21, R21, 0x38, RZ, 0xc0, !PT ;  /* 0x0000003815157812 */ /* 0x000fc800078ec0ff */
[C---:B------:R-:W-:Y:S02]  /*d6b0*/  LOP3.LUT R0, R21.reuse, 0x40, RZ, 0xfc, !PT ;  /* 0x0000004015007812 */ /* 0x040fe400078efcff */
[----:B------:R-:W-:Y:S02]  /*d6c0*/  LOP3.LUT R31, R21, 0x180, RZ, 0xfc, !PT ;  /* 0x00000180151f7812 */ /* 0x000fe400078efcff */
[----:B------:R-:W1:Y:S01]  /*d6d0*/  S2R R21, SR_TID.X ;  /* 0x0000000000157919 */ /* 0x000e620000002100 */
[----:B------:R-:W-:Y:S02]  /*d6e0*/  ISETP.GE.AND P0, PT, R0, UR4, PT ;  /* 0x0000000400007c0c */ /* 0x000fe4000bf06270 */
[----:B------:R-:W-:Y:S02]  /*d6f0*/  ISETP.GE.AND P1, PT, R31, UR4, PT ;  /* 0x000000041f007c0c */ /* 0x000fe4000bf26270 */
[----:B------:R-:W-:-:S04]  /*d700*/  LOP3.LUT R30, R30, 0x38, RZ, 0xc0, !PT ;  /* 0x000000381e1e7812 */ /* 0x000fc800078ec0ff */
[C---:B------:R-:W-:Y:S02]  /*d710*/  ISETP.GE.AND P2, PT, R30.reuse, UR4, PT ;  /* 0x000000041e007c0c */ /* 0x040fe4000bf46270 */
[----:B------:R-:W-:-:S03]  /*d720*/  LOP3.LUT R30, R30, 0x140, RZ, 0xfc, !PT ;  /* 0x000001401e1e7812 */ /* 0x000fc600078efcff */
        /* <DEDUP_REMOVED lines=9> */
[----:B------:R-:W-:Y:S02]  /*d7c0*/  LOP3.LUT R0, R31, 0x80, RZ, 0xfc, !PT ;  /* 0x000000801f007812 */ /* 0x000fe400078efcff */
[----:B------:R-:W-:Y:S02]  /*d7d0*/  LOP3.LUT R21, R21, 0xc0, RZ, 0xfc, !PT ;  /* 0x000000c015157812 */ /* 0x000fe400078efcff */
[----:B------:R-:W-:Y:S02]  /*d7e0*/  ISETP.GE.AND P5, PT, R0, UR4, PT ;  /* 0x0000000400007c0c */ /* 0x000fe4000bfa6270 */
[----:B------:R-:W-:-:S02]  /*d7f0*/  ISETP.GE.AND P4, PT, R21, UR4, PT ;  /* 0x0000000415007c0c */ /* 0x000fc4000bf86270 */
[----:B------:R-:W1:Y:S01]  /*d800*/  S2R R21, SR_TID.X ;  /* 0x0000000000157919 */ /* 0x000e620000002100 */
[----:B------:R-:W-:Y:S02]  /*d810*/  LOP3.LUT R31, R31, 0x1c0, RZ, 0xfc, !PT ;  /* 0x000001c01f1f7812 */ /* 0x000fe400078efcff */
[----:B------:R-:W-:Y:S02]  /*d820*/  SEL R0, RZ, 0x40, P1 ;  /* 0x00000040ff007807 */ /* 0x000fe40000800000 */
[----:B------:R-:W-:Y:S01]  /*d830*/  ISETP.GE.AND P0, PT, R31, UR4, PT ;  /* 0x000000041f007c0c */ /* 0x000fe2000bf06270 */
[C---:B------:R-:W-:Y:S01]  /*d840*/  IMAD.SHL.U32 R31, R4.reuse, 0x8, RZ ;  /* 0x00000008041f7824 */ /* 0x040fe200078e00ff */
[----:B------:R-:W-:Y:S02]  /*d850*/  LOP3.LUT R4, R4, 0x7f, RZ, 0xc0, !PT ;  /* 0x0000007f04047812 */ /* 0x000fe400078ec0ff */
[----:B------:R-:W-:Y:S02]  /*d860*/  @P5 LOP3.LUT R22, R22, 0x20, RZ, 0xfc, !PT ;  /* 0x0000002016165812 */ /* 0x000fe400078efcff */
[----:B------:R-:W-:-:S02]  /*d870*/  LOP3.LUT R31, R31, 0x38, RZ, 0xc0, !PT ;  /* 0x000000381f1f7812 */ /* 0x000fc400078ec0ff */
[----:B------:R-:W-:-:S04]  /*d880*/  LOP3.LUT R22, R22, 0xffffffef, RZ, 0xc0, !PT ;  /* 0xffffffef16167812 */ /* 0x000fc800078ec0ff */
[----:B------:R-:W-:-:S04]  /*d890*/  @P4 LOP3.LUT R22, R22, 0x10, RZ, 0xfc, !PT ;  /* 0x0000001016164812 */ /* 0x000fc800078efcff */
[----:B------:R-:W-:-:S04]  /*d8a0*/  LOP3.LUT R22, R22, 0xfffffffb, RZ, 0xc0, !PT ;  /* 0xfffffffb16167812 */ /* 0x000fc800078ec0ff */
[----:B------:R-:W-:Y:S01]  /*d8b0*/  LOP3.LUT R22, R22, 0xfffffff7, RZ, 0xc0, !PT ;  /* 0xfffffff716167812 */ /* 0x000fe200078ec0ff */
[----:B-1----:R-:W-:Y:S01]  /*d8c0*/  IMAD.SHL.U32 R9, R21, 0x10, RZ ;  /* 0x0000001015097824 */ /* 0x002fe200078e00ff */
[----:B--2---:R-:W-:Y:S02]  /*d8d0*/  LEA R27, R5, 0xffffffc0, 0x6 ;  /* 0xffffffc0051b7811 */ /* 0x004fe400078e30ff */
[----:B------:R-:W-:Y:S02]  /*d8e0*/  SHF.R.U32.HI R5, RZ, 0x3, R4 ;  /* 0x00000003ff057819 */ /* 0x000fe40000011604 */
[----:B------:R-:W-:Y:S02]  /*d8f0*/  LOP3.LUT R4, R31, 0x100, RZ, 0xfc, !PT ;  /* 0x000001001f047812 */ /* 0x000fe400078efcff */
[----:B------:R-:W-:Y:S02]  /*d900*/  LOP3.LUT R9, R5, 0x70, R9, 0xf8, !PT ;  /* 0x0000007005097812 */ /* 0x000fe400078ef809 */
[----:B------:R-:W-:-:S02]  /*d910*/  ISETP.GE.AND P3, PT, R4, UR4, PT ;  /* 0x0000000404007c0c */ /* 0x000fc4000bf66270 */
[----:B------:R-:W-:Y:S01]  /*d920*/  SEL R31, RZ, 0x80, P0 ;  /* 0x00000080ff1f7807 */ /* 0x000fe20000000000 */
[----:B------:R-:W-:-:S10]  /*d930*/  IMAD.IADD R6, R9, 0x1, R27 ;  /* 0x0000000109067824 */ /* 0x000fd400078e021b */
[----:B------:R-:W-:-:S04]  /*d940*/  @P3 LOP3.LUT R22, R22, 0x8, RZ, 0xfc, !PT ;  /* 0x0000000816163812 */ /* 0x000fc800078efcff */
[----:B------:R-:W-:Y:S01]  /*d950*/  @P2 LOP3.LUT R22, R22, 0x4, RZ, 0xfc, !PT ;  /* 0x0000000416162812 */ /* 0x000fe200078efcff */
[----:B0---4-:R-:W-:Y:S06]  /*d960*/  BRA.DIV UR5, `(.L_x_1051) ;  /* 0x0000004e051c7947 */ /* 0x011fec000b800000 */
.L_x_1124:
[----:B------:R-:W-:Y:S01]  /*d970*/  ISETP.NE.AND P1, PT, R20, 0x1, PT ;  /* 0x000000011400780c */ /* 0x000fe20003f25270 */
[----:B------:R-:W-:Y:S01]  /*d980*/  IMAD.MOV.U32 R37, RZ, RZ, RZ ;  /* 0x000000ffff257224 */ /* 0x000fe200078e00ff */
        /* <DEDUP_REMOVED lines=38> */
[----:B------:R-:W-:Y:S02]  /*dbf0*/  IMAD.MOV R0, RZ, RZ, -R7 ;  /* 0x000000ffff007224 */ /* 0x000fe400078e0a07 */
[----:B------:R-:W-:Y:S01]  /*dc00*/  IMAD.U32 R2, RZ, RZ, UR36 ;  /* 0x00000024ff027e24 */ /* 0x000fe2000f8e00ff */
[----:B------:R-:W-:Y:S01]  /*dc10*/  LOP3.LUT R31, R10, R31, RZ, 0xfc, !PT ;  /* 0x0000001f0a1f7212 */ /* 0x000fe200078efcff */
[----:B------:R-:W-:Y:S01]  /*dc20*/  IMAD R0, R20, R0, R6 ;  /* 0x0000000014007224 */ /* 0x000fe200078e0206 */
[----:B------:R0:W-:Y:S02]  /*dc30*/  STL [R1+0x24], R10 ;  /* 0x0000240a01007387 */ /* 0x0001e40000100800 */
[----:B------:R-:W-:Y:S02]  /*dc40*/  ISETP.NE.AND P0, PT, R2, 0x3, PT ;  /* 0x000000030200780c */ /* 0x000fe40003f05270 */
[----:B------:R0:W-:Y:S11]  /*dc50*/  STL [R1], R0 ;  /* 0x0000000001007387 */ /* 0x0001f60000100800 */
[----:B------:R-:W-:-:S04]  /*dc60*/  @P0 LOP3.LUT R22, R22, 0x1000, RZ, 0xfc, !PT ;  /* 0x0000100016160812 */ /* 0x000fc800078efcff */
[----:B------:R-:W-:-:S04]  /*dc70*/  LOP3.LUT R22, R22, 0xfffffffe, RZ, 0xc0, !PT ;  /* 0xfffffffe16167812 */ /* 0x000fc800078ec0ff */
[----:B------:R-:W-:Y:S01]  /*dc80*/  @P1 LOP3.LUT R22, R22, 0x1, RZ, 0xfc, !PT ;  /* 0x0000000116161812 */ /* 0x000fe200078efcff */
[----:B0-----:R-:W-:Y:S06]  /*dc90*/  @!P0 BRA `(.L_x_1052) ;  /* 0x0000000000048947 */ /* 0x001fec0003800000 */
[----:B------:R-:W-:Y:S01]  /*dca0*/  BPT.TRAP 0x1 ;  /* 0x000000040000795c */ /* 0x000fe20000300000 */
.L_x_1052:
[----:B------:R-:W-:Y:S01]  /*dcb0*/  IMAD R30, R24, 0x8, R23 ;  /* 0x00000008181e7824 */ /* 0x000fe200078e0217 */
[----:B------:R-:W-:Y:S01]  /*dcc0*/  SHF.L.U32 R0, R26, 0x1f, RZ ;  /* 0x0000001f1a007819 */ /* 0x000fe200000006ff */
[----:B------:R-:W-:Y:S03]  /*dcd0*/  BSSY B0, `(.L_x_1053) ;  /* 0x0000003000007945 */ /* 0x000fe60003800000 */
[----:B------:R-:W0:Y:S02]  /*dce0*/  SYNCS.PHASECHK.TRANS64.TRYWAIT P0, [R30+URZ+0x38840], R0 ;  /* 0x038840001e0075a7 */ /* 0x000e24000800017f */
[----:B0-----:R-:W-:Y:S05]  /*dcf0*/  @!P0 BRA `(.L_x_1054) ;  /* 0x0000004800688947 */ /* 0x001fea0003800000 */
.L_x_1125:
[----:B------:R-:W-:Y:S05]  /*dd00*/  BSYNC B0 ;  /* 0x0000000000007941 */ /* 0x000fea0003800000 */
.L_x_1053:
[----:B------:R-:W0:Y:S01]  /*dd10*/  LDL R2, [R1] ;  /* 0x0000000001027983 */ /* 0x000e220000100800 */
[----:B------:R-:W-:-:S03]  /*dd20*/  ULDC.64 UR4, c[0x0][0x300] ;  /* 0x0000c00000047ab9 */ /* 0x000fc60000000a00 */
[----:B------:R-:W2:Y:S01]  /*dd30*/  LDL R7, [R1+0x4] ;  /* 0x0000040001077983 */ /* 0x000ea20000100800 */
[----:B-----5:R-:W-:Y:S02]  /*dd40*/  SHF.R.S32.HI R4, RZ, 0x1f, R37 ;  /* 0x0000001fff047819 */ /* 0x020fe40000011425 */
        /* <DEDUP_REMOVED lines=19> */
[----:B0-----:R-:W-:Y:S02]  /*de80*/  LOP3.LUT R5, R4, 0x7f, RZ, 0xc0, !PT ;  /* 0x0000007f04057812 */ /* 0x001fe400078ec0ff */
[----:B------:R-:W-:Y:S01]  /*de90*/  IMAD.IADD R4, R3, 0x1, R0 ;  /* 0x0000000103047824 */ /* 0x000fe200078e0200 */
[C---:B------:R-:W-:Y:S01]  /*dea0*/  LEA R0, P0, R2.reuse, UR4, 0x1 ;  /* 0x0000000402007c11 */ /* 0x040fe2000f8008ff */
[----:B------:R-:W-:Y:S01]  /*deb0*/  ULDC UR4, c[0x0][0x2f4] ;  /* 0x0000bd0000047ab9 */ /* 0x000fe20000000800 */
[----:B------:R-:W-:Y:S02]  /*dec0*/  SHF.R.U32.HI R6, RZ, 0x3, R5 ;  /* 0x00000003ff067819 */ /* 0x000fe40000011605 */
[----:B------:R-:W0:Y:S01]  /*ded0*/  S2R R5, SR_TID.X ;  /* 0x0000000000057919 */ /* 0x000e220000002100 */
[----:B------:R-:W-:Y:S01]  /*dee0*/  LEA.HI.X R4, R2, UR5, R4, 0x1, P0 ;  /* 0x0000000502047c11 */ /* 0x000fe200080f0c04 */
[----:B------:R-:W-:Y:S01]  /*def0*/  UMOV UR5, 0xffffffff ;  /* 0xffffffff00057882 */ /* 0x000fe20000000000 */
[----:B--2---:R-:W-:-:S04]  /*df00*/  IADD3 R27, -R6, R7, -R27 ;  /* 0x00000007061b7210 */ /* 0x004fc80007ffe91b */
        /* <DEDUP_REMOVED lines=19> */
[----:B------:R-:W-:Y:S01]  /*e040*/  @P0 LEA R6, R5, R23, 0x1 ;  /* 0x0000001705060211 */ /* 0x000fe200078e08ff */
        /* <DEDUP_REMOVED lines=19> */
.L_x_1135:
        /* <DEDUP_REMOVED lines=10> */
.L_x_1056:
        /* <DEDUP_REMOVED lines=11> */
.L_x_1057:
[----:B------:R1:W5:Y:S01]  /*e2d0*/  LDL.LU R0, [R1+0xc] ;  /* 0x00000c0001007983 */ /* 0x0003620000300800 */
[----:B------:R-:W-:Y:S01]  /*e2e0*/  LOP3.LUT P0, RZ, R22, 0x40, RZ, 0xc0, !PT ;  /* 0x0000004016ff7812 */ /* 0x000fe2000780c0ff */
[----:B------:R1:W-:-:S12]  /*e2f0*/  SYNCS.ARRIVE.TRANS64.A1T0 RZ, [R30+URZ+0x38830], RZ ;  /* 0x038830ff1eff79a7 */ /* 0x0003d8000810003f */
[----:B------:R-:W-:Y:S05]  /*e300*/  WARPSYNC.ALL ;  /* 0x0000000000007948 */ /* 0x000fea0003800000 */
[----:B0-----:R-:W-:Y:S01]  /*e310*/  SEL R2, R35, RZ, !P0 ;  /* 0x000000ff23027207 */ /* 0x001fe20004000000 */
[----:B------:R-:W-:Y:S04]  /*e320*/  BSSY B6, `(.L_x_1058) ;  /* 0x000001a000067945 */ /* 0x000fe80003800000 */
[----:B------:R0:W-:Y:S01]  /*e330*/  STL [R1+0x8], R2 ;  /* 0x0000080201007387 */ /* 0x0001e20000100800 */
[----:B------:R-:W-:Y:S01]  /*e340*/  BAR.SYNC.DEFER_BLOCKING 0x8, 0x100 ;  /* 0x0204000000007b1d */ /* 0x000fe20000010000 */
[----:B-----5:R-:W-:Y:S01]  /*e350*/  SEL R35, R0, RZ, !P0 ;  /* 0x000000ff00237207 */ /* 0x020fe20004000000 */
[----:B------:R-:W-:-:S04]  /*e360*/  VIADD R0, R23, 0x20400 ;  /* 0x0002040017007836 */ /* 0x000fc80000000000 */
[----:B------:R0:W-:Y:S01]  /*e370*/  STL [R1+0x14], R35 ;  /* 0x0000142301007387 */ /* 0x0001e20000100800 */
[----:B------:R-:W-:Y:S02]  /*e380*/  LOP3.LUT P0, RZ, R0, 0x3ff, RZ, 0xc0, !PT ;  /* 0x000003ff00ff7812 */ /* 0x000fe4000780c0ff */
[----:B------:R-:W-:-:S05]  /*e390*/  SHF.R.S32.HI R0, RZ, 0x1f, R36 ;  /* 0x0000001fff007819 */ /* 0x000fca0000011424 */
[----:B------:R0:W-:Y:S06]  /*e3a0*/  STL [R1+0xc], R0 ;  /* 0x00000c0001007387 */ /* 0x0001ec0000100800 */
[----:B------:R-:W-:Y:S05]  /*e3b0*/  @!P0 BRA `(.L_x_1059) ;  /* 0x0000000000408947 */ /* 0x000fea0003800000 */
[----:B0-----:R-:W-:Y:S01]  /*e3c0*/  MOV R2, 0x0 ;  /* 0x0000000000027802 */ /* 0x001fe20000000f00 */
        /* <DEDUP_REMOVED lines=15> */
.L_x_1059:
[----:B------:R-:W-:Y:S05]  /*e4c0*/  BSYNC B6 ;  /* 0x0000000000067941 */ /* 0x000fea0003800000 */
.L_x_1058:
[----:B------:R-:W2:Y:S01]  /*e4d0*/  LDL R4, [R1+0xc] ;  /* 0x00000c0001047983 */ /* 0x000ea20000100800 */
[----:B------:R-:W3:Y:S01]  /*e4e0*/  LDC R10, c[0x0][0x448] ;  /* 0x00011200ff0a7b82 */ /* 0x000ee20000000800 */
[----:B0-----:R-:W0:Y:S01]  /*e4f0*/  S2R R2, SR_TID.X ;  /* 0x0000000000027919 */ /* 0x001e220000002100 */
[----:B------:R-:W-:Y:S01]  /*e500*/  IMAD.MOV.U32 R21, RZ, RZ, R35 ;  /* 0x000000ffff157224 */ /* 0x000fe200078e0023 */
[----:B------:R-:W-:Y:S01]  /*e510*/  ULDC.64 UR4, c[0x0][0x298] ;  /* 0x0000a60000047ab9 */ /* 0x000fe20000000a00 */
[----:B------:R-:W4:Y:S04]  /*e520*/  LDL R20, [R1+0x8] ;  /* 0x0000080001147983 */ /* 0x000f280000100800 */
[----:B------:R0:W5:Y:S01]  /*e530*/  LDL R9, [R1+0x10] ;  /* 0x0000100001097983 */ /* 0x0001620000100800 */
[----:B------:R-:W1:Y:S01]  /*e540*/  S2R R35, SR_TID.X ;  /* 0x0000000000237919 */ /* 0x000e620000002100 */
[----:B---3--:R-:W-:-:S02]  /*e550*/  ISETP.NE.AND P0, PT, R10, 0x1, PT ;  /* 0x000000010a00780c */ /* 0x008fc40003f05270 */
[----:B0-----:R-:W-:-:S11]  /*e560*/  LOP3.LUT R2, R2, 0x7f, RZ, 0xc0, !PT ;  /* 0x0000007f02027812 */ /* 0x001fd600078ec0ff */
[----:B------:R-:W0:Y:S01]  /*e570*/  @P0 LDC R3, c[0x0][0x44c] ;  /* 0x00011300ff030b82 */ /* 0x000e220000000800 */
[----:B------:R-:W-:Y:S02]  /*e580*/  SHF.R.U32.HI R2, RZ, 0x3, R2 ;  /* 0x00000003ff027819 */ /* 0x000fe40000011602 */
[----:B-1----:R-:W-:-:S04]  /*e590*/  SHF.L.U32 R35, R35, 0x4, RZ ;  /* 0x0000000423237819 */ /* 0x002fc800000006ff */
[----:B------:R-:W-:Y:S02]  /*e5a0*/  LOP3.LUT R35, R2, 0x70, R35, 0xf8, !PT ;  /* 0x0000007002237812 */ /* 0x000fe400078ef823 */
[----:B------:R-:W1:Y:S03]  /*e5b0*/  @P0 LDC R2, c[0x0][0x450] ;  /* 0x00011400ff020b82 */ /* 0x000e660000000800 */
[----:B------:R-:W-:-:S04]  /*e5c0*/  IMAD R35, R17, 0x40, R35 ;  /* 0x0000004011237824 */ /* 0x000fc800078e0223 */
[----:B0-----:R-:W-:-:S04]  /*e5d0*/  @P0 IMAD.HI.U32 R3, R35, R3, RZ ;  /* 0x0000000323030227 */ /* 0x001fc800078e00ff */
[----:B------:R-:W-:Y:S01]  /*e5e0*/  IMAD.MOV.U32 R0, RZ, RZ, R35 ;  /* 0x000000ffff007224 */ /* 0x000fe200078e0023 */
[----:B-1----:R-:W-:Y:S01]  /*e5f0*/  @P0 SHF.R.U32.HI R0, RZ, R2, R3 ;  /* 0x00000002ff000219 */ /* 0x002fe20000011603 */
[----:B------:R-:W-:Y:S01]  /*e600*/  IMAD.WIDE.U32 R2, R36, UR4, RZ ;  /* 0x0000000424027c25 */ /* 0x000fe2000f8e00ff */
[----:B------:R-:W0:Y:S01]  /*e610*/  S2R R5, SR_TID.X ;  /* 0x0000000000057919 */ /* 0x000e220000002100 */
[----:B------:R-:W-:-:S04]  /*e620*/  LOP3.LUT R22, R22, 0xfffff7ff, RZ, 0xc0, !PT ;  /* 0xfffff7ff16167812 */ /* 0x000fc800078ec0ff */
[----:B------:R-:W-:Y:S01]  /*e630*/  @P0 LOP3.LUT R22, R22, 0x800, RZ, 0xfc, !PT ;  /* 0x0000080016160812 */ /* 0x000fe200078efcff */
[----:B0-----:R-:W-:-:S05]  /*e640*/  IMAD.SHL.U32 R7, R5, 0x8, RZ ;  /* 0x0000000805077824 */ /* 0x001fca00078e00ff */
[----:B------:R-:W-:Y:S01]  /*e650*/  LOP3.LUT R7, R7, 0x38, RZ, 0xc0, !PT ;  /* 0x0000003807077812 */ /* 0x000fe200078ec0ff */
[----:B--2---:R-:W-:-:S04]  /*e660*/  IMAD R4, R4, UR4, RZ ;  /* 0x0000000404047c24 */ /* 0x004fc8000f8e02ff */
        /* <DEDUP_REMOVED lines=9> */
[----:B----4-:R-:W-:-:S04]  /*e700*/  IMAD.WIDE.U32 R2, R20, UR4, R2 ;  /* 0x0000000414027c25 */ /* 0x010fc8000f8e0002 */
[----:B------:R-:W-:Y:S01]  /*e710*/  IMAD R4, R20, UR5, R4 ;  /* 0x0000000514047c24 */ /* 0x000fe2000f8e0204 */
[----:B------:R-:W-:-:S03]  /*e720*/  ULDC.64 UR4, c[0x0][0x2d0] ;  /* 0x0000b40000047ab9 */ /* 0x000fc60000000a00 */
[----:B------:R-:W-:Y:S01]  /*e730*/  IMAD.IADD R3, R3, 0x1, R4 ;  /* 0x0000000103037824 */ /* 0x000fe200078e0204 */
[----:B------:R-:W-:-:S05]  /*e740*/  SHF.R.S32.HI R4, RZ, 0x1f, R0 ;  /* 0x0000001fff047819 */ /* 0x000fca0000011400 */
[----:B------:R-:W-:Y:S02]  /*e750*/  IMAD R4, R4, UR4, RZ ;  /* 0x0000000404047c24 */ /* 0x000fe4000f8e02ff */
[----:B------:R-:W-:-:S04]  /*e760*/  IMAD.WIDE.U32 R2, R0, UR4, R2 ;  /* 0x0000000400027c25 */ /* 0x000fc8000f8e0002 */
[----:B------:R-:W-:Y:S01]  /*e770*/  IMAD R4, R0, UR5, R4 ;  /* 0x0000000500047c24 */ /* 0x000fe2000f8e0204 */
[----:B------:R-:W-:Y:S01]  /*e780*/  ULDC.64 UR4, c[0x0][0x2c8] ;  /* 0x0000b20000047ab9 */ /* 0x000fe20000000a00 */
[----:B------:R-:W-:-:S04]  /*e790*/  IMAD.MOV R0, RZ, RZ, -R0 ;  /* 0x000000ffff007224 */ /* 0x000fc800078e0a00 */
[----:B------:R-:W-:Y:S02]  /*e7a0*/  IMAD R0, R10, R0, R35 ;  /* 0x000000000a007224 */ /* 0x000fe400078e0223 */
[----:B------:R-:W-:-:S03]  /*e7b0*/  IMAD.IADD R3, R3, 0x1, R4 ;  /* 0x0000000103037824 */ /* 0x000fc600078e0204 */
[----:B------:R-:W-:Y:S01]  /*e7c0*/  SHF.R.S32.HI R4, RZ, 0x1f, R0 ;  /* 0x0000001fff047819 */ /* 0x000fe20000011400 */
[----:B------:R-:W-:-:S04]  /*e7d0*/  IMAD.WIDE.U32 R2, R0, UR4, R2 ;  /* 0x0000000400027c25 */ /* 0x000fc8000f8e0002 */
[----:B------:R-:W-:-:S04]  /*e7e0*/  IMAD R4, R4, UR4, RZ ;  /* 0x0000000404047c24 */ /* 0x000fc8000f8e02ff */
[----:B------:R-:W-:Y:S01]  /*e7f0*/  IMAD R4, R0, UR5, R4 ;  /* 0x0000000500047c24 */ /* 0x000fe2000f8e0204 */
[----:B------:R-:W-:Y:S02]  /*e800*/  ULDC.64 UR4, c[0x0][0x280] ;  /* 0x0000a00000047ab9 */ /* 0x000fe40000000a00 */
[----:B------:R-:W-:Y:S01]  /*e810*/  LEA R0, P0, R2, UR4, 0x1 ;  /* 0x0000000402007c11 */ /* 0x000fe2000f8008ff */
[----:B------:R-:W-:Y:S01]  /*e820*/  IMAD.IADD R3, R3, 0x1, R4 ;  /* 0x0000000103037824 */ /* 0x000fe200078e0204 */
[----:B------:R-:W-:Y:S01]  /*e830*/  ULDC UR4, c[0x0][0x2b8] ;  /* 0x0000ae0000047ab9 */ /* 0x000fe20000000800 */
[----:B------:R-:W-:-:S03]  /*e840*/  LOP3.LUT R20, R5, 0x7f, RZ, 0xc0, !PT ;  /* 0x0000007f05147812 */ /* 0x000fc600078ec0ff */
[----:B------:R-:W-:Y:S01]  /*e850*/  LEA.HI.X R2, R2, UR5, R3, 0x1, P0 ;  /* 0x0000000502027c11 */ /* 0x000fe200080f0c03 */
[----:B------:R-:W-:Y:S01]  /*e860*/  UMOV UR5, 0xffffffff ;  /* 0xffffffff00057882 */ /* 0x000fe20000000000 */
[----:B------:R-:W-:Y:S02]  /*e870*/  ISETP.GE.AND P0, PT, R7, UR4, PT ;  /* 0x0000000407007c0c */ /* 0x000fe4000bf06270 */
[----:B------:R-:W-:Y:S01]  /*e880*/  SHF.R.U32.HI R8, RZ, 0x3, R20 ;  /* 0x00000003ff087819 */ /* 0x000fe20000011614 */
[----:B------:R-:W-:Y:S10]  /*e890*/  BRA.DIV UR5, `(.L_x_1060) ;  /* 0x0000004205e47947 */ /* 0x000ff4000b800000 */
[----:B------:R-:W0:Y:S01]  /*e8a0*/  SHFL.IDX PT, R5, R0, RZ, 0x181f ;  /* 0x00181fff00057589 */ /* 0x000e2200000e0000 */
[----:B-----5:R-:W-:Y:S01]  /*e8b0*/  IMAD R3, R9, R10, RZ ;  /* 0x0000000a09037224 */ /* 0x020fe200078e02ff */
[----:B------:R-:W-:Y:S01]  /*e8c0*/  LOP3.LUT R22, R22, 0xfffffeff, RZ, 0xc0, !PT ;  /* 0xfffffeff16167812 */ /* 0x000fe200078ec0ff */
[----:B------:R-:W-:Y:S01]  /*e8d0*/  IMAD R17, R17, 0x40, R8 ;  /* 0x0000004011117824 */ /* 0x000fe200078e0208 */
[----:B------:R-:W1:Y:S04]  /*e8e0*/  SHFL.IDX PT, R4, R2, RZ, 0x181f ;  /* 0x00181fff02047589 */ /* 0x000e6800000e0000 */
[----:B------:R-:W-:-:S13]  /*e8f0*/  ISETP.GE.AND P2, PT, R17, R3, PT ;  /* 0x000000031100720c */ /* 0x000fda0003f46270 */
[----:B------:R-:W-:Y:S02]  /*e900*/  @P2 LOP3.LUT R22, R22, 0x100, RZ, 0xfc, !PT ;  /* 0x0000010016162812 */ /* 0x000fe400078efcff */
[----:B0-----:R-:W-:Y:S02]  /*e910*/  @!P2 LEA R5, P1, R7, R5, 0x1 ;  /* 0x000000050705a211 */ /* 0x001fe400078208ff */
[----:B------:R-:W-:-:S03]  /*e920*/  LOP3.LUT R22, R22, 0xffffff7f, RZ, 0xc0, !PT ;  /* 0xffffff7f16167812 */ /* 0x000fc600078ec0ff */
        /* <DEDUP_REMOVED lines=10> */
[----:B------:R-:W-:-:S04]  /*e9d0*/  @P2 LOP3.LUT R22, R22, 0x80, RZ, 0xfc, !PT ;  /* 0x0000008016162812 */ /* 0x000fc800078efcff */
[----:B------:R-:W-:Y:S02]  /*e9e0*/  LOP3.LUT R22, R22, 0xffffffbf, RZ, 0xc0, !PT ;  /* 0xffffffbf16167812 */ /* 0x000fe400078ec0ff */
        /* <DEDUP_REMOVED lines=11> */
[----:B------:R-:W-:-:S02]  /*eaa0*/  @P2 LOP3.LUT R22, R22, 0x40, RZ, 0xfc, !PT ;  /* 0x0000004016162812 */ /* 0x000fc400078efcff */
[----:B0-----:R-:W-:-:S05]  /*eab0*/  @!P2 LEA R5, P1, R7, R5, 0x1 ;  /* 0x000000050705a211 */ /* 0x001fca00078208ff */
[----:B-1----:R-:W-:-:S05]  /*eac0*/  @!P2 IMAD.X R4, RZ, RZ, R4, P1 ;  /* 0x000000ffff04a224 */ /* 0x002fca00008e0604 */
[----:B------:R-:W-:-:S04]  /*ead0*/  @!P2 LOP3.LUT R5, R5, R4, RZ, 0x3c, !PT ;  /* 0x000000040505a212 */ /* 0x000fc800078e3cff */
[----:B------:R-:W-:-:S04]  /*eae0*/  @!P2 LOP3.LUT R4, R5, R4, RZ, 0x3c, !PT ;  /* 0x000000040504a212 */ /* 0x000fc800078e3cff */
[----:B------:R-:W-:-:S05]  /*eaf0*/  @!P2 LOP3.LUT R5, R5, R4, RZ, 0x3c, !PT ;  /* 0x000000040505a212 */ /* 0x000fca00078e3cff */
[----:B------:R0:W-:Y:S04]  /*eb00*/  @!P2 LDGSTS.E.BYPASS.LTC128B.128 [R25+0x21400], desc[UR44][R4.64], !P0 ;  /* 0x214000000419afae */ /* 0x0001e8000c101d6c */
[----:B0-----:R0:W1:Y:S02]  /*eb10*/  SHFL.IDX PT, R4, R2, 0x3, 0x181f ;  /* 0x00781f0002047f89 */ /* 0x00106400000e0000 */
.L_x_1144:
[----:B------:R-:W-:Y:S01]  /*eb20*/  VIADD R17, R17, 0x30 ;  /* 0x0000003011117836 */ /* 0x000fe20000000000 */
[----:B------:R-:W-:-:S04]  /*eb30*/  LOP3.LUT R22, R22, 0xfffeffff, RZ, 0xc0, !PT ;  /* 0xfffeffff16167812 */ /* 0x000fc800078ec0ff */
[----:B------:R-:W-:-:S13]  /*eb40*/  ISETP.GE.AND P2, PT, R17, R3, PT ;  /* 0x000000031100720c */ /* 0x000fda0003f46270 */
[----:B0-----:R-:W-:Y:S02]  /*eb50*/  @!P2 LEA R2, P1, R7, R0, 0x1 ;  /* 0x000000000702a211 */ /* 0x001fe400078208ff */
[----:B------:R-:W-:Y:S02]  /*eb60*/  @P2 LOP3.LUT R22, R22, 0x10000, RZ, 0xfc, !PT ;  /* 0x0001000016162812 */ /* 0x000fe400078efcff */
[----:B-1----:R-:W-:-:S05]  /*eb70*/  @!P2 IADD3.X R3, RZ, R4, RZ, P1, !PT ;  /* 0x00000004ff03a210 */ /* 0x002fca0000ffe4ff */
[----:B------:R-:W-:Y:S01]  /*eb80*/  @!PT LDS RZ, [RZ] ;  /* 0x00000000fffff984 */ /* 0x000fe20000000800 */
[----:B------:R-:W-:Y:S01]  /*eb90*/  @!PT LDS RZ, [RZ] ;  /* 0x00000000fffff984 */ /* 0x000fe20000000800 */
[----:B------:R-:W-:Y:S01]  /*eba0*/  @!PT LDS RZ, [RZ] ;  /* 0x00000000fffff984 */ /* 0x000fe20000000800 */
[----:B------:R0:W-:Y:S01]  /*ebb0*/  @!P2 LDGSTS.E.BYPASS.LTC128B.128 [R25+0x21c00], desc[UR44][R2.64], !P0 ;  /* 0x21c000000219afae */ /* 0x0001e2000c101d6c */
[----:B------:R-:W-:Y:S01]  /*ebc0*/  PLOP3.LUT P0, PT, PT, PT, PT, 0x80, 0x0 ;  /* 0x000000000000781c */ /* 0x000fe20003f0f070 */
[----:B------:R-:W-:-:S12]  /*ebd0*/  NOP ;  /* 0x0000000000007918 */ /* 0x000fd80000000000 */
.L_x_1061:
[----:B------:R-:W-:Y:S02]  /*ebe0*/  PLOP3.LUT P1, PT, P1, P0, PT, 0xa2, 0x0 ;  /* 0x000000000000781c */ /* 0x000fe40000f21472 */
[----:B------:R-:W-:-:S08]  /*ebf0*/  @P0 R2UR P1, UR4, R23 ;  /* 0x00000000170402ca */ /* 0x000fd00000020000 */
[----:B------:R-:W-:-:S05]  /*ec00*/  @P0 PLOP3.LUT P0, PT, P1, PT, PT, 0x80, 0x0 ;  /* 0x000000000000081c */ /* 0x000fca0000f0f070 */
[----:B------:R-:W-:Y:S01]  /*ec10*/  @!P1 SYNCS.ARRIVE.TRANS64.RED.A0T1 RZ, [UR4+0x38800], RZ ;  /* 0x038800ffffff99a7 */ /* 0x000fe20008200404 */
[----:B------:R-:W-:Y:S07]  /*ec20*/  @!P1 ARRIVES.LDGSTSBAR.64.TRANSCNT [UR4+0x38800] ;  /* 0x03880000ff0099b0 */ /* 0x000fee0008000a84 */
[----:B------:R-:W-:Y:S05]  /*ec30*/  @P0 BRA.U.ANY `(.L_x_1061) ;  /* 0xfffffffd00e80947 */ /* 0x000fea000393ffff */
[----:B------:R-:W-:Y:S01]  /*ec40*/  NOP ;  /* 0x0000000000007918 */ /* 0x000fe20000000000 */
[----:B------:R-:W-:Y:S01]  /*ec50*/  VIADD R0, R23, 0x26400 ;  /* 0x0002640017007836 */ /* 0x000fe20000000000 */
[----:B------:R1:W-:Y:S01]  /*ec60*/  SYNCS.ARRIVE.TRANS64.A1T0 RZ, [R23+URZ+0x38800], RZ ;  /* 0x038800ff17ff79a7 */ /* 0x0003e2000810003f */
[----:B------:R-:W-:Y:S03]  /*ec70*/  BSSY B6, `(.L_x_1062) ;  /* 0x0000013000067945 */ /* 0x000fe60003800000 */
[----:B------:R-:W-:-:S13]  /*ec80*/  LOP3.LUT P0, RZ, R0, 0x3ff, RZ, 0xc0, !PT ;  /* 0x000003ff00ff7812 */ /* 0x000fda000780c0ff */
[----:B-1----:R-:W-:Y:S05]  /*ec90*/  @!P0 BRA `(.L_x_1063) ;  /* 0x0000000000408947 */ /* 0x002fea0003800000 */
        /* <DEDUP_REMOVED lines=15> */
[----:B0-----:R-:W-:Y:S05]  /*ed90*/  CALL.ABS.NOINC R2 ;  /* 0x0000000002007343 */ /* 0x001fea0003c00000 */
.L_x_1063:
[----:B------:R-:W-:Y:S05]  /*eda0*/  BSYNC B6 ;  /* 0x0000000000067941 */ /* 0x000fea0003800000 */
.L_x_1062:
[----:B------:R-:W2:Y:S01]  /*edb0*/  LDL.LU R21, [R1+0xc] ;  /* 0x00000c0001157983 */ /* 0x000ea20000300800 */
[----:B0-----:R-:W0:Y:S01]  /*edc0*/  LDC R2, c[0x0][0x448] ;  /* 0x00011200ff027b82 */ /* 0x001e220000000800 */
[----:B------:R-:W-:Y:S02]  /*edd0*/  ULDC.64 UR4, c[0x0][0x398] ;  /* 0x0000e60000047ab9 */ /* 0x000fe40000000a00 */
[----:B------:R-:W3:Y:S04]  /*ede0*/  LDL.LU R20, [R1+0x14] ;  /* 0x0000140001147983 */ /* 0x000ee80000300800 */
[----:B------:R-:W4:Y:S01]  /*edf0*/  LDL.LU R17, [R1+0x8] ;  /* 0x0000080001117983 */ /* 0x000f220000300800 */
[----:B0-----:R-:W-:-:S13]  /*ee00*/  ISETP.NE.AND P6, PT, R2, 0x1, PT ;  /* 0x000000010200780c */ /* 0x001fda0003fc5270 */
[----:B------:R-:W0:Y:S08]  /*ee10*/  @P6 LDC R3, c[0x0][0x44c] ;  /* 0x00011300ff036b82 */ /* 0x000e300000000800 */
[----:B------:R-:W1:Y:S01]  /*ee20*/  @P6 LDC R2, c[0x0][0x450] ;  /* 0x00011400ff026b82 */ /* 0x000e620000000800 */
[----:B------:R-:W-:Y:S01]  /*ee30*/  IMAD.MOV.U32 R0, RZ, RZ, R35 ;  /* 0x000000ffff007224 */ /* 0x000fe200078e0023 */
[----:B------:R-:W5:Y:S01]  /*ee40*/  S2R R7, SR_TID.X ;  /* 0x0000000000077919 */ /* 0x000f620000002100 */
[----:B0-----:R-:W-:-:S05]  /*ee50*/  @P6 IMAD.HI.U32 R3, R35, R3, RZ ;  /* 0x0000000323036227 */ /* 0x001fca00078e00ff */
[----:B-1----:R-:W-:Y:S01]  /*ee60*/  @P6 SHF.R.U32.HI R0, RZ, R2, R3 ;  /* 0x00000002ff006219 */ /* 0x002fe20000011603 */
[----:B------:R-:W-:Y:S01]  /*ee70*/  IMAD.WIDE.U32 R2, R36, UR4, RZ ;  /* 0x0000000424027c25 */ /* 0x000fe2000f8e00ff */
[----:B------:R-:W0:Y:S02]  /*ee80*/  S2R R10, SR_TID.X ;  /* 0x00000000000a7919 */ /* 0x000e240000002100 */
[----:B------:R-:W-:Y:S01]  /*ee90*/  SHF.R.S32.HI R5, RZ, 0x1f, R0 ;  /* 0x0000001fff057819 */ /* 0x000fe20000011400 */
[----:B------:R-:W1:Y:S01]  /*eea0*/  S2R R9, SR_TID.X ;  /* 0x0000000000097919 */ /* 0x000e620000002100 */
[----:B------:R-:W-:Y:S01]  /*eeb0*/  LOP3.LUT R22, R22, 0xfffff7ff, RZ, 0xc0, !PT ;  /* 0xfffff7ff16167812 */ /* 0x000fe200078ec0ff */
[----:B-1----:R-:W-:-:S05]  /*eec0*/  IMAD.SHL.U32 R8, R9, 0x8, RZ ;  /* 0x0000000809087824 */ /* 0x002fca00078e00ff */
        /* <DEDUP_REMOVED lines=10> */
[----:B---3--:R-:W-:Y:S02]  /*ef70*/  IMAD R4, R20, UR4, RZ ;  /* 0x0000000414047c24 */ /* 0x008fe4000f8e02ff */
[----:B----4-:R-:W-:Y:S01]  /*ef80*/  IMAD.WIDE.U32 R2, R17, UR4, R2 ;  /* 0x0000000411027c25 */ /* 0x010fe2000f8e0002 */
        /* <DEDUP_REMOVED lines=10> */
[----:B------:R-:W-:Y:S01]  /*f030*/  ULDC.64 UR4, c[0x0][0x3c8] ;  /* 0x0000f20000047ab9 */ /* 0x000fe20000000a00 */
[----:B-----5:R-:W-:Y:S02]  /*f040*/  IMAD.SHL.U32 R20, R7, 0x8, RZ ;  /* 0x0000000807147824 */ /* 0x020fe400078e00ff */
[----:B------:R-:W-:Y:S02]  /*f050*/  IMAD.IADD R3, R3, 0x1, R5 ;  /* 0x0000000103037824 */ /* 0x000fe400078e0205 */
[----:B------:R-:W-:Y:S01]  /*f060*/  IMAD R0, R0, UR4, RZ ;  /* 0x0000000400007c24 */ /* 0x000fe2000f8e02ff */
[----:B------:R-:W-:Y:S01]  /*f070*/  LOP3.LUT R20, R20, 0x38, RZ, 0xc0, !PT ;  /* 0x0000003814147812 */ /* 0x000fe200078ec0ff */
[----:B------:R-:W-:-:S04]  /*f080*/  IMAD.WIDE.U32 R2, R4, UR4, R2 ;  /* 0x0000000404027c25 */ /* 0x000fc8000f8e0002 */
[----:B------:R-:W-:Y:S01]  /*f090*/  IMAD R0, R4, UR5, R0 ;  /* 0x0000000504007c24 */ /* 0x000fe2000f8e0200 */
[----:B------:R-:W-:Y:S01]  /*f0a0*/  ULDC.64 UR4, c[0x0][0x390] ;  /* 0x0000e40000047ab9 */ /* 0x000fe20000000a00 */
[----:B------:R-:W-:Y:S01]  /*f0b0*/  IMAD.SHL.U32 R17, R7, 0x8, RZ ;  /* 0x0000000807117824 */ /* 0x000fe200078e00ff */
[----:B------:R-:W-:Y:S02]  /*f0c0*/  LOP3.LUT R7, R20, 0x80, RZ, 0xfc, !PT ;  /* 0x0000008014077812 */ /* 0x000fe400078efcff */
[----:B------:R-:W-:Y:S02]  /*f0d0*/  IADD3 R6, R3, R0, RZ ;  /* 0x0000000003067210 */ /* 0x000fe40007ffe0ff */
[----:B------:R-:W-:Y:S01]  /*f0e0*/  LEA R0, P0, R2, UR4, 0x1 ;  /* 0x0000000402007c11 */ /* 0x000fe2000f8008ff */
[----:B------:R-:W-:Y:S01]  /*f0f0*/  ULDC UR4, c[0x0][0x3b8] ;  /* 0x0000ee0000047ab9 */ /* 0x000fe20000000800 */
[----:B------:R-:W-:Y:S02]  /*f100*/  LOP3.LUT R17, R17, 0x38, RZ, 0xc0, !PT ;  /* 0x0000003811117812 */ /* 0x000fe400078ec0ff */
[----:B------:R-:W-:-:S02]  /*f110*/  ISETP.GE.AND P4, PT, R7, UR4, PT ;  /* 0x0000000407007c0c */ /* 0x000fc4000bf86270 */
[----:B------:R-:W-:Y:S01]  /*f120*/  LOP3.LUT R7, R17, 0x40, RZ, 0xfc, !PT ;  /* 0x0000004011077812 */ /* 0x000fe200078efcff */
[----:B0-----:R-:W-:-:S05]  /*f130*/  IMAD.SHL.U32 R17, R10, 0x8, RZ ;  /* 0x000000080a117824 */ /* 0x001fca00078e00ff */
[----:B------:R-:W-:Y:S02]  /*f140*/  LOP3.LUT R17, R17, 0x38, RZ, 0xc0, !PT ;  /* 0x0000003811117812 */ /* 0x000fe400078ec0ff */
[----:B------:R-:W-:Y:S02]  /*f150*/  ISETP.GE.AND P5, PT, R7, UR4, PT ;  /* 0x0000000407007c0c */ /* 0x000fe4000bfa6270 */
[----:B------:R-:W-:Y:S01]  /*f160*/  LOP3.LUT R7, R17, 0x100, RZ, 0xfc, !PT ;  /* 0x0000010011077812 */ /* 0x000fe200078efcff */
[----:B------:R-:W-:Y:S01]  /*f170*/  IMAD.SHL.U32 R17, R10, 0x8, RZ ;  /* 0x000000080a117824 */ /* 0x000fe200078e00ff */
[----:B------:R-:W-:-:S04]  /*f180*/  ISETP.GE.AND P1, PT, R8, UR4, PT ;  /* 0x0000000408007c0c */ /* 0x000fc8000bf26270 */
[----:B------:R-:W-:Y:S01]  /*f190*/  LOP3.LUT R17, R17, 0x38, RZ, 0xc0, !PT ;  /* 0x0000003811117812 */ /* 0x000fe200078ec0ff */
[----:B------:R-:W-:Y:S01]  /*f1a0*/  IMAD.SHL.U32 R20, R9, 0x8, RZ ;  /* 0x0000000809147824 */ /* 0x000fe200078e00ff */
[----:B------:R-:W-:Y:S02]  /*f1b0*/  ISETP.GE.AND P2, PT, R7, UR4, PT ;  /* 0x0000000407007c0c */ /* 0x000fe4000bf46270 */
[----:B------:R-:W-:Y:S01]  /*f1c0*/  LOP3.LUT R7, R17, 0xc0, RZ, 0xfc, !PT ;  /* 0x000000c011077812 */ /* 0x000fe200078efcff */
[----:B------:R-:W-:Y:S01]  /*f1d0*/  IMAD.SHL.U32 R17, R9, 0x8, RZ ;  /* 0x0000000809117824 */ /* 0x000fe200078e00ff */
[----:B------:R-:W-:Y:S02]  /*f1e0*/  LOP3.LUT R20, R20, 0x38, RZ, 0xc0, !PT ;  /* 0x0000003814147812 */ /* 0x000fe400078ec0ff */
[----:B------:R-:W-:Y:S02]  /*f1f0*/  LEA.HI.X R6, R2, UR5, R6, 0x1, P0 ;  /* 0x0000000502067c11 */ /* 0x000fe400080f0c06 */
[----:B------:R-:W-:-:S02]  /*f200*/  LOP3.LUT R17, R17, 0x38, RZ, 0xc0, !PT ;  /* 0x0000003811117812 */ /* 0x000fc400078ec0ff */
[----:B------:R-:W-:Y:S02]  /*f210*/  SEL R2, RZ, 0x1, P1 ;  /* 0x00000001ff027807 */ /* 0x000fe40000800000 */
[----:B------:R-:W-:Y:S02]  /*f220*/  SEL R3, RZ, 0x4, P4 ;  /* 0x00000004ff037807 */ /* 0x000fe40002000000 */
[----:B------:R-:W-:Y:S02]  /*f230*/  SEL R4, RZ, 0x2, P5 ;  /* 0x00000002ff047807 */ /* 0x000fe40002800000 */
[----:B------:R-:W-:Y:S02]  /*f240*/  ISETP.GE.AND P3, PT, R7, UR4, PT ;  /* 0x0000000407007c0c */ /* 0x000fe4000bf66270 */
[----:B------:R-:W-:Y:S02]  /*f250*/  LOP3.LUT R7, R20, 0x180, RZ, 0xfc, !PT ;  /* 0x0000018014077812 */ /* 0x000fe400078efcff */
[----:B------:R-:W-:-:S02]  /*f260*/  LOP3.LUT R9, R17, 0x140, RZ, 0xfc, !PT ;  /* 0x0000014011097812 */ /* 0x000fc400078efcff */
[----:B------:R-:W-:Y:S02]  /*f270*/  IADD3 R2, R3, R4, R2 ;  /* 0x0000000403027210 */ /* 0x000fe40007ffe002 */
[----:B------:R-:W-:Y:S02]  /*f280*/  SEL R3, RZ, 0x10, P2 ;  /* 0x00000010ff037807 */ /* 0x000fe40001000000 */
[----:B------:R-:W-:Y:S02]  /*f290*/  SEL R4, RZ, 0x8, P3 ;  /* 0x00000008ff047807 */ /* 0x000fe40001800000 */
[----:B------:R-:W-:Y:S02]  /*f2a0*/  @P1 LOP3.LUT R22, R22, 0x800, RZ, 0xfc, !PT ;  /* 0x0000080016161812 */ /* 0x000fe400078efcff */
[----:B------:R-:W-:Y:S02]  /*f2b0*/  ISETP.GE.AND P0, PT, R7, UR4, PT ;  /* 0x0000000407007c0c */ /* 0x000fe4000bf06270 */
[----:B------:R-:W-:-:S02]  /*f2c0*/  LOP3.LUT R7, R17, 0x1c0, RZ, 0xfc, !PT ;  /* 0x000001c011077812 */ /* 0x000fc400078efcff */
[----:B------:R-:W-:Y:S02]  /*f2d0*/  ISETP.GE.AND P1, PT, R9, UR4, PT ;  /* 0x0000000409007c0c */ /* 0x000fe4000bf26270 */
[----:B------:R-:W-:Y:S02]  /*f2e0*/  IADD3 R4, R3, R2, R4 ;  /* 0x0000000203047210 */ /* 0x000fe40007ffe004 */
[----:B------:R-:W-:Y:S02]  /*f2f0*/  SEL R2, RZ, 0x40, P0 ;  /* 0x00000040ff027807 */ /* 0x000fe40000000000 */
[----:B------:R-:W-:Y:S02]  /*f300*/  SEL R3, RZ, 0x20, P1 ;  /* 0x00000020ff037807 */ /* 0x000fe40000800000 */
[----:B------:R-:W-:Y:S01]  /*f310*/  ISETP.GE.AND P0, PT, R7, UR4, PT ;  /* 0x0000000407007c0c */ /* 0x000fe2000bf06270 */
[----:B------:R-:W-:Y:S01]  /*f320*/  UMOV UR4, 0xffffffff ;  /* 0xffffffff00047882 */ /* 0x000fe20000000000 */
[----:B------:R-:W-:-:S02]  /*f330*/  IADD3 R4, R2, R4, R3 ;  /* 0x0000000402047210 */ /* 0x000fc40007ffe003 */
[----:B------:R-:W-:-:S05]  /*f340*/  SEL R5, RZ, 0x80, P0 ;  /* 0x00000080ff057807 */ /* 0x000fca0000000000 */
[----:B------:R-:W-:Y:S01]  /*f350*/  IMAD.IADD R5, R4, 0x1, R5 ;  /* 0x0000000104057824 */ /* 0x000fe200078e0205 */
[----:B------:R-:W-:Y:S06]  /*f360*/  BRA.DIV UR4, `(.L_x_1064) ;  /* 0x0000003e048c7947 */ /* 0x000fec000b800000 */
[C---:B------:R-:W-:Y:S01]  /*f370*/  LOP3.LUT P6, RZ, R22.reuse, 0x40, RZ, 0xc0, !PT ;  /* 0x0000004016ff7812 */ /* 0x040fe200078cc0ff */
[----:B------:R-:W0:Y:S01]  /*f380*/  SHFL.IDX PT, R3, R0, RZ, 0x181f ;  /* 0x00181fff00037589 */ /* 0x000e2200000e0000 */
[----:B------:R-:W-:-:S03]  /*f390*/  LOP3.LUT R22, R22, 0xffbfffff, RZ, 0xc0, !PT ;  /* 0xffbfffff16167812 */ /* 0x000fc600078ec0ff */
[----:B------:R-:W1:Y:S08]  /*f3a0*/  SHFL.IDX PT, R2, R6, RZ, 0x181f ;  /* 0x00181fff06027589 */ /* 0x000e7000000e0000 */
[----:B------:R-:W-:-:S04]  /*f3b0*/  @P6 LOP3.LUT R22, R22, 0x400000, RZ, 0xfc, !PT ;  /* 0x0040000016166812 */ /* 0x000fc800078efcff */
[C---:B------:R-:W-:Y:S02]  /*f3c0*/  LOP3.LUT P6, RZ, R22.reuse, 0x80, RZ, 0xc0, !PT ;  /* 0x0000008016ff7812 */ /* 0x040fe400078cc0ff */
[----:B------:R-:W-:-:S11]  /*f3d0*/  LOP3.LUT R22, R22, 0xff7fffff, RZ, 0xc0, !PT ;  /* 0xff7fffff16167812 */ /* 0x000fd600078ec0ff */
[----:B------:R-:W-:-:S04]  /*f3e0*/  @P6 LOP3.LUT R22, R22, 0x800000, RZ, 0xfc, !PT ;  /* 0x0080000016166812 */ /* 0x000fc800078efcff */
[----:B------:R-:W-:-:S13]  /*f3f0*/  LOP3.LUT P6, RZ, R22, 0x100, RZ, 0xc0, !PT ;  /* 0x0000010016ff7812 */ /* 0x000fda00078cc0ff */
[----:B0-----:R-:W-:Y:S02]  /*f400*/  @!P6 LEA R3, P0, R8, R3, 0x1 ;  /* 0x000000030803e211 */ /* 0x001fe400078008ff */
[----:B------:R-:W-:-:S03]  /*f410*/  @!P6 LOP3.LUT R7, R4, 0x40, RZ, 0xc0, !PT ;  /* 0x000000400407e812 */ /* 0x000fc600078ec0ff */
[----:B-1----:R-:W-:Y:S01]  /*f420*/  @!P6 IMAD.X R2, RZ, RZ, R2, P0 ;  /* 0x000000ffff02e224 */ /* 0x002fe200000e0602 */
[----:B------:R-:W-:Y:S02]  /*f430*/  LOP3.LUT P0, RZ, R22, 0x800, RZ, 0xc0, !PT ;  /* 0x0000080016ff7812 */ /* 0x000fe4000780c0ff */
[----:B------:R-:W-:Y:S02]  /*f440*/  @!P6 SHF.R.U32.HI R7, RZ, 0x2, R7 ;  /* 0x00000002ff07e819 */ /* 0x000fe40000011607 */
[----:B------:R-:W-:-:S04]  /*f450*/  @!P6 LOP3.LUT R3, R3, R2, RZ, 0x3c, !PT ;  /* 0x000000020303e212 */ /* 0x000fc800078e3cff */
[----:B------:R-:W-:-:S04]  /*f460*/  @!P6 LOP3.LUT R2, R3, R2, RZ, 0x3c, !PT ;  /* 0x000000020302e212 */ /* 0x000fc800078e3cff */
[----:B------:R-:W-:-:S05]  /*f470*/  @!P6 LOP3.LUT R3, R3, R2, RZ, 0x3c, !PT ;  /* 0x000000020303e212 */ /* 0x000fca00078e3cff */
[----:B------:R-:W-:Y:S01]  /*f480*/  @!PT LDS RZ, [RZ] ;  /* 0x00000000fffff984 */ /* 0x000fe20000000800 */
[----:B------:R-:W-:Y:S01]  /*f490*/  @!P6 LDGSTS.E.BYPASS.LTC128B.128 [R25+0x26400], desc[UR44][R2.64], !P0 ;  /* 0x264000000219efae */ /* 0x000fe2000c101d6c */
[----:B------:R-:W-:Y:S02]  /*f4a0*/  @!P6 ISETP.NE.U32.AND P0, PT, R7, RZ, PT ;  /* 0x000000ff0700e20c */ /* 0x000fe40003f05070 */
[----:B------:R-:W-:Y:S01]  /*f4b0*/  @!P6 LOP3.LUT R7, R5, 0x80, RZ, 0xc0, !PT ;  /* 0x000000800507e812 */ /* 0x000fe200078ec0ff */
[----:B------:R-:W-:Y:S03]  /*f4c0*/  @!P6 LDGSTS.E.BYPASS.LTC128B.128 [R25+0x28400], desc[UR44][R2.64+0x80], !P5 ;  /* 0x284000800219efae */ /* 0x000fe6000e901d6c */
[----:B------:R-:W-:Y:S01]  /*f4d0*/  @!P6 SHF.R.U32.HI R7, RZ, 0x3, R7 ;  /* 0x00000003ff07e819 */ /* 0x000fe20000011607 */
[----:B------:R-:W-:Y:S04]  /*f4e0*/  @!P6 LDGSTS.E.BYPASS.LTC128B.128 [R25+0x2a400], desc[UR44][R2.64+0x100], !P4 ;  /* 0x2a4001000219efae */ /* 0x000fe8000e101d6c */
[----:B------:R-:W-:Y:S04]  /*f4f0*/  @!P6 LDGSTS.E.BYPASS.LTC128B.128 [R25+0x2c400], desc[UR44][R2.64+0x180], !P3 ;  /* 0x2c4001800219efae */ /* 0x000fe8000d901d6c */
[----:B------:R-:W-:Y:S04]  /*f500*/  @!P6 LDGSTS.E.BYPASS.LTC128B.128 [R25+0x2e400], desc[UR44][R2.64+0x200], !P2 ;  /* 0x2e4002000219efae */ /* 0x000fe8000d101d6c */
[----:B------:R-:W-:Y:S04]  /*f510*/  @!P6 LDGSTS.E.BYPASS.LTC128B.128 [R25+0x30400], desc[UR44][R2.64+0x280], !P1 ;  /* 0x304002800219efae */ /* 0x000fe8000c901d6c */
[----:B------:R-:W-:Y:S01]  /*f520*/  @!P6 LDGSTS.E.BYPASS.LTC128B.128 [R25+0x32400], desc[UR44][R2.64+0x300], P0 ;  /* 0x324003000219efae */ /* 0x000fe20008101d6c */
[----:B------:R-:W-:-:S03]  /*f530*/  @!P6 ISETP.NE.U32.AND P0, PT, R7, RZ, PT ;  /* 0x000000ff0700e20c */ /* 0x000fc60003f05070 */
[----:B------:R-:W-:Y:S10]  /*f540*/  SHFL.IDX PT, R7, R6, 0x1, 0x181f ;  /* 0x00381f0006077f89 */ /* 0x000ff400000e0000 */
[----:B------:R0:W-:Y:S01]  /*f550*/  @!P6 LDGSTS.E.BYPASS.LTC128B.128 [R25+0x34400], desc[UR44][R2.64+0x380], P0 ;  /* 0x344003800219efae */ /* 0x0001e20008101d6c */
[----:B------:R-:W-:-:S03]  /*f560*/  LOP3.LUT P6, RZ, R22, 0x800000, RZ, 0xc0, !PT ;  /* 0x0080000016ff7812 */ /* 0x000fc600078cc0ff */
[----:B0-----:R-:W0:Y:S10]  /*f570*/  SHFL.IDX PT, R2, R0, 0x1, 0x181f ;  /* 0x00381f0000027f89 */ /* 0x001e3400000e0000 */
[----:B0-----:R-:W-:-:S05]  /*f580*/  @!P6 LEA R2, P0, R8, R2, 0x1 ;  /* 0x000000020802e211 */ /* 0x001fca00078008ff */
[----:B------:R-:W-:Y:S01]  /*f590*/  @!P6 IMAD.X R3, RZ, RZ, R7, P0 ;  /* 0x000000ffff03e224 */ /* 0x000fe200000e0607 */
[----:B------:R-:W-:Y:S02]  /*f5a0*/  LOP3.LUT P0, RZ, R22, 0x800, RZ, 0xc0, !PT ;  /* 0x0000080016ff7812 */ /* 0x000fe4000780c0ff */
[----:B------:R-:W-:-:S04]  /*f5b0*/  @!P6 LOP3.LUT R7, R4, 0x40, RZ, 0xc0, !PT ;  /* 0x000000400407e812 */ /* 0x000fc800078ec0ff */
[----:B------:R-:W-:-:S07]  /*f5c0*/  @!P6 SHF.R.U32.HI R7, RZ, 0x2, R7 ;  /* 0x00000002ff07e819 */ /* 0x000fce0000011607 */
        /* <DEDUP_REMOVED lines=11> */
[----:B------:R-:W-:Y:S04]  /*f680*/  SHFL.IDX PT, R7, R6, 0x2, 0x181f ;  /* 0x00581f0006077f89 */ /* 0x000fe800000e0000 */
[----:B------:R-:W-:Y:S06]  /*f690*/  SHFL.IDX PT, R6, R6, 0x3, 0x181f ;  /* 0x00781f0006067f89 */ /* 0x000fec00000e0000 */
[----:B------:R0:W-:Y:S01]  /*f6a0*/  @!P6 LDGSTS.E.BYPASS.LTC128B.128 [R25+0x34c00], desc[UR44][R2.64+0x380], P0 ;  /* 0x34c003800219efae */ /* 0x0001e20008101d6c */
[----:B------:R-:W-:-:S03]  /*f6b0*/  LOP3.LUT P6, RZ, R22, 0x400000, RZ, 0xc0, !PT ;  /* 0x0040000016ff7812 */ /* 0x000fc600078cc0ff */
[----:B0-----:R-:W0:Y:S04]  /*f6c0*/  SHFL.IDX PT, R2, R0, 0x2, 0x181f ;  /* 0x00581f0000027f89 */ /* 0x001e2800000e0000 */
[----:B------:R-:W1:Y:S06]  /*f6d0*/  SHFL.IDX PT, R0, R0, 0x3, 0x181f ;  /* 0x00781f0000007f89 */ /* 0x000e6c00000e0000 */
[----:B0-----:R-:W-:-:S05]  /*f6e0*/  @!P6 LEA R2, P0, R8, R2, 0x1 ;  /* 0x000000020802e211 */ /* 0x001fca00078008ff */
[----:B------:R-:W-:Y:S01]  /*f6f0*/  @!P6 IMAD.X R3, RZ, RZ, R7, P0 ;  /* 0x000000ffff03e224 */ /* 0x000fe200000e0607 */
[----:B------:R-:W-:Y:S02]  /*f700*/  LOP3.LUT P0, RZ, R22, 0x800, RZ, 0xc0, !PT ;  /* 0x0000080016ff7812 */ /* 0x000fe4000780c0ff */
[----:B------:R-:W-:-:S04]  /*f710*/  @!P6 LOP3.LUT R7, R4, 0x40, RZ, 0xc0, !PT ;  /* 0x000000400407e812 */ /* 0x000fc800078ec0ff */
[----:B------:R-:W-:-:S07]  /*f720*/  @!P6 SHF.R.U32.HI R7, RZ, 0x2, R7 ;  /* 0x00000002ff07e819 */ /* 0x000fce0000011607 */
[----:B------:R0:W-:Y:S01]  /*f730*/  @!P6 LDGSTS.E.BYPASS.LTC128B.128 [R25+0x27400], desc[UR44][R2.64], !P0 ;  /* 0x274000000219efae */ /* 0x0001e2000c101d6c */
[----:B------:R-:W-:Y:S02]  /*f740*/  @!P6 ISETP.NE.U32.AND P0, PT, R7, RZ, PT ;  /* 0x000000ff0700e20c */ /* 0x000fe40003f05070 */
[----:B------:R-:W-:Y:S01]  /*f750*/  @!P6 LOP3.LUT R7, R5, 0x80, RZ, 0xc0, !PT ;  /* 0x000000800507e812 */ /* 0x000fe200078ec0ff */
[----:B------:R0:W-:Y:S03]  /*f760*/  @!P6 LDGSTS.E.BYPASS.LTC128B.128 [R25+0x29400], desc[UR44][R2.64+0x80], !P5 ;  /* 0x294000800219efae */ /* 0x0001e6000e901d6c */
[----:B------:R-:W-:Y:S01]  /*f770*/  @!P6 SHF.R.U32.HI R7, RZ, 0x3, R7 ;  /* 0x00000003ff07e819 */ /* 0x000fe20000011607 */
[----:B------:R0:W-:Y:S04]  /*f780*/  @!P6 LDGSTS.E.BYPASS.LTC128B.128 [R25+0x2b400], desc[UR44][R2.64+0x100], !P4 ;  /* 0x2b4001000219efae */ /* 0x0001e8000e101d6c */
[----:B------:R0:W-:Y:S04]  /*f790*/  @!P6 LDGSTS.E.BYPASS.LTC128B.128 [R25+0x2d400], desc[UR44][R2.64+0x180], !P3 ;  /* 0x2d4001800219efae */ /* 0x0001e8000d901d6c */
[----:B------:R0:W-:Y:S04]  /*f7a0*/  @!P6 LDGSTS.E.BYPASS.LTC128B.128 [R25+0x2f400], desc[UR44][R2.64+0x200], !P2 ;  /* 0x2f4002000219efae */ /* 0x0001e8000d101d6c */
[----:B------:R0:W-:Y:S04]  /*f7b0*/  @!P6 LDGSTS.E.BYPASS.LTC128B.128 [R25+0x31400], desc[UR44][R2.64+0x280], !P1 ;  /* 0x314002800219efae */ /* 0x0001e8000c901d6c */
[----:B------:R0:W-:Y:S01]  /*f7c0*/  @!P6 LDGSTS.E.BYPASS.LTC128B.128 [R25+0x33400], desc[UR44][R2.64+0x300], P0 ;  /* 0x334003000219efae */ /* 0x0001e20008101d6c */
[----:B------:R-:W-:-:S13]  /*f7d0*/  @!P6 ISETP.NE.U32.AND P0, PT, R7, RZ, PT ;  /* 0x000000ff0700e20c */ /* 0x000fda0003f05070 */
[----:B-1----:R0:W-:Y:S02]  /*f7e0*/  @!P6 LDGSTS.E.BYPASS.LTC128B.128 [R25+0x35400], desc[UR44][R2.64+0x380], P0 ;  /* 0x354003800219efae */ /* 0x0021e40008101d6c */
.L_x_1154:
[----:B------:R-:W-:Y:S01]  /*f7f0*/  LOP3.LUT P0, RZ, R22, 0x10000, RZ, 0xc0, !PT ;  /* 0x0001000016ff7812 */ /* 0x000fe2000780c0ff */
[----:B------:R-:W-:-:S12]  /*f800*/  BSSY B0, `(.L_x_1065) ;  /* 0x0000016000007945 */ /* 0x000fd80003800000 */
[----:B------:R-:W-:Y:S05]  /*f810*/  @P0 BRA `(.L_x_1066) ;  /* 0x0000000000500947 */ /* 0x000fea0003800000 */
[----:B------:R-:W-:Y:S02]  /*f820*/  LOP3.LUT R4, R4, 0x40, RZ, 0xc0, !PT ;  /* 0x0000004004047812 */ /* 0x000fe400078ec0ff */
[----:B------:R-:W-:Y:S02]  /*f830*/  LOP3.LUT P6, RZ, R22, 0x800, RZ, 0xc0, !PT ;  /* 0x0000080016ff7812 */ /* 0x000fe400078cc0ff */
[----:B0-----:R-:W-:Y:S02]  /*f840*/  LEA R2, P0, R8, R0, 0x1 ;  /* 0x0000000008027211 */ /* 0x001fe400078008ff */
[----:B------:R-:W-:Y:S02]  /*f850*/  SHF.R.U32.HI R4, RZ, 0x2, R4 ;  /* 0x00000002ff047819 */ /* 0x000fe40000011604 */
[----:B------:R-:W-:Y:S01]  /*f860*/  LOP3.LUT R5, R5, 0x80, RZ, 0xc0, !PT ;  /* 0x0000008005057812 */ /* 0x000fe200078ec0ff */
[----:B------:R-:W-:Y:S01]  /*f870*/  IMAD.X R3, RZ, RZ, R6, P0 ;  /* 0x000000ffff037224 */ /* 0x000fe200000e0606 */
[----:B------:R-:W-:-:S02]  /*f880*/  ISETP.NE.U32.AND P0, PT, R4, RZ, PT ;  /* 0x000000ff0400720c */ /* 0x000fc40003f05070 */
[----:B------:R-:W-:-:S03]  /*f890*/  SHF.R.U32.HI R5, RZ, 0x3, R5 ;  /* 0x00000003ff057819 */ /* 0x000fc60000011605 */
[----:B------:R-:W-:Y:S01]  /*f8a0*/  @!PT LDS RZ, [RZ] ;  /* 0x00000000fffff984 */ /* 0x000fe20000000800 */
[----:B------:R-:W-:Y:S01]  /*f8b0*/  @!PT LDS RZ, [RZ] ;  /* 0x00000000fffff984 */ /* 0x000fe20000000800 */
[----:B------:R-:W-:Y:S01]  /*f8c0*/  @!PT LDS RZ, [RZ] ;  /* 0x00000000fffff984 */ /* 0x000fe20000000800 */
[----:B------:R1:W-:Y:S04]  /*f8d0*/  LDGSTS.E.BYPASS.LTC128B.128 [R25+0x27c00], desc[UR44][R2.64], !P6 ;  /* 0x27c0000002197fae */ /* 0x0003e8000f101d6c */
[----:B------:R1:W-:Y:S04]  /*f8e0*/  LDGSTS.E.BYPASS.LTC128B.128 [R25+0x29c00], desc[UR44][R2.64+0x80], !P5 ;  /* 0x29c0008002197fae */ /* 0x0003e8000e901d6c */
[----:B------:R1:W-:Y:S04]  /*f8f0*/  LDGSTS.E.BYPASS.LTC128B.128 [R25+0x2bc00], desc[UR44][R2.64+0x100], !P4 ;  /* 0x2bc0010002197fae */ /* 0x0003e8000e101d6c */
[----:B------:R1:W-:Y:S04]  /*f900*/  LDGSTS.E.BYPASS.LTC128B.128 [R25+0x2dc00], desc[UR44][R2.64+0x180], !P3 ;  /* 0x2dc0018002197fae */ /* 0x0003e8000d901d6c */
[----:B------:R1:W-:Y:S04]  /*f910*/  LDGSTS.E.BYPASS.LTC128B.128 [R25+0x2fc00], desc[UR44][R2.64+0x200], !P2 ;  /* 0x2fc0020002197fae */ /* 0x0003e8000d101d6c */
[----:B------:R1:W-:Y:S04]  /*f920*/  LDGSTS.E.BYPASS.LTC128B.128 [R25+0x31c00], desc[UR44][R2.64+0x280], !P1 ;  /* 0x31c0028002197fae */ /* 0x0003e8000c901d6c */
[----:B------:R1:W-:Y:S01]  /*f930*/  LDGSTS.E.BYPASS.LTC128B.128 [R25+0x33c00], desc[UR44][R2.64+0x300], P0 ;  /* 0x33c0030002197fae */ /* 0x0003e20008101d6c */
[----:B------:R-:W-:-:S13]  /*f940*/  ISETP.NE.U32.AND P0, PT, R5, RZ, PT ;  /* 0x000000ff0500720c */ /* 0x000fda0003f05070 */
[----:B------:R1:W-:Y:S02]  /*f950*/  LDGSTS.E.BYPASS.LTC128B.128 [R25+0x35c00], desc[UR44][R2.64+0x380], P0 ;  /* 0x35c0038002197fae */ /* 0x0003e40008101d6c */
.L_x_1066:
[----:B------:R-:W-:Y:S05]  /*f960*/  BSYNC B0 ;  /* 0x0000000000007941 */ /* 0x000fea0003800000 */
.L_x_1065:
[----:B------:R-:W-:Y:S01]  /*f970*/  NOP ;  /* 0x0000000000007918 */ /* 0x000fe20000000000 */
[----:B------:R-:W-:-:S13]  /*f980*/  PLOP3.LUT P0, PT, PT, PT, PT, 0x80, 0x0 ;  /* 0x000000000000781c */ /* 0x000fda0003f0f070 */
.L_x_1067:
[----:B------:R-:W-:Y:S02]  /*f990*/  PLOP3.LUT P1, PT, P1, P0, PT, 0xa2, 0x0 ;  /* 0x000000000000781c */ /* 0x000fe40000f21472 */
[----:B------:R-:W-:-:S08]  /*f9a0*/  @P0 R2UR P1, UR4, R23 ;  /* 0x00000000170402ca */ /* 0x000fd00000020000 */
[----:B------:R-:W-:-:S05]  /*f9b0*/  @P0 PLOP3.LUT P0, PT, P1, PT, PT, 0x80, 0x0 ;  /* 0x000000000000081c */ /* 0x000fca0000f0f070 */
[----:B------:R-:W-:Y:S01]  /*f9c0*/  @!P1 SYNCS.ARRIVE.TRANS64.RED.A0T1 RZ, [UR4+0x38810], RZ ;  /* 0x038810ffffff99a7 */ /* 0x000fe20008200404 */
[----:B------:R-:W-:Y:S07]  /*f9d0*/  @!P1 ARRIVES.LDGSTSBAR.64.TRANSCNT [UR4+0x38810] ;  /* 0x03881000ff0099b0 */ /* 0x000fee0008000a84 */
[----:B------:R-:W-:Y:S05]  /*f9e0*/  @P0 BRA.U.ANY `(.L_x_1067) ;  /* 0xfffffffd00e80947 */ /* 0x000fea000393ffff */
[----:B01----:R-:W2:Y:S02]  /*f9f0*/  LDL.LU R2, [R1+0x20] ;  /* 0x0000200001027983 */ /* 0x003ea40000300800 */
        /* <DEDUP_REMOVED lines=11> */
.L_x_1155:
[----:B------:R-:W-:Y:S05]  /*fab0*/  BSYNC B0 ;  /* 0x0000000000007941 */ /* 0x000fea0003800000 */
.L_x_1068:
[----:B------:R-:W-:-:S05]  /*fac0*/  IMAD.U32 R2, RZ, RZ, UR36 ;  /* 0x00000024ff027e24 */ /* 0x000fca000f8e00ff */
[----:B------:R-:W-:-:S13]  /*fad0*/  ISETP.NE.AND P0, PT, R2, 0x3, PT ;  /* 0x000000030200780c */ /* 0x000fda0003f05270 */
[----:B------:R-:W-:Y:S05]  /*fae0*/  @!P0 BRA `(.L_x_1070) ;  /* 0x0000000000048947 */ /* 0x000fea0003800000 */
[----:B------:R-:W-:Y:S01]  /*faf0*/  BPT.TRAP 0x1 ;  /* 0x000000040000795c */ /* 0x000fe20000300000 */
.L_x_1070:
[----:B0-----:R-:W-:Y:S01]  /*fb00*/  SHF.L.U32 R0, R26, 0x1f, RZ ;  /* 0x0000001f1a007819 */ /* 0x001fe200000006ff */
[----:B------:R-:W-:Y:S03]  /*fb10*/  BSSY B0, `(.L_x_1071) ;  /* 0x0000003000007945 */ /* 0x000fe60003800000 */
[----:B------:R-:W0:Y:S02]  /*fb20*/  SYNCS.PHASECHK.TRANS64.TRYWAIT P0, [R30+URZ+0x38860], R0 ;  /* 0x038860001e0075a7 */ /* 0x000e24000800017f */
[----:B0-----:R-:W-:Y:S05]  /*fb30*/  @!P0 BRA `(.L_x_1072) ;  /* 0x0000004000688947 */ /* 0x001fea0003800000 */
.L_x_1156:
[----:B------:R-:W-:Y:S05]  /*fb40*/  BSYNC B0 ;  /* 0x0000000000007941 */ /* 0x000fea0003800000 */
.L_x_1071:
        /* <DEDUP_REMOVED lines=24> */
[----:B------:R-:W0:Y:S01]  /*fcd0*/  S2R R3, SR_TID.X ;  /* 0x0000000000037919 */ /* 0x000e220000002100 */
[----:B------:R-:W-:Y:S01]  /*fce0*/  IMAD R5, R5, 0x2, R23 ;  /* 0x0000000205057824 */ /* 0x000fe200078e0217 */
[C---:B------:R-:W-:Y:S01]  /*fcf0*/  LOP3.LUT P5, RZ, R31.reuse, 0x2, RZ, 0xc0, !PT ;  /* 0x000000021fff7812 */ /* 0x040fe200078ac0ff */
[----:B------:R-:W1:Y:S01]  /*fd00*/  SHFL.IDX PT, R2, R4, RZ, 0x181f ;  /* 0x00181fff04027589 */ /* 0x000e6200000e0000 */
[C---:B------:R-:W-:Y:S02]  /*fd10*/  LOP3.LUT P4, RZ, R31.reuse, 0x4, RZ, 0xc0, !PT ;  /* 0x000000041fff7812 */ /* 0x040fe4000788c0ff */
[C---:B------:R-:W-:Y:S02]  /*fd20*/  LOP3.LUT P3, RZ, R31.reuse, 0x8, RZ, 0xc0, !PT ;  /* 0x000000081fff7812 */ /* 0x040fe4000786c0ff */
[----:B------:R-:W-:Y:S02]  /*fd30*/  LOP3.LUT P2, RZ, R31, 0x10, RZ, 0xc0, !PT ;  /* 0x000000101fff7812 */ /* 0x000fe4000784c0ff */
[----:B------:R-:W-:Y:S01]  /*fd40*/  LOP3.LUT R22, R22, 0xffffffbf, RZ, 0xc0, !PT ;  /* 0xffffffbf16167812 */ /* 0x000fe200078ec0ff */
[----:B0-----:R-:W-:-:S02]  /*fd50*/  IMAD.SHL.U32 R7, R3, 0x8, RZ ;  /* 0x0000000803077824 */ /* 0x001fc400078e00ff */
[----:B------:R-:W0:Y:S03]  /*fd60*/  SHFL.IDX PT, R3, R6, RZ, 0x181f ;  /* 0x00181fff06037589 */ /* 0x000e2600000e0000 */
[----:B------:R-:W-:-:S05]  /*fd70*/  LOP3.LUT R7, R7, 0x38, RZ, 0xc0, !PT ;  /* 0x0000003807077812 */ /* 0x000fca00078ec0ff */
[----:B------:R-:W-:Y:S01]  /*fd80*/  IMAD.SHL.U32 R0, R7, 0x2, RZ ;  /* 0x0000000207007824 */ /* 0x000fe200078e00ff */
[----:B------:R-:W-:-:S04]  /*fd90*/  LOP3.LUT R7, R31, 0x1, RZ, 0xc0, !PT ;  /* 0x000000011f077812 */ /* 0x000fc800078ec0ff */
[----:B-1----:R-:W-:Y:S02]  /*fda0*/  IADD3 R2, P0, R2, R0, RZ ;  /* 0x0000000002027210 */ /* 0x002fe40007f1e0ff */
[----:B------:R-:W-:Y:S02]  /*fdb0*/  ISETP.NE.U32.AND P1, PT, R7, 0x1, PT ;  /* 0x000000010700780c */ /* 0x000fe40003f25070 */
[----:B------:R-:W-:Y:S01]  /*fdc0*/  PRMT R7, R31, 0x8880, RZ ;  /* 0x000088801f077816 */ /* 0x000fe200000000ff */
[----:B0-----:R-:W-:Y:S01]  /*fdd0*/  IMAD.X R3, RZ, RZ, R3, P0 ;  /* 0x000000ffff037224 */ /* 0x001fe200000e0603 */
[----:B------:R-:W-:-:S09]  /*fde0*/  ISETP.LT.OR P0, PT, R27, 0x1, P1 ;  /* 0x000000011b00780c */ /* 0x000fd20000f01670 */
[----:B------:R-:W-:Y:S02]  /*fdf0*/  @P1 LOP3.LUT R22, R22, 0x40, RZ, 0xfc, !PT ;  /* 0x0000004016161812 */ /* 0x000fe400078efcff */
[----:B------:R-:W-:Y:S02]  /*fe00*/  LOP3.LUT P1, RZ, R31, 0x20, RZ, 0xc0, !PT ;  /* 0x000000201fff7812 */ /* 0x000fe4000782c0ff */
[----:B------:R-:W-:Y:S01]  /*fe10*/  LOP3.LUT R22, R22, 0xffffff7f, RZ, 0xc0, !PT ;  /* 0xffffff7f16167812 */ /* 0x000fe200078ec0ff */
        /* <DEDUP_REMOVED lines=23> */
[----:B0-----:R-:W-:-:S05]  /*ff90*/  IADD3 R2, P6, R2, R0, RZ ;  /* 0x0000000002027210 */ /* 0x001fca0007fde0ff */
[----:B-1----:R-:W-:Y:S01]  /*ffa0*/  IMAD.X R3, RZ, RZ, R3, P6 ;  /* 0x000000ffff037224 */ /* 0x002fe200030e0603 */
        /* <DEDUP_REMOVED lines=40> */
.L_x_1166:
        /* <DEDUP_REMOVED lines=34> */
.L_x_1074:
        /* <DEDUP_REMOVED lines=11> */
.L_x_1075:
[----:B------:R-:W2:Y:S01]  /*10500*/  LDL.LU R2, [R1+0x4] ;  /* 0x0000040001027983 */ /* 0x000ea20000300800 */
[----:B------:R1:W-:Y:S01]  /*10510*/  SYNCS.ARRIVE.TRANS64.A1T0 RZ, [R30+URZ+0x38850], RZ ;  /* 0x038850ff1eff79a7 */ /* 0x0003e2000810003f */
[----:B------:R-:W-:Y:S01]  /*10520*/  BSSY B0, `(.L_x_1076) ;  /* 0x00000f8000007945 */ /* 0x000fe20003800000 */
[----:B--2---:R-:W-:-:S13]  /*10530*/  ISETP.GE.AND P0, PT, R2, 0x41, PT ;  /* 0x000000410200780c */ /* 0x004fda0003f06270 */
[----:B-1----:R-:W-:Y:S05]  /*10540*/  @!P0 BRA `(.L_x_1077) ;  /* 0x0000000c00d48947 */ /* 0x002fea0003800000 */
[----:B------:R-:W2:Y:S04]  /*10550*/  LDL.LU R2, [R1+0x24] ;  /* 0x0000240001027983 */ /* 0x000ea80000300800 */
[----:B------:R-:W3:Y:S01]  /*10560*/  LDL.LU R3, [R1+0x28] ;  /* 0x0000280001037983 */ /* 0x000ee20000300800 */
[----:B------:R-:W-:-:S04]  /*10570*/  LOP3.LUT R30, R31, 0x80, RZ, 0xc0, !PT ;  /* 0x000000801f1e7812 */ /* 0x000fc800078ec0ff */
[----:B------:R-:W-:Y:S02]  /*10580*/  SHF.R.U32.HI R30, RZ, 0x3, R30 ;  /* 0x00000003ff1e7819 */ /* 0x000fe4000001161e */
[----:B--2---:R-:W-:Y:S01]  /*10590*/  LOP3.LUT R2, R2, 0x40, RZ, 0xc0, !PT ;  /* 0x0000004002027812 */ /* 0x004fe200078ec0ff */
[----:B---3--:R-:W-:-:S03]  /*105a0*/  VIADD R7, R3, 0xfffffffe ;  /* 0xfffffffe03077836 */ /* 0x008fc60000000000 */
[----:B------:R-:W-:-:S07]  /*105b0*/  SHF.R.U32.HI R31, RZ, 0x2, R2 ;  /* 0x00000002ff1f7819 */ /* 0x000fce0000011602 */
.L_x_1090:
[----:B-1----:R-:W1:Y:S01]  /*105c0*/  S2R R2, SR_TID.X ;  /* 0x0000000000027919 */ /* 0x002e620000002100 */
[----:B0-----:R-:W0:Y:S01]  /*105d0*/  LDC R4, c[0x0][0x430] ;  /* 0x00010c00ff047b82 */ /* 0x001e220000000800 */
[----:B--23--:R-:W-:Y:S01]  /*105e0*/  IMAD R6, R7, 0x40, R32 ;  /* 0x0000004007067824 */ /* 0x00cfe200078e0220 */
[----:B------:R-:W-:Y:S05]  /*105f0*/  YIELD ;  /* 0x0000000000007946 */ /* 0x000fea0003800000 */
[----:B------:R-:W2:Y:S01]  /*10600*/  S2R R3, SR_TID.X ;  /* 0x0000000000037919 */ /* 0x000ea20000002100 */
[----:B------:R-:W-:Y:S01]  /*10610*/  IMAD.U32 R11, RZ, RZ, UR36 ;  /* 0x00000024ff0b7e24 */ /* 0x000fe2000f8e00ff */
[----:B------:R-:W-:Y:S01]  /*10620*/  ULDC UR4, c[0x0][0x430] ;  /* 0x00010c0000047ab9 */ /* 0x000fe20000000800 */
[----:B------:R-:W-:Y:S01]  /*10630*/  VIADD R24, R24, 0x1 ;  /* 0x0000000118187836 */ /* 0x000fe20000000000 */
[----:B0-----:R-:W-:-:S02]  /*10640*/  ISETP.NE.AND P0, PT, R4, 0x1, PT ;  /* 0x000000010400780c */ /* 0x001fc40003f05270 */
[----:B-1----:R-:W-:-:S04]  /*10650*/  LOP3.LUT R2, R2, 0x7f, RZ, 0xc0, !PT ;  /* 0x0000007f02027812 */ /* 0x002fc800078ec0ff */
[----:B------:R-:W-:Y:S01]  /*10660*/  SHF.R.U32.HI R2, RZ, 0x3, R2 ;  /* 0x00000003ff027819 */ /* 0x000fe20000011602 */
[----:B--2---:R-:W-:-:S06]  /*10670*/  IMAD.SHL.U32 R4, R3, 0x10, RZ ;  /* 0x0000001003047824 */ /* 0x004fcc00078e00ff */
[----:B------:R-:W0:Y:S01]  /*10680*/  @P0 LDC R3, c[0x0][0x434] ;  /* 0x00010d00ff030b82 */ /* 0x000e220000000800 */
[----:B------:R-:W-:-:S04]  /*10690*/  LOP3.LUT R4, R2, 0x70, R4, 0xf8, !PT ;  /* 0x0000007002047812 */ /* 0x000fc800078ef804 */
[----:B------:R-:W-:-:S03]  /*106a0*/  ISETP.GT.U32.AND P1, PT, R4, 0x3f, PT ;  /* 0x0000003f0400780c */ /* 0x000fc60003f24070 */
[----:B------:R-:W1:Y:S01]  /*106b0*/  @P0 LDC R2, c[0x0][0x438] ;  /* 0x00010e00ff020b82 */ /* 0x000e620000000800 */
[----:B------:R-:W-:-:S04]  /*106c0*/  IMAD.IADD R6, R4, 0x1, R6 ;  /* 0x0000000104067824 */ /* 0x000fc800078e0206 */
[----:B------:R-:W-:-:S05]  /*106d0*/  IMAD.MOV.U32 R10, RZ, RZ, R6 ;  /* 0x000000ffff0a7224 */ /* 0x000fca00078e0006 */
        /* <DEDUP_REMOVED lines=10> */
[----:B------:R-:W-:-:S03]  /*10780*/  IMAD.MOV.U32 R4, RZ, RZ, RZ ;  /* 0x000000ffff047224 */ /* 0x000fc600078e00ff */
[----:B------:R-:W-:Y:S01]  /*10790*/  @!P1 IADD3 R3, R5, R3, RZ ;  /* 0x0000000305039210 */ /* 0x000fe20007ffe0ff */
        /* <DEDUP_REMOVED lines=14> */
.L_x_1078:
[----:B------:R-:W-:Y:S01]  /*10880*/  IMAD R6, R24, 0x8, R23 ;  /* 0x0000000818067824 */ /* 0x000fe200078e0217 */
[----:B------:R-:W-:Y:S01]  /*10890*/  SHF.L.U32 R17, R26, 0x1f, RZ ;  /* 0x0000001f1a117819 */ /* 0x000fe200000006ff */
[----:B------:R-:W-:Y:S01]  /*108a0*/  BSSY B1, `(.L_x_1079) ;  /* 0x0000004000017945 */ /* 0x000fe20003800000 */
[----:B------:R-:W-:Y:S02]  /*108b0*/  SHF.R.S32.HI R9, RZ, 0x1f, R5 ;  /* 0x0000001fff097819 */ /* 0x000fe40000011405 */
[----:B------:R-:W0:Y:S02]  /*108c0*/  SYNCS.PHASECHK.TRANS64.TRYWAIT P0, [R6+URZ+0x38840], R17 ;  /* 0x03884011060075a7 */ /* 0x000e24000800017f */
[----:B0-----:R-:W-:Y:S05]  /*108d0*/  @!P0 BRA `(.L_x_1080) ;  /* 0x0000003c003c8947 */ /* 0x001fea0003800000 */
.L_x_1167:
[----:B------:R-:W-:Y:S05]  /*108e0*/  BSYNC B1 ;  /* 0x0000000000017941 */ /* 0x000fea0003800000 */
.L_x_1079:
        /* <DEDUP_REMOVED lines=42> */
.L_x_1177:
        /* <DEDUP_REMOVED lines=8> */
.L_x_1082:
[----:B------:R-:W-:Y:S02]  /*10c10*/  PLOP3.LUT P1, PT, P1, P0, PT, 0xa2, 0x0 ;  /* 0x000000000000781c */ /* 0x000fe40000f21472 */
[----:B------:R-:W-:-:S08]  /*10c20*/  @P0 R2UR P1, UR4, R6 ;  /* 0x00000000060402ca */ /* 0x000fd00000020000 */
[----:B------:R-:W-:-:S05]  /*10c30*/  @P0 PLOP3.LUT P0, PT, P1, PT, PT, 0x80, 0x0 ;  /* 0x000000000000081c */ /* 0x000fca0000f0f070 */
[----:B------:R-:W-:Y:S01]  /*10c40*/  @!P1 SYNCS.ARRIVE.TRANS64.RED.A0T1 RZ, [UR4+0x38830], RZ ;  /* 0x038830ffffff99a7 */ /* 0x000fe20008200404 */
[----:B------:R-:W-:Y:S07]  /*10c50*/  @!P1 ARRIVES.LDGSTSBAR.64.TRANSCNT [UR4+0x38830] ;  /* 0x03883000ff0099b0 */ /* 0x000fee0008000a84 */
[----:B------:R-:W-:Y:S05]  /*10c60*/  @P0 BRA.U.ANY `(.L_x_1082) ;  /* 0xfffffffd00e80947 */ /* 0x000fea000393ffff */
[----:B------:R-:W-:Y:S01]  /*10c70*/  NOP ;  /* 0x0000000000007918 */ /* 0x000fe20000000000 */
[----:B--2---:R-:W-:-:S04]  /*10c80*/  MOV R2, UR36 ;  /* 0x0000002400027c02 */ /* 0x004fc80008000f00 */
[----:B------:R-:W-:-:S13]  /*10c90*/  ISETP.NE.AND P2, PT, R2, 0x3, PT ;  /* 0x000000030200780c */ /* 0x000fda0003f45270 */
[----:B------:R-:W-:Y:S05]  /*10ca0*/  @!P2 BRA `(.L_x_1083) ;  /* 0x000000000004a947 */ /* 0x000fea0003800000 */
[----:B------:R-:W-:Y:S01]  /*10cb0*/  BPT.TRAP 0x1 ;  /* 0x000000040000795c */ /* 0x000fe20000300000 */
.L_x_1083:
[----:B------:R2:W-:Y:S01]  /*10cc0*/  SYNCS.ARRIVE.TRANS64.A1T0 RZ, [R6+URZ+0x38830], RZ ;  /* 0x038830ff06ff79a7 */ /* 0x0005e2000810003f */
[----:B------:R-:W-:Y:S05]  /*10cd0*/  @!P2 BRA `(.L_x_1084) ;  /* 0x000000000004a947 */ /* 0x000fea0003800000 */
[----:B------:R-:W-:Y:S01]  /*10ce0*/  BPT.TRAP 0x1 ;  /* 0x000000040000795c */ /* 0x000fe20000300000 */
.L_x_1084:
[----:B------:R-:W3:Y:S01]  /*10cf0*/  SYNCS.PHASECHK.TRANS64.TRYWAIT P0, [R6+URZ+0x38860], R17 ;  /* 0x03886011060075a7 */ /* 0x000ee2000800017f */
[----:B------:R-:W-:Y:S04]  /*10d00*/  BSSY B1, `(.L_x_1085) ;  /* 0x0000002000017945 */ /* 0x000fe80003800000 */
[----:B---3--:R-:W-:Y:S05]  /*10d10*/  @!P0 BRA `(.L_x_1086) ;  /* 0x0000003c005c8947 */ /* 0x008fea0003800000 */
.L_x_1178:
[----:B------:R-:W-:Y:S05]  /*10d20*/  BSYNC B1 ;  /* 0x0000000000017941 */ /* 0x000fea0003800000 */
.L_x_1085:
        /* <DEDUP_REMOVED lines=81> */
.L_x_1188:
        /* <DEDUP_REMOVED lines=25> */
.L_x_1088:
        /* <DEDUP_REMOVED lines=11> */
.L_x_1089:
[----:B------:R3:W-:Y:S01]  /*11480*/  SYNCS.ARRIVE.TRANS64.A1T0 RZ, [R6+URZ+0x38850], RZ ;  /* 0x038850ff06ff79a7 */ /* 0x0007e2000810003f */
[----:B------:R-:W-:Y:S05]  /*11490*/  @P3 BRA `(.L_x_1090) ;  /* 0xfffffff000483947 */ /* 0x000fea000383ffff */
.L_x_1077:
[----:B------:R-:W-:Y:S05]  /*114a0*/  BSYNC B0 ;  /* 0x0000000000007941 */ /* 0x000fea0003800000 */
.L_x_1076:
        /* <DEDUP_REMOVED lines=21> */
.L_x_1092:
[----:B------:R-:W-:Y:S05]  /*11600*/  BSYNC B0 ;  /* 0x0000000000007941 */ /* 0x000fea0003800000 */
.L_x_1091:
[----:B------:R-:W-:-:S07]  /*11610*/  SEL R24, R24, RZ, P0 ;  /* 0x000000ff18187207 */ /* 0x000fce0000000000 */
.L_x_1045:
[----:B------:R-:W-:Y:S05]  /*11620*/  BSYNC B7 ;  /* 0x0000000000077941 */ /* 0x000fea0003800000 */
.L_x_1043:
        /* <DEDUP_REMOVED lines=11> */
.L_x_1093:
        /* <DEDUP_REMOVED lines=8> */
[----:B------:R-:W0:Y:S02]  /*11760*/  @!P1 LDC.64 R2, c[0x0][0xd80] ;  /* 0x00036000ff029b82 */ /* 0x000e240000000a00 */
[----:B0-----:R-:W-:-:S06]  /*11770*/  @!P1 IMAD.WIDE R2, R5, 0x4, R2 ;  /* 0x0000000405029825 */ /* 0x001fcc00078e0202 */
[----:B------:R-:W4:Y:S01]  /*11780*/  @!P1 LDG.E R2, desc[UR44][R2.64] ;  /* 0x0000002c02029981 */ /* 0x000f22000c1e1900 */
[----:B------:R-:W-:Y:S01]  /*11790*/  IMAD.MOV.U32 R5, RZ, RZ, RZ ;  /* 0x000000ffff057224 */ /* 0x000fe200078e00ff */
[C---:B------:R-:W-:Y:S02]  /*117a0*/  ISETP.GE.U32.AND P2, PT, R8.reuse, 0x2, PT ;  /* 0x000000020800780c */ /* 0x040fe40003f46070 */
[C---:B------:R-:W-:Y:S01]  /*117b0*/  ISETP.GE.U32.AND P3, PT, R8.reuse, 0x4, PT ;  /* 0x000000040800780c */ /* 0x040fe20003f66070 */
[----:B------:R-:W-:Y:S01]  /*117c0*/  SHFL.IDX PT, R0, R16, RZ, 0x1f ;  /* 0x00001fff10007589 */ /* 0x000fe200000e0000 */
[C---:B------:R-:W-:Y:S02]  /*117d0*/  ISETP.GE.U32.AND P4, PT, R8.reuse, 0x8, PT ;  /* 0x000000080800780c */ /* 0x040fe40003f86070 */
[C---:B------:R-:W-:Y:S01]  /*117e0*/  ISETP.GE.U32.AND P5, PT, R8.reuse, 0x10, PT ;  /* 0x000000100800780c */ /* 0x040fe20003fa6070 */
[----:B------:R-:W-:Y:S01]  /*117f0*/  SHFL.IDX PT, R4, R16, 0x1, 0x1f ;  /* 0x00201f0010047f89 */ /* 0x000fe200000e0000 */
[----:B----4-:R-:W-:Y:S01]  /*11800*/  @!P1 IMAD.MOV.U32 R5, RZ, RZ, R2 ;  /* 0x000000ffff059224 */ /* 0x010fe200078e0002 */
[----:B------:R-:W-:-:S04]  /*11810*/  ISETP.NE.AND P1, PT, R8, RZ, PT ;  /* 0x000000ff0800720c */ /* 0x000fc80003f25270 */
[----:B------:R-:W2:Y:S02]  /*11820*/  SHFL.UP PT, R14, R5, 0x1, RZ ;  /* 0x04200000050e7989 */ /* 0x000ea400000e00ff */
[----:B--23--:R-:W-:-:S05]  /*11830*/  SEL R6, R14, RZ, P1 ;  /* 0x000000ff0e067207 */ /* 0x00cfca0000800000 */
        /* <DEDUP_REMOVED lines=14> */
.L_x_1198:
[----:B------:R-:W-:Y:S02]  /*11920*/  ULDC UR4, c[0x0][0xd38] ;  /* 0x00034e0000047ab9 */ /* 0x000fe40000000800 */
[----:B------:R-:W-:-:S04]  /*11930*/  IMAD.U32 R7, RZ, RZ, UR4 ;  /* 0x00000004ff077e24 */ /* 0x000fc8000f8e00ff */
[----:B--2---:R-:W-:-:S04]  /*11940*/  IMAD R14, R14, R7, RZ ;  /* 0x000000070e0e7224 */ /* 0x004fc800078e02ff */
[----:B------:R-:W-:-:S05]  /*11950*/  IMAD.IADD R9, R4, 0x1, R14 ;  /* 0x0000000104097824 */ /* 0x000fca00078e020e */
[----:B------:R-:W-:-:S13]  /*11960*/  ISETP.GT.AND P6, PT, R9, R0, PT ;  /* 0x000000000900720c */ /* 0x000fda0003fc4270 */
[----:B------:R-:W-:Y:S05]  /*11970*/  @P6 BRA `(.L_x_1096) ;  /* 0x00000000009c6947 */ /* 0x000fea0003800000 */
.L_x_1101:
        /* <DEDUP_REMOVED lines=14> */
.L_x_1099:
[----:B------:R-:W-:Y:S05]  /*11a60*/  BSYNC B0 ;  /* 0x0000000000007941 */ /* 0x000fea0003800000 */
.L_x_1098:
        /* <DEDUP_REMOVED lines=18> */
.L_x_1206:
[----:B------:R-:W-:Y:S02]  /*11b90*/  ULDC UR4, c[0x0][0xd38] ;  /* 0x00034e0000047ab9 */ /* 0x000fe40000000800 */
[----:B------:R-:W-:-:S04]  /*11ba0*/  IMAD.U32 R7, RZ, RZ, UR4 ;  /* 0x00000004ff077e24 */ /* 0x000fc8000f8e00ff */
[----:B--2---:R-:W-:-:S04]  /*11bb0*/  IMAD R14, R14, R7, RZ ;  /* 0x000000070e0e7224 */ /* 0x004fc800078e02ff */
[----:B------:R-:W-:-:S05]  /*11bc0*/  IMAD.IADD R9, R14, 0x1, R9 ;  /* 0x000000010e097824 */ /* 0x000fca00078e0209 */
[----:B------:R-:W-:-:S13]  /*11bd0*/  ISETP.GT.AND P6, PT, R9, R0, PT ;  /* 0x000000000900720c */ /* 0x000fda0003fc4270 */
[----:B------:R-:W-:Y:S05]  /*11be0*/  @!P6 BRA `(.L_x_1101) ;  /* 0xfffffffc0064e947 */ /* 0x000fea000383ffff */
.L_x_1096:
        /* <DEDUP_REMOVED lines=8> */
.L_x_1210:
[----:B------:R-:W-:Y:S01]  /*11c70*/  ISETP.NE.AND P0, PT, R3, RZ, PT ;  /* 0x000000ff0300720c */ /* 0x000fe20003f05270 */
[----:B------:R-:W-:-:S12]  /*11c80*/  IMAD.MOV.U32 R14, RZ, RZ, RZ ;  /* 0x000000ffff0e7224 */ /* 0x000fd800078e00ff */
[----:B------:R-:W-:Y:S05]  /*11c90*/  @!P0 BRA `(.L_x_1103) ;  /* 0x0000000000108947 */ /* 0x000fea0003800000 */
[----:B------:R-:W-:Y:S01]  /*11ca0*/  UMOV UR4, 0xffffffff ;  /* 0xffffffff00047882 */ /* 0x000fe20000000000 */
[----:B------:R-:W-:Y:S02]  /*11cb0*/  IADD3 R12, R4, -0x1, RZ ;  /* 0xffffffff040c7810 */ /* 0x000fe40007ffe0ff */
[----:B------:R-:W-:Y:S05]  /*11cc0*/  BRA.DIV UR4, `(.L_x_1104) ;  /* 0x0000003e04887947 */ /* 0x000fea000b800000 */
[----:B------:R4:W0:Y:S02]  /*11cd0*/  SHFL.IDX PT, R14, R2, R12, 0x1f ;  /* 0x00001f0c020e7589 */ /* 0x00082400000e0000 */
.L_x_1103:
[----:B---3--:R-:W-:Y:S01]  /*11ce0*/  IABS R6, R5 ;  /* 0x0000000500067213 */ /* 0x008fe20000000000 */
[----:B0-----:R-:W-:Y:S02]  /*11cf0*/  IMAD R16, R14, R7, R16 ;  /* 0x000000070e107224 */ /* 0x001fe400078e0210 */
[----:B------:R-:W-:Y:S01]  /*11d00*/  IMAD.IADD R19, R4, 0x1, R19 ;  /* 0x0000000104137824 */ /* 0x000fe200078e0213 */
        /* <DEDUP_REMOVED lines=10> */
[----:B------:R-:W-:-:S05]  /*11db0*/  IABS R7, R5 ;  /* 0x0000000500077213 */ /* 0x000fca0000000000 */
        /* <DEDUP_REMOVED lines=17> */
.L_x_1097:
[----:B------:R-:W-:Y:S01]  /*11ed0*/  UMOV UR4, URZ ;  /* 0x0000003f00047c82 */ /* 0x000fe20008000000 */
[----:B------:R-:W-:Y:S01]  /*11ee0*/  UMOV UR5, URZ ;  /* 0x0000003f00057c82 */ /* 0x000fe20008000000 */
[----:B------:R-:W-:Y:S01]  /*11ef0*/  ULDC UR6, c[0x0][0xd3c] ;  /* 0x00034f0000067ab9 */ /* 0x000fe20000000800 */
[----:B------:R-:W-:Y:S02]  /*11f00*/  IMAD.MOV.U32 R16, RZ, RZ, R0 ;  /* 0x000000ffff107224 */ /* 0x000fe400078e0000 */
[----:B------:R-:W-:Y:S02]  /*11f10*/  IMAD.U32 R17, RZ, RZ, UR4 ;  /* 0x00000004ff117e24 */ /* 0x000fe4000f8e00ff */
[----:B------:R-:W-:Y:S02]  /*11f20*/  IMAD.U32 R18, RZ, RZ, UR5 ;  /* 0x00000005ff127e24 */ /* 0x000fe4000f8e00ff */
[----:B------:R-:W-:-:S07]  /*11f30*/  IMAD.U32 R19, RZ, RZ, UR6 ;  /* 0x00000006ff137e24 */ /* 0x000fce000f8e00ff */
.L_x_1105:
        /* <DEDUP_REMOVED lines=10> */
.L_x_1094:
[----:B------:R-:W-:Y:S02]  /*11fe0*/  ULDC UR4, c[0x0][0xd3c] ;  /* 0x00034f0000047ab9 */ /* 0x000fe40000000800 */
[----:B0-----:R-:W-:-:S13]  /*11ff0*/  ISETP.GE.AND P0, PT, R19, UR4, PT ;  /* 0x0000000413007c0c */ /* 0x001fda000bf06270 */
[----:B------:R-:W-:Y:S05]  /*12000*/  @!P0 BRA `(.L_x_1106) ;  /* 0xffffffac00108947 */ /* 0x000fea000383ffff */
[----:B------:R-:W-:Y:S05]  /*12010*/  BSYNC B8 ;  /* 0x0000000000087941 */ /* 0x000fea0003800000 */
.L_x_1039:
        /* <DEDUP_REMOVED lines=12> */
.L_x_1213:
[----:B------:R-:W-:Y:S05]  /*120e0*/  BSYNC B0 ;  /* 0x0000000000007941 */ /* 0x000fea0003800000 */
.L_x_1107:
[----:B------:R-:W-:-:S03]  /*120f0*/  UMOV UR4, 0xffffffff ;  /* 0xffffffff00047882 */ /* 0x000fc60000000000 */
[----:B------:R-:W-:Y:S05]  /*12100*/  BRA.DIV UR4, `(.L_x_1109) ;  /* 0x0000003a04b07947 */ /* 0x000fea000b800000 */
[----:B0-----:R-:W0:Y:S02]  /*12110*/  S2R R0, SR_TID.X ;  /* 0x0000000000007919 */ /* 0x001e240000002100 */
[----:B0-----:R-:W-:-:S04]  /*12120*/  SHF.R.U32.HI R0, RZ, 0x5, R0 ;  /* 0x00000005ff007819 */ /* 0x001fc80000011600 */
[----:B------:R-:W-:-:S05]  /*12130*/  LOP3.LUT R0, R0, 0x3, RZ, 0xc0, !PT ;  /* 0x0000000300007812 */ /* 0x000fca00078ec0ff */
[----:B------:R0:W1:Y:S02]  /*12140*/  SHFL.IDX PT, R14, R0, RZ, 0x1f ;  /* 0x00001fff000e7589 */ /* 0x00006400000e0000 */
.L_x_1216:
[----:B-1----:R-:W-:Y:S01]  /*12150*/  ISETP.NE.AND P0, PT, R14, RZ, PT ;  /* 0x000000ff0e00720c */ /* 0x002fe20003f05270 */
[----:B------:R-:W-:-:S12]  /*12160*/  BSSY B0, `(.L_x_1110) ;  /* 0x0000024000007945 */ /* 0x000fd80003800000 */
[----:B------:R-:W-:Y:S05]  /*12170*/  @P0 BRA `(.L_x_1111) ;  /* 0x0000000000880947 */ /* 0x000fea0003800000 */
[----:B------:R-:W-:-:S03]  /*12180*/  UMOV UR4, 0xffffffff ;  /* 0xffffffff00047882 */ /* 0x000fc60000000000 */
[----:B------:R-:W-:Y:S05]  /*12190*/  BRA.DIV UR4, `(.L_x_1112) ;  /* 0x0000003a04c07947 */ /* 0x000fea000b800000 */
[----:B------:R-:W-:-:S13]  /*121a0*/  ELECT P6, URZ, PT ;  /* 0x00000000003f782f */ /* 0x000fda00038c0000 */
.L_x_1219:
[----:B------:R-:W-:Y:S05]  /*121b0*/  @!P6 BRA `(.L_x_1111) ;  /* 0x000000000078e947 */ /* 0x000fea0003800000 */
[----:B------:R-:W-:-:S06]  /*121c0*/  ULOP3.LUT UR4, UR38, 0x2, URZ, 0xfc, !UPT ;  /* 0x0000000226047892 */ /* 0x000fcc000f8efc3f */
[----:B0-----:R-:W-:-:S05]  /*121d0*/  IMAD.U32 R0, RZ, RZ, UR4 ;  /* 0x00000004ff007e24 */ /* 0x001fca000f8e00ff */
[----:B------:R-:W-:-:S13]  /*121e0*/  ISETP.NE.AND P0, PT, R0, 0x3, PT ;  /* 0x000000030000780c */ /* 0x000fda0003f05270 */
[----:B------:R-:W-:Y:S05]  /*121f0*/  @!P0 BRA `(.L_x_1113) ;  /* 0x0000000000048947 */ /* 0x000fea0003800000 */
[----:B------:R-:W-:Y:S01]  /*12200*/  BPT.TRAP 0x1 ;  /* 0x000000040000795c */ /* 0x000fe20000300000 */
.L_x_1113:
[----:B------:R-:W-:Y:S01]  /*12210*/  IMAD R5, R24, 0x8, R7 ;  /* 0x0000000818057824 */ /* 0x000fe200078e0207 */
[----:B------:R-:W-:Y:S01]  /*12220*/  SHF.L.U32 R0, R26, 0x1f, RZ ;  /* 0x0000001f1a007819 */ /* 0x000fe200000006ff */
[----:B------:R-:W-:-:S03]  /*12230*/  VIADD R24, R24, 0x1 ;  /* 0x0000000118187836 */ /* 0x000fc60000000000 */
[----:B------:R-:W0:Y:S02]  /*12240*/  SYNCS.PHASECHK.TRANS64.TRYWAIT P1, [R5+URZ+0x38840], R0 ;  /* 0x03884000050075a7 */ /* 0x000e24000802017f */
[----:B------:R-:W-:-:S04]  /*12250*/  ISETP.NE.AND P2, PT, R24, 0x2, PT ;  /* 0x000000021800780c */ /* 0x000fc80003f45270 */
[----:B------:R-:W-:Y:S01]  /*12260*/  SEL R3, RZ, 0x1, P2 ;  /* 0x00000001ff037807 */ /* 0x000fe20001000000 */
[----:B0-----:R-:W-:Y:S08]  /*12270*/  @!P1 BRA `(.L_x_1114) ;  /* 0x0000003800a89947 */ /* 0x001ff00003800000 */
.L_x_1220:
[----:B------:R-:W-:Y:S02]  /*12280*/  SEL R24, R24, RZ, P2 ;  /* 0x000000ff18187207 */ /* 0x000fe40001000000 */
[----:B------:R-:W-:Y:S01]  /*12290*/  LOP3.LUT R2, R26, R3, RZ, 0x3c, !PT ;  /* 0x000000031a027212 */ /* 0x000fe200078e3cff */
[----:B------:R-:W-:Y:S06]  /*122a0*/  @!P0 BRA `(.L_x_1115) ;  /* 0x0000000000048947 */ /* 0x000fec0003800000 */
[----:B------:R-:W-:Y:S01]  /*122b0*/  BPT.TRAP 0x1 ;  /* 0x000000040000795c */ /* 0x000fe20000300000 */
.L_x_1115:
[----:B------:R-:W-:Y:S01]  /*122c0*/  IMAD R3, R24, 0x8, R7 ;  /* 0x0000000818037824 */ /* 0x000fe200078e0207 */
[----:B------:R-:W-:-:S04]  /*122d0*/  SHF.L.U32 R2, R2, 0x1f, RZ ;  /* 0x0000001f02027819 */ /* 0x000fc800000006ff */
[----:B------:R-:W1:Y:S02]  /*122e0*/  SYNCS.PHASECHK.TRANS64.TRYWAIT P1, [R3+URZ+0x38840], R2 ;  /* 0x03884002030075a7 */ /* 0x000e64000802017f */
[----:B-1----:R-:W-:Y:S05]  /*122f0*/  @!P1 BRA `(.L_x_1116) ;  /* 0x00000038009c9947 */ /* 0x002fea0003800000 */
.L_x_1221:
[----:B------:R-:W-:Y:S05]  /*12300*/  @!P0 BRA `(.L_x_1117) ;  /* 0x0000000000048947 */ /* 0x000fea0003800000 */
[----:B------:R-:W-:Y:S01]  /*12310*/  BPT.TRAP 0x1 ;  /* 0x000000040000795c */ /* 0x000fe20000300000 */
.L_x_1117:
[----:B------:R-:W5:Y:S02]  /*12320*/  SYNCS.PHASECHK.TRANS64.TRYWAIT P1, [R5+URZ+0x38860], R0 ;  /* 0x03886000050075a7 */ /* 0x000f64000802017f */
[----:B-----5:R-:W-:Y:S05]  /*12330*/  @!P1 BRA `(.L_x_1118) ;  /* 0x0000003800a09947 */ /* 0x020fea0003800000 */
.L_x_1222:
[----:B------:R-:W-:Y:S05]  /*12340*/  @!P0 BRA `(.L_x_1119) ;  /* 0x0000000000048947 */ /* 0x000fea0003800000 */
[----:B------:R-:W-:Y:S01]  /*12350*/  BPT.TRAP 0x1 ;  /* 0x000000040000795c */ /* 0x000fe20000300000 */
.L_x_1119:
[----:B------:R0:W0:Y:S02]  /*12360*/  SYNCS.PHASECHK.TRANS64.TRYWAIT P0, [R3+URZ+0x38860], R2 ;  /* 0x03886002030075a7 */ /* 0x000024000800017f */
[----:B0-----:R-:W-:Y:S05]  /*12370*/  @!P0 NANOSLEEP.SYNCS 0x989680 ;  /* 0x009896800000895d */ /* 0x001fea0003900000 */
[----:B------:R-:W0:Y:S02]  /*12380*/  @!P0 SYNCS.PHASECHK.TRANS64 P0, [R3+URZ+0x38860], R2 ;  /* 0x03886002030085a7 */ /* 0x000e24000800007f */
[----:B0-----:R-:W-:Y:S05]  /*12390*/  @!P0 BRA `(.L_x_1119) ;  /* 0xfffffffc00f08947 */ /* 0x001fea000383ffff */
.L_x_1111:
[----:B------:R-:W-:Y:S05]  /*123a0*/  BSYNC B0 ;  /* 0x0000000000007941 */ /* 0x000fea0003800000 */
.L_x_1110:
[----:B------:R-:W-:Y:S05]  /*123b0*/  EXIT ;  /* 0x000000000000794d */ /* 0x000fea0003800000 */
.L_x_993:
[----:B-1----:R-:W-:-:S04]  /*123c0*/  IMAD.U32 R0, RZ, RZ, UR40 ;  /* 0x00000028ff007e24 */ /* 0x002fc8000f8e00ff */
[----:B------:R1:W2:Y:S03]  /*123d0*/  SYNCS.PHASECHK.TRANS64.TRYWAIT P1, [R0+URZ+0x38800], R3 ;  /* 0x03880003000075a7 */ /* 0x0002a6000802017f */
[----:B--2---:R-:W-:Y:S05]  /*123e0*/  @!P1 NANOSLEEP.SYNCS 0x989680 ;  /* 0x009896800000995d */ /* 0x004fea0003900000 */
[----:B------:R-:W2:Y:S02]  /*123f0*/  @!P1 SYNCS.PHASECHK.TRANS64 P1, [R0+URZ+0x38800], R3 ;  /* 0x03880003000095a7 */ /* 0x000ea4000802007f */
[----:B--2---:R-:W-:Y:S05]  /*12400*/  @!P1 BRA `(.L_x_993) ;  /* 0xfffffffc00ec9947 */ /* 0x004fea000383ffff */
[----:B------:R-:W-:Y:S05]  /*12410*/  BRA `(.L_x_1120) ;  /* 0xffffff0c001c7947 */ /* 0x000fea000383ffff */
.L_x_997:
[----:B--2---:R2:W3:Y:S02]  /*12420*/  SYNCS.PHASECHK.TRANS64.TRYWAIT P1, [R5+URZ+0x38830], R4 ;  /* 0x03883004050075a7 */ /* 0x0044e4000802017f */
[----:B---3--:R-:W-:Y:S05]  /*12430*/  @!P1 NANOSLEEP.SYNCS 0x989680 ;  /* 0x009896800000995d */ /* 0x008fea0003900000 */
[----:B------:R-:W3:Y:S02]  /*12440*/  @!P1 SYNCS.PHASECHK.TRANS64 P1, [R5+URZ+0x38830], R4 ;  /* 0x03883004050095a7 */ /* 0x000ee4000802007f */
[----:B---3--:R-:W-:Y:S05]  /*12450*/  @!P1 BRA `(.L_x_997) ;  /* 0xfffffffc00f09947 */ /* 0x008fea000383ffff */
[----:B------:R-:W-:Y:S05]  /*12460*/  BRA `(.L_x_996) ;  /* 0xffffff0c00347947 */ /* 0x000fea000383ffff */
.L_x_998:
[----:B-1----:R-:W-:-:S04]  /*12470*/  IMAD.U32 R6, RZ, RZ, UR40 ;  /* 0x00000028ff067e24 */ /* 0x002fc8000f8e00ff */
[----:B------:R1:W3:Y:S03]  /*12480*/  SYNCS.PHASECHK.TRANS64.TRYWAIT P1, [R6+URZ+0x38810], R3 ;  /* 0x03881003060075a7 */ /* 0x0002e6000802017f */
[----:B---3--:R-:W-:Y:S05]  /*12490*/  @!P1 NANOSLEEP.SYNCS 0x989680 ;  /* 0x009896800000995d */ /* 0x008fea0003900000 */
[----:B------:R-:W3:Y:S02]  /*124a0*/  @!P1 SYNCS.PHASECHK.TRANS64 P1, [R6+URZ+0x38810], R3 ;  /* 0x03881003060095a7 */ /* 0x000ee4000802007f */
[----:B---3--:R-:W-:Y:S05]  /*124b0*/  @!P1 BRA `(.L_x_998) ;  /* 0xfffffffc00ec9947 */ /* 0x008fea000383ffff */
[----:B------:R-:W-:Y:S05]  /*124c0*/  BRA `(.L_x_1121) ;  /* 0xffffff0c00bc7947 */ /* 0x000fea000383ffff */
.L_x_1002:
[----:B----4-:R4:W0:Y:S02]  /*124d0*/  SYNCS.PHASECHK.TRANS64.TRYWAIT P1, [R5+URZ+0x38850], R4 ;  /* 0x03885004050075a7 */ /* 0x010824000802017f */
[----:B0-----:R-:W-:Y:S05]  /*124e0*/  @!P1 NANOSLEEP.SYNCS 0x989680 ;  /* 0x009896800000995d */ /* 0x001fea0003900000 */
[----:B------:R-:W0:Y:S02]  /*124f0*/  @!P1 SYNCS.PHASECHK.TRANS64 P1, [R5+URZ+0x38850], R4 ;  /* 0x03885004050095a7 */ /* 0x000e24000802007f */
[----:B0-----:R-:W-:Y:S05]  /*12500*/  @!P1 BRA `(.L_x_1002) ;  /* 0xfffffffc00f09947 */ /* 0x001fea000383ffff */
[----:B------:R-:W-:Y:S05]  /*12510*/  BRA `(.L_x_1001) ;  /* 0xffffff0c00c87947 */ /* 0x000fea000383ffff */
.L_x_1009:
[----:B-1----:R-:W-:-:S04]  /*12520*/  IMAD.U32 R4, RZ, RZ, UR6 ;  /* 0x00000006ff047e24 */ /* 0x002fc8000f8e00ff */
[----:B------:R1:W2:Y:S03]  /*12530*/  SYNCS.PHASECHK.TRANS64.TRYWAIT P2, [R4+URZ+0x38830], R3 ;  /* 0x03883003040075a7 */ /* 0x0002a6000804017f */
[----:B--2---:R-:W-:Y:S05]  /*12540*/  @!P2 NANOSLEEP.SYNCS 0x989680 ;  /* 0x009896800000a95d */ /* 0x004fea0003900000 */
[----:B------:R-:W2:Y:S02]  /*12550*/  @!P2 SYNCS.PHASECHK.TRANS64 P2, [R4+URZ+0x38830], R3 ;  /* 0x038830030400a5a7 */ /* 0x000ea4000804007f */
[----:B--2---:R-:W-:Y:S05]  /*12560*/  @!P2 BRA `(.L_x_1009) ;  /* 0xfffffffc00eca947 */ /* 0x004fea000383ffff */
[----:B------:R-:W-:Y:S05]  /*12570*/  BRA `(.L_x_1008) ;  /* 0xffffff3400507947 */ /* 0x000fea000383ffff */
.L_x_1013:
[----:B-1----:R-:W-:-:S04]  /*12580*/  IMAD.U32 R4, RZ, RZ, UR6 ;  /* 0x00000006ff047e24 */ /* 0x002fc8000f8e00ff */
[----:B------:R1:W3:Y:S03]  /*12590*/  SYNCS.PHASECHK.TRANS64.TRYWAIT P2, [R4+URZ+0x38850], R3 ;  /* 0x03885003040075a7 */ /* 0x0002e6000804017f */
[----:B---3--:R-:W-:Y:S05]  /*125a0*/  @!P2 NANOSLEEP.SYNCS 0x989680 ;  /* 0x009896800000a95d */ /* 0x008fea0003900000 */
[----:B------:R-:W3:Y:S02]  /*125b0*/  @!P2 SYNCS.PHASECHK.TRANS64 P2, [R4+URZ+0x38850], R3 ;  /* 0x038850030400a5a7 */ /* 0x000ee4000804007f */
[----:B---3--:R-:W-:Y:S05]  /*125c0*/  @!P2 BRA `(.L_x_1013) ;  /* 0xfffffffc00eca947 */ /* 0x008fea000383ffff */
[----:B------:R-:W-:Y:S05]  /*125d0*/  BRA `(.L_x_1012) ;  /* 0xffffff3400c07947 */ /* 0x000fea000383ffff */
.L_x_1051:
[----:B------:R-:W-:Y:S01]  /*125e0*/  SHF.R.U32.HI R21, RZ, 0x5, R21 ;  /* 0x00000005ff157819 */ /* 0x000fe20000011615 */
[----:B------:R-:W-:Y:S01]  /*125f0*/  BSSY B0, `(.L_x_1122) ;  /* 0x0000009000007945 */ /* 0x000fe20003800000 */
[----:B------:R-:W-:Y:S02]  /*12600*/  IMAD.MOV.U32 R12, RZ, RZ, RZ ;  /* 0x000000ffff0c7224 */ /* 0x000fe400078e00ff */
[----:B------:R-:W-:Y:S01]  /*12610*/  LOP3.LUT R21, R21, 0x3, RZ, 0xc0, !PT ;  /* 0x0000000315157812 */ /* 0x000fe200078ec0ff */
[----:B------:R-:W-:Y:S02]  /*12620*/  IMAD.MOV.U32 R11, RZ, RZ, 0x1f ;  /* 0x0000001fff0b7424 */ /* 0x000fe400078e00ff */
[----:B------:R-:W-:Y:S02]  /*12630*/  IMAD.MOV.U32 R15, RZ, RZ, -0x1 ;  /* 0xffffffffff0f7424 */ /* 0x000fe400078e00ff */
[----:B------:R-:W-:-:S07]  /*12640*/  IMAD.MOV.U32 R13, RZ, RZ, R21 ;  /* 0x000000ffff0d7224 */ /* 0x000fce00078e0015 */
[----:B-----5:R-:W-:Y:S05]  /*12650*/  WARPSYNC.COLLECTIVE R15, `(.L_x_1123) ;  /* 0x000000000f087348 */ /* 0x020fea0003c00000 */
[----:B------:R0:W1:Y:S02]  /*12660*/  SHFL.IDX P6, R14, R13, R12, R11 ;  /* 0x0000000c0d0e7389 */ /* 0x00006400000c000b */
[----:B01---5:R-:W-:Y:S01]  /*12670*/  ENDCOLLECTIVE ;  /* 0x000000000000791b */ /* 0x023fe20003800000 */
.L_x_1123:
[----:B------:R-:W-:Y:S05]  /*12680*/  BSYNC B0 ;  /* 0x0000000000007941 */ /* 0x000fea0003800000 */
.L_x_1122:
[----:B------:R-:W-:Y:S05]  /*12690*/  BRA `(.L_x_1124) ;  /* 0xffffffb000b47947 */ /* 0x000fea000383ffff */
.L_x_1054:
[----:B0-----:R0:W1:Y:S02]  /*126a0*/  SYNCS.PHASECHK.TRANS64.TRYWAIT P0, [R30+URZ+0x38840], R0 ;  /* 0x038840001e0075a7 */ /* 0x001064000800017f */
[----:B-1----:R-:W-:Y:S05]  /*126b0*/  @!P0 NANOSLEEP.SYNCS 0x989680 ;  /* 0x009896800000895d */ /* 0x002fea0003900000 */
[----:B------:R-:W1:Y:S02]  /*126c0*/  @!P0 SYNCS.PHASECHK.TRANS64 P0, [R30+URZ+0x38840], R0 ;  /* 0x038840001e0085a7 */ /* 0x000e64000800007f */
[----:B-1----:R-:W-:Y:S05]  /*126d0*/  @!P0 BRA `(.L_x_1054) ;  /* 0xfffffffc00f08947 */ /* 0x002fea000383ffff */
[----:B------:R-:W-:Y:S05]  /*126e0*/  BRA `(.L_x_1125) ;  /* 0xffffffb400847947 */ /* 0x000fea000383ffff */
.L_x_1055:
        /* <DEDUP_REMOVED lines=8> */
.L_x_1127:
[----:B------:R-:W-:Y:S05]  /*12770*/  BSYNC B0 ;  /* 0x0000000000007941 */ /* 0x000fea0003800000 */
.L_x_1126:
        /* <DEDUP_REMOVED lines=9> */
.L_x_1128:
[----:B------:R-:W-:Y:S02]  /*12810*/  IMAD.MOV.U32 R13, RZ, RZ, R4 ;  /* 0x000000ffff0d7224 */ /* 0x000fe400078e0004 */
[----:B------:R-:W-:Y:S02]  /*12820*/  IMAD.MOV.U32 R12, RZ, RZ, 0x1 ;  /* 0x00000001ff0c7424 */ /* 0x000fe400078e00ff */
[----:B------:R-:W-:-:S07]  /*12830*/  IMAD.MOV.U32 R3, RZ, RZ, R14 ;  /* 0x000000ffff037224 */ /* 0x000fce00078e000e */
[----:B------:R-:W-:Y:S05]  /*12840*/  WARPSYNC.COLLECTIVE R15, `(.L_x_1129) ;  /* 0x000000000f087348 */ /* 0x000fea0003c00000 */
[----:B------:R0:W1:Y:S02]  /*12850*/  SHFL.IDX P6, R14, R13, R12, R11 ;  /* 0x0000000c0d0e7389 */ /* 0x00006400000c000b */
[----:B01----:R-:W-:Y:S01]  /*12860*/  ENDCOLLECTIVE ;  /* 0x000000000000791b */ /* 0x003fe20003800000 */
.L_x_1129:
        /* <DEDUP_REMOVED lines=15> */
.L_x_1130:
[----:B------:R-:W-:Y:S02]  /*12960*/  @P0 IMAD R6, R5, 0x2, R23 ;  /* 0x0000000205060824 */ /* 0x000fe400078e0217 */
[----:B------:R-:W-:Y:S01]  /*12970*/  IMAD.MOV.U32 R13, RZ, RZ, R4 ;  /* 0x000000ffff0d7224 */ /* 0x000fe200078e0004 */
[----:B------:R-:W-:Y:S01]  /*12980*/  MOV R12, 0x2 ;  /* 0x00000002000c7802 */ /* 0x000fe20000000f00 */
[----:B------:R-:W-:-:S07]  /*12990*/  IMAD.MOV.U32 R3, RZ, RZ, R14 ;  /* 0x000000ffff037224 */ /* 0x000fce00078e000e */
[----:B------:R-:W-:Y:S05]  /*129a0*/  WARPSYNC.COLLECTIVE R15, `(.L_x_1131) ;  /* 0x000000000f087348 */ /* 0x000fea0003c00000 */
[----:B------:R0:W1:Y:S02]  /*129b0*/  SHFL.IDX P6, R14, R13, R12, R11 ;  /* 0x0000000c0d0e7389 */ /* 0x00006400000c000b */
[----:B01----:R-:W-:Y:S01]  /*129c0*/  ENDCOLLECTIVE ;  /* 0x000000000000791b */ /* 0x003fe20003800000 */
.L_x_1131:
        /* <DEDUP_REMOVED lines=15> */
.L_x_1132:
[----:B------:R-:W-:Y:S02]  /*12ac0*/  @P0 IMAD R6, R5, 0x2, R23 ;  /* 0x0000000205060824 */ /* 0x000fe400078e0217 */
[----:B------:R-:W-:Y:S02]  /*12ad0*/  IMAD.MOV.U32 R13, RZ, RZ, R4 ;  /* 0x000000ffff0d7224 */ /* 0x000fe400078e0004 */
[----:B------:R-:W-:Y:S02]  /*12ae0*/  IMAD.MOV.U32 R12, RZ, RZ, 0x3 ;  /* 0x00000003ff0c7424 */ /* 0x000fe400078e00ff */
[----:B------:R-:W-:-:S07]  /*12af0*/  IMAD.MOV.U32 R3, RZ, RZ, R14 ;  /* 0x000000ffff037224 */ /* 0x000fce00078e000e */
[----:B------:R-:W-:Y:S05]  /*12b00*/  WARPSYNC.COLLECTIVE R15, `(.L_x_1133) ;  /* 0x000000000f087348 */ /* 0x000fea0003c00000 */
[----:B------:R0:W1:Y:S02]  /*12b10*/  SHFL.IDX P6, R14, R13, R12, R11 ;  /* 0x0000000c0d0e7389 */ /* 0x00006400000c000b */
[----:B01----:R-:W-:Y:S01]  /*12b20*/  ENDCOLLECTIVE ;  /* 0x000000000000791b */ /* 0x003fe20003800000 */
.L_x_1133:
        /* <DEDUP_REMOVED lines=10> */
.L_x_1134:
[----:B------:R-:W-:Y:S01]  /*12bd0*/  @!PT LDS RZ, [RZ] ;  /* 0x00000000fffff984 */ /* 0x000fe20000000800 */
[----:B------:R-:W-:Y:S01]  /*12be0*/  @!PT LDS RZ, [RZ] ;  /* 0x00000000fffff984 */ /* 0x000fe20000000800 */
[----:B------:R-:W-:Y:S01]  /*12bf0*/  @!PT LDS RZ, [RZ] ;  /* 0x00000000fffff984 */ /* 0x000fe20000000800 */
[----:B------:R0:W-:Y:S01]  /*12c00*/  @P0 LDGSTS.E.BYPASS.LTC128B.128 [R6+0x23400], desc[UR44][R2.64], !P2 ;  /* 0x2340000002060fae */ /* 0x0001e2000d101d6c */
[----:B------:R-:W-:Y:S01]  /*12c10*/  IMAD.MOV.U32 R0, RZ, RZ, R14 ;  /* 0x000000ffff007224 */ /* 0x000fe200078e000e */
[----:B------:R-:W-:Y:S06]  /*12c20*/  BRA `(.L_x_1135) ;  /* 0xffffffb400547947 */ /* 0x000fec000383ffff */
.L_x_1060:
[----:B------:R-:W-:Y:S01]  /*12c30*/  IMAD.MOV.U32 R13, RZ, RZ, R2 ;  /* 0x000000ffff0d7224 */ /* 0x000fe200078e0002 */
[----:B------:R-:W-:Y:S01]  /*12c40*/  LOP3.LUT R22, R22, 0xfffffeff, RZ, 0xc0, !PT ;  /* 0xfffffeff16167812 */ /* 0x000fe200078ec0ff */
        /* <DEDUP_REMOVED lines=8> */
.L_x_1136:
[C---:B------:R-:W-:Y:S01]  /*12cd0*/  VIADD R6, R17.reuse, 0x10 ;  /* 0x0000001011067836 */ /* 0x040fe20000000000 */
[----:B------:R-:W-:Y:S01]  /*12ce0*/  ISETP.GE.AND P2, PT, R17, R3, PT ;  /* 0x000000031100720c */ /* 0x000fe20003f46270 */
[----:B------:R-:W-:-:S12]  /*12cf0*/  IMAD.MOV.U32 R13, RZ, RZ, R0 ;  /* 0x000000ffff0d7224 */ /* 0x000fd800078e0000 */
[----:B------:R-:W-:-:S04]  /*12d00*/  @P2 LOP3.LUT R22, R22, 0x100, RZ, 0xfc, !PT ;  /* 0x0000010016162812 */ /* 0x000fc800078efcff */
[----:B------:R-:W-:Y:S01]  /*12d10*/  LOP3.LUT R22, R22, 0xffffff7f, RZ, 0xc0, !PT ;  /* 0xffffff7f16167812 */ /* 0x000fe200078ec0ff */
[----:B------:R-:W-:-:S07]  /*12d20*/  IMAD.MOV.U32 R4, RZ, RZ, R14 ;  /* 0x000000ffff047224 */ /* 0x000fce00078e000e */
[----:B------:R-:W-:Y:S05]  /*12d30*/  WARPSYNC.COLLECTIVE R15, `(.L_x_1137) ;  /* 0x000000000f087348 */ /* 0x000fea0003c00000 */
[----:B------:R0:W1:Y:S02]  /*12d40*/  SHFL.IDX P6, R14, R13, R12, R11 ;  /* 0x0000000c0d0e7389 */ /* 0x00006400000c000b */
[----:B01----:R-:W-:Y:S01]  /*12d50*/  ENDCOLLECTIVE ;  /* 0x000000000000791b */ /* 0x003fe20003800000 */
.L_x_1137:
[----:B------:R-:W-:Y:S02]  /*12d60*/  IMAD.MOV.U32 R13, RZ, RZ, R2 ;  /* 0x000000ffff0d7224 */ /* 0x000fe400078e0002 */
[----:B------:R-:W-:Y:S01]  /*12d70*/  IMAD.MOV.U32 R12, RZ, RZ, 0x1 ;  /* 0x00000001ff0c7424 */ /* 0x000fe200078e00ff */
[----:B------:R-:W-:-:S07]  /*12d80*/  MOV R5, R14 ;  /* 0x0000000e00057202 */ /* 0x000fce0000000f00 */
[----:B------:R-:W-:Y:S05]  /*12d90*/  WARPSYNC.COLLECTIVE R15, `(.L_x_1138) ;  /* 0x000000000f087348 */ /* 0x000fea0003c00000 */
[----:B------:R0:W1:Y:S02]  /*12da0*/  SHFL.IDX P6, R14, R13, R12, R11 ;  /* 0x0000000c0d0e7389 */ /* 0x00006400000c000b */
[----:B01----:R-:W-:Y:S01]  /*12db0*/  ENDCOLLECTIVE ;  /* 0x000000000000791b */ /* 0x003fe20003800000 */
.L_x_1138:
        /* <DEDUP_REMOVED lines=15> */
.L_x_1139:
[----:B------:R-:W-:-:S04]  /*12eb0*/  @P2 LOP3.LUT R22, R22, 0x80, RZ, 0xfc, !PT ;  /* 0x0000008016162812 */ /* 0x000fc800078efcff */
[----:B------:R-:W-:Y:S01]  /*12ec0*/  LOP3.LUT R22, R22, 0xffffffbf, RZ, 0xc0, !PT ;  /* 0xffffffbf16167812 */ /* 0x000fe200078ec0ff */
[----:B------:R-:W-:Y:S02]  /*12ed0*/  IMAD.MOV.U32 R13, RZ, RZ, R2 ;  /* 0x000000ffff0d7224 */ /* 0x000fe400078e0002 */
[----:B------:R-:W-:Y:S02]  /*12ee0*/  IMAD.MOV.U32 R12, RZ, RZ, 0x2 ;  /* 0x00000002ff0c7424 */ /* 0x000fe400078e00ff */
[----:B------:R-:W-:-:S07]  /*12ef0*/  IMAD.MOV.U32 R5, RZ, RZ, R14 ;  /* 0x000000ffff057224 */ /* 0x000fce00078e000e */
[----:B------:R-:W-:Y:S05]  /*12f00*/  WARPSYNC.COLLECTIVE R15, `(.L_x_1140) ;  /* 0x000000000f087348 */ /* 0x000fea0003c00000 */
[----:B------:R0:W1:Y:S02]  /*12f10*/  SHFL.IDX P6, R14, R13, R12, R11 ;  /* 0x0000000c0d0e7389 */ /* 0x00006400000c000b */
[----:B01----:R-:W-:Y:S01]  /*12f20*/  ENDCOLLECTIVE ;  /* 0x000000000000791b */ /* 0x003fe20003800000 */
.L_x_1140:
        /* <DEDUP_REMOVED lines=16> */
.L_x_1141:
[----:B------:R-:W-:Y:S02]  /*13030*/  @P2 LOP3.LUT R22, R22, 0x40, RZ, 0xfc, !PT ;  /* 0x0000004016162812 */ /* 0x000fe400078efcff */
[----:B------:R-:W-:Y:S01]  /*13040*/  MOV R13, R2 ;  /* 0x00000002000d7202 */ /* 0x000fe20000000f00 */
[----:B------:R-:W-:Y:S02]  /*13050*/  IMAD.MOV.U32 R12, RZ, RZ, 0x3 ;  /* 0x00000003ff0c7424 */ /* 0x000fe400078e00ff */
[----:B------:R-:W-:-:S07]  /*13060*/  IMAD.MOV.U32 R5, RZ, RZ, R14 ;  /* 0x000000ffff057224 */ /* 0x000fce00078e000e */
[----:B------:R-:W-:Y:S05]  /*13070*/  WARPSYNC.COLLECTIVE R15, `(.L_x_1142) ;  /* 0x000000000f087348 */ /* 0x000fea0003c00000 */
[----:B------:R0:W1:Y:S02]  /*13080*/  SHFL.IDX P6, R14, R13, R12, R11 ;  /* 0x0000000c0d0e7389 */ /* 0x00006400000c000b */
[----:B01----:R-:W-:Y:S01]  /*13090*/  ENDCOLLECTIVE ;  /* 0x000000000000791b */ /* 0x003fe20003800000 */
.L_x_1142:
        /* <DEDUP_REMOVED lines=14> */
.L_x_1143:
[----:B------:R-:W-:Y:S01]  /*13180*/  IMAD.MOV.U32 R0, RZ, RZ, R14 ;  /* 0x000000ffff007224 */ /* 0x000fe200078e000e */
[----:B------:R-:W-:Y:S06]  /*13190*/  BRA `(.L_x_1144) ;  /* 0xffffffb800607947 */ /* 0x000fec000383ffff */
.L_x_1064:
[----:B------:R-:W-:Y:S01]  /*131a0*/  LOP3.LUT R22, R22, 0xff7fffff, RZ, 0xc0, !PT ;  /* 0xff7fffff16167812 */ /* 0x000fe200078ec0ff */
[----:B------:R-:W-:Y:S01]  /*131b0*/  BSSY B0, `(.L_x_1145) ;  /* 0x000002e000007945 */ /* 0x000fe20003800000 */
[----:B------:R-:W-:Y:S02]  /*131c0*/  IMAD.MOV.U32 R13, RZ, RZ, R6 ;  /* 0x000000ffff0d7224 */ /* 0x000fe400078e0006 */
[----:B------:R-:W-:Y:S01]  /*131d0*/  @P2 LOP3.LUT R22, R22, 0x800000, RZ, 0xfc, !PT ;  /* 0x0080000016162812 */ /* 0x000fe200078efcff */
[----:B------:R-:W-:Y:S02]  /*131e0*/  IMAD.MOV.U32 R12, RZ, RZ, RZ ;  /* 0x000000ffff0c7224 */ /* 0x000fe400078e00ff */
[----:B------:R-:W-:Y:S01]  /*131f0*/  IMAD.MOV.U32 R11, RZ, RZ, 0x181f ;  /* 0x0000181fff0b7424 */ /* 0x000fe200078e00ff */
[----:B------:R-:W-:Y:S01]  /*13200*/  LOP3.LUT R22, R22, 0xffbfffff, RZ, 0xc0, !PT ;  /* 0xffbfffff16167812 */ /* 0x000fe200078ec0ff */
[----:B------:R-:W-:-:S03]  /*13210*/  IMAD.MOV.U32 R15, RZ, RZ, -0x1 ;  /* 0xffffffffff0f7424 */ /* 0x000fc600078e00ff */
[----:B------:R-:W-:-:S04]  /*13220*/  @P1 LOP3.LUT R22, R22, 0x400000, RZ, 0xfc, !PT ;  /* 0x0040000016161812 */ /* 0x000fc800078efcff */
[C---:B------:R-:W-:Y:S02]  /*13230*/  LOP3.LUT P1, RZ, R22.reuse, 0x100, RZ, 0xc0, !PT ;  /* 0x0000010016ff7812 */ /* 0x040fe4000782c0ff */
[C---:B------:R-:W-:Y:S02]  /*13240*/  LOP3.LUT P0, RZ, R22.reuse, 0x80, RZ, 0xc0, !PT ;  /* 0x0000008016ff7812 */ /* 0x040fe4000780c0ff */
[C---:B------:R-:W-:Y:S02]  /*13250*/  LOP3.LUT P6, RZ, R22.reuse, 0x40, RZ, 0xc0, !PT ;  /* 0x0000004016ff7812 */ /* 0x040fe400078cc0ff */
[----:B------:R-:W-:-:S07]  /*13260*/  LOP3.LUT R22, R22, 0xffff7fff, RZ, 0xc0, !PT ;  /* 0xffff7fff16167812 */ /* 0x000fce00078ec0ff */
[----:B------:R-:W-:-:S04]  /*13270*/  @!P1 LOP3.LUT R7, R4, 0x40, RZ, 0xc0, !PT ;  /* 0x0000004004079812 */ /* 0x000fc800078ec0ff */
[----:B------:R-:W-:-:S04]  /*13280*/  @!P1 SHF.R.U32.HI R7, RZ, 0x2, R7 ;  /* 0x00000002ff079819 */ /* 0x000fc80000011607 */
[----:B------:R-:W-:Y:S02]  /*13290*/  @!P1 ISETP.NE.U32.AND P2, PT, R7, RZ, PT ;  /* 0x000000ff0700920c */ /* 0x000fe40003f45070 */
[----:B------:R-:W-:-:S04]  /*132a0*/  @!P1 LOP3.LUT R7, R5, 0x80, RZ, 0xc0, !PT ;  /* 0x0000008005079812 */ /* 0x000fc800078ec0ff */
[----:B------:R-:W-:-:S04]  /*132b0*/  @!P1 SHF.R.U32.HI R7, RZ, 0x3, R7 ;  /* 0x00000003ff079819 */ /* 0x000fc80000011607 */
[----:B------:R-:W-:Y:S02]  /*132c0*/  @!P1 ISETP.NE.U32.AND P1, PT, R7, RZ, PT ;  /* 0x000000ff0700920c */ /* 0x000fe40003f25070 */
[----:B------:R-:W-:Y:S02]  /*132d0*/  @!P0 LOP3.LUT R7, R4, 0x40, RZ, 0xc0, !PT ;  /* 0x0000004004078812 */ /* 0x000fe400078ec0ff */
[----:B------:R-:W-:Y:S02]  /*132e0*/  @P2 LOP3.LUT R22, R22, 0x8000, RZ, 0xfc, !PT ;  /* 0x0000800016162812 */ /* 0x000fe400078efcff */
[----:B------:R-:W-:Y:S02]  /*132f0*/  @!P0 SHF.R.U32.HI R7, RZ, 0x2, R7 ;  /* 0x00000002ff078819 */ /* 0x000fe40000011607 */
[C---:B------:R-:W-:Y:S02]  /*13300*/  LOP3.LUT P2, RZ, R22.reuse, 0x800000, RZ, 0xc0, !PT ;  /* 0x0080000016ff7812 */ /* 0x040fe4000784c0ff */
[----:B------:R-:W-:-:S04]  /*13310*/  LOP3.LUT R22, R22, 0xffffbfff, RZ, 0xc0, !PT ;  /* 0xffffbfff16167812 */ /* 0x000fc800078ec0ff */
[----:B------:R-:W-:Y:S02]  /*13320*/  @P1 LOP3.LUT R22, R22, 0x4000, RZ, 0xfc, !PT ;  /* 0x0000400016161812 */ /* 0x000fe400078efcff */
[----:B------:R-:W-:Y:S02]  /*13330*/  @!P0 ISETP.NE.U32.AND P1, PT, R7, RZ, PT ;  /* 0x000000ff0700820c */ /* 0x000fe40003f25070 */
[----:B------:R-:W-:Y:S02]  /*13340*/  @!P0 LOP3.LUT R7, R5, 0x80, RZ, 0xc0, !PT ;  /* 0x0000008005078812 */ /* 0x000fe400078ec0ff */
[----:B------:R-:W-:Y:S02]  /*13350*/  LOP3.LUT R22, R22, 0xfffbffff, RZ, 0xc0, !PT ;  /* 0xfffbffff16167812 */ /* 0x000fe400078ec0ff */
        /* <DEDUP_REMOVED lines=11> */
[----:B------:R-:W-:-:S07]  /*13410*/  @!P6 SHF.R.U32.HI R7, RZ, 0x3, R7 ;  /* 0x00000003ff07e819 */ /* 0x000fce0000011607 */
[----:B------:R-:W-:Y:S02]  /*13420*/  @P0 LOP3.LUT R22, R22, 0x100000, RZ, 0xfc, !PT ;  /* 0x0010000016160812 */ /* 0x000fe400078efcff */
[----:B------:R-:W-:Y:S02]  /*13430*/  @!P6 ISETP.NE.U32.AND P0, PT, R7, RZ, PT ;  /* 0x000000ff0700e20c */ /* 0x000fe40003f05070 */
[----:B------:R-:W-:-:S11]  /*13440*/  LOP3.LUT R22, R22, 0xfff7ffff, RZ, 0xc0, !PT ;  /* 0xfff7ffff16167812 */ /* 0x000fd600078ec0ff */
[----:B------:R-:W-:-:S07]  /*13450*/  @P0 LOP3.LUT R22, R22, 0x80000, RZ, 0xfc, !PT ;  /* 0x0008000016160812 */ /* 0x000fce00078efcff */
[----:B------:R-:W-:Y:S05]  /*13460*/  WARPSYNC.COLLECTIVE R15, `(.L_x_1146) ;  /* 0x000000000f087348 */ /* 0x000fea0003c00000 */
[----:B------:R0:W1:Y:S02]  /*13470*/  SHFL.IDX P6, R14, R13, R12, R11 ;  /* 0x0000000c0d0e7389 */ /* 0x00006400000c000b */
[----:B01----:R-:W-:Y:S01]  /*13480*/  ENDCOLLECTIVE ;  /* 0x000000000000791b */ /* 0x003fe20003800000 */
.L_x_1146:
[----:B------:R-:W-:Y:S05]  /*13490*/  BSYNC B0 ;  /* 0x0000000000007941 */ /* 0x000fea0003800000 */
.L_x_1145:
[----:B------:R-:W-:Y:S01]  /*134a0*/  IMAD.MOV.U32 R13, RZ, RZ, R0 ;  /* 0x000000ffff0d7224 */ /* 0x000fe200078e0000 */
[----:B------:R-:W-:Y:S01]  /*134b0*/  LOP3.LUT R22, R22, 0xbfffffff, RZ, 0xc0, !PT ;  /* 0xbfffffff16167812 */ /* 0x000fe200078ec0ff */
[----:B------:R-:W-:Y:S02]  /*134c0*/  IMAD.MOV.U32 R12, RZ, RZ, RZ ;  /* 0x000000ffff0c7224 */ /* 0x000fe400078e00ff */
[----:B------:R-:W-:Y:S01]  /*134d0*/  IMAD.MOV.U32 R11, RZ, RZ, 0x181f ;  /* 0x0000181fff0b7424 */ /* 0x000fe200078e00ff */
[----:B------:R-:W-:Y:S01]  /*134e0*/  @P2 LOP3.LUT R22, R22, 0x40000000, RZ, 0xfc, !PT ;  /* 0x4000000016162812 */ /* 0x000fe200078efcff */
[----:B------:R-:W-:Y:S02]  /*134f0*/  IMAD.MOV.U32 R15, RZ, RZ, -0x1 ;  /* 0xffffffffff0f7424 */ /* 0x000fe400078e00ff */
[----:B------:R-:W-:Y:S01]  /*13500*/  IMAD.MOV.U32 R2, RZ, RZ, R14 ;  /* 0x000000ffff027224 */ /* 0x000fe200078e000e */
[----:B------:R-:W-:-:S13]  /*13510*/  LOP3.LUT P2, RZ, R22, 0x100, RZ, 0xc0, !PT ;  /* 0x0000010016ff7812 */ /* 0x000fda000784c0ff */
[----:B------:R-:W-:Y:S05]  /*13520*/  WARPSYNC.COLLECTIVE R15, `(.L_x_1147) ;  /* 0x000000000f087348 */ /* 0x000fea0003c00000 */
[----:B------:R0:W1:Y:S02]  /*13530*/  SHFL.IDX P6, R14, R13, R12, R11 ;  /* 0x0000000c0d0e7389 */ /* 0x00006400000c000b */
[----:B01----:R-:W-:Y:S01]  /*13540*/  ENDCOLLECTIVE ;  /* 0x000000000000791b */ /* 0x003fe20003800000 */
.L_x_1147:
[----:B------:R-:W-:-:S04]  /*13550*/  LOP3.LUT R22, R22, 0xdfffffff, RZ, 0xc0, !PT ;  /* 0xdfffffff16167812 */ /* 0x000fc800078ec0ff */
[----:B------:R-:W-:-:S04]  /*13560*/  @P1 LOP3.LUT R22, R22, 0x20000000, RZ, 0xfc, !PT ;  /* 0x2000000016161812 */ /* 0x000fc800078efcff */
[C---:B------:R-:W-:Y:S01]  /*13570*/  LOP3.LUT P1, RZ, R22.reuse, 0x800, RZ, 0xc0, !PT ;  /* 0x0000080016ff7812 */ /* 0x040fe2000782c0ff */
[----:B------:R-:W-:Y:S01]  /*13580*/  IMAD.MOV.U32 R13, RZ, RZ, R6 ;  /* 0x000000ffff0d7224 */ /* 0x000fe200078e0006 */
[----:B------:R-:W-:Y:S02]  /*13590*/  MOV R12, 0x1 ;  /* 0x00000001000c7802 */ /* 0x000fe40000000f00 */
[C---:B------:R-:W-:Y:S01]  /*135a0*/  LOP3.LUT P6, RZ, R22.reuse, 0x4000, RZ, 0xc0, !PT ;  /* 0x0000400016ff7812 */ /* 0x040fe200078cc0ff */
[----:B------:R-:W-:Y:S01]  /*135b0*/  IMAD.MOV.U32 R3, RZ, RZ, R14 ;  /* 0x000000ffff037224 */ /* 0x000fe200078e000e */
[----:B------:R-:W-:-:S04]  /*135c0*/  LOP3.LUT R22, R22, 0xefffffff, RZ, 0xc0, !PT ;  /* 0xefffffff16167812 */ /* 0x000fc800078ec0ff */
[----:B------:R-:W-:-:S05]  /*135d0*/  @!P2 LEA R3, P0, R8, R3, 0x1 ;  /* 0x000000030803a211 */ /* 0x000fca00078008ff */
[----:B------:R-:W-:Y:S02]  /*135e0*/  @!P2 IMAD.X R2, RZ, RZ, R2, P0 ;  /* 0x000000ffff02a224 */ /* 0x000fe400000e0602 */
[----:B------:R-:W-:-:S04]  /*135f0*/  @P6 LOP3.LUT R22, R22, 0x10000000, RZ, 0xfc, !PT ;  /* 0x1000000016166812 */ /* 0x000fc800078efcff */
[C---:B------:R-:W-:Y:S02]  /*13600*/  LOP3.LUT P0, RZ, R22.reuse, 0x100, RZ, 0xc0, !PT ;  /* 0x0000010016ff7812 */ /* 0x040fe4000780c0ff */
[C---:B------:R-:W-:Y:S02]  /*13610*/  LOP3.LUT P6, RZ, R22.reuse, 0x8000, RZ, 0xc0, !PT ;  /* 0x0000800016ff7812 */ /* 0x040fe400078cc0ff */
[----:B------:R-:W-:-:S09]  /*13620*/  LOP3.LUT P2, RZ, R22, 0x40000000, RZ, 0xc0, !PT ;  /* 0x4000000016ff7812 */ /* 0x000fd2000784c0ff */
[----:B------:R-:W-:-:S04]  /*13630*/  @!P0 LOP3.LUT R3, R3, R2, RZ, 0x3c, !PT ;  /* 0x0000000203038212 */ /* 0x000fc800078e3cff */
[----:B------:R-:W-:-:S04]  /*13640*/  @!P0 LOP3.LUT R2, R3, R2, RZ, 0x3c, !PT ;  /* 0x0000000203028212 */ /* 0x000fc800078e3cff */
[----:B------:R-:W-:-:S05]  /*13650*/  @!P0 LOP3.LUT R3, R3, R2, RZ, 0x3c, !PT ;  /* 0x0000000203038212 */ /* 0x000fca00078e3cff */
[----:B------:R-:W-:Y:S01]  /*13660*/  @!PT LDS RZ, [RZ] ;  /* 0x00000000fffff984 */ /* 0x000fe20000000800 */
[----:B------:R-:W-:Y:S01]  /*13670*/  @!PT LDS RZ, [RZ] ;  /* 0x00000000fffff984 */ /* 0x000fe20000000800 */
[----:B------:R-:W-:Y:S01]  /*13680*/  @!PT LDS RZ, [RZ] ;  /* 0x00000000fffff984 */ /* 0x000fe20000000800 */
[----:B------:R0:W-:Y:S01]  /*13690*/  @!P0 LDGSTS.E.BYPASS.LTC128B.128 [R25+0x26400], desc[UR44][R2.64], !P1 ;  /* 0x2640000002198fae */ /* 0x0001e2000c901d6c */
[C---:B------:R-:W-:Y:S02]  /*136a0*/  LOP3.LUT P1, RZ, R22.reuse, 0x20000000, RZ, 0xc0, !PT ;  /* 0x2000000016ff7812 */ /* 0x040fe4000782c0ff */
[----:B------:R-:W-:Y:S01]  /*136b0*/  LOP3.LUT R22, R22, 0xfbffffff, RZ, 0xc0, !PT ;  /* 0xfbffffff16167812 */ /* 0x000fe200078ec0ff */
[----:B------:R0:W-:Y:S03]  /*136c0*/  @!P0 LDGSTS.E.BYPASS.LTC128B.128 [R25+0x28400], desc[UR44][R2.64+0x80], !P5 ;  /* 0x2840008002198fae */ /* 0x0001e6000e901d6c */
[----:B------:R-:W-:Y:S01]  /*136d0*/  @P5 LOP3.LUT R22, R22, 0x4000000, RZ, 0xfc, !PT ;  /* 0x0400000016165812 */ /* 0x000fe200078efcff */
[----:B------:R0:W-:Y:S03]  /*136e0*/  @!P0 LDGSTS.E.BYPASS.LTC128B.128 [R25+0x2a400], desc[UR44][R2.64+0x100], !P4 ;  /* 0x2a40010002198fae */ /* 0x0001e6000e101d6c */
[C---:B------:R-:W-:Y:S01]  /*136f0*/  LOP3.LUT P5, RZ, R22.reuse, 0x800, RZ, 0xc0, !PT ;  /* 0x0000080016ff7812 */ /* 0x040fe200078ac0ff */
[----:B------:R0:W-:Y:S01]  /*13700*/  @!P0 LDGSTS.E.BYPASS.LTC128B.128 [R25+0x2c400], desc[UR44][R2.64+0x180], !P3 ;  /* 0x2c40018002198fae */ /* 0x0001e2000d901d6c */
[----:B------:R-:W-:-:S03]  /*13710*/  LOP3.LUT R22, R22, 0xf7ffffff, RZ, 0xc0, !PT ;  /* 0xf7ffffff16167812 */ /* 0x000fc600078ec0ff */
[----:B------:R0:W-:Y:S04]  /*13720*/  @!P0 LDGSTS.E.BYPASS.LTC128B.128 [R25+0x2e400], desc[UR44][R2.64+0x200], !P2 ;  /* 0x2e40020002198fae */ /* 0x0001e8000d101d6c */
[----:B------:R0:W-:Y:S04]  /*13730*/  @!P0 LDGSTS.E.BYPASS.LTC128B.128 [R25+0x30400], desc[UR44][R2.64+0x280], !P1 ;  /* 0x3040028002198fae */ /* 0x0001e8000c901d6c */
[----:B------:R-:W-:Y:S01]  /*13740*/  @P5 LOP3.LUT R22, R22, 0x8000000, RZ, 0xfc, !PT ;  /* 0x0800000016165812 */ /* 0x000fe200078efcff */
[----:B------:R0:W-:Y:S03]  /*13750*/  @!P0 LDGSTS.E.BYPASS.LTC128B.128 [R25+0x32400], desc[UR44][R2.64+0x300], P6 ;  /* 0x3240030002198fae */ /* 0x0001e6000b101d6c */
[----:B------:R-:W-:-:S02]  /*13760*/  LOP3.LUT P6, RZ, R22, 0x10000000, RZ, 0xc0, !PT ;  /* 0x1000000016ff7812 */ /* 0x000fc400078cc0ff */
[----:B------:R-:W-:-:S11]  /*13770*/  LOP3.LUT P5, RZ, R22, 0x80, RZ, 0xc0, !PT ;  /* 0x0000008016ff7812 */ /* 0x000fd600078ac0ff */
[----:B------:R0:W-:Y:S02]  /*13780*/  @!P0 LDGSTS.E.BYPASS.LTC128B.128 [R25+0x34400], desc[UR44][R2.64+0x380], P6 ;  /* 0x3440038002198fae */ /* 0x0001e4000b101d6c */
[----:B0-----:R-:W-:Y:S05]  /*13790*/  WARPSYNC.COLLECTIVE R15, `(.L_x_1148) ;  /* 0x000000000f087348 */ /* 0x001fea0003c00000 */
[----:B------:R1:W2:Y:S02]  /*137a0*/  SHFL.IDX P6, R14, R13, R12, R11 ;  /* 0x0000000c0d0e7389 */ /* 0x0002a400000c000b */
[----:B012---:R-:W-:Y:S01]  /*137b0*/  ENDCOLLECTIVE ;  /* 0x000000000000791b */ /* 0x007fe20003800000 */
.L_x_1148:
[----:B------:R-:W-:Y:S02]  /*137c0*/  IMAD.MOV.U32 R13, RZ, RZ, R0 ;  /* 0x000000ffff0d7224 */ /* 0x000fe400078e0000 */
[----:B------:R-:W-:-:S07]  /*137d0*/  IMAD.MOV.U32 R7, RZ, RZ, R14 ;  /* 0x000000ffff077224 */ /* 0x000fce00078e000e */
[----:B------:R-:W-:Y:S05]  /*137e0*/  WARPSYNC.COLLECTIVE R15, `(.L_x_1149) ;  /* 0x000000000f087348 */ /* 0x000fea0003c00000 */
[----:B------:R0:W1:Y:S02]  /*137f0*/  SHFL.IDX P6, R14, R13, R12, R11 ;  /* 0x0000000c0d0e7389 */ /* 0x00006400000c000b */
[----:B01----:R-:W-:Y:S01]  /*13800*/  ENDCOLLECTIVE ;  /* 0x000000000000791b */ /* 0x003fe20003800000 */
.L_x_1149:
[----:B------:R-:W-:Y:S02]  /*13810*/  IMAD.MOV.U32 R13, RZ, RZ, R6 ;  /* 0x000000ffff0d7224 */ /* 0x000fe400078e0006 */
[----:B------:R-:W-:Y:S01]  /*13820*/  IMAD.MOV.U32 R12, RZ, RZ, 0x2 ;  /* 0x00000002ff0c7424 */ /* 0x000fe200078e00ff */
        /* <DEDUP_REMOVED lines=8> */
[----:B------:R-:W-:-:S11]  /*138b0*/  LOP3.LUT P6, RZ, R22, 0x40000, RZ, 0xc0, !PT ;  /* 0x0004000016ff7812 */ /* 0x000fd600078cc0ff */
[----:B------:R-:W-:Y:S01]  /*138c0*/  @!PT LDS RZ, [RZ] ;  /* 0x00000000fffff984 */ /* 0x000fe20000000800 */
[----:B------:R-:W-:Y:S01]  /*138d0*/  @!PT LDS RZ, [RZ] ;  /* 0x00000000fffff984 */ /* 0x000fe20000000800 */
[----:B------:R-:W-:Y:S01]  /*138e0*/  @!PT LDS RZ, [RZ] ;  /* 0x00000000fffff984 */ /* 0x000fe20000000800 */
[----:B------:R0:W-:Y:S01]  /*138f0*/  @!P0 LDGSTS.E.BYPASS.LTC128B.128 [R25+0x26c00], desc[UR44][R2.64], !P5 ;  /* 0x26c0000002198fae */ /* 0x0001e2000e901d6c */
[C---:B------:R-:W-:Y:S02]  /*13900*/  LOP3.LUT P5, RZ, R22.reuse, 0x4000000, RZ, 0xc0, !PT ;  /* 0x0400000016ff7812 */ /* 0x040fe400078ac0ff */
[----:B------:R-:W-:-:S11]  /*13910*/  LOP3.LUT R22, R22, 0xff7fffff, RZ, 0xc0, !PT ;  /* 0xff7fffff16167812 */ /* 0x000fd600078ec0ff */
        /* <DEDUP_REMOVED lines=8> */
[----:B------:R0:W-:Y:S03]  /*139a0*/  @!P0 LDGSTS.E.BYPASS.LTC128B.128 [R25+0x30c00], desc[UR44][R2.64+0x280], !P1 ;  /* 0x30c0028002198fae */ /* 0x0001e6000c901d6c */
[C---:B------:R-:W-:Y:S01]  /*139b0*/  LOP3.LUT P5, RZ, R22.reuse, 0x40, RZ, 0xc0, !PT ;  /* 0x0000004016ff7812 */ /* 0x040fe200078ac0ff */
[----:B------:R0:W-:Y:S01]  /*139c0*/  @!P0 LDGSTS.E.BYPASS.LTC128B.128 [R25+0x32c00], desc[UR44][R2.64+0x300], P6 ;  /* 0x32c0030002198fae */ /* 0x0001e2000b101d6c */
[----:B------:R-:W-:-:S13]  /*139d0*/  LOP3.LUT P6, RZ, R22, 0x2000000, RZ, 0xc0, !PT ;  /* 0x0200000016ff7812 */ /* 0x000fda00078cc0ff */
[----:B------:R0:W-:Y:S02]  /*139e0*/  @!P0 LDGSTS.E.BYPASS.LTC128B.128 [R25+0x34c00], desc[UR44][R2.64+0x380], P6 ;  /* 0x34c0038002198fae */ /* 0x0001e4000b101d6c */
[----:B0-----:R-:W-:Y:S05]  /*139f0*/  WARPSYNC.COLLECTIVE R15, `(.L_x_1150) ;  /* 0x000000000f087348 */ /* 0x001fea0003c00000 */
[----:B------:R1:W2:Y:S02]  /*13a00*/  SHFL.IDX P6, R14, R13, R12, R11 ;  /* 0x0000000c0d0e7389 */ /* 0x0002a400000c000b */
[----:B012---:R-:W-:Y:S01]  /*13a10*/  ENDCOLLECTIVE ;  /* 0x000000000000791b */ /* 0x007fe20003800000 */
.L_x_1150:
[----:B------:R-:W-:Y:S02]  /*13a20*/  IMAD.MOV.U32 R13, RZ, RZ, R0 ;  /* 0x000000ffff0d7224 */ /* 0x000fe400078e0000 */
[----:B------:R-:W-:-:S07]  /*13a30*/  IMAD.MOV.U32 R7, RZ, RZ, R14 ;  /* 0x000000ffff077224 */ /* 0x000fce00078e000e */
[----:B------:R-:W-:Y:S05]  /*13a40*/  WARPSYNC.COLLECTIVE R15, `(.L_x_1151) ;  /* 0x000000000f087348 */ /* 0x000fea0003c00000 */
[----:B------:R0:W1:Y:S02]  /*13a50*/  SHFL.IDX P6, R14, R13, R12, R11 ;  /* 0x0000000c0d0e7389 */ /* 0x00006400000c000b */
[----:B01----:R-:W-:Y:S01]  /*13a60*/  ENDCOLLECTIVE ;  /* 0x000000000000791b */ /* 0x003fe20003800000 */
.L_x_1151:
        /* <DEDUP_REMOVED lines=15> */
[----:B------:R-:W-:-:S13]  /*13b60*/  LOP3.LUT P5, RZ, R22, 0x800000, RZ, 0xc0, !PT ;  /* 0x0080000016ff7812 */ /* 0x000fda00078ac0ff */
[----:B------:R0:W-:Y:S04]  /*13b70*/  @!P0 LDGSTS.E.BYPASS.LTC128B.128 [R25+0x29400], desc[UR44][R2.64+0x80], !P5 ;  /* 0x2940008002198fae */ /* 0x0001e8000e901d6c */
[----:B------:R0:W-:Y:S04]  /*13b80*/  @!P0 LDGSTS.E.BYPASS.LTC128B.128 [R25+0x2b400], desc[UR44][R2.64+0x100], !P4 ;  /* 0x2b40010002198fae */ /* 0x0001e8000e101d6c */
[----:B------:R0:W-:Y:S04]  /*13b90*/  @!P0 LDGSTS.E.BYPASS.LTC128B.128 [R25+0x2d400], desc[UR44][R2.64+0x180], !P3 ;  /* 0x2d40018002198fae */ /* 0x0001e8000d901d6c */
[----:B------:R0:W-:Y:S04]  /*13ba0*/  @!P0 LDGSTS.E.BYPASS.LTC128B.128 [R25+0x2f400], desc[UR44][R2.64+0x200], !P2 ;  /* 0x2f40020002198fae */ /* 0x0001e8000d101d6c */
[----:B------:R0:W-:Y:S04]  /*13bb0*/  @!P0 LDGSTS.E.BYPASS.LTC128B.128 [R25+0x31400], desc[UR44][R2.64+0x280], !P1 ;  /* 0x3140028002198fae */ /* 0x0001e8000c901d6c */
[----:B------:R0:W-:Y:S01]  /*13bc0*/  @!P0 LDGSTS.E.BYPASS.LTC128B.128 [R25+0x33400], desc[UR44][R2.64+0x300], P6 ;  /* 0x3340030002198fae */ /* 0x0001e2000b101d6c */
[----:B------:R-:W-:-:S13]  /*13bd0*/  LOP3.LUT P6, RZ, R22, 0x400000, RZ, 0xc0, !PT ;  /* 0x0040000016ff7812 */ /* 0x000fda00078cc0ff */
[----:B------:R0:W-:Y:S02]  /*13be0*/  @!P0 LDGSTS.E.BYPASS.LTC128B.128 [R25+0x35400], desc[UR44][R2.64+0x380], P6 ;  /* 0x3540038002198fae */ /* 0x0001e4000b101d6c */
[----:B0-----:R-:W-:Y:S05]  /*13bf0*/  WARPSYNC.COLLECTIVE R15, `(.L_x_1152) ;  /* 0x000000000f087348 */ /* 0x001fea0003c00000 */
[----:B------:R1:W2:Y:S02]  /*13c00*/  SHFL.IDX P6, R14, R13, R12, R11 ;  /* 0x0000000c0d0e7389 */ /* 0x0002a400000c000b */
[----:B012---:R-:W-:Y:S01]  /*13c10*/  ENDCOLLECTIVE ;  /* 0x000000000000791b */ /* 0x007fe20003800000 */
.L_x_1152:
[----:B------:R-:W-:Y:S02]  /*13c20*/  IMAD.MOV.U32 R13, RZ, RZ, R0 ;  /* 0x000000ffff0d7224 */ /* 0x000fe400078e0000 */
[----:B------:R-:W-:-:S07]  /*13c30*/  IMAD.MOV.U32 R6, RZ, RZ, R14 ;  /* 0x000000ffff067224 */ /* 0x000fce00078e000e */
[----:B------:R-:W-:Y:S05]  /*13c40*/  WARPSYNC.COLLECTIVE R15, `(.L_x_1153) ;  /* 0x000000000f087348 */ /* 0x000fea0003c00000 */
[----:B------:R0:W1:Y:S02]  /*13c50*/  SHFL.IDX P6, R14, R13, R12, R11 ;  /* 0x0000000c0d0e7389 */ /* 0x00006400000c000b */
[----:B01----:R-:W-:Y:S01]  /*13c60*/  ENDCOLLECTIVE ;  /* 0x000000000000791b */ /* 0x003fe20003800000 */
.L_x_1153:
[----:B------:R-:W-:Y:S01]  /*13c70*/  IMAD.MOV.U32 R0, RZ, RZ, R14 ;  /* 0x000000ffff007224 */ /* 0x000fe200078e000e */
[----:B------:R-:W-:Y:S06]  /*13c80*/  BRA `(.L_x_1154) ;  /* 0xffffffb800d87947 */ /* 0x000fec000383ffff */
.L_x_1069:
[----:B0-----:R0:W1:Y:S02]  /*13c90*/  SYNCS.PHASECHK.TRANS64.TRYWAIT P0, [R23+URZ+0x38820], R0 ;  /* 0x03882000170075a7 */ /* 0x001064000800017f */
[----:B-1----:R-:W-:Y:S05]  /*13ca0*/  @!P0 NANOSLEEP.SYNCS 0x989680 ;  /* 0x009896800000895d */ /* 0x002fea0003900000 */
[----:B------:R-:W1:Y:S02]  /*13cb0*/  @!P0 SYNCS.PHASECHK.TRANS64 P0, [R23+URZ+0x38820], R0 ;  /* 0x03882000170085a7 */ /* 0x000e64000800007f */
[----:B-1----:R-:W-:Y:S05]  /*13cc0*/  @!P0 BRA `(.L_x_1069) ;  /* 0xfffffffc00f08947 */ /* 0x002fea000383ffff */
[----:B------:R-:W-:Y:S05]  /*13cd0*/  BRA `(.L_x_1155) ;  /* 0xffffffbc00747947 */ /* 0x000fea000383ffff */
.L_x_1072:
[----:B0-----:R0:W1:Y:S02]  /*13ce0*/  SYNCS.PHASECHK.TRANS64.TRYWAIT P0, [R30+URZ+0x38860], R0 ;  /* 0x038860001e0075a7 */ /* 0x001064000800017f */
[----:B-1----:R-:W-:Y:S05]  /*13cf0*/  @!P0 NANOSLEEP.SYNCS 0x989680 ;  /* 0x009896800000895d */ /* 0x002fea0003900000 */
[----:B------:R-:W1:Y:S02]  /*13d00*/  @!P0 SYNCS.PHASECHK.TRANS64 P0, [R30+URZ+0x38860], R0 ;  /* 0x038860001e0085a7 */ /* 0x000e64000800007f */
[----:B-1----:R-:W-:Y:S05]  /*13d10*/  @!P0 BRA `(.L_x_1072) ;  /* 0xfffffffc00f08947 */ /* 0x002fea000383ffff */
[----:B------:R-:W-:Y:S05]  /*13d20*/  BRA `(.L_x_1156) ;  /* 0xffffffbc00847947 */ /* 0x000fea000383ffff */
.L_x_1073:
[----:B------:R-:W-:Y:S01]  /*13d30*/  BSSY B0, `(.L_x_1157) ;  /* 0x0000008000007945 */ /* 0x000fe20003800000 */
[----:B------:R-:W-:Y:S01]  /*13d40*/  IMAD.MOV.U32 R13, RZ, RZ, R6 ;  /* 0x000000ffff0d7224 */ /* 0x000fe200078e0006 */
[----:B------:R-:W-:Y:S01]  /*13d50*/  MOV R12, RZ ;  /* 0x000000ff000c7202 */ /* 0x000fe20000000f00 */
[----:B------:R-:W-:Y:S02]  /*13d60*/  IMAD.MOV.U32 R11, RZ, RZ, 0x181f ;  /* 0x0000181fff0b7424 */ /* 0x000fe400078e00ff */
[----:B------:R-:W-:-:S07]  /*13d70*/  IMAD.MOV.U32 R15, RZ, RZ, -0x1 ;  /* 0xffffffffff0f7424 */ /* 0x000fce00078e00ff */
[----:B------:R-:W-:Y:S05]  /*13d80*/  WARPSYNC.COLLECTIVE R15, `(.L_x_1158) ;  /* 0x000000000f087348 */ /* 0x000fea0003c00000 */
[----:B------:R0:W1:Y:S02]  /*13d90*/  SHFL.IDX P6, R14, R13, R12, R11 ;  /* 0x0000000c0d0e7389 */ /* 0x00006400000c000b */
[----:B01----:R-:W-:Y:S01]  /*13da0*/  ENDCOLLECTIVE ;  /* 0x000000000000791b */ /* 0x003fe20003800000 */
.L_x_1158:
[----:B------:R-:W-:Y:S05]  /*13db0*/  BSYNC B0 ;  /* 0x0000000000007941 */ /* 0x000fea0003800000 */
.L_x_1157:
[----:B------:R-:W0:Y:S01]  /*13dc0*/  S2R R7, SR_TID.X ;  /* 0x0000000000077919 */ /* 0x000e220000002100 */
[----:B------:R-:W-:Y:S01]  /*13dd0*/  IMAD.MOV.U32 R13, RZ, RZ, R4 ;  /* 0x000000ffff0d7224 */ /* 0x000fe200078e0004 */
[C---:B------:R-:W-:Y:S01]  /*13de0*/  LOP3.LUT P5, RZ, R31.reuse, 0x2, RZ, 0xc0, !PT ;  /* 0x000000021fff7812 */ /* 0x040fe200078ac0ff */
[----:B------:R-:W-:Y:S01]  /*13df0*/  IMAD.MOV.U32 R12, RZ, RZ, RZ ;  /* 0x000000ffff0c7224 */ /* 0x000fe200078e00ff */
[C---:B------:R-:W-:Y:S01]  /*13e00*/  LOP3.LUT P4, RZ, R31.reuse, 0x4, RZ, 0xc0, !PT ;  /* 0x000000041fff7812 */ /* 0x040fe2000788c0ff */
[----:B------:R-:W-:Y:S01]  /*13e10*/  IMAD.MOV.U32 R11, RZ, RZ, 0x181f ;  /* 0x0000181fff0b7424 */ /* 0x000fe200078e00ff */
[C---:B------:R-:W-:Y:S01]  /*13e20*/  LOP3.LUT P3, RZ, R31.reuse, 0x8, RZ, 0xc0, !PT ;  /* 0x000000081fff7812 */ /* 0x040fe2000786c0ff */
[----:B------:R-:W-:Y:S01]  /*13e30*/  IMAD.MOV.U32 R15, RZ, RZ, -0x1 ;  /* 0xffffffffff0f7424 */ /* 0x000fe200078e00ff */
[----:B------:R-:W-:Y:S01]  /*13e40*/  LOP3.LUT P2, RZ, R31, 0x10, RZ, 0xc0, !PT ;  /* 0x000000101fff7812 */ /* 0x000fe2000784c0ff */
[----:B------:R-:W-:Y:S01]  /*13e50*/  IMAD.MOV.U32 R3, RZ, RZ, R14 ;  /* 0x000000ffff037224 */ /* 0x000fe200078e000e */
[----:B------:R-:W-:Y:S01]  /*13e60*/  LOP3.LUT R22, R22, 0xffffffbf, RZ, 0xc0, !PT ;  /* 0xffffffbf16167812 */ /* 0x000fe200078ec0ff */
[----:B------:R-:W-:-:S10]  /*13e70*/  IMAD R5, R5, 0x2, R23 ;  /* 0x0000000205057824 */ /* 0x000fd400078e0217 */
[----:B0-----:R-:W-:Y:S05]  /*13e80*/  WARPSYNC.COLLECTIVE R15, `(.L_x_1159) ;  /* 0x000000000f087348 */ /* 0x001fea0003c00000 */
[----:B------:R1:W2:Y:S02]  /*13e90*/  SHFL.IDX P6, R14, R13, R12, R11 ;  /* 0x0000000c0d0e7389 */ /* 0x0002a400000c000b */
[----:B012---:R-:W-:Y:S01]  /*13ea0*/  ENDCOLLECTIVE ;  /* 0x000000000000791b */ /* 0x007fe20003800000 */
.L_x_1159:
        /* <DEDUP_REMOVED lines=8> */
[----:B------:R-:W-:Y:S02]  /*13f30*/  ISETP.NE.U32.AND P1, PT, R7, 0x1, PT ;  /* 0x000000010700780c */ /* 0x000fe40003f25070 */
[----:B------:R-:W-:Y:S01]  /*13f40*/  PRMT R7, R31, 0x8880, RZ ;  /* 0x000088801f077816 */ /* 0x000fe200000000ff */
        /* <DEDUP_REMOVED lines=8> */
[----:B------:R-:W-:Y:S02]  /*13fd0*/  ISETP.LT.OR P0, PT, R27, 0x1, !P5 ;  /* 0x000000011b00780c */ /* 0x000fe40006f01670 */
[----:B------:R-:W-:-:S11]  /*13fe0*/  LOP3.LUT R22, R22, 0xffffff7f, RZ, 0xc0, !PT ;  /* 0xffffff7f16167812 */ /* 0x000fd600078ec0ff */
        /* <DEDUP_REMOVED lines=10> */
[----:B------:R-:W-:-:S13]  /*14090*/  ISETP.LT.OR P6, PT, R27, 0x1, !P0 ;  /* 0x000000011b00780c */ /* 0x000fda00047c1670 */
[----:B------:R0:W-:Y:S01]  /*140a0*/  LDGSTS.E.BYPASS.LTC128B.128 [R5+0xc400], desc[UR44][R2.64+0x300], !P6 ;  /* 0x0c40030002057fae */ /* 0x0001e2000f101d6c */
[----:B------:R-:W-:-:S13]  /*140b0*/  ISETP.GT.AND P6, PT, R7, -0x1, PT ;  /* 0xffffffff0700780c */ /* 0x000fda0003fc4270 */
[----:B------:R-:W-:Y:S02]  /*140c0*/  @P6 LOP3.LUT R22, R22, 0x80, RZ, 0xfc, !PT ;  /* 0x0000008016166812 */ /* 0x000fe400078efcff */
[----:B------:R-:W-:-:S13]  /*140d0*/  ISETP.LT.OR P6, PT, R27, 0x1, P6 ;  /* 0x000000011b00780c */ /* 0x000fda00037c1670 */
[----:B------:R0:W-:Y:S02]  /*140e0*/  LDGSTS.E.BYPASS.LTC128B.128 [R5+0xe400], desc[UR44][R2.64+0x380], !P6 ;  /* 0x0e40038002057fae */ /* 0x0001e4000f101d6c */
[----:B0-----:R-:W-:Y:S05]  /*140f0*/  WARPSYNC.COLLECTIVE R15, `(.L_x_1160) ;  /* 0x000000000f087348 */ /* 0x001fea0003c00000 */
[----:B------:R1:W2:Y:S02]  /*14100*/  SHFL.IDX P6, R14, R13, R12, R11 ;  /* 0x0000000c0d0e7389 */ /* 0x0002a400000c000b */
[----:B012---:R-:W-:Y:S01]  /*14110*/  ENDCOLLECTIVE ;  /* 0x000000000000791b */ /* 0x007fe20003800000 */
.L_x_1160:
[----:B------:R-:W-:Y:S02]  /*14120*/  IMAD.MOV.U32 R13, RZ, RZ, R4 ;  /* 0x000000ffff0d7224 */ /* 0x000fe400078e0004 */
[----:B------:R-:W-:-:S07]  /*14130*/  IMAD.MOV.U32 R3, RZ, RZ, R14 ;  /* 0x000000ffff037224 */ /* 0x000fce00078e000e */
[----:B------:R-:W-:Y:S05]  /*14140*/  WARPSYNC.COLLECTIVE R15, `(.L_x_1161) ;  /* 0x000000000f087348 */ /* 0x000fea0003c00000 */
[----:B------:R0:W1:Y:S02]  /*14150*/  SHFL.IDX P6, R14, R13, R12, R11 ;  /* 0x0000000c0d0e7389 */ /* 0x00006400000c000b */
[----:B01----:R-:W-:Y:S01]  /*14160*/  ENDCOLLECTIVE ;  /* 0x000000000000791b */ /* 0x003fe20003800000 */
.L_x_1161:
[----:B------:R-:W-:Y:S02]  /*14170*/  IMAD.MOV.U32 R13, RZ, RZ, R6 ;  /* 0x000000ffff0d7224 */ /* 0x000fe400078e0006 */
[----:B------:R-:W-:Y:S01]  /*14180*/  IMAD.MOV.U32 R12, RZ, RZ, 0x2 ;  /* 0x00000002ff0c7424 */ /* 0x000fe200078e00ff */
[----:B------:R-:W-:-:S04]  /*14190*/  MOV R2, R14 ;  /* 0x0000000e00027202 */ /* 0x000fc80000000f00 */
        /* <DEDUP_REMOVED lines=26> */
.L_x_1162:
[----:B------:R-:W-:Y:S02]  /*14340*/  IMAD.MOV.U32 R13, RZ, RZ, R4 ;  /* 0x000000ffff0d7224 */ /* 0x000fe400078e0004 */
[----:B------:R-:W-:-:S07]  /*14350*/  IMAD.MOV.U32 R7, RZ, RZ, R14 ;  /* 0x000000ffff077224 */ /* 0x000fce00078e000e */
[----:B------:R-:W-:Y:S05]  /*14360*/  WARPSYNC.COLLECTIVE R15, `(.L_x_1163) ;  /* 0x000000000f087348 */ /* 0x000fea0003c00000 */
[----:B------:R0:W1:Y:S02]  /*14370*/  SHFL.IDX P6, R14, R13, R12, R11 ;  /* 0x0000000c0d0e7389 */ /* 0x00006400000c000b */
[----:B01----:R-:W-:Y:S01]  /*14380*/  ENDCOLLECTIVE ;  /* 0x000000000000791b */ /* 0x003fe20003800000 */
.L_x_1163:
        /* <DEDUP_REMOVED lines=29> */
.L_x_1164:
[----:B------:R-:W-:Y:S02]  /*14560*/  IMAD.MOV.U32 R13, RZ, RZ, R4 ;  /* 0x000000ffff0d7224 */ /* 0x000fe400078e0004 */
[----:B------:R-:W-:-:S07]  /*14570*/  IMAD.MOV.U32 R6, RZ, RZ, R14 ;  /* 0x000000ffff067224 */ /* 0x000fce00078e000e */
[----:B------:R-:W-:Y:S05]  /*14580*/  WARPSYNC.COLLECTIVE R15, `(.L_x_1165) ;  /* 0x000000000f087348 */ /* 0x000fea0003c00000 */
[----:B------:R0:W1:Y:S02]  /*14590*/  SHFL.IDX P6, R14, R13, R12, R11 ;  /* 0x0000000c0d0e7389 */ /* 0x00006400000c000b */
[----:B01----:R-:W-:Y:S01]  /*145a0*/  ENDCOLLECTIVE ;  /* 0x000000000000791b */ /* 0x003fe20003800000 */
.L_x_1165:
[----:B------:R-:W-:Y:S01]  /*145b0*/  IMAD.MOV.U32 R2, RZ, RZ, R14 ;  /* 0x000000ffff027224 */ /* 0x000fe200078e000e */
[----:B------:R-:W-:Y:S06]  /*145c0*/  BRA `(.L_x_1166) ;  /* 0xffffffbc00187947 */ /* 0x000fec000383ffff */
.L_x_1080:
[----:B0-----:R0:W1:Y:S02]  /*145d0*/  SYNCS.PHASECHK.TRANS64.TRYWAIT P0, [R6+URZ+0x38840], R17 ;  /* 0x03884011060075a7 */ /* 0x001064000800017f */
[----:B-1----:R-:W-:Y:S05]  /*145e0*/  @!P0 NANOSLEEP.SYNCS 0x989680 ;  /* 0x009896800000895d */ /* 0x002fea0003900000 */
[----:B------:R-:W1:Y:S02]  /*145f0*/  @!P0 SYNCS.PHASECHK.TRANS64 P0, [R6+URZ+0x38840], R17 ;  /* 0x03884011060085a7 */ /* 0x000e64000800007f */
[----:B-1----:R-:W-:Y:S05]  /*14600*/  @!P0 BRA `(.L_x_1080) ;  /* 0xfffffffc00f08947 */ /* 0x002fea000383ffff */
[----:B------:R-:W-:Y:S05]  /*14610*/  BRA `(.L_x_1167) ;  /* 0xffffffc000b07947 */ /* 0x000fea000383ffff */
.L_x_1081:
        /* <DEDUP_REMOVED lines=8> */
.L_x_1169:
[----:B------:R-:W-:Y:S05]  /*146a0*/  BSYNC B1 ;  /* 0x0000000000017941 */ /* 0x000fea0003800000 */
.L_x_1168:
[----:B------:R-:W-:Y:S01]  /*146b0*/  IMAD.MOV.U32 R13, RZ, RZ, R20 ;  /* 0x000000ffff0d7224 */ /* 0x000fe200078e0014 */
[----:B------:R-:W-:Y:S01]  /*146c0*/  MOV R3, R14 ;  /* 0x0000000e00037202 */ /* 0x000fe20000000f00 */
[----:B------:R-:W-:Y:S02]  /*146d0*/  IMAD.MOV.U32 R12, RZ, RZ, RZ ;  /* 0x000000ffff0c7224 */ /* 0x000fe400078e00ff */
[----:B------:R-:W-:Y:S02]  /*146e0*/  IMAD.MOV.U32 R11, RZ, RZ, 0x181f ;  /* 0x0000181fff0b7424 */ /* 0x000fe400078e00ff */
[----:B------:R-:W-:Y:S02]  /*146f0*/  IMAD.MOV.U32 R15, RZ, RZ, -0x1 ;  /* 0xffffffffff0f7424 */ /* 0x000fe400078e00ff */
[----:B------:R-:W-:-:S07]  /*14700*/  IMAD R21, R8, 0x2, R23 ;  /* 0x0000000208157824 */ /* 0x000fce00078e0217 */
[----:B------:R-:W-:Y:S05]  /*14710*/  WARPSYNC.COLLECTIVE R15, `(.L_x_1170) ;  /* 0x000000000f087348 */ /* 0x000fea0003c00000 */
[----:B------:R0:W1:Y:S02]  /*14720*/  SHFL.IDX P6, R14, R13, R12, R11 ;  /* 0x0000000c0d0e7389 */ /* 0x00006400000c000b */
[----:B01----:R-:W-:Y:S01]  /*14730*/  ENDCOLLECTIVE ;  /* 0x000000000000791b */ /* 0x003fe20003800000 */
.L_x_1170:
[----:B------:R-:W-:Y:S02]  /*14740*/  IMAD.MOV.U32 R13, RZ, RZ, R27 ;  /* 0x000000ffff0d7224 */ /* 0x000fe400078e001b */
[----:B------:R-:W-:Y:S02]  /*14750*/  IMAD.MOV.U32 R12, RZ, RZ, 0x1 ;  /* 0x00000001ff0c7424 */ /* 0x000fe400078e00ff */
[----:B------:R-:W-:-:S07]  /*14760*/  IMAD.MOV.U32 R2, RZ, RZ, R14 ;  /* 0x000000ffff027224 */ /* 0x000fce00078e000e */
[----:B------:R-:W-:Y:S05]  /*14770*/  WARPSYNC.COLLECTIVE R15, `(.L_x_1171) ;  /* 0x000000000f087348 */ /* 0x000fea0003c00000 */
[----:B------:R0:W1:Y:S02]  /*14780*/  SHFL.IDX P6, R14, R13, R12, R11 ;  /* 0x0000000c0d0e7389 */ /* 0x00006400000c000b */
[----:B01----:R-:W-:Y:S01]  /*14790*/  ENDCOLLECTIVE ;  /* 0x000000000000791b */ /* 0x003fe20003800000 */
.L_x_1171:
        /* <DEDUP_REMOVED lines=11> */
.L_x_1172:
[----:B------:R-:W-:Y:S02]  /*14850*/  IMAD.MOV.U32 R13, RZ, RZ, R27 ;  /* 0x000000ffff0d7224 */ /* 0x000fe400078e001b */
[----:B------:R-:W-:Y:S02]  /*14860*/  IMAD.MOV.U32 R12, RZ, RZ, 0x2 ;  /* 0x00000002ff0c7424 */ /* 0x000fe400078e00ff */
[----:B------:R-:W-:-:S07]  /*14870*/  IMAD.MOV.U32 R2, RZ, RZ, R14 ;  /* 0x000000ffff027224 */ /* 0x000fce00078e000e */
[----:B------:R-:W-:Y:S05]  /*14880*/  WARPSYNC.COLLECTIVE R15, `(.L_x_1173) ;  /* 0x000000000f087348 */ /* 0x000fea0003c00000 */
[----:B------:R0:W1:Y:S02]  /*14890*/  SHFL.IDX P6, R14, R13, R12, R11 ;  /* 0x0000000c0d0e7389 */ /* 0x00006400000c000b */
[----:B01----:R-:W-:Y:S01]  /*148a0*/  ENDCOLLECTIVE ;  /* 0x000000000000791b */ /* 0x003fe20003800000 */
.L_x_1173:
        /* <DEDUP_REMOVED lines=11> */
.L_x_1174:
[----:B------:R-:W-:Y:S02]  /*14960*/  IMAD.MOV.U32 R13, RZ, RZ, R27 ;  /* 0x000000ffff0d7224 */ /* 0x000fe400078e001b */
[----:B------:R-:W-:Y:S02]  /*14970*/  IMAD.MOV.U32 R12, RZ, RZ, 0x3 ;  /* 0x00000003ff0c7424 */ /* 0x000fe400078e00ff */
[----:B------:R-:W-:-:S07]  /*14980*/  IMAD.MOV.U32 R2, RZ, RZ, R14 ;  /* 0x000000ffff027224 */ /* 0x000fce00078e000e */
[----:B------:R-:W-:Y:S05]  /*14990*/  WARPSYNC.COLLECTIVE R15, `(.L_x_1175) ;  /* 0x000000000f087348 */ /* 0x000fea0003c00000 */
[----:B------:R0:W1:Y:S02]  /*149a0*/  SHFL.IDX P6, R14, R13, R12, R11 ;  /* 0x0000000c0d0e7389 */ /* 0x00006400000c000b */
[----:B01----:R-:W-:Y:S01]  /*149b0*/  ENDCOLLECTIVE ;  /* 0x000000000000791b */ /* 0x003fe20003800000 */
.L_x_1175:
        /* <DEDUP_REMOVED lines=11> */
.L_x_1176:
[----:B------:R-:W-:Y:S01]  /*14a70*/  IMAD.MOV.U32 R2, RZ, RZ, R14 ;  /* 0x000000ffff027224 */ /* 0x000fe200078e000e */
[----:B------:R-:W-:Y:S06]  /*14a80*/  BRA `(.L_x_1177) ;  /* 0xffffffc000407947 */ /* 0x000fec000383ffff */
.L_x_1086:
[----:B---3--:R3:W4:Y:S02]  /*14a90*/  SYNCS.PHASECHK.TRANS64.TRYWAIT P0, [R6+URZ+0x38860], R17 ;  /* 0x03886011060075a7 */ /* 0x008724000800017f */
[----:B----4-:R-:W-:Y:S05]  /*14aa0*/  @!P0 NANOSLEEP.SYNCS 0x989680 ;  /* 0x009896800000895d */ /* 0x010fea0003900000 */
[----:B------:R-:W4:Y:S02]  /*14ab0*/  @!P0 SYNCS.PHASECHK.TRANS64 P0, [R6+URZ+0x38860], R17 ;  /* 0x03886011060085a7 */ /* 0x000f24000800007f */
[----:B----4-:R-:W-:Y:S05]  /*14ac0*/  @!P0 BRA `(.L_x_1086) ;  /* 0xfffffffc00f08947 */ /* 0x010fea000383ffff */
[----:B------:R-:W-:Y:S05]  /*14ad0*/  BRA `(.L_x_1178) ;  /* 0xffffffc000907947 */ /* 0x000fea000383ffff */
.L_x_1087:
        /* <DEDUP_REMOVED lines=8> */
.L_x_1180:
[----:B------:R-:W-:Y:S05]  /*14b60*/  BSYNC B1 ;  /* 0x0000000000017941 */ /* 0x000fea0003800000 */
.L_x_1179:
[----:B------:R-:W-:Y:S01]  /*14b70*/  IMAD.MOV.U32 R13, RZ, RZ, R9 ;  /* 0x000000ffff0d7224 */ /* 0x000fe200078e0009 */
[C---:B------:R-:W-:Y:S01]  /*14b80*/  LOP3.LUT P2, RZ, R22.reuse, 0x200, RZ, 0xc0, !PT ;  /* 0x0000020016ff7812 */ /* 0x040fe2000784c0ff */
[----:B------:R-:W-:Y:S01]  /*14b90*/  IMAD.MOV.U32 R12, RZ, RZ, RZ ;  /* 0x000000ffff0c7224 */ /* 0x000fe200078e00ff */
[C---:B------:R-:W-:Y:S01]  /*14ba0*/  LOP3.LUT P1, RZ, R22.reuse, 0x20, RZ, 0xc0, !PT ;  /* 0x0000002016ff7812 */ /* 0x040fe2000782c0ff */
[----:B------:R-:W-:Y:S01]  /*14bb0*/  IMAD.MOV.U32 R11, RZ, RZ, 0x181f ;  /* 0x0000181fff0b7424 */ /* 0x000fe200078e00ff */
[----:B------:R-:W-:Y:S01]  /*14bc0*/  LOP3.LUT R22, R22, 0xffbfffff, RZ, 0xc0, !PT ;  /* 0xffbfffff16167812 */ /* 0x000fe200078ec0ff */
[----:B------:R-:W-:Y:S02]  /*14bd0*/  IMAD.MOV.U32 R15, RZ, RZ, -0x1 ;  /* 0xffffffffff0f7424 */ /* 0x000fe400078e00ff */
[----:B------:R-:W-:Y:S01]  /*14be0*/  IMAD.MOV.U32 R3, RZ, RZ, R14 ;  /* 0x000000ffff037224 */ /* 0x000fe200078e000e */
[----:B------:R-:W-:Y:S01]  /*14bf0*/  @P3 LOP3.LUT R22, R22, 0x400000, RZ, 0xfc, !PT ;  /* 0x0040000016163812 */ /* 0x000fe200078efcff */
[----:B------:R-:W-:-:S07]  /*14c00*/  IMAD R17, R17, 0x2, R23 ;  /* 0x0000000211117824 */ /* 0x000fce00078e0217 */
[----:B------:R-:W-:Y:S05]  /*14c10*/  WARPSYNC.COLLECTIVE R15, `(.L_x_1181) ;  /* 0x000000000f087348 */ /* 0x000fea0003c00000 */
[----:B------:R0:W1:Y:S02]  /*14c20*/  SHFL.IDX P6, R14, R13, R12, R11 ;  /* 0x0000000c0d0e7389 */ /* 0x00006400000c000b */
[----:B01----:R-:W-:Y:S01]  /*14c30*/  ENDCOLLECTIVE ;  /* 0x000000000000791b */ /* 0x003fe20003800000 */
.L_x_1181:
[C---:B------:R-:W-:Y:S01]  /*14c40*/  LOP3.LUT P3, RZ, R22.reuse, 0x10, RZ, 0xc0, !PT ;  /* 0x0000001016ff7812 */ /* 0x040fe2000786c0ff */
[----:B------:R-:W-:Y:S02]  /*14c50*/  IMAD.MOV.U32 R13, RZ, RZ, R10 ;  /* 0x000000ffff0d7224 */ /* 0x000fe400078e000a */
[----:B------:R-:W-:Y:S01]  /*14c60*/  IMAD.MOV.U32 R12, RZ, RZ, 0x1 ;  /* 0x00000001ff0c7424 */ /* 0x000fe200078e00ff */
[----:B------:R-:W-:Y:S02]  /*14c70*/  MOV R2, R14 ;  /* 0x0000000e00027202 */ /* 0x000fe40000000f00 */
[----:B------:R-:W-:Y:S02]  /*14c80*/  LOP3.LUT P6, RZ, R22, 0x400, RZ, 0xc0, !PT ;  /* 0x0000040016ff7812 */ /* 0x000fe400078cc0ff */
[----:B------:R-:W-:Y:S02]  /*14c90*/  IADD3 R2, P0, R2, R0, RZ ;  /* 0x0000000002027210 */ /* 0x000fe40007f1e0ff */
[----:B------:R-:W-:-:S03]  /*14ca0*/  LOP3.LUT R22, R22, 0xfeffffff, RZ, 0xc0, !PT ;  /* 0xfeffffff16167812 */ /* 0x000fc600078ec0ff */
[----:B------:R-:W-:Y:S01]  /*14cb0*/  IMAD.X R3, RZ, RZ, R3, P0 ;  /* 0x000000ffff037224 */ /* 0x000fe200000e0603 */
[----:B------:R-:W-:Y:S02]  /*14cc0*/  ISETP.NE.U32.AND P0, PT, R31, RZ, PT ;  /* 0x000000ff1f00720c */ /* 0x000fe40003f05070 */
[----:B------:R-:W-:-:S03]  /*14cd0*/  @P3 LOP3.LUT R22, R22, 0x1000000, RZ, 0xfc, !PT ;  /* 0x0100000016163812 */ /* 0x000fc600078efcff */
[----:B------:R-:W-:Y:S01]  /*14ce0*/  @!PT LDS RZ, [RZ] ;  /* 0x00000000fffff984 */ /* 0x000fe20000000800 */
[----:B------:R-:W-:Y:S01]  /*14cf0*/  @!PT LDS RZ, [RZ] ;  /* 0x00000000fffff984 */ /* 0x000fe20000000800 */
[----:B------:R-:W-:Y:S01]  /*14d00*/  @!PT LDS RZ, [RZ] ;  /* 0x00000000fffff984 */ /* 0x000fe20000000800 */
[----:B------:R0:W-:Y:S08]  /*14d10*/  LDGSTS.E.BYPASS.LTC128B.128 [R17+0x400], desc[UR44][R2.64], !P6 ;  /* 0x0040000002117fae */ /* 0x0001f0000f101d6c */
[----:B0-----:R-:W-:Y:S05]  /*14d20*/  WARPSYNC.COLLECTIVE R15, `(.L_x_1182) ;  /* 0x000000000f087348 */ /* 0x001fea0003c00000 */
[----:B------:R1:W2:Y:S02]  /*14d30*/  SHFL.IDX P6, R14, R13, R12, R11 ;  /* 0x0000000c0d0e7389 */ /* 0x0002a400000c000b */
[----:B012---:R-:W-:Y:S01]  /*14d40*/  ENDCOLLECTIVE ;  /* 0x000000000000791b */ /* 0x007fe20003800000 */
.L_x_1182:
        /* <DEDUP_REMOVED lines=16> */
.L_x_1183:
        /* <DEDUP_REMOVED lines=19> */
.L_x_1184:
        /* <DEDUP_REMOVED lines=14> */
.L_x_1185:
        /* <DEDUP_REMOVED lines=16> */
.L_x_1186:
        /* <DEDUP_REMOVED lines=14> */
.L_x_1187:
[----:B------:R-:W-:Y:S05]  /*15240*/  BRA `(.L_x_1188) ;  /* 0xffffffbc00fc7947 */ /* 0x000fea000383ffff */
.L_x_1095:
[----:B------:R-:W-:Y:S01]  /*15250*/  BSSY B0, `(.L_x_1189) ;  /* 0x0000008000007945 */ /* 0x000fe20003800000 */
[----:B------:R-:W-:Y:S01]  /*15260*/  MOV R13, R16 ;  /* 0x00000010000d7202 */ /* 0x000fe20000000f00 */
[----:B------:R-:W-:Y:S02]  /*15270*/  IMAD.MOV.U32 R12, RZ, RZ, RZ ;  /* 0x000000ffff0c7224 */ /* 0x000fe400078e00ff */
[----:B------:R-:W-:Y:S02]  /*15280*/  IMAD.MOV.U32 R11, RZ, RZ, 0x1f ;  /* 0x0000001fff0b7424 */ /* 0x000fe400078e00ff */
[----:B------:R-:W-:-:S07]  /*15290*/  IMAD.MOV.U32 R15, RZ, RZ, -0x1 ;  /* 0xffffffffff0f7424 */ /* 0x000fce00078e00ff */
[----:B-123--:R-:W-:Y:S05]  /*152a0*/  WARPSYNC.COLLECTIVE R15, `(.L_x_1190) ;  /* 0x000000000f087348 */ /* 0x00efea0003c00000 */
[----:B------:R0:W4:Y:S02]  /*152b0*/  SHFL.IDX P6, R14, R13, R12, R11 ;  /* 0x0000000c0d0e7389 */ /* 0x00012400000c000b */
[----:B01234-:R-:W-:Y:S01]  /*152c0*/  ENDCOLLECTIVE ;  /* 0x000000000000791b */ /* 0x01ffe20003800000 */
.L_x_1190:
[----:B------:R-:W-:Y:S05]  /*152d0*/  BSYNC B0 ;  /* 0x0000000000007941 */ /* 0x000fea0003800000 */
.L_x_1189:
        /* <DEDUP_REMOVED lines=9> */
.L_x_1191:
[----:B------:R-:W-:Y:S02]  /*15370*/  ULDC UR4, c[0x0][0xd3c] ;  /* 0x00034f0000047ab9 */ /* 0x000fe40000000800 */
[----:B------:R-:W-:-:S13]  /*15380*/  ISETP.GE.OR P1, PT, R5, UR4, !P0 ;  /* 0x0000000405007c0c */ /* 0x000fda000c726670 */
[----:B------:R-:W0:Y:S01]  /*15390*/  @!P1 LDC.64 R2, c[0x0][0xd80] ;  /* 0x00036000ff029b82 */ /* 0x000e220000000a00 */
[----:B------:R-:W-:Y:S02]  /*153a0*/  IMAD.MOV.U32 R11, RZ, RZ, RZ ;  /* 0x000000ffff0b7224 */ /* 0x000fe400078e00ff */
        /* <DEDUP_REMOVED lines=14> */
.L_x_1192:
[----:B------:R-:W-:Y:S02]  /*15490*/  MOV R12, 0x2 ;  /* 0x00000002000c7802 */ /* 0x000fe40000000f00 */
[----:B------:R-:W-:-:S05]  /*154a0*/  SEL R6, R14, RZ, P1 ;  /* 0x000000ff0e067207 */ /* 0x000fca0000800000 */
[----:B------:R-:W-:-:S04]  /*154b0*/  IMAD.IADD R6, R5, 0x1, R6 ;  /* 0x0000000105067824 */ /* 0x000fc800078e0206 */
[----:B------:R-:W-:-:S07]  /*154c0*/  IMAD.MOV.U32 R13, RZ, RZ, R6 ;  /* 0x000000ffff0d7224 */ /* 0x000fce00078e0006 */
[----:B------:R-:W-:Y:S05]  /*154d0*/  WARPSYNC.COLLECTIVE R15, `(.L_x_1193) ;  /* 0x000000000f087348 */ /* 0x000fea0003c00000 */
[----:B------:R0:W1:Y:S02]  /*154e0*/  SHFL.UP P6, R14, R13, R12, R11 ;  /* 0x0400000c0d0e7389 */ /* 0x00006400000c000b */
[----:B01----:R-:W-:Y:S01]  /*154f0*/  ENDCOLLECTIVE ;  /* 0x000000000000791b */ /* 0x003fe20003800000 */
.L_x_1193:
[----:B------:R-:W-:Y:S01]  /*15500*/  IMAD.MOV.U32 R12, RZ, RZ, 0x4 ;  /* 0x00000004ff0c7424 */ /* 0x000fe200078e00ff */
[----:B------:R-:W-:-:S05]  /*15510*/  SEL R7, R14, RZ, P2 ;  /* 0x000000ff0e077207 */ /* 0x000fca0001000000 */
[----:B------:R-:W-:-:S04]  /*15520*/  IMAD.IADD R7, R6, 0x1, R7 ;  /* 0x0000000106077824 */ /* 0x000fc800078e0207 */
[----:B------:R-:W-:-:S07]  /*15530*/  IMAD.MOV.U32 R13, RZ, RZ, R7 ;  /* 0x000000ffff0d7224 */ /* 0x000fce00078e0007 */
[----:B------:R-:W-:Y:S05]  /*15540*/  WARPSYNC.COLLECTIVE R15, `(.L_x_1194) ;  /* 0x000000000f087348 */ /* 0x000fea0003c00000 */
[----:B------:R0:W1:Y:S02]  /*15550*/  SHFL.UP P6, R14, R13, R12, R11 ;  /* 0x0400000c0d0e7389 */ /* 0x00006400000c000b */
[----:B01----:R-:W-:Y:S01]  /*15560*/  ENDCOLLECTIVE ;  /* 0x000000000000791b */ /* 0x003fe20003800000 */
.L_x_1194:
[----:B------:R-:W-:Y:S01]  /*15570*/  IMAD.MOV.U32 R12, RZ, RZ, 0x8 ;  /* 0x00000008ff0c7424 */ /* 0x000fe200078e00ff */
[----:B------:R-:W-:-:S05]  /*15580*/  SEL R2, R14, RZ, P3 ;  /* 0x000000ff0e027207 */ /* 0x000fca0001800000 */
[----:B------:R-:W-:-:S04]  /*15590*/  IMAD.IADD R2, R7, 0x1, R2 ;  /* 0x0000000107027824 */ /* 0x000fc800078e0202 */
[----:B------:R-:W-:-:S07]  /*155a0*/  IMAD.MOV.U32 R13, RZ, RZ, R2 ;  /* 0x000000ffff0d7224 */ /* 0x000fce00078e0002 */
[----:B------:R-:W-:Y:S05]  /*155b0*/  WARPSYNC.COLLECTIVE R15, `(.L_x_1195) ;  /* 0x000000000f087348 */ /* 0x000fea0003c00000 */
[----:B------:R0:W1:Y:S02]  /*155c0*/  SHFL.UP P6, R14, R13, R12, R11 ;  /* 0x0400000c0d0e7389 */ /* 0x00006400000c000b */
[----:B01----:R-:W-:Y:S01]  /*155d0*/  ENDCOLLECTIVE ;  /* 0x000000000000791b */ /* 0x003fe20003800000 */
.L_x_1195:
[----:B------:R-:W-:Y:S01]  /*155e0*/  IMAD.MOV.U32 R12, RZ, RZ, 0x10 ;  /* 0x00000010ff0c7424 */ /* 0x000fe200078e00ff */
[----:B------:R-:W-:-:S05]  /*155f0*/  SEL R3, R14, RZ, P4 ;  /* 0x000000ff0e037207 */ /* 0x000fca0002000000 */
[----:B------:R-:W-:-:S04]  /*15600*/  IMAD.IADD R3, R2, 0x1, R3 ;  /* 0x0000000102037824 */ /* 0x000fc800078e0203 */
[----:B------:R-:W-:-:S07]  /*15610*/  IMAD.MOV.U32 R13, RZ, RZ, R3 ;  /* 0x000000ffff0d7224 */ /* 0x000fce00078e0003 */
[----:B------:R-:W-:Y:S05]  /*15620*/  WARPSYNC.COLLECTIVE R15, `(.L_x_1196) ;  /* 0x000000000f087348 */ /* 0x000fea0003c00000 */
[----:B------:R0:W1:Y:S02]  /*15630*/  SHFL.UP P6, R14, R13, R12, R11 ;  /* 0x0400000c0d0e7389 */ /* 0x00006400000c000b */
[----:B01----:R-:W-:Y:S01]  /*15640*/  ENDCOLLECTIVE ;  /* 0x000000000000791b */ /* 0x003fe20003800000 */
.L_x_1196:
        /* <DEDUP_REMOVED lines=8> */
.L_x_1197:
[----:B------:R-:W-:Y:S05]  /*156d0*/  BRA `(.L_x_1198) ;  /* 0xffffffc000907947 */ /* 0x000fea000383ffff */
.L_x_1100:
[----:B------:R-:W-:Y:S01]  /*156e0*/  BSSY B0, `(.L_x_1199) ;  /* 0x0000008000007945 */ /* 0x000fe20003800000 */
[----:B-----5:R-:W-:Y:S01]  /*156f0*/  IMAD.MOV.U32 R13, RZ, RZ, R5 ;  /* 0x000000ffff0d7224 */ /* 0x020fe200078e0005 */
[----:B------:R-:W-:Y:S01]  /*15700*/  MOV R15, 0xffffffff ;  /* 0xffffffff000f7802 */ /* 0x000fe20000000f00 */
[----:B------:R-:W-:Y:S02]  /*15710*/  IMAD.MOV.U32 R12, RZ, RZ, 0x1 ;  /* 0x00000001ff0c7424 */ /* 0x000fe400078e00ff */
[----:B------:R-:W-:-:S07]  /*15720*/  IMAD.MOV.U32 R11, RZ, RZ, RZ ;  /* 0x000000ffff0b7224 */ /* 0x000fce00078e00ff */
[----:B01----:R-:W-:Y:S05]  /*15730*/  WARPSYNC.COLLECTIVE R15, `(.L_x_1200) ;  /* 0x000000000f087348 */ /* 0x003fea0003c00000 */
[----:B------:R2:W3:Y:S02]  /*15740*/  SHFL.UP P6, R14, R13, R12, R11 ;  /* 0x0400000c0d0e7389 */ /* 0x0004e400000c000b */
[----:B0123--:R-:W-:Y:S01]  /*15750*/  ENDCOLLECTIVE ;  /* 0x000000000000791b */ /* 0x00ffe20003800000 */
.L_x_1200:
[----:B------:R-:W-:Y:S05]  /*15760*/  BSYNC B0 ;  /* 0x0000000000007941 */ /* 0x000fea0003800000 */
.L_x_1199:
        /* <DEDUP_REMOVED lines=8> */
.L_x_1201:
[----:B------:R-:W-:Y:S01]  /*157f0*/  IMAD.MOV.U32 R12, RZ, RZ, 0x4 ;  /* 0x00000004ff0c7424 */ /* 0x000fe200078e00ff */
[----:B------:R-:W-:-:S05]  /*15800*/  SEL R2, R14, RZ, P2 ;  /* 0x000000ff0e027207 */ /* 0x000fca0001000000 */
[----:B------:R-:W-:-:S04]  /*15810*/  IMAD.IADD R2, R13, 0x1, R2 ;  /* 0x000000010d027824 */ /* 0x000fc800078e0202 */
[----:B------:R-:W-:-:S07]  /*15820*/  IMAD.MOV.U32 R13, RZ, RZ, R2 ;  /* 0x000000ffff0d7224 */ /* 0x000fce00078e0002 */
[----:B------:R-:W-:Y:S05]  /*15830*/  WARPSYNC.COLLECTIVE R15, `(.L_x_1202) ;  /* 0x000000000f087348 */ /* 0x000fea0003c00000 */
[----:B------:R0:W1:Y:S02]  /*15840*/  SHFL.UP P6, R14, R13, R12, R11 ;  /* 0x0400000c0d0e7389 */ /* 0x00006400000c000b */
[----:B01----:R-:W-:Y:S01]  /*15850*/  ENDCOLLECTIVE ;  /* 0x000000000000791b */ /* 0x003fe20003800000 */
.L_x_1202:
[----:B------:R-:W-:Y:S01]  /*15860*/  IMAD.MOV.U32 R12, RZ, RZ, 0x8 ;  /* 0x00000008ff0c7424 */ /* 0x000fe200078e00ff */
[----:B------:R-:W-:-:S05]  /*15870*/  SEL R3, R14, RZ, P3 ;  /* 0x000000ff0e037207 */ /* 0x000fca0001800000 */
[----:B------:R-:W-:-:S04]  /*15880*/  IMAD.IADD R3, R2, 0x1, R3 ;  /* 0x0000000102037824 */ /* 0x000fc800078e0203 */
[----:B------:R-:W-:-:S07]  /*15890*/  IMAD.MOV.U32 R13, RZ, RZ, R3 ;  /* 0x000000ffff0d7224 */ /* 0x000fce00078e0003 */
[----:B------:R-:W-:Y:S05]  /*158a0*/  WARPSYNC.COLLECTIVE R15, `(.L_x_1203) ;  /* 0x000000000f087348 */ /* 0x000fea0003c00000 */
[----:B------:R0:W1:Y:S02]  /*158b0*/  SHFL.UP P6, R14, R13, R12, R11 ;  /* 0x0400000c0d0e7389 */ /* 0x00006400000c000b */
[----:B01----:R-:W-:Y:S01]  /*158c0*/  ENDCOLLECTIVE ;  /* 0x000000000000791b */ /* 0x003fe20003800000 */
.L_x_1203:
[----:B------:R-:W-:Y:S01]  /*158d0*/  IMAD.MOV.U32 R12, RZ, RZ, 0x10 ;  /* 0x00000010ff0c7424 */ /* 0x000fe200078e00ff */
[----:B------:R-:W-:-:S05]  /*158e0*/  SEL R4, R14, RZ, P4 ;  /* 0x000000ff0e047207 */ /* 0x000fca0002000000 */
[----:B------:R-:W-:-:S04]  /*158f0*/  IMAD.IADD R4, R3, 0x1, R4 ;  /* 0x0000000103047824 */ /* 0x000fc800078e0204 */
[----:B------:R-:W-:-:S07]  /*15900*/  IMAD.MOV.U32 R13, RZ, RZ, R4 ;  /* 0x000000ffff0d7224 */ /* 0x000fce00078e0004 */
[----:B------:R-:W-:Y:S05]  /*15910*/  WARPSYNC.COLLECTIVE R15, `(.L_x_1204) ;  /* 0x000000000f087348 */ /* 0x000fea0003c00000 */
[----:B------:R0:W1:Y:S02]  /*15920*/  SHFL.UP P6, R14, R13, R12, R11 ;  /* 0x0400000c0d0e7389 */ /* 0x00006400000c000b */
[----:B01----:R-:W-:Y:S01]  /*15930*/  ENDCOLLECTIVE ;  /* 0x000000000000791b */ /* 0x003fe20003800000 */
.L_x_1204:
[----:B------:R-:W-:Y:S01]  /*15940*/  IMAD.MOV.U32 R12, RZ, RZ, 0x1f ;  /* 0x0000001fff0c7424 */ /* 0x000fe200078e00ff */
[----:B------:R-:W-:Y:S02]  /*15950*/  MOV R11, 0x1f ;  /* 0x0000001f000b7802 */ /* 0x000fe40000000f00 */
[----:B------:R-:W-:-:S05]  /*15960*/  SEL R3, R14, RZ, P5 ;  /* 0x000000ff0e037207 */ /* 0x000fca0002800000 */
[----:B------:R-:W-:-:S04]  /*15970*/  IMAD.IADD R2, R4, 0x1, R3 ;  /* 0x0000000104027824 */ /* 0x000fc800078e0203 */
[----:B------:R-:W-:-:S07]  /*15980*/  IMAD.MOV.U32 R13, RZ, RZ, R2 ;  /* 0x000000ffff0d7224 */ /* 0x000fce00078e0002 */
[----:B------:R-:W-:Y:S05]  /*15990*/  WARPSYNC.COLLECTIVE R15, `(.L_x_1205) ;  /* 0x000000000f087348 */ /* 0x000fea0003c00000 */
[----:B------:R0:W1:Y:S02]  /*159a0*/  SHFL.IDX P6, R14, R13, R12, R11 ;  /* 0x0000000c0d0e7389 */ /* 0x00006400000c000b */
[----:B01----:R-:W-:Y:S01]  /*159b0*/  ENDCOLLECTIVE ;  /* 0x000000000000791b */ /* 0x003fe20003800000 */
.L_x_1205:
[----:B------:R-:W-:Y:S05]  /*159c0*/  BRA `(.L_x_1206) ;  /* 0xffffffc000707947 */ /* 0x000fea000383ffff */
.L_x_1102:
[----:B------:R-:W-:Y:S01]  /*159d0*/  BSSY B0, `(.L_x_1207) ;  /* 0x0000006000007945 */ /* 0x000fe20003800000 */
[----:B------:R-:W-:Y:S01]  /*159e0*/  PLOP3.LUT P6, PT, P6, PT, PT, 0x8, 0x0 ;  /* 0x000000000000781c */ /* 0x000fe200037ce170 */
[----:B------:R-:W-:-:S12]  /*159f0*/  IMAD.MOV.U32 R15, RZ, RZ, -0x1 ;  /* 0xffffffffff0f7424 */ /* 0x000fd800078e00ff */
[----:B01----:R-:W-:Y:S05]  /*15a00*/  WARPSYNC.COLLECTIVE R15, `(.L_x_1208) ;  /* 0x000000000f087348 */ /* 0x003fea0003c00000 */
[----:B------:R-:W-:Y:S01]  /*15a10*/  VOTE.ANY R14, PT, P6 ;  /* 0x00000000000e7806 */ /* 0x000fe200030e0100 */
[----:B01----:R-:W-:Y:S06]  /*15a20*/  ENDCOLLECTIVE ;  /* 0x000000000000791b */ /* 0x003fec0003800000 */
.L_x_1208:
[----:B------:R-:W-:Y:S05]  /*15a30*/  BSYNC B0 ;  /* 0x0000000000007941 */ /* 0x000fea0003800000 */
.L_x_1207:
        /* <DEDUP_REMOVED lines=9> */
.L_x_1209:
[----:B------:R-:W-:Y:S01]  /*15ad0*/  IMAD.MOV.U32 R5, RZ, RZ, R14 ;  /* 0x000000ffff057224 */ /* 0x000fe200078e000e */
[----:B------:R-:W-:Y:S06]  /*15ae0*/  BRA `(.L_x_1210) ;  /* 0xffffffc000607947 */ /* 0x000fec000383ffff */
.L_x_1104:
[----:B------:R-:W-:Y:S01]  /*15af0*/  BSSY B0, `(.L_x_1211) ;  /* 0x0000007000007945 */ /* 0x000fe20003800000 */
[----:B------:R-:W-:Y:S02]  /*15b00*/  IMAD.MOV.U32 R13, RZ, RZ, R2 ;  /* 0x000000ffff0d7224 */ /* 0x000fe400078e0002 */
[----:B------:R-:W-:Y:S02]  /*15b10*/  IMAD.MOV.U32 R11, RZ, RZ, 0x1f ;  /* 0x0000001fff0b7424 */ /* 0x000fe400078e00ff */
[----:B------:R-:W-:-:S07]  /*15b20*/  IMAD.MOV.U32 R15, RZ, RZ, -0x1 ;  /* 0xffffffffff0f7424 */ /* 0x000fce00078e00ff */
[----:B0123--:R-:W-:Y:S05]  /*15b30*/  WARPSYNC.COLLECTIVE R15, `(.L_x_1212) ;  /* 0x000000000f087348 */ /* 0x00ffea0003c00000 */
[----:B------:R4:W0:Y:S02]  /*15b40*/  SHFL.IDX P6, R14, R13, R12, R11 ;  /* 0x0000000c0d0e7389 */ /* 0x00082400000c000b */
[----:B01234-:R-:W-:Y:S01]  /*15b50*/  ENDCOLLECTIVE ;  /* 0x000000000000791b */ /* 0x01ffe20003800000 */
.L_x_1212:
[----:B------:R-:W-:Y:S05]  /*15b60*/  BSYNC B0 ;  /* 0x0000000000007941 */ /* 0x000fea0003800000 */
.L_x_1211:
[----:B------:R-:W-:Y:S05]  /*15b70*/  BRA `(.L_x_1103) ;  /* 0xffffffc000587947 */ /* 0x000fea000383ffff */
.L_x_1108:
[----:B0-----:R0:W1:Y:S02]  /*15b80*/  SYNCS.PHASECHK.TRANS64.TRYWAIT P0, [R7+URZ+0x38820], R0 ;  /* 0x03882000070075a7 */ /* 0x001064000800017f */
[----:B-1----:R-:W-:Y:S05]  /*15b90*/  @!P0 NANOSLEEP.SYNCS 0x989680 ;  /* 0x009896800000895d */ /* 0x002fea0003900000 */
[----:B------:R-:W1:Y:S02]  /*15ba0*/  @!P0 SYNCS.PHASECHK.TRANS64 P0, [R7+URZ+0x38820], R0 ;  /* 0x03882000070085a7 */ /* 0x000e64000800007f */
[----:B-1----:R-:W-:Y:S05]  /*15bb0*/  @!P0 BRA `(.L_x_1108) ;  /* 0xfffffffc00f08947 */ /* 0x002fea000383ffff */
[----:B------:R-:W-:Y:S05]  /*15bc0*/  BRA `(.L_x_1213) ;  /* 0xffffffc400447947 */ /* 0x000fea000383ffff */
.L_x_1109:
        /* <DEDUP_REMOVED lines=8> */
[----:B0-234-:R-:W-:Y:S05]  /*15c50*/  WARPSYNC.COLLECTIVE R15, `(.L_x_1215) ;  /* 0x000000000f087348 */ /* 0x01dfea0003c00000 */
[----:B------:R1:W0:Y:S02]  /*15c60*/  SHFL.IDX P6, R14, R13, R12, R11 ;  /* 0x0000000c0d0e7389 */ /* 0x00022400000c000b */
[----:B01234-:R-:W-:Y:S01]  /*15c70*/  ENDCOLLECTIVE ;  /* 0x000000000000791b */ /* 0x01ffe20003800000 */
.L_x_1215:
[----:B------:R-:W-:Y:S05]  /*15c80*/  BSYNC B0 ;  /* 0x0000000000007941 */ /* 0x000fea0003800000 */
.L_x_1214:
[----:B------:R-:W-:Y:S05]  /*15c90*/  BRA `(.L_x_1216) ;  /* 0xffffffc4002c7947 */ /* 0x000fea000383ffff */
.L_x_1112:
[----:B------:R-:W-:Y:S01]  /*15ca0*/  BSSY B1, `(.L_x_1217) ;  /* 0x0000006000017945 */ /* 0x000fe20003800000 */
[----:B------:R-:W-:-:S07]  /*15cb0*/  IMAD.MOV.U32 R15, RZ, RZ, -0x1 ;  /* 0xffffffffff0f7424 */ /* 0x000fce00078e00ff */
[----:B0-234-:R-:W-:Y:S05]  /*15cc0*/  WARPSYNC.COLLECTIVE R15, `(.L_x_1218) ;  /* 0x000000000f0c7348 */ /* 0x01dfea0003c00000 */
[----:B------:R-:W-:Y:S02]  /*15cd0*/  ELECT P6, UR62, PT ;  /* 0x00000000003e782f */ /* 0x000fe400038c0000 */
[----:B------:R-:W-:Y:S01]  /*15ce0*/  MOV R14, UR62 ;  /* 0x0000003e000e7c02 */ /* 0x000fe20008000f00 */
[----:B0-234-:R-:W-:Y:S10]  /*15cf0*/  ENDCOLLECTIVE ;  /* 0x000000000000791b */ /* 0x01dff40003800000 */
.L_x_1218:
[----:B------:R-:W-:Y:S05]  /*15d00*/  BSYNC B1 ;  /* 0x0000000000017941 */ /* 0x000fea0003800000 */
.L_x_1217:
[----:B------:R-:W-:Y:S05]  /*15d10*/  BRA `(.L_x_1219) ;  /* 0xffffffc400247947 */ /* 0x000fea000383ffff */
.L_x_1114:
[----:B0-----:R0:W1:Y:S02]  /*15d20*/  SYNCS.PHASECHK.TRANS64.TRYWAIT P1, [R5+URZ+0x38840], R0 ;  /* 0x03884000050075a7 */ /* 0x001064000802017f */
[----:B-1----:R-:W-:Y:S05]  /*15d30*/  @!P1 NANOSLEEP.SYNCS 0x989680 ;  /* 0x009896800000995d */ /* 0x002fea0003900000 */
[----:B------:R-:W1:Y:S02]  /*15d40*/  @!P1 SYNCS.PHASECHK.TRANS64 P1, [R5+URZ+0x38840], R0 ;  /* 0x03884000050095a7 */ /* 0x000e64000802007f */
[----:B-1----:R-:W-:Y:S05]  /*15d50*/  @!P1 BRA `(.L_x_1114) ;  /* 0xfffffffc00f09947 */ /* 0x002fea000383ffff */
[----:B------:R-:W-:Y:S05]  /*15d60*/  BRA `(.L_x_1220) ;  /* 0xffffffc400447947 */ /* 0x000fea000383ffff */
.L_x_1116:
[----:B-1----:R1:W0:Y:S02]  /*15d70*/  SYNCS.PHASECHK.TRANS64.TRYWAIT P1, [R3+URZ+0x38840], R2 ;  /* 0x03884002030075a7 */ /* 0x002224000802017f */
[----:B0-----:R-:W-:Y:S05]  /*15d80*/  @!P1 NANOSLEEP.SYNCS 0x989680 ;  /* 0x009896800000995d */ /* 0x001fea0003900000 */
[----:B------:R-:W0:Y:S02]  /*15d90*/  @!P1 SYNCS.PHASECHK.TRANS64 P1, [R3+URZ+0x38840], R2 ;  /* 0x03884002030095a7 */ /* 0x000e24000802007f */
[----:B0-----:R-:W-:Y:S05]  /*15da0*/  @!P1 BRA `(.L_x_1116) ;  /* 0xfffffffc00f09947 */ /* 0x001fea000383ffff */
[----:B------:R-:W-:Y:S05]  /*15db0*/  BRA `(.L_x_1221) ;  /* 0xffffffc400507947 */ /* 0x000fea000383ffff */
.L_x_1118:
[----:B------:R0:W0:Y:S02]  /*15dc0*/  SYNCS.PHASECHK.TRANS64.TRYWAIT P1, [R5+URZ+0x38860], R0 ;  /* 0x03886000050075a7 */ /* 0x000024000802017f */
[----:B0-----:R-:W-:Y:S05]  /*15dd0*/  @!P1 NANOSLEEP.SYNCS 0x989680 ;  /* 0x009896800000995d */ /* 0x001fea0003900000 */
[----:B------:R-:W0:Y:S02]  /*15de0*/  @!P1 SYNCS.PHASECHK.TRANS64 P1, [R5+URZ+0x38860], R0 ;  /* 0x03886000050095a7 */ /* 0x000e24000802007f */
[----:B0-----:R-:W-:Y:S05]  /*15df0*/  @!P1 BRA `(.L_x_1118) ;  /* 0xfffffffc00f09947 */ /* 0x001fea000383ffff */
[----:B------:R-:W-:Y:S05]  /*15e00*/  BRA `(.L_x_1222) ;  /* 0xffffffc4004c7947 */ /* 0x000fea000383ffff */
.L_x_1223:
        /* <DEDUP_REMOVED lines=15> */
.L_x_5807:


//--------------------- .text._ZN7cutlass13device_kernelIN5flash11enable_sm90INS1_16FlashAttnFwdSm90INS1_25CollectiveMainloopFwdSm90ILi2EN4cute5tupleIJNS5_1CILi1EEES8_S8_EEENS6_IJNS7_ILi64EEESA_SA_EEELi512ENS_10bfloat16_tEfNS_4arch4Sm90ELb0ELb0ELb1ELb1ELb1ELb1ELb1ELb0ELb0ELb1ELb0ELb0EEENS1_21CollectiveEpilogueFwdINS6_IJSA_NS7_ILi512EEESA_EEES9_SC_SE_Li256ELb1ELb1ELb0ELb0EEENS1_36VarlenDynamicPersistentTileSchedulerILi64ELi64ELi256ELi128ELb0ELb1ELb1ELb0ELb1ELb1EEEEEEEEEvNT_6ParamsE --------------------------
	.section	.text._ZN7cutlass13device_kernelIN5flash11enable_sm90INS1_16FlashAttnFwdSm90INS1_25CollectiveMainloopFwdSm90ILi2EN4cute5tupleIJNS5_1CILi1EEES8_S8_EEENS6_IJNS7_ILi64EEESA_SA_EEELi512ENS_10bfloat16_tEfNS_4arch4Sm90ELb0ELb0ELb1ELb1ELb1ELb1ELb1ELb0ELb0ELb1ELb0ELb0EEENS1_21CollectiveEpilogueFwdINS6_IJSA_NS7_ILi512EEESA_EEES9_SC_SE_Li256ELb1ELb1ELb0ELb0EEENS1_36VarlenDynamicPersistentTileSchedulerILi64ELi64ELi256ELi128ELb0ELb1ELb1ELb0ELb1ELb1EEEEEEEEEvNT_6ParamsE,"ax",@progbits
	.align	128
.text._ZN7cutlass13device_kernelIN5flash11enable_sm90INS1_16FlashAttnFwdSm90INS1_25CollectiveMainloopFwdSm90ILi2EN4cute5tupleIJNS5_1CILi1EEES8_S8_EEENS6_IJNS7_ILi64EEESA_SA_EEELi512ENS_10bfloat16_tEfNS_4arch4Sm90ELb0ELb0ELb1ELb1ELb1ELb1ELb1ELb0ELb0ELb1ELb0ELb0EEENS1_21CollectiveEpilogueFwdINS6_IJSA_NS7_ILi512EEESA_EEES9_SC_SE_Li256ELb1ELb1ELb0ELb0EEENS1_36VarlenDynamicPersistentTileSchedulerILi64ELi64ELi256ELi128ELb0ELb1ELb1ELb0ELb1ELb1EEEEEEEEEvNT_6ParamsE:
        .type           _ZN7cutlass13device_kernelIN5flash11enable_sm90INS1_16FlashAttnFwdSm90INS1_25CollectiveMainloopFwdSm90ILi2EN4cute5tupleIJNS5_1CILi1EEES8_S8_EEENS6_IJNS7_ILi64EEESA_SA_EEELi512ENS_10bfloat16_tEfNS_4arch4Sm90ELb0ELb0ELb1ELb1ELb1ELb1ELb1ELb0ELb0ELb1ELb0ELb0EEENS1_21CollectiveEpilogueFwdINS6_IJSA_NS7_ILi512EEESA_EEES9_SC_SE_Li256ELb1ELb1ELb0ELb0EEENS1_36VarlenDynamicPersistentTileSchedulerILi64ELi64ELi256ELi128ELb0ELb1ELb1ELb0ELb1ELb1EEEEEEEEEvNT_6ParamsE,@function
        .size           _ZN7cutlass13device_kernelIN5flash11enable_sm90INS1_16FlashAttnFwdSm90INS1_25CollectiveMainloopFwdSm90ILi2EN4cute5tupleIJNS5_1CILi1EEES8_S8_EEENS6_IJNS7_ILi64EEESA_SA_EEELi512ENS_10bfloat16_tEfNS_4arch4Sm90ELb0ELb0ELb1ELb1ELb1ELb1ELb1ELb0ELb0ELb1ELb0ELb0EEENS1_21CollectiveEpilogueFwdINS6_IJSA_NS7_ILi512EEESA_EEES9_SC_SE_Li256ELb1ELb1ELb0ELb0EEENS1_36VarlenDynamicPersistentTileSchedulerILi64ELi64ELi256ELi128ELb0ELb1ELb1ELb0ELb1ELb1EEEEEEEEEvNT_6ParamsE,(.L_x_5808 - _ZN7cutlass13device_kernelIN5flash11enable_sm90INS1_16FlashAttnFwdSm90INS1_25CollectiveMainloopFwdSm90ILi2EN4cute5tupleIJNS5_1CILi1EEES8_S8_EEENS6_IJNS7_ILi64EEESA_SA_EEELi512ENS_10bfloat16_tEfNS_4arch4Sm90ELb0ELb0ELb1ELb1ELb1ELb1ELb1ELb0ELb0ELb1ELb0ELb0EEENS1_21CollectiveEpilogueFwdINS6_IJSA_NS7_ILi512EEESA_EEES9_SC_SE_Li256ELb1ELb1ELb0ELb0EEENS1_36VarlenDynamicPersistentTileSchedulerILi64ELi64ELi256ELi128ELb0ELb1ELb1ELb0ELb1ELb1EEEEEEEEEvNT_6ParamsE)
        .other          _ZN7cutlass13device_kernelIN5flash11enable_sm90INS1_16FlashAttnFwdSm90INS1_25CollectiveMainloopFwdSm90ILi2EN4cute5tupleIJNS5_1CILi1EEES8_S8_EEENS6_IJNS7_ILi64EEESA_SA_EEELi512ENS_10bfloat16_tEfNS_4arch4Sm90ELb0ELb0ELb1ELb1ELb1ELb1ELb1ELb0ELb0ELb1ELb0ELb0EEENS1_21CollectiveEpilogueFwdINS6_IJSA_NS7_ILi512EEESA_EEES9_SC_SE_Li256ELb1ELb1ELb0ELb0EEENS1_36VarlenDynamicPersistentTileSchedulerILi64ELi64ELi256ELi128ELb0ELb1ELb1ELb0ELb1ELb1EEEEEEEEEvNT_6ParamsE,@"STO_CUDA_ENTRY STV_DEFAULT"
_ZN7cutlass13device_kernelIN5flash11enable_sm90INS1_16FlashAttnFwdSm90INS1_25CollectiveMainloopFwdSm90ILi2EN4cute5tupleIJNS5_1CILi1EEES8_S8_EEENS6_IJNS7_ILi64EEESA_SA_EEELi512ENS_10bfloat16_tEfNS_4arch4Sm90ELb0ELb0ELb1ELb1ELb1ELb1ELb1ELb0ELb0ELb1ELb0ELb0EEENS1_21CollectiveEpilogueFwdINS6_IJSA_NS7_ILi512EEESA_EEES9_SC_SE_Li256ELb1ELb1ELb0ELb0EEENS1_36VarlenDynamicPersistentTileSchedulerILi64ELi64ELi256ELi128ELb0ELb1ELb1ELb0ELb1ELb1EEEEEEEEEvNT_6ParamsE:
        /* <DEDUP_REMOVED lines=17> */
.L_x_1225:
[----:B------:R-:W-:Y:S05]  /*0110*/  BSYNC B0 ;  /* 0x0000000000007941 */ /* 0x000fea0003800000 */
.L_x_1224:
        /* <DEDUP_REMOVED lines=12> */
[----:B------:R-:W-:Y:S01]  /*01e0*/  VOTEU.ANY UP2, P0 ;  /* 0x00000000003f7886 */ /* 0x000fe20000040100 */
        /* <DEDUP_REMOVED lines=8> */
[----:B-1----:R0:W1:Y:S01]  /*0270*/  @UP0 SYNCS.EXCH.64 URZ, [UR8+0x38800], UR4 ;  /* 0x03880004083f05b2 */ /* 0x0020620008000100 */
[----:B------:R0:W2:Y:S05]  /*0280*/  @UP1 SYNCS.EXCH.64 URZ, [UR8+0x38810], UR4 ;  /* 0x03881004083f15b2 */ /* 0x0000aa0008000100 */
[----:B------:R0:W3:Y:S02]  /*0290*/  @UP2 SYNCS.EXCH.64 URZ, [UR8+0x38820], UR6 ;  /* 0x03882006083f25b2 */ /* 0x0000e40008000100 */
        /* <DEDUP_REMOVED lines=15> */
.L_x_1226:
        /* <DEDUP_REMOVED lines=22> */
.L_x_1227:
        /* <DEDUP_REMOVED lines=18> */
.L_x_1228:
        /* <DEDUP_REMOVED lines=22> */
.L_x_1229:
        /* <DEDUP_REMOVED lines=22> */
.L_x_1230:
[----:B------:R-:W-:Y:S01]  /*08d0*/  IMAD.MOV.U32 R3, RZ, RZ, 0x1 ;  /* 0x00000001ff037424 */ /* 0x000fe200078e00ff */
[----:B------:R-:W-:Y:S01]  /*08e0*/  ISETP.NE.AND P0, PT, R4, RZ, PT ;  /* 0x000000ff0400720c */ /* 0x000fe20003f05270 */
[----:B------:R-:W-:Y:S01]  /*08f0*/  NOP ;  /* 0x0000000000007918 */ /* 0x000fe20000000000 */
[----:B------:R-:W-:Y:S01]  /*0900*/  ULDC.64 UR40, c[0x0][0x208] ;  /* 0x0000820000287ab9 */ /* 0x000fe20000000a00 */
[----:B------:R-:W-:Y:S01]  /*0910*/  BSSY B9, `(.L_x_1231) ;  /* 0x0001adf000097945 */ /* 0x000fe20003800000 */
[----:B------:R-:W-:-:S05]  /*0920*/  SEL R3, R3, 0x2, !P0 ;  /* 0x0000000203037807 */ /* 0x000fca0004000000 */
[----:B------:R0:W-:Y:S02]  /*0930*/  STL [R1+0x8], R3 ;  /* 0x0000080301007387 */ /* 0x0001e40000100800 */
[----:B01234-:R-:W-:Y:S06]  /*0940*/  BAR.SYNC.DEFER_BLOCKING 0x0 ;  /* 0x0000000000007b1d */ /* 0x01ffec0000010000 */
[----:B------:R-:W-:Y:S05]  /*0950*/  @!P0 BRA `(.L_x_1232) ;  /* 0x0000012c00908947 */ /* 0x000fea0003800000 */
.L_x_1233:
        /* <DEDUP_REMOVED lines=19> */
[----:B------:R-:W2:Y:S01]  /*0a90*/  LDL.LU R18, [R1+0x8] ;  /* 0x0000080001127983 */ /* 0x000ea20000300800 */
[----:B------:R-:W-:Y:S01]  /*0aa0*/  VIADD R19, R0, 0xffffff80 ;  /* 0xffffff8000137836 */ /* 0x000fe20000000000 */
[----:B------:R-:W-:Y:S01]  /*0ab0*/  CS2R R184, SRZ ;  /* 0x0000000000b87805 */ /* 0x000fe2000001ff00 */
[----:B------:R-:W-:Y:S02]  /*0ac0*/  IMAD.MOV.U32 R225, RZ, RZ, 0x40 ;  /* 0x00000040ffe17424 */ /* 0x000fe400078e00ff */
[----:B------:R-:W-:Y:S01]  /*0ad0*/  IMAD.MOV.U32 R22, RZ, RZ, RZ ;  /* 0x000000ffff167224 */ /* 0x000fe200078e00ff */
[----:B------:R-:W-:-:S04]  /*0ae0*/  SHF.R.S32.HI R0, RZ, 0x1f, R19 ;  /* 0x0000001fff007819 */ /* 0x000fc80000011413 */
[CC--:B------:R-:W-:Y:S02]  /*0af0*/  LEA.HI R3, R0.reuse, R19.reuse, RZ, 0x7 ;  /* 0x0000001300037211 */ /* 0x0c0fe400078f38ff */
[-C--:B------:R-:W-:Y:S02]  /*0b00*/  LEA.HI R6, R0, R19.reuse, RZ, 0x4 ;  /* 0x0000001300067211 */ /* 0x080fe400078f20ff */
[----:B------:R-:W-:Y:S02]  /*0b10*/  LOP3.LUT R4, R3, 0xffffff80, RZ, 0xc0, !PT ;  /* 0xffffff8003047812 */ /* 0x000fe400078ec0ff */
[----:B------:R-:W-:Y:S02]  /*0b20*/  LOP3.LUT R5, R6, 0xfffffff0, RZ, 0xc0, !PT ;  /* 0xfffffff006057812 */ /* 0x000fe400078ec0ff */
[----:B------:R-:W-:Y:S01]  /*0b30*/  LEA.HI R7, R0, R19, RZ, 0x5 ;  /* 0x0000001300077211 */ /* 0x000fe200078f28ff */
[C---:B------:R-:W-:Y:S01]  /*0b40*/  IMAD.IADD R4, R19.reuse, 0x1, -R4 ;  /* 0x0000000113047824 */ /* 0x040fe200078e0a04 */
[----:B------:R-:W-:Y:S01]  /*0b50*/  SHF.R.S32.HI R11, RZ, 0x4, R6 ;  /* 0x00000004ff0b7819 */ /* 0x000fe20000011406 */
[----:B------:R-:W-:Y:S01]  /*0b60*/  IMAD.IADD R9, R19, 0x1, -R5 ;  /* 0x0000000113097824 */ /* 0x000fe200078e0a05 */
[----:B------:R-:W-:-:S02]  /*0b70*/  SHF.R.S32.HI R220, RZ, 0x5, R7 ;  /* 0x00000005ffdc7819 */ /* 0x000fc40000011407 */
[----:B------:R-:W-:Y:S02]  /*0b80*/  SHF.R.S32.HI R5, RZ, 0x1f, R4 ;  /* 0x0000001fff057819 */ /* 0x000fe40000011404 */
[----:B------:R-:W-:Y:S02]  /*0b90*/  SHF.R.S32.HI R13, RZ, 0x1f, R7 ;  /* 0x0000001fff0d7819 */ /* 0x000fe40000011407 */
[----:B------:R-:W-:Y:S02]  /*0ba0*/  SHF.R.S32.HI R8, RZ, 0x1f, R9 ;  /* 0x0000001fff087819 */ /* 0x000fe40000011409 */
[----:B------:R-:W-:Y:S02]  /*0bb0*/  LEA.HI R7, R6, R11, RZ, 0x1 ;  /* 0x0000000b06077211 */ /* 0x000fe400078f08ff */
[----:B------:R-:W-:Y:S02]  /*0bc0*/  LEA.HI R6, R5, R4, RZ, 0x2 ;  /* 0x0000000405067211 */ /* 0x000fe400078f10ff */
[----:B------:R-:W-:-:S02]  /*0bd0*/  LEA.HI R10, R8, R9, RZ, 0x3 ;  /* 0x00000009080a7211 */ /* 0x000fc400078f18ff */
[----:B------:R-:W-:Y:S02]  /*0be0*/  LOP3.LUT R14, R7, 0x1ffffffe, RZ, 0xc0, !PT ;  /* 0x1ffffffe070e7812 */ /* 0x000fe400078ec0ff */
[----:B------:R-:W-:Y:S02]  /*0bf0*/  LEA.HI R13, R13, R220, RZ, 0x2 ;  /* 0x000000dc0d0d7211 */ /* 0x000fe400078f10ff */
[----:B------:R-:W-:Y:S01]  /*0c00*/  SHF.R.S32.HI R7, RZ, 0x2, R6 ;  /* 0x00000002ff077819 */ /* 0x000fe20000011406 */
[----:B------:R-:W-:Y:S01]  /*0c10*/  IMAD.IADD R14, R11, 0x1, -R14 ;  /* 0x000000010b0e7824 */ /* 0x000fe200078e0a0e */
[----:B------:R-:W-:Y:S02]  /*0c20*/  SHF.R.S32.HI R8, RZ, 0x1f, R6 ;  /* 0x0000001fff087819 */ /* 0x000fe40000011406 */
[----:B------:R-:W-:Y:S01]  /*0c30*/  SHF.R.S32.HI R15, RZ, 0x7, R3 ;  /* 0x00000007ff0f7819 */ /* 0x000fe20000011403 */
[----:B------:R-:W-:Y:S01]  /*0c40*/  IMAD.SHL.U32 R14, R14, 0x8, RZ ;  /* 0x000000080e0e7824 */ /* 0x000fe200078e00ff */
[----:B------:R-:W-:-:S02]  /*0c50*/  LOP3.LUT R13, R13, 0x3ffffc, RZ, 0xc0, !PT ;  /* 0x003ffffc0d0d7812 */ /* 0x000fc400078ec0ff */
[----:B------:R-:W-:Y:S01]  /*0c60*/  LEA.HI R8, R8, R7, RZ, 0x3 ;  /* 0x0000000708087211 */ /* 0x000fe200078f18ff */
[----:B------:R-:W-:Y:S01]  /*0c70*/  IMAD R16, R15, 0x100, R9 ;  /* 0x000001000f107824 */ /* 0x000fe200078e0209 */
[----:B------:R-:W-:Y:S01]  /*0c80*/  LOP3.LUT R12, R10, 0xfffffff8, RZ, 0xc0, !PT ;  /* 0xfffffff80a0c7812 */ /* 0x000fe200078ec0ff */
[----:B------:R-:W-:Y:S01]  /*0c90*/  IMAD.IADD R13, R220, 0x1, -R13 ;  /* 0x00000001dc0d7824 */ /* 0x000fe200078e0a0d */
[----:B------:R-:W-:Y:S01]  /*0ca0*/  LOP3.LUT R8, R8, 0xfffffff8, RZ, 0xc0, !PT ;  /* 0xfffffff808087812 */ /* 0x000fe200078ec0ff */
[----:B------:R-:W-:Y:S01]  /*0cb0*/  IMAD.SHL.U32 R10, R10, 0x40, RZ ;  /* 0x000000400a0a7824 */ /* 0x000fe200078e00ff */
[----:B------:R-:W-:Y:S01]  /*0cc0*/  LEA.HI R5, R5, R4, RZ, 0x5 ;  /* 0x0000000405057211 */ /* 0x000fe200078f28ff */
[----:B------:R-:W-:Y:S01]  /*0cd0*/  IMAD.IADD R12, R9, 0x1, -R12 ;  /* 0x00000001090c7824 */ /* 0x000fe200078e0a0c */
[----:B------:R-:W-:Y:S01]  /*0ce0*/  LOP3.LUT R11, R6, 0x7ffffffc, RZ, 0xc0, !PT ;  /* 0x7ffffffc060b7812 */ /* 0x000fe200078ec0ff */
[----:B------:R-:W-:Y:S01]  /*0cf0*/  IMAD R13, R13, 0x10, R16 ;  /* 0x000000100d0d7824 */ /* 0x000fe200078e0210 */
[----:B------:R-:W-:Y:S01]  /*0d00*/  SHF.R.S32.HI R5, RZ, 0x5, R5 ;  /* 0x00000005ff057819 */ /* 0x000fe20000011405 */
[----:B------:R-:W-:Y:S01]  /*0d10*/  IMAD.IADD R8, R7, 0x1, -R8 ;  /* 0x0000000107087824 */ /* 0x000fe200078e0a08 */
[----:B------:R-:W-:Y:S01]  /*0d20*/  LEA.HI R3, R3, R15, RZ, 0x1 ;  /* 0x0000000f03037211 */ /* 0x000fe200078f08ff */
[----:B------:R-:W-:Y:S01]  /*0d30*/  IMAD.IADD R11, R4, 0x1, -R11 ;  /* 0x00000001040b7824 */ /* 0x000fe200078e0a0b */
[-C--:B------:R-:W-:Y:S01]  /*0d40*/  LEA.HI R4, R0, R19.reuse, RZ, 0x3 ;  /* 0x0000001300047211 */ /* 0x080fe200078f18ff */
[----:B------:R-:W-:Y:S01]  /*0d50*/  IMAD.SHL.U32 R9, R12, 0x40, RZ ;  /* 0x000000400c097824 */ /* 0x000fe200078e00ff */
[----:B------:R-:W-:Y:S01]  /*0d60*/  LEA.HI R0, R0, R19, RZ, 0x2 ;  /* 0x0000001300007211 */ /* 0x000fe200078f10ff */
[----:B------:R-:W-:Y:S01]  /*0d70*/  IMAD.U32 R7, R13, 0x40, R14 ;  /* 0x000000400d077824 */ /* 0x000fe200078e000e */
[----:B------:R-:W-:Y:S01]  /*0d80*/  LOP3.LUT R3, R3, 0xfffffe, RZ, 0xc0, !PT ;  /* 0x00fffffe03037812 */ /* 0x000fe200078ec0ff */
[----:B------:R-:W-:Y:S01]  /*0d90*/  IMAD R194, R5, 0x10, R8 ;  /* 0x0000001005c27824 */ /* 0x000fe200078e0208 */
[----:B------:R-:W-:Y:S01]  /*0da0*/  SHF.R.S32.HI R5, RZ, 0x3, R4 ;  /* 0x00000003ff057819 */ /* 0x000fe20000011404 */
[----:B------:R-:W-:Y:S01]  /*0db0*/  IMAD.SHL.U32 R221, R11, 0x2, RZ ;  /* 0x000000020bdd7824 */ /* 0x000fe200078e00ff */
[----:B------:R-:W-:Y:S01]  /*0dc0*/  LOP3.LUT R9, R9, 0x1c0, RZ, 0xc0, !PT ;  /* 0x000001c009097812 */ /* 0x000fe200078ec0ff */
[----:B------:R0:W-:Y:S01]  /*0dd0*/  STL [R1+0x6c], R7 ;  /* 0x00006c0701007387 */ /* 0x0001e20000100800 */
[----:B------:R-:W-:Y:S01]  /*0de0*/  LOP3.LUT R4, R4, 0xfffffff8, RZ, 0xc0, !PT ;  /* 0xfffffff804047812 */ /* 0x000fe200078ec0ff */
[----:B------:R-:W-:Y:S01]  /*0df0*/  IMAD.IADD R3, R15, 0x1, -R3 ;  /* 0x000000010f037824 */ /* 0x000fe200078e0a03 */
[----:B------:R-:W-:Y:S01]  /*0e00*/  LOP3.LUT R14, R9, 0x8, R14, 0xf8, !PT ;  /* 0x00000008090e7812 */ /* 0x000fe200078ef80e */
[----:B------:R-:W-:Y:S01]  /*0e10*/  STL [R1+0x48], RZ ;  /* 0x000048ff01007387 */ /* 0x000fe20000100800 */
[--C-:B------:R-:W-:Y:S01]  /*0e20*/  SHF.R.S32.HI R23, RZ, 0x2, R0.reuse ;  /* 0x00000002ff177819 */ /* 0x100fe20000011400 */
[----:B------:R-:W-:Y:S01]  /*0e30*/  IMAD.SHL.U32 R222, R3, 0x100, RZ ;  /* 0x0000010003de7824 */ /* 0x000fe200078e00ff */
[----:B------:R-:W-:-:S02]  /*0e40*/  SHF.R.S32.HI R6, RZ, 0x1f, R0 ;  /* 0x0000001fff067819 */ /* 0x000fc40000011400 */
[----:B------:R-:W-:Y:S02]  /*0e50*/  SHF.R.U32.HI R9, RZ, 0x3, R9 ;  /* 0x00000003ff097819 */ /* 0x000fe40000011609 */
[----:B0-----:R-:W-:Y:S01]  /*0e60*/  LOP3.LUT R7, R10, 0x7ffffe00, RZ, 0xc0, !PT ;  /* 0x7ffffe000a077812 */ /* 0x001fe200078ec0ff */
[C---:B------:R-:W-:Y:S01]  /*0e70*/  IMAD.IADD R10, R19.reuse, 0x1, -R4 ;  /* 0x00000001130a7824 */ /* 0x040fe200078e0a04 */
[----:B------:R-:W-:Y:S02]  /*0e80*/  LOP3.LUT R0, R0, 0xfffffffc, RZ, 0xc0, !PT ;  /* 0xfffffffc00007812 */ /* 0x000fe400078ec0ff */
[----:B------:R-:W-:Y:S01]  /*0e90*/  LOP3.LUT R14, R14, R9, RZ, 0x3c, !PT ;  /* 0x000000090e0e7212 */ /* 0x000fe200078e3cff */
[----:B------:R-:W-:Y:S01]  /*0ea0*/  IMAD.SHL.U32 R192, R10, 0x8, RZ ;  /* 0x000000080ac07824 */ /* 0x000fe200078e00ff */
[----:B------:R-:W-:Y:S01]  /*0eb0*/  LEA.HI R6, R6, R23, RZ, 0x3 ;  /* 0x0000001706067211 */ /* 0x000fe200078f18ff */
[----:B------:R-:W-:Y:S01]  /*0ec0*/  IMAD.IADD R8, R19, 0x1, -R0 ;  /* 0x0000000113087824 */ /* 0x000fe200078e0a00 */
[----:B------:R-:W-:Y:S01]  /*0ed0*/  R2P PR, R12, 0x6 ;  /* 0x000000060c007804 */ /* 0x000fe20000000000 */
[----:B------:R-:W-:Y:S01]  /*0ee0*/  VIADD R9, R23, 0x20 ;  /* 0x0000002017097836 */ /* 0x000fe20000000000 */
[----:B------:R-:W-:Y:S01]  /*0ef0*/  LOP3.LUT R6, R6, 0xfffffff8, RZ, 0xc0, !PT ;  /* 0xfffffff806067812 */ /* 0x000fe200078ec0ff */
        /* <DEDUP_REMOVED lines=8> */
[----:B------:R-:W-:Y:S01]  /*0f80*/  VIADD R32, R192, 0x100 ;  /* 0x00000100c0207836 */ /* 0x000fe20000000000 */
[----:B------:R-:W-:Y:S01]  /*0f90*/  LEA.HI R5, R5, R9, RZ, 0x3 ;  /* 0x0000000905057211 */ /* 0x000fe200078f18ff */
[C---:B------:R-:W-:Y:S01]  /*0fa0*/  IMAD.SHL.U32 R16, R8.reuse, 0x8, RZ ;  /* 0x0000000808107824 */ /* 0x040fe200078e00ff */
[----:B------:R-:W-:Y:S01]  /*0fb0*/  SHF.R.S32.HI R35, RZ, 0x1f, R34 ;  /* 0x0000001fff237819 */ /* 0x000fe20000011422 */
[----:B------:R-:W-:Y:S01]  /*0fc0*/  IMAD.SHL.U32 R186, R8, 0x4, RZ ;  /* 0x0000000408ba7824 */ /* 0x000fe200078e00ff */
[----:B------:R-:W-:Y:S01]  /*0fd0*/  SHF.R.S32.HI R34, RZ, 0x1f, R33 ;  /* 0x0000001fff227819 */ /* 0x000fe20000011421 */
[----:B------:R-:W-:Y:S01]  /*0fe0*/  VIADD R31, R192, 0x140 ;  /* 0x00000140c01f7836 */ /* 0x000fe20000000000 */
[----:B------:R-:W-:Y:S01]  /*0ff0*/  LOP3.LUT R4, R4, 0x1c0, RZ, 0xc0, !PT ;  /* 0x000001c004047812 */ /* 0x000fe200078ec0ff */
[C---:B------:R-:W-:Y:S01]  /*1000*/  VIADD R30, R192.reuse, 0x180 ;  /* 0x00000180c01e7836 */ /* 0x040fe20000000000 */
[----:B------:R-:W-:Y:S01]  /*1010*/  SHF.R.S32.HI R33, RZ, 0x1f, R32 ;  /* 0x0000001fff217819 */ /* 0x000fe20000011420 */
[----:B------:R-:W-:Y:S01]  /*1020*/  VIADD R28, R192, 0x1c0 ;  /* 0x000001c0c01c7836 */ /* 0x000fe20000000000 */
[----:B------:R-:W-:Y:S01]  /*1030*/  SHF.R.S32.HI R32, RZ, 0x1f, R31 ;  /* 0x0000001fff207819 */ /* 0x000fe2000001141f */
[----:B------:R-:W-:Y:S01]  /*1040*/  VIADD R211, R16, 0xa0 ;  /* 0x000000a010d37836 */ /* 0x000fe20000000000 */
[----:B------:R-:W-:Y:S01]  /*1050*/  SHF.R.S32.HI R31, RZ, 0x1f, R30 ;  /* 0x0000001fff1f7819 */ /* 0x000fe2000001141e */
[----:B------:R-:W-:Y:S01]  /*1060*/  VIADD R193, R186, 0x10 ;  /* 0x00000010bac17836 */ /* 0x000fe20000000000 */
[----:B------:R-:W-:Y:S01]  /*1070*/  SHF.R.S32.HI R30, RZ, 0x1f, R28 ;  /* 0x0000001fff1e7819 */ /* 0x000fe2000001141c */
[C---:B------:R-:W-:Y:S01]  /*1080*/  VIADD R210, R16.reuse, 0xc0 ;  /* 0x000000c010d27836 */ /* 0x040fe20000000000 */
[----:B------:R-:W-:Y:S01]  /*1090*/  SHF.R.U32.HI R24, RZ, 0x3, R4 ;  /* 0x00000003ff187819 */ /* 0x000fe20000011604 */
[----:B------:R-:W-:Y:S01]  /*10a0*/  VIADD R209, R16, 0xe0 ;  /* 0x000000e010d17836 */ /* 0x000fe20000000000 */
[----:B------:R-:W-:Y:S01]  /*10b0*/  SHF.R.S32.HI R20, RZ, 0x1f, R193 ;  /* 0x0000001fff147819 */ /* 0x000fe200000114c1 */
        /* <DEDUP_REMOVED lines=8> */
[C---:B------:R-:W-:Y:S01]  /*1140*/  VIADD R208, R16.reuse, 0x100 ;  /* 0x0000010010d07836 */ /* 0x040fe20000000000 */
[----:B------:R-:W-:Y:S01]  /*1150*/  LOP3.LUT R5, R5, 0xfffffe00, RZ, 0xc0, !PT ;  /* 0xfffffe0005057812 */ /* 0x000fe200078ec0ff */
[C---:B------:R-:W-:Y:S01]  /*1160*/  VIADD R207, R16.reuse, 0x120 ;  /* 0x0000012010cf7836 */ /* 0x040fe20000000000 */
[----:B------:R0:W-:Y:S01]  /*1170*/  STL [R1+0x58], R28 ;  /* 0x0000581c01007387 */ /* 0x0001e20000100800 */
[C---:B------:R-:W-:Y:S01]  /*1180*/  VIADD R206, R16.reuse, 0x140 ;  /* 0x0000014010ce7836 */ /* 0x040fe20000000000 */
[----:B------:R-:W-:Y:S01]  /*1190*/  SHF.L.U64.HI R30, R211, 0x1, R4 ;  /* 0x00000001d31e7819 */ /* 0x000fe20000010204 */
[C---:B------:R-:W-:Y:S01]  /*11a0*/  VIADD R205, R16.reuse, 0x160 ;  /* 0x0000016010cd7836 */ /* 0x040fe20000000000 */
[----:B------:R-:W-:Y:S01]  /*11b0*/  SHF.R.S32.HI R13, RZ, 0x1f, R208 ;  /* 0x0000001fff0d7819 */ /* 0x000fe200000114d0 */
[C---:B------:R-:W-:Y:S01]  /*11c0*/  VIADD R204, R16.reuse, 0x180 ;  /* 0x0000018010cc7836 */ /* 0x040fe20000000000 */
[----:B------:R-:W-:Y:S01]  /*11d0*/  SHF.L.U64.HI R4, R209, 0x1, R6 ;  /* 0x00000001d1047819 */ /* 0x000fe20000010206 */
[----:B------:R-:W-:Y:S01]  /*11e0*/  STL [R1+0x64], R5 ;  /* 0x0000640501007387 */ /* 0x000fe20000100800 */
[----:B------:R-:W-:Y:S01]  /*11f0*/  SHF.R.S32.HI R8, RZ, 0x1f, R207 ;  /* 0x0000001fff087819 */ /* 0x000fe200000114cf */
[----:B------:R-:W-:Y:S01]  /*1200*/  VIADD R195, R16, 0x1a0 ;  /* 0x000001a010c37836 */ /* 0x000fe20000000000 */
[----:B0-----:R-:W-:Y:S01]  /*1210*/  SHF.L.U64.HI R28, R210, 0x1, R9 ;  /* 0x00000001d21c7819 */ /* 0x001fe20000010209 */
[----:B------:R-:W-:Y:S01]  /*1220*/  STL [R1], R30 ;  /* 0x0000001e01007387 */ /* 0x000fe20000100800 */
[----:B------:R-:W-:Y:S01]  /*1230*/  SHF.R.S32.HI R15, RZ, 0x1f, R206 ;  /* 0x0000001fff0f7819 */ /* 0x000fe200000114ce */
[----:B------:R-:W-:Y:S01]  /*1240*/  IMAD R7, R220, 0x400, R7 ;  /* 0x00000400dc077824 */ /* 0x000fe200078e0207 */
[----:B------:R-:W-:Y:S01]  /*1250*/  SHF.L.U64.HI R9, R208, 0x1, R13 ;  /* 0x00000001d0097819 */ /* 0x000fe2000001020d */
[----:B------:R-:W-:Y:S01]  /*1260*/  STL [R1+0x4], R28 ;  /* 0x0000041c01007387 */ /* 0x000fe20000100800 */
[----:B------:R-:W-:Y:S01]  /*1270*/  SHF.L.U64.HI R6, R207, 0x1, R8 ;  /* 0x00000001cf067819 */ /* 0x000fe20000010208 */
[C---:B------:R-:W-:Y:S01]  /*1280*/  VIADD R216, R16.reuse, 0x1c0 ;  /* 0x000001c010d87836 */ /* 0x040fe20000000000 */
[----:B------:R-:W-:Y:S01]  /*1290*/  SHF.R.S32.HI R10, RZ, 0x1f, R205 ;  /* 0x0000001fff0a7819 */ /* 0x000fe200000114cd */
[----:B------:R0:W-:Y:S01]  /*12a0*/  STL [R1+0x8], R4 ;  /* 0x0000080401007387 */ /* 0x0001e20000100800 */
[----:B------:R-:W-:Y:S01]  /*12b0*/  SHF.R.S32.HI R21, RZ, 0x1f, R204 ;  /* 0x0000001fff157819 */ /* 0x000fe200000114cc */
[----:B------:R-:W-:Y:S01]  /*12c0*/  VIADD R215, R16, 0x1e0 ;  /* 0x000001e010d77836 */ /* 0x000fe20000000000 */
[----:B------:R-:W-:Y:S01]  /*12d0*/  SHF.R.S32.HI R12, RZ, 0x1f, R195 ;  /* 0x0000001fff0c7819 */ /* 0x000fe200000114c3 */
[----:B------:R-:W-:Y:S01]  /*12e0*/  STL [R1+0xc], R9 ;  /* 0x00000c0901007387 */ /* 0x000fe20000100800 */
[----:B------:R-:W-:Y:S01]  /*12f0*/  SHF.L.U64.HI R8, R205, 0x1, R10 ;  /* 0x00000001cd087819 */ /* 0x000fe2000001020a */
[----:B------:R-:W-:Y:S01]  /*1300*/  IMAD.IADD R7, R7, 0x1, R14 ;  /* 0x0000000107077824 */ /* 0x000fe200078e020e */
[----:B------:R-:W-:Y:S01]  /*1310*/  SHF.R.S32.HI R29, RZ, 0x1f, R216 ;  /* 0x0000001fff1d7819 */ /* 0x000fe200000114d8 */
[----:B------:R1:W-:Y:S01]  /*1320*/  STL [R1+0x10], R6 ;  /* 0x0000100601007387 */ /* 0x0003e20000100800 */
[----:B------:R-:W-:Y:S01]  /*1330*/  SHF.R.S32.HI R14, RZ, 0x1f, R215 ;  /* 0x0000001fff0e7819 */ /* 0x000fe200000114d7 */
[----:B------:R-:W-:Y:S01]  /*1340*/  IMAD R223, R7, 0x2, R2 ;  /* 0x0000000207df7824 */ /* 0x000fe200078e0202 */
[----:B0-----:R-:W-:Y:S01]  /*1350*/  SHF.L.U64.HI R4, R206, 0x1, R15 ;  /* 0x00000001ce047819 */ /* 0x001fe2000001020f */
[----:B------:R-:W-:Y:S01]  /*1360*/  VIADD R214, R16, 0x40 ;  /* 0x0000004010d67836 */ /* 0x000fe20000000000 */
[----:B------:R-:W-:Y:S01]  /*1370*/  SHF.L.U64.HI R7, R216, 0x1, R29 ;  /* 0x00000001d8077819 */ /* 0x000fe2000001021d */
[----:B------:R-:W-:Y:S01]  /*1380*/  VIADD R213, R16, 0x60 ;  /* 0x0000006010d57836 */ /* 0x000fe20000000000 */
[----:B------:R-:W-:Y:S01]  /*1390*/  LOP3.LUT R5, R5, R0, R24, 0xf6, !PT ;  /* 0x0000000005057212 */ /* 0x000fe200078ef618 */
[----:B------:R0:W-:Y:S01]  /*13a0*/  STL [R1+0x14], R4 ;  /* 0x0000140401007387 */ /* 0x0001e20000100800 */
[----:B------:R-:W-:Y:S01]  /*13b0*/  IMAD R0, R3, 0x8, R194 ;  /* 0x0000000803007824 */ /* 0x000fe200078e02c2 */
[----:B-1----:R-:W-:Y:S01]  /*13c0*/  SHF.L.U64.HI R6, R204, 0x1, R21 ;  /* 0x00000001cc067819 */ /* 0x002fe20000010215 */
[C---:B------:R-:W-:Y:S01]  /*13d0*/  VIADD R212, R16.reuse, 0x80 ;  /* 0x0000008010d47836 */ /* 0x040fe20000000000 */
[----:B------:R-:W-:Y:S01]  /*13e0*/  STL [R1+0x18], R8 ;  /* 0x0000180801007387 */ /* 0x000fe20000100800 */
[----:B------:R-:W-:Y:S01]  /*13f0*/  VIADD R226, R223, 0x36400 ;  /* 0x00036400dfe27836 */ /* 0x000fe20000000000 */
[----:B------:R-:W-:Y:S01]  /*1400*/  SEL R225, R225, 0xffffffc0, !P2 ;  /* 0xffffffc0e1e17807 */ /* 0x000fe20005000000 */
[----:B------:R-:W-:Y:S01]  /*1410*/  VIADD R19, R16, 0x20 ;  /* 0x0000002010137836 */ /* 0x000fe20000000000 */
[----:B------:R1:W-:Y:S01]  /*1420*/  STL [R1+0x1c], R6 ;  /* 0x00001c0601007387 */ /* 0x0003e20000100800 */
[----:B------:R-:W-:Y:S01]  /*1430*/  VIADD R224, R223, 0x36420 ;  /* 0x00036420dfe07836 */ /* 0x000fe20000000000 */
[----:B0-----:R-:W-:Y:S01]  /*1440*/  SHF.L.U64.HI R4, R195, 0x1, R12 ;  /* 0x00000001c3047819 */ /* 0x001fe2000001020c */
[C---:B------:R-:W-:Y:S01]  /*1450*/  @P1 VIADD R224, R226.reuse, 0xffffffe0 ;  /* 0xffffffe0e2e01836 */ /* 0x040fe20000000000 */
[----:B------:R-:W-:Y:S01]  /*1460*/  SHF.R.S32.HI R227, RZ, 0x1f, R214 ;  /* 0x0000001fffe37819 */ /* 0x000fe200000114d6 */
[----:B------:R-:W-:Y:S01]  /*1470*/  IMAD.IADD R226, R226, 0x1, R225 ;  /* 0x00000001e2e27824 */ /* 0x000fe200078e02e1 */
[----:B------:R-:W-:Y:S01]  /*1480*/  SHF.R.S32.HI R228, RZ, 0x1f, R213 ;  /* 0x0000001fffe47819 */ /* 0x000fe200000114d5 */
[----:B------:R0:W-:Y:S01]  /*1490*/  STL [R1+0x20], R4 ;  /* 0x0000200401007387 */ /* 0x0001e20000100800 */
[----:B------:R-:W-:Y:S01]  /*14a0*/  SHF.R.S32.HI R229, RZ, 0x1f, R212 ;  /* 0x0000001fffe57819 */ /* 0x000fe200000114d4 */
[----:B------:R-:W-:Y:S01]  /*14b0*/  IMAD.IADD R225, R225, 0x1, R224 ;  /* 0x00000001e1e17824 */ /* 0x000fe200078e02e0 */
[----:B-1----:R-:W-:Y:S01]  /*14c0*/  SHF.L.U64.HI R6, R215, 0x1, R14 ;  /* 0x00000001d7067819 */ /* 0x002fe2000001020e */
[----:B------:R-:W-:Y:S01]  /*14d0*/  STL [R1+0x24], R7 ;  /* 0x0000240701007387 */ /* 0x000fe20000100800 */
[----:B------:R-:W-:-:S02]  /*14e0*/  SHF.R.S32.HI R17, RZ, 0x1f, R16 ;  /* 0x0000001fff117819 */ /* 0x000fc40000011410 */
[----:B------:R-:W-:Y:S01]  /*14f0*/  SHF.R.S32.HI R191, RZ, 0x1f, R19 ;  /* 0x0000001fffbf7819 */ /* 0x000fe20000011413 */
[----:B------:R-:W-:Y:S01]  /*1500*/  STL [R1+0x28], R6 ;  /* 0x0000280601007387 */ /* 0x000fe20000100800 */
[----:B------:R-:W-:Y:S02]  /*1510*/  SHF.L.U64.HI R227, R214, 0x1, R227 ;  /* 0x00000001d6e37819 */ /* 0x000fe400000102e3 */
[----:B0-----:R-:W-:Y:S02]  /*1520*/  SHF.L.U64.HI R4, R193, 0x1, R20 ;  /* 0x00000001c1047819 */ /* 0x001fe40000010214 */
[----:B------:R-:W-:Y:S02]  /*1530*/  SHF.L.U64.HI R228, R213, 0x1, R228 ;  /* 0x00000001d5e47819 */ /* 0x000fe400000102e4 */
[----:B------:R-:W-:Y:S01]  /*1540*/  SHF.L.U64.HI R229, R212, 0x1, R229 ;  /* 0x00000001d4e57819 */ /* 0x000fe200000102e5 */
[----:B------:R0:W-:Y:S02]  /*1550*/  STL [R1+0x54], R4 ;  /* 0x0000540401007387 */ /* 0x0001e40000100800 */
[----:B0-----:R-:W-:-:S05]  /*1560*/  IMAD R4, R5, 0x2, R2 ;  /* 0x0000000205047824 */ /* 0x001fca00078e0202 */
[----:B------:R0:W-:Y:S04]  /*1570*/  STL [R1+0x5c], R4 ;  /* 0x00005c0401007387 */ /* 0x0001e80000100800 */
[----:B------:R0:W-:Y:S01]  /*1580*/  STL [R1+0x68], R0 ;  /* 0x0000680001007387 */ /* 0x0001e20000100800 */
[----:B--2---:R-:W-:Y:S01]  /*1590*/  LOP3.LUT R188, R18, 0x1, RZ, 0xfc, !PT ;  /* 0x0000000112bc7812 */ /* 0x004fe200078efcff */
[----:B0-----:R-:W-:-:S07]  /*15a0*/  IMAD.MOV.U32 R18, RZ, RZ, RZ ;  /* 0x000000ffff127224 */ /* 0x001fce00078e00ff */
.L_x_1355:
        /* <DEDUP_REMOVED lines=15> */
[C---:B------:R-:W-:Y:S01]  /*16a0*/  @P2 LEA R4, P3, R0.reuse, UR4, 0x2 ;  /* 0x0000000400042c11 */ /* 0x040fe2000f8610ff */
[C---:B------:R-:W-:Y:S01]  /*16b0*/  IMAD.SHL.U32 R31, R0.reuse, 0x4, RZ ;  /* 0x00000004001f7824 */ /* 0x040fe200078e00ff */
[C-C-:B------:R-:W-:Y:S01]  /*16c0*/  SHF.L.U64.HI R30, R0.reuse, 0x2, R3.reuse ;  /* 0x00000002001e7819 */ /* 0x140fe20000010203 */
[----:B------:R0:W-:Y:S01]  /*16d0*/  STL [R1+0x50], R3 ;  /* 0x0000500301007387 */ /* 0x0001e20000100800 */
[----:B------:R-:W-:Y:S01]  /*16e0*/  @P2 LEA.HI.X R5, R0, UR5, R3, 0x2, P3 ;  /* 0x0000000500052c11 */ /* 0x000fe200098f1403 */
[----:B------:R-:W-:Y:S01]  /*16f0*/  ULDC UR4, c[0x0][0x288] ;  /* 0x0000a20000047ab9 */ /* 0x000fe20000000800 */
[----:B------:R-:W-:Y:S01]  /*1700*/  IADD3 R8, P4, R31, UR6, RZ ;  /* 0x000000061f087c10 */ /* 0x000fe2000ff9e0ff */
[----:B-1----:R1:W-:Y:S01]  /*1710*/  STL [R1+0x30], R31 ;  /* 0x0000301f01007387 */ /* 0x0023e20000100800 */
[----:B0-----:R-:W-:-:S02]  /*1720*/  IMAD.MOV.U32 R3, RZ, RZ, RZ ;  /* 0x000000ffff037224 */ /* 0x001fc400078e00ff */
        /* <DEDUP_REMOVED lines=11> */
[----:B------:R1:W5:Y:S01]  /*17e0*/  @P1 LDG.E R24, desc[UR40][R6.64] ;  /* 0x0000002806181981 */ /* 0x000362000c1e1900 */
[----:B------:R-:W-:Y:S01]  /*17f0*/  UISETP.NE.AND.EX UP0, UPT, UR5, URZ, UPT, UP0 ;  /* 0x0000003f0500728c */ /* 0x000fe2000bf05300 */
[----:B------:R-:W-:Y:S01]  /*1800*/  ISETP.NE.U32.AND P2, PT, RZ, UR8, PT ;  /* 0x00000008ff007c0c */ /* 0x000fe2000bf45070 */
[----:B------:R-:W-:Y:S01]  /*1810*/  ULDC UR4, c[0x0][0x424] ;  /* 0x0001090000047ab9 */ /* 0x000fe20000000800 */
[----:B------:R1:W-:Y:S01]  /*1820*/  STL [R1+0x2c], R26 ;  /* 0x00002c1a01007387 */ /* 0x0003e20000100800 */
[----:B------:R-:W-:Y:S01]  /*1830*/  USEL UR4, UR4, 0x1, UP0 ;  /* 0x0000000104047887 */ /* 0x000fe20008000000 */
[----:B------:R-:W-:Y:S01]  /*1840*/  ISETP.NE.AND.EX P2, PT, RZ, UR9, PT, P2 ;  /* 0x00000009ff007c0c */ /* 0x000fe2000bf45320 */
[----:B------:R-:W-:Y:S01]  /*1850*/  ULDC UR5, c[0x0][0x2f0] ;  /* 0x0000bc0000057ab9 */ /* 0x000fe20000000800 */
[----:B------:R-:W-:Y:S01]  /*1860*/  IMAD.MOV.U32 R41, RZ, RZ, R0 ;  /* 0x000000ffff297224 */ /* 0x000fe200078e0000 */
[----:B------:R-:W-:-:S03]  /*1870*/  UIMAD UR4, UR4, UR5, URZ ;  /* 0x00000005040472a4 */ /* 0x000fc6000f8e023f */
[----:B------:R-:W-:Y:S01]  /*1880*/  ULDC UR5, c[0x0][0x348] ;  /* 0x0000d20000057ab9 */ /* 0x000fe20000000800 */
[----:B------:R-:W-:Y:S08]  /*1890*/  @P1 BRA `(.L_x_1235) ;  /* 0x0000000000241947 */ /* 0x000ff00003800000 */
[----:B------:R-:W-:Y:S02]  /*18a0*/  ULDC.64 UR6, c[0x0][0xaf8] ;  /* 0x0002be0000067ab9 */ /* 0x000fe40000000a00 */
[----:B------:R-:W-:-:S04]  /*18b0*/  ISETP.NE.U32.AND P1, PT, RZ, UR6, PT ;  /* 0x00000006ff007c0c */ /* 0x000fc8000bf25070 */
[----:B------:R-:W-:-:S13]  /*18c0*/  ISETP.NE.AND.EX P1, PT, RZ, UR7, PT, P1 ;  /* 0x00000007ff007c0c */ /* 0x000fda000bf25310 */
[----:B------:R-:W-:Y:S05]  /*18d0*/  @!P1 BRA `(.L_x_1235) ;  /* 0x0000000000149947 */ /* 0x000fea0003800000 */
[----:B-1----:R-:W0:Y:S02]  /*18e0*/  LDC.64 R4, c[0x0][0xaf8] ;  /* 0x0002be00ff047b82 */ /* 0x002e240000000a00 */
[----:B0-----:R-:W-:-:S05]  /*18f0*/  IMAD.WIDE R4, R41, 0x4, R4 ;  /* 0x0000000429047825 */ /* 0x001fca00078e0204 */
[----:B-----5:R-:W2:Y:S04]  /*1900*/  LDG.E R24, desc[UR40][R4.64] ;  /* 0x0000002804187981 */ /* 0x020ea8000c1e1900 */
[----:B------:R-:W2:Y:S02]  /*1910*/  LDG.E R7, desc[UR40][R4.64+0x4] ;  /* 0x0000042804077981 */ /* 0x000ea4000c1e1900 */
[----:B--2---:R-:W-:-:S07]  /*1920*/  IMAD.IADD R24, R7, 0x1, -R24 ;  /* 0x0000000107187824 */ /* 0x004fce00078e0a18 */
.L_x_1235:
[----:B------:R-:W-:Y:S02]  /*1930*/  IMAD.U32 R40, RZ, RZ, UR5 ;  /* 0x00000005ff287e24 */ /* 0x000fe4000f8e00ff */
[----:B------:R-:W-:Y:S01]  /*1940*/  IMAD.U32 R28, RZ, RZ, UR4 ;  /* 0x00000004ff1c7e24 */ /* 0x000fe2000f8e00ff */
[----:B------:R-:W-:Y:S06]  /*1950*/  @!P2 BRA `(.L_x_1236) ;  /* 0x000000000010a947 */ /* 0x000fec0003800000 */
[----:B-1----:R-:W-:-:S04]  /*1960*/  IADD3 R4, P0, R31, UR8, RZ ;  /* 0x000000081f047c10 */ /* 0x002fc8000ff1e0ff */
[----:B------:R-:W-:-:S05]  /*1970*/  IADD3.X R5, R30, UR9, RZ, P0, !PT ;  /* 0x000000091e057c10 */ /* 0x000fca00087fe4ff */
[----:B------:R0:W5:Y:S01]  /*1980*/  LDG.E R28, desc[UR40][R4.64] ;  /* 0x00000028041c7981 */ /* 0x000162000c1e1900 */
[----:B------:R-:W-:Y:S05]  /*1990*/  BRA `(.L_x_1237) ;  /* 0x0000000000107947 */ /* 0x000fea0003800000 */
.L_x_1236:
[----:B------:R-:W-:Y:S05]  /*19a0*/  @!P0 BRA `(.L_x_1237) ;  /* 0x00000000000c8947 */ /* 0x000fea0003800000 */
[----:B-1----:R-:W2:Y:S04]  /*19b0*/  LDG.E R5, desc[UR40][R8.64] ;  /* 0x0000002808057981 */ /* 0x002ea8000c1e1900 */
[----:B------:R-:W2:Y:S02]  /*19c0*/  LDG.E R28, desc[UR40][R8.64+0x4] ;  /* 0x00000428081c7981 */ /* 0x000ea4000c1e1900 */
[----:B--2---:R-:W-:-:S07]  /*19d0*/  IMAD.IADD R28, R28, 0x1, -R5 ;  /* 0x000000011c1c7824 */ /* 0x004fce00078e0a05 */
.L_x_1237:
[----:B------:R-:W-:Y:S02]  /*19e0*/  ULDC.64 UR4, c[0x0][0xb08] ;  /* 0x0002c20000047ab9 */ /* 0x000fe40000000a00 */
[----:B------:R-:W-:-:S04]  /*19f0*/  ISETP.NE.U32.AND P0, PT, RZ, UR4, PT ;  /* 0x00000004ff007c0c */ /* 0x000fc8000bf05070 */
[----:B------:R-:W-:Y:S01]  /*1a00*/  ISETP.NE.AND.EX P0, PT, RZ, UR5, PT, P0 ;  /* 0x00000005ff007c0c */ /* 0x000fe2000bf05300 */
[----:B-----5:R-:W-:Y:S01]  /*1a10*/  IMAD.IADD R11, R28, 0x1, -R3 ;  /* 0x000000011c0b7824 */ /* 0x020fe200078e0a03 */
[----:B------:R-:W-:-:S11]  /*1a20*/  ULDC.64 UR4, c[0x0][0xb28] ;  /* 0x0002ca0000047ab9 */ /* 0x000fd60000000a00 */
[----:B01----:R-:W0:Y:S02]  /*1a30*/  @P0 LDC.64 R4, c[0x0][0xb08] ;  /* 0x0002c200ff040b82 */ /* 0x003e240000000a00 */
        /* <DEDUP_REMOVED lines=49> */
.L_x_1240:
[----:B------:R-:W-:Y:S05]  /*1d50*/  BSYNC B6 ;  /* 0x0000000000067941 */ /* 0x000fea0003800000 */
.L_x_1239:
        /* <DEDUP_REMOVED lines=20> */
.L_x_1242:
[----:B------:R-:W-:Y:S05]  /*1ea0*/  BSYNC B6 ;  /* 0x0000000000067941 */ /* 0x000fea0003800000 */
.L_x_1241:
[----:B------:R-:W-:Y:S01]  /*1eb0*/  ULDC.64 UR4, c[0x0][0xaf0] ;  /* 0x0002bc0000047ab9 */ /* 0x000fe20000000a00 */
[----:B------:R-:W0:Y:S01]  /*1ec0*/  LDC R51, c[0x0][0x3f4] ;  /* 0x0000fd00ff337b82 */ /* 0x000e220000000800 */
[----:B------:R-:W-:-:S04]  /*1ed0*/  ISETP.NE.U32.AND P0, PT, RZ, UR4, PT ;  /* 0x00000004ff007c0c */ /* 0x000fc8000bf05070 */
[----:B------:R-:W-:-:S03]  /*1ee0*/  ISETP.NE.AND.EX P0, PT, RZ, UR5, PT, P0 ;  /* 0x00000005ff007c0c */ /* 0x000fc6000bf05300 */
[----:B------:R-:W1:Y:S08]  /*1ef0*/  LDC.64 R4, c[0x0][0x3f8] ;  /* 0x0000fe00ff047b82 */ /* 0x000e700000000a00 */
[----:B------:R-:W2:Y:S02]  /*1f00*/  LDC.64 R46, c[0x0][0x408] ;  /* 0x00010200ff2e7b82 */ /* 0x000ea40000000a00 */
[----:B------:R-:W-:-:S02]  /*1f10*/  @P0 IADD3 R6, P1, R31, UR4, RZ ;  /* 0x000000041f060c10 */ /* 0x000fc4000ff3e0ff */
[----:B------:R-:W-:Y:S01]  /*1f20*/  SHF.R.S32.HI R3, RZ, 0x1f, R23 ;  /* 0x0000001fff037819 */ /* 0x000fe20000011417 */
[----:B------:R-:W3:Y:S01]  /*1f30*/  S2R R12, SR_TID.X ;  /* 0x00000000000c7919 */ /* 0x000ee20000002100 */
[----:B------:R-:W-:Y:S02]  /*1f40*/  @P0 IADD3.X R7, R30, UR5, RZ, P1, !PT ;  /* 0x000000051e070c10 */ /* 0x000fe40008ffe4ff */
[----:B------:R-:W-:Y:S01]  /*1f50*/  SHF.R.S32.HI R187, RZ, 0x1f, R186 ;  /* 0x0000001fffbb7819 */ /* 0x000fe200000114ba */
[----:B------:R-:W-:Y:S01]  /*1f60*/  IMAD.SHL.U32 R44, R190, 0x40, RZ ;  /* 0x00000040be2c7824 */ /* 0x000fe200078e00ff */
[----:B0-----:R-:W-:Y:S01]  /*1f70*/  ISETP.GE.AND P3, PT, R16, R51, PT ;  /* 0x000000331000720c */ /* 0x001fe20003f66270 */
[----:B------:R0:W4:Y:S01]  /*1f80*/  @P0 LDG.E R41, desc[UR40][R6.64] ;  /* 0x0000002806290981 */ /* 0x000122000c1e1900 */
[----:B------:R-:W-:Y:S01]  /*1f90*/  ULDC UR4, c[0x0][0x2f4] ;  /* 0x0000bd0000047ab9 */ /* 0x000fe20000000800 */
[----:B------:R-:W-:Y:S01]  /*1fa0*/  SHF.R.S32.HI R48, RZ, 0x1f, R26 ;  /* 0x0000001fff307819 */ /* 0x000fe2000001141a */
[----:B------:R-:W3:Y:S01]  /*1fb0*/  S2R R30, SR_TID.X ;  /* 0x00000000001e7919 */ /* 0x000ee20000002100 */
[-C--:B-1----:R-:W-:Y:S01]  /*1fc0*/  IMAD R0, R3, R4.reuse, RZ ;  /* 0x0000000403007224 */ /* 0x082fe200078e02ff */
[----:B------:R-:W-:Y:S01]  /*1fd0*/  LOP3.LUT R44, R44, 0x1c0, RZ, 0xc0, !PT ;  /* 0x000001c02c2c7812 */ /* 0x000fe200078ec0ff */
[----:B------:R-:W-:Y:S01]  /*1fe0*/  IMAD.WIDE.U32 R20, R23, R4, R186 ;  /* 0x0000000417147225 */ /* 0x000fe200078e00ba */
[----:B------:R-:W-:-:S02]  /*1ff0*/  SHF.L.U64.HI R42, R4, 0x6, R5 ;  /* 0x00000006042a7819 */ /* 0x000fc40000010205 */
[----:B0----5:R-:W-:Y:S01]  /*2000*/  SHF.R.S32.HI R7, RZ, 0x1f, R27 ;  /* 0x0000001fff077819 */ /* 0x021fe2000001141b */
[----:B------:R-:W-:Y:S01]  /*2010*/  IMAD R9, R23, R5, R0 ;  /* 0x0000000517097224 */ /* 0x000fe200078e0200 */
[----:B------:R-:W-:Y:S01]  /*2020*/  ISETP.GE.AND P2, PT, R16, UR4, PT ;  /* 0x0000000410007c0c */ /* 0x000fe2000bf46270 */
[----:B--2---:R-:W-:Y:S01]  /*2030*/  IMAD R8, R3, R46, RZ ;  /* 0x0000002e03087224 */ /* 0x004fe200078e02ff */
[----:B------:R-:W-:Y:S01]  /*2040*/  SEL R3, R51, RZ, P3 ;  /* 0x000000ff33037207 */ /* 0x000fe20001800000 */
[----:B------:R-:W-:Y:S01]  /*2050*/  IMAD.WIDE.U32 R32, R23, R4, R16 ;  /* 0x0000000417207225 */ /* 0x000fe200078e0010 */
[----:B------:R-:W-:Y:S02]  /*2060*/  SHF.L.U64.HI R45, R46, 0x6, R47 ;  /* 0x000000062e2d7819 */ /* 0x000fe4000001022f */
[----:B------:R-:W-:Y:S01]  /*2070*/  ISETP.GE.AND P1, PT, R19, UR4, PT ;  /* 0x0000000413007c0c */ /* 0x000fe2000bf26270 */
[----:B------:R-:W-:Y:S02]  /*2080*/  IMAD.IADD R3, R16, 0x1, R3 ;  /* 0x0000000110037824 */ /* 0x000fe400078e0203 */
[----:B------:R-:W-:-:S02]  /*2090*/  IMAD.IADD R21, R21, 0x1, R9 ;  /* 0x0000000115157824 */ /* 0x000fc400078e0209 */
[----:B------:R-:W-:Y:S01]  /*20a0*/  IMAD.IADD R33, R9, 0x1, R33 ;  /* 0x0000000109217824 */ /* 0x000fe200078e0221 */
[----:B------:R-:W-:Y:S01]  /*20b0*/  SHF.R.S32.HI R6, RZ, 0x1f, R3 ;  /* 0x0000001fff067819 */ /* 0x000fe20000011403 */
[----:B------:R-:W-:Y:S01]  /*20c0*/  IMAD R11, R23, R47, R8 ;  /* 0x0000002f170b7224 */ /* 0x000fe200078e0208 */
[----:B---3--:R-:W-:Y:S01]  /*20d0*/  SHF.R.U32.HI R12, RZ, 0x7, R12 ;  /* 0x00000007ff0c7819 */ /* 0x008fe2000001160c */
[C---:B------:R-:W-:Y:S01]  /*20e0*/  IMAD R8, R7.reuse, R4, RZ ;  /* 0x0000000407087224 */ /* 0x040fe200078e02ff */
[----:B------:R-:W-:Y:S01]  /*20f0*/  LEA.HI R3, R6, R3, RZ, 0x3 ;  /* 0x0000000306037211 */ /* 0x000fe200078f18ff */
[----:B------:R-:W-:Y:S02]  /*2100*/  IMAD R6, R7, R46, RZ ;  /* 0x0000002e07067224 */ /* 0x000fe400078e02ff */
[----:B------:R-:W-:Y:S01]  /*2110*/  IMAD.WIDE.U32 R20, R27, R4, R20 ;  /* 0x000000041b147225 */ /* 0x000fe200078e0014 */
[----:B------:R-:W-:-:S03]  /*2120*/  LOP3.LUT R58, R3, 0xfffffff8, RZ, 0xc0, !PT ;  /* 0xfffffff8033a7812 */ /* 0x000fc600078ec0ff */
[----:B------:R-:W-:Y:S01]  /*2130*/  IMAD.WIDE.U32 R32, R27, R4, R32 ;  /* 0x000000041b207225 */ /* 0x000fe200078e0020 */
[----:B------:R-:W-:-:S03]  /*2140*/  SHF.R.S32.HI R61, RZ, 0x1f, R58 ;  /* 0x0000001fff3d7819 */ /* 0x000fc6000001143a */
[----:B------:R-:W-:Y:S02]  /*2150*/  VIADD R30, R30, 0xffffff80 ;  /* 0xffffff801e1e7836 */ /* 0x000fe40000000000 */
[----:B------:R-:W-:Y:S01]  /*2160*/  IMAD.SHL.U32 R43, R4, 0x40, RZ ;  /* 0x00000040042b7824 */ /* 0x000fe200078e00ff */
[----:B------:R-:W-:Y:S01]  /*2170*/  LOP3.LUT R4, R44, 0x18, R16, 0xf8, !PT ;  /* 0x000000182c047812 */ /* 0x000fe200078ef810 */
[----:B------:R-:W-:Y:S01]  /*2180*/  IMAD R59, R27, R47, R6 ;  /* 0x0000002f1b3b7224 */ /* 0x000fe200078e0206 */
[----:B------:R-:W-:Y:S01]  /*2190*/  SHF.R.S32.HI R10, RZ, 0x1f, R30 ;  /* 0x0000001fff0a7819 */ /* 0x000fe2000001141e */
[C---:B------:R-:W-:Y:S01]  /*21a0*/  IMAD.WIDE.U32 R34, R23.reuse, R46, R186 ;  /* 0x0000002e17227225 */ /* 0x040fe200078e00ba */
[----:B------:R-:W-:Y:S02]  /*21b0*/  SHF.R.U32.HI R47, RZ, 0x3, R44 ;  /* 0x00000003ff2f7819 */ /* 0x000fe4000001162c */
[----:B------:R-:W-:Y:S01]  /*21c0*/  LEA.HI R10, R10, R30, RZ, 0x2 ;  /* 0x0000001e0a0a7211 */ /* 0x000fe200078f10ff */
[----:B------:R-:W-:-:S03]  /*21d0*/  IMAD.WIDE.U32 R36, R23, R46, R16 ;  /* 0x0000002e17247225 */ /* 0x000fc600078e0010 */
[----:B------:R-:W-:Y:S01]  /*21e0*/  LOP3.LUT R10, R10, 0xfffffffc, RZ, 0xc0, !PT ;  /* 0xfffffffc0a0a7812 */ /* 0x000fe200078ec0ff */
[----:B------:R-:W-:Y:S01]  /*21f0*/  IMAD R9, R27, R5, R8 ;  /* 0x000000051b097224 */ /* 0x000fe200078e0208 */
[-C--:B------:R-:W-:Y:S01]  /*2200*/  LOP3.LUT R5, R4, R47.reuse, RZ, 0x3c, !PT ;  /* 0x0000002f04057212 */ /* 0x080fe200078e3cff */
[----:B------:R-:W-:Y:S01]  /*2210*/  IMAD.IADD R35, R35, 0x1, R11 ;  /* 0x0000000123237824 */ /* 0x000fe200078e020b */
[----:B------:R-:W-:Y:S01]  /*2220*/  LOP3.LUT R4, R44, 0x38, R3, 0xf8, !PT ;  /* 0x000000382c047812 */ /* 0x000fe200078ef803 */
[----:B------:R-:W-:Y:S02]  /*2230*/  IMAD.IADD R37, R11, 0x1, R37 ;  /* 0x000000010b257824 */ /* 0x000fe400078e0225 */
[----:B------:R-:W-:Y:S01]  /*2240*/  IMAD R52, R220, 0x200, R5 ;  /* 0x00000200dc347824 */ /* 0x000fe200078e0205 */
[----:B------:R-:W-:Y:S01]  /*2250*/  LOP3.LUT R5, R4, R47, RZ, 0x3c, !PT ;  /* 0x0000002f04057212 */ /* 0x000fe200078e3cff */
[----:B------:R-:W-:-:S04]  /*2260*/  IMAD.WIDE.U32 R34, R27, R46, R34 ;  /* 0x0000002e1b227225 */ /* 0x000fc800078e0022 */
[----:B------:R-:W-:-:S04]  /*2270*/  IMAD.WIDE.U32 R36, R27, R46, R36 ;  /* 0x0000002e1b247225 */ /* 0x000fc800078e0024 */
[----:B------:R-:W-:Y:S02]  /*2280*/  IMAD.IADD R10, R30, 0x1, -R10 ;  /* 0x000000011e0a7824 */ /* 0x000fe400078e0a0a */
[----:B------:R-:W-:Y:S02]  /*2290*/  IMAD.IADD R55, R35, 0x1, R59 ;  /* 0x0000000123377824 */ /* 0x000fe400078e023b */
[----:B------:R-:W-:Y:S02]  /*22a0*/  IMAD.IADD R0, R29, 0x1, R28 ;  /* 0x000000011d007824 */ /* 0x000fe400078e021c */
[----:B------:R-:W-:Y:S02]  /*22b0*/  IMAD.SHL.U32 R46, R46, 0x40, RZ ;  /* 0x000000402e2e7824 */ /* 0x000fe400078e00ff */
[----:B------:R-:W-:Y:S02]  /*22c0*/  VIADD R49, R12, 0x8 ;  /* 0x000000080c317836 */ /* 0x000fe40000000000 */
[----:B------:R-:W-:-:S02]  /*22d0*/  IMAD R50, R10, 0x40, R23 ;  /* 0x000000400a327824 */ /* 0x000fc400078e0217 */
[----:B------:R-:W-:Y:S02]  /*22e0*/  IMAD.SHL.U32 R51, R51, 0x2, RZ ;  /* 0x0000000233337824 */ /* 0x000fe400078e00ff */
[----:B------:R-:W-:Y:S02]  /*22f0*/  IMAD.IADD R53, R21, 0x1, R9 ;  /* 0x0000000115357824 */ /* 0x000fe400078e0209 */
[----:B------:R-:W-:Y:S02]  /*2300*/  IMAD.IADD R54, R9, 0x1, R33 ;  /* 0x0000000109367824 */ /* 0x000fe400078e0221 */
[----:B------:R-:W-:Y:S02]  /*2310*/  IMAD.IADD R59, R59, 0x1, R37 ;  /* 0x000000013b3b7824 */ /* 0x000fe400078e0225 */
[----:B------:R-:W-:Y:S01]  /*2320*/  IMAD R62, R220, 0x200, R5 ;  /* 0x00000200dc3e7824 */ /* 0x000fe200078e0205 */
[----:B----4-:R-:W-:-:S07]  /*2330*/  SHF.R.S32.HI R60, RZ, 0x1f, R41 ;  /* 0x0000001fff3c7819 */ /* 0x010fce0000011429 */
.L_x_1275:
        /* <DEDUP_REMOVED lines=56> */
[----:B------:R-:W-:Y:S01]  /*26c0*/  LEA R70, P5, R6, UR4, 0x1 ;  /* 0x0000000406467c11 */ /* 0x000fe2000f8a08ff */
[----:B------:R-:W-:-:S03]  /*26d0*/  IMAD.WIDE.U32 R4, R43, R38, RZ ;  /* 0x000000262b047225 */ /* 0x000fc600078e00ff */
[----:B------:R-:W-:Y:S01]  /*26e0*/  LEA.HI.X R69, R6, UR5, R69, 0x1, P5 ;  /* 0x0000000506457c11 */ /* 0x000fe2000a8f0c45 */
[----:B------:R-:W-:-:S04]  /*26f0*/  IMAD R9, R11, R43, R8 ;  /* 0x0000002b0b097224 */ /* 0x000fc800078e0208 */
        /* <DEDUP_REMOVED lines=33> */
.L_x_1247:
[----:B------:R-:W-:Y:S05]  /*2910*/  BSYNC B1 ;  /* 0x0000000000017941 */ /* 0x000fea0003800000 */
.L_x_1246:
        /* <DEDUP_REMOVED lines=18> */
.L_x_1248:
[----:B------:R-:W-:Y:S01]  /*2a40*/  IMAD R63, R22, 0x8, R2 ;  /* 0x00000008163f7824 */ /* 0x000fe200078e0202 */
[----:B------:R-:W-:Y:S01]  /*2a50*/  SHF.L.U32 R74, R185, 0x1f, RZ ;  /* 0x0000001fb94a7819 */ /* 0x000fe200000006ff */
[----:B------:R-:W-:Y:S03]  /*2a60*/  BSSY B1, `(.L_x_1249) ;  /* 0x0000003000017945 */ /* 0x000fe60003800000 */
[----:B------:R-:W0:Y:S02]  /*2a70*/  SYNCS.PHASECHK.TRANS64.TRYWAIT P6, [R63+URZ+0x38890], R74 ;  /* 0x0388904a3f0075a7 */ /* 0x000e2400080c017f */
[----:B0-----:R-:W-:Y:S05]  /*2a80*/  @!P6 BRA `(.L_x_1250) ;  /* 0x0000018c0024e947 */ /* 0x001fea0003800000 */
.L_x_1490:
[----:B------:R-:W-:Y:S05]  /*2a90*/  BSYNC B1 ;  /* 0x0000000000017941 */ /* 0x000fea0003800000 */
.L_x_1249:
[----:B------:R-:W-:-:S03]  /*2aa0*/  UMOV UR4, 0xffffffff ;  /* 0xffffffff00047882 */ /* 0x000fc60000000000 */
[----:B------:R-:W-:Y:S05]  /*2ab0*/  BRA.DIV UR4, `(.L_x_1251) ;  /* 0x0000018e042c7947 */ /* 0x000fea000b800000 */
[----:B------:R1:W2:Y:S04]  /*2ac0*/  SHFL.IDX PT, R72, R69, RZ, 0x1c1f ;  /* 0x001c1fff45487589 */ /* 0x0002a800000e0000 */
[----:B------:R1:W3:Y:S02]  /*2ad0*/  SHFL.IDX PT, R14, R70, RZ, 0x1c1f ;  /* 0x001c1fff460e7589 */ /* 0x0002e400000e0000 */
.L_x_1494:
        /* <DEDUP_REMOVED lines=51> */
[----:B------:R-:W-:Y:S01]  /*2e10*/  F2FP.BF16.F32.PACK_AB R4, R7, R6 ;  /* 0x000000060704723e */ /* 0x000fe200000010ff */
[----:B------:R-:W-:Y:S01]  /*2e20*/  IMAD.MOV.U32 R6, RZ, RZ, R12 ;  /* 0x000000ffff067224 */ /* 0x000fe200078e000c */
[----:B------:R-:W-:Y:S01]  /*2e30*/  F2FP.BF16.F32.PACK_AB R5, R78, R79 ;  /* 0x0000004f4e05723e */ /* 0x000fe200000010ff */
[----:B------:R-:W-:-:S07]  /*2e40*/  IMAD.MOV.U32 R7, RZ, RZ, R13 ;  /* 0x000000ffff077224 */ /* 0x000fce00078e000d */
.L_x_1256:
[----:B------:R-:W-:Y:S05]  /*2e50*/  BSYNC B2 ;  /* 0x0000000000027941 */ /* 0x000fea0003800000 */
.L_x_1255:
[----:B0-----:R4:W-:Y:S02]  /*2e60*/  ST.E.128 desc[UR40][R10.64], R4 ;  /* 0x000000040a007985 */ /* 0x0019e4000c101d28 */
.L_x_1254:
[----:B------:R-:W-:Y:S05]  /*2e70*/  BSYNC B1 ;  /* 0x0000000000017941 */ /* 0x000fea0003800000 */
.L_x_1253:
        /* <DEDUP_REMOVED lines=58> */
.L_x_1258:
[----:B------:R-:W-:Y:S05]  /*3220*/  BSYNC B1 ;  /* 0x0000000000017941 */ /* 0x000fea0003800000 */
.L_x_1257:
[----:B--2---:R2:W-:Y:S01]  /*3230*/  ST.E.128 desc[UR40][R10.64], R4 ;  /* 0x000000040a007985 */ /* 0x0045e2000c101d28 */
[----:B------:R-:W-:Y:S05]  /*3240*/  BRA `(.L_x_1252) ;  /* 0x0000000c008c7947 */ /* 0x000fea0003800000 */
.L_x_1245:
        /* <DEDUP_REMOVED lines=28> */
[----:B------:R-:W-:Y:S02]  /*3410*/  IMAD.MOV.U32 R15, RZ, RZ, R5 ;  /* 0x000000ffff0f7224 */ /* 0x000fe400078e0005 */
[----:B---3--:R-:W-:Y:S01]  /*3420*/  IMAD.MOV.U32 R8, RZ, RZ, R31 ;  /* 0x000000ffff087224 */ /* 0x008fe200078e001f */
[----:B------:R-:W-:Y:S01]  /*3430*/  PRMT R81, R14, 0x5410, R10 ;  /* 0x000054100e517816 */ /* 0x000fe2000000000a */
[----:B------:R-:W-:Y:S01]  /*3440*/  IMAD.MOV.U32 R10, RZ, RZ, R30 ;  /* 0x000000ffff0a7224 */ /* 0x000fe200078e001e */
[----:B------:R-:W-:Y:S01]  /*3450*/  PRMT R85, R15, 0x5410, R11 ;  /* 0x000054100f557816 */ /* 0x000fe2000000000b */
[----:B------:R-:W-:-:S02]  /*3460*/  IMAD.MOV.U32 R9, RZ, RZ, R28 ;  /* 0x000000ffff097224 */ /* 0x000fc400078e001c */
[----:B------:R-:W-:Y:S01]  /*3470*/  IMAD.MOV.U32 R11, RZ, RZ, R29 ;  /* 0x000000ffff0b7224 */ /* 0x000fe200078e001d */
[----:B------:R-:W-:-:S04]  /*3480*/  PRMT R84, R8, 0x5410, R10 ;  /* 0x0000541008547816 */ /* 0x000fc8000000000a */
[----:B------:R-:W-:Y:S01]  /*3490*/  PRMT R77, R9, 0x5410, R11 ;  /* 0x00005410094d7816 */ /* 0x000fe2000000000b */
[----:B------:R-:W-:Y:S06]  /*34a0*/  @!P5 BRA `(.L_x_1259) ;  /* 0x000000000004d947 */ /* 0x000fec0003800000 */
[----:B------:R-:W-:Y:S01]  /*34b0*/  BPT.TRAP 0x1 ;  /* 0x000000040000795c */ /* 0x000fe20000300000 */
.L_x_1259:
[----:B------:R-:W-:Y:S01]  /*34c0*/  IMAD R63, R22, 0x8, R2 ;  /* 0x00000008163f7824 */ /* 0x000fe200078e0202 */
[----:B------:R-:W-:Y:S01]  /*34d0*/  SHF.L.U32 R74, R185, 0x1f, RZ ;  /* 0x0000001fb94a7819 */ /* 0x000fe200000006ff */
[----:B------:R-:W-:Y:S03]  /*34e0*/  BSSY B1, `(.L_x_1260) ;  /* 0x0000003000017945 */ /* 0x000fe60003800000 */
[----:B------:R-:W0:Y:S02]  /*34f0*/  SYNCS.PHASECHK.TRANS64.TRYWAIT P6, [R63+URZ+0x38890], R74 ;  /* 0x0388904a3f0075a7 */ /* 0x000e2400080c017f */
[----:B0-----:R-:W-:Y:S05]  /*3500*/  @!P6 BRA `(.L_x_1261) ;  /* 0x0000018000e0e947 */ /* 0x001fea0003800000 */
.L_x_1495:
[----:B------:R-:W-:Y:S05]  /*3510*/  BSYNC B1 ;  /* 0x0000000000017941 */ /* 0x000fea0003800000 */
.L_x_1260:
[----:B------:R-:W-:-:S03]  /*3520*/  UMOV UR4, 0xffffffff ;  /* 0xffffffff00047882 */ /* 0x000fc60000000000 */
[----:B------:R-:W-:Y:S05]  /*3530*/  BRA.DIV UR4, `(.L_x_1262) ;  /* 0x0000018204e87947 */ /* 0x000fea000b800000 */
[----:B------:R-:W1:Y:S04]  /*3540*/  SHFL.IDX PT, R69, R69, RZ, 0x1c1f ;  /* 0x001c1fff45457589 */ /* 0x000e6800000e0000 */
[----:B------:R-:W2:Y:S02]  /*3550*/  SHFL.IDX PT, R70, R70, RZ, 0x1c1f ;  /* 0x001c1fff46467589 */ /* 0x000ea400000e0000 */
.L_x_1499:
        /* <DEDUP_REMOVED lines=10> */
[----:B------:R-:W-:-:S04]  /*3600*/  SHF.R.S32.HI R8, RZ, 0x4, R9 ;  /* 0x00000004ff087819 */ /* 0x000fc80000011409 */
[----:B------:R-:W-:-:S05]  /*3610*/  LEA.HI.SX32 R8, R3, R8, 0x1d ;  /* 0x0000000803087211 */ /* 0x000fca00078feaff */
[----:B------:R-:W-:-:S05]  /*3620*/  IMAD.SHL.U32 R73, R8, 0x8, RZ ;  /* 0x0000000808497824 */ /* 0x000fca00078e00ff */
[----:B------:R-:W-:-:S04]  /*3630*/  LOP3.LUT R8, R44, 0x38, R73, 0xf8, !PT ;  /* 0x000000382c087812 */ /* 0x000fc800078ef849 */
[----:B------:R-:W-:-:S05]  /*3640*/  LOP3.LUT R9, R8, R47, RZ, 0x3c, !PT ;  /* 0x0000002f08097212 */ /* 0x000fca00078e3cff */
[----:B------:R-:W-:Y:S02]  /*3650*/  IMAD R8, R220, 0x200, R9 ;  /* 0x00000200dc087824 */ /* 0x000fe400078e0209 */
[----:B------:R-:W-:Y:S02]  /*3660*/  IMAD.IADD R9, R62, 0x1, R71 ;  /* 0x000000013e097824 */ /* 0x000fe400078e0247 */
[----:B------:R-:W-:Y:S02]  /*3670*/  IMAD.IADD R71, R71, 0x1, R8 ;  /* 0x0000000147477824 */ /* 0x000fe400078e0208 */
[--C-:B------:R-:W-:Y:S02]  /*3680*/  IMAD R9, R9, 0x2, R2.reuse ;  /* 0x0000000209097824 */ /* 0x100fe400078e0202 */
[----:B------:R-:W-:-:S04]  /*3690*/  IMAD R71, R71, 0x2, R2 ;  /* 0x0000000247477824 */ /* 0x000fc800078e0202 */
[----:B------:R-:W1:Y:S04]  /*36a0*/  LDS.128 R8, [R9+0x22400] ;  /* 0x0224000009087984 */ /* 0x000e680000000c00 */
        /* <DEDUP_REMOVED lines=52> */
[----:B------:R-:W-:Y:S01]  /*39f0*/  LOP3.LUT R79, R79, 0xffff0000, RZ, 0xc0, !PT ;  /* 0xffff00004f4f7812 */ /* 0x000fe200078ec0ff */
[----:B------:R-:W-:Y:S02]  /*3a00*/  IMAD.U32 R6, R71, 0x10000, RZ ;  /* 0x0001000047067824 */ /* 0x000fe400078e00ff */
[-C--:B------:R-:W-:Y:S01]  /*3a10*/  FMUL.FTZ R80, R31, R78.reuse ;  /* 0x0000004e1f507220 */ /* 0x080fe20000410000 */
        /* <DEDUP_REMOVED lines=39> */
.L_x_1264:
[----:B------:R-:W-:Y:S05]  /*3c90*/  BSYNC B1 ;  /* 0x0000000000017941 */ /* 0x000fea0003800000 */
.L_x_1263:
        /* <DEDUP_REMOVED lines=8> */
.L_x_1244:
[----:B------:R-:W-:-:S13]  /*3d20*/  ISETP.NE.AND P5, PT, R188, 0x3, PT ;  /* 0x00000003bc00780c */ /* 0x000fda0003fa5270 */
[----:B------:R-:W-:Y:S05]  /*3d30*/  @!P5 BRA `(.L_x_1265) ;  /* 0x000000000004d947 */ /* 0x000fea0003800000 */
[----:B------:R-:W-:Y:S01]  /*3d40*/  BPT.TRAP 0x1 ;  /* 0x000000040000795c */ /* 0x000fe20000300000 */
.L_x_1265:
[----:B------:R-:W-:Y:S01]  /*3d50*/  IMAD R63, R22, 0x8, R2 ;  /* 0x00000008163f7824 */ /* 0x000fe200078e0202 */
[----:B------:R-:W-:Y:S01]  /*3d60*/  SHF.L.U32 R74, R185, 0x1f, RZ ;  /* 0x0000001fb94a7819 */ /* 0x000fe200000006ff */
[----:B------:R-:W-:Y:S01]  /*3d70*/  BSSY B1, `(.L_x_1266) ;  /* 0x0000004000017945 */ /* 0x000fe20003800000 */
[----:B------:R-:W-:Y:S02]  /*3d80*/  SHF.R.S32.HI R67, RZ, 0x1f, R65 ;  /* 0x0000001fff437819 */ /* 0x000fe40000011441 */
[----:B------:R-:W0:Y:S02]  /*3d90*/  SYNCS.PHASECHK.TRANS64.TRYWAIT P0, [R63+URZ+0x38890], R74 ;  /* 0x0388904a3f0075a7 */ /* 0x000e24000800017f */
[----:B0-----:R-:W-:Y:S05]  /*3da0*/  @!P0 BRA `(.L_x_1267) ;  /* 0x0000017c00188947 */ /* 0x001fea0003800000 */
.L_x_1500:
[----:B------:R-:W-:Y:S05]  /*3db0*/  BSYNC B1 ;  /* 0x0000000000017941 */ /* 0x000fea0003800000 */
.L_x_1266:
        /* <DEDUP_REMOVED lines=26> */
.L_x_1504:
        /* <DEDUP_REMOVED lines=18> */
.L_x_1252:
[----:B------:R-:W-:Y:S05]  /*4080*/  BSYNC B0 ;  /* 0x0000000000007941 */ /* 0x000fea0003800000 */
.L_x_1243:
        /* <DEDUP_REMOVED lines=17> */
.L_x_1270:
[----:B------:R-:W-:Y:S05]  /*41a0*/  BSYNC B0 ;  /* 0x0000000000007941 */ /* 0x000fea0003800000 */
.L_x_1269:
[----:B------:R-:W2:Y:S01]  /*41b0*/  SYNCS.PHASECHK.TRANS64.TRYWAIT P5, [R63+URZ+0x388b0], R74 ;  /* 0x0388b04a3f0075a7 */ /* 0x000ea200080a017f */
[----:B------:R-:W-:Y:S04]  /*41c0*/  BSSY B0, `(.L_x_1271) ;  /* 0x0000002000007945 */ /* 0x000fe80003800000 */
[----:B--2---:R-:W-:Y:S05]  /*41d0*/  @!P5 BRA `(.L_x_1272) ;  /* 0x000001780064d947 */ /* 0x004fea0003800000 */
.L_x_1505:
[----:B------:R-:W-:Y:S05]  /*41e0*/  BSYNC B0 ;  /* 0x0000000000007941 */ /* 0x000fea0003800000 */
.L_x_1271:
        /* <DEDUP_REMOVED lines=23> */
[----:B------:R-:W4:Y:S01]  /*4360*/  LDL R29, [R1] ;  /* 0x00000000011d7983 */ /* 0x000f220000100800 */
[----:B------:R-:W-:-:S03]  /*4370*/  ULDC UR4, c[0x0][0x320] ;  /* 0x0000c80000047ab9 */ /* 0x000fc60000000800 */
[----:B------:R-:W5:Y:S01]  /*4380*/  LDL R28, [R1+0x4] ;  /* 0x00000400011c7983 */ /* 0x000f620000100800 */
[----:B------:R-:W-:Y:S01]  /*4390*/  ISETP.GE.AND P6, PT, R16, UR4, PT ;  /* 0x0000000410007c0c */ /* 0x000fe2000bfc6270 */
[----:B------:R-:W-:Y:S02]  /*43a0*/  IMAD R9, R22, 0x8000, R52 ;  /* 0x0000800016097824 */ /* 0x000fe400078e0234 */
[----:B------:R-:W2:Y:S02]  /*43b0*/  LDL R15, [R1+0x8] ;  /* 0x00000800010f7983 */ /* 0x000ea40000100800 */
[C---:B------:R-:W-:Y:S01]  /*43c0*/  IMAD R12, R9.reuse, 0x2, R2 ;  /* 0x00000002090c7824 */ /* 0x040fe200078e0202 */
[----:B------:R-:W-:Y:S01]  /*43d0*/  LOP3.LUT P5, RZ, R190, 0x4, RZ, 0xc0, !PT ;  /* 0x00000004beff7812 */ /* 0x000fe200078ac0ff */
[----:B------:R-:W2:Y:S04]  /*43e0*/  LDL R14, [R1+0xc] ;  /* 0x00000c00010e7983 */ /* 0x000ea80000100800 */
[----:B------:R-:W2:Y:S04]  /*43f0*/  LDL R56, [R1+0x10] ;  /* 0x0000100001387983 */ /* 0x000ea80000100800 */
[----:B------:R-:W0:Y:S01]  /*4400*/  @!P6 LDS.128 R4, [R12+0x400] ;  /* 0x000400000c04e984 */ /* 0x000e220000000c00 */
[----:B------:R-:W-:-:S03]  /*4410*/  VIADD R13, R9, 0x20 ;  /* 0x00000020090d7836 */ /* 0x000fc60000000000 */
[----:B------:R-:W-:Y:S01]  /*4420*/  @P5 VIADD R13, R9, 0xffffffe0 ;  /* 0xffffffe0090d5836 */ /* 0x000fe20000000000 */
[C---:B-1----:R-:W-:Y:S01]  /*4430*/  @!P6 LEA R8, P5, R16.reuse, R11, 0x1 ;  /* 0x0000000b1008e211 */ /* 0x042fe200078a08ff */
[----:B------:R-:W2:Y:S02]  /*4440*/  LDL R31, [R1+0x14] ;  /* 0x00001400011f7983 */ /* 0x000ea40000100800 */
[----:B------:R-:W-:Y:S01]  /*4450*/  IMAD R13, R13, 0x2, R2 ;  /* 0x000000020d0d7824 */ /* 0x000fe200078e0202 */
[----:B---3--:R-:W-:Y:S01]  /*4460*/  @!P6 LEA.HI.X R9, R16, R10, R17, 0x1, P5 ;  /* 0x0000000a1009e211 */ /* 0x008fe200028f0c11 */
[----:B------:R-:W3:Y:S01]  /*4470*/  LDL R30, [R1+0x18] ;  /* 0x00001800011e7983 */ /* 0x000ee20000100800 */
        /* <DEDUP_REMOVED lines=24> */
[----:B----4-:R-:W-:Y:S02]  /*4600*/  @!P5 IMAD.X R9, R10, 0x1, R29, P6 ;  /* 0x000000010a09d824 */ /* 0x010fe400030e061d */
[----:B------:R-:W4:Y:S01]  /*4610*/  LDL R29, [R1+0x1c] ;  /* 0x00001c00011d7983 */ /* 0x000f220000100800 */
[----:B------:R-:W-:-:S03]  /*4620*/  ISETP.GE.AND P6, PT, R210, UR4, PT ;  /* 0x00000004d2007c0c */ /* 0x000fc6000bfc6270 */
[----:B-1----:R0:W-:Y:S10]  /*4630*/  @!P5 ST.E.128 desc[UR40][R8.64], R4 ;  /* 0x000000040800d985 */ /* 0x0021f4000c101d28 */
[----:B------:R-:W1:Y:S01]  /*4640*/  @!P6 LDS.128 R4, [R12+0x6400] ;  /* 0x006400000c04e984 */ /* 0x000e620000000c00 */
[----:B0-----:R-:W-:-:S05]  /*4650*/  @!P6 LEA R8, P5, R210, R11, 0x1 ;  /* 0x0000000bd208e211 */ /* 0x001fca00078a08ff */
[----:B-----5:R-:W-:Y:S02]  /*4660*/  @!P6 IMAD.X R9, R10, 0x1, R28, P5 ;  /* 0x000000010a09e824 */ /* 0x020fe400028e061c */
[----:B------:R-:W5:Y:S01]  /*4670*/  LDL R28, [R1+0x20] ;  /* 0x00002000011c7983 */ /* 0x000f620000100800 */
[----:B------:R-:W-:-:S03]  /*4680*/  ISETP.GE.AND P5, PT, R209, UR4, PT ;  /* 0x00000004d1007c0c */ /* 0x000fc6000bfa6270 */
[----:B-1----:R0:W-:Y:S10]  /*4690*/  @!P6 ST.E.128 desc[UR40][R8.64], R4 ;  /* 0x000000040800e985 */ /* 0x0021f4000c101d28 */
[----:B------:R-:W1:Y:S01]  /*46a0*/  @!P5 LDS.128 R4, [R13+0x6400] ;  /* 0x006400000d04d984 */ /* 0x000e620000000c00 */
[----:B0-----:R-:W-:-:S05]  /*46b0*/  @!P5 LEA R8, P6, R209, R11, 0x1 ;  /* 0x0000000bd108d211 */ /* 0x001fca00078c08ff */
[----:B--2---:R-:W-:Y:S02]  /*46c0*/  @!P5 IMAD.X R9, R10, 0x1, R15, P6 ;  /* 0x000000010a09d824 */ /* 0x004fe400030e060f */
[----:B------:R-:W2:Y:S01]  /*46d0*/  LDL R15, [R1+0x24] ;  /* 0x00002400010f7983 */ /* 0x000ea20000100800 */
[----:B------:R-:W-:-:S03]  /*46e0*/  ISETP.GE.AND P6, PT, R208, UR4, PT ;  /* 0x00000004d0007c0c */ /* 0x000fc6000bfc6270 */
[----:B-1----:R0:W-:Y:S10]  /*46f0*/  @!P5 ST.E.128 desc[UR40][R8.64], R4 ;  /* 0x000000040800d985 */ /* 0x0021f4000c101d28 */
[----:B------:R-:W1:Y:S01]  /*4700*/  @!P6 LDS.128 R4, [R12+0x8400] ;  /* 0x008400000c04e984 */ /* 0x000e620000000c00 */
[----:B0-----:R-:W-:-:S05]  /*4710*/  @!P6 LEA R8, P5, R208, R11, 0x1 ;  /* 0x0000000bd008e211 */ /* 0x001fca00078a08ff */
[----:B------:R-:W-:Y:S02]  /*4720*/  @!P6 IMAD.X R9, R10, 0x1, R14, P5 ;  /* 0x000000010a09e824 */ /* 0x000fe400028e060e */
[----:B------:R-:W2:Y:S01]  /*4730*/  LDL R14, [R1+0x28] ;  /* 0x00002800010e7983 */ /* 0x000ea20000100800 */
        /* <DEDUP_REMOVED lines=14> */
[----:B---3--:R-:W-:Y:S01]  /*4820*/  @!P5 IMAD.X R9, R10, 0x1, R30, P6 ;  /* 0x000000010a09d824 */ /* 0x008fe200030e061e */
        /* <DEDUP_REMOVED lines=19> */
[----:B------:R-:W-:-:S05]  /*4960*/  @!P5 IMAD.X R9, R10, 0x1, R14, P6 ;  /* 0x000000010a09d824 */ /* 0x000fca00030e060e */
[----:B-1----:R4:W-:Y:S03]  /*4970*/  @!P5 ST.E.128 desc[UR40][R8.64], R4 ;  /* 0x000000040800d985 */ /* 0x0029e6000c101d28 */
.L_x_1274:
[----:B------:R-:W-:Y:S05]  /*4980*/  BSYNC B0 ;  /* 0x0000000000007941 */ /* 0x000fea0003800000 */
.L_x_1273:
        /* <DEDUP_REMOVED lines=17> */
.L_x_1238:
[----:B------:R-:W2:Y:S01]  /*4aa0*/  LDL R4, [R1+0x60] ;  /* 0x0000600001047983 */ /* 0x000ea20000100800 */
[----:B------:R-:W-:Y:S01]  /*4ab0*/  BSSY B0, `(.L_x_1276) ;  /* 0x0000046000007945 */ /* 0x000fe20003800000 */
        /* <DEDUP_REMOVED lines=29> */
[----:B------:R-:W-:Y:S01]  /*4c90*/  CS2R R40, SRZ ;  /* 0x0000000000287805 */ /* 0x000fe2000001ff00 */
[----:B------:R-:W-:Y:S01]  /*4ca0*/  IMAD.MOV.U32 R96, RZ, RZ, RZ ;  /* 0x000000ffff607224 */ /* 0x000fe200078e00ff */
[----:B------:R-:W-:-:S02]  /*4cb0*/  CS2R R94, SRZ ;  /* 0x00000000005e7805 */ /* 0x000fc4000001ff00 */
[----:B------:R-:W-:Y:S01]  /*4cc0*/  CS2R R92, SRZ ;  /* 0x00000000005c7805 */ /* 0x000fe2000001ff00 */
[----:B------:R-:W-:Y:S01]  /*4cd0*/  IMAD.MOV.U32 R91, RZ, RZ, RZ ;  /* 0x000000ffff5b7224 */ /* 0x000fe200078e00ff */
[----:B------:R-:W-:Y:S01]  /*4ce0*/  CS2R R88, SRZ ;  /* 0x0000000000587805 */ /* 0x000fe2000001ff00 */
[----:B------:R-:W-:Y:S01]  /*4cf0*/  IMAD.MOV.U32 R37, RZ, RZ, RZ ;  /* 0x000000ffff257224 */ /* 0x000fe200078e00ff */
        /* <DEDUP_REMOVED lines=8> */
[----:B------:R-:W-:Y:S02]  /*4d80*/  CS2R R28, SRZ ;  /* 0x00000000001c7805 */ /* 0x000fe4000001ff00 */
[----:B------:R-:W-:Y:S01]  /*4d90*/  CS2R R72, SRZ ;  /* 0x0000000000487805 */ /* 0x000fe2000001ff00 */
[----:B------:R-:W-:Y:S01]  /*4da0*/  IMAD.MOV.U32 R71, RZ, RZ, RZ ;  /* 0x000000ffff477224 */ /* 0x000fe200078e00ff */
[----:B------:R-:W-:Y:S02]  /*4db0*/  CS2R R14, SRZ ;  /* 0x00000000000e7805 */ /* 0x000fe4000001ff00 */
[----:B------:R-:W-:Y:S01]  /*4dc0*/  CS2R R68, SRZ ;  /* 0x0000000000447805 */ /* 0x000fe2000001ff00 */
[----:B------:R-:W-:Y:S01]  /*4dd0*/  IMAD.MOV.U32 R67, RZ, RZ, RZ ;  /* 0x000000ffff437224 */ /* 0x000fe200078e00ff */
[----:B------:R-:W-:-:S02]  /*4de0*/  CS2R R12, SRZ ;  /* 0x00000000000c7805 */ /* 0x000fc4000001ff00 */
[----:B------:R-:W-:Y:S02]  /*4df0*/  CS2R R64, SRZ ;  /* 0x0000000000407805 */ /* 0x000fe4000001ff00 */
[----:B0-----:R-:W-:Y:S02]  /*4e00*/  CS2R R62, SRZ ;  /* 0x00000000003e7805 */ /* 0x001fe4000001ff00 */
[----:B------:R-:W-:Y:S02]  /*4e10*/  CS2R R60, SRZ ;  /* 0x00000000003c7805 */ /* 0x000fe4000001ff00 */
[----:B------:R-:W-:Y:S01]  /*4e20*/  CS2R R58, SRZ ;  /* 0x00000000003a7805 */ /* 0x000fe2000001ff00 */
[----:B------:R-:W-:Y:S01]  /*4e30*/  IMAD.MOV.U32 R155, RZ, RZ, RZ ;  /* 0x000000ffff9b7224 */ /* 0x000fe200078e00ff */
[----:B------:R-:W-:Y:S02]  /*4e40*/  CS2R R156, SRZ ;  /* 0x00000000009c7805 */ /* 0x000fe4000001ff00 */
[----:B------:R-:W-:-:S02]  /*4e50*/  CS2R R54, SRZ ;  /* 0x0000000000367805 */ /* 0x000fc4000001ff00 */
[----:B------:R-:W-:Y:S02]  /*4e60*/  CS2R R158, SRZ ;  /* 0x00000000009e7805 */ /* 0x000fe4000001ff00 */
[----:B------:R-:W-:Y:S02]  /*4e70*/  CS2R R50, SRZ ;  /* 0x0000000000327805 */ /* 0x000fe4000001ff00 */
[----:B------:R-:W-:Y:S02]  /*4e80*/  CS2R R46, SRZ ;  /* 0x00000000002e7805 */ /* 0x000fe4000001ff00 */
        /* <DEDUP_REMOVED lines=8> */
.L_x_1277:
[----:B------:R-:W-:Y:S05]  /*4f10*/  BSYNC B0 ;  /* 0x0000000000007941 */ /* 0x000fea0003800000 */
.L_x_1276:
[----:B------:R-:W-:Y:S01]  /*4f20*/  BSSY B7, `(.L_x_1278) ;  /* 0x0000b58000077945 */ /* 0x000fe20003800000 */
[----:B---3--:R-:W-:Y:S01]  /*4f30*/  IMAD.MOV.U32 R10, RZ, RZ, RZ ;  /* 0x000000ffff0a7224 */ /* 0x008fe200078e00ff */
        /* <DEDUP_REMOVED lines=9> */
[----:B------:R-:W-:Y:S01]  /*4fd0*/  IMAD.MOV.U32 R0, RZ, RZ, RZ ;  /* 0x000000ffff007224 */ /* 0x000fe200078e00ff */
[----:B------:R-:W-:Y:S06]  /*4fe0*/  @!P1 BRA `(.L_x_1279) ;  /* 0x0000001800689947 */ /* 0x000fec0003800000 */
[----:B------:R-:W-:Y:S02]  /*4ff0*/  ISETP.GE.AND P1, PT, R170, 0x1, PT ;  /* 0x00000001aa00780c */ /* 0x000fe40003f26270 */
[----:B------:R-:W-:-:S11]  /*5000*/  PLOP3.LUT P0, PT, PT, PT, PT, 0x80, 0x0 ;  /* 0x000000000000781c */ /* 0x000fd60003f0f070 */
[----:B------:R-:W-:Y:S05]  /*5010*/  @!P1 BRA `(.L_x_1280) ;  /* 0x000000b400209947 */ /* 0x000fea0003800000 */
[----:B------:R-:W0:Y:S01]  /*5020*/  S2R R20, SR_TID.X ;  /* 0x0000000000147919 */ /* 0x000e220000002100 */
[----:B------:R-:W-:Y:S01]  /*5030*/  IMAD.MOV.U32 R5, RZ, RZ, 0x40000040 ;  /* 0x40000040ff057424 */ /* 0x000fe200078e00ff */
[----:B------:R-:W-:Y:S01]  /*5040*/  BAR.SYNC.DEFER_BLOCKING 0xe, 0x100 ;  /* 0x0384000000007b1d */ /* 0x000fe20000010000 */
[----:B------:R-:W-:-:S03]  /*5050*/  IMAD.MOV.U32 R7, RZ, RZ, 0x40000040 ;  /* 0x40000040ff077424 */ /* 0x000fc600078e00ff */
[----:B------:R-:W-:Y:S01]  /*5060*/  R2UR UR5, R5 ;  /* 0x00000000050572ca */ /* 0x000fe200000e0000 */
[----:B------:R-:W-:Y:S01]  /*5070*/  IMAD.MOV.U32 R11, RZ, RZ, 0x40000040 ;  /* 0x40000040ff0b7424 */ /* 0x000fe200078e00ff */
[----:B------:R-:W-:Y:S01]  /*5080*/  ISETP.NE.AND P2, PT, R188, 0x3, PT ;  /* 0x00000003bc00780c */ /* 0x000fe20003f45270 */
[----:B------:R-:W-:Y:S01]  /*5090*/  IMAD.MOV.U32 R9, RZ, RZ, 0x40000040 ;  /* 0x40000040ff097424 */ /* 0x000fe200078e00ff */
[----:B------:R-:W-:Y:S01]  /*50a0*/  R2UR UR7, R7 ;  /* 0x00000000070772ca */ /* 0x000fe200000e0000 */
[----:B------:R-:W-:Y:S01]  /*50b0*/  IMAD.MOV.U32 R7, RZ, RZ, 0x40000040 ;  /* 0x40000040ff077424 */ /* 0x000fe200078e00ff */
[----:B------:R-:W-:Y:S01]  /*50c0*/  R2UR UR15, R11 ;  /* 0x000000000b0f72ca */ /* 0x000fe200000e0000 */
[----:B------:R-:W-:Y:S01]  /*50d0*/  IMAD.MOV.U32 R11, RZ, RZ, 0x40000040 ;  /* 0x40000040ff0b7424 */ /* 0x000fe200078e00ff */
[----:B------:R-:W-:Y:S01]  /*50e0*/  R2UR UR11, R9 ;  /* 0x00000000090b72ca */ /* 0x000fe200000e0000 */
[----:B------:R-:W-:-:S03]  /*50f0*/  IMAD.MOV.U32 R9, RZ, RZ, 0x40000040 ;  /* 0x40000040ff097424 */ /* 0x000fc600078e00ff */
[----:B------:R-:W-:Y:S02]  /*5100*/  R2UR UR9, R11 ;  /* 0x000000000b0972ca */ /* 0x000fe400000e0000 */
[----:B------:R-:W-:Y:S01]  /*5110*/  R2UR UR13, R9 ;  /* 0x00000000090d72ca */ /* 0x000fe200000e0000 */
[----:B-----5:R-:W-:Y:S01]  /*5120*/  WARPGROUP.ARRIVE ;  /* 0x00000000000079c5 */ /* 0x020fe20000000000 */
        /* <DEDUP_REMOVED lines=10> */
[----:B------:R-:W-:Y:S01]  /*51d0*/  SHF.R.U32.HI R4, RZ, 0x4, R0 ;  /* 0x00000004ff047819 */ /* 0x000fe20000011600 */
[----:B------:R-:W-:-:S03]  /*51e0*/  VIADD R3, R3, 0x400 ;  /* 0x0000040003037836 */ /* 0x000fc60000000000 */
[----:B------:R-:W-:Y:S02]  /*51f0*/  LOP3.LUT R4, R4, 0x3fff, RZ, 0xc0, !PT ;  /* 0x00003fff04047812 */ /* 0x000fe400078ec0ff */
[----:B------:R-:W-:Y:S02]  /*5200*/  SHF.R.U32.HI R3, RZ, 0x4, R3 ;  /* 0x00000004ff037819 */ /* 0x000fe40000011603 */
[----:B------:R-:W-:Y:S02]  /*5210*/  LOP3.LUT R4, R4, 0x10000, RZ, 0xfc, !PT ;  /* 0x0001000004047812 */ /* 0x000fe400078efcff */
[----:B------:R-:W-:Y:S02]  /*5220*/  LOP3.LUT R0, R3, 0x3fff, RZ, 0xc0, !PT ;  /* 0x00003fff03007812 */ /* 0x000fe400078ec0ff */
[----:B------:R-:W-:Y:S02]  /*5230*/  R2UR UR4, R4 ;  /* 0x00000000040472ca */ /* 0x000fe400000e0000 */
[----:B------:R-:W-:-:S05]  /*5240*/  LOP3.LUT R0, R0, 0x2000000, RZ, 0xfc, !PT ;  /* 0x0200000000007812 */ /* 0x000fca00078efcff */
[----:B------:R-:W-:-:S04]  /*5250*/  IMAD R6, R18, 0x1000, R0 ;  /* 0x0000100012067824 */ /* 0x000fc800078e0200 */
[C---:B------:R-:W-:Y:S01]  /*5260*/  VIADD R10, R6.reuse, 0x100 ;  /* 0x00000100060a7836 */ /* 0x040fe20000000000 */
[C---:B------:R-:W-:Y:S01]  /*5270*/  R2UR UR6, R6.reuse ;  /* 0x00000000060672ca */ /* 0x040fe200000e0000 */
[C---:B------:R-:W-:Y:S02]  /*5280*/  VIADD R8, R6.reuse, 0x80 ;  /* 0x0000008006087836 */ /* 0x040fe40000000000 */
[----:B------:R-:W-:Y:S01]  /*5290*/  VIADD R6, R6, 0x180 ;  /* 0x0000018006067836 */ /* 0x000fe20000000000 */
[----:B------:R-:W-:Y:S01]  /*52a0*/  R2UR UR14, R10 ;  /* 0x000000000a0e72ca */ /* 0x000fe200000e0000 */
[----:B------:R-:W-:Y:S01]  /*52b0*/  VIADD R10, R4, 0x2 ;  /* 0x00000002040a7836 */ /* 0x000fe20000000000 */
[----:B------:R-:W-:Y:S01]  /*52c0*/  R2UR UR10, R8 ;  /* 0x00000000080a72ca */ /* 0x000fe200000e0000 */
[----:B------:R-:W-:-:S03]  /*52d0*/  VIADD R8, R4, 0x4 ;  /* 0x0000000404087836 */ /* 0x000fc60000000000 */
[----:B------:R-:W-:Y:S02]  /*52e0*/  R2UR UR8, R10 ;  /* 0x000000000a0872ca */ /* 0x000fe400000e0000 */
[----:B------:R-:W-:Y:S01]  /*52f0*/  R2UR UR12, R8 ;  /* 0x00000000080c72ca */ /* 0x000fe200000e0000 */
[----:B------:R-:W-:Y:S01]  /*5300*/  HGMMA.64x256x16.F32.BF16 R24, gdesc[UR4].tnspB, RZ, !UPT, gsb0 ;  /* 0x43e00000041879f0 */ /* 0x000fe2000c0018ff */
[----:B------:R-:W-:Y:S01]  /*5310*/  R2UR UR6, R6 ;  /* 0x00000000060672ca */ /* 0x000fe200000e0000 */
[----:B------:R-:W-:Y:S01]  /*5320*/  VIADD R6, R4, 0x6 ;  /* 0x0000000604067836 */ /* 0x000fe20000000000 */
[----:B------:R-:W-:Y:S01]  /*5330*/  R2UR UR7, R7 ;  /* 0x00000000070772ca */ /* 0x000fe200000e0000 */
[----:B------:R-:W-:-:S03]  /*5340*/  IMAD.MOV.U32 R7, RZ, RZ, 0x40000040 ;  /* 0x40000040ff077424 */ /* 0x000fc600078e00ff */
[----:B------:R-:W-:Y:S02]  /*5350*/  R2UR UR4, R6 ;  /* 0x00000000060472ca */ /* 0x000fe400000e0000 */
[----:B------:R-:W-:Y:S01]  /*5360*/  R2UR UR5, R7 ;  /* 0x00000000070572ca */ /* 0x000fe200000e0000 */
        /* <DEDUP_REMOVED lines=16> */
.L_x_1281:
[----:B------:R-:W-:Y:S01]  /*5470*/  IMAD R3, R18, 0x8, R2 ;  /* 0x0000000812037824 */ /* 0x000fe200078e0202 */
[----:B------:R-:W-:Y:S01]  /*5480*/  ISETP.GE.AND P0, PT, R170, 0x41, PT ;  /* 0x00000041aa00780c */ /* 0x000fe20003f06270 */
[----:B------:R-:W-:Y:S02]  /*5490*/  BSSY B0, `(.L_x_1282) ;  /* 0x00000c2000007945 */ /* 0x000fe40003800000 */
[----:B------:R-:W-:-:S05]  /*54a0*/  VIADD R3, R3, 0x38860 ;  /* 0x0003886003037836 */ /* 0x000fca0000000000 */
[----:B------:R-:W-:-:S04]  /*54b0*/  PRMT R3, R189, 0x654, R3 ;  /* 0x00000654bd037816 */ /* 0x000fc80000000003 */
[----:B------:R0:W-:Y:S01]  /*54c0*/  SYNCS.ARRIVE.TRANS64.RED.A1T0 RZ, [R3+URZ], RZ ;  /* 0x000000ff03ff79a7 */ /* 0x0001e2000810043f */
[----:B------:R-:W-:Y:S05]  /*54d0*/  @!P0 BRA `(.L_x_1283) ;  /* 0x0000000800f48947 */ /* 0x000fea0003800000 */
[----:B------:R-:W-:-:S07]  /*54e0*/  VIADD R171, R171, 0xfffffffe ;  /* 0xfffffffeabab7836 */ /* 0x000fce0000000000 */
.L_x_1285:
[----:B------:R-:W-:Y:S01]  /*54f0*/  BAR.SYNC.DEFER_BLOCKING 0xe, 0x100 ;  /* 0x0384000000007b1d */ /* 0x000fe20000010000 */
[----:B01----:R-:W-:Y:S01]  /*5500*/  IMAD R3, R18, 0x40, R194 ;  /* 0x0000004012037824 */ /* 0x003fe200078e02c2 */
[----:B------:R-:W-:Y:S01]  /*5510*/  R2UR UR4, R4 ;  /* 0x00000000040472ca */ /* 0x000fe200000e0000 */
[----:B------:R-:W-:Y:S01]  /*5520*/  VIADD R18, R18, 0x1 ;  /* 0x0000000112127836 */ /* 0x000fe20000000000 */
[----:B------:R-:W-:Y:S01]  /*5530*/  R2UR UR5, R5 ;  /* 0x00000000050572ca */ /* 0x000fe200000e0000 */
[----:B------:R-:W-:Y:S02]  /*5540*/  IMAD R3, R3, 0x4, R2 ;  /* 0x0000000403037824 */ /* 0x000fe400078e0202 */
[----:B------:R-:W-:Y:S01]  /*5550*/  IMAD.MOV.U32 R13, RZ, RZ, 0x40000040 ;  /* 0x40000040ff0d7424 */ /* 0x000fe200078e00ff */
[----:B------:R-:W-:Y:S01]  /*5560*/  ISETP.NE.AND P0, PT, R18, 0x2, PT ;  /* 0x000000021200780c */ /* 0x000fe20003f05270 */
[----:B------:R-:W-:-:S03]  /*5570*/  IMAD.MOV.U32 R15, RZ, RZ, 0x40000040 ;  /* 0x40000040ff0f7424 */ /* 0x000fc600078e00ff */
[----:B------:R-:W-:Y:S02]  /*5580*/  SEL R18, R18, RZ, P0 ;  /* 0x000000ff12127207 */ /* 0x000fe40000000000 */
[----:B------:R-:W-:Y:S01]  /*5590*/  R2UR UR7, R13 ;  /* 0x000000000d0772ca */ /* 0x000fe200000e0000 */
[----:B------:R-:W-:Y:S01]  /*55a0*/  IMAD.MOV.U32 R13, RZ, RZ, 0x40000040 ;  /* 0x40000040ff0d7424 */ /* 0x000fe200078e00ff */
        /* <DEDUP_REMOVED lines=66> */
[----:B------:R-:W-:-:S02]  /*59d0*/  IMAD R12, R18, 0x1000, R0 ;  /* 0x00001000120c7824 */ /* 0x000fc400078e0200 */
[-C--:B-1----:R-:W-:Y:S01]  /*59e0*/  FMUL.FTZ R26, R26, R3.reuse ;  /* 0x000000031a1a7220 */ /* 0x082fe20000410000 */
[-C--:B------:R-:W-:Y:S01]  /*59f0*/  FMUL.FTZ R27, R27, R3.reuse ;  /* 0x000000031b1b7220 */ /* 0x080fe20000410000 */
[-C--:B------:R-:W-:Y:S01]  /*5a00*/  FMUL.FTZ R30, R30, R3.reuse ;  /* 0x000000031e1e7220 */ /* 0x080fe20000410000 */
[-C--:B------:R-:W-:Y:S01]  /*5a10*/  FMUL.FTZ R31, R31, R3.reuse ;  /* 0x000000031f1f7220 */ /* 0x080fe20000410000 */
[----:B------:R-:W-:Y:S01]  /*5a20*/  R2UR UR6, R12 ;  /* 0x000000000c0672ca */ /* 0x000fe200000e0000 */
        /* <DEDUP_REMOVED lines=60> */
[----:B------:R-:W-:-:S02]  /*5df0*/  VIADD R14, R12, 0x80 ;  /* 0x000000800c0e7836 */ /* 0x000fc40000000000 */
[----:B------:R-:W-:Y:S02]  /*5e00*/  IMAD.MOV.U32 R3, RZ, RZ, R171 ;  /* 0x000000ffff037224 */ /* 0x000fe400078e00ab */
[----:B------:R-:W-:Y:S01]  /*5e10*/  VIADD R171, R171, 0xffffffff ;  /* 0xffffffffabab7836 */ /* 0x000fe20000000000 */
[----:B------:R-:W-:Y:S02]  /*5e20*/  WARPGROUP.ARRIVE ;  /* 0x00000000000079c5 */ /* 0x000fe40000000000 */
[----:B------:R-:W-:Y:S02]  /*5e30*/  ISETP.GT.AND P1, PT, R3, RZ, PT ;  /* 0x000000ff0300720c */ /* 0x000fe40003f24270 */
[----:B------:R-:W-:Y:S02]  /*5e40*/  SEL R3, RZ, 0x1, P0 ;  /* 0x00000001ff037807 */ /* 0x000fe40000000000 */
[----:B------:R-:W-:Y:S01]  /*5e50*/  HGMMA.64x256x16.F32.BF16 R24, gdesc[UR4].tnspB, R24, gsb0 ;  /* 0x43e00000041879f0 */ /* 0x000fe20008001818 */
[----:B------:R-:W-:Y:S01]  /*5e60*/  R2UR UR6, R14 ;  /* 0x000000000e0672ca */ /* 0x000fe200000e0000 */
[----:B------:R-:W-:Y:S01]  /*5e70*/  VIADD R14, R12, 0x100 ;  /* 0x000001000c0e7836 */ /* 0x000fe20000000000 */
[----:B------:R-:W-:Y:S01]  /*5e80*/  R2UR UR7, R15 ;  /* 0x000000000f0772ca */ /* 0x000fe200000e0000 */
[----:B------:R-:W-:Y:S01]  /*5e90*/  IMAD.MOV.U32 R15, RZ, RZ, 0x40000040 ;  /* 0x40000040ff0f7424 */ /* 0x000fe200078e00ff */
[----:B------:R-:W-:Y:S01]  /*5ea0*/  R2UR UR4, R10 ;  /* 0x000000000a0472ca */ /* 0x000fe200000e0000 */
[----:B------:R-:W-:Y:S01]  /*5eb0*/  VIADD R12, R12, 0x180 ;  /* 0x000001800c0c7836 */ /* 0x000fe20000000000 */
[----:B------:R-:W-:-:S02]  /*5ec0*/  R2UR UR5, R11 ;  /* 0x000000000b0572ca */ /* 0x000fc400000e0000 */
[----:B------:R-:W-:Y:S01]  /*5ed0*/  LOP3.LUT R184, R184, R3, RZ, 0x3c, !PT ;  /* 0x00000003b8b87212 */ /* 0x000fe200078e3cff */
[----:B------:R-:W-:Y:S02]  /*5ee0*/  WARPGROUP.DEPBAR.LE gsb0, 0x0 ;  /* 0x00008000000079c5 */ /* 0x000fe40000010000 */
[----:B------:R-:W-:-:S15]  /*5ef0*/  WARPGROUP.ARRIVE ;  /* 0x00000000000079c5 */ /* 0x000fde0000000000 */
[----:B------:R-:W-:-:S01]  /*5f00*/  NOP ;  /* 0x0000000000007918 */ /* 0x000fc20000000000 */
[----:B------:R-:W-:Y:S01]  /*5f10*/  HGMMA.64x256x16.F32.BF16 R24, gdesc[UR4].tnspB, R24, gsb0 ;  /* 0x43e00000041879f0 */ /* 0x000fe20008001818 */
[----:B------:R-:W-:Y:S02]  /*5f20*/  R2UR UR6, R14 ;  /* 0x000000000e0672ca */ /* 0x000fe400000e0000 */
[----:B------:R-:W-:Y:S02]  /*5f30*/  R2UR UR7, R15 ;  /* 0x000000000f0772ca */ /* 0x000fe400000e0000 */
[----:B------:R-:W-:Y:S02]  /*5f40*/  R2UR UR4, R8 ;  /* 0x00000000080472ca */ /* 0x000fe400000e0000 */
[----:B------:R-:W-:Y:S01]  /*5f50*/  R2UR UR5, R9 ;  /* 0x00000000090572ca */ /* 0x000fe200000e0000 */
[----:B------:R-:W-:Y:S02]  /*5f60*/  WARPGROUP.DEPBAR.LE gsb0, 0x0 ;  /* 0x00008000000079c5 */ /* 0x000fe40000010000 */
[----:B------:R-:W-:-:S15]  /*5f70*/  WARPGROUP.ARRIVE ;  /* 0x00000000000079c5 */ /* 0x000fde0000000000 */
[----:B------:R-:W-:-:S03]  /*5f80*/  NOP ;  /* 0x0000000000007918 */ /* 0x000fc60000000000 */
        /* <DEDUP_REMOVED lines=8> */
[----:B------:R-:W-:Y:S03]  /*6010*/  HGMMA.64x256x16.F32.BF16 R24, gdesc[UR4].tnspB, R24, gsb0 ;  /* 0x43e00000041879f0 */ /* 0x000fe60008001818 */
[----:B------:R-:W-:Y:S02]  /*6020*/  WARPGROUP.DEPBAR.LE gsb0, 0x0 ;  /* 0x00008000000079c5 */ /* 0x000fe40000010000 */
[----:B------:R-:W-:Y:S06]  /*6030*/  BAR.ARV 0xf, 0x100 ;  /* 0x03c4000000007b1d */ /* 0x000fec0000002000 */
[----:B------:R-:W-:Y:S05]  /*6040*/  @!P2 BRA `(.L_x_1284) ;  /* 0x000000000004a947 */ /* 0x000fea0003800000 */
[----:B------:R-:W-:Y:S01]  /*6050*/  BPT.TRAP 0x1 ;  /* 0x000000040000795c */ /* 0x000fe20000300000 */
.L_x_1284:
[----:B------:R-:W-:-:S04]  /*6060*/  IMAD R3, R18, 0x8, R2 ;  /* 0x0000000812037824 */ /* 0x000fc800078e0202 */
[----:B------:R-:W-:-:S05]  /*6070*/  VIADD R3, R3, 0x38860 ;  /* 0x0003886003037836 */ /* 0x000fca0000000000 */
[----:B------:R-:W-:-:S04]  /*6080*/  PRMT R3, R189, 0x654, R3 ;  /* 0x00000654bd037816 */ /* 0x000fc80000000003 */
[----:B------:R1:W-:Y:S01]  /*6090*/  SYNCS.ARRIVE.TRANS64.RED.A1T0 RZ, [R3+URZ], RZ ;  /* 0x000000ff03ff79a7 */ /* 0x0003e2000810043f */
[----:B------:R-:W-:Y:S05]  /*60a0*/  @P1 BRA `(.L_x_1285) ;  /* 0xfffffff400101947 */ /* 0x000fea000383ffff */
.L_x_1283:
[----:B------:R-:W-:Y:S05]  /*60b0*/  BSYNC B0 ;  /* 0x0000000000007941 */ /* 0x000fea0003800000 */
.L_x_1282:
[----:B------:R-:W-:Y:S01]  /*60c0*/  BAR.SYNC.DEFER_BLOCKING 0xe, 0x100 ;  /* 0x0384000000007b1d */ /* 0x000fe20000010000 */
[C---:B01----:R-:W-:Y:S01]  /*60d0*/  IMAD R3, R18.reuse, 0x40, R194 ;  /* 0x0000004012037824 */ /* 0x043fe200078e02c2 */
[----:B------:R-:W-:Y:S01]  /*60e0*/  PLOP3.LUT P0, PT, PT, PT, PT, 0x8, 0x0 ;  /* 0x000000000000781c */ /* 0x000fe20003f0e170 */
[----:B------:R-:W-:Y:S02]  /*60f0*/  VIADD R18, R18, 0x1 ;  /* 0x0000000112127836 */ /* 0x000fe40000000000 */
[----:B------:R-:W-:-:S03]  /*6100*/  IMAD R3, R3, 0x4, R2 ;  /* 0x0000000403037824 */ /* 0x000fc600078e0202 */
[----:B------:R-:W-:-:S04]  /*6110*/  ISETP.NE.AND P1, PT, R18, 0x2, PT ;  /* 0x000000021200780c */ /* 0x000fc80003f25270 */
[----:B------:R-:W-:Y:S01]  /*6120*/  SEL R18, R18, RZ, P1 ;  /* 0x000000ff12127207 */ /* 0x000fe20000800000 */
[----:B------:R-:W0:Y:S04]  /*6130*/  LDS R0, [R3+0x38400] ;  /* 0x0384000003007984 */ /* 0x000e280000000800 */
[----:B------:R1:W2:Y:S02]  /*6140*/  LDS R2, [R3+0x38420] ;  /* 0x0384200003027984 */ /* 0x0002a40000000800 */
[----:B-1----:R-:W-:-:S04]  /*6150*/  SEL R3, RZ, 0x1, P1 ;  /* 0x00000001ff037807 */ /* 0x002fc80000800000 */
[----:B------:R-:W-:Y:S01]  /*6160*/  LOP3.LUT R184, R184, R3, RZ, 0x3c, !PT ;  /* 0x00000003b8b87212 */ /* 0x000fe200078e3cff */
        /* <DEDUP_REMOVED lines=128> */
[----:B------:R-:W-:Y:S06]  /*6970*/  BAR.ARV 0xf, 0x100 ;  /* 0x03c4000000007b1d */ /* 0x000fec0000002000 */
[----:B------:R-:W-:Y:S05]  /*6980*/  BRA `(.L_x_1280) ;  /* 0x0000009800c47947 */ /* 0x000fea0003800000 */
.L_x_1279:
        /* <DEDUP_REMOVED lines=36> */
.L_x_1287:
[----:B------:R-:W-:Y:S05]  /*6bd0*/  BSYNC B6 ;  /* 0x0000000000067941 */ /* 0x000fea0003800000 */
.L_x_1286:
        /* <DEDUP_REMOVED lines=13> */
.L_x_1291:
[----:B-1----:R1:W2:Y:S02]  /*6cb0*/  SYNCS.PHASECHK.TRANS64.TRYWAIT P0, [R2+URZ+0x38800], R3 ;  /* 0x03880003020075a7 */ /* 0x0022a4000800017f */
[----:B--2---:R-:W-:Y:S05]  /*6cc0*/  @!P0 NANOSLEEP.SYNCS 0x989680 ;  /* 0x009896800000895d */ /* 0x004fea0003900000 */
[----:B------:R-:W2:Y:S02]  /*6cd0*/  @!P0 SYNCS.PHASECHK.TRANS64 P0, [R2+URZ+0x38800], R3 ;  /* 0x03880003020085a7 */ /* 0x000ea4000800007f */
[----:B--2---:R-:W-:Y:S05]  /*6ce0*/  @!P0 BRA `(.L_x_1291) ;  /* 0xfffffffc00f08947 */ /* 0x004fea000383ffff */
.L_x_1290:
[----:B------:R-:W-:Y:S05]  /*6cf0*/  BSYNC B0 ;  /* 0x0000000000007941 */ /* 0x000fea0003800000 */
.L_x_1289:
[----:B------:R-:W-:Y:S05]  /*6d00*/  BRA `(.L_x_1292) ;  /* 0x0000002000c07947 */ /* 0x000fea0003800000 */
.L_x_1288:
        /* <DEDUP_REMOVED lines=37> */
.L_x_1294:
[----:B------:R-:W-:Y:S05]  /*6f60*/  BSYNC B6 ;  /* 0x0000000000067941 */ /* 0x000fea0003800000 */
.L_x_1293:
        /* <DEDUP_REMOVED lines=11> */
.L_x_1511:
        /* <DEDUP_REMOVED lines=12> */
[----:B------:R-:W-:Y:S01]  /*70e0*/  IMAD.IADD R21, R7, 0x1, -R6 ;  /* 0x0000000107157824 */ /* 0x000fe200078e0a06 */
[----:B------:R-:W-:-:S04]  /*70f0*/  CS2R R6, SRZ ;  /* 0x0000000000067805 */ /* 0x000fc8000001ff00 */
[----:B------:R-:W-:Y:S01]  /*7100*/  SHF.L.U32 R31, R21, 0x1f, RZ ;  /* 0x0000001f151f7819 */ /* 0x000fe200000006ff */
[----:B------:R-:W-:Y:S06]  /*7110*/  @P0 BRA `(.L_x_1299) ;  /* 0x0000000000580947 */ /* 0x000fec0003800000 */
[----:B------:R-:W4:Y:S01]  /*7120*/  LDL R30, [R1+0x58] ;  /* 0x00005800011e7983 */ /* 0x000f220000100800 */
[----:B------:R-:W-:-:S03]  /*7130*/  ULDC UR4, c[0x0][0x3f4] ;  /* 0x0000fd0000047ab9 */ /* 0x000fc60000000800 */
[----:B------:R-:W4:Y:S01]  /*7140*/  LDL R20, [R1+0x54] ;  /* 0x0000540001147983 */ /* 0x000f220000100800 */
[----:B------:R-:W-:Y:S01]  /*7150*/  ISETP.GE.AND P3, PT, R193, UR4, PT ;  /* 0x00000004c1007c0c */ /* 0x000fe2000bf66270 */
[----:B--2---:R-:W-:Y:S01]  /*7160*/  IMAD.MOV.U32 R6, RZ, RZ, R0 ;  /* 0x000000ffff067224 */ /* 0x004fe200078e0000 */
[----:B------:R-:W-:Y:S01]  /*7170*/  ISETP.GE.AND P2, PT, R186, UR4, PT ;  /* 0x00000004ba007c0c */ /* 0x000fe2000bf46270 */
[----:B-1----:R-:W-:Y:S01]  /*7180*/  IMAD.MOV.U32 R7, RZ, RZ, R3 ;  /* 0x000000ffff077224 */ /* 0x002fe200078e0003 */
[----:B------:R-:W-:Y:S01]  /*7190*/  CS2R R12, SRZ ;  /* 0x00000000000c7805 */ /* 0x000fe2000001ff00 */
[----:B---3--:R-:W-:Y:S01]  /*71a0*/  IMAD.MOV.U32 R15, RZ, RZ, R5 ;  /* 0x000000ffff0f7224 */ /* 0x008fe200078e0005 */
[----:B------:R-:W-:Y:S02]  /*71b0*/  CS2R R8, SRZ ;  /* 0x0000000000087805 */ /* 0x000fe4000001ff00 */
[----:B------:R-:W-:-:S07]  /*71c0*/  CS2R R10, SRZ ;  /* 0x00000000000a7805 */ /* 0x000fce000001ff00 */
[----:B0-----:R-:W-:Y:S01]  /*71d0*/  @!P2 IMAD.WIDE R26, R186, 0x2, R6 ;  /* 0x00000002ba1aa825 */ /* 0x001fe200078e0206 */
        /* <DEDUP_REMOVED lines=10> */
.L_x_1299:
[----:B------:R-:W-:Y:S05]  /*7280*/  BSYNC B1 ;  /* 0x0000000000017941 */ /* 0x000fea0003800000 */
.L_x_1298:
[----:B------:R-:W3:Y:S01]  /*7290*/  SYNCS.PHASECHK.TRANS64.TRYWAIT P0, [R2+URZ+0x38800], R31 ;  /* 0x0388001f020075a7 */ /* 0x000ee2000800017f */
[----:B-1----:R-:W-:Y:S01]  /*72a0*/  LOP3.LUT R3, R33, 0x18, R16, 0xf8, !PT ;  /* 0x0000001821037812 */ /* 0x002fe200078ef810 */
[----:B--2---:R-:W-:Y:S01]  /*72b0*/  IMAD R0, R25, -0x40, R24 ;  /* 0xffffffc019007824 */ /* 0x004fe200078e0218 */
[----:B0-----:R-:W-:Y:S01]  /*72c0*/  SHF.R.U32.HI R4, RZ, 0x3, R33 ;  /* 0x00000003ff047819 */ /* 0x001fe20000011621 */
[----:B----45:R-:W-:Y:S01]  /*72d0*/  IMAD.MOV.U32 R14, RZ, RZ, R11 ;  /* 0x000000ffff0e7224 */ /* 0x030fe200078e000b */
[--C-:B------:R-:W-:Y:S01]  /*72e0*/  SHF.R.U64 R28, R12, 0x10, R13.reuse ;  /* 0x000000100c1c7819 */ /* 0x100fe2000000120d */
[----:B---3--:R-:W-:Y:S01]  /*72f0*/  IMAD.MOV.U32 R5, RZ, RZ, R8 ;  /* 0x000000ffff057224 */ /* 0x008fe200078e0008 */
[----:B------:R-:W-:Y:S01]  /*7300*/  LOP3.LUT R29, R3, R4, RZ, 0x3c, !PT ;  /* 0x00000004031d7212 */ /* 0x000fe200078e3cff */
[----:B------:R-:W-:Y:S01]  /*7310*/  IMAD.MOV.U32 R3, RZ, RZ, R12 ;  /* 0x000000ffff037224 */ /* 0x000fe200078e000c */
[--C-:B------:R-:W-:Y:S01]  /*7320*/  SHF.R.U32.HI R27, RZ, 0x10, R13.reuse ;  /* 0x00000010ff1b7819 */ /* 0x100fe2000001160d */
[----:B------:R-:W-:Y:S01]  /*7330*/  IMAD.MOV.U32 R4, RZ, RZ, R13 ;  /* 0x000000ffff047224 */ /* 0x000fe200078e000d */
[----:B------:R-:W-:Y:S01]  /*7340*/  SHF.R.U64 R26, R10, 0x10, R11 ;  /* 0x000000100a1a7819 */ /* 0x000fe2000000120b */
[----:B------:R-:W-:Y:S01]  /*7350*/  IMAD R29, R220, 0x200, R29 ;  /* 0x00000200dc1d7824 */ /* 0x000fe200078e021d */
[----:B------:R-:W-:Y:S01]  /*7360*/  SHF.R.U32.HI R25, RZ, 0x10, R11 ;  /* 0x00000010ff197819 */ /* 0x000fe2000001160b */
[----:B------:R-:W-:Y:S01]  /*7370*/  IMAD.MOV.U32 R13, RZ, RZ, R10 ;  /* 0x000000ffff0d7224 */ /* 0x000fe200078e000a */
[--C-:B------:R-:W-:Y:S01]  /*7380*/  SHF.R.U64 R24, R8, 0x10, R9.reuse ;  /* 0x0000001008187819 */ /* 0x100fe20000001209 */
[----:B------:R-:W-:Y:S01]  /*7390*/  IMAD R10, R29, 0x2, R2 ;  /* 0x000000021d0a7824 */ /* 0x000fe200078e0202 */
[----:B------:R-:W-:Y:S01]  /*73a0*/  VIMNMX R36, R0, 0x40, PT ;  /* 0x0000004000247848 */ /* 0x000fe20003fe0100 */
[----:B------:R-:W-:Y:S01]  /*73b0*/  BSSY B1, `(.L_x_1300) ;  /* 0x0000011000017945 */ /* 0x000fe20003800000 */
[--C-:B------:R-:W-:Y:S01]  /*73c0*/  IMAD.MOV.U32 R11, RZ, RZ, R9.reuse ;  /* 0x000000ffff0b7224 */ /* 0x100fe200078e0009 */
[----:B------:R-:W-:Y:S01]  /*73d0*/  SHF.R.U32.HI R20, RZ, 0x10, R9 ;  /* 0x00000010ff147819 */ /* 0x000fe20000011609 */
[--C-:B------:R-:W-:Y:S01]  /*73e0*/  IMAD.MOV.U32 R12, RZ, RZ, R7.reuse ;  /* 0x000000ffff0c7224 */ /* 0x100fe200078e0007 */
[----:B------:R-:W-:Y:S01]  /*73f0*/  SHF.R.U64 R15, R6, 0x10, R7 ;  /* 0x00000010060f7819 */ /* 0x000fe20000001207 */
[----:B------:R-:W-:Y:S01]  /*7400*/  IMAD.MOV.U32 R8, RZ, RZ, R6 ;  /* 0x000000ffff087224 */ /* 0x000fe200078e0006 */
[----:B------:R-:W-:Y:S01]  /*7410*/  PRMT R32, R3, 0x5410, R28 ;  /* 0x0000541003207816 */ /* 0x000fe2000000001c */
[----:B------:R-:W-:Y:S01]  /*7420*/  VIADD R0, R10, 0x20440 ;  /* 0x000204400a007836 */ /* 0x000fe20000000000 */
[----:B------:R-:W-:Y:S01]  /*7430*/  PRMT R33, R4, 0x5410, R27 ;  /* 0x0000541004217816 */ /* 0x000fe2000000001b */
[----:B------:R-:W-:Y:S01]  /*7440*/  VIADD R4, R10, 0x20400 ;  /* 0x000204000a047836 */ /* 0x000fe20000000000 */
[----:B------:R-:W-:-:S02]  /*7450*/  SHF.R.U32.HI R7, RZ, 0x10, R7 ;  /* 0x00000010ff077819 */ /* 0x000fc40000011607 */
[----:B------:R-:W-:Y:S02]  /*7460*/  LOP3.LUT P2, RZ, R190, 0x4, RZ, 0xc0, !PT ;  /* 0x00000004beff7812 */ /* 0x000fe4000784c0ff */
[----:B------:R-:W-:Y:S02]  /*7470*/  ISETP.GE.AND P1, PT, R23, R36, PT ;  /* 0x000000241700720c */ /* 0x000fe40003f26270 */
[----:B------:R-:W-:Y:S02]  /*7480*/  PRMT R9, R13, 0x5410, R26 ;  /* 0x000054100d097816 */ /* 0x000fe4000000001a */
[----:B------:R-:W-:Y:S02]  /*7490*/  PRMT R3, R14, 0x5410, R25 ;  /* 0x000054100e037816 */ /* 0x000fe40000000019 */
[----:B------:R-:W-:Y:S01]  /*74a0*/  PRMT R34, R5, 0x5410, R24 ;  /* 0x0000541005227816 */ /* 0x000fe20000000018 */
[----:B------:R-:W-:Y:S06]  /*74b0*/  @!P0 BRA `(.L_x_1301) ;  /* 0x0000014800308947 */ /* 0x000fec0003800000 */
.L_x_1512:
[----:B------:R-:W-:Y:S05]  /*74c0*/  BSYNC B1 ;  /* 0x0000000000017941 */ /* 0x000fea0003800000 */
.L_x_1300:
        /* <DEDUP_REMOVED lines=49> */
.L_x_1305:
[----:B------:R-:W-:Y:S05]  /*77e0*/  BSYNC B2 ;  /* 0x0000000000027941 */ /* 0x000fea0003800000 */
.L_x_1304:
        /* <DEDUP_REMOVED lines=39> */
.L_x_1303:
[----:B------:R-:W-:Y:S05]  /*7a60*/  BSYNC B1 ;  /* 0x0000000000017941 */ /* 0x000fea0003800000 */
.L_x_1302:
        /* <DEDUP_REMOVED lines=12> */
[----:B0-----:R-:W-:Y:S01]  /*7b30*/  LOP3.LUT R31, R34, 0xffff0000, RZ, 0xc0, !PT ;  /* 0xffff0000221f7812 */ /* 0x001fe200078ec0ff */
        /* <DEDUP_REMOVED lines=12> */
[-C--:B------:R-:W-:Y:S01]  /*7c00*/  FFMA.FTZ R27, R26, R12.reuse, R27 ;  /* 0x0000000c1a1b7223 */ /* 0x080fe2000001001b */
[----:B------:R-:W-:Y:S01]  /*7c10*/  FFMA.FTZ R4, R24, R12, -R25 ;  /* 0x0000000c18047223 */ /* 0x000fe20000010819 */
[----:B------:R-:W-:-:S02]  /*7c20*/  IMAD.U32 R26, R33, 0x10000, RZ ;  /* 0x00010000211a7824 */ /* 0x000fc400078e00ff */
[-C--:B------:R-:W-:Y:S01]  /*7c30*/  FMUL.FTZ R20, R31, R5.reuse ;  /* 0x000000051f147220 */ /* 0x080fe20000410000 */
[----:B------:R-:W-:Y:S01]  /*7c40*/  FMUL.FTZ R12, R29, R5 ;  /* 0x000000051d0c7220 */ /* 0x000fe20000410000 */
[----:B------:R-:W-:Y:S01]  /*7c50*/  LOP3.LUT R33, R33, 0xffff0000, RZ, 0xc0, !PT ;  /* 0xffff000021217812 */ /* 0x000fe200078ec0ff */
[-C--:B------:R-:W-:Y:S01]  /*7c60*/  FMUL.FTZ R25, R26, R6.reuse ;  /* 0x000000061a197220 */ /* 0x080fe20000410000 */
[-C--:B------:R-:W-:Y:S01]  /*7c70*/  FFMA.FTZ R5, R29, R13.reuse, -R20 ;  /* 0x0000000d1d057223 */ /* 0x080fe20000010814 */
[----:B------:R-:W-:Y:S01]  /*7c80*/  FFMA.FTZ R12, R31, R13, R12 ;  /* 0x0000000d1f0c7223 */ /* 0x000fe2000001000c */
[C---:B------:R-:W-:Y:S01]  /*7c90*/  FMUL.FTZ R13, R28.reuse, R6 ;  /* 0x000000061c0d7220 */ /* 0x040fe20000410000 */
[-C--:B------:R-:W-:Y:S01]  /*7ca0*/  FMUL.FTZ R20, R35, R7.reuse ;  /* 0x0000000723147220 */ /* 0x080fe20000410000 */
[C---:B------:R-:W-:Y:S01]  /*7cb0*/  FMUL.FTZ R24, R33.reuse, R7 ;  /* 0x0000000721187220 */ /* 0x040fe20000410000 */
[-C--:B------:R-:W-:Y:S01]  /*7cc0*/  FFMA.FTZ R25, R28, R14.reuse, R25 ;  /* 0x0000000e1c197223 */ /* 0x080fe20000010019 */
[----:B------:R-:W-:Y:S01]  /*7cd0*/  FFMA.FTZ R6, R26, R14, -R13 ;  /* 0x0000000e1a067223 */ /* 0x000fe2000001080d */
[-C--:B------:R-:W-:Y:S01]  /*7ce0*/  FFMA.FTZ R7, R33, R15.reuse, -R20 ;  /* 0x0000000f21077223 */ /* 0x080fe20000010814 */
[----:B------:R-:W-:Y:S01]  /*7cf0*/  FFMA.FTZ R24, R35, R15, R24 ;  /* 0x0000000f23187223 */ /* 0x000fe20000010018 */
[----:B------:R-:W-:-:S02]  /*7d00*/  F2FP.BF16.F32.PACK_AB R4, R27, R4 ;  /* 0x000000041b04723e */ /* 0x000fc400000010ff */
[----:B------:R-:W-:Y:S02]  /*7d10*/  F2FP.BF16.F32.PACK_AB R5, R12, R5 ;  /* 0x000000050c05723e */ /* 0x000fe400000010ff */
[----:B------:R-:W-:Y:S02]  /*7d20*/  F2FP.BF16.F32.PACK_AB R6, R25, R6 ;  /* 0x000000061906723e */ /* 0x000fe400000010ff */
[----:B------:R-:W-:-:S05]  /*7d30*/  F2FP.BF16.F32.PACK_AB R7, R24, R7 ;  /* 0x000000071807723e */ /* 0x000fca00000010ff */
[----:B------:R1:W-:Y:S02]  /*7d40*/  STS.128 [R10+0x21400], R4 ;  /* 0x021400040a007388 */ /* 0x0003e40000000c00 */
.L_x_1308:
[----:B------:R-:W-:Y:S05]  /*7d50*/  BSYNC B1 ;  /* 0x0000000000017941 */ /* 0x000fea0003800000 */
.L_x_1307:
[----:B------:R-:W-:Y:S05]  /*7d60*/  @P1 BRA `(.L_x_1306) ;  /* 0x0000001000841947 */ /* 0x000fea0003800000 */
[----:B-1----:R-:W1:Y:S01]  /*7d70*/  LDS.128 R4, [R0+0x1000] ;  /* 0x0010000000047984 */ /* 0x002e620000000c00 */
[C---:B------:R-:W-:Y:S01]  /*7d80*/  IMAD.U32 R24, R11.reuse, 0x10000, RZ ;  /* 0x000100000b187824 */ /* 0x040fe200078e00ff */
[----:B------:R-:W-:Y:S01]  /*7d90*/  LOP3.LUT R26, R11, 0xffff0000, RZ, 0xc0, !PT ;  /* 0xffff00000b1a7812 */ /* 0x000fe200078ec0ff */
        /* <DEDUP_REMOVED lines=36> */
.L_x_1296:
[----:B------:R-:W-:-:S03]  /*7fe0*/  UMOV UR4, 0xffffffff ;  /* 0xffffffff00047882 */ /* 0x000fc60000000000 */
[----:B------:R-:W-:Y:S05]  /*7ff0*/  BRA.DIV UR4, `(.L_x_1309) ;  /* 0x0000013e04747947 */ /* 0x000fea000b800000 */
[----:B------:R0:W1:Y:S04]  /*8000*/  SHFL.IDX PT, R0, R27, RZ, 0x1c1f ;  /* 0x001c1fff1b007589 */ /* 0x00006800000e0000 */
[----:B------:R0:W2:Y:S04]  /*8010*/  SHFL.IDX PT, R3, R26, RZ, 0x1c1f ;  /* 0x001c1fff1a037589 */ /* 0x0000a800000e0000 */
[----:B------:R0:W3:Y:S04]  /*8020*/  SHFL.IDX PT, R20, R29, RZ, 0x1c1f ;  /* 0x001c1fff1d147589 */ /* 0x0000e800000e0000 */
[----:B------:R0:W4:Y:S02]  /*8030*/  SHFL.IDX PT, R14, R28, RZ, 0x1c1f ;  /* 0x001c1fff1c0e7589 */ /* 0x00012400000e0000 */
.L_x_1518:
[----:B------:R-:W5:Y:S01]  /*8040*/  LDL R6, [R1+0x48] ;  /* 0x0000480001067983 */ /* 0x000f620000100800 */
[----:B------:R-:W-:Y:S01]  /*8050*/  ULDC UR4, c[0x0][0x448] ;  /* 0x0001120000047ab9 */ /* 0x000fe20000000800 */
[----:B0-----:R-:W0:Y:S01]  /*8060*/  LDC R27, c[0x0][0x3f4] ;  /* 0x0000fd00ff1b7b82 */ /* 0x001e220000000800 */
[----:B------:R-:W-:Y:S01]  /*8070*/  IMAD R24, R24, UR4, RZ ;  /* 0x0000000418187c24 */ /* 0x000fe2000f8e02ff */
[----:B------:R-:W-:Y:S01]  /*8080*/  BSSY B1, `(.L_x_1310) ;  /* 0x0000017000017945 */ /* 0x000fe20003800000 */
[----:B------:R-:W-:Y:S02]  /*8090*/  CS2R R10, SRZ ;  /* 0x00000000000a7805 */ /* 0x000fe4000001ff00 */
[----:B------:R-:W-:Y:S02]  /*80a0*/  CS2R R8, SRZ ;  /* 0x0000000000087805 */ /* 0x000fe4000001ff00 */
[----:B------:R-:W-:Y:S02]  /*80b0*/  ISETP.GE.AND P0, PT, R4, R24, PT ;  /* 0x000000180400720c */ /* 0x000fe40003f06270 */
[----:B-----5:R-:W-:-:S04]  /*80c0*/  LEA.HI R5, R6, R6, RZ, 0x1 ;  /* 0x0000000606057211 */ /* 0x020fc800078f08ff */
[----:B------:R-:W-:-:S05]  /*80d0*/  LOP3.LUT R5, R5, 0xfffffffe, RZ, 0xc0, !PT ;  /* 0xfffffffe05057812 */ /* 0x000fca00078ec0ff */
[----:B------:R-:W-:Y:S01]  /*80e0*/  IMAD.IADD R21, R6, 0x1, -R5 ;  /* 0x0000000106157824 */ /* 0x000fe200078e0a05 */
[----:B------:R-:W-:Y:S02]  /*80f0*/  CS2R R6, SRZ ;  /* 0x0000000000067805 */ /* 0x000fe4000001ff00 */
[----:B------:R-:W-:Y:S02]  /*8100*/  CS2R R4, SRZ ;  /* 0x0000000000047805 */ /* 0x000fe4000001ff00 */
[----:B------:R-:W-:Y:S01]  /*8110*/  SHF.L.U32 R29, R21, 0x1f, RZ ;  /* 0x0000001f151d7819 */ /* 0x000fe200000006ff */
[----:B0-----:R-:W-:Y:S06]  /*8120*/  @P0 BRA `(.L_x_1311) ;  /* 0x0000000000300947 */ /* 0x001fec0003800000 */
        /* <DEDUP_REMOVED lines=12> */
.L_x_1311:
[----:B------:R-:W-:Y:S05]  /*81f0*/  BSYNC B1 ;  /* 0x0000000000017941 */ /* 0x000fea0003800000 */
.L_x_1310:
[----:B------:R-:W4:Y:S01]  /*8200*/  SYNCS.PHASECHK.TRANS64.TRYWAIT P1, [R2+URZ+0x38800], R29 ;  /* 0x0388001d020075a7 */ /* 0x000f22000802017f */
[----:B-1----:R-:W-:Y:S01]  /*8210*/  IMAD R0, R25, -0x40, R24 ;  /* 0xffffffc019007824 */ /* 0x002fe200078e0218 */
[----:B-----5:R-:W-:Y:S01]  /*8220*/  SHF.R.U64 R31, R8, 0x10, R9 ;  /* 0x00000010081f7819 */ /* 0x020fe20000001209 */
[----:B---3--:R-:W-:Y:S01]  /*8230*/  IMAD.MOV.U32 R20, RZ, RZ, R8 ;  /* 0x000000ffff147224 */ /* 0x008fe200078e0008 */
[----:B------:R-:W-:Y:S01]  /*8240*/  SHF.R.U64 R8, R10, 0x10, R11 ;  /* 0x000000100a087819 */ /* 0x000fe2000000120b */
[----:B--2---:R-:W-:Y:S01]  /*8250*/  IMAD.MOV.U32 R3, RZ, RZ, R10 ;  /* 0x000000ffff037224 */ /* 0x004fe200078e000a */
[--C-:B------:R-:W-:Y:S01]  /*8260*/  SHF.R.U32.HI R26, RZ, 0x10, R9.reuse ;  /* 0x00000010ff1a7819 */ /* 0x100fe20000011609 */
[----:B0-----:R-:W-:Y:S01]  /*8270*/  IMAD.MOV.U32 R15, RZ, RZ, R9 ;  /* 0x000000ffff0f7224 */ /* 0x001fe200078e0009 */
[--C-:B------:R-:W-:Y:S01]  /*8280*/  SHF.R.U32.HI R25, RZ, 0x10, R11.reuse ;  /* 0x00000010ff197819 */ /* 0x100fe2000001160b */
[----:B----4-:R-:W-:Y:S01]  /*8290*/  IMAD.MOV.U32 R14, RZ, RZ, R11 ;  /* 0x000000ffff0e7224 */ /* 0x010fe200078e000b */
        /* <DEDUP_REMOVED lines=23> */
.L_x_1519:
[----:B------:R-:W-:Y:S05]  /*8410*/  BSYNC B1 ;  /* 0x0000000000017941 */ /* 0x000fea0003800000 */
.L_x_1312:
[----:B------:R-:W-:Y:S04]  /*8420*/  BSSY B1, `(.L_x_1314) ;  /* 0x000005a000017945 */ /* 0x000fe80003800000 */
[----:B------:R-:W-:Y:S05]  /*8430*/  @P2 BRA `(.L_x_1315) ;  /* 0x0000000400602947 */ /* 0x000fea0003800000 */
[----:B------:R-:W-:Y:S01]  /*8440*/  IMAD.SHL.U32 R4, R190, 0x40, RZ ;  /* 0x00000040be047824 */ /* 0x000fe200078e00ff */
[----:B------:R-:W-:Y:S01]  /*8450*/  LOP3.LUT R37, R24, 0xffff0000, RZ, 0xc0, !PT ;  /* 0xffff000018257812 */ /* 0x000fe200078ec0ff */
[----:B------:R-:W-:Y:S01]  /*8460*/  IMAD.IADD R6, R16, 0x1, R27 ;  /* 0x0000000110067824 */ /* 0x000fe200078e021b */
[----:B------:R-:W-:Y:S01]  /*8470*/  LOP3.LUT R35, R20, 0xffff0000, RZ, 0xc0, !PT ;  /* 0xffff000014237812 */ /* 0x000fe200078ec0ff */
[----:B------:R-:W-:Y:S01]  /*8480*/  IMAD.U32 R36, R24, 0x10000, RZ ;  /* 0x0001000018247824 */ /* 0x000fe200078e00ff */
[----:B------:R-:W-:Y:S01]  /*8490*/  LOP3.LUT R7, R4, 0x1c0, RZ, 0xc0, !PT ;  /* 0x000001c004077812 */ /* 0x000fe200078ec0ff */
[----:B------:R-:W-:Y:S02]  /*84a0*/  IMAD.U32 R34, R20, 0x10000, RZ ;  /* 0x0001000014227824 */ /* 0x000fe400078e00ff */
[----:B------:R-:W-:Y:S01]  /*84b0*/  IMAD.U32 R39, R13, 0x10000, RZ ;  /* 0x000100000d277824 */ /* 0x000fe200078e00ff */
[----:B------:R-:W-:Y:S02]  /*84c0*/  SHF.R.U32.HI R9, RZ, 0x3, R7 ;  /* 0x00000003ff097819 */ /* 0x000fe40000011607 */
[----:B------:R-:W-:-:S02]  /*84d0*/  LOP3.LUT R6, R7, 0x38, R6, 0xf8, !PT ;  /* 0x0000003807067812 */ /* 0x000fc400078ef806 */
[----:B------:R-:W-:Y:S02]  /*84e0*/  LOP3.LUT R4, R7, 0x38, R16, 0xf8, !PT ;  /* 0x0000003807047812 */ /* 0x000fe400078ef810 */
[-C--:B------:R-:W-:Y:S02]  /*84f0*/  LOP3.LUT R7, R6, R9.reuse, RZ, 0x3c, !PT ;  /* 0x0000000906077212 */ /* 0x080fe400078e3cff */
[----:B------:R-:W-:-:S03]  /*8500*/  LOP3.LUT R5, R4, R9, RZ, 0x3c, !PT ;  /* 0x0000000904057212 */ /* 0x000fc600078e3cff */
[C---:B------:R-:W-:Y:S02]  /*8510*/  IMAD R9, R220.reuse, 0x200, R7 ;  /* 0x00000200dc097824 */ /* 0x040fe400078e0207 */
[----:B------:R-:W-:Y:S02]  /*8520*/  IMAD R5, R220, 0x200, R5 ;  /* 0x00000200dc057824 */ /* 0x000fe400078e0205 */
[--C-:B------:R-:W-:Y:S02]  /*8530*/  IMAD R44, R9, 0x2, R2.reuse ;  /* 0x00000002092c7824 */ /* 0x100fe400078e0202 */
[----:B------:R-:W-:-:S03]  /*8540*/  IMAD R42, R5, 0x2, R2 ;  /* 0x00000002052a7824 */ /* 0x000fc600078e0202 */
[----:B------:R-:W1:Y:S04]  /*8550*/  LDS.128 R8, [R44+0x20400] ;  /* 0x020400002c087984 */ /* 0x000e680000000c00 */
[----:B------:R-:W2:Y:S01]  /*8560*/  LDS.128 R4, [R42+0x20400] ;  /* 0x020400002a047984 */ /* 0x000ea20000000c00 */
[C---:B-1----:R-:W-:Y:S01]  /*8570*/  IMAD.U32 R30, R8.reuse, 0x10000, RZ ;  /* 0x00010000081e7824 */ /* 0x042fe200078e00ff */
[----:B------:R-:W-:Y:S01]  /*8580*/  LOP3.LUT R8, R8, 0xffff0000, RZ, 0xc0, !PT ;  /* 0xffff000008087812 */ /* 0x000fe200078ec0ff */
[C---:B------:R-:W-:Y:S01]  /*8590*/  IMAD.U32 R32, R10.reuse, 0x10000, RZ ;  /* 0x000100000a207824 */ /* 0x040fe200078e00ff */
[----:B------:R-:W-:Y:S01]  /*85a0*/  LOP3.LUT R10, R10, 0xffff0000, RZ, 0xc0, !PT ;  /* 0xffff00000a0a7812 */ /* 0x000fe200078ec0ff */
[----:B------:R-:W-:Y:S01]  /*85b0*/  FMUL.FTZ R38, R30, R36 ;  /* 0x000000241e267220 */ /* 0x000fe20000410000 */
[----:B--2---:R-:W-:-:S02]  /*85c0*/  IMAD.U32 R25, R4, 0x10000, RZ ;  /* 0x0001000004197824 */ /* 0x004fc400078e00ff */
[-C--:B------:R-:W-:Y:S01]  /*85d0*/  FMUL.FTZ R30, R30, R34.reuse ;  /* 0x000000221e1e7220 */ /* 0x080fe20000410000 */
[----:B------:R-:W-:Y:S01]  /*85e0*/  LOP3.LUT R4, R4, 0xffff0000, RZ, 0xc0, !PT ;  /* 0xffff000004047812 */ /* 0x000fe200078ec0ff */
[----:B------:R-:W-:Y:S01]  /*85f0*/  FMUL.FTZ R41, R8, R37 ;  /* 0x0000002508297220 */ /* 0x000fe20000410000 */
[C---:B------:R-:W-:Y:S01]  /*8600*/  FFMA.FTZ R38, R25.reuse, R34, -R38 ;  /* 0x0000002219267223 */ /* 0x040fe20000010826 */
[----:B------:R-:W-:Y:S01]  /*8610*/  FFMA.FTZ R30, R25, R36, R30 ;  /* 0x00000024191e7223 */ /* 0x000fe2000001001e */
[----:B------:R-:W-:Y:S02]  /*8620*/  IMAD.U32 R25, R3, 0x10000, RZ ;  /* 0x0001000003197824 */ /* 0x000fe400078e00ff */
[----:B------:R-:W-:Y:S01]  /*8630*/  FMUL.FTZ R45, R32, R39 ;  /* 0x00000027202d7220 */ /* 0x000fe20000410000 */
[----:B------:R-:W-:Y:S02]  /*8640*/  IMAD.U32 R28, R6, 0x10000, RZ ;  /* 0x00010000061c7824 */ /* 0x000fe400078e00ff */
[-C--:B------:R-:W-:Y:S01]  /*8650*/  FMUL.FTZ R43, R8, R35.reuse ;  /* 0x00000023082b7220 */ /* 0x080fe20000410000 */
[----:B------:R-:W-:Y:S01]  /*8660*/  FFMA.FTZ R41, R4, R35, -R41 ;  /* 0x0000002304297223 */ /* 0x000fe20000010829 */
[----:B------:R-:W-:Y:S01]  /*8670*/  LOP3.LUT R35, R13, 0xffff0000, RZ, 0xc0, !PT ;  /* 0xffff00000d237812 */ /* 0x000fe200078ec0ff */
[-C--:B------:R-:W-:Y:S01]  /*8680*/  FMUL.FTZ R32, R32, R25.reuse ;  /* 0x0000001920207220 */ /* 0x080fe20000410000 */
[----:B------:R-:W-:Y:S01]  /*8690*/  FFMA.FTZ R45, R28, R25, -R45 ;  /* 0x000000191c2d7223 */ /* 0x000fe2000001082d */
[----:B------:R-:W-:Y:S01]  /*86a0*/  LOP3.LUT R25, R3, 0xffff0000, RZ, 0xc0, !PT ;  /* 0xffff000003197812 */ /* 0x000fe200078ec0ff */
[----:B------:R-:W-:Y:S01]  /*86b0*/  FFMA.FTZ R43, R4, R37, R43 ;  /* 0x00000025042b7223 */ /* 0x000fe2000001002b */
[----:B------:R-:W-:Y:S01]  /*86c0*/  LOP3.LUT R6, R6, 0xffff0000, RZ, 0xc0, !PT ;  /* 0xffff000006067812 */ /* 0x000fe200078ec0ff */
[----:B------:R-:W-:Y:S01]  /*86d0*/  FFMA.FTZ R39, R28, R39, R32 ;  /* 0x000000271c277223 */ /* 0x000fe20000010020 */
[----:B------:R-:W-:Y:S01]  /*86e0*/  FMUL.FTZ R37, R10, R35 ;  /* 0x000000230a257220 */ /* 0x000fe20000410000 */
[----:B------:R-:W-:-:S02]  /*86f0*/  IMAD.U32 R31, R9, 0x10000, RZ ;  /* 0x00010000091f7824 */ /* 0x000fc400078e00ff */
[-C--:B------:R-:W-:Y:S01]  /*8700*/  FMUL.FTZ R47, R10, R25.reuse ;  /* 0x000000190a2f7220 */ /* 0x080fe20000410000 */
[----:B------:R-:W-:Y:S02]  /*8710*/  IMAD.U32 R28, R12, 0x10000, RZ ;  /* 0x000100000c1c7824 */ /* 0x000fe400078e00ff */
[C---:B------:R-:W-:Y:S01]  /*8720*/  FFMA.FTZ R34, R6.reuse, R25, -R37 ;  /* 0x0000001906227223 */ /* 0x040fe20000010825 */
[----:B------:R-:W-:Y:S02]  /*8730*/  IMAD.U32 R4, R15, 0x10000, RZ ;  /* 0x000100000f047824 */ /* 0x000fe400078e00ff */
[----:B------:R-:W-:Y:S01]  /*8740*/  FFMA.FTZ R36, R6, R35, R47 ;  /* 0x0000002306247223 */ /* 0x000fe2000001002f */
[----:B------:R-:W-:Y:S02]  /*8750*/  IMAD.U32 R33, R11, 0x10000, RZ ;  /* 0x000100000b217824 */ /* 0x000fe400078e00ff */
[----:B------:R-:W-:Y:S01]  /*8760*/  FMUL.FTZ R25, R31, R28 ;  /* 0x0000001c1f197220 */ /* 0x000fe20000410000 */
[----:B------:R-:W-:-:S02]  /*8770*/  IMAD.U32 R10, R0, 0x10000, RZ ;  /* 0x00010000000a7824 */ /* 0x000fc400078e00ff */
[----:B------:R-:W-:Y:S01]  /*8780*/  FMUL.FTZ R31, R31, R4 ;  /* 0x000000041f1f7220 */ /* 0x000fe20000410000 */
[----:B------:R-:W-:Y:S01]  /*8790*/  IMAD.U32 R26, R5, 0x10000, RZ ;  /* 0x00010000051a7824 */ /* 0x000fe200078e00ff */
[----:B------:R-:W-:Y:S01]  /*87a0*/  LOP3.LUT R9, R9, 0xffff0000, RZ, 0xc0, !PT ;  /* 0xffff000009097812 */ /* 0x000fe200078ec0ff */
[----:B------:R-:W-:Y:S02]  /*87b0*/  IMAD.U32 R8, R14, 0x10000, RZ ;  /* 0x000100000e087824 */ /* 0x000fe400078e00ff */
[----:B------:R-:W-:Y:S01]  /*87c0*/  FMUL.FTZ R6, R33, R10 ;  /* 0x0000000a21067220 */ /* 0x000fe20000410000 */
[----:B0-----:R-:W-:Y:S02]  /*87d0*/  IMAD.U32 R29, R7, 0x10000, RZ ;  /* 0x00010000071d7824 */ /* 0x001fe400078e00ff */
[C---:B------:R-:W-:Y:S01]  /*87e0*/  FFMA.FTZ R31, R26.reuse, R28, R31 ;  /* 0x0000001c1a1f7223 */ /* 0x040fe2000001001f */
[----:B------:R-:W-:Y:S01]  /*87f0*/  FMUL.FTZ R28, R33, R8 ;  /* 0x00000008211c7220 */ /* 0x000fe20000410000 */
[----:B------:R-:W-:Y:S01]  /*8800*/  FFMA.FTZ R25, R26, R4, -R25 ;  /* 0x000000041a197223 */ /* 0x000fe20000010819 */
[----:B------:R-:W-:Y:S01]  /*8810*/  FFMA.FTZ R33, R29, R8, -R6 ;  /* 0x000000081d217223 */ /* 0x000fe20000010806 */
[----:B------:R-:W-:Y:S01]  /*8820*/  LOP3.LUT R11, R11, 0xffff0000, RZ, 0xc0, !PT ;  /* 0xffff00000b0b7812 */ /* 0x000fe200078ec0ff */
[----:B------:R-:W-:Y:S01]  /*8830*/  FFMA.FTZ R29, R29, R10, R28 ;  /* 0x0000000a1d1d7223 */ /* 0x000fe2000001001c */
[----:B------:R-:W-:-:S02]  /*8840*/  LOP3.LUT R8, R12, 0xffff0000, RZ, 0xc0, !PT ;  /* 0xffff00000c087812 */ /* 0x000fc400078ec0ff */
[----:B------:R-:W-:Y:S02]  /*8850*/  LOP3.LUT R26, R0, 0xffff0000, RZ, 0xc0, !PT ;  /* 0xffff0000001a7812 */ /* 0x000fe400078ec0ff */
[----:B------:R-:W-:Y:S01]  /*8860*/  LOP3.LUT R4, R15, 0xffff0000, RZ, 0xc0, !PT ;  /* 0xffff00000f047812 */ /* 0x000fe200078ec0ff */
[----:B------:R-:W-:Y:S01]  /*8870*/  FMUL.FTZ R10, R9, R8 ;  /* 0x00000008090a7220 */ /* 0x000fe20000410000 */
[----:B------:R-:W-:Y:S01]  /*8880*/  LOP3.LUT R6, R14, 0xffff0000, RZ, 0xc0, !PT ;  /* 0xffff00000e067812 */ /* 0x000fe200078ec0ff */
[----:B------:R-:W-:Y:S01]  /*8890*/  FMUL.FTZ R40, R11, R26 ;  /* 0x0000001a0b287220 */ /* 0x000fe20000410000 */
[----:B------:R-:W-:Y:S01]  /*88a0*/  LOP3.LUT R5, R5, 0xffff0000, RZ, 0xc0, !PT ;  /* 0xffff000005057812 */ /* 0x000fe200078ec0ff */
[----:B------:R-:W-:Y:S01]  /*88b0*/  FMUL.FTZ R9, R9, R4 ;  /* 0x0000000409097220 */ /* 0x000fe20000410000 */
[----:B------:R-:W-:Y:S01]  /*88c0*/  LOP3.LUT R7, R7, 0xffff0000, RZ, 0xc0, !PT ;  /* 0xffff000007077812 */ /* 0x000fe200078ec0ff */
[----:B------:R-:W-:Y:S02]  /*88d0*/  FMUL.FTZ R11, R11, R6 ;  /* 0x000000060b0b7220 */ /* 0x000fe40000410000 */
        /* <DEDUP_REMOVED lines=8> */
[----:B------:R-:W-:Y:S02]  /*8960*/  F2FP.BF16.F32.PACK_AB R8, R43, R30 ;  /* 0x0000001e2b08723e */ /* 0x000fe400000010ff */
[----:B------:R-:W-:Y:S01]  /*8970*/  F2FP.BF16.F32.PACK_AB R10, R36, R39 ;  /* 0x00000027240a723e */ /* 0x000fe200000010ff */
[----:B------:R1:W-:Y:S01]  /*8980*/  STS.128 [R42+0x20400], R4 ;  /* 0x020400042a007388 */ /* 0x0003e20000000c00 */
[----:B------:R-:W-:-:S02]  /*8990*/  F2FP.BF16.F32.PACK_AB R9, R32, R31 ;  /* 0x0000001f2009723e */ /* 0x000fc400000010ff */
[----:B------:R-:W-:-:S05]  /*89a0*/  F2FP.BF16.F32.PACK_AB R11, R26, R29 ;  /* 0x0000001d1a0b723e */ /* 0x000fca00000010ff */
[----:B------:R1:W-:Y:S02]  /*89b0*/  STS.128 [R44+0x20400], R8 ;  /* 0x020400082c007388 */ /* 0x0003e40000000c00 */
.L_x_1315:
[----:B------:R-:W-:Y:S05]  /*89c0*/  BSYNC B1 ;  /* 0x0000000000017941 */ /* 0x000fea0003800000 */
.L_x_1314:
        /* <DEDUP_REMOVED lines=13> */
[C---:B------:R-:W-:Y:S01]  /*8aa0*/  IMAD.U32 R36, R24.reuse, 0x10000, RZ ;  /* 0x0001000018247824 */ /* 0x040fe200078e00ff */
[----:B------:R-:W-:Y:S01]  /*8ab0*/  LOP3.LUT R38, R24, 0xffff0000, RZ, 0xc0, !PT ;  /* 0xffff000018267812 */ /* 0x000fe200078ec0ff */
[C---:B------:R-:W-:Y:S01]  /*8ac0*/  IMAD.U32 R34, R20.reuse, 0x10000, RZ ;  /* 0x0001000014227824 */ /* 0x040fe200078e00ff */
[----:B------:R-:W-:Y:S01]  /*8ad0*/  LOP3.LUT R20, R20, 0xffff0000, RZ, 0xc0, !PT ;  /* 0xffff000014147812 */ /* 0x000fe200078ec0ff */
[----:B------:R-:W-:Y:S02]  /*8ae0*/  IMAD.U32 R45, R12, 0x10000, RZ ;  /* 0x000100000c2d7824 */ /* 0x000fe400078e00ff */
[----:B------:R-:W-:Y:S02]  /*8af0*/  IMAD.U32 R43, R15, 0x10000, RZ ;  /* 0x000100000f2b7824 */ /* 0x000fe400078e00ff */
[----:B--2---:R-:W-:-:S04]  /*8b00*/  IMAD.IADD R9, R5, 0x1, R4 ;  /* 0x0000000105097824 */ /* 0x004fc800078e0204 */
[----:B------:R-:W-:Y:S01]  /*8b10*/  IMAD R25, R9, 0x2, R2 ;  /* 0x0000000209197824 */ /* 0x000fe200078e0202 */
[----:B---3--:R-:W1:Y:S04]  /*8b20*/  LDS.128 R4, [R40+0x20400] ;  /* 0x0204000028047984 */ /* 0x008e680000000c00 */
[----:B------:R-:W2:Y:S01]  /*8b30*/  LDS.128 R8, [R25+0x20400] ;  /* 0x0204000019087984 */ /* 0x000ea20000000c00 */
[----:B-1----:R-:W-:Y:S02]  /*8b40*/  IMAD.U32 R26, R4, 0x10000, RZ ;  /* 0x00010000041a7824 */ /* 0x002fe400078e00ff */
[C---:B--2---:R-:W-:Y:S01]  /*8b50*/  IMAD.U32 R30, R8.reuse, 0x10000, RZ ;  /* 0x00010000081e7824 */ /* 0x044fe200078e00ff */
[----:B------:R-:W-:Y:S01]  /*8b60*/  LOP3.LUT R8, R8, 0xffff0000, RZ, 0xc0, !PT ;  /* 0xffff000008087812 */ /* 0x000fe200078ec0ff */
[----:B------:R-:W-:Y:S01]  /*8b70*/  IMAD.U32 R31, R9, 0x10000, RZ ;  /* 0x00010000091f7824 */ /* 0x000fe200078e00ff */
[----:B------:R-:W-:Y:S01]  /*8b80*/  LOP3.LUT R4, R4, 0xffff0000, RZ, 0xc0, !PT ;  /* 0xffff000004047812 */ /* 0x000fe200078ec0ff */
[-C--:B------:R-:W-:Y:S01]  /*8b90*/  FMUL.FTZ R35, R36, R30.reuse ;  /* 0x0000001e24237220 */ /* 0x080fe20000410000 */
[----:B------:R-:W-:Y:S01]  /*8ba0*/  FMUL.FTZ R37, R34, R30 ;  /* 0x0000001e22257220 */ /* 0x000fe20000410000 */
[-C--:B------:R-:W-:Y:S01]  /*8bb0*/  FMUL.FTZ R39, R38, R8.reuse ;  /* 0x0000000826277220 */ /* 0x080fe20000410000 */
[----:B------:R-:W-:Y:S01]  /*8bc0*/  FMUL.FTZ R41, R20, R8 ;  /* 0x0000000814297220 */ /* 0x000fe20000410000 */
[-C--:B------:R-:W-:Y:S01]  /*8bd0*/  FFMA.FTZ R35, R34, R26.reuse, -R35 ;  /* 0x0000001a22237223 */ /* 0x080fe20000010823 */
[----:B------:R-:W-:Y:S01]  /*8be0*/  FFMA.FTZ R37, R36, R26, R37 ;  /* 0x0000001a24257223 */ /* 0x000fe20000010025 */
[----:B------:R-:W-:-:S02]  /*8bf0*/  IMAD.U32 R27, R5, 0x10000, RZ ;  /* 0x00010000051b7824 */ /* 0x000fc400078e00ff */
[-C--:B------:R-:W-:Y:S01]  /*8c00*/  FMUL.FTZ R24, R45, R31.reuse ;  /* 0x0000001f2d187220 */ /* 0x080fe20000410000 */
[----:B------:R-:W-:Y:S01]  /*8c10*/  FMUL.FTZ R26, R43, R31 ;  /* 0x0000001f2b1a7220 */ /* 0x000fe20000410000 */
[----:B------:R-:W-:Y:S02]  /*8c20*/  IMAD.U32 R32, R10, 0x10000, RZ ;  /* 0x000100000a207824 */ /* 0x000fe400078e00ff */
[-C--:B------:R-:W-:Y:S01]  /*8c30*/  FFMA.FTZ R8, R20, R4.reuse, -R39 ;  /* 0x0000000414087223 */ /* 0x080fe20000010827 */
[----:B------:R-:W-:Y:S02]  /*8c40*/  IMAD.U32 R34, R13, 0x10000, RZ ;  /* 0x000100000d227824 */ /* 0x000fe400078e00ff */
[----:B------:R-:W-:Y:S01]  /*8c50*/  FFMA.FTZ R20, R38, R4, R41 ;  /* 0x0000000426147223 */ /* 0x000fe20000010029 */
[----:B------:R-:W-:Y:S01]  /*8c60*/  LOP3.LUT R10, R10, 0xffff0000, RZ, 0xc0, !PT ;  /* 0xffff00000a0a7812 */ /* 0x000fe200078ec0ff */
[C---:B------:R-:W-:Y:S01]  /*8c70*/  IMAD.U32 R4, R3.reuse, 0x10000, RZ ;  /* 0x0001000003047824 */ /* 0x040fe200078e00ff */
[----:B------:R-:W-:Y:S01]  /*8c80*/  LOP3.LUT R30, R3, 0xffff0000, RZ, 0xc0, !PT ;  /* 0xffff0000031e7812 */ /* 0x000fe200078ec0ff */
[-C--:B------:R-:W-:Y:S01]  /*8c90*/  FFMA.FTZ R24, R43, R27.reuse, -R24 ;  /* 0x0000001b2b187223 */ /* 0x080fe20000010818 */
[----:B------:R-:W-:Y:S01]  /*8ca0*/  LOP3.LUT R36, R13, 0xffff0000, RZ, 0xc0, !PT ;  /* 0xffff00000d247812 */ /* 0x000fe200078ec0ff */
[----:B------:R-:W-:Y:S01]  /*8cb0*/  FFMA.FTZ R26, R45, R27, R26 ;  /* 0x0000001b2d1a7223 */ /* 0x000fe2000001001a */
[----:B------:R-:W-:-:S02]  /*8cc0*/  IMAD.U32 R28, R6, 0x10000, RZ ;  /* 0x00010000061c7824 */ /* 0x000fc400078e00ff */
[-C--:B------:R-:W-:Y:S01]  /*8cd0*/  FMUL.FTZ R27, R34, R32.reuse ;  /* 0x00000020221b7220 */ /* 0x080fe20000410000 */
[----:B------:R-:W-:Y:S01]  /*8ce0*/  IMAD.U32 R33, R11, 0x10000, RZ ;  /* 0x000100000b217824 */ /* 0x000fe200078e00ff */
[----:B------:R-:W-:Y:S01]  /*8cf0*/  LOP3.LUT R6, R6, 0xffff0000, RZ, 0xc0, !PT ;  /* 0xffff000006067812 */ /* 0x000fe200078ec0ff */
[----:B------:R-:W-:Y:S02]  /*8d00*/  IMAD.U32 R41, R0, 0x10000, RZ ;  /* 0x0001000000297824 */ /* 0x000fe400078e00ff */
[----:B------:R-:W-:Y:S01]  /*8d10*/  FMUL.FTZ R3, R4, R32 ;  /* 0x0000002004037220 */ /* 0x000fe20000410000 */
[-C--:B------:R-:W-:Y:S01]  /*8d20*/  FMUL.FTZ R13, R36, R10.reuse ;  /* 0x0000000a240d7220 */ /* 0x080fe20000410000 */
[----:B------:R-:W-:Y:S01]  /*8d30*/  FMUL.FTZ R31, R30, R10 ;  /* 0x0000000a1e1f7220 */ /* 0x000fe20000410000 */
[----:B------:R-:W-:Y:S01]  /*8d40*/  FFMA.FTZ R27, R4, R28, -R27 ;  /* 0x0000001c041b7223 */ /* 0x000fe2000001081b */
[----:B------:R-:W-:Y:S02]  /*8d50*/  IMAD.U32 R39, R14, 0x10000, RZ ;  /* 0x000100000e277824 */ /* 0x000fe400078e00ff */
[----:B------:R-:W-:Y:S01]  /*8d60*/  FMUL.FTZ R4, R41, R33 ;  /* 0x0000002129047220 */ /* 0x000fe20000410000 */
[----:B0-----:R-:W-:-:S02]  /*8d70*/  IMAD.U32 R29, R7, 0x10000, RZ ;  /* 0x00010000071d7824 */ /* 0x001fc400078e00ff */
[----:B------:R-:W-:Y:S01]  /*8d80*/  FFMA.FTZ R10, R34, R28, R3 ;  /* 0x0000001c220a7223 */ /* 0x000fe20000010003 */
[-C--:B------:R-:W-:Y:S01]  /*8d90*/  FFMA.FTZ R28, R30, R6.reuse, -R13 ;  /* 0x000000061e1c7223 */ /* 0x080fe2000001080d */
[----:B------:R-:W-:Y:S01]  /*8da0*/  FFMA.FTZ R31, R36, R6, R31 ;  /* 0x00000006241f7223 */ /* 0x000fe2000001001f */
[----:B------:R-:W-:Y:S01]  /*8db0*/  FMUL.FTZ R6, R39, R33 ;  /* 0x0000002127067220 */ /* 0x000fe20000410000 */
[----:B------:R-:W-:Y:S01]  /*8dc0*/  LOP3.LUT R9, R9, 0xffff0000, RZ, 0xc0, !PT ;  /* 0xffff000009097812 */ /* 0x000fe200078ec0ff */
[----:B------:R-:W-:Y:S01]  /*8dd0*/  FFMA.FTZ R13, R39, R29, -R4 ;  /* 0x0000001d270d7223 */ /* 0x000fe20000010804 */
[----:B------:R-:W-:Y:S02]  /*8de0*/  LOP3.LUT R33, R12, 0xffff0000, RZ, 0xc0, !PT ;  /* 0xffff00000c217812 */ /* 0x000fe400078ec0ff */
[----:B------:R-:W-:Y:S02]  /*8df0*/  LOP3.LUT R11, R11, 0xffff0000, RZ, 0xc0, !PT ;  /* 0xffff00000b0b7812 */ /* 0x000fe400078ec0ff */
[----:B------:R-:W-:-:S02]  /*8e00*/  LOP3.LUT R3, R15, 0xffff0000, RZ, 0xc0, !PT ;  /* 0xffff00000f037812 */ /* 0x000fc400078ec0ff */
[----:B------:R-:W-:Y:S02]  /*8e10*/  LOP3.LUT R39, R0, 0xffff0000, RZ, 0xc0, !PT ;  /* 0xffff000000277812 */ /* 0x000fe400078ec0ff */
[----:B------:R-:W-:Y:S01]  /*8e20*/  LOP3.LUT R15, R14, 0xffff0000, RZ, 0xc0, !PT ;  /* 0xffff00000e0f7812 */ /* 0x000fe200078ec0ff */
[----:B------:R-:W-:Y:S01]  /*8e30*/  FFMA.FTZ R29, R41, R29, R6 ;  /* 0x0000001d291d7223 */ /* 0x000fe20000010006 */
[----:B------:R-:W-:Y:S01]  /*8e40*/  LOP3.LUT R5, R5, 0xffff0000, RZ, 0xc0, !PT ;  /* 0xffff000005057812 */ /* 0x000fe200078ec0ff */
[----:B------:R-:W-:Y:S01]  /*8e50*/  FMUL.FTZ R0, R33, R9 ;  /* 0x0000000921007220 */ /* 0x000fe20000410000 */
[----:B------:R-:W-:Y:S01]  /*8e60*/  LOP3.LUT R7, R7, 0xffff0000, RZ, 0xc0, !PT ;  /* 0xffff000007077812 */ /* 0x000fe200078ec0ff */
[----:B------:R-:W-:Y:S01]  /*8e70*/  FMUL.FTZ R6, R39, R11 ;  /* 0x0000000b27067220 */ /* 0x000fe20000410000 */
[----:B------:R-:W-:Y:S01]  /*8e80*/  FMUL.FTZ R4, R3, R9 ;  /* 0x0000000903047220 */ /* 0x000fe20000410000 */
[----:B------:R-:W-:Y:S01]  /*8e90*/  FMUL.FTZ R12, R15, R11 ;  /* 0x0000000b0f0c7220 */ /* 0x000fe20000410000 */
[----:B------:R-:W-:Y:S01]  /*8ea0*/  FFMA.FTZ R3, R3, R5, -R0 ;  /* 0x0000000503037223 */ /* 0x000fe20000010800 */
[----:B------:R-:W-:Y:S01]  /*8eb0*/  FFMA.FTZ R0, R15, R7, -R6 ;  /* 0x000000070f007223 */ /* 0x000fe20000010806 */
        /* <DEDUP_REMOVED lines=12> */
.L_x_1306:
[----:B------:R-:W-:Y:S05]  /*8f80*/  BSYNC B0 ;  /* 0x0000000000007941 */ /* 0x000fea0003800000 */
.L_x_1295:
        /* <DEDUP_REMOVED lines=8> */
.L_x_1292:
[----:B------:R-:W-:-:S13]  /*9010*/  ISETP.NE.AND P0, PT, R188, 0x3, PT ;  /* 0x00000003bc00780c */ /* 0x000fda0003f05270 */
[----:B------:R-:W-:Y:S05]  /*9020*/  @!P0 BRA `(.L_x_1316) ;  /* 0x0000000000048947 */ /* 0x000fea0003800000 */
[----:B------:R-:W-:Y:S01]  /*9030*/  BPT.TRAP 0x1 ;  /* 0x000000040000795c */ /* 0x000fe20000300000 */
.L_x_1316:
[----:B-1-3--:R-:W-:Y:S01]  /*9040*/  IMAD R11, R18, 0x8, R2 ;  /* 0x00000008120b7824 */ /* 0x00afe200078e0202 */
[----:B------:R-:W-:-:S04]  /*9050*/  SHF.L.U32 R10, R184, 0x1f, RZ ;  /* 0x0000001fb80a7819 */ /* 0x000fc800000006ff */
[----:B------:R1:W3:Y:S01]  /*9060*/  SYNCS.PHASECHK.TRANS64.TRYWAIT P1, [R11+URZ+0x38830], R10 ;  /* 0x0388300a0b0075a7 */ /* 0x0002e2000802017f */
[----:B------:R-:W-:Y:S05]  /*9070*/  @!P0 BRA `(.L_x_1317) ;  /* 0x0000000000048947 */ /* 0x000fea0003800000 */
[----:B------:R-:W-:Y:S01]  /*9080*/  BPT.TRAP 0x1 ;  /* 0x000000040000795c */ /* 0x000fe20000300000 */
.L_x_1317:
[C---:B--2---:R-:W-:Y:S02]  /*9090*/  VIADD R0, R2.reuse, 0x22400 ;  /* 0x0002240002007836 */ /* 0x044fe40000000000 */
[----:B0-----:R-:W-:-:S03]  /*90a0*/  VIADD R3, R2, 0x20400 ;  /* 0x0002040002037836 */ /* 0x001fc60000000000 */
[----:B------:R-:W-:Y:S02]  /*90b0*/  SHF.R.U32.HI R0, RZ, 0x4, R0 ;  /* 0x00000004ff007819 */ /* 0x000fe40000011600 */
[----:B------:R-:W-:Y:S02]  /*90c0*/  SHF.R.U32.HI R3, RZ, 0x4, R3 ;  /* 0x00000004ff037819 */ /* 0x000fe40000011603 */
[----:B------:R-:W-:Y:S02]  /*90d0*/  LOP3.LUT R0, R0, 0x3fff, RZ, 0xc0, !PT ;  /* 0x00003fff00007812 */ /* 0x000fe400078ec0ff */
[----:B------:R-:W-:Y:S02]  /*90e0*/  LOP3.LUT R3, R3, 0x3fff, RZ, 0xc0, !PT ;  /* 0x00003fff03037812 */ /* 0x000fe400078ec0ff */
[----:B------:R-:W-:Y:S01]  /*90f0*/  LOP3.LUT R218, R0, 0x10000, RZ, 0xfc, !PT ;  /* 0x0001000000da7812 */ /* 0x000fe200078efcff */
[----:B---3--:R-:W-:Y:S06]  /*9100*/  @P1 BRA `(.L_x_1318) ;  /* 0x0000000000081947 */ /* 0x008fec0003800000 */
[----:B------:R-:W0:Y:S02]  /*9110*/  SYNCS.PHASECHK.TRANS64.TRYWAIT P1, [R11+URZ+0x38830], R10 ;  /* 0x0388300a0b0075a7 */ /* 0x000e24000802017f */
[----:B0-----:R-:W-:Y:S05]  /*9120*/  @!P1 BRA `(.L_x_1319) ;  /* 0x0000012c00ac9947 */ /* 0x001fea0003800000 */
.L_x_1318:
[----:B------:R-:W-:Y:S01]  /*9130*/  IMAD R12, R18, 0x200, R218 ;  /* 0x00000200120c7824 */ /* 0x000fe200078e02da */
[----:B------:R-:W-:Y:S01]  /*9140*/  LOP3.LUT R8, R3, 0x10000, RZ, 0xfc, !PT ;  /* 0x0001000003087812 */ /* 0x000fe200078efcff */
[----:B------:R-:W-:Y:S01]  /*9150*/  IMAD.MOV.U32 R9, RZ, RZ, 0x40000040 ;  /* 0x40000040ff097424 */ /* 0x000fe200078e00ff */
[----:B------:R-:W-:Y:S05]  /*9160*/  WARPSYNC.ALL ;  /* 0x0000000000007948 */ /* 0x000fea0003800000 */
[----:B------:R-:W-:Y:S01]  /*9170*/  IMAD.MOV.U32 R13, RZ, RZ, 0x40000040 ;  /* 0x40000040ff0d7424 */ /* 0x000fe200078e00ff */
[C---:B------:R-:W-:Y:S01]  /*9180*/  R2UR UR4, R8.reuse ;  /* 0x00000000080472ca */ /* 0x040fe200000e0000 */
[----:B-----5:R-:W-:Y:S01]  /*9190*/  WARPGROUP.ARRIVE ;  /* 0x00000000000079c5 */ /* 0x020fe20000000000 */
[----:B------:R-:W-:Y:S01]  /*91a0*/  R2UR UR5, R9 ;  /* 0x00000000090572ca */ /* 0x000fe200000e0000 */
[----:B------:R-:W-:Y:S01]  /*91b0*/  VIADD R4, R8, 0x2 ;  /* 0x0000000208047836 */ /* 0x000fe20000000000 */
[C---:B------:R-:W-:Y:S01]  /*91c0*/  R2UR UR6, R12.reuse ;  /* 0x000000000c0672ca */ /* 0x040fe200000e0000 */
[C---:B------:R-:W-:Y:S01]  /*91d0*/  VIADD R6, R12.reuse, 0x2 ;  /* 0x000000020c067836 */ /* 0x040fe20000000000 */
[----:B------:R-:W-:Y:S01]  /*91e0*/  R2UR UR7, R13 ;  /* 0x000000000d0772ca */ /* 0x000fe200000e0000 */
[----:B------:R-:W-:Y:S01]  /*91f0*/  IMAD.MOV.U32 R5, RZ, RZ, 0x40000040 ;  /* 0x40000040ff057424 */ /* 0x000fe200078e00ff */
[----:B------:R-:W-:Y:S01]  /*9200*/  SHF.L.U32 R21, R21, 0x1f, RZ ;  /* 0x0000001f15157819 */ /* 0x000fe200000006ff */
[----:B------:R-:W-:Y:S01]  /*9210*/  IMAD.MOV.U32 R7, RZ, RZ, 0x40000040 ;  /* 0x40000040ff077424 */ /* 0x000fe200078e00ff */
[----:B------:R-:W-:Y:S01]  /*9220*/  BSSY B0, `(.L_x_1320) ;  /* 0x0000022000007945 */ /* 0x000fe20003800000 */
[----:B------:R-:W-:-:S02]  /*9230*/  VIADD R14, R12, 0x4 ;  /* 0x000000040c0e7836 */ /* 0x000fc40000000000 */
[----:B------:R-:W-:Y:S02]  /*9240*/  IMAD.MOV.U32 R15, RZ, RZ, 0x40000040 ;  /* 0x40000040ff0f7424 */ /* 0x000fe400078e00ff */
[----:B------:R-:W-:Y:S02]  /*9250*/  VIADD R12, R12, 0x6 ;  /* 0x000000060c0c7836 */ /* 0x000fe40000000000 */
[----:B------:R-:W-:Y:S02]  /*9260*/  IMAD.MOV.U32 R9, RZ, RZ, 0x40000040 ;  /* 0x40000040ff097424 */ /* 0x000fe400078e00ff */
[----:B------:R-:W-:Y:S01]  /*9270*/  HGMMA.64x64x16.F32.BF16 R24, gdesc[UR4], RZ, !UPT, gsb0 ;  /* 0x00e00000041879f0 */ /* 0x000fe2000c0018ff */
[----:B------:R-:W-:Y:S01]  /*9280*/  R2UR UR4, R4 ;  /* 0x00000000040472ca */ /* 0x000fe200000e0000 */
[----:B------:R-:W-:Y:S01]  /*9290*/  IMAD.MOV.U32 R13, RZ, RZ, 0x40000040 ;  /* 0x40000040ff0d7424 */ /* 0x000fe200078e00ff */
[----:B------:R-:W-:Y:S02]  /*92a0*/  R2UR UR5, R5 ;  /* 0x00000000050572ca */ /* 0x000fe400000e0000 */
[----:B------:R-:W-:Y:S01]  /*92b0*/  R2UR UR6, R6 ;  /* 0x00000000060672ca */ /* 0x000fe200000e0000 */
[----:B------:R-:W-:Y:S01]  /*92c0*/  VIADD R6, R8, 0x4 ;  /* 0x0000000408067836 */ /* 0x000fe20000000000 */
[----:B------:R-:W-:Y:S01]  /*92d0*/  R2UR UR7, R7 ;  /* 0x00000000070772ca */ /* 0x000fe200000e0000 */
[----:B------:R-:W-:-:S02]  /*92e0*/  IMAD.MOV.U32 R7, RZ, RZ, 0x40000040 ;  /* 0x40000040ff077424 */ /* 0x000fc400078e00ff */
        /* <DEDUP_REMOVED lines=19> */
[----:B------:R-:W2:Y:S02]  /*9420*/  SYNCS.PHASECHK.TRANS64.TRYWAIT P1, [R2+URZ+0x38810], R21 ;  /* 0x03881015020075a7 */ /* 0x000ea4000802017f */
[----:B--2---:R-:W-:Y:S05]  /*9430*/  @!P1 BRA `(.L_x_1321) ;  /* 0x0000012800fc9947 */ /* 0x004fea0003800000 */
.L_x_1520:
[----:B------:R-:W-:Y:S05]  /*9440*/  BSYNC B0 ;  /* 0x0000000000007941 */ /* 0x000fea0003800000 */
.L_x_1320:
[----:B------:R-:W-:Y:S05]  /*9450*/  @!P0 BRA `(.L_x_1322) ;  /* 0x0000000000048947 */ /* 0x000fea0003800000 */
[----:B------:R-:W-:Y:S01]  /*9460*/  BPT.TRAP 0x1 ;  /* 0x000000040000795c */ /* 0x000fe20000300000 */
.L_x_1322:
[----:B------:R3:W4:Y:S01]  /*9470*/  SYNCS.PHASECHK.TRANS64.TRYWAIT P1, [R11+URZ+0x38850], R10 ;  /* 0x0388500a0b0075a7 */ /* 0x000722000802017f */
[----:B------:R-:W-:Y:S05]  /*9480*/  @!P0 BRA `(.L_x_1323) ;  /* 0x0000000000048947 */ /* 0x000fea0003800000 */
[----:B------:R-:W-:Y:S01]  /*9490*/  BPT.TRAP 0x1 ;  /* 0x000000040000795c */ /* 0x000fe20000300000 */
.L_x_1323:
[C---:B------:R-:W-:Y:S02]  /*94a0*/  VIADD R0, R2.reuse, 0x400 ;  /* 0x0000040002007836 */ /* 0x040fe40000000000 */
[----:B------:R-:W-:-:S03]  /*94b0*/  VIADD R3, R2, 0x26400 ;  /* 0x0002640002037836 */ /* 0x000fc60000000000 */
[----:B------:R-:W-:Y:S02]  /*94c0*/  SHF.R.U32.HI R0, RZ, 0x4, R0 ;  /* 0x00000004ff007819 */ /* 0x000fe40000011600 */
[----:B------:R-:W-:Y:S02]  /*94d0*/  SHF.R.U32.HI R3, RZ, 0x4, R3 ;  /* 0x00000004ff037819 */ /* 0x000fe40000011603 */
[----:B------:R-:W-:Y:S02]  /*94e0*/  LOP3.LUT R0, R0, 0x3fff, RZ, 0xc0, !PT ;  /* 0x00003fff00007812 */ /* 0x000fe400078ec0ff */
[----:B------:R-:W-:Y:S02]  /*94f0*/  LOP3.LUT R3, R3, 0x3fff, RZ, 0xc0, !PT ;  /* 0x00003fff03037812 */ /* 0x000fe400078ec0ff */
[----:B------:R-:W-:Y:S01]  /*9500*/  LOP3.LUT R219, R0, 0x10000, RZ, 0xfc, !PT ;  /* 0x0001000000db7812 */ /* 0x000fe200078efcff */
[----:B----4-:R-:W-:Y:S06]  /*9510*/  @P1 BRA `(.L_x_1324) ;  /* 0x0000000000081947 */ /* 0x010fec0003800000 */
[----:B------:R-:W4:Y:S02]  /*9520*/  SYNCS.PHASECHK.TRANS64.TRYWAIT P1, [R11+URZ+0x38850], R10 ;  /* 0x0388500a0b0075a7 */ /* 0x000f24000802017f */
[----:B----4-:R-:W-:Y:S05]  /*9530*/  @!P1 BRA `(.L_x_1325) ;  /* 0x0000012800d09947 */ /* 0x010fea0003800000 */
.L_x_1324:
[----:B------:R-:W-:Y:S01]  /*9540*/  LOP3.LUT R0, R3, 0x10000, RZ, 0xfc, !PT ;  /* 0x0001000003007812 */ /* 0x000fe200078efcff */
[----:B------:R-:W-:Y:S01]  /*9550*/  IMAD R12, R18, 0x1000, R219 ;  /* 0x00001000120c7824 */ /* 0x000fe200078e02db */
[----:B------:R-:W-:Y:S05]  /*9560*/  WARPSYNC.ALL ;  /* 0x0000000000007948 */ /* 0x000fea0003800000 */
[----:B------:R-:W-:Y:S01]  /*9570*/  IMAD.MOV.U32 R14, RZ, RZ, R0 ;  /* 0x000000ffff0e7224 */ /* 0x000fe200078e0000 */
[----:B------:R-:W-:Y:S01]  /*9580*/  R2UR UR6, R12 ;  /* 0x000000000c0672ca */ /* 0x000fe200000e0000 */
[----:B------:R-:W-:Y:S01]  /*9590*/  IMAD.MOV.U32 R15, RZ, RZ, 0x40000040 ;  /* 0x40000040ff0f7424 */ /* 0x000fe200078e00ff */
[----:B------:R-:W-:Y:S01]  /*95a0*/  WARPGROUP.ARRIVE ;  /* 0x00000000000079c5 */ /* 0x000fe20000000000 */
[----:B------:R-:W-:Y:S01]  /*95b0*/  IMAD.MOV.U32 R13, RZ, RZ, 0x40000040 ;  /* 0x40000040ff0d7424 */ /* 0x000fe200078e00ff */
[----:B------:R-:W-:Y:S01]  /*95c0*/  R2UR UR4, R14 ;  /* 0x000000000e0472ca */ /* 0x000fe200000e0000 */
[----:B------:R-:W-:Y:S01]  /*95d0*/  VIADD R14, R0, 0x2 ;  /* 0x00000002000e7836 */ /* 0x000fe20000000000 */
[----:B------:R-:W-:Y:S01]  /*95e0*/  R2UR UR5, R15 ;  /* 0x000000000f0572ca */ /* 0x000fe200000e0000 */
[----:B------:R-:W-:Y:S01]  /*95f0*/  VIADD R20, R12, 0x2 ;  /* 0x000000020c147836 */ /* 0x000fe20000000000 */
[----:B------:R-:W-:Y:S01]  /*9600*/  R2UR UR7, R13 ;  /* 0x000000000d0772ca */ /* 0x000fe200000e0000 */
[----:B------:R-:W-:Y:S01]  /*9610*/  IMAD.MOV.U32 R15, RZ, RZ, 0x40000040 ;  /* 0x40000040ff0f7424 */ /* 0x000fe200078e00ff */
[----:B------:R-:W5:Y:S01]  /*9620*/  S2R R56, SR_TID.X ;  /* 0x0000000000387919 */ /* 0x000f620000002100 */
[----:B--2---:R-:W-:-:S02]  /*9630*/  IMAD.MOV.U32 R21, RZ, RZ, 0x40000040 ;  /* 0x40000040ff157424 */ /* 0x004fc400078e00ff */
[----:B01-34-:R-:W-:Y:S02]  /*9640*/  VIADD R10, R0, 0x800 ;  /* 0x00000800000a7836 */ /* 0x01bfe40000000000 */
[----:B------:R-:W-:-:S06]  /*9650*/  IMAD.MOV.U32 R57, RZ, RZ, 0x4 ;  /* 0x00000004ff397424 */ /* 0x000fcc00078e00ff */
[----:B------:R-:W-:Y:S01]  /*9660*/  HGMMA.64x64x16.F32.BF16 R24, gdesc[UR4], R24, gsb0 ;  /* 0x00e00000041879f0 */ /* 0x000fe20008001818 */
[----:B------:R-:W-:Y:S01]  /*9670*/  R2UR UR4, R14 ;  /* 0x000000000e0472ca */ /* 0x000fe200000e0000 */
[----:B------:R-:W-:Y:S01]  /*9680*/  VIADD R14, R0, 0x4 ;  /* 0x00000004000e7836 */ /* 0x000fe20000000000 */
[----:B------:R-:W-:Y:S01]  /*9690*/  R2UR UR5, R15 ;  /* 0x000000000f0572ca */ /* 0x000fe200000e0000 */
[----:B------:R-:W-:Y:S01]  /*96a0*/  IMAD.MOV.U32 R15, RZ, RZ, 0x40000040 ;  /* 0x40000040ff0f7424 */ /* 0x000fe200078e00ff */
[----:B------:R-:W-:Y:S01]  /*96b0*/  R2UR UR6, R20 ;  /* 0x00000000140672ca */ /* 0x000fe200000e0000 */
[----:B------:R-:W-:Y:S01]  /*96c0*/  VIADD R20, R12, 0x4 ;  /* 0x000000040c147836 */ /* 0x000fe20000000000 */
[----:B------:R-:W-:Y:S01]  /*96d0*/  R2UR UR7, R21 ;  /* 0x00000000150772ca */ /* 0x000fe200000e0000 */
[----:B------:R-:W-:Y:S01]  /*96e0*/  IMAD.MOV.U32 R21, RZ, RZ, 0x40000040 ;  /* 0x40000040ff157424 */ /* 0x000fe200078e00ff */
[----:B-----5:R-:W-:-:S05]  /*96f0*/  SHF.R.U32.HI R56, RZ, 0x7, R56 ;  /* 0x00000007ff387819 */ /* 0x020fca0000011638 */
[----:B------:R0:W1:Y:S02]  /*9700*/  SHFL.IDX PT, R3, R56, RZ, 0x1f ;  /* 0x00001fff38037589 */ /* 0x00006400000e0000 */
[----:B0-----:R-:W-:Y:S01]  /*9710*/  VIADD R56, R12, 0x800 ;  /* 0x000008000c387836 */ /* 0x001fe20000000000 */
[----:B-1----:R-:W-:-:S04]  /*9720*/  ISETP.GT.AND P1, PT, R3, 0x7f, PT ;  /* 0x0000007f0300780c */ /* 0x002fc80003f24270 */
[----:B------:R-:W-:Y:S02]  /*9730*/  SEL R3, RZ, 0x2, !P1 ;  /* 0x00000002ff037807 */ /* 0x000fe40004800000 */
[C---:B------:R-:W-:Y:S02]  /*9740*/  SEL R13, R57.reuse, 0x2, P1 ;  /* 0x00000002390d7807 */ /* 0x040fe40000800000 */
[----:B------:R-:W-:Y:S01]  /*9750*/  SEL R57, R57, 0x6, !P1 ;  /* 0x0000000639397807 */ /* 0x000fe20004800000 */
[----:B------:R-:W-:Y:S02]  /*9760*/  WARPGROUP.DEPBAR.LE gsb0, 0x0 ;  /* 0x00008000000079c5 */ /* 0x000fe40000010000 */
[----:B------:R-:W-:-:S06]  /*9770*/  WARPGROUP.ARRIVE ;  /* 0x00000000000079c5 */ /* 0x000fcc0000000000 */
        /* <DEDUP_REMOVED lines=9> */
[----:B------:R-:W-:Y:S02]  /*9810*/  WARPGROUP.DEPBAR.LE gsb0, 0x0 ;  /* 0x00008000000079c5 */ /* 0x000fe40000010000 */
[----:B------:R-:W-:-:S09]  /*9820*/  WARPGROUP.ARRIVE ;  /* 0x00000000000079c5 */ /* 0x000fd20000000000 */
        /* <DEDUP_REMOVED lines=134> */
[----:B------:R-:W-:Y:S01]  /*a090*/  IMAD.IADD R14, R3, 0x1, R56 ;  /* 0x00000001030e7824 */ /* 0x000fe200078e0238 */
[----:B------:R-:W-:Y:S01]  /*a0a0*/  R2UR UR5, R15 ;  /* 0x000000000f0572ca */ /* 0x000fe200000e0000 */
[----:B------:R-:W-:Y:S01]  /*a0b0*/  IMAD.MOV.U32 R15, RZ, RZ, 0x40000040 ;  /* 0x40000040ff0f7424 */ /* 0x000fe200078e00ff */
[----:B------:R-:W-:Y:S01]  /*a0c0*/  R2UR UR6, R20 ;  /* 0x00000000140672ca */ /* 0x000fe200000e0000 */
[----:B------:R-:W-:Y:S01]  /*a0d0*/  IMAD.IADD R20, R3, 0x1, R10 ;  /* 0x0000000103147824 */ /* 0x000fe200078e020a */
[----:B------:R-:W-:Y:S01]  /*a0e0*/  R2UR UR7, R21 ;  /* 0x00000000150772ca */ /* 0x000fe200000e0000 */
[----:B------:R-:W-:Y:S01]  /*a0f0*/  IMAD.MOV.U32 R21, RZ, RZ, 0x40000040 ;  /* 0x40000040ff157424 */ /* 0x000fe200078e00ff */
[----:B------:R-:W-:Y:S02]  /*a100*/  WARPGROUP.DEPBAR.LE gsb0, 0x0 ;  /* 0x00008000000079c5 */ /* 0x000fe40000010000 */
[----:B------:R-:W-:-:S09]  /*a110*/  WARPGROUP.ARRIVE ;  /* 0x00000000000079c5 */ /* 0x000fd20000000000 */
[----:B------:R-:W-:Y:S01]  /*a120*/  HGMMA.64x64x16.F32.BF16 R24, gdesc[UR4], R24, gsb0 ;  /* 0x00e00000041879f0 */ /* 0x000fe20008001818 */
[----:B------:R-:W-:Y:S01]  /*a130*/  R2UR UR6, R14 ;  /* 0x000000000e0672ca */ /* 0x000fe200000e0000 */
[--C-:B------:R-:W-:Y:S01]  /*a140*/  IMAD.IADD R14, R56, 0x1, R13.reuse ;  /* 0x00000001380e7824 */ /* 0x100fe200078e020d */
        /* <DEDUP_REMOVED lines=16> */
[----:B------:R-:W-:Y:S02]  /*a250*/  IMAD.MOV.U32 R21, RZ, RZ, 0x40000040 ;  /* 0x40000040ff157424 */ /* 0x000fe400078e00ff */
[----:B------:R-:W-:-:S02]  /*a260*/  IMAD.MOV.U32 R10, RZ, RZ, 0x28 ;  /* 0x00000028ff0a7424 */ /* 0x000fc400078e00ff */
[----:B------:R-:W-:-:S03]  /*a270*/  VIADD R56, R12, 0xa00 ;  /* 0x00000a000c387836 */ /* 0x000fc60000000000 */
[----:B------:R-:W-:Y:S01]  /*a280*/  SEL R10, R10, 0x26, P1 ;  /* 0x000000260a0a7807 */ /* 0x000fe20000800000 */
[----:B------:R-:W-:Y:S02]  /*a290*/  WARPGROUP.DEPBAR.LE gsb0, 0x0 ;  /* 0x00008000000079c5 */ /* 0x000fe40000010000 */
[----:B------:R-:W-:-:S06]  /*a2a0*/  WARPGROUP.ARRIVE ;  /* 0x00000000000079c5 */ /* 0x000fcc0000000000 */
[----:B------:R-:W-:Y:S01]  /*a2b0*/  HGMMA.64x64x16.F32.BF16 R24, gdesc[UR4], R24, gsb0 ;  /* 0x00e00000041879f0 */ /* 0x000fe20008001818 */
[----:B------:R-:W-:Y:S01]  /*a2c0*/  R2UR UR4, R14 ;  /* 0x000000000e0472ca */ /* 0x000fe200000e0000 */
[----:B------:R-:W-:Y:S01]  /*a2d0*/  IMAD.MOV.U32 R14, RZ, RZ, 0xa00 ;  /* 0x00000a00ff0e7424 */ /* 0x000fe200078e00ff */
[----:B------:R-:W-:Y:S01]  /*a2e0*/  R2UR UR5, R15 ;  /* 0x000000000f0572ca */ /* 0x000fe200000e0000 */
[----:B------:R-:W-:Y:S01]  /*a2f0*/  IMAD.MOV.U32 R15, RZ, RZ, 0x40000040 ;  /* 0x40000040ff0f7424 */ /* 0x000fe200078e00ff */
[----:B------:R-:W-:Y:S02]  /*a300*/  R2UR UR6, R20 ;  /* 0x00000000140672ca */ /* 0x000fe400000e0000 */
[----:B------:R-:W-:Y:S02]  /*a310*/  R2UR UR7, R21 ;  /* 0x00000000150772ca */ /* 0x000fe400000e0000 */
[----:B------:R-:W-:Y:S02]  /*a320*/  SEL R14, R14, 0x980, P1 ;  /* 0x000009800e0e7807 */ /* 0x000fe40000800000 */
[----:B------:R-:W-:Y:S01]  /*a330*/  LOP3.LUT R21, R10, 0x6, RZ, 0xc0, !PT ;  /* 0x000000060a157812 */ /* 0x000fe200078ec0ff */
[----:B------:R-:W-:Y:S01]  /*a340*/  VIADD R10, R0, 0xa00 ;  /* 0x00000a00000a7836 */ /* 0x000fe20000000000 */
[----:B------:R-:W-:-:S04]  /*a350*/  LOP3.LUT R20, R14, 0xa00, RZ, 0xc0, !PT ;  /* 0x00000a000e147812 */ /* 0x000fc800078ec0ff */
[CC--:B------:R-:W-:Y:S02]  /*a360*/  IADD3 R14, R21.reuse, R20.reuse, R0 ;  /* 0x00000014150e7210 */ /* 0x0c0fe40007ffe000 */
[----:B------:R-:W-:Y:S01]  /*a370*/  IADD3 R20, R21, R20, R12 ;  /* 0x0000001415147210 */ /* 0x000fe20007ffe00c */
[----:B------:R-:W-:Y:S01]  /*a380*/  IMAD.MOV.U32 R21, RZ, RZ, 0x40000040 ;  /* 0x40000040ff157424 */ /* 0x000fe200078e00ff */
[----:B------:R-:W-:Y:S02]  /*a390*/  WARPGROUP.DEPBAR.LE gsb0, 0x0 ;  /* 0x00008000000079c5 */ /* 0x000fe40000010000 */
[----:B------:R-:W-:-:S06]  /*a3a0*/  WARPGROUP.ARRIVE ;  /* 0x00000000000079c5 */ /* 0x000fcc0000000000 */
        /* <DEDUP_REMOVED lines=113> */
[----:B------:R-:W-:-:S05]  /*aac0*/  IMAD.MOV.U32 R3, RZ, RZ, 0x40 ;  /* 0x00000040ff037424 */ /* 0x000fca00078e00ff */
[----:B------:R-:W-:-:S04]  /*aad0*/  SEL R3, R3, 0x3e, P1 ;  /* 0x0000003e03037807 */ /* 0x000fc80000800000 */
[----:B------:R-:W-:Y:S01]  /*aae0*/  LOP3.LUT R3, R3, 0x6, RZ, 0xc0, !PT ;  /* 0x0000000603037812 */ /* 0x000fe200078ec0ff */
        /* <DEDUP_REMOVED lines=11> */
[----:B------:R-:W-:Y:S01]  /*aba0*/  IMAD.MOV.U32 R13, RZ, RZ, 0x40000040 ;  /* 0x40000040ff0d7424 */ /* 0x000fe200078e00ff */
[----:B------:R-:W-:-:S02]  /*abb0*/  WARPGROUP.DEPBAR.LE gsb0, 0x0 ;  /* 0x00008000000079c5 */ /* 0x000fc40000010000 */
[----:B------:R-:W-:-:S07]  /*abc0*/  WARPGROUP.ARRIVE ;  /* 0x00000000000079c5 */ /* 0x000fce0000000000 */
        /* <DEDUP_REMOVED lines=11> */
[----:B------:R-:W-:-:S04]  /*ac80*/  LOP3.LUT R10, R10, 0x1e00, RZ, 0xc0, !PT ;  /* 0x00001e000a0a7812 */ /* 0x000fc800078ec0ff */
[----:B------:R-:W-:Y:S01]  /*ac90*/  IADD3 R12, R3, R10, R12 ;  /* 0x0000000a030c7210 */ /* 0x000fe20007ffe00c */
[----:B------:R-:W-:Y:S02]  /*aca0*/  WARPGROUP.DEPBAR.LE gsb0, 0x0 ;  /* 0x00008000000079c5 */ /* 0x000fe40000010000 */
[----:B------:R-:W-:-:S06]  /*acb0*/  WARPGROUP.ARRIVE ;  /* 0x00000000000079c5 */ /* 0x000fcc0000000000 */
[----:B------:R-:W-:Y:S01]  /*acc0*/  HGMMA.64x64x16.F32.BF16 R24, gdesc[UR4], R24, gsb0 ;  /* 0x00e00000041879f0 */ /* 0x000fe20008001818 */
[----:B------:R-:W-:Y:S02]  /*acd0*/  R2UR UR4, R14 ;  /* 0x000000000e0472ca */ /* 0x000fe400000e0000 */
[----:B------:R-:W-:Y:S01]  /*ace0*/  R2UR UR5, R15 ;  /* 0x000000000f0572ca */ /* 0x000fe200000e0000 */
[----:B------:R-:W-:Y:S01]  /*acf0*/  IMAD.MOV.U32 R15, RZ, RZ, 0x40000040 ;  /* 0x40000040ff0f7424 */ /* 0x000fe200078e00ff */
[----:B------:R-:W-:Y:S02]  /*ad00*/  R2UR UR6, R20 ;  /* 0x00000000140672ca */ /* 0x000fe400000e0000 */
[----:B------:R-:W-:Y:S02]  /*ad10*/  R2UR UR7, R21 ;  /* 0x00000000150772ca */ /* 0x000fe400000e0000 */
[----:B------:R-:W-:Y:S01]  /*ad20*/  IADD3 R14, R3, R10, R0 ;  /* 0x0000000a030e7210 */ /* 0x000fe20007ffe000 */
[----:B------:R-:W-:-:S02]  /*ad30*/  WARPGROUP.DEPBAR.LE gsb0, 0x0 ;  /* 0x00008000000079c5 */ /* 0x000fc40000010000 */
[----:B------:R-:W-:-:S08]  /*ad40*/  WARPGROUP.ARRIVE ;  /* 0x00000000000079c5 */ /* 0x000fd00000000000 */
        /* <DEDUP_REMOVED lines=11> */
.L_x_1326:
        /* <DEDUP_REMOVED lines=12> */
[----:B------:R-:W-:Y:S01]  /*aec0*/  FMUL.FTZ R39, R39, UR4 ;  /* 0x0000000427277c20 */ /* 0x000fe20008410000 */
[----:B------:R-:W-:Y:S01]  /*aed0*/  ISETP.GT.AND P5, PT, R12, RZ, PT ;  /* 0x000000ff0c00720c */ /* 0x000fe20003fa4270 */
[----:B------:R-:W-:Y:S01]  /*aee0*/  FMUL.FTZ R36, R36, UR4 ;  /* 0x0000000424247c20 */ /* 0x000fe20008410000 */
[C---:B------:R-:W-:Y:S01]  /*aef0*/  ISETP.GT.AND P4, PT, R12.reuse, 0x1, PT ;  /* 0x000000010c00780c */ /* 0x040fe20003f84270 */
[----:B------:R-:W0:Y:S01]  /*af00*/  MUFU.TANH R25, R25 ;  /* 0x0000001900197308 */ /* 0x000e220000002400 */
[----:B------:R-:W-:Y:S01]  /*af10*/  FMUL.FTZ R27, R27, UR4 ;  /* 0x000000041b1b7c20 */ /* 0x000fe20008410000 */
[----:B------:R-:W-:Y:S01]  /*af20*/  ISETP.GT.AND P3, PT, R12, 0x8, PT ;  /* 0x000000080c00780c */ /* 0x000fe20003f64270 */
[----:B------:R-:W-:Y:S01]  /*af30*/  FMUL.FTZ R37, R37, UR4 ;  /* 0x0000000425257c20 */ /* 0x000fe20008410000 */
[----:B------:R-:W-:Y:S01]  /*af40*/  FMUL.FTZ R30, R30, UR4 ;  /* 0x000000041e1e7c20 */ /* 0x000fe20008410000 */
[----:B------:R-:W-:Y:S01]  /*af50*/  ISETP.GT.AND P2, PT, R12, 0x9, PT ;  /* 0x000000090c00780c */ /* 0x000fe20003f44270 */
[----:B------:R-:W-:Y:S01]  /*af60*/  FMUL.FTZ R40, R40, UR4 ;  /* 0x0000000428287c20 */ /* 0x000fe20008410000 */
[----:B------:R-:W-:Y:S01]  /*af70*/  FMUL.FTZ R34, R34, UR4 ;  /* 0x0000000422227c20 */ /* 0x000fe20008410000 */
[----:B------:R-:W1:Y:S01]  /*af80*/  MUFU.TANH R28, R28 ;  /* 0x0000001c001c7308 */ /* 0x000e620000002400 */
[C---:B------:R-:W-:Y:S01]  /*af90*/  ISETP.GT.AND P1, PT, R12.reuse, 0x10, PT ;  /* 0x000000100c00780c */ /* 0x040fe20003f24270 */
[----:B------:R-:W-:Y:S01]  /*afa0*/  FMUL.FTZ R41, R41, UR4 ;  /* 0x0000000429297c20 */ /* 0x000fe20008410000 */
[----:B------:R-:W-:Y:S01]  /*afb0*/  ISETP.GT.AND P6, PT, R12, 0x11, PT ;  /* 0x000000110c00780c */ /* 0x000fe20003fc4270 */
[----:B------:R-:W-:Y:S01]  /*afc0*/  FMUL.FTZ R44, R44, UR4 ;  /* 0x000000042c2c7c20 */ /* 0x000fe20008410000 */
[----:B------:R-:W-:Y:S01]  /*afd0*/  FMUL.FTZ R35, R35, UR4 ;  /* 0x0000000423237c20 */ /* 0x000fe20008410000 */
[----:B------:R-:W-:Y:S01]  /*afe0*/  FMUL.FTZ R38, R38, UR4 ;  /* 0x0000000426267c20 */ /* 0x000fe20008410000 */
[----:B------:R-:W-:Y:S01]  /*aff0*/  FMUL.FTZ R45, R45, UR4 ;  /* 0x000000042d2d7c20 */ /* 0x000fe20008410000 */
[----:B------:R-:W2:Y:S01]  /*b000*/  MUFU.TANH R29, R29 ;  /* 0x0000001d001d7308 */ /* 0x000ea20000002400 */
[----:B0-----:R-:W-:Y:S01]  /*b010*/  FSEL R14, R25, -INF , P4 ;  /* 0xff800000190e7808 */ /* 0x001fe20002000000 */
[----:B------:R-:W-:Y:S01]  /*b020*/  FMUL.FTZ R48, R48, UR4 ;  /* 0x0000000430307c20 */ /* 0x000fe20008410000 */
[----:B------:R-:W-:Y:S01]  /*b030*/  FMUL.FTZ R49, R49, UR4 ;  /* 0x0000000431317c20 */ /* 0x000fe20008410000 */
[----:B------:R-:W-:Y:S01]  /*b040*/  FMUL.FTZ R42, R42, UR4 ;  /* 0x000000042a2a7c20 */ /* 0x000fe20008410000 */
[----:B------:R-:W-:Y:S01]  /*b050*/  FMUL.FTZ R43, R43, UR4 ;  /* 0x000000042b2b7c20 */ /* 0x000fe20008410000 */
[----:B------:R-:W-:Y:S01]  /*b060*/  FMUL.FTZ R52, R52, UR4 ;  /* 0x0000000434347c20 */ /* 0x000fe20008410000 */
[----:B------:R-:W-:Y:S01]  /*b070*/  FMUL.FTZ R53, R53, UR4 ;  /* 0x0000000435357c20 */ /* 0x000fe20008410000 */
[----:B------:R-:W0:Y:S01]  /*b080*/  MUFU.TANH R32, R32 ;  /* 0x0000002000207308 */ /* 0x000e220000002400 */
        /* <DEDUP_REMOVED lines=8> */
[----:B--2---:R-:W-:Y:S01]  /*b110*/  FSEL R59, R29, -INF , P2 ;  /* 0xff8000001d3b7808 */ /* 0x004fe20001000000 */
[----:B------:R-:W-:Y:S01]  /*b120*/  ULDC UR5, c[0x0][0xa80] ;  /* 0x0002a00000057ab9 */ /* 0x000fe20000000800 */
[----:B------:R-:W-:Y:S01]  /*b130*/  LOP3.LUT R217, R217, 0x2000000, RZ, 0xfc, !PT ;  /* 0x02000000d9d97812 */ /* 0x000fe200078efcff */
[----:B------:R-:W-:-:S04]  /*b140*/  IMAD.U32 R168, RZ, RZ, UR5 ;  /* 0x00000005ffa87e24 */ /* 0x000fc8000f8e00ff */
[----:B------:R-:W2:Y:S01]  /*b150*/  MUFU.TANH R15, R31 ;  /* 0x0000001f000f7308 */ /* 0x000ea20000002400 */
[----:B0-----:R-:W-:-:S07]  /*b160*/  FSEL R61, R32, -INF , P1 ;  /* 0xff800000203d7808 */ /* 0x001fce0000800000 */
[----:B------:R-:W0:Y:S01]  /*b170*/  MUFU.TANH R33, R33 ;  /* 0x0000002100217308 */ /* 0x000e220000002400 */
[----:B-1----:R-:W-:-:S07]  /*b180*/  FSEL R3, R3, -INF , P5 ;  /* 0xff80000003037808 */ /* 0x002fce0002800000 */
[----:B------:R1:W-:Y:S01]  /*b190*/  MUFU.TANH R31, R39 ;  /* 0x00000027001f7308 */ /* 0x0003e20000002400 */
[----:B--2---:R-:W-:Y:S02]  /*b1a0*/  FSEL R15, R15, -INF , P2 ;  /* 0xff8000000f0f7808 */ /* 0x004fe40001000000 */
[----:B------:R-:W-:-:S05]  /*b1b0*/  ISETP.GT.AND P2, PT, R12, 0x21, PT ;  /* 0x000000210c00780c */ /* 0x000fca0003f44270 */
[----:B------:R-:W2:Y:S01]  /*b1c0*/  MUFU.TANH R10, R27 ;  /* 0x0000001b000a7308 */ /* 0x000ea20000002400 */
[----:B-1----:R-:W-:Y:S02]  /*b1d0*/  FSEL R39, R24, -INF , P5 ;  /* 0xff80000018277808 */ /* 0x002fe40002800000 */
[----:B------:R-:W-:Y:S02]  /*b1e0*/  ISETP.GT.AND P5, PT, R12, 0x18, PT ;  /* 0x000000180c00780c */ /* 0x000fe40003fa4270 */
[----:B------:R-:W-:Y:S02]  /*b1f0*/  FMNMX.FTZ R20, R39, R14, !PT ;  /* 0x0000000e27147209 */ /* 0x000fe40007810000 */
[----:B0-----:R-:W-:Y:S01]  /*b200*/  FSEL R63, R33, -INF , P6 ;  /* 0xff800000213f7808 */ /* 0x001fe20003000000 */
[----:B------:R-:W0:Y:S01]  /*b210*/  MUFU.TANH R36, R36 ;  /* 0x0000002400247308 */ /* 0x000e220000002400 */
[----:B------:R-:W-:-:S04]  /*b220*/  FMNMX.FTZ R20, R57, R20, !PT ;  /* 0x0000001439147209 */ /* 0x000fc80007810000 */
[----:B------:R-:W-:-:S03]  /*b230*/  FMNMX.FTZ R20, R59, R20, !PT ;  /* 0x000000143b147209 */ /* 0x000fc60007810000 */
[----:B------:R-:W1:Y:S01]  /*b240*/  MUFU.TANH R13, R30 ;  /* 0x0000001e000d7308 */ /* 0x000e620000002400 */
[----:B------:R-:W-:Y:S02]  /*b250*/  FMNMX.FTZ R20, R61, R20, !PT ;  /* 0x000000143d147209 */ /* 0x000fe40007810000 */
[----:B--2---:R-:W-:Y:S02]  /*b260*/  FSEL R10, R10, -INF , P4 ;  /* 0xff8000000a0a7808 */ /* 0x004fe40002000000 */
[----:B------:R-:W-:Y:S02]  /*b270*/  ISETP.GT.AND P4, PT, R12, 0x19, PT ;  /* 0x000000190c00780c */ /* 0x000fe40003f84270 */
[----:B------:R-:W-:Y:S01]  /*b280*/  FMNMX.FTZ R20, R63, R20, !PT ;  /* 0x000000143f147209 */ /* 0x000fe20007810000 */
[----:B------:R-:W2:Y:S01]  /*b290*/  MUFU.TANH R37, R37 ;  /* 0x0000002500257308 */ /* 0x000ea20000002400 */
[----:B0-----:R-:W-:Y:S02]  /*b2a0*/  FSEL R65, R36, -INF , P5 ;  /* 0xff80000024417808 */ /* 0x001fe40002800000 */
[----:B------:R-:W-:-:S02]  /*b2b0*/  FSEL R31, R31, -INF , P4 ;  /* 0xff8000001f1f7808 */ /* 0x000fc40002000000 */
[----:B------:R-:W-:-:S03]  /*b2c0*/  FMNMX.FTZ R20, R65, R20, !PT ;  /* 0x0000001441147209 */ /* 0x000fc60007810000 */
[----:B------:R-:W0:Y:S01]  /*b2d0*/  MUFU.TANH R40, R40 ;  /* 0x0000002800287308 */ /* 0x000e220000002400 */
[----:B-1----:R-:W-:Y:S02]  /*b2e0*/  FSEL R13, R13, -INF , P3 ;  /* 0xff8000000d0d7808 */ /* 0x002fe40001800000 */
[----:B------:R-:W-:-:S05]  /*b2f0*/  ISETP.GT.AND P3, PT, R12, 0x20, PT ;  /* 0x000000200c00780c */ /* 0x000fca0003f64270 */
[----:B------:R-:W1:Y:S01]  /*b300*/  MUFU.TANH R34, R34 ;  /* 0x0000002200227308 */ /* 0x000e620000002400 */
[----:B--2---:R-:W-:Y:S02]  /*b310*/  FSEL R37, R37, -INF , P4 ;  /* 0xff80000025257808 */ /* 0x004fe40002000000 */
[----:B------:R-:W-:Y:S02]  /*b320*/  ISETP.GT.AND P4, PT, R12, 0x31, PT ;  /* 0x000000310c00780c */ /* 0x000fe40003f84270 */
[----:B------:R-:W-:-:S03]  /*b330*/  FMNMX.FTZ R20, R37, R20, !PT ;  /* 0x0000001425147209 */ /* 0x000fc60007810000 */
        /* <DEDUP_REMOVED lines=32> */
[----:B------:R-:W-:Y:S02]  /*b540*/  ISETP.GT.AND P2, PT, R12, 0x39, PT ;  /* 0x000000390c00780c */ /* 0x000fe40003f44270 */
[----:B------:R-:W-:-:S03]  /*b550*/  FMNMX.FTZ R12, R3, R10, !PT ;  /* 0x0000000a030c7209 */ /* 0x000fc60007810000 */
[----:B------:R-:W1:Y:S01]  /*b560*/  MUFU.TANH R46, R46 ;  /* 0x0000002e002e7308 */ /* 0x000e620000002400 */
[----:B--2---:R-:W-:Y:S02]  /*b570*/  FSEL R75, R52, -INF , P3 ;  /* 0xff800000344b7808 */ /* 0x004fe40001800000 */
[----:B------:R-:W-:Y:S02]  /*b580*/  FMNMX.FTZ R12, R13, R12, !PT ;  /* 0x0000000c0d0c7209 */ /* 0x000fe40007810000 */
[----:B------:R-:W-:Y:S02]  /*b590*/  FMNMX.FTZ R20, R75, R20, !PT ;  /* 0x000000144b147209 */ /* 0x000fe40007810000 */
[----:B------:R-:W-:Y:S01]  /*b5a0*/  FMNMX.FTZ R12, R15, R12, !PT ;  /* 0x0000000c0f0c7209 */ /* 0x000fe20007810000 */
[----:B------:R-:W2:Y:S01]  /*b5b0*/  MUFU.TANH R47, R47 ;  /* 0x0000002f002f7308 */ /* 0x000ea20000002400 */
[----:B0-----:R-:W-:Y:S02]  /*b5c0*/  FSEL R77, R53, -INF , P2 ;  /* 0xff800000354d7808 */ /* 0x001fe40001000000 */
[----:B------:R-:W-:-:S02]  /*b5d0*/  FMNMX.FTZ R12, R25, R12, !PT ;  /* 0x0000000c190c7209 */ /* 0x000fc40007810000 */
[----:B------:R-:W-:Y:S02]  /*b5e0*/  FMNMX.FTZ R20, R77, R20, !PT ;  /* 0x000000144d147209 */ /* 0x000fe40007810000 */
[----:B------:R-:W-:Y:S01]  /*b5f0*/  FMNMX.FTZ R12, R27, R12, !PT ;  /* 0x0000000c1b0c7209 */ /* 0x000fe20007810000 */
[----:B------:R-:W0:Y:S01]  /*b600*/  MUFU.TANH R50, R50 ;  /* 0x0000003200327308 */ /* 0x000e220000002400 */
[----:B-1----:R-:W-:Y:S01]  /*b610*/  FSEL R43, R46, -INF , P1 ;  /* 0xff8000002e2b7808 */ /* 0x002fe20000800000 */
[----:B------:R-:W1:Y:S01]  /*b620*/  SHFL.BFLY PT, R21, R20, 0x2, 0x1f ;  /* 0x0c401f0014157f89 */ /* 0x000e6200000e0000 */
[----:B------:R-:W-:-:S04]  /*b630*/  FMNMX.FTZ R12, R29, R12, !PT ;  /* 0x0000000c1d0c7209 */ /* 0x000fc80007810000 */
[----:B------:R-:W-:Y:S01]  /*b640*/  FMNMX.FTZ R12, R31, R12, !PT ;  /* 0x0000000c1f0c7209 */ /* 0x000fe20007810000 */
[----:B------:R-:W3:Y:S01]  /*b650*/  MUFU.TANH R51, R51 ;  /* 0x0000003300337308 */ /* 0x000ee20000002400 */
[----:B--2---:R-:W-:Y:S02]  /*b660*/  FSEL R47, R47, -INF , P6 ;  /* 0xff8000002f2f7808 */ /* 0x004fe40003000000 */
[----:B------:R-:W-:-:S04]  /*b670*/  FMNMX.FTZ R12, R35, R12, !PT ;  /* 0x0000000c230c7209 */ /* 0x000fc80007810000 */
[----:B------:R-:W-:Y:S01]  /*b680*/  FMNMX.FTZ R12, R33, R12, !PT ;  /* 0x0000000c210c7209 */ /* 0x000fe20007810000 */
[----:B------:R-:W2:Y:S01]  /*b690*/  MUFU.TANH R54, R54 ;  /* 0x0000003600367308 */ /* 0x000ea20000002400 */
[----:B0-----:R-:W-:Y:S02]  /*b6a0*/  FSEL R49, R50, -INF , P5 ;  /* 0xff80000032317808 */ /* 0x001fe40002800000 */
[----:B------:R-:W-:-:S04]  /*b6b0*/  FMNMX.FTZ R12, R43, R12, !PT ;  /* 0x0000000c2b0c7209 */ /* 0x000fc80007810000 */
[----:B------:R-:W-:Y:S01]  /*b6c0*/  FMNMX.FTZ R12, R47, R12, !PT ;  /* 0x0000000c2f0c7209 */ /* 0x000fe20007810000 */
[----:B------:R-:W0:Y:S01]  /*b6d0*/  MUFU.TANH R55, R55 ;  /* 0x0000003700377308 */ /* 0x000e220000002400 */
[----:B---3--:R-:W-:Y:S02]  /*b6e0*/  FSEL R51, R51, -INF , P4 ;  /* 0xff80000033337808 */ /* 0x008fe40002000000 */
[----:B-1----:R-:W-:Y:S02]  /*b6f0*/  FMNMX.FTZ R21, R20, R21, !PT ;  /* 0x0000001514157209 */ /* 0x002fe40007810000 */
[----:B------:R-:W-:-:S03]  /*b700*/  FMNMX.FTZ R12, R49, R12, !PT ;  /* 0x0000000c310c7209 */ /* 0x000fc60007810000 */
[----:B------:R-:W1:Y:S01]  /*b710*/  SHFL.BFLY PT, R24, R21, 0x1, 0x1f ;  /* 0x0c201f0015187f89 */ /* 0x000e6200000e0000 */
[----:B--2---:R-:W-:Y:S02]  /*b720*/  FSEL R53, R54, -INF , P3 ;  /* 0xff80000036357808 */ /* 0x004fe40001800000 */
[----:B------:R-:W-:-:S04]  /*b730*/  FMNMX.FTZ R12, R51, R12, !PT ;  /* 0x0000000c330c7209 */ /* 0x000fc80007810000 */
[----:B------:R-:W-:Y:S02]  /*b740*/  FMNMX.FTZ R12, R53, R12, !PT ;  /* 0x0000000c350c7209 */ /* 0x000fe40007810000 */
[----:B0-----:R-:W-:-:S04]  /*b750*/  FSEL R55, R55, -INF , P2 ;  /* 0xff80000037377808 */ /* 0x001fc80001000000 */
[----:B------:R-:W-:Y:S02]  /*b760*/  FMNMX.FTZ R12, R55, R12, !PT ;  /* 0x0000000c370c7209 */ /* 0x000fe40007810000 */
[----:B-1----:R-:W-:-:S04]  /*b770*/  FMNMX.FTZ R21, R21, R24, !PT ;  /* 0x0000001815157209 */ /* 0x002fc80007810000 */
[C---:B------:R-:W-:Y:S01]  /*b780*/  FSETP.NEU.FTZ.AND P1, PT, R21.reuse, -INF , PT ;  /* 0xff8000001500780b */ /* 0x040fe20003f3d000 */
[----:B------:R-:W-:-:S05]  /*b790*/  FMUL.FTZ R20, R21, R168 ;  /* 0x000000a815147220 */ /* 0x000fca0000410000 */
[----:B------:R-:W-:-:S05]  /*b7a0*/  FSEL R20, R20, RZ, P1 ;  /* 0x000000ff14147208 */ /* 0x000fca0000800000 */
[-CC-:B------:R-:W-:Y:S01]  /*b7b0*/  FFMA.FTZ R152, R39, R168.reuse, -R20.reuse ;  /* 0x000000a827987223 */ /* 0x180fe20000010814 */
[-CC-:B------:R-:W-:Y:S01]  /*b7c0*/  FFMA.FTZ R14, R14, R168.reuse, -R20.reuse ;  /* 0x000000a80e0e7223 */ /* 0x180fe20000010814 */
[----:B------:R-:W0:Y:S01]  /*b7d0*/  SHFL.BFLY PT, R39, R12, 0x2, 0x1f ;  /* 0x0c401f000c277f89 */ /* 0x000e2200000e0000 */
        /* <DEDUP_REMOVED lines=12> */
[----:B------:R-:W-:-:S06]  /*b8a0*/  FFMA.FTZ R166, R75, R168, -R20 ;  /* 0x000000a84ba67223 */ /* 0x000fcc0000010814 */
[----:B------:R-:W-:Y:S01]  /*b8b0*/  MUFU.EX2 R57, R57 ;  /* 0x0000003900397308 */ /* 0x000fe20000000800 */
[----:B0-----:R-:W-:Y:S01]  /*b8c0*/  FMNMX.FTZ R14, R12, R39, !PT ;  /* 0x000000270c0e7209 */ /* 0x001fe20007810000 */
[-CC-:B------:R-:W-:Y:S01]  /*b8d0*/  FFMA.FTZ R39, R41, R168.reuse, -R20.reuse ;  /* 0x000000a829277223 */ /* 0x180fe20000010814 */
[----:B------:R-:W-:-:S05]  /*b8e0*/  FFMA.FTZ R41, R45, R168, -R20 ;  /* 0x000000a82d297223 */ /* 0x000fca0000010814 */
[----:B------:R-:W-:Y:S01]  /*b8f0*/  MUFU.EX2 R154, R59 ;  /* 0x0000003b009a7308 */ /* 0x000fe20000000800 */
[----:B------:R-:W-:Y:S01]  /*b900*/  FFMA.FTZ R20, R77, R168, -R20 ;  /* 0x000000a84d147223 */ /* 0x000fe20000010814 */
[----:B------:R-:W0:Y:S01]  /*b910*/  SHFL.BFLY PT, R169, R14, 0x1, 0x1f ;  /* 0x0c201f000ea97f89 */ /* 0x000e2200000e0000 */
[----:B-1----:R-:W-:Y:S01]  /*b920*/  FADD.FTZ R30, R152, R79 ;  /* 0x0000004f981e7221 */ /* 0x002fe20000010000 */
[----:B------:R-:W-:-:S04]  /*b930*/  F2FP.BF16.F32.PACK_AB R152, R79, R152 ;  /* 0x000000984f98723e */ /* 0x000fc800000010ff */
[----:B------:R-:W-:Y:S08]  /*b940*/  MUFU.EX2 R61, R61 ;  /* 0x0000003d003d7308 */ /* 0x000ff00000000800 */
[----:B------:R-:W-:Y:S08]  /*b950*/  MUFU.EX2 R156, R63 ;  /* 0x0000003f009c7308 */ /* 0x000ff00000000800 */
[----:B------:R-:W-:Y:S01]  /*b960*/  MUFU.EX2 R45, R20 ;  /* 0x00000014002d7308 */ /* 0x000fe20000000800 */
[----:B0-----:R-:W-:-:S04]  /*b970*/  FMNMX.FTZ R169, R14, R169, !PT ;  /* 0x000000a90ea97209 */ /* 0x001fc80007810000 */
[C---:B------:R-:W-:Y:S01]  /*b980*/  FSETP.NEU.FTZ.AND P1, PT, R169.reuse, -INF , PT ;  /* 0xff800000a900780b */ /* 0x040fe20003f3d000 */
[----:B------:R-:W-:Y:S02]  /*b990*/  FMUL.FTZ R12, R169, R168 ;  /* 0x000000a8a90c7220 */ /* 0x000fe40000410000 */
[----:B------:R-:W-:Y:S03]  /*b9a0*/  MUFU.EX2 R158, R158 ;  /* 0x0000009e009e7308 */ /* 0x000fe60000000800 */
[----:B------:R-:W-:Y:S01]  /*b9b0*/  FSEL R14, R12, RZ, P1 ;  /* 0x000000ff0c0e7208 */ /* 0x000fe20000800000 */
[----:B------:R-:W-:-:S04]  /*b9c0*/  IMAD R12, R18, 0x1000, R217 ;  /* 0x00001000120c7824 */ /* 0x000fc800078e02d9 */
[----:B------:R-:W-:Y:S01]  /*b9d0*/  MUFU.EX2 R37, R37 ;  /* 0x0000002500257308 */ /* 0x000fe20000000800 */
[-CC-:B------:R-:W-:Y:S01]  /*b9e0*/  FFMA.FTZ R3, R3, R168.reuse, -R14.reuse ;  /* 0x000000a803037223 */ /* 0x180fe2000001080e */
[-CC-:B------:R-:W-:Y:S01]  /*b9f0*/  FFMA.FTZ R10, R10, R168.reuse, -R14.reuse ;  /* 0x000000a80a0a7223 */ /* 0x180fe2000001080e */
[-CC-:B------:R-:W-:Y:S01]  /*ba00*/  FFMA.FTZ R13, R13, R168.reuse, -R14.reuse ;  /* 0x000000a80d0d7223 */ /* 0x180fe2000001080e */
[-CC-:B------:R-:W-:Y:S01]  /*ba10*/  FFMA.FTZ R15, R15, R168.reuse, -R14.reuse ;  /* 0x000000a80f0f7223 */ /* 0x180fe2000001080e */
[-CC-:B------:R-:W-:Y:S01]  /*ba20*/  FFMA.FTZ R25, R25, R168.reuse, -R14.reuse ;  /* 0x000000a819197223 */ /* 0x180fe2000001080e */
[-CC-:B------:R-:W-:Y:S01]  /*ba30*/  FFMA.FTZ R27, R27, R168.reuse, -R14.reuse ;  /* 0x000000a81b1b7223 */ /* 0x180fe2000001080e */
[-CC-:B------:R-:W-:Y:S01]  /*ba40*/  FFMA.FTZ R29, R29, R168.reuse, -R14.reuse ;  /* 0x000000a81d1d7223 */ /* 0x180fe2000001080e */
        /* <DEDUP_REMOVED lines=8> */
[----:B------:R0:W1:Y:S01]  /*bad0*/  MUFU.EX2 R24, R10 ;  /* 0x0000000a00187308 */ /* 0x0000620000000800 */
[-CC-:B------:R-:W-:Y:S01]  /*bae0*/  FFMA.FTZ R53, R53, R168.reuse, -R14.reuse ;  /* 0x000000a835357223 */ /* 0x180fe2000001080e */
[----:B------:R-:W-:Y:S01]  /*baf0*/  FFMA.FTZ R55, R55, R168, -R14 ;  /* 0x000000a837377223 */ /* 0x000fe2000001080e */
[C---:B------:R-:W-:Y:S01]  /*bb00*/  VIADD R14, R12.reuse, 0x80 ;  /* 0x000000800c0e7836 */ /* 0x040fe20000000000 */
[----:B------:R-:W-:-:S04]  /*bb10*/  R2UR UR6, R12 ;  /* 0x000000000c0672ca */ /* 0x000fc800000e0000 */
[----:B------:R2:W3:Y:S01]  /*bb20*/  MUFU.EX2 R155, R13 ;  /* 0x0000000d009b7308 */ /* 0x0004e20000000800 */
[----:B0-----:R-:W-:Y:S01]  /*bb30*/  VIADD R10, R11, 0x38840 ;  /* 0x000388400b0a7836 */ /* 0x001fe20000000000 */
[----:B------:R-:W-:Y:S01]  /*bb40*/  R2UR UR10, R14 ;  /* 0x000000000e0a72ca */ /* 0x000fe200000e0000 */
[C---:B------:R-:W-:Y:S02]  /*bb50*/  VIADD R14, R12.reuse, 0x100 ;  /* 0x000001000c0e7836 */ /* 0x040fe40000000000 */
[----:B------:R-:W-:Y:S01]  /*bb60*/  VIADD R12, R12, 0x180 ;  /* 0x000001800c0c7836 */ /* 0x000fe20000000000 */
[----:B------:R-:W-:Y:S02]  /*bb70*/  PRMT R10, R189, 0x654, R10 ;  /* 0x00000654bd0a7816 */ /* 0x000fe4000000000a */
[----:B------:R0:W4:Y:S01]  /*bb80*/  MUFU.EX2 R26, R15 ;  /* 0x0000000f001a7308 */ /* 0x0001220000000800 */
[----:B--2---:R-:W-:Y:S02]  /*bb90*/  IMAD.MOV.U32 R13, RZ, RZ, 0x40000040 ;  /* 0x40000040ff0d7424 */ /* 0x004fe400078e00ff */
[----:B-1----:R-:W-:Y:S01]  /*bba0*/  FADD.FTZ R32, R3, R24 ;  /* 0x0000001803207221 */ /* 0x002fe20000010000 */
[----:B------:R1:W-:Y:S01]  /*bbb0*/  SYNCS.ARRIVE.TRANS64.RED.A1T0 RZ, [R10+URZ], RZ ;  /* 0x000000ff0aff79a7 */ /* 0x0003e2000810043f */
[----:B------:R-:W-:-:S02]  /*bbc0*/  R2UR UR14, R14 ;  /* 0x000000000e0e72ca */ /* 0x000fc400000e0000 */
[----:B------:R-:W-:Y:S01]  /*bbd0*/  R2UR UR7, R13 ;  /* 0x000000000d0772ca */ /* 0x000fe200000e0000 */
[----:B------:R-:W-:Y:S01]  /*bbe0*/  FADD.FTZ R13, R57, R30 ;  /* 0x0000001e390d7221 */ /* 0x000fe20000010000 */
[----:B------:R-:W2:Y:S01]  /*bbf0*/  MUFU.EX2 R25, R25 ;  /* 0x0000001900197308 */ /* 0x000ea20000000800 */
[----:B0-----:R-:W-:Y:S01]  /*bc00*/  IMAD.MOV.U32 R15, RZ, RZ, 0x40000040 ;  /* 0x40000040ff0f7424 */ /* 0x001fe200078e00ff */
[----:B------:R-:W-:Y:S02]  /*bc10*/  F2FP.BF16.F32.PACK_AB R153, R24, R3 ;  /* 0x000000031899723e */ /* 0x000fe400000010ff */
[----:B------:R-:W-:Y:S02]  /*bc20*/  R2UR UR18, R12 ;  /* 0x000000000c1272ca */ /* 0x000fe400000e0000 */
[----:B------:R-:W-:Y:S01]  /*bc30*/  R2UR UR11, R15 ;  /* 0x000000000f0b72ca */ /* 0x000fe200000e0000 */
[----:B---3--:R-:W-:Y:S01]  /*bc40*/  FADD.FTZ R15, R155, R32 ;  /* 0x000000209b0f7221 */ /* 0x008fe20000010000 */
[----:B------:R2:W0:Y:S01]  /*bc50*/  MUFU.EX2 R20, R27 ;  /* 0x0000001b00147308 */ /* 0x0004220000000800 */
[C---:B------:R-:W-:Y:S01]  /*bc60*/  FADD.FTZ R32, R154.reuse, R13 ;  /* 0x0000000d9a207221 */ /* 0x040fe20000010000 */
[----:B------:R-:W-:Y:S01]  /*bc70*/  F2FP.BF16.F32.PACK_AB R154, R154, R57 ;  /* 0x000000399a9a723e */ /* 0x000fe200000010ff */
[----:B----4-:R-:W-:Y:S01]  /*bc80*/  FADD.FTZ R34, R26, R15 ;  /* 0x0000000f1a227221 */ /* 0x010fe20000010000 */
[----:B------:R-:W-:-:S02]  /*bc90*/  IMAD.MOV.U32 R15, RZ, RZ, 0x40000040 ;  /* 0x40000040ff0f7424 */ /* 0x000fc400078e00ff */
[----:B------:R-:W-:Y:S01]  /*bca0*/  FADD.FTZ R13, R61, R32 ;  /* 0x000000203d0d7221 */ /* 0x000fe20000010000 */
[----:B------:R-:W-:Y:S01]  /*bcb0*/  F2FP.BF16.F32.PACK_AB R155, R26, R155 ;  /* 0x0000009b1a9b723e */ /* 0x000fe200000010ff */
[----:B------:R-:W-:Y:S01]  /*bcc0*/  BAR.SYNC.DEFER_BLOCKING 0xf, 0x100 ;  /* 0x03c4000000007b1d */ /* 0x000fe20000010000 */
[----:B--2---:R-:W-:Y:S01]  /*bcd0*/  FADD.FTZ R27, R25, R34 ;  /* 0x00000022191b7221 */ /* 0x004fe20000010000 */
[----:B------:R-:W-:Y:S01]  /*bce0*/  R2UR UR15, R15 ;  /* 0x000000000f0f72ca */ /* 0x000fe200000e0000 */
[C---:B------:R-:W-:Y:S01]  /*bcf0*/  FADD.FTZ R15, R156.reuse, R13 ;  /* 0x0000000d9c0f7221 */ /* 0x040fe20000010000 */
[----:B------:R-:W-:Y:S02]  /*bd00*/  IMAD.MOV.U32 R13, RZ, RZ, 0x40000040 ;  /* 0x40000040ff0d7424 */ /* 0x000fe400078e00ff */
[----:B------:R-:W2:Y:S01]  /*bd10*/  MUFU.EX2 R29, R29 ;  /* 0x0000001d001d7308 */ /* 0x000ea20000000800 */
[----:B------:R-:W-:Y:S01]  /*bd20*/  F2FP.BF16.F32.PACK_AB R156, R156, R61 ;  /* 0x0000003d9c9c723e */ /* 0x000fe200000010ff */
[----:B------:R-:W-:Y:S01]  /*bd30*/  FADD.FTZ R32, R158, R15 ;  /* 0x0000000f9e207221 */ /* 0x000fe20000010000 */
[----:B------:R-:W-:Y:S01]  /*bd40*/  F2FP.BF16.F32.PACK_AB R158, R37, R158 ;  /* 0x0000009e259e723e */ /* 0x000fe200000010ff */
[C---:B0-----:R-:W-:Y:S01]  /*bd50*/  FADD.FTZ R14, R20.reuse, R27 ;  /* 0x0000001b140e7221 */ /* 0x041fe20000010000 */
[----:B------:R-:W-:Y:S01]  /*bd60*/  R2UR UR19, R13 ;  /* 0x000000000d1372ca */ /* 0x000fe200000e0000 */
[----:B------:R-:W-:Y:S01]  /*bd70*/  FADD.FTZ R15, R37, R32 ;  /* 0x00000020250f7221 */ /* 0x000fe20000010000 */
[----:B------:R-:W-:Y:S01]  /*bd80*/  F2FP.BF16.F32.PACK_AB R157, R20, R25 ;  /* 0x00000019149d723e */ /* 0x000fe200000010ff */
[----:B------:R-:W0:Y:S08]  /*bd90*/  MUFU.EX2 R28, R31 ;  /* 0x0000001f001c7308 */ /* 0x000e300000000800 */
[----:B------:R-:W3:Y:S01]  /*bda0*/  MUFU.EX2 R160, R160 ;  /* 0x000000a000a07308 */ /* 0x000ee20000000800 */
[----:B--2---:R-:W-:Y:S01]  /*bdb0*/  FADD.FTZ R13, R29, R14 ;  /* 0x0000000e1d0d7221 */ /* 0x004fe20000010000 */
[----:B------:R2:W-:Y:S06]  /*bdc0*/  STSM.16.M88.4 [R223+0x36400], R152 ;  /* 0x03640098df007844 */ /* 0x0005ec0000000200 */
[----:B------:R-:W4:Y:S01]  /*bdd0*/  MUFU.EX2 R35, R35 ;  /* 0x0000002300237308 */ /* 0x000f220000000800 */
[C---:B0-----:R-:W-:Y:S01]  /*bde0*/  FADD.FTZ R14, R28.reuse, R13 ;  /* 0x0000000d1c0e7221 */ /* 0x041fe20000010000 */
[----:B------:R-:W-:-:S05]  /*bdf0*/  F2FP.BF16.F32.PACK_AB R159, R28, R29 ;  /* 0x0000001d1c9f723e */ /* 0x000fca00000010ff */
[----:B------:R2:W-:Y:S01]  /*be00*/  STSM.16.M88.4 [R224], R156 ;  /* 0x0000009ce0007844 */ /* 0x0005e20000000200 */
[----:B------:R-:W0:Y:S01]  /*be10*/  MUFU.EX2 R39, R39 ;  /* 0x0000002700277308 */ /* 0x000e220000000800 */
[----:B---3--:R-:W-:-:S07]  /*be20*/  FADD.FTZ R32, R160, R15 ;  /* 0x0000000fa0207221 */ /* 0x008fce0000010000 */
[----:B-1----:R-:W1:Y:S01]  /*be30*/  MUFU.EX2 R10, R33 ;  /* 0x00000021000a7308 */ /* 0x002e620000000800 */
[----:B----4-:R-:W-:-:S07]  /*be40*/  FADD.FTZ R13, R35, R14 ;  /* 0x0000000e230d7221 */ /* 0x010fce0000010000 */
[----:B------:R-:W3:Y:S01]  /*be50*/  MUFU.EX2 R162, R162 ;  /* 0x000000a200a27308 */ /* 0x000ee20000000800 */
[C---:B0-----:R-:W-:Y:S01]  /*be60*/  FADD.FTZ R3, R39.reuse, R32 ;  /* 0x0000002027037221 */ /* 0x041fe20000010000 */
[----:B------:R-:W-:-:S06]  /*be70*/  F2FP.BF16.F32.PACK_AB R160, R39, R160 ;  /* 0x000000a027a0723e */ /* 0x000fcc00000010ff */
[----:B------:R-:W0:Y:S01]  /*be80*/  MUFU.EX2 R43, R43 ;  /* 0x0000002b002b7308 */ /* 0x000e220000000800 */
[C---:B-1----:R-:W-:Y:S01]  /*be90*/  FADD.FTZ R14, R10.reuse, R13 ;  /* 0x0000000d0a0e7221 */ /* 0x042fe20000010000 */
[----:B------:R-:W-:-:S06]  /*bea0*/  F2FP.BF16.F32.PACK_AB R161, R10, R35 ;  /* 0x000000230aa1723e */ /* 0x000fcc00000010ff */
[----:B------:R-:W1:Y:S01]  /*beb0*/  MUFU.EX2 R41, R41 ;  /* 0x0000002900297308 */ /* 0x000e620000000800 */
[----:B---3--:R-:W-:-:S07]  /*bec0*/  FADD.FTZ R24, R162, R3 ;  /* 0x00000003a2187221 */ /* 0x008fce0000010000 */
[----:B------:R-:W3:Y:S01]  /*bed0*/  MUFU.EX2 R164, R164 ;  /* 0x000000a400a47308 */ /* 0x000ee20000000800 */
[----:B0-----:R-:W-:-:S07]  /*bee0*/  FADD.FTZ R3, R43, R14 ;  /* 0x0000000e2b037221 */ /* 0x001fce0000010000 */
[----:B------:R-:W0:Y:S01]  /*bef0*/  MUFU.EX2 R30, R47 ;  /* 0x0000002f001e7308 */ /* 0x000e220000000800 */
[C---:B-1----:R-:W-:Y:S01]  /*bf00*/  FADD.FTZ R13, R41.reuse, R24 ;  /* 0x00000018290d7221 */ /* 0x042fe20000010000 */
[----:B------:R-:W-:-:S06]  /*bf10*/  F2FP.BF16.F32.PACK_AB R162, R41, R162 ;  /* 0x000000a229a2723e */ /* 0x000fcc00000010ff */
[----:B------:R-:W1:Y:S01]  /*bf20*/  MUFU.EX2 R73, R73 ;  /* 0x0000004900497308 */ /* 0x000e620000000800 */
[----:B---3--:R-:W-:-:S07]  /*bf30*/  FADD.FTZ R24, R164, R13 ;  /* 0x0000000da4187221 */ /* 0x008fce0000010000 */
[----:B------:R-:W3:Y:S01]  /*bf40*/  MUFU.EX2 R49, R49 ;  /* 0x0000003100317308 */ /* 0x000ee20000000800 */
[C---:B0-----:R-:W-:Y:S01]  /*bf50*/  FADD.FTZ R20, R30.reuse, R3 ;  /* 0x000000031e147221 */ /* 0x041fe20000010000 */
[----:B------:R-:W-:-:S05]  /*bf60*/  F2FP.BF16.F32.PACK_AB R163, R30, R43 ;  /* 0x0000002b1ea3723e */ /* 0x000fca00000010ff */
[----:B------:R2:W-:Y:S01]  /*bf70*/  STSM.16.M88.4 [R226], R160 ;  /* 0x000000a0e2007844 */ /* 0x0005e20000000200 */
[----:B------:R-:W0:Y:S01]  /*bf80*/  MUFU.EX2 R166, R166 ;  /* 0x000000a600a67308 */ /* 0x000e220000000800 */
[C---:B-1----:R-:W-:Y:S01]  /*bf90*/  FADD.FTZ R13, R73.reuse, R24 ;  /* 0x00000018490d7221 */ /* 0x042fe20000010000 */
[----:B------:R-:W-:-:S06]  /*bfa0*/  F2FP.BF16.F32.PACK_AB R164, R73, R164 ;  /* 0x000000a449a4723e */ /* 0x000fcc00000010ff */
[----:B------:R-:W1:Y:S01]  /*bfb0*/  MUFU.EX2 R12, R51 ;  /* 0x00000033000c7308 */ /* 0x000e620000000800 */
[----:B---3--:R-:W-:-:S07]  /*bfc0*/  FADD.FTZ R3, R49, R20 ;  /* 0x0000001431037221 */ /* 0x008fce0000010000 */
[----:B------:R-:W3:Y:S01]  /*bfd0*/  MUFU.EX2 R53, R53 ;  /* 0x0000003500357308 */ /* 0x000ee20000000800 */
[----:B0-----:R-:W-:Y:S01]  /*bfe0*/  FADD.FTZ R20, R166, R13 ;  /* 0x0000000da6147221 */ /* 0x001fe20000010000 */
[----:B------:R-:W-:-:S06]  /*bff0*/  F2FP.BF16.F32.PACK_AB R166, R45, R166 ;  /* 0x000000a62da6723e */ /* 0x000fcc00000010ff */
[----:B------:R-:W0:Y:S01]  /*c000*/  MUFU.EX2 R14, R55 ;  /* 0x00000037000e7308 */ /* 0x000e220000000800 */
[C---:B-1----:R-:W-:Y:S01]  /*c010*/  F2FP.BF16.F32.PACK_AB R165, R12.reuse, R49 ;  /* 0x000000310ca5723e */ /* 0x042fe200000010ff */
[----:B------:R-:W-:Y:S01]  /*c020*/  FADD.FTZ R10, R12, R3 ;  /* 0x000000030c0a7221 */ /* 0x000fe20000010000 */
[----:B------:R-:W-:-:S03]  /*c030*/  FADD.FTZ R3, R45, R20 ;  /* 0x000000142d037221 */ /* 0x000fc60000010000 */
[----:B---3--:R-:W-:Y:S01]  /*c040*/  FADD.FTZ R13, R53, R10 ;  /* 0x0000000a350d7221 */ /* 0x008fe20000010000 */
[----:B0-----:R-:W-:-:S03]  /*c050*/  F2FP.BF16.F32.PACK_AB R167, R14, R53 ;  /* 0x000000350ea7723e */ /* 0x001fc600000010ff */
[----:B------:R-:W-:Y:S02]  /*c060*/  FADD.FTZ R10, R14, R13 ;  /* 0x0000000d0e0a7221 */ /* 0x000fe40000010000 */
[----:B------:R2:W-:Y:S01]  /*c070*/  STSM.16.M88.4 [R225], R164 ;  /* 0x000000a4e1007844 */ /* 0x0005e20000000200 */
[----:B------:R-:W-:-:S06]  /*c080*/  WARPGROUP.ARRIVE ;  /* 0x00000000000079c5 */ /* 0x000fcc0000000000 */
[----:B------:R-:W-:Y:S03]  /*c090*/  HGMMA.64x256x16.F32.BF16 R24, R152, gdesc[UR4].tnspB, RZ, !UPT, gsb0 ;  /* 0x43e0000498187df0 */ /* 0x000fe6000c0018ff */
        /* <DEDUP_REMOVED lines=21> */
[----:B--2---:R-:W-:Y:S05]  /*c1f0*/  @!P0 BRA `(.L_x_1327) ;  /* 0x0000000000048947 */ /* 0x004fea0003800000 */
[----:B------:R-:W-:Y:S01]  /*c200*/  BPT.TRAP 0x1 ;  /* 0x000000040000795c */ /* 0x000fe20000300000 */
.L_x_1327:
[----:B------:R-:W-:Y:S01]  /*c210*/  ISETP.GE.AND P1, PT, R170, 0x41, PT ;  /* 0x00000041aa00780c */ /* 0x000fe20003f26270 */
[----:B------:R-:W-:Y:S01]  /*c220*/  VIADD R11, R11, 0x38860 ;  /* 0x000388600b0b7836 */ /* 0x000fe20000000000 */
[----:B------:R-:W-:Y:S01]  /*c230*/  ULDC UR37, c[0x0][0xad0] ;  /* 0x0002b40000257ab9 */ /* 0x000fe20000000800 */
[----:B------:R-:W-:Y:S01]  /*c240*/  ULDC UR36, c[0x0][0xa80] ;  /* 0x0002a00000247ab9 */ /* 0x000fe20000000800 */
[----:B------:R-:W-:Y:S02]  /*c250*/  BSSY B0, `(.L_x_1328) ;  /* 0x000037a000007945 */ /* 0x000fe40003800000 */
[----:B------:R-:W-:-:S04]  /*c260*/  PRMT R11, R189, 0x654, R11 ;  /* 0x00000654bd0b7816 */ /* 0x000fc8000000000b */
[----:B------:R0:W-:Y:S03]  /*c270*/  SYNCS.ARRIVE.TRANS64.RED.A1T0 RZ, [R11+URZ], RZ ;  /* 0x000000ff0bff79a7 */ /* 0x0001e6000810043f */
[----:B------:R-:W-:Y:S05]  /*c280*/  @!P1 BRA `(.L_x_1329) ;  /* 0x0000003400d89947 */ /* 0x000fea0003800000 */
[----:B0-----:R-:W-:Y:S02]  /*c290*/  VIADD R11, R171, 0xfffffffe ;  /* 0xfffffffeab0b7836 */ /* 0x001fe40000000000 */
[----:B------:R-:W-:Y:S02]  /*c2a0*/  IMAD.MOV.U32 R13, RZ, RZ, R169 ;  /* 0x000000ffff0d7224 */ /* 0x000fe400078e00a9 */
[----:B------:R-:W-:Y:S02]  /*c2b0*/  IMAD.MOV.U32 R20, RZ, RZ, R21 ;  /* 0x000000ffff147224 */ /* 0x000fe400078e0015 */
[----:B------:R-:W-:-:S07]  /*c2c0*/  IMAD.MOV.U32 R14, RZ, RZ, R18 ;  /* 0x000000ffff0e7224 */ /* 0x000fce00078e0012 */
.L_x_1342:
[----:B------:R-:W-:Y:S01]  /*c2d0*/  VIADD R15, R14, 0x1 ;  /* 0x000000010e0f7836 */ /* 0x000fe20000000000 */
[C---:B------:R-:W-:Y:S01]  /*c2e0*/  ISETP.GT.AND P1, PT, R11.reuse, RZ, PT ;  /* 0x000000ff0b00720c */ /* 0x040fe20003f24270 */
[----:B------:R-:W-:-:S03]  /*c2f0*/  VIADD R11, R11, 0xffffffff ;  /* 0xffffffff0b0b7836 */ /* 0x000fc60000000000 */
[----:B------:R-:W-:-:S04]  /*c300*/  ISETP.NE.AND P2, PT, R15, 0x2, PT ;  /* 0x000000020f00780c */ /* 0x000fc80003f45270 */
[----:B------:R-:W-:Y:S02]  /*c310*/  SEL R15, R15, RZ, P2 ;  /* 0x000000ff0f0f7207 */ /* 0x000fe40001000000 */
[----:B-1----:R-:W-:-:S03]  /*c320*/  SEL R12, RZ, 0x1, P2 ;  /* 0x00000001ff0c7807 */ /* 0x002fc60001000000 */
[----:B------:R-:W-:Y:S01]  /*c330*/  IMAD.MOV.U32 R18, RZ, RZ, R15 ;  /* 0x000000ffff127224 */ /* 0x000fe200078e000f */
[----:B------:R-:W-:Y:S01]  /*c340*/  LOP3.LUT R184, R184, R12, RZ, 0x3c, !PT ;  /* 0x0000000cb8b87212 */ /* 0x000fe200078e3cff */
[----:B------:R-:W-:Y:S06]  /*c350*/  @!P0 BRA `(.L_x_1330) ;  /* 0x0000000000048947 */ /* 0x000fec0003800000 */
[----:B------:R-:W-:Y:S01]  /*c360*/  BPT.TRAP 0x1 ;  /* 0x000000040000795c */ /* 0x000fe20000300000 */
.L_x_1330:
[----:B------:R-:W-:Y:S01]  /*c370*/  IMAD R12, R18, 0x8, R2 ;  /* 0x00000008120c7824 */ /* 0x000fe200078e0202 */
[----:B------:R-:W-:-:S04]  /*c380*/  SHF.L.U32 R21, R184, 0x1f, RZ ;  /* 0x0000001fb8157819 */ /* 0x000fc800000006ff */
[----:B------:R0:W1:Y:S01]  /*c390*/  SYNCS.PHASECHK.TRANS64.TRYWAIT P2, [R12+URZ+0x38830], R21 ;  /* 0x038830150c0075a7 */ /* 0x000062000804017f */
[----:B------:R-:W-:Y:S05]  /*c3a0*/  @!P0 BRA `(.L_x_1331) ;  /* 0x0000000000048947 */ /* 0x000fea0003800000 */
[----:B------:R-:W-:Y:S01]  /*c3b0*/  BPT.TRAP 0x1 ;  /* 0x000000040000795c */ /* 0x000fe20000300000 */
.L_x_1331:
[----:B------:R-:W-:Y:S01]  /*c3c0*/  VIADD R152, R2, 0x20400 ;  /* 0x0002040002987836 */ /* 0x000fe20000000000 */
[----:B------:R-:W-:Y:S01]  /*c3d0*/  BSSY B1, `(.L_x_1332) ;  /* 0x0000009000017945 */ /* 0x000fe20003800000 */
[----:B------:R-:W-:Y:S02]  /*c3e0*/  IMAD R156, R18, 0x200, R218 ;  /* 0x00000200129c7824 */ /* 0x000fe400078e02da */
[----:B------:R-:W-:Y:S01]  /*c3f0*/  IMAD.MOV.U32 R157, RZ, RZ, 0x40000040 ;  /* 0x40000040ff9d7424 */ /* 0x000fe200078e00ff */
[----:B------:R-:W-:-:S04]  /*c400*/  SHF.R.U32.HI R152, RZ, 0x4, R152 ;  /* 0x00000004ff987819 */ /* 0x000fc80000011698 */
[----:B------:R-:W-:-:S04]  /*c410*/  LOP3.LUT R152, R152, 0x3fff, RZ, 0xc0, !PT ;  /* 0x00003fff98987812 */ /* 0x000fc800078ec0ff */
[----:B------:R-:W-:Y:S01]  /*c420*/  LOP3.LUT R152, R152, 0x10000, RZ, 0xfc, !PT ;  /* 0x0001000098987812 */ /* 0x000fe200078efcff */
[----:B-1----:R-:W-:Y:S06]  /*c430*/  @P2 BRA `(.L_x_1333) ;  /* 0x0000000000082947 */ /* 0x002fec0003800000 */
[----:B------:R-:W1:Y:S02]  /*c440*/  SYNCS.PHASECHK.TRANS64.TRYWAIT P2, [R12+URZ+0x38830], R21 ;  /* 0x038830150c0075a7 */ /* 0x000e64000804017f */
[----:B-1----:R-:W-:Y:S05]  /*c450*/  @!P2 BRA `(.L_x_1334) ;  /* 0x000000fc001ca947 */ /* 0x002fea0003800000 */
.L_x_1333:
[----:B------:R-:W-:Y:S05]  /*c460*/  BSYNC B1 ;  /* 0x0000000000017941 */ /* 0x000fea0003800000 */
.L_x_1332:
        /* <DEDUP_REMOVED lines=14> */
[----:B------:R-:W-:Y:S02]  /*c550*/  R2UR UR18, R156 ;  /* 0x000000009c1272ca */ /* 0x000fe400000e0000 */
[----:B------:R-:W-:Y:S02]  /*c560*/  R2UR UR19, R157 ;  /* 0x000000009d1372ca */ /* 0x000fe400000e0000 */
[----:B------:R-:W-:Y:S01]  /*c570*/  WARPGROUP.ARRIVE ;  /* 0x00000000000079c5 */ /* 0x000fe20000000000 */
[----:B------:R-:W-:Y:S02]  /*c580*/  R2UR UR8, R4 ;  /* 0x00000000040872ca */ /* 0x000fe400000e0000 */
[----:B------:R-:W-:-:S02]  /*c590*/  R2UR UR9, R5 ;  /* 0x00000000050972ca */ /* 0x000fc400000e0000 */
[----:B------:R-:W-:Y:S01]  /*c5a0*/  R2UR UR12, R6 ;  /* 0x00000000060c72ca */ /* 0x000fe200000e0000 */
[----:B------:R-:W-:Y:S01]  /*c5b0*/  HGMMA.64x64x16.F32.BF16 R152, gdesc[UR4], RZ, !UPT, gsb0 ;  /* 0x00e00000049879f0 */ /* 0x000fe2000c0018ff */
        /* <DEDUP_REMOVED lines=15> */
.L_x_1335:
[----:B------:R2:W3:Y:S01]  /*c6b0*/  SYNCS.PHASECHK.TRANS64.TRYWAIT P2, [R12+URZ+0x38850], R21 ;  /* 0x038850150c0075a7 */ /* 0x0004e2000804017f */
[----:B------:R-:W-:Y:S05]  /*c6c0*/  @!P0 BRA `(.L_x_1336) ;  /* 0x0000000000048947 */ /* 0x000fea0003800000 */
[----:B------:R-:W-:Y:S01]  /*c6d0*/  BPT.TRAP 0x1 ;  /* 0x000000040000795c */ /* 0x000fe20000300000 */
.L_x_1336:
[----:B------:R-:W-:Y:S01]  /*c6e0*/  VIADD R196, R2, 0x26400 ;  /* 0x0002640002c47836 */ /* 0x000fe20000000000 */
[----:B------:R-:W-:Y:S04]  /*c6f0*/  BSSY B1, `(.L_x_1337) ;  /* 0x0000005000017945 */ /* 0x000fe80003800000 */
[----:B------:R-:W-:Y:S01]  /*c700*/  SHF.R.U32.HI R196, RZ, 0x4, R196 ;  /* 0x00000004ffc47819 */ /* 0x000fe200000116c4 */
[----:B---3--:R-:W-:Y:S06]  /*c710*/  @P2 BRA `(.L_x_1338) ;  /* 0x0000000000082947 */ /* 0x008fec0003800000 */
[----:B------:R-:W3:Y:S02]  /*c720*/  SYNCS.PHASECHK.TRANS64.TRYWAIT P2, [R12+URZ+0x38850], R21 ;  /* 0x038850150c0075a7 */ /* 0x000ee4000804017f */
[----:B---3--:R-:W-:Y:S05]  /*c730*/  @!P2 BRA `(.L_x_1339) ;  /* 0x000000f80078a947 */ /* 0x008fea0003800000 */
.L_x_1338:
[----:B------:R-:W-:Y:S05]  /*c740*/  BSYNC B1 ;  /* 0x0000000000017941 */ /* 0x000fea0003800000 */
.L_x_1337:
[----:B0123--:R-:W-:Y:S01]  /*c750*/  LOP3.LUT R21, R196, 0x3fff, RZ, 0xc0, !PT ;  /* 0x00003fffc4157812 */ /* 0x00ffe200078ec0ff */
[C---:B------:R-:W-:Y:S01]  /*c760*/  VIADD R196, R0.reuse, 0x2 ;  /* 0x0000000200c47836 */ /* 0x040fe20000000000 */
[----:B------:R-:W-:Y:S01]  /*c770*/  WARPGROUP.ARRIVE ;  /* 0x00000000000079c5 */ /* 0x000fe20000000000 */
[----:B------:R-:W-:Y:S01]  /*c780*/  VIADD R200, R0, 0x4 ;  /* 0x0000000400c87836 */ /* 0x000fe20000000000 */
[----:B------:R-:W-:Y:S01]  /*c790*/  LOP3.LUT R0, R21, 0x10000, RZ, 0xfc, !PT ;  /* 0x0001000015007812 */ /* 0x000fe200078efcff */
[----:B------:R-:W-:-:S03]  /*c7a0*/  IMAD R198, R15, 0x1000, R219 ;  /* 0x000010000fc67824 */ /* 0x000fc600078e02db */
[----:B------:R-:W0:Y:S01]  /*c7b0*/  S2R R21, SR_TID.X ;  /* 0x0000000000157919 */ /* 0x000e220000002100 */
[----:B------:R-:W-:Y:S02]  /*c7c0*/  IMAD.MOV.U32 R199, RZ, RZ, 0x40000040 ;  /* 0x40000040ffc77424 */ /* 0x000fe400078e00ff */
[----:B------:R-:W-:Y:S01]  /*c7d0*/  IMAD.MOV.U32 R202, RZ, RZ, R0 ;  /* 0x000000ffffca7224 */ /* 0x000fe200078e0000 */
[----:B------:R-:W-:Y:S01]  /*c7e0*/  R2UR UR6, R198 ;  /* 0x00000000c60672ca */ /* 0x000fe200000e0000 */
[----:B------:R-:W-:Y:S01]  /*c7f0*/  IMAD.MOV.U32 R203, RZ, RZ, 0x40000040 ;  /* 0x40000040ffcb7424 */ /* 0x000fe200078e00ff */
[----:B------:R-:W-:Y:S01]  /*c800*/  R2UR UR7, R199 ;  /* 0x00000000c70772ca */ /* 0x000fe200000e0000 */
[----:B------:R-:W-:Y:S01]  /*c810*/  IMAD.MOV.U32 R197, RZ, RZ, 0x40000040 ;  /* 0x40000040ffc57424 */ /* 0x000fe200078e00ff */
[----:B------:R-:W-:Y:S01]  /*c820*/  R2UR UR4, R202 ;  /* 0x00000000ca0472ca */ /* 0x000fe200000e0000 */
[----:B------:R-:W-:Y:S01]  /*c830*/  IMAD.MOV.U32 R201, RZ, RZ, 0x40000040 ;  /* 0x40000040ffc97424 */ /* 0x000fe200078e00ff */
[----:B------:R-:W-:Y:S01]  /*c840*/  R2UR UR5, R203 ;  /* 0x00000000cb0572ca */ /* 0x000fe200000e0000 */
[----:B------:R-:W-:-:S02]  /*c850*/  VIADD R199, R198, 0x800 ;  /* 0x00000800c6c77836 */ /* 0x000fc40000000000 */
[----:B------:R-:W-:Y:S02]  /*c860*/  VIADD R202, R0, 0x800 ;  /* 0x0000080000ca7836 */ /* 0x000fe40000000000 */
[----:B------:R-:W-:-:S08]  /*c870*/  IMAD.MOV.U32 R203, RZ, RZ, 0xa00 ;  /* 0x00000a00ffcb7424 */ /* 0x000fd000078e00ff */
[----:B------:R-:W-:Y:S01]  /*c880*/  HGMMA.64x64x16.F32.BF16 R152, gdesc[UR4], R152, gsb0 ;  /* 0x00e00000049879f0 */ /* 0x000fe20008001898 */
[----:B------:R-:W-:Y:S01]  /*c890*/  R2UR UR4, R196 ;  /* 0x00000000c40472ca */ /* 0x000fe200000e0000 */
[----:B------:R-:W-:Y:S01]  /*c8a0*/  VIADD R196, R198, 0x2 ;  /* 0x00000002c6c47836 */ /* 0x000fe20000000000 */
[----:B------:R-:W-:Y:S01]  /*c8b0*/  R2UR UR5, R197 ;  /* 0x00000000c50572ca */ /* 0x000fe200000e0000 */
[----:B------:R-:W-:-:S03]  /*c8c0*/  IMAD.MOV.U32 R197, RZ, RZ, 0x40000040 ;  /* 0x40000040ffc57424 */ /* 0x000fc600078e00ff */
[----:B------:R-:W-:Y:S01]  /*c8d0*/  R2UR UR6, R196 ;  /* 0x00000000c40672ca */ /* 0x000fe200000e0000 */
[----:B------:R-:W-:Y:S01]  /*c8e0*/  VIADD R196, R198, 0x4 ;  /* 0x00000004c6c47836 */ /* 0x000fe20000000000 */
[----:B------:R-:W-:Y:S01]  /*c8f0*/  R2UR UR7, R197 ;  /* 0x00000000c50772ca */ /* 0x000fe200000e0000 */
[----:B------:R-:W-:Y:S01]  /*c900*/  IMAD.MOV.U32 R197, RZ, RZ, 0x40000040 ;  /* 0x40000040ffc57424 */ /* 0x000fe200078e00ff */
[----:B0-----:R-:W-:-:S06]  /*c910*/  SHF.R.U32.HI R21, RZ, 0x7, R21 ;  /* 0x00000007ff157819 */ /* 0x001fcc0000011615 */
[----:B------:R-:W0:Y:S02]  /*c920*/  SHFL.IDX PT, R21, R21, RZ, 0x1f ;  /* 0x00001fff15157589 */ /* 0x000e2400000e0000 */
[----:B0-----:R-:W-:-:S04]  /*c930*/  ISETP.GT.AND P2, PT, R21, 0x7f, PT ;  /* 0x0000007f1500780c */ /* 0x001fc80003f44270 */
[----:B------:R-:W-:Y:S02]  /*c940*/  SEL R21, RZ, 0x2, !P2 ;  /* 0x00000002ff157807 */ /* 0x000fe40005000000 */
[----:B------:R-:W-:-:S04]  /*c950*/  SEL R203, R203, 0x980, P2 ;  /* 0x00000980cbcb7807 */ /* 0x000fc80001000000 */
[----:B------:R-:W-:Y:S01]  /*c960*/  LOP3.LUT R203, R203, 0xa00, RZ, 0xc0, !PT ;  /* 0x00000a00cbcb7812 */ /* 0x000fe200078ec0ff */
[----:B------:R-:W-:Y:S02]  /*c970*/  WARPGROUP.DEPBAR.LE gsb0, 0x0 ;  /* 0x00008000000079c5 */ /* 0x000fe40000010000 */
[----:B------:R-:W-:-:S06]  /*c980*/  WARPGROUP.ARRIVE ;  /* 0x00000000000079c5 */ /* 0x000fcc0000000000 */
[----:B------:R-:W-:Y:S01]  /*c990*/  HGMMA.64x64x16.F32.BF16 R152, gdesc[UR4], R152, gsb0 ;  /* 0x00e00000049879f0 */ /* 0x000fe20008001898 */
[----:B------:R-:W-:Y:S02]  /*c9a0*/  R2UR UR4, R200 ;  /* 0x00000000c80472ca */ /* 0x000fe400000e0000 */
        /* <DEDUP_REMOVED lines=155> */
[----:B------:R-:W-:-:S03]  /*d360*/  IMAD.MOV.U32 R197, RZ, RZ, 0x40000040 ;  /* 0x40000040ffc57424 */ /* 0x000fc600078e00ff */
[----:B------:R-:W-:Y:S01]  /*d370*/  R2UR UR4, R196 ;  /* 0x00000000c40472ca */ /* 0x000fe200000e0000 */
[----:B------:R-:W-:Y:S01]  /*d380*/  IMAD.MOV.U32 R196, RZ, RZ, 0x4 ;  /* 0x00000004ffc47424 */ /* 0x000fe200078e00ff */
[----:B------:R-:W-:-:S04]  /*d390*/  R2UR UR5, R197 ;  /* 0x00000000c50572ca */ /* 0x000fc800000e0000 */
[C---:B------:R-:W-:Y:S02]  /*d3a0*/  SEL R197, R196.reuse, 0x2, P2 ;  /* 0x00000002c4c57807 */ /* 0x040fe40001000000 */
[----:B------:R-:W-:-:S03]  /*d3b0*/  SEL R196, R196, 0x6, !P2 ;  /* 0x00000006c4c47807 */ /* 0x000fc60005000000 */
[----:B------:R-:W-:Y:S01]  /*d3c0*/  IMAD.IADD R200, R199, 0x1, R197 ;  /* 0x00000001c7c87824 */ /* 0x000fe200078e02c5 */
[----:B------:R-:W-:Y:S02]  /*d3d0*/  WARPGROUP.DEPBAR.LE gsb0, 0x0 ;  /* 0x00008000000079c5 */ /* 0x000fe40000010000 */
[----:B------:R-:W-:-:S06]  /*d3e0*/  WARPGROUP.ARRIVE ;  /* 0x00000000000079c5 */ /* 0x000fcc0000000000 */
[----:B------:R-:W-:Y:S01]  /*d3f0*/  HGMMA.64x64x16.F32.BF16 R152, gdesc[UR4], R152, gsb0 ;  /* 0x00e00000049879f0 */ /* 0x000fe20008001898 */
[----:B------:R-:W-:Y:S01]  /*d400*/  R2UR UR6, R200 ;  /* 0x00000000c80672ca */ /* 0x000fe200000e0000 */
[----:B------:R-:W-:Y:S01]  /*d410*/  IMAD.IADD R200, R202, 0x1, R197 ;  /* 0x00000001cac87824 */ /* 0x000fe200078e02c5 */
[----:B------:R-:W-:Y:S01]  /*d420*/  R2UR UR7, R201 ;  /* 0x00000000c90772ca */ /* 0x000fe200000e0000 */
[----:B------:R-:W-:-:S03]  /*d430*/  IMAD.MOV.U32 R201, RZ, RZ, 0x40000040 ;  /* 0x40000040ffc97424 */ /* 0x000fc600078e00ff */
        /* <DEDUP_REMOVED lines=13> */
[----:B------:R-:W-:Y:S02]  /*d510*/  IMAD.MOV.U32 R201, RZ, RZ, 0x40000040 ;  /* 0x40000040ffc97424 */ /* 0x000fe400078e00ff */
[----:B------:R-:W-:Y:S01]  /*d520*/  VIADD R199, R0, 0xa00 ;  /* 0x00000a0000c77836 */ /* 0x000fe20000000000 */
[----:B------:R-:W-:Y:S02]  /*d530*/  R2UR UR6, R200 ;  /* 0x00000000c80672ca */ /* 0x000fe400000e0000 */
[----:B------:R-:W-:Y:S01]  /*d540*/  R2UR UR7, R201 ;  /* 0x00000000c90772ca */ /* 0x000fe200000e0000 */
[----:B------:R-:W-:Y:S01]  /*d550*/  IMAD.MOV.U32 R201, RZ, RZ, 0x40000040 ;  /* 0x40000040ffc97424 */ /* 0x000fe200078e00ff */
[----:B------:R-:W-:-:S02]  /*d560*/  IADD3 R200, R202, R203, R0 ;  /* 0x000000cbcac87210 */ /* 0x000fc40007ffe000 */
        /* <DEDUP_REMOVED lines=10> */
[----:B------:R-:W-:Y:S01]  /*d610*/  VIADD R202, R198, 0xa00 ;  /* 0x00000a00c6ca7836 */ /* 0x000fe20000000000 */
[----:B------:R-:W-:Y:S01]  /*d620*/  R2UR UR7, R203 ;  /* 0x00000000cb0772ca */ /* 0x000fe200000e0000 */
        /* <DEDUP_REMOVED lines=25> */
[----:B------:R-:W-:Y:S01]  /*d7c0*/  VIADD R199, R0, 0xc00 ;  /* 0x00000c0000c77836 */ /* 0x000fe20000000000 */
[----:B------:R-:W-:Y:S02]  /*d7d0*/  WARPGROUP.DEPBAR.LE gsb0, 0x0 ;  /* 0x00008000000079c5 */ /* 0x000fe40000010000 */
[----:B------:R-:W-:-:S07]  /*d7e0*/  WARPGROUP.ARRIVE ;  /* 0x00000000000079c5 */ /* 0x000fce0000000000 */
[----:B------:R-:W-:Y:S01]  /*d7f0*/  HGMMA.64x64x16.F32.BF16 R152, gdesc[UR4], R152, gsb0 ;  /* 0x00e00000049879f0 */ /* 0x000fe20008001898 */
[----:B------:R-:W-:Y:S01]  /*d800*/  R2UR UR4, R200 ;  /* 0x00000000c80472ca */ /* 0x000fe200000e0000 */
[----:B------:R-:W-:Y:S01]  /*d810*/  IMAD.IADD R200, R196, 0x1, R202 ;  /* 0x00000001c4c87824 */ /* 0x000fe200078e02ca */
[----:B------:R-:W-:Y:S01]  /*d820*/  R2UR UR5, R201 ;  /* 0x00000000c90572ca */ /* 0x000fe200000e0000 */
[----:B------:R-:W-:Y:S02]  /*d830*/  IMAD.MOV.U32 R201, RZ, RZ, 0x40000040 ;  /* 0x40000040ffc97424 */ /* 0x000fe400078e00ff */
[----:B------:R-:W-:Y:S01]  /*d840*/  IMAD.MOV.U32 R202, RZ, RZ, 0x30 ;  /* 0x00000030ffca7424 */ /* 0x000fe200078e00ff */
[----:B------:R-:W-:Y:S02]  /*d850*/  R2UR UR6, R200 ;  /* 0x00000000c80672ca */ /* 0x000fe400000e0000 */
[----:B------:R-:W-:Y:S01]  /*d860*/  R2UR UR7, R201 ;  /* 0x00000000c90772ca */ /* 0x000fe200000e0000 */
[----:B------:R-:W-:Y:S01]  /*d870*/  IMAD.MOV.U32 R201, RZ, RZ, 0x40000040 ;  /* 0x40000040ffc97424 */ /* 0x000fe200078e00ff */
[----:B------:R-:W-:-:S04]  /*d880*/  SEL R202, R202, 0x2e, P2 ;  /* 0x0000002ecaca7807 */ /* 0x000fc80001000000 */
        /* <DEDUP_REMOVED lines=66> */
[----:B------:R-:W-:Y:S02]  /*dcb0*/  WARPGROUP.DEPBAR.LE gsb0, 0x0 ;  /* 0x00008000000079c5 */ /* 0x000fe40000010000 */
[----:B------:R-:W-:-:S10]  /*dcc0*/  WARPGROUP.ARRIVE ;  /* 0x00000000000079c5 */ /* 0x000fd40000000000 */
[----:B------:R-:W-:Y:S01]  /*dcd0*/  HGMMA.64x64x16.F32.BF16 R152, gdesc[UR4], R152, gsb0 ;  /* 0x00e00000049879f0 */ /* 0x000fe20008001898 */
[----:B------:R-:W-:Y:S01]  /*dce0*/  R2UR UR6, R200 ;  /* 0x00000000c80672ca */ /* 0x000fe200000e0000 */
[----:B------:R-:W-:Y:S01]  /*dcf0*/  IMAD.IADD R200, R202, 0x1, R21 ;  /* 0x00000001cac87824 */ /* 0x000fe200078e0215 */
[----:B------:R-:W-:Y:S01]  /*dd00*/  R2UR UR7, R201 ;  /* 0x00000000c90772ca */ /* 0x000fe200000e0000 */
[----:B------:R-:W-:Y:S02]  /*dd10*/  IMAD.MOV.U32 R201, RZ, RZ, 0x40000040 ;  /* 0x40000040ffc97424 */ /* 0x000fe400078e00ff */
[----:B------:R-:W-:Y:S01]  /*dd20*/  IMAD.MOV.U32 R21, RZ, RZ, 0x1000 ;  /* 0x00001000ff157424 */ /* 0x000fe200078e00ff */
[----:B------:R-:W-:Y:S01]  /*dd30*/  R2UR UR4, R200 ;  /* 0x00000000c80472ca */ /* 0x000fe200000e0000 */
[----:B------:R-:W-:Y:S01]  /*dd40*/  IMAD.IADD R200, R202, 0x1, R197 ;  /* 0x00000001cac87824 */ /* 0x000fe200078e02c5 */
[----:B------:R-:W-:Y:S01]  /*dd50*/  R2UR UR5, R201 ;  /* 0x00000000c90572ca */ /* 0x000fe200000e0000 */
[----:B------:R-:W-:Y:S01]  /*dd60*/  IMAD.MOV.U32 R201, RZ, RZ, 0x40000040 ;  /* 0x40000040ffc97424 */ /* 0x000fe200078e00ff */
[----:B------:R-:W-:-:S04]  /*dd70*/  SEL R21, R21, 0xf80, P2 ;  /* 0x00000f8015157807 */ /* 0x000fc80001000000 */
[----:B------:R-:W-:Y:S01]  /*dd80*/  LOP3.LUT R21, R21, 0x1e00, RZ, 0xc0, !PT ;  /* 0x00001e0015157812 */ /* 0x000fe200078ec0ff */
[----:B------:R-:W-:Y:S02]  /*dd90*/  WARPGROUP.DEPBAR.LE gsb0, 0x0 ;  /* 0x00008000000079c5 */ /* 0x000fe40000010000 */
[----:B------:R-:W-:-:S06]  /*dda0*/  WARPGROUP.ARRIVE ;  /* 0x00000000000079c5 */ /* 0x000fcc0000000000 */
[----:B------:R-:W-:Y:S01]  /*ddb0*/  HGMMA.64x64x16.F32.BF16 R152, gdesc[UR4], R152, gsb0 ;  /* 0x00e00000049879f0 */ /* 0x000fe20008001898 */
[----:B------:R-:W-:Y:S01]  /*ddc0*/  R2UR UR4, R200 ;  /* 0x00000000c80472ca */ /* 0x000fe200000e0000 */
[--C-:B------:R-:W-:Y:S01]  /*ddd0*/  IMAD.IADD R200, R197, 0x1, R199.reuse ;  /* 0x00000001c5c87824 */ /* 0x100fe200078e02c7 */
[----:B------:R-:W-:Y:S01]  /*dde0*/  R2UR UR5, R201 ;  /* 0x00000000c90572ca */ /* 0x000fe200000e0000 */
[----:B------:R-:W-:Y:S02]  /*ddf0*/  IMAD.MOV.U32 R201, RZ, RZ, 0x40000040 ;  /* 0x40000040ffc97424 */ /* 0x000fe400078e00ff */
[----:B------:R-:W-:Y:S01]  /*de00*/  IMAD.MOV.U32 R197, RZ, RZ, 0x40000040 ;  /* 0x40000040ffc57424 */ /* 0x000fe200078e00ff */
[----:B------:R-:W-:Y:S01]  /*de10*/  R2UR UR6, R200 ;  /* 0x00000000c80672ca */ /* 0x000fe200000e0000 */
[----:B------:R-:W-:Y:S01]  /*de20*/  IMAD.IADD R200, R202, 0x1, R196 ;  /* 0x00000001cac87824 */ /* 0x000fe200078e02c4 */
[----:B------:R-:W-:Y:S01]  /*de30*/  R2UR UR7, R201 ;  /* 0x00000000c90772ca */ /* 0x000fe200000e0000 */
[----:B------:R-:W-:-:S02]  /*de40*/  IMAD.IADD R196, R196, 0x1, R199 ;  /* 0x00000001c4c47824 */ /* 0x000fc400078e02c7 */
        /* <DEDUP_REMOVED lines=9> */
[----:B------:R-:W-:Y:S02]  /*dee0*/  R2UR UR5, R201 ;  /* 0x00000000c90572ca */ /* 0x000fe400000e0000 */
[----:B------:R-:W-:Y:S02]  /*def0*/  R2UR UR6, R196 ;  /* 0x00000000c40672ca */ /* 0x000fe400000e0000 */
[----:B------:R-:W-:Y:S01]  /*df00*/  R2UR UR7, R197 ;  /* 0x00000000c50772ca */ /* 0x000fe200000e0000 */
[----:B------:R-:W-:Y:S01]  /*df10*/  IMAD.MOV.U32 R197, RZ, RZ, 0x40000040 ;  /* 0x40000040ffc57424 */ /* 0x000fe200078e00ff */
[----:B------:R-:W-:Y:S01]  /*df20*/  IADD3 R196, R199, R21, R0 ;  /* 0x00000015c7c47210 */ /* 0x000fe20007ffe000 */
[----:B------:R-:W-:Y:S01]  /*df30*/  IMAD.MOV.U32 R199, RZ, RZ, 0x40000040 ;  /* 0x40000040ffc77424 */ /* 0x000fe200078e00ff */
[----:B------:R-:W-:-:S02]  /*df40*/  WARPGROUP.DEPBAR.LE gsb0, 0x0 ;  /* 0x00008000000079c5 */ /* 0x000fc40000010000 */
        /* <DEDUP_REMOVED lines=12> */
.L_x_1340:
        /* <DEDUP_REMOVED lines=24> */
[----:B------:R-:W-:-:S06]  /*e190*/  FMUL.FTZ R162, R162, UR37 ;  /* 0x00000025a2a27c20 */ /* 0x000fcc0008410000 */
        /* <DEDUP_REMOVED lines=26> */
[----:B------:R-:W-:Y:S01]  /*e340*/  MUFU.TANH R154, R154 ;  /* 0x0000009a009a7308 */ /* 0x000fe20000002400 */
[----:B--2---:R-:W-:-:S07]  /*e350*/  FMNMX.FTZ R21, R180, R21, !PT ;  /* 0x00000015b4157209 */ /* 0x004fce0007810000 */
[----:B------:R-:W-:Y:S01]  /*e360*/  MUFU.TANH R155, R155 ;  /* 0x0000009b009b7308 */ /* 0x000fe20000002400 */
[----:B0-----:R-:W-:-:S05]  /*e370*/  FMNMX.FTZ R21, R181, R21, !PT ;  /* 0x00000015b5157209 */ /* 0x001fca0007810000 */
[----:B------:R-:W0:Y:S02]  /*e380*/  SHFL.BFLY PT, R168, R21, 0x2, 0x1f ;  /* 0x0c401f0015a87f89 */ /* 0x000e2400000e0000 */
[----:B------:R-:W-:Y:S08]  /*e390*/  MUFU.TANH R158, R158 ;  /* 0x0000009e009e7308 */ /* 0x000ff00000002400 */
[----:B------:R-:W-:Y:S08]  /*e3a0*/  MUFU.TANH R159, R159 ;  /* 0x0000009f009f7308 */ /* 0x000ff00000002400 */
[----:B------:R-:W-:Y:S01]  /*e3b0*/  MUFU.TANH R162, R162 ;  /* 0x000000a200a27308 */ /* 0x000fe20000002400 */
[----:B0-----:R-:W-:-:S05]  /*e3c0*/  FMNMX.FTZ R21, R21, R168, !PT ;  /* 0x000000a815157209 */ /* 0x001fca0007810000 */
[----:B------:R-:W0:Y:S02]  /*e3d0*/  SHFL.BFLY PT, R168, R21, 0x1, 0x1f ;  /* 0x0c201f0015a87f89 */ /* 0x000e2400000e0000 */
[----:B0-----:R-:W-:Y:S01]  /*e3e0*/  FMNMX.FTZ R21, R21, R168, !PT ;  /* 0x000000a815157209 */ /* 0x001fe20007810000 */
[----:B------:R-:W-:-:S04]  /*e3f0*/  IMAD.U32 R168, RZ, RZ, UR36 ;  /* 0x00000024ffa87e24 */ /* 0x000fc8000f8e00ff */
[C---:B------:R-:W-:Y:S01]  /*e400*/  FADD.FTZ R20, -R21.reuse, R20 ;  /* 0x0000001415147221 */ /* 0x040fe20000010100 */
[----:B------:R-:W-:-:S03]  /*e410*/  FMUL.FTZ R197, R21, R168 ;  /* 0x000000a815c57220 */ /* 0x000fc60000410000 */
[-C--:B------:R-:W-:Y:S01]  /*e420*/  FMUL.FTZ R20, R20, R168.reuse ;  /* 0x000000a814147220 */ /* 0x080fe20000410000 */
        /* <DEDUP_REMOVED lines=16> */
[-CC-:B------:R-:W-:Y:S01]  /*e530*/  FFMA.FTZ R180, R180, R168.reuse, -R197.reuse ;  /* 0x000000a8b4b47223 */ /* 0x180fe200000108c5 */
[----:B------:R-:W-:-:S04]  /*e540*/  FFMA.FTZ R181, R181, R168, -R197 ;  /* 0x000000a8b5b57223 */ /* 0x000fc800000108c5 */
[----:B------:R2:W3:Y:S01]  /*e550*/  MUFU.EX2 R169, R153 ;  /* 0x0000009900a97308 */ /* 0x0004e20000000800 */
[-C--:B0-----:R-:W-:Y:S01]  /*e560*/  FMUL.FTZ R24, R24, R20.reuse ;  /* 0x0000001418187220 */ /* 0x081fe20000410000 */
[-C--:B------:R-:W-:Y:S01]  /*e570*/  FMUL.FTZ R25, R25, R20.reuse ;  /* 0x0000001419197220 */ /* 0x080fe20000410000 */
[-C--:B------:R-:W-:Y:S01]  /*e580*/  FMUL.FTZ R28, R28, R20.reuse ;  /* 0x000000141c1c7220 */ /* 0x080fe20000410000 */
[-C--:B------:R-:W-:Y:S01]  /*e590*/  FMUL.FTZ R29, R29, R20.reuse ;  /* 0x000000141d1d7220 */ /* 0x080fe20000410000 */
[-C--:B------:R-:W-:Y:S01]  /*e5a0*/  FMUL.FTZ R32, R32, R20.reuse ;  /* 0x0000001420207220 */ /* 0x080fe20000410000 */
[-C--:B------:R-:W-:Y:S01]  /*e5b0*/  FMUL.FTZ R33, R33, R20.reuse ;  /* 0x0000001421217220 */ /* 0x080fe20000410000 */
[----:B------:R-:W-:Y:S01]  /*e5c0*/  FMUL.FTZ R36, R36, R20 ;  /* 0x0000001424247220 */ /* 0x000fe20000410000 */
[----:B------:R-:W0:Y:S01]  /*e5d0*/  MUFU.EX2 R156, R156 ;  /* 0x0000009c009c7308 */ /* 0x000e220000000800 */
[----:B-1----:R-:W-:Y:S01]  /*e5e0*/  FFMA.FTZ R3, R20, R3, R152 ;  /* 0x0000000314037223 */ /* 0x002fe20000010098 */
[----:B--2---:R-:W-:Y:S01]  /*e5f0*/  FMUL.FTZ R153, R163, UR37 ;  /* 0x00000025a3997c20 */ /* 0x004fe20008410000 */
[----:B------:R-:W-:Y:S01]  /*e600*/  FMUL.FTZ R163, R166, UR37 ;  /* 0x00000025a6a37c20 */ /* 0x000fe20008410000 */
[----:B------:R-:W-:Y:S01]  /*e610*/  FMUL.FTZ R166, R167, UR37 ;  /* 0x00000025a7a67c20 */ /* 0x000fe20008410000 */
[----:B------:R-:W-:Y:S01]  /*e620*/  FMUL.FTZ R167, R170, UR37 ;  /* 0x00000025aaa77c20 */ /* 0x000fe20008410000 */
[----:B------:R-:W-:Y:S01]  /*e630*/  FMUL.FTZ R170, R171, UR37 ;  /* 0x00000025abaa7c20 */ /* 0x000fe20008410000 */
[----:B------:R-:W-:Y:S01]  /*e640*/  FMUL.FTZ R171, R174, UR37 ;  /* 0x00000025aeab7c20 */ /* 0x000fe20008410000 */
[----:B------:R-:W1:Y:S01]  /*e650*/  MUFU.TANH R153, R153 ;  /* 0x0000009900997308 */ /* 0x000e620000002400 */
[C---:B---3--:R-:W-:Y:S01]  /*e660*/  FADD.FTZ R3, R169.reuse, R3 ;  /* 0x00000003a9037221 */ /* 0x048fe20000010000 */
[----:B------:R-:W-:Y:S01]  /*e670*/  F2FP.BF16.F32.PACK_AB R152, R169, R152 ;  /* 0x00000098a998723e */ /* 0x000fe200000010ff */
[----:B------:R-:W-:-:S02]  /*e680*/  IMAD.MOV R169, RZ, RZ, -R222 ;  /* 0x000000ffffa97224 */ /* 0x000fc400078e0ade */
[----:B------:R-:W-:Y:S01]  /*e690*/  FMUL.FTZ R174, R175, UR37 ;  /* 0x00000025afae7c20 */ /* 0x000fe20008410000 */
[----:B------:R-:W-:Y:S01]  /*e6a0*/  FMUL.FTZ R175, R178, UR37 ;  /* 0x00000025b2af7c20 */ /* 0x000fe20008410000 */
[----:B------:R-:W-:Y:S01]  /*e6b0*/  FMUL.FTZ R178, R179, UR37 ;  /* 0x00000025b3b27c20 */ /* 0x000fe20008410000 */
[----:B------:R-:W-:Y:S01]  /*e6c0*/  FMUL.FTZ R179, R182, UR37 ;  /* 0x00000025b6b37c20 */ /* 0x000fe20008410000 */
[----:B------:R-:W-:Y:S01]  /*e6d0*/  ISETP.NE.AND P2, PT, R221, R169, PT ;  /* 0x000000a9dd00720c */ /* 0x000fe20003f45270 */
[----:B------:R-:W-:Y:S01]  /*e6e0*/  VIADD R169, R12, 0x38840 ;  /* 0x000388400ca97836 */ /* 0x000fe20000000000 */
[----:B------:R-:W2:Y:S01]  /*e6f0*/  MUFU.TANH R163, R163 ;  /* 0x000000a300a37308 */ /* 0x000ea20000002400 */
[----:B------:R-:W-:Y:S01]  /*e700*/  FMUL.FTZ R182, R183, UR37 ;  /* 0x00000025b7b67c20 */ /* 0x000fe20008410000 */
[----:B0-----:R-:W-:Y:S01]  /*e710*/  FADD.FTZ R3, R156, R3 ;  /* 0x000000039c037221 */ /* 0x001fe20000010000 */
[-C--:B------:R-:W-:Y:S01]  /*e720*/  FMUL.FTZ R37, R37, R20.reuse ;  /* 0x0000001425257220 */ /* 0x080fe20000410000 */
[----:B------:R-:W-:Y:S01]  /*e730*/  PRMT R169, R189, 0x654, R169 ;  /* 0x00000654bda97816 */ /* 0x000fe200000000a9 */
[-C--:B------:R-:W-:Y:S01]  /*e740*/  FMUL.FTZ R40, R40, R20.reuse ;  /* 0x0000001428287220 */ /* 0x080fe20000410000 */
[-C--:B------:R-:W-:Y:S01]  /*e750*/  FMUL.FTZ R41, R41, R20.reuse ;  /* 0x0000001429297220 */ /* 0x080fe20000410000 */
[-C--:B------:R-:W-:Y:S01]  /*e760*/  FMUL.FTZ R44, R44, R20.reuse ;  /* 0x000000142c2c7220 */ /* 0x080fe20000410000 */
[----:B------:R0:W-:Y:S01]  /*e770*/  SYNCS.ARRIVE.TRANS64.RED.A1T0 RZ, [R169+URZ], RZ ;  /* 0x000000ffa9ff79a7 */ /* 0x0001e2000810043f */
[----:B------:R-:W3:Y:S01]  /*e780*/  MUFU.TANH R166, R166 ;  /* 0x000000a600a67308 */ /* 0x000ee20000002400 */
[----:B------:R-:W-:Y:S01]  /*e790*/  FMUL.FTZ R45, R45, R20 ;  /* 0x000000142d2d7220 */ /* 0x000fe20000410000 */
[----:B------:R-:W-:-:S02]  /*e7a0*/  @!P2 IMAD R14, R14, 0x40, R194 ;  /* 0x000000400e0ea824 */ /* 0x000fc400078e02c2 */
[-C--:B------:R-:W-:Y:S01]  /*e7b0*/  FMUL.FTZ R48, R48, R20.reuse ;  /* 0x0000001430307220 */ /* 0x080fe20000410000 */
[-C--:B------:R-:W-:Y:S01]  /*e7c0*/  FMUL.FTZ R49, R49, R20.reuse ;  /* 0x0000001431317220 */ /* 0x080fe20000410000 */
[-C--:B------:R-:W-:Y:S01]  /*e7d0*/  FMUL.FTZ R52, R52, R20.reuse ;  /* 0x0000001434347220 */ /* 0x080fe20000410000 */
[----:B------:R-:W-:Y:S01]  /*e7e0*/  @!P2 IMAD R14, R14, 0x4, R2 ;  /* 0x000000040e0ea824 */ /* 0x000fe200078e0202 */
[----:B0-----:R-:W-:Y:S01]  /*e7f0*/  FMNMX.FTZ R169, R154, R13, !PT ;  /* 0x0000000d9aa97209 */ /* 0x001fe20007810000 */
[----:B------:R-:W0:Y:S01]  /*e800*/  MUFU.TANH R167, R167 ;  /* 0x000000a700a77308 */ /* 0x000e220000002400 */
[-C--:B------:R-:W-:Y:S01]  /*e810*/  FMUL.FTZ R53, R53, R20.reuse ;  /* 0x0000001435357220 */ /* 0x080fe20000410000 */
[-C--:B------:R-:W-:Y:S01]  /*e820*/  FMUL.FTZ R56, R56, R20.reuse ;  /* 0x0000001438387220 */ /* 0x080fe20000410000 */
[----:B------:R-:W-:Y:S01]  /*e830*/  FMNMX.FTZ R169, R155, R169, !PT ;  /* 0x000000a99ba97209 */ /* 0x000fe20007810000 */
[----:B------:R-:W-:Y:S01]  /*e840*/  @!P2 STS [R14+0x38400], R20 ;  /* 0x038400140e00a388 */ /* 0x000fe20000000800 */
[-C--:B------:R-:W-:Y:S01]  /*e850*/  FMUL.FTZ R57, R57, R20.reuse ;  /* 0x0000001439397220 */ /* 0x080fe20000410000 */
[-C--:B------:R-:W-:Y:S01]  /*e860*/  FMUL.FTZ R60, R60, R20.reuse ;  /* 0x000000143c3c7220 */ /* 0x080fe20000410000 */
[----:B------:R-:W-:Y:S01]  /*e870*/  FMNMX.FTZ R169, R158, R169, !PT ;  /* 0x000000a99ea97209 */ /* 0x000fe20007810000 */
[----:B------:R-:W4:Y:S01]  /*e880*/  MUFU.TANH R170, R170 ;  /* 0x000000aa00aa7308 */ /* 0x000f220000002400 */
[-C--:B------:R-:W-:Y:S01]  /*e890*/  FMUL.FTZ R61, R61, R20.reuse ;  /* 0x000000143d3d7220 */ /* 0x080fe20000410000 */
[-C--:B------:R-:W-:Y:S01]  /*e8a0*/  FMUL.FTZ R64, R64, R20.reuse ;  /* 0x0000001440407220 */ /* 0x080fe20000410000 */
[----:B------:R-:W-:Y:S01]  /*e8b0*/  FMNMX.FTZ R169, R159, R169, !PT ;  /* 0x000000a99fa97209 */ /* 0x000fe20007810000 */
[-C--:B------:R-:W-:Y:S01]  /*e8c0*/  FMUL.FTZ R65, R65, R20.reuse ;  /* 0x0000001441417220 */ /* 0x080fe20000410000 */
[-C--:B------:R-:W-:Y:S01]  /*e8d0*/  FMUL.FTZ R68, R68, R20.reuse ;  /* 0x0000001444447220 */ /* 0x080fe20000410000 */
[-C--:B------:R-:W-:Y:S01]  /*e8e0*/  FMUL.FTZ R69, R69, R20.reuse ;  /* 0x0000001445457220 */ /* 0x080fe20000410000 */
[----:B------:R-:W-:Y:S01]  /*e8f0*/  FMNMX.FTZ R169, R162, R169, !PT ;  /* 0x000000a9a2a97209 */ /* 0x000fe20007810000 */
[----:B------:R-:W5:Y:S01]  /*e900*/  MUFU.TANH R171, R171 ;  /* 0x000000ab00ab7308 */ /* 0x000f620000002400 */
[-C--:B------:R-:W-:Y:S01]  /*e910*/  FMUL.FTZ R72, R72, R20.reuse ;  /* 0x0000001448487220 */ /* 0x080fe20000410000 */
[-C--:B------:R-:W-:Y:S01]  /*e920*/  FMUL.FTZ R73, R73, R20.reuse ;  /* 0x0000001449497220 */ /* 0x080fe20000410000 */
[----:B-1----:R-:W-:Y:S01]  /*e930*/  FMNMX.FTZ R169, R153, R169, !PT ;  /* 0x000000a999a97209 */ /* 0x002fe20007810000 */
[-C--:B------:R-:W-:Y:S01]  /*e940*/  FMUL.FTZ R76, R76, R20.reuse ;  /* 0x000000144c4c7220 */ /* 0x080fe20000410000 */
[-C--:B------:R-:W-:Y:S01]  /*e950*/  FMUL.FTZ R77, R77, R20.reuse ;  /* 0x000000144d4d7220 */ /* 0x080fe20000410000 */
[-C--:B------:R-:W-:Y:S01]  /*e960*/  FMUL.FTZ R80, R80, R20.reuse ;  /* 0x0000001450507220 */ /* 0x080fe20000410000 */
[----:B--2---:R-:W-:Y:S01]  /*e970*/  FMNMX.FTZ R169, R163, R169, !PT ;  /* 0x000000a9a3a97209 */ /* 0x004fe20007810000 */
[----:B------:R-:W1:Y:S01]  /*e980*/  MUFU.TANH R174, R174 ;  /* 0x000000ae00ae7308 */ /* 0x000e620000002400 */
[-C--:B------:R-:W-:Y:S01]  /*e990*/  FMUL.FTZ R81, R81, R20.reuse ;  /* 0x0000001451517220 */ /* 0x080fe20000410000 */
[-C--:B------:R-:W-:Y:S01]  /*e9a0*/  FMUL.FTZ R84, R84, R20.reuse ;  /* 0x0000001454547220 */ /* 0x080fe20000410000 */
[----:B---3--:R-:W-:Y:S01]  /*e9b0*/  FMNMX.FTZ R169, R166, R169, !PT ;  /* 0x000000a9a6a97209 */ /* 0x008fe20007810000 */
[-C--:B------:R-:W-:Y:S01]  /*e9c0*/  FMUL.FTZ R85, R85, R20.reuse ;  /* 0x0000001455557220 */ /* 0x080fe20000410000 */
[-C--:B------:R-:W-:Y:S01]  /*e9d0*/  FMUL.FTZ R88, R88, R20.reuse ;  /* 0x0000001458587220 */ /* 0x080fe20000410000 */
[-C--:B------:R-:W-:Y:S01]  /*e9e0*/  FMUL.FTZ R89, R89, R20.reuse ;  /* 0x0000001459597220 */ /* 0x080fe20000410000 */
[----:B0-----:R-:W-:Y:S01]  /*e9f0*/  FMNMX.FTZ R169, R167, R169, !PT ;  /* 0x000000a9a7a97209 */ /* 0x001fe20007810000 */
[----:B------:R-:W0:Y:S01]  /*ea00*/  MUFU.TANH R175, R175 ;  /* 0x000000af00af7308 */ /* 0x000e220000002400 */
[-C--:B------:R-:W-:Y:S01]  /*ea10*/  FMUL.FTZ R92, R92, R20.reuse ;  /* 0x000000145c5c7220 */ /* 0x080fe20000410000 */
[-C--:B------:R-:W-:Y:S01]  /*ea20*/  FMUL.FTZ R93, R93, R20.reuse ;  /* 0x000000145d5d7220 */ /* 0x080fe20000410000 */
[----:B----4-:R-:W-:Y:S01]  /*ea30*/  FMNMX.FTZ R169, R170, R169, !PT ;  /* 0x000000a9aaa97209 */ /* 0x010fe20007810000 */
[-C--:B------:R-:W-:Y:S01]  /*ea40*/  FMUL.FTZ R96, R96, R20.reuse ;  /* 0x0000001460607220 */ /* 0x080fe20000410000 */
[-C--:B------:R-:W-:Y:S01]  /*ea50*/  FMUL.FTZ R97, R97, R20.reuse ;  /* 0x0000001461617220 */ /* 0x080fe20000410000 */
[-C--:B------:R-:W-:Y:S01]  /*ea60*/  FMUL.FTZ R100, R100, R20.reuse ;  /* 0x0000001464647220 */ /* 0x080fe20000410000 */
[----:B-----5:R-:W-:Y:S01]  /*ea70*/  FMNMX.FTZ R169, R171, R169, !PT ;  /* 0x000000a9aba97209 */ /* 0x020fe20007810000 */
[----:B------:R-:W2:Y:S01]  /*ea80*/  MUFU.TANH R178, R178 ;  /* 0x000000b200b27308 */ /* 0x000ea20000002400 */
[-C--:B------:R-:W-:Y:S01]  /*ea90*/  FMUL.FTZ R101, R101, R20.reuse ;  /* 0x0000001465657220 */ /* 0x080fe20000410000 */
[-C--:B------:R-:W-:Y:S01]  /*eaa0*/  FMUL.FTZ R104, R104, R20.reuse ;  /* 0x0000001468687220 */ /* 0x080fe20000410000 */
[----:B-1----:R-:W-:Y:S01]  /*eab0*/  FMNMX.FTZ R169, R174, R169, !PT ;  /* 0x000000a9aea97209 */ /* 0x002fe20007810000 */
[-C--:B------:R-:W-:Y:S01]  /*eac0*/  FMUL.FTZ R105, R105, R20.reuse ;  /* 0x0000001469697220 */ /* 0x080fe20000410000 */
[-C--:B------:R-:W-:Y:S01]  /*ead0*/  FMUL.FTZ R108, R108, R20.reuse ;  /* 0x000000146c6c7220 */ /* 0x080fe20000410000 */
[-C--:B------:R-:W-:Y:S01]  /*eae0*/  FMUL.FTZ R109, R109, R20.reuse ;  /* 0x000000146d6d7220 */ /* 0x080fe20000410000 */
[-C--:B------:R-:W-:Y:S01]  /*eaf0*/  FMUL.FTZ R112, R112, R20.reuse ;  /* 0x0000001470707220 */ /* 0x080fe20000410000 */
[----:B------:R-:W1:Y:S01]  /*eb00*/  MUFU.TANH R179, R179 ;  /* 0x000000b300b37308 */ /* 0x000e620000002400 */
[----:B0-----:R-:W-:Y:S01]  /*eb10*/  FMNMX.FTZ R169, R175, R169, !PT ;  /* 0x000000a9afa97209 */ /* 0x001fe20007810000 */
[-C--:B------:R-:W-:Y:S01]  /*eb20*/  FMUL.FTZ R113, R113, R20.reuse ;  /* 0x0000001471717220 */ /* 0x080fe20000410000 */
[-C--:B------:R-:W-:Y:S01]  /*eb30*/  FMUL.FTZ R116, R116, R20.reuse ;  /* 0x0000001474747220 */ /* 0x080fe20000410000 */
[-C--:B------:R-:W-:Y:S01]  /*eb40*/  FMUL.FTZ R117, R117, R20.reuse ;  /* 0x0000001475757220 */ /* 0x080fe20000410000 */
[-C--:B------:R-:W-:Y:S01]  /*eb50*/  FMUL.FTZ R120, R120, R20.reuse ;  /* 0x0000001478787220 */ /* 0x080fe20000410000 */
[-C--:B------:R-:W-:Y:S01]  /*eb60*/  FMUL.FTZ R121, R121, R20.reuse ;  /* 0x0000001479797220 */ /* 0x080fe20000410000 */
[-C--:B------:R-:W-:Y:S01]  /*eb70*/  FMUL.FTZ R124, R124, R20.reuse ;  /* 0x000000147c7c7220 */ /* 0x080fe20000410000 */
[----:B------:R-:W0:Y:S01]  /*eb80*/  MUFU.TANH R182, R182 ;  /* 0x000000b600b67308 */ /* 0x000e220000002400 */
[----:B--2---:R-:W-:Y:S01]  /*eb90*/  FMNMX.FTZ R169, R178, R169, !PT ;  /* 0x000000a9b2a97209 */ /* 0x004fe20007810000 */
[-C--:B------:R-:W-:Y:S01]  /*eba0*/  FMUL.FTZ R125, R125, R20.reuse ;  /* 0x000000147d7d7220 */ /* 0x080fe20000410000 */
[-C--:B------:R-:W-:Y:S01]  /*ebb0*/  FMUL.FTZ R128, R128, R20.reuse ;  /* 0x0000001480807220 */ /* 0x080fe20000410000 */
[-C--:B------:R-:W-:Y:S01]  /*ebc0*/  FMUL.FTZ R129, R129, R20.reuse ;  /* 0x0000001481817220 */ /* 0x080fe20000410000 */
[-C--:B------:R-:W-:Y:S01]  /*ebd0*/  FMUL.FTZ R132, R132, R20.reuse ;  /* 0x0000001484847220 */ /* 0x080fe20000410000 */
[-C--:B------:R-:W-:Y:S01]  /*ebe0*/  FMUL.FTZ R133, R133, R20.reuse ;  /* 0x0000001485857220 */ /* 0x080fe20000410000 */
[-C--:B------:R-:W-:Y:S01]  /*ebf0*/  FMUL.FTZ R136, R136, R20.reuse ;  /* 0x0000001488887220 */ /* 0x080fe20000410000 */
[----:B------:R-:W2:Y:S01]  /*ec00*/  MUFU.EX2 R157, R157 ;  /* 0x0000009d009d7308 */ /* 0x000ea20000000800 */
[----:B-1----:R-:W-:Y:S01]  /*ec10*/  FMNMX.FTZ R169, R179, R169, !PT ;  /* 0x000000a9b3a97209 */ /* 0x002fe20007810000 */
[-C--:B------:R-:W-:Y:S01]  /*ec20*/  FMUL.FTZ R137, R137, R20.reuse ;  /* 0x0000001489897220 */ /* 0x080fe20000410000 */
[-C--:B------:R-:W-:Y:S01]  /*ec30*/  FMUL.FTZ R140, R140, R20.reuse ;  /* 0x000000148c8c7220 */ /* 0x080fe20000410000 */
[-C--:B------:R-:W-:Y:S01]  /*ec40*/  FMUL.FTZ R141, R141, R20.reuse ;  /* 0x000000148d8d7220 */ /* 0x080fe20000410000 */
[-C--:B------:R-:W-:Y:S01]  /*ec50*/  FMUL.FTZ R144, R144, R20.reuse ;  /* 0x0000001490907220 */ /* 0x080fe20000410000 */
[-C--:B------:R-:W-:Y:S01]  /*ec60*/  FMUL.FTZ R145, R145, R20.reuse ;  /* 0x0000001491917220 */ /* 0x080fe20000410000 */
[-C--:B------:R-:W-:Y:S01]  /*ec70*/  FMUL.FTZ R148, R148, R20.reuse ;  /* 0x0000001494947220 */ /* 0x080fe20000410000 */
[----:B------:R-:W1:Y:S01]  /*ec80*/  MUFU.EX2 R160, R160 ;  /* 0x000000a000a07308 */ /* 0x000e620000000800 */
[----:B0-----:R-:W-:Y:S01]  /*ec90*/  FMNMX.FTZ R169, R182, R169, !PT ;  /* 0x000000a9b6a97209 */ /* 0x001fe20007810000 */
[----:B------:R-:W-:-:S04]  /*eca0*/  FMUL.FTZ R149, R149, R20 ;  /* 0x0000001495957220 */ /* 0x000fc80000410000 */
[----:B------:R-:W0:Y:S02]  /*ecb0*/  SHFL.BFLY PT, R183, R169, 0x2, 0x1f ;  /* 0x0c401f00a9b77f89 */ /* 0x000e2400000e0000 */
[----:B------:R-:W3:Y:S01]  /*ecc0*/  MUFU.EX2 R161, R161 ;  /* 0x000000a100a17308 */ /* 0x000ee20000000800 */
[----:B--2---:R-:W-:-:S07]  /*ecd0*/  FADD.FTZ R3, R157, R3 ;  /* 0x000000039d037221 */ /* 0x004fce0000010000 */
[----:B------:R-:W2:Y:S01]  /*ece0*/  MUFU.EX2 R164, R164 ;  /* 0x000000a400a47308 */ /* 0x000ea20000000800 */
[----:B-1----:R-:W-:-:S07]  /*ecf0*/  FADD.FTZ R3, R160, R3 ;  /* 0x00000003a0037221 */ /* 0x002fce0000010000 */
[----:B------:R-:W1:Y:S01]  /*ed00*/  MUFU.EX2 R165, R165 ;  /* 0x000000a500a57308 */ /* 0x000e620000000800 */
[----:B---3--:R-:W-:Y:S01]  /*ed10*/  FADD.FTZ R3, R161, R3 ;  /* 0x00000003a1037221 */ /* 0x008fe20000010000 */
[----:B0-----:R-:W-:-:S06]  /*ed20*/  FMNMX.FTZ R169, R169, R183, !PT ;  /* 0x000000b7a9a97209 */ /* 0x001fcc0007810000 */
[----:B------:R-:W0:Y:S01]  /*ed30*/  MUFU.EX2 R196, R196 ;  /* 0x000000c400c47308 */ /* 0x000e220000000800 */
[----:B--2---:R-:W-:Y:S01]  /*ed40*/  FADD.FTZ R3, R164, R3 ;  /* 0x00000003a4037221 */ /* 0x004fe20000010000 */
[----:B------:R-:W2:Y:S06]  /*ed50*/  SHFL.BFLY PT, R183, R169, 0x1, 0x1f ;  /* 0x0c201f00a9b77f89 */ /* 0x000eac00000e0000 */
[----:B------:R-:W3:Y:S01]  /*ed60*/  MUFU.EX2 R198, R198 ;  /* 0x000000c600c67308 */ /* 0x000ee20000000800 */
[----:B-1----:R-:W-:-:S07]  /*ed70*/  FADD.FTZ R3, R165, R3 ;  /* 0x00000003a5037221 */ /* 0x002fce0000010000 */
[----:B------:R-:W1:Y:S01]  /*ed80*/  MUFU.EX2 R172, R172 ;  /* 0x000000ac00ac7308 */ /* 0x000e620000000800 */
[----:B0-----:R-:W-:-:S07]  /*ed90*/  FADD.FTZ R3, R196, R3 ;  /* 0x00000003c4037221 */ /* 0x001fce0000010000 */
[----:B------:R-:W0:Y:S01]  /*eda0*/  MUFU.EX2 R173, R173 ;  /* 0x000000ad00ad7308 */ /* 0x000e220000000800 */
[----:B---3--:R-:W-:Y:S01]  /*edb0*/  FADD.FTZ R3, R198, R3 ;  /* 0x00000003c6037221 */ /* 0x008fe20000010000 */
[----:B--2---:R-:W-:-:S05]  /*edc0*/  FMNMX.FTZ R169, R169, R183, !PT ;  /* 0x000000b7a9a97209 */ /* 0x004fca0007810000 */
[----:B------:R-:W-:Y:S01]  /*edd0*/  FADD.FTZ R13, -R169, R13 ;  /* 0x0000000da90d7221 */ /* 0x000fe20000010100 */
[----:B------:R-:W2:Y:S01]  /*ede0*/  MUFU.EX2 R176, R176 ;  /* 0x000000b000b07308 */ /* 0x000ea20000000800 */
[----:B-1----:R-:W-:Y:S02]  /*edf0*/  FADD.FTZ R3, R172, R3 ;  /* 0x00000003ac037221 */ /* 0x002fe40000010000 */
[----:B------:R-:W-:-:S05]  /*ee00*/  FMUL.FTZ R13, R13, R168 ;  /* 0x000000a80d0d7220 */ /* 0x000fca0000410000 */
[----:B------:R-:W1:Y:S01]  /*ee10*/  MUFU.EX2 R177, R177 ;  /* 0x000000b100b17308 */ /* 0x000e620000000800 */
[----:B0-----:R-:W-:-:S07]  /*ee20*/  FADD.FTZ R3, R173, R3 ;  /* 0x00000003ad037221 */ /* 0x001fce0000010000 */
[----:B------:R-:W0:Y:S01]  /*ee30*/  MUFU.EX2 R13, R13 ;  /* 0x0000000d000d7308 */ /* 0x000e220000000800 */
[----:B--2---:R-:W-:-:S04]  /*ee40*/  FADD.FTZ R3, R176, R3 ;  /* 0x00000003b0037221 */ /* 0x004fc80000010000 */
[----:B-1----:R-:W-:Y:S01]  /*ee50*/  FADD.FTZ R3, R177, R3 ;  /* 0x00000003b1037221 */ /* 0x002fe20000010000 */
        /* <DEDUP_REMOVED lines=55> */
[----:B-1----:R-:W-:Y:S01]  /*f1d0*/  F2FP.BF16.F32.PACK_AB R154, R157, R156 ;  /* 0x0000009c9d9a723e */ /* 0x002fe200000010ff */
[----:B0-----:R-:W-:Y:S01]  /*f1e0*/  FFMA.FTZ R10, R13, R10, R14 ;  /* 0x0000000a0d0a7223 */ /* 0x001fe2000001000e */
[----:B------:R-:W-:Y:S01]  /*f1f0*/  F2FP.BF16.F32.PACK_AB R156, R161, R160 ;  /* 0x000000a0a19c723e */ /* 0x000fe200000010ff */
[-C--:B------:R-:W-:Y:S01]  /*f200*/  FMUL.FTZ R91, R91, R13.reuse ;  /* 0x0000000d5b5b7220 */ /* 0x080fe20000410000 */
[----:B------:R-:W-:Y:S01]  /*f210*/  F2FP.BF16.F32.PACK_AB R160, R198, R196 ;  /* 0x000000c4c6a0723e */ /* 0x000fe200000010ff */
        /* <DEDUP_REMOVED lines=34> */
[----:B------:R1:W2:Y:S01]  /*f440*/  MUFU.EX2 R175, R153 ;  /* 0x0000009900af7308 */ /* 0x0002a20000000800 */
[----:B0-----:R-:W-:Y:S01]  /*f450*/  FADD.FTZ R3, R166, R3 ;  /* 0x00000003a6037221 */ /* 0x001fe20000010000 */
[----:B------:R-:W-:Y:S01]  /*f460*/  F2FP.BF16.F32.PACK_AB R166, R197, R166 ;  /* 0x000000a6c5a6723e */ /* 0x000fe200000010ff */
[----:B------:R-:W-:-:S02]  /*f470*/  FADD.FTZ R10, R200, R10 ;  /* 0x0000000ac80a7221 */ /* 0x000fc40000010000 */
[----:B------:R-:W-:Y:S02]  /*f480*/  FADD.FTZ R3, R197, R3 ;  /* 0x00000003c5037221 */ /* 0x000fe40000010000 */
[----:B------:R-:W-:Y:S01]  /*f490*/  FADD.FTZ R10, R170, R10 ;  /* 0x0000000aaa0a7221 */ /* 0x000fe20000010000 */
[----:B------:R-:W0:Y:S01]  /*f4a0*/  MUFU.EX2 R178, R199 ;  /* 0x000000c700b27308 */ /* 0x000e220000000800 */
[----:B-1----:R-:W-:Y:S01]  /*f4b0*/  F2FP.BF16.F32.PACK_AB R153, R200, R14 ;  /* 0x0000000ec899723e */ /* 0x002fe200000010ff */
[----:B------:R-:W-:Y:S02]  /*f4c0*/  IMAD R14, R15, 0x1000, R217 ;  /* 0x000010000f0e7824 */ /* 0x000fe400078e02d9 */
[----:B------:R-:W-:Y:S01]  /*f4d0*/  FADD.FTZ R10, R171, R10 ;  /* 0x0000000aab0a7221 */ /* 0x000fe20000010000 */
[----:B------:R-:W-:Y:S02]  /*f4e0*/  IMAD.MOV.U32 R15, RZ, RZ, 0x40000040 ;  /* 0x40000040ff0f7424 */ /* 0x000fe400078e00ff */
[----:B------:R-:W-:Y:S01]  /*f4f0*/  R2UR UR6, R14 ;  /* 0x000000000e0672ca */ /* 0x000fe200000e0000 */
[----:B------:R-:W-:Y:S01]  /*f500*/  MUFU.EX2 R181, R183 ;  /* 0x000000b700b57308 */ /* 0x000fe20000000800 */
[----:B--2---:R-:W-:Y:S01]  /*f510*/  F2FP.BF16.F32.PACK_AB R157, R175, R174 ;  /* 0x000000aeaf9d723e */ /* 0x004fe200000010ff */
[----:B------:R-:W-:Y:S01]  /*f520*/  FADD.FTZ R10, R174, R10 ;  /* 0x0000000aae0a7221 */ /* 0x000fe20000010000 */
[----:B------:R-:W-:Y:S01]  /*f530*/  R2UR UR7, R15 ;  /* 0x000000000f0772ca */ /* 0x000fe200000e0000 */
[----:B------:R-:W-:-:S02]  /*f540*/  IMAD.MOV.U32 R15, RZ, RZ, 0x40000040 ;  /* 0x40000040ff0f7424 */ /* 0x000fc400078e00ff */
[----:B------:R-:W-:Y:S02]  /*f550*/  FADD.FTZ R10, R175, R10 ;  /* 0x0000000aaf0a7221 */ /* 0x000fe40000010000 */
[----:B------:R1:W-:Y:S02]  /*f560*/  MUFU.EX2 R196, R162 ;  /* 0x000000a200c47308 */ /* 0x0003e40000000800 */
[----:B0-----:R-:W-:-:S04]  /*f570*/  FADD.FTZ R10, R178, R10 ;  /* 0x0000000ab20a7221 */ /* 0x001fc80000010000 */
[----:B------:R-:W-:Y:S02]  /*f580*/  FADD.FTZ R10, R179, R10 ;  /* 0x0000000ab30a7221 */ /* 0x000fe40000010000 */
[----:B------:R-:W0:Y:S01]  /*f590*/  MUFU.EX2 R180, R167 ;  /* 0x000000a700b47308 */ /* 0x000e220000000800 */
[----:B-1----:R-:W-:-:S07]  /*f5a0*/  F2FP.BF16.F32.PACK_AB R162, R173, R172 ;  /* 0x000000acada2723e */ /* 0x002fce00000010ff */
[----:B------:R1:W2:Y:S08]  /*f5b0*/  MUFU.EX2 R183, R158 ;  /* 0x0000009e00b77308 */ /* 0x0002b00000000800 */
[----:B------:R3:W4:Y:S01]  /*f5c0*/  MUFU.EX2 R199, R159 ;  /* 0x0000009f00c77308 */ /* 0x0007220000000800 */
[----:B-1----:R-:W-:Y:S01]  /*f5d0*/  F2FP.BF16.F32.PACK_AB R158, R165, R164 ;  /* 0x000000a4a59e723e */ /* 0x002fe200000010ff */
[----:B0-----:R-:W-:Y:S01]  /*f5e0*/  FADD.FTZ R10, R180, R10 ;  /* 0x0000000ab40a7221 */ /* 0x001fe20000010000 */
[----:B------:R-:W-:-:S02]  /*f5f0*/  F2FP.BF16.F32.PACK_AB R161, R181, R180 ;  /* 0x000000b4b5a1723e */ /* 0x000fc400000010ff */
[----:B------:R-:W-:Y:S01]  /*f600*/  F2FP.BF16.F32.PACK_AB R164, R177, R176 ;  /* 0x000000b0b1a4723e */ /* 0x000fe200000010ff */
[----:B------:R-:W-:Y:S02]  /*f610*/  FADD.FTZ R10, R181, R10 ;  /* 0x0000000ab50a7221 */ /* 0x000fe40000010000 */
[----:B------:R4:W0:Y:S01]  /*f620*/  MUFU.EX2 R172, R163 ;  /* 0x000000a300ac7308 */ /* 0x0008220000000800 */
[----:B---3--:R-:W-:Y:S01]  /*f630*/  F2FP.BF16.F32.PACK_AB R159, R179, R178 ;  /* 0x000000b2b39f723e */ /* 0x008fe200000010ff */
[----:B--2---:R-:W-:-:S06]  /*f640*/  FADD.FTZ R10, R183, R10 ;  /* 0x0000000ab70a7221 */ /* 0x004fcc0000010000 */
[----:B------:R1:W2:Y:S01]  /*f650*/  MUFU.EX2 R173, R155 ;  /* 0x0000009b00ad7308 */ /* 0x0002a20000000800 */
[C---:B----4-:R-:W-:Y:S01]  /*f660*/  F2FP.BF16.F32.PACK_AB R163, R199.reuse, R183 ;  /* 0x000000b7c7a3723e */ /* 0x050fe200000010ff */
[----:B------:R-:W-:-:S04]  /*f670*/  FADD.FTZ R10, R199, R10 ;  /* 0x0000000ac70a7221 */ /* 0x000fc80000010000 */
[----:B------:R-:W-:Y:S02]  /*f680*/  FADD.FTZ R10, R196, R10 ;  /* 0x0000000ac40a7221 */ /* 0x000fe40000010000 */
[----:B------:R-:W3:Y:S01]  /*f690*/  MUFU.EX2 R182, R182 ;  /* 0x000000b600b67308 */ /* 0x000ee20000000800 */
[----:B-1----:R-:W-:Y:S01]  /*f6a0*/  F2FP.BF16.F32.PACK_AB R155, R171, R170 ;  /* 0x000000aaab9b723e */ /* 0x002fe200000010ff */
[----:B------:R-:W-:Y:S01]  /*f6b0*/  BAR.SYNC.DEFER_BLOCKING 0xf, 0x100 ;  /* 0x03c4000000007b1d */ /* 0x000fe20000010000 */
[C---:B0-----:R-:W-:Y:S01]  /*f6c0*/  F2FP.BF16.F32.PACK_AB R165, R172.reuse, R196 ;  /* 0x000000c4aca5723e */ /* 0x041fe200000010ff */
[----:B------:R-:W-:-:S04]  /*f6d0*/  FADD.FTZ R10, R172, R10 ;  /* 0x0000000aac0a7221 */ /* 0x000fc80000010000 */
[----:B--2---:R-:W-:Y:S01]  /*f6e0*/  FADD.FTZ R10, R173, R10 ;  /* 0x0000000aad0a7221 */ /* 0x004fe20000010000 */
[----:B---3--:R-:W-:-:S03]  /*f6f0*/  F2FP.BF16.F32.PACK_AB R167, R182, R173 ;  /* 0x000000adb6a7723e */ /* 0x008fc600000010ff */
[----:B------:R-:W-:Y:S01]  /*f700*/  FADD.FTZ R10, R182, R10 ;  /* 0x0000000ab60a7221 */ /* 0x000fe20000010000 */
[----:B------:R0:W-:Y:S04]  /*f710*/  STSM.16.M88.4 [R223+0x36400], R152 ;  /* 0x03640098df007844 */ /* 0x0001e80000000200 */
[----:B------:R1:W-:Y:S04]  /*f720*/  STSM.16.M88.4 [R224], R156 ;  /* 0x0000009ce0007844 */ /* 0x0003e80000000200 */
[----:B------:R1:W-:Y:S04]  /*f730*/  STSM.16.M88.4 [R226], R160 ;  /* 0x000000a0e2007844 */ /* 0x0003e80000000200 */
[----:B------:R1:W-:Y:S01]  /*f740*/  STSM.16.M88.4 [R225], R164 ;  /* 0x000000a4e1007844 */ /* 0x0003e20000000200 */
[----:B------:R-:W-:-:S06]  /*f750*/  WARPGROUP.ARRIVE ;  /* 0x00000000000079c5 */ /* 0x000fcc0000000000 */
[----:B------:R-:W-:Y:S03]  /*f760*/  HGMMA.64x256x16.F32.BF16 R24, R152, gdesc[UR4].tnspB, R24, gsb0 ;  /* 0x43e0000498187df0 */ /* 0x000fe60008001818 */
[----:B------:R-:W-:Y:S02]  /*f770*/  WARPGROUP.DEPBAR.LE gsb0, 0x0 ;  /* 0x00008000000079c5 */ /* 0x000fe40000010000 */
[----:B0-----:R-:W-:Y:S01]  /*f780*/  VIADD R152, R14, 0x80 ;  /* 0x000000800e987836 */ /* 0x001fe20000000000 */
[----:B------:R-:W-:Y:S01]  /*f790*/  WARPGROUP.ARRIVE ;  /* 0x00000000000079c5 */ /* 0x000fe20000000000 */
[----:B------:R-:W-:-:S03]  /*f7a0*/  IMAD.MOV.U32 R153, RZ, RZ, 0x40000040 ;  /* 0x40000040ff997424 */ /* 0x000fc600078e00ff */
[----:B------:R-:W-:Y:S01]  /*f7b0*/  R2UR UR6, R152 ;  /* 0x00000000980672ca */ /* 0x000fe200000e0000 */
[C---:B------:R-:W-:Y:S01]  /*f7c0*/  VIADD R152, R14.reuse, 0x100 ;  /* 0x000001000e987836 */ /* 0x040fe20000000000 */
[----:B------:R-:W-:Y:S01]  /*f7d0*/  R2UR UR7, R153 ;  /* 0x00000000990772ca */ /* 0x000fe200000e0000 */
[----:B------:R-:W-:Y:S02]  /*f7e0*/  IMAD.MOV.U32 R153, RZ, RZ, 0x40000040 ;  /* 0x40000040ff997424 */ /* 0x000fe400078e00ff */
[----:B------:R-:W-:-:S13]  /*f7f0*/  VIADD R14, R14, 0x180 ;  /* 0x000001800e0e7836 */ /* 0x000fda0000000000 */
        /* <DEDUP_REMOVED lines=24> */
.L_x_1341:
[----:B------:R-:W-:Y:S02]  /*f980*/  VIADD R12, R12, 0x38860 ;  /* 0x000388600c0c7836 */ /* 0x000fe40000000000 */
[----:B------:R-:W-:Y:S02]  /*f990*/  IMAD.MOV.U32 R13, RZ, RZ, R169 ;  /* 0x000000ffff0d7224 */ /* 0x000fe400078e00a9 */
[----:B------:R-:W-:Y:S01]  /*f9a0*/  IMAD.MOV.U32 R20, RZ, RZ, R21 ;  /* 0x000000ffff147224 */ /* 0x000fe200078e0015 */
[----:B------:R-:W-:Y:S01]  /*f9b0*/  PRMT R12, R189, 0x654, R12 ;  /* 0x00000654bd0c7816 */ /* 0x000fe2000000000c */
[----:B------:R-:W-:-:S03]  /*f9c0*/  IMAD.MOV.U32 R14, RZ, RZ, R18 ;  /* 0x000000ffff0e7224 */ /* 0x000fc600078e0012 */
[----:B------:R1:W-:Y:S01]  /*f9d0*/  SYNCS.ARRIVE.TRANS64.RED.A1T0 RZ, [R12+URZ], RZ ;  /* 0x000000ff0cff79a7 */ /* 0x0003e2000810043f */
[----:B------:R-:W-:Y:S05]  /*f9e0*/  @P1 BRA `(.L_x_1342) ;  /* 0xffffffc800381947 */ /* 0x000fea000383ffff */
.L_x_1329:
[----:B------:R-:W-:Y:S05]  /*f9f0*/  BSYNC B0 ;  /* 0x0000000000007941 */ /* 0x000fea0003800000 */
.L_x_1328:
[----:B------:R-:W2:Y:S01]  /*fa00*/  LDL.LU R163, [R1+0x48] ;  /* 0x0000480001a37983 */ /* 0x000ea20000300800 */
[----:B------:R-:W-:Y:S02]  /*fa10*/  IMAD.MOV.U32 R162, RZ, RZ, -0x800000 ;  /* 0xff800000ffa27424 */ /* 0x000fe400078e00ff */
[----:B------:R-:W-:Y:S01]  /*fa20*/  IMAD.MOV.U32 R161, RZ, RZ, -0x800000 ;  /* 0xff800000ffa17424 */ /* 0x000fe200078e00ff */
[----:B------:R-:W3:Y:S04]  /*fa30*/  SHFL.BFLY PT, R0, R3, 0x2, 0x1f ;  /* 0x0c401f0003007f89 */ /* 0x000ee800000e0000 */
[----:B------:R-:W4:Y:S01]  /*fa40*/  SHFL.BFLY PT, R5, R10, 0x2, 0x1f ;  /* 0x0c401f000a057f89 */ /* 0x000f2200000e0000 */
[----:B---3--:R-:W-:Y:S01]  /*fa50*/  FADD.FTZ R0, R0, R3 ;  /* 0x0000000300007221 */ /* 0x008fe20000010000 */
[----:B----4-:R-:W-:-:S04]  /*fa60*/  FADD.FTZ R4, R5, R10 ;  /* 0x0000000a05047221 */ /* 0x010fc80000010000 */
[----:B------:R-:W3:Y:S04]  /*fa70*/  SHFL.BFLY PT, R5, R0, 0x1, 0x1f ;  /* 0x0c201f0000057f89 */ /* 0x000ee800000e0000 */
[----:B------:R-:W4:Y:S01]  /*fa80*/  SHFL.BFLY PT, R7, R4, 0x1, 0x1f ;  /* 0x0c201f0004077f89 */ /* 0x000f2200000e0000 */
[----:B---3--:R-:W-:Y:S01]  /*fa90*/  FADD.FTZ R5, R0, R5 ;  /* 0x0000000500057221 */ /* 0x008fe20000010000 */
[----:B------:R-:W-:Y:S02]  /*faa0*/  IMAD.MOV R0, RZ, RZ, -R222 ;  /* 0x000000ffff007224 */ /* 0x000fe400078e0ade */
[----:B----4-:R-:W-:Y:S01]  /*fab0*/  FADD.FTZ R7, R4, R7 ;  /* 0x0000000704077221 */ /* 0x010fe20000010000 */
[----:B------:R-:W-:Y:S08]  /*fac0*/  BAR.ARV 0x8, 0x100 ;  /* 0x0204000000007b1d */ /* 0x000ff00000002000 */
[----:B------:R-:W-:Y:S01]  /*fad0*/  BAR.SYNC.DEFER_BLOCKING 0xf, 0x100 ;  /* 0x03c4000000007b1d */ /* 0x000fe20000010000 */
[----:B------:R-:W-:-:S02]  /*fae0*/  FSETP.NE.FTZ.AND P0, PT, R5, RZ, PT ;  /* 0x000000ff0500720b */ /* 0x000fc40003f15000 */
[----:B------:R-:W-:Y:S02]  /*faf0*/  FSETP.NE.FTZ.AND P1, PT, R7, RZ, PT ;  /* 0x000000ff0700720b */ /* 0x000fe40003f35000 */
[----:B------:R-:W-:Y:S01]  /*fb00*/  ISETP.NE.AND P2, PT, R221, R0, PT ;  /* 0x00000000dd00720c */ /* 0x000fe20003f45270 */
[----:B------:R-:W-:-:S08]  /*fb10*/  IMAD.MOV.U32 R0, RZ, RZ, RZ ;  /* 0x000000ffff007224 */ /* 0x000fd000078e00ff */
[----:B------:R-:W3:Y:S04]  /*fb20*/  @P0 MUFU.LG2 R6, R5 ;  /* 0x0000000500060308 */ /* 0x000ee80000000c00 */
[C---:B------:R-:W-:Y:S02]  /*fb30*/  @!P2 IMAD R9, R18.reuse, 0x40, R194 ;  /* 0x000000401209a824 */ /* 0x040fe400078e02c2 */
[----:B------:R-:W-:Y:S02]  /*fb40*/  VIADD R18, R18, 0x1 ;  /* 0x0000000112127836 */ /* 0x000fe40000000000 */
[----:B------:R-:W4:Y:S01]  /*fb50*/  @P1 MUFU.LG2 R8, R7 ;  /* 0x0000000700081308 */ /* 0x000f220000000c00 */
[----:B------:R-:W-:-:S07]  /*fb60*/  @!P2 IMAD R9, R9, 0x4, R2 ;  /* 0x000000040909a824 */ /* 0x000fce00078e0202 */
[----:B------:R-:W5:Y:S01]  /*fb70*/  @P0 MUFU.RCP R0, R5 ;  /* 0x0000000500000308 */ /* 0x000f620000001000 */
[----:B---3--:R-:W-:Y:S01]  /*fb80*/  @P0 FMUL.FTZ R3, R6, 0.69314718246459960938 ;  /* 0x3f31721806030820 */ /* 0x008fe20000410000 */
[----:B------:R-:W-:-:S04]  /*fb90*/  @P0 FMUL.FTZ R6, R168, 0.69314718246459960938 ;  /* 0x3f317218a8060820 */ /* 0x000fc80000410000 */
[----:B------:R-:W-:Y:S01]  /*fba0*/  @P0 FFMA.FTZ R162, R6, R21, R3 ;  /* 0x0000001506a20223 */ /* 0x000fe20000010003 */
[----:B------:R-:W-:Y:S01]  /*fbb0*/  @P1 FMUL.FTZ R3, R168, 0.69314718246459960938 ;  /* 0x3f317218a8031820 */ /* 0x000fe20000410000 */
[----:B------:R-:W-:Y:S01]  /*fbc0*/  PLOP3.LUT P0, PT, PT, PT, PT, 0x8, 0x0 ;  /* 0x000000000000781c */ /* 0x000fe20003f0e170 */
[----:B----4-:R-:W-:-:S04]  /*fbd0*/  @P1 FMUL.FTZ R8, R8, 0.69314718246459960938 ;  /* 0x3f31721808081820 */ /* 0x010fc80000410000 */
[----:B------:R-:W-:Y:S01]  /*fbe0*/  @P1 FFMA.FTZ R161, R3, R169, R8 ;  /* 0x000000a903a11223 */ /* 0x000fe20000010008 */
[----:B------:R-:W-:Y:S01]  /*fbf0*/  IMAD.MOV.U32 R3, RZ, RZ, RZ ;  /* 0x000000ffff037224 */ /* 0x000fe200078e00ff */
[----:B-----5:R3:W-:Y:S01]  /*fc00*/  @!P2 STS [R9+0x38400], R0 ;  /* 0x038400000900a388 */ /* 0x0207e20000000800 */
[-C--:B------:R-:W-:Y:S01]  /*fc10*/  FMUL.FTZ R154, R28, R0.reuse ;  /* 0x000000001c9a7220 */ /* 0x080fe20000410000 */
[----:B------:R-:W-:-:S03]  /*fc20*/  FMUL.FTZ R153, R40, R0 ;  /* 0x0000000028997220 */ /* 0x000fc60000410000 */
[----:B------:R-:W4:Y:S01]  /*fc30*/  @P1 MUFU.RCP R3, R7 ;  /* 0x0000000700031308 */ /* 0x000f220000001000 */
[----:B------:R-:W-:Y:S01]  /*fc40*/  ISETP.NE.AND P1, PT, R18, 0x2, PT ;  /* 0x000000021200780c */ /* 0x000fe20003f25270 */
        /* <DEDUP_REMOVED lines=15> */
[----:B----4-:R1:W-:Y:S01]  /*fd40*/  @!P2 STS [R9+0x38420], R3 ;  /* 0x038420030900a388 */ /* 0x0103e20000000800 */
        /* <DEDUP_REMOVED lines=48> */
[-C--:B---3--:R-:W-:Y:S01]  /*10050*/  FMUL.FTZ R0, R27, R3.reuse ;  /* 0x000000031b007220 */ /* 0x088fe20000410000 */
[-C--:B------:R-:W-:Y:S01]  /*10060*/  FMUL.FTZ R7, R30, R3.reuse ;  /* 0x000000031e077220 */ /* 0x080fe20000410000 */
[-C--:B------:R-:W-:Y:S01]  /*10070*/  FMUL.FTZ R31, R31, R3.reuse ;  /* 0x000000031f1f7220 */ /* 0x080fe20000410000 */
[-C--:B-1----:R-:W-:Y:S01]  /*10080*/  FMUL.FTZ R9, R34, R3.reuse ;  /* 0x0000000322097220 */ /* 0x082fe20000410000 */
        /* <DEDUP_REMOVED lines=59> */
[----:B------:R-:W-:-:S02]  /*10440*/  SEL R3, RZ, 0x1, P1 ;  /* 0x00000001ff037807 */ /* 0x000fc40000800000 */
[----:B------:R-:W-:Y:S02]  /*10450*/  SEL R18, R18, RZ, P1 ;  /* 0x000000ff12127207 */ /* 0x000fe40000800000 */
[----:B------:R-:W-:Y:S01]  /*10460*/  LOP3.LUT R184, R184, R3, RZ, 0x3c, !PT ;  /* 0x00000003b8b87212 */ /* 0x000fe200078e3cff */
[----:B--2---:R-:W-:-:S05]  /*10470*/  VIADD R163, R163, 0x1 ;  /* 0x00000001a3a37836 */ /* 0x004fca0000000000 */
[----:B------:R0:W-:Y:S01]  /*10480*/  STL [R1+0x48], R163 ;  /* 0x000048a301007387 */ /* 0x0001e20000100800 */
[----:B------:R-:W-:Y:S06]  /*10490*/  BAR.ARV 0xe, 0x100 ;  /* 0x0384000000007b1d */ /* 0x000fec0000002000 */
.L_x_1280:
[----:B------:R-:W-:Y:S05]  /*104a0*/  BSYNC B7 ;  /* 0x0000000000077941 */ /* 0x000fea0003800000 */
.L_x_1278:
        /* <DEDUP_REMOVED lines=18> */
[----:B------:R-:W-:Y:S02]  /*105d0*/  MOV R20, R2 ;  /* 0x0000000200147202 */ /* 0x000fe40000000f00 */
        /* <DEDUP_REMOVED lines=13> */
[----:B------:R-:W-:Y:S01]  /*106b0*/  BAR.SYNC.DEFER_BLOCKING 0x1, 0x100 ;  /* 0x0044000000007b1d */ /* 0x000fe20000010000 */
[----:B---3--:R-:W-:-:S03]  /*106c0*/  IMAD.WIDE R44, R30, 0x2, R20 ;  /* 0x000000021e2c7825 */ /* 0x008fc600078e0214 */
[----:B------:R-:W-:Y:S01]  /*106d0*/  LOP3.LUT R3, R44, 0x380, RZ, 0xc0, !PT ;  /* 0x000003802c037812 */ /* 0x000fe200078ec0ff */
[----:B------:R-:W-:-:S03]  /*106e0*/  IMAD.MOV.U32 R31, RZ, RZ, R45 ;  /* 0x000000ffff1f7224 */ /* 0x000fc600078e002d */
[----:B------:R-:W-:-:S04]  /*106f0*/  SHF.R.U64 R3, R3, 0x3, RZ ;  /* 0x0000000303037819 */ /* 0x000fc800000012ff */
[----:B------:R-:W-:Y:S02]  /*10700*/  LOP3.LUT R30, R3, R44, RZ, 0x3c, !PT ;  /* 0x0000002c031e7212 */ /* 0x000fe400078e3cff */
[----:B------:R-:W-:Y:S02]  /*10710*/  IADD3 R3, P0, R44, 0x20, RZ ;  /* 0x000000202c037810 */ /* 0x000fe40007f1e0ff */
[----:B------:R-:W-:-:S05]  /*10720*/  MOV R30, R30 ;  /* 0x0000001e001e7202 */ /* 0x000fca0000000f00 */
[----:B------:R3:W-:Y:S01]  /*10730*/  STSM.16.M88.4 [R30], R4 ;  /* 0x000000041e007844 */ /* 0x0007e20000000200 */
[----:B------:R-:W-:Y:S01]  /*10740*/  LOP3.LUT R0, R3, 0x380, RZ, 0xc0, !PT ;  /* 0x0000038003007812 */ /* 0x000fe200078ec0ff */
[----:B---3--:R-:W-:Y:S01]  /*10750*/  IMAD.X R5, RZ, RZ, R45, P0 ;  /* 0x000000ffff057224 */ /* 0x008fe200000e062d */
[----:B------:R-:W-:-:S04]  /*10760*/  IADD3 R7, P0, R44, 0x40, RZ ;  /* 0x000000402c077810 */ /* 0x000fc80007f1e0ff */
[----:B------:R-:W-:-:S04]  /*10770*/  LOP3.LUT R6, R7, 0x380, RZ, 0xc0, !PT ;  /* 0x0000038007067812 */ /* 0x000fc800078ec0ff */
[----:B------:R-:W-:Y:S02]  /*10780*/  SHF.R.U64 R6, R6, 0x3, RZ ;  /* 0x0000000306067819 */ /* 0x000fe400000012ff */
[----:B------:R-:W-:Y:S02]  /*10790*/  SHF.R.U64 R0, R0, 0x3, RZ ;  /* 0x0000000300007819 */ /* 0x000fe400000012ff */
[----:B------:R-:W-:Y:S01]  /*107a0*/  LOP3.LUT R6, R6, R7, RZ, 0x3c, !PT ;  /* 0x0000000706067212 */ /* 0x000fe200078e3cff */
[----:B------:R-:W-:Y:S01]  /*107b0*/  IMAD.X R7, RZ, RZ, R45, P0 ;  /* 0x000000ffff077224 */ /* 0x000fe200000e062d */
[----:B------:R-:W-:Y:S02]  /*107c0*/  LOP3.LUT R4, R0, R3, RZ, 0x3c, !PT ;  /* 0x0000000300047212 */ /* 0x000fe400078e3cff */
[----:B------:R-:W-:Y:S02]  /*107d0*/  IADD3 R49, P6, R44, 0x2040, RZ ;  /* 0x000020402c317810 */ /* 0x000fe40007fde0ff */
[----:B------:R-:W-:-:S02]  /*107e0*/  MOV R0, R6 ;  /* 0x0000000600007202 */ /* 0x000fc40000000f00 */
[----:B------:R-:W-:Y:S02]  /*107f0*/  F2FP.BF16.F32.PACK_AB R7, R47, R46 ;  /* 0x0000002e2f07723e */ /* 0x000fe400000010ff */
[C---:B------:R-:W-:Y:S02]  /*10800*/  IADD3 R47, P5, R44.reuse, 0x2060, RZ ;  /* 0x000020602c2f7810 */ /* 0x040fe40007fbe0ff */
[C---:B------:R-:W-:Y:S02]  /*10810*/  IADD3 R53, P2, R44.reuse, 0x2020, RZ ;  /* 0x000020202c357810 */ /* 0x040fe40007f5e0ff */
[C---:B------:R-:W-:Y:S02]  /*10820*/  IADD3 R39, P3, R44.reuse, 0x2000, RZ ;  /* 0x000020002c277810 */ /* 0x040fe40007f7e0ff */
[----:B------:R-:W-:Y:S02]  /*10830*/  IADD3 R57, P4, R44, 0x60, RZ ;  /* 0x000000602c397810 */ /* 0x000fe40007f9e0ff */
[----:B------:R-:W-:-:S02]  /*10840*/  LOP3.LUT R48, R49, 0x380, RZ, 0xc0, !PT ;  /* 0x0000038031307812 */ /* 0x000fc400078ec0ff */
[----:B------:R-:W-:Y:S02]  /*10850*/  LOP3.LUT R46, R47, 0x380, RZ, 0xc0, !PT ;  /* 0x000003802f2e7812 */ /* 0x000fe400078ec0ff */
[----:B------:R-:W-:Y:S02]  /*10860*/  LOP3.LUT R52, R53, 0x380, RZ, 0xc0, !PT ;  /* 0x0000038035347812 */ /* 0x000fe400078ec0ff */
[----:B------:R-:W-:Y:S02]  /*10870*/  MOV R3, R4 ;  /* 0x0000000400037202 */ /* 0x000fe40000000f00 */
[----:B------:R-:W-:Y:S02]  /*10880*/  LOP3.LUT R38, R39, 0x380, RZ, 0xc0, !PT ;  /* 0x0000038027267812 */ /* 0x000fe400078ec0ff */
[----:B------:R-:W-:Y:S02]  /*10890*/  F2FP.BF16.F32.PACK_AB R4, R14, R153 ;  /* 0x000000990e04723e */ /* 0x000fe400000010ff */
[----:B------:R-:W-:-:S02]  /*108a0*/  F2FP.BF16.F32.PACK_AB R5, R43, R42 ;  /* 0x0000002a2b05723e */ /* 0x000fc400000010ff */
[----:B------:R-:W-:Y:S02]  /*108b0*/  F2FP.BF16.F32.PACK_AB R6, R12, R28 ;  /* 0x0000001c0c06723e */ /* 0x000fe400000010ff */
[----:B------:R-:W-:Y:S02]  /*108c0*/  LOP3.LUT R56, R57, 0x380, RZ, 0xc0, !PT ;  /* 0x0000038039387812 */ /* 0x000fe400078ec0ff */
[----:B------:R-:W-:Y:S02]  /*108d0*/  SHF.R.U64 R48, R48, 0x3, RZ ;  /* 0x0000000330307819 */ /* 0x000fe400000012ff */
        /* <DEDUP_REMOVED lines=17> */
[C---:B---3--:R-:W-:Y:S02]  /*109f0*/  IADD3 R9, P0, R44.reuse, 0x4020, RZ ;  /* 0x000040202c097810 */ /* 0x048fe40007f1e0ff */
[C---:B------:R-:W-:Y:S02]  /*10a00*/  IADD3 R11, P2, R44.reuse, 0x6000, RZ ;  /* 0x000060002c0b7810 */ /* 0x040fe40007f5e0ff */
[C---:B----4-:R-:W-:Y:S02]  /*10a10*/  IADD3 R6, P6, R44.reuse, 0x6020, RZ ;  /* 0x000060202c067810 */ /* 0x050fe40007fde0ff */
[C---:B------:R-:W-:Y:S02]  /*10a20*/  IADD3 R4, P5, R44.reuse, 0x6040, RZ ;  /* 0x000060402c047810 */ /* 0x040fe40007fbe0ff */
[C---:B------:R-:W-:Y:S02]  /*10a30*/  IADD3 R31, P3, R44.reuse, 0x4060, RZ ;  /* 0x000040602c1f7810 */ /* 0x040fe40007f7e0ff */
[----:B------:R-:W-:-:S02]  /*10a40*/  IADD3 R35, P4, R44, 0x4040, RZ ;  /* 0x000040402c237810 */ /* 0x000fc40007f9e0ff */
[----:B------:R-:W-:Y:S02]  /*10a50*/  LOP3.LUT R7, R6, 0x380, RZ, 0xc0, !PT ;  /* 0x0000038006077812 */ /* 0x000fe400078ec0ff */
[----:B------:R-:W-:Y:S02]  /*10a60*/  LOP3.LUT R5, R4, 0x380, RZ, 0xc0, !PT ;  /* 0x0000038004057812 */ /* 0x000fe400078ec0ff */
[----:B------:R-:W-:Y:S02]  /*10a70*/  LOP3.LUT R8, R9, 0x380, RZ, 0xc0, !PT ;  /* 0x0000038009087812 */ /* 0x000fe400078ec0ff */
[----:B------:R-:W-:Y:S02]  /*10a80*/  LOP3.LUT R10, R11, 0x380, RZ, 0xc0, !PT ;  /* 0x000003800b0a7812 */ /* 0x000fe400078ec0ff */
[----:B------:R-:W-:Y:S02]  /*10a90*/  LOP3.LUT R42, R43, 0x380, RZ, 0xc0, !PT ;  /* 0x000003802b2a7812 */ /* 0x000fe400078ec0ff */
[----:B------:R-:W-:-:S02]  /*10aa0*/  LOP3.LUT R30, R31, 0x380, RZ, 0xc0, !PT ;  /* 0x000003801f1e7812 */ /* 0x000fc400078ec0ff */
[----:B------:R-:W-:Y:S02]  /*10ab0*/  LOP3.LUT R34, R35, 0x380, RZ, 0xc0, !PT ;  /* 0x0000038023227812 */ /* 0x000fe400078ec0ff */
[----:B------:R-:W-:Y:S02]  /*10ac0*/  SHF.R.U64 R7, R7, 0x3, RZ ;  /* 0x0000000307077819 */ /* 0x000fe400000012ff */
        /* <DEDUP_REMOVED lines=21> */
[----:B------:R-:W-:Y:S02]  /*10c20*/  MOV R38, R38 ;  /* 0x0000002600267202 */ /* 0x000fe40000000f00 */
[----:B------:R-:W-:Y:S02]  /*10c30*/  MOV R39, R46 ;  /* 0x0000002e00277202 */ /* 0x000fe40000000f00 */
[----:B------:R-:W-:Y:S02]  /*10c40*/  MOV R36, R48 ;  /* 0x0000003000247202 */ /* 0x000fe40000000f00 */
[----:B------:R-:W-:Y:S02]  /*10c50*/  MOV R3, R6 ;  /* 0x0000000600037202 */ /* 0x000fe40000000f00 */
[----:B------:R-:W-:Y:S02]  /*10c60*/  MOV R46, R4 ;  /* 0x00000004002e7202 */ /* 0x000fe40000000f00 */
[----:B------:R-:W-:-:S02]  /*10c70*/  MOV R56, R56 ;  /* 0x0000003800387202 */ /* 0x000fc40000000f00 */
[----:B--2---:R-:W-:Y:S02]  /*10c80*/  MOV R24, R8 ;  /* 0x0000000800187202 */ /* 0x004fe40000000f00 */
[----:B------:R-:W-:Y:S02]  /*10c90*/  MOV R49, R10 ;  /* 0x0000000a00317202 */ /* 0x000fe40000000f00 */
[----:B------:R-:W-:Y:S02]  /*10ca0*/  F2FP.BF16.F32.PACK_AB R4, R158, R160 ;  /* 0x000000a09e04723e */ /* 0x000fe400000010ff */
[----:B------:R-:W-:Y:S02]  /*10cb0*/  F2FP.BF16.F32.PACK_AB R5, R51, R50 ;  /* 0x000000323305723e */ /* 0x000fe400000010ff */
[----:B------:R-:W-:Y:S02]  /*10cc0*/  F2FP.BF16.F32.PACK_AB R6, R156, R159 ;  /* 0x0000009f9c06723e */ /* 0x000fe400000010ff */
[----:B------:R-:W-:-:S02]  /*10cd0*/  F2FP.BF16.F32.PACK_AB R7, R55, R54 ;  /* 0x000000363707723e */ /* 0x000fc400000010ff */
[----:B------:R-:W-:Y:S02]  /*10ce0*/  LOP3.LUT R0, R44, 0x380, RZ, 0xc0, !PT ;  /* 0x000003802c007812 */ /* 0x000fe400078ec0ff */
[----:B------:R-:W-:Y:S02]  /*10cf0*/  F2FP.BF16.F32.PACK_AB R8, R155, R157 ;  /* 0x0000009d9b08723e */ /* 0x000fe400000010ff */
[----:B------:R-:W-:Y:S02]  /*10d00*/  F2FP.BF16.F32.PACK_AB R9, R59, R58 ;  /* 0x0000003a3b09723e */ /* 0x000fe400000010ff */
[----:B------:R-:W-:Y:S02]  /*10d10*/  F2FP.BF16.F32.PACK_AB R10, R61, R60 ;  /* 0x0000003c3d0a723e */ /* 0x000fe400000010ff */
[----:B------:R-:W-:Y:S02]  /*10d20*/  F2FP.BF16.F32.PACK_AB R11, R63, R62 ;  /* 0x0000003e3f0b723e */ /* 0x000fe400000010ff */
[----:B------:R-:W-:-:S02]  /*10d30*/  MOV R52, R52 ;  /* 0x0000003400347202 */ /* 0x000fc40000000f00 */
[----:B------:R-:W-:Y:S02]  /*10d40*/  MOV R48, R30 ;  /* 0x0000001e00307202 */ /* 0x000fe40000000f00 */
[----:B------:R-:W-:Y:S02]  /*10d50*/  F2FP.BF16.F32.PACK_AB R12, R65, R64 ;  /* 0x00000040410c723e */ /* 0x000fe400000010ff */
[----:B------:R-:W-:Y:S02]  /*10d60*/  F2FP.BF16.F32.PACK_AB R14, R69, R68 ;  /* 0x00000044450e723e */ /* 0x000fe400000010ff */
[----:B------:R-:W-:Y:S02]  /*10d70*/  MOV R47, R34 ;  /* 0x00000022002f7202 */ /* 0x000fe40000000f00 */
[----:B------:R-:W-:Y:S02]  /*10d80*/  F2FP.BF16.F32.PACK_AB R28, R73, R72 ;  /* 0x00000048491c723e */ /* 0x000fe400000010ff */
[----:B------:R-:W-:-:S02]  /*10d90*/  F2FP.BF16.F32.PACK_AB R30, R77, R76 ;  /* 0x0000004c4d1e723e */ /* 0x000fc400000010ff */
[----:B------:R-:W-:Y:S01]  /*10da0*/  F2FP.BF16.F32.PACK_AB R31, R79, R78 ;  /* 0x0000004e4f1f723e */ /* 0x000fe200000010ff */
[----:B------:R-:W-:Y:S01]  /*10db0*/  STSM.16.M88.4 [R56], R4 ;  /* 0x0000000438007844 */ /* 0x000fe20000000200 */
[----:B------:R-:W-:Y:S02]  /*10dc0*/  F2FP.BF16.F32.PACK_AB R34, R85, R84 ;  /* 0x000000545522723e */ /* 0x000fe400000010ff */
[----:B------:R-:W-:Y:S01]  /*10dd0*/  F2FP.BF16.F32.PACK_AB R35, R87, R86 ;  /* 0x000000565723723e */ /* 0x000fe200000010ff */
[----:B------:R2:W-:Y:S01]  /*10de0*/  STSM.16.M88.4 [R38], R8 ;  /* 0x0000000826007844 */ /* 0x0005e20000000200 */
[----:B------:R-:W-:-:S03]  /*10df0*/  SHF.R.U64 R0, R0, 0x3, RZ ;  /* 0x0000000300007819 */ /* 0x000fc600000012ff */
[----:B------:R-:W-:Y:S01]  /*10e00*/  STSM.16.M88.4 [R52], R12 ;  /* 0x0000000c34007844 */ /* 0x000fe20000000200 */
[----:B------:R-:W-:-:S03]  /*10e10*/  LOP3.LUT R44, R0, R44, RZ, 0x3c, !PT ;  /* 0x0000002c002c7212 */ /* 0x000fc600078e3cff */
[----:B------:R3:W-:Y:S01]  /*10e20*/  STSM.16.M88.4 [R36], R28 ;  /* 0x0000001c24007844 */ /* 0x0007e20000000200 */
[----:B------:R-:W-:-:S03]  /*10e30*/  MOV R0, R42 ;  /* 0x0000002a00007202 */ /* 0x000fc60000000f00 */
[----:B------:R4:W-:Y:S01]  /*10e40*/  STSM.16.M88.4 [R39], R32 ;  /* 0x0000002027007844 */ /* 0x0009e20000000200 */
[----:B------:R-:W-:Y:S02]  /*10e50*/  F2FP.BF16.F32.PACK_AB R42, R101, R100 ;  /* 0x00000064652a723e */ /* 0x000fe400000010ff */
[----:B------:R-:W-:Y:S02]  /*10e60*/  F2FP.BF16.F32.PACK_AB R43, R103, R102 ;  /* 0x00000066672b723e */ /* 0x000fe400000010ff */
[----:B--2---:R-:W-:Y:S02]  /*10e70*/  F2FP.BF16.F32.PACK_AB R38, R93, R92 ;  /* 0x0000005c5d26723e */ /* 0x004fe400000010ff */
[----:B------:R-:W-:Y:S02]  /*10e80*/  F2FP.BF16.F32.PACK_AB R4, R105, R104 ;  /* 0x000000686904723e */ /* 0x000fe400000010ff */
[----:B------:R-:W-:Y:S02]  /*10e90*/  F2FP.BF16.F32.PACK_AB R5, R107, R106 ;  /* 0x0000006a6b05723e */ /* 0x000fe400000010ff */
[----:B---3--:R-:W-:-:S02]  /*10ea0*/  F2FP.BF16.F32.PACK_AB R36, R89, R88 ;  /* 0x000000585924723e */ /* 0x008fc400000010ff */
[----:B------:R-:W-:Y:S02]  /*10eb0*/  F2FP.BF16.F32.PACK_AB R6, R109, R108 ;  /* 0x0000006c6d06723e */ /* 0x000fe400000010ff */
[----:B----4-:R-:W-:Y:S02]  /*10ec0*/  F2FP.BF16.F32.PACK_AB R39, R95, R94 ;  /* 0x0000005e5f27723e */ /* 0x010fe400000010ff */
[----:B------:R-:W-:Y:S02]  /*10ed0*/  F2FP.BF16.F32.PACK_AB R7, R111, R110 ;  /* 0x0000006e6f07723e */ /* 0x000fe400000010ff */
[----:B------:R-:W-:Y:S02]  /*10ee0*/  F2FP.BF16.F32.PACK_AB R8, R113, R112 ;  /* 0x000000707108723e */ /* 0x000fe400000010ff */
[----:B------:R-:W-:Y:S02]  /*10ef0*/  F2FP.BF16.F32.PACK_AB R9, R115, R114 ;  /* 0x000000727309723e */ /* 0x000fe400000010ff */
[----:B------:R-:W-:-:S02]  /*10f00*/  F2FP.BF16.F32.PACK_AB R10, R117, R116 ;  /* 0x00000074750a723e */ /* 0x000fc400000010ff */
        /* <DEDUP_REMOVED lines=15> */
[----:B------:R-:W-:Y:S02]  /*11000*/  F2FP.BF16.F32.PACK_AB R28, R137, R136 ;  /* 0x00000088891c723e */ /* 0x000fe400000010ff */
        /* <DEDUP_REMOVED lines=20> */
[----:B--2---:R-:W-:Y:S01]  /*11150*/  @P6 IADD3 R4, P4, R70, UR4, RZ ;  /* 0x0000000446046c10 */ /* 0x004fe2000ff9e0ff */
[----:B------:R-:W-:-:S02]  /*11160*/  ULDC UR4, c[0x0][0xb88] ;  /* 0x0002e20000047ab9 */ /* 0x000fc40000000800 */
[----:B------:R-:W-:Y:S01]  /*11170*/  IMAD.U32 R0, RZ, RZ, UR4 ;  /* 0x00000004ff007e24 */ /* 0x000fe2000f8e00ff */
[----:B------:R-:W-:Y:S01]  /*11180*/  @P6 IADD3.X R5, R66, UR5, RZ, P4, !PT ;  /* 0x0000000542056c10 */ /* 0x000fe2000a7fe4ff */
[----:B------:R2:W5:Y:S04]  /*11190*/  @P0 LDG.E R24, desc[UR40][R8.64] ;  /* 0x0000002808180981 */ /* 0x000568000c1e1900 */
[----:B------:R2:W5:Y:S01]  /*111a0*/  @P6 LDG.E R0, desc[UR40][R4.64] ;  /* 0x0000002804006981 */ /* 0x000562000c1e1900 */
[----:B------:R-:W3:Y:S02]  /*111b0*/  S2R R90, SR_TID.X ;  /* 0x00000000005a7919 */ /* 0x000ee40000002100 */
[----:B---3--:R-:W-:-:S05]  /*111c0*/  VIADD R90, R90, 0xffffff80 ;  /* 0xffffff805a5a7836 */ /* 0x008fca0000000000 */
        /* <DEDUP_REMOVED lines=50> */
[----:B--2---:R-:W-:Y:S06]  /*114f0*/  @P6 BRA `(.L_x_1345) ;  /* 0x0000000000106947 */ /* 0x004fec0003800000 */
[----:B------:R-:W-:Y:S05]  /*11500*/  @!P0 BRA `(.L_x_1345) ;  /* 0x00000000000c8947 */ /* 0x000fea0003800000 */
[----:B------:R-:W2:Y:S04]  /*11510*/  LDG.E R3, desc[UR40][R8.64] ;  /* 0x0000002808037981 */ /* 0x000ea8000c1e1900 */
[----:B-----5:R-:W2:Y:S02]  /*11520*/  LDG.E R0, desc[UR40][R8.64+0x4] ;  /* 0x0000042808007981 */ /* 0x020ea4000c1e1900 */
[----:B--2---:R-:W-:-:S07]  /*11530*/  IMAD.IADD R0, R0, 0x1, -R3 ;  /* 0x0000000100007824 */ /* 0x004fce00078e0a03 */
.L_x_1345:
[----:B------:R-:W2:Y:S01]  /*11540*/  LDL.LU R8, [R1+0x38] ;  /* 0x0000380001087983 */ /* 0x000ea20000300800 */
[----:B------:R-:W-:-:S03]  /*11550*/  ISETP.NE.AND P6, PT, R6, RZ, PT ;  /* 0x000000ff0600720c */ /* 0x000fc60003fc5270 */
[----:B------:R-:W3:Y:S01]  /*11560*/  LDL.LU R7, [R1+0x50] ;  /* 0x0000500001077983 */ /* 0x000ee20000300800 */
[----:B------:R-:W4:Y:S01]  /*11570*/  S2R R4, SR_TID.X ;  /* 0x0000000000047919 */ /* 0x000f220000002100 */
[--C-:B------:R-:W-:Y:S02]  /*11580*/  IMAD.X R57, RZ, RZ, R21.reuse, P5 ;  /* 0x000000ffff397224 */ /* 0x100fe400028e0615 */
[----:B------:R-:W-:Y:S01]  /*11590*/  IMAD.X R37, RZ, RZ, R21, P6 ;  /* 0x000000ffff257224 */ /* 0x000fe200030e0615 */
[----:B------:R-:W3:Y:S04]  /*115a0*/  LDL R82, [R1+0x2c] ;  /* 0x00002c0001527983 */ /* 0x000ee80000100800 */
[----:B------:R0:W5:Y:S01]  /*115b0*/  LDL R84, [R1+0x4c] ;  /* 0x00004c0001547983 */ /* 0x0001620000100800 */
[----:B----4-:R-:W-:-:S05]  /*115c0*/  VIADD R4, R4, 0xffffff80 ;  /* 0xffffff8004047836 */ /* 0x010fca0000000000 */
[----:B------:R-:W-:-:S04]  /*115d0*/  SHF.R.S32.HI R3, RZ, 0x1f, R4 ;  /* 0x0000001fff037819 */ /* 0x000fc80000011404 */
[----:B------:R-:W-:-:S04]  /*115e0*/  LEA.HI R3, R3, R4, RZ, 0x7 ;  /* 0x0000000403037211 */ /* 0x000fc800078f38ff */
[----:B------:R-:W-:-:S06]  /*115f0*/  SHF.R.S32.HI R3, RZ, 0x7, R3 ;  /* 0x00000007ff037819 */ /* 0x000fcc0000011403 */
[----:B------:R-:W4:Y:S01]  /*11600*/  SHFL.IDX PT, R3, R3, RZ, 0x1f ;  /* 0x00001fff03037589 */ /* 0x000f2200000e0000 */
        /* <DEDUP_REMOVED lines=13> */
[----:B----4-:R-:W-:Y:S02]  /*116e0*/  ISETP.NE.AND P5, PT, R3, RZ, PT ;  /* 0x000000ff0300720c */ /* 0x010fe40003fa5270 */
        /* <DEDUP_REMOVED lines=23> */
[----:B------:R-:W-:Y:S01]  /*11860*/  SHF.R.S32.HI R81, RZ, 0x1f, R82 ;  /* 0x0000001fff517819 */ /* 0x000fe20000011452 */
[----:B0-----:R-:W-:Y:S06]  /*11870*/  @P5 BRA `(.L_x_1346) ;  /* 0x0000000000bc5947 */ /* 0x001fec0003800000 */
[----:B------:R-:W2:Y:S01]  /*11880*/  LDL R7, [R1+0x68] ;  /* 0x0000680001077983 */ /* 0x000ea20000100800 */
[----:B------:R-:W0:Y:S01]  /*11890*/  LDC R35, c[0x0][0xce8] ;  /* 0x00033a00ff237b82 */ /* 0x000e220000000800 */
[----:B------:R-:W-:Y:S01]  /*118a0*/  ULDC.64 UR4, c[0x0][0xc90] ;  /* 0x0003240000047ab9 */ /* 0x000fe20000000a00 */
[----:B------:R-:W-:Y:S02]  /*118b0*/  IMAD.MOV.U32 R6, RZ, RZ, R24 ;  /* 0x000000ffff067224 */ /* 0x000fe400078e0018 */
[----:B------:R-:W-:Y:S02]  /*118c0*/  IMAD R8, R81, UR4, RZ ;  /* 0x0000000451087c24 */ /* 0x000fe4000f8e02ff */
[----:B------:R-:W-:Y:S02]  /*118d0*/  IMAD R30, R84, 0x40, R194 ;  /* 0x00000040541e7824 */ /* 0x000fe400078e02c2 */
[----:B------:R-:W-:Y:S01]  /*118e0*/  IMAD R15, R82, UR5, R8 ;  /* 0x00000005520f7c24 */ /* 0x000fe2000f8e0208 */
[----:B0-----:R-:W-:-:S13]  /*118f0*/  ISETP.NE.AND P0, PT, R35, 0x1, PT ;  /* 0x000000012300780c */ /* 0x001fda0003f05270 */
[----:B------:R-:W0:Y:S08]  /*11900*/  @P0 LDC R9, c[0x0][0xcec] ;  /* 0x00033b00ff090b82 */ /* 0x000e300000000800 */
[----:B------:R-:W3:Y:S01]  /*11910*/  @P0 LDC R31, c[0x0][0xcf0] ;  /* 0x00033c00ff1f0b82 */ /* 0x000ee20000000800 */
[----:B--2---:R-:W-:Y:S02]  /*11920*/  IMAD R20, R84, 0x40, R7 ;  /* 0x0000004054147824 */ /* 0x004fe400078e0207 */
[----:B------:R-:W-:-:S02]  /*11930*/  IMAD.MOV.U32 R7, RZ, RZ, R21 ;  /* 0x000000ffff077224 */ /* 0x000fc400078e0015 */
[----:B0-----:R-:W-:-:S04]  /*11940*/  @P0 IMAD.HI.U32 R8, R20, R9, RZ ;  /* 0x0000000914080227 */ /* 0x001fc800078e00ff */
[----:B------:R-:W-:Y:S01]  /*11950*/  IMAD.MOV.U32 R9, RZ, RZ, R20 ;  /* 0x000000ffff097224 */ /* 0x000fe200078e0014 */
[----:B---3--:R-:W-:Y:S01]  /*11960*/  @P0 SHF.R.U32.HI R9, RZ, R31, R8 ;  /* 0x0000001fff090219 */ /* 0x008fe20000011608 */
[----:B------:R-:W-:Y:S01]  /*11970*/  IMAD.WIDE.U32 R6, R82, UR4, R6 ;  /* 0x0000000452067c25 */ /* 0x000fe2000f8e0006 */
[----:B------:R-:W-:Y:S02]  /*11980*/  ULDC.64 UR4, c[0x0][0xc98] ;  /* 0x0003260000047ab9 */ /* 0x000fe40000000a00 */
[----:B------:R-:W-:Y:S01]  /*11990*/  SHF.R.S32.HI R31, RZ, 0x1f, R9 ;  /* 0x0000001fff1f7819 */ /* 0x000fe20000011409 */
[----:B------:R-:W-:Y:S02]  /*119a0*/  IMAD.IADD R7, R7, 0x1, R15 ;  /* 0x0000000107077824 */ /* 0x000fe400078e020f */
[----:B------:R-:W-:Y:S02]  /*119b0*/  IMAD.MOV R14, RZ, RZ, -R9 ;  /* 0x000000ffff0e7224 */ /* 0x000fe400078e0a09 */
[----:B------:R-:W-:-:S02]  /*119c0*/  IMAD R8, R80, UR4, RZ ;  /* 0x0000000450087c24 */ /* 0x000fc4000f8e02ff */
        /* <DEDUP_REMOVED lines=8> */
[----:B------:R-:W-:Y:S02]  /*11a50*/  IMAD.MOV R14, RZ, RZ, -R222 ;  /* 0x000000ffff0e7224 */ /* 0x000fe400078e0ade */
        /* <DEDUP_REMOVED lines=8> */
[----:B------:R-:W-:Y:S01]  /*11ae0*/  ISETP.NE.AND P0, PT, R221, R14, PT ;  /* 0x0000000edd00720c */ /* 0x000fe20003f05270 */
[C---:B------:R-:W-:Y:S02]  /*11af0*/  VIADD R14, R30.reuse, 0x8 ;  /* 0x000000081e0e7836 */ /* 0x040fe40000000000 */
[----:B------:R-:W-:Y:S01]  /*11b00*/  SHFL.IDX PT, R6, R15, RZ, 0x1c1f ;  /* 0x001c1fff0f067589 */ /* 0x000fe200000e0000 */
[-C--:B------:R-:W-:Y:S02]  /*11b10*/  ISETP.GE.OR P1, PT, R30, R35.reuse, P0 ;  /* 0x000000231e00720c */ /* 0x080fe40000726670 */
[----:B------:R-:W-:Y:S01]  /*11b20*/  ISETP.GE.OR P0, PT, R14, R35, P0 ;  /* 0x000000230e00720c */ /* 0x000fe20000706670 */
[----:B------:R-:W0:Y:S04]  /*11b30*/  SHFL.IDX PT, R7, R20, RZ, 0x1c1f ;  /* 0x001c1fff14077589 */ /* 0x000e2800000e0000 */
[----:B------:R-:W2:Y:S06]  /*11b40*/  SHFL.IDX PT, R9, R20, 0x1, 0x1c1f ;  /* 0x003c1f0014097f89 */ /* 0x000eac00000e0000 */
[----:B0-----:R0:W-:Y:S04]  /*11b50*/  @!P1 ST.E desc[UR40][R6.64], R162 ;  /* 0x000000a206009985 */ /* 0x0011e8000c101928 */
[----:B--2---:R0:W-:Y:S02]  /*11b60*/  @!P0 ST.E desc[UR40][R8.64], R161 ;  /* 0x000000a108008985 */ /* 0x0041e4000c101928 */
.L_x_1346:
[----:B------:R-:W2:Y:S01]  /*11b70*/  LDC R87, c[0x0][0xce8] ;  /* 0x00033a00ff577b82 */ /* 0x000ea20000000800 */
[----:B------:R-:W-:Y:S01]  /*11b80*/  ULDC.64 UR4, c[0x0][0xba0] ;  /* 0x0002e80000047ab9 */ /* 0x000fe20000000a00 */
[----:B0-----:R-:W5:Y:S01]  /*11b90*/  LD.E.128 R4, desc[UR40][R4.64] ;  /* 0x0000002804047980 */ /* 0x001f62000c101d00 */
[----:B------:R-:W-:-:S03]  /*11ba0*/  IMAD R21, R21, UR4, RZ ;  /* 0x0000000415157c24 */ /* 0x000fc6000f8e02ff */
[----:B------:R-:W5:Y:S01]  /*11bb0*/  LD.E.128 R8, desc[UR40][R10.64] ;  /* 0x000000280a087980 */ /* 0x000f62000c101d00 */
[C---:B------:R-:W-:Y:S01]  /*11bc0*/  IMAD R83, R24.reuse, UR5, R21 ;  /* 0x0000000518537c24 */ /* 0x040fe2000f8e0215 */
[----:B------:R-:W0:Y:S01]  /*11bd0*/  LDC R85, c[0x0][0xbc8] ;  /* 0x0002f200ff557b82 */ /* 0x000e220000000800 */
[----:B------:R-:W-:Y:S01]  /*11be0*/  IMAD.WIDE.U32 R20, R24, UR4, RZ ;  /* 0x0000000418147c25 */ /* 0x000fe2000f8e00ff */
[----:B------:R-:W-:Y:S01]  /*11bf0*/  ULDC.64 UR4, c[0x0][0xbe8] ;  /* 0x0002fa0000047ab9 */ /* 0x000fe20000000a00 */
[----:B------:R-:W5:Y:S02]  /*11c00*/  LD.E.128 R12, desc[UR40][R12.64] ;  /* 0x000000280c0c7980 */ /* 0x000f64000c101d00 */
[----:B------:R-:W-:Y:S02]  /*11c10*/  IMAD.IADD R21, R21, 0x1, R83 ;  /* 0x0000000115157824 */ /* 0x000fe400078e0253 */
[----:B------:R-:W-:Y:S01]  /*11c20*/  IMAD R81, R81, UR4, RZ ;  /* 0x0000000451517c24 */ /* 0x000fe2000f8e02ff */
[----:B------:R-:W5:Y:S04]  /*11c30*/  LD.E.128 R28, desc[UR40][R28.64] ;  /* 0x000000281c1c7980 */ /* 0x000f68000c101d00 */
[----:B------:R-:W5:Y:S01]  /*11c40*/  LD.E.128 R32, desc[UR40][R32.64] ;  /* 0x0000002820207980 */ /* 0x000f62000c101d00 */
[----:B--2---:R-:W-:Y:S01]  /*11c50*/  ISETP.NE.AND P1, PT, R87, 0x1, PT ;  /* 0x000000015700780c */ /* 0x004fe20003f25270 */
[----:B------:R-:W-:-:S02]  /*11c60*/  IMAD R81, R82, UR5, R81 ;  /* 0x0000000552517c24 */ /* 0x000fc4000f8e0251 */
[----:B------:R-:W5:Y:S01]  /*11c70*/  LD.E.128 R36, desc[UR40][R36.64] ;  /* 0x0000002824247980 */ /* 0x000f62000c101d00 */
[----:B------:R-:W-:Y:S01]  /*11c80*/  IMAD.WIDE.U32 R20, R82, UR4, R20 ;  /* 0x0000000452147c25 */ /* 0x000fe2000f8e0014 */
[----:B------:R-:W-:Y:S01]  /*11c90*/  SHF.R.S32.HI R82, RZ, 0x1f, R90 ;  /* 0x0000001fff527819 */ /* 0x000fe2000001145a */
[----:B------:R-:W-:Y:S01]  /*11ca0*/  ULDC.64 UR4, c[0x0][0xbf0] ;  /* 0x0002fc0000047ab9 */ /* 0x000fe20000000a00 */
[----:B------:R-:W5:Y:S02]  /*11cb0*/  LD.E.128 R40, desc[UR40][R40.64] ;  /* 0x0000002828287980 */ /* 0x000f64000c101d00 */
[----:B------:R-:W-:Y:S02]  /*11cc0*/  LEA.HI R82, R82, R90, RZ, 0x3 ;  /* 0x0000005a52527211 */ /* 0x000fe400078f18ff */
[----:B------:R-:W5:Y:S02]  /*11cd0*/  LD.E.128 R44, desc[UR40][R44.64] ;  /* 0x000000282c2c7980 */ /* 0x000f64000c101d00 */
[----:B------:R-:W2:Y:S01]  /*11ce0*/  @P1 LDC R83, c[0x0][0xcec] ;  /* 0x00033b00ff531b82 */ /* 0x000ea20000000800 */
[----:B------:R-:W-:Y:S01]  /*11cf0*/  LOP3.LUT R82, R82, 0xfffffff8, RZ, 0xc0, !PT ;  /* 0xfffffff852527812 */ /* 0x000fe200078ec0ff */
[----:B------:R-:W5:Y:S04]  /*11d00*/  LD.E.128 R48, desc[UR40][R48.64] ;  /* 0x0000002830307980 */ /* 0x000f68000c101d00 */
[----:B------:R-:W5:Y:S02]  /*11d10*/  LD.E.128 R52, desc[UR40][R52.64] ;  /* 0x0000002834347980 */ /* 0x000f64000c101d00 */
[----:B------:R-:W3:Y:S01]  /*11d20*/  @P1 LDC R89, c[0x0][0xcf0] ;  /* 0x00033c00ff591b82 */ /* 0x000ee20000000800 */
[----:B------:R-:W-:Y:S01]  /*11d30*/  IMAD.IADD R82, R90, 0x1, -R82 ;  /* 0x000000015a527824 */ /* 0x000fe200078e0a52 */
[----:B------:R-:W5:Y:S03]  /*11d40*/  LD.E.128 R56, desc[UR40][R56.64] ;  /* 0x0000002838387980 */ /* 0x000f66000c101d00 */
[----:B------:R-:W-:Y:S01]  /*11d50*/  IMAD R24, R82, 0x20, R98 ;  /* 0x0000002052187824 */ /* 0x000fe200078e0262 */
[----:B------:R-:W5:Y:S01]  /*11d60*/  LD.E.128 R60, desc[UR40][R60.64] ;  /* 0x000000283c3c7980 */ /* 0x000f62000c101d00 */
[----:B------:R-:W-:-:S02]  /*11d70*/  VIADD R101, R192, 0x40 ;  /* 0x00000040c0657836 */ /* 0x000fc40000000000 */
[----:B------:R-:W-:Y:S01]  /*11d80*/  IMAD R82, R84, 0x40, R24 ;  /* 0x0000004054527824 */ /* 0x000fe200078e0218 */
[----:B------:R-:W5:Y:S01]  /*11d90*/  LD.E.128 R64, desc[UR40][R64.64] ;  /* 0x0000002840407980 */ /* 0x000f62000c101d00 */
[----:B------:R-:W-:Y:S01]  /*11da0*/  IMAD.IADD R21, R21, 0x1, R81 ;  /* 0x0000000115157824 */ /* 0x000fe200078e0251 */
[----:B0-----:R-:W-:Y:S01]  /*11db0*/  ISETP.GE.AND P0, PT, R101, R85, PT ;  /* 0x000000556500720c */ /* 0x001fe20003f06270 */
[----:B------:R-:W-:Y:S01]  /*11dc0*/  IMAD R80, R80, UR4, RZ ;  /* 0x0000000450507c24 */ /* 0x000fe2000f8e02ff */
[----:B------:R-:W5:Y:S01]  /*11dd0*/  LD.E.128 R68, desc[UR40][R68.64] ;  /* 0x0000002844447980 */ /* 0x000f62000c101d00 */
[----:B------:R-:W-:Y:S02]  /*11de0*/  VIADD R99, R192, 0x80 ;  /* 0x00000080c0637836 */ /* 0x000fe40000000000 */
[----:B--2---:R-:W-:Y:S01]  /*11df0*/  @P1 IMAD.HI.U32 R24, R82, R83, RZ ;  /* 0x0000005352181227 */ /* 0x004fe200078e00ff */
[----:B------:R-:W5:Y:S03]  /*11e00*/  LD.E.128 R72, desc[UR40][R72.64] ;  /* 0x0000002848487980 */ /* 0x000f66000c101d00 */
[C---:B------:R-:W-:Y:S01]  /*11e10*/  IMAD R81, R3.reuse, UR5, R80 ;  /* 0x0000000503517c24 */ /* 0x040fe2000f8e0250 */
[----:B------:R-:W-:Y:S01]  /*11e20*/  SEL R80, RZ, 0xffffffff, P0 ;  /* 0xffffffffff507807 */ /* 0x000fe20000000000 */
[----:B------:R-:W-:Y:S01]  /*11e30*/  IMAD.WIDE.U32 R20, R3, UR4, R20 ;  /* 0x0000000403147c25 */ /* 0x000fe2000f8e0014 */
[----:B------:R-:W-:Y:S01]  /*11e40*/  ISETP.GE.AND P0, PT, R99, R85, PT ;  /* 0x000000556300720c */ /* 0x000fe20003f06270 */
[----:B------:R-:W-:Y:S01]  /*11e50*/  ULDC.64 UR4, c[0x0][0xbe0] ;  /* 0x0002f80000047ab9 */ /* 0x000fe20000000a00 */
[----:B------:R-:W5:Y:S01]  /*11e60*/  LD.E.128 R76, desc[UR40][R76.64] ;  /* 0x000000284c4c7980 */ /* 0x000f62000c101d00 */
        /* <DEDUP_REMOVED lines=9> */
[----:B------:R-:W-:Y:S01]  /*11f00*/  ISETP.GE.AND P0, PT, R97, R85, PT ;  /* 0x000000556100720c */ /* 0x000fe20003f06270 */
[--C-:B------:R-:W-:Y:S01]  /*11f10*/  IMAD.MOV R81, RZ, RZ, -R3.reuse ;  /* 0x000000ffff517224 */ /* 0x100fe200078e0a03 */
[----:B------:R-:W-:Y:S01]  /*11f20*/  LOP3.LUT R24, R83, 0x2, R24, 0xe2, !PT ;  /* 0x0000000253187812 */ /* 0x000fe200078ee218 */
[----:B------:R-:W-:Y:S01]  /*11f30*/  IMAD.SHL.U32 R83, R80, 0x4, RZ ;  /* 0x0000000450537824 */ /* 0x000fe200078e00ff */
[----:B------:R-:W-:Y:S01]  /*11f40*/  SEL R80, RZ, 0xffffffff, P0 ;  /* 0xffffffffff507807 */ /* 0x000fe20000000000 */
[----:B------:R-:W-:Y:S01]  /*11f50*/  IMAD R81, R87, R81, R82 ;  /* 0x0000005157517224 */ /* 0x000fe200078e0252 */
[-C--:B------:R-:W-:Y:S01]  /*11f60*/  ISETP.GE.AND P0, PT, R95, R85.reuse, PT ;  /* 0x000000555f00720c */ /* 0x080fe20003f06270 */
[----:B------:R-:W-:Y:S01]  /*11f70*/  VIADD R93, R192, 0x140 ;  /* 0x00000140c05d7836 */ /* 0x000fe20000000000 */
[----:B------:R-:W-:Y:S01]  /*11f80*/  SHF.R.S32.HI R82, RZ, 0x1f, R3 ;  /* 0x0000001fff527819 */ /* 0x000fe20000011403 */
[----:B------:R-:W-:Y:S01]  /*11f90*/  @!PT LDS RZ, [RZ] ;  /* 0x00000000fffff984 */ /* 0x000fe20000000800 */
[----:B------:R-:W-:Y:S01]  /*11fa0*/  @!PT LDS RZ, [RZ] ;  /* 0x00000000fffff984 */ /* 0x000fe20000000800 */
[----:B------:R-:W-:Y:S01]  /*11fb0*/  @!PT LDS RZ, [RZ] ;  /* 0x00000000fffff984 */ /* 0x000fe20000000800 */
[----:B------:R-:W-:Y:S01]  /*11fc0*/  @!PT LDS RZ, [RZ] ;  /* 0x00000000fffff984 */ /* 0x000fe20000000800 */
[----:B------:R0:W-:Y:S06]  /*11fd0*/  MEMBAR.ALL.CTA ;  /* 0x0000000000007992 */ /* 0x0001ec0000008000 */
[----:B0-----:R-:W0:Y:S01]  /*11fe0*/  FENCE.VIEW.ASYNC.S ;  /* 0x00000000000073c6 */ /* 0x001e220000000000 */
[----:B------:R-:W-:Y:S01]  /*11ff0*/  LOP3.LUT R24, R83, 0x4, R24, 0xe2, !PT ;  /* 0x0000000453187812 */ /* 0x000fe200078ee218 */
[----:B------:R-:W-:Y:S01]  /*12000*/  IMAD.SHL.U32 R83, R80, 0x8, RZ ;  /* 0x0000000850537824 */ /* 0x000fe200078e00ff */
[----:B------:R-:W-:Y:S01]  /*12010*/  SEL R80, RZ, 0xffffffff, P0 ;  /* 0xffffffffff507807 */ /* 0x000fe20000000000 */
[----:B------:R-:W-:Y:S01]  /*12020*/  IMAD R82, R82, UR4, RZ ;  /* 0x0000000452527c24 */ /* 0x000fe2000f8e02ff */
[----:B------:R-:W-:Y:S01]  /*12030*/  ISETP.GE.AND P0, PT, R93, R85, PT ;  /* 0x000000555d00720c */ /* 0x000fe20003f06270 */
[----:B------:R-:W-:Y:S01]  /*12040*/  IMAD.WIDE.U32 R20, R3, UR4, R20 ;  /* 0x0000000403147c25 */ /* 0x000fe2000f8e0014 */
[----:B------:R-:W-:Y:S01]  /*12050*/  LOP3.LUT R24, R83, 0x8, R24, 0xe2, !PT ;  /* 0x0000000853187812 */ /* 0x000fe200078ee218 */
[----:B------:R-:W-:Y:S02]  /*12060*/  BSSY B1, `(.L_x_1347) ;  /* 0x000004f000017945 */ /* 0x000fe40003800000 */
[----:B------:R-:W-:Y:S01]  /*12070*/  IMAD.SHL.U32 R89, R80, 0x10, RZ ;  /* 0x0000001050597824 */ /* 0x000fe200078e00ff */
[----:B------:R-:W-:Y:S01]  /*12080*/  SHF.R.S32.HI R80, RZ, 0x1f, R81 ;  /* 0x0000001fff507819 */ /* 0x000fe20000011451 */
[----:B------:R-:W-:Y:S01]  /*12090*/  IMAD R83, R3, UR5, R82 ;  /* 0x0000000503537c24 */ /* 0x000fe2000f8e0252 */
[----:B------:R-:W-:Y:S01]  /*120a0*/  ULDC.64 UR4, c[0x0][0xbd8] ;  /* 0x0002f60000047ab9 */ /* 0x000fe20000000a00 */
[----:B------:R-:W-:Y:S01]  /*120b0*/  IMAD R88, R0, R87, RZ ;  /* 0x0000005700587224 */ /* 0x000fe200078e02ff */
[----:B------:R-:W-:Y:S01]  /*120c0*/  SEL R3, RZ, 0xffffffff, P0 ;  /* 0xffffffffff037807 */ /* 0x000fe20000000000 */
[----:B------:R-:W-:Y:S01]  /*120d0*/  IMAD.IADD R21, R21, 0x1, R83 ;  /* 0x0000000115157824 */ /* 0x000fe200078e0253 */
[----:B------:R-:W-:Y:S01]  /*120e0*/  LOP3.LUT R24, R89, 0x10, R24, 0xe2, !PT ;  /* 0x0000001059187812 */ /* 0x000fe200078ee218 */
[----:B------:R-:W-:-:S02]  /*120f0*/  IMAD R80, R80, UR4, RZ ;  /* 0x0000000450507c24 */ /* 0x000fc4000f8e02ff */
[----:B------:R-:W-:Y:S02]  /*12100*/  IMAD R87, R84, 0x40, R98 ;  /* 0x0000004054577824 */ /* 0x000fe400078e0262 */
[----:B------:R-:W-:Y:S02]  /*12110*/  VIADD R91, R192, 0x180 ;  /* 0x00000180c05b7836 */ /* 0x000fe40000000000 */
[----:B------:R-:W-:Y:S01]  /*12120*/  IMAD R83, R81, UR5, R80 ;  /* 0x0000000551537c24 */ /* 0x000fe2000f8e0250 */
[----:B------:R-:W-:Y:S01]  /*12130*/  ISETP.GE.AND P1, PT, R87, R88, PT ;  /* 0x000000585700720c */ /* 0x000fe20003f26270 */
[----:B------:R-:W-:Y:S01]  /*12140*/  IMAD.WIDE.U32 R20, R81, UR4, R20 ;  /* 0x0000000451147c25 */ /* 0x000fe2000f8e0014 */
[----:B------:R-:W-:Y:S01]  /*12150*/  ULDC.64 UR4, c[0x0][0xb80] ;  /* 0x0002e00000047ab9 */ /* 0x000fe20000000a00 */
[----:B------:R-:W-:Y:S02]  /*12160*/  ISETP.GE.AND P0, PT, R91, R85, PT ;  /* 0x000000555b00720c */ /* 0x000fe40003f06270 */
[----:B------:R-:W-:Y:S01]  /*12170*/  IMAD.SHL.U32 R3, R3, 0x20, RZ ;  /* 0x0000002003037824 */ /* 0x000fe200078e00ff */
[----:B------:R-:W-:Y:S01]  /*12180*/  LEA R84, P2, R20, UR4, 0x1 ;  /* 0x0000000414547c11 */ /* 0x000fe2000f8408ff */
[----:B------:R-:W-:-:S02]  /*12190*/  VIADD R90, R192, 0x1c0 ;  /* 0x000001c0c05a7836 */ /* 0x000fc40000000000 */
[----:B------:R-:W-:Y:S01]  /*121a0*/  IMAD.IADD R21, R21, 0x1, R83 ;  /* 0x0000000115157824 */ /* 0x000fe200078e0253 */
[----:B------:R-:W-:Y:S01]  /*121b0*/  LOP3.LUT R24, R3, 0x20, R24, 0xe2, !PT ;  /* 0x0000002003187812 */ /* 0x000fe200078ee218 */
[----:B------:R-:W-:Y:S01]  /*121c0*/  VIADD R0, R2, 0x38820 ;  /* 0x0003882002007836 */ /* 0x000fe20000000000 */
[----:B------:R-:W-:Y:S01]  /*121d0*/  SEL R3, RZ, 0x40, P0 ;  /* 0x00000040ff037807 */ /* 0x000fe20000000000 */
[----:B------:R-:W-:Y:S01]  /*121e0*/  VIADD R89, R192, 0x1c0 ;  /* 0x000001c0c0597836 */ /* 0x000fe20000000000 */
[----:B------:R-:W-:Y:S01]  /*121f0*/  ISETP.GE.AND P0, PT, R90, R85, PT ;  /* 0x000000555a00720c */ /* 0x000fe20003f06270 */
[----:B------:R-:W-:Y:S01]  /*12200*/  VIADD R92, R192, 0x180 ;  /* 0x00000180c05c7836 */ /* 0x000fe20000000000 */
[----:B------:R-:W-:Y:S01]  /*12210*/  LEA.HI.X R86, R20, UR5, R21, 0x1, P2 ;  /* 0x0000000514567c11 */ /* 0x000fe200090f0c15 */
[C---:B------:R-:W-:Y:S01]  /*12220*/  VIADD R94, R192.reuse, 0x140 ;  /* 0x00000140c05e7836 */ /* 0x040fe20000000000 */
[----:B------:R-:W-:Y:S01]  /*12230*/  PRMT R0, RZ, 0x654, R0 ;  /* 0x00000654ff007816 */ /* 0x000fe20000000000 */
[----:B------:R-:W-:Y:S01]  /*12240*/  VIADD R96, R192, 0x100 ;  /* 0x00000100c0607836 */ /* 0x000fe20000000000 */
[----:B------:R-:W-:Y:S01]  /*12250*/  LOP3.LUT R3, R24, R3, RZ, 0xfc, !PT ;  /* 0x0000000318037212 */ /* 0x000fe200078efcff */
[C---:B------:R-:W-:Y:S01]  /*12260*/  VIADD R98, R192.reuse, 0xc0 ;  /* 0x000000c0c0627836 */ /* 0x040fe20000000000 */
[----:B------:R-:W-:Y:S01]  /*12270*/  SEL R24, RZ, 0x80, P0 ;  /* 0x00000080ff187807 */ /* 0x000fe20000000000 */
[C---:B------:R-:W-:Y:S01]  /*12280*/  VIADD R100, R192.reuse, 0x80 ;  /* 0x00000080c0647836 */ /* 0x040fe20000000000 */
[----:B0-----:R0:W-:Y:S01]  /*12290*/  SYNCS.ARRIVE.TRANS64.RED.A1T0 RZ, [R0+URZ], RZ ;  /* 0x000000ff00ff79a7 */ /* 0x0011e2000810043f */
[----:B------:R-:W-:Y:S01]  /*122a0*/  VIADD R102, R192, 0x40 ;  /* 0x00000040c0667836 */ /* 0x000fe20000000000 */
[----:B------:R0:W2:Y:S01]  /*122b0*/  SHFL.IDX PT, R20, R84, RZ, 0x181f ;  /* 0x00181fff54147589 */ /* 0x0000a200000e0000 */
[----:B------:R-:W-:-:S02]  /*122c0*/  LOP3.LUT R24, R3, R24, RZ, 0xfc, !PT ;  /* 0x0000001803187212 */ /* 0x000fc400078efcff */
[----:B------:R-:W-:Y:S01]  /*122d0*/  SHF.R.S32.HI R89, RZ, 0x1f, R89 ;  /* 0x0000001fff597819 */ /* 0x000fe20000011459 */
[----:B------:R0:W3:Y:S01]  /*122e0*/  SHFL.IDX PT, R21, R86, RZ, 0x181f ;  /* 0x00181fff56157589 */ /* 0x0000e200000e0000 */
[----:B------:R-:W-:Y:S02]  /*122f0*/  SHF.R.S32.HI R92, RZ, 0x1f, R92 ;  /* 0x0000001fff5c7819 */ /* 0x000fe4000001145c */
[----:B------:R-:W-:Y:S02]  /*12300*/  SHF.R.S32.HI R94, RZ, 0x1f, R94 ;  /* 0x0000001fff5e7819 */ /* 0x000fe4000001145e */
[----:B------:R-:W-:Y:S02]  /*12310*/  SHF.R.S32.HI R96, RZ, 0x1f, R96 ;  /* 0x0000001fff607819 */ /* 0x000fe40000011460 */
[----:B------:R-:W-:Y:S02]  /*12320*/  SHF.R.S32.HI R98, RZ, 0x1f, R98 ;  /* 0x0000001fff627819 */ /* 0x000fe40000011462 */
[----:B------:R-:W-:-:S02]  /*12330*/  SHF.R.S32.HI R100, RZ, 0x1f, R100 ;  /* 0x0000001fff647819 */ /* 0x000fc40000011464 */
[----:B------:R-:W-:Y:S01]  /*12340*/  SHF.R.S32.HI R102, RZ, 0x1f, R102 ;  /* 0x0000001fff667819 */ /* 0x000fe20000011466 */
[----:B0-----:R-:W-:Y:S06]  /*12350*/  @P1 BRA `(.L_x_1348) ;  /* 0x00000000007c1947 */ /* 0x001fec0003800000 */
[-C--:B------:R-:W-:Y:S02]  /*12360*/  ISETP.GE.AND P1, PT, R101, R85.reuse, PT ;  /* 0x000000556500720c */ /* 0x080fe40003f26270 */
[-C--:B------:R-:W-:Y:S02]  /*12370*/  ISETP.GE.AND P0, PT, R192, R85.reuse, PT ;  /* 0x00000055c000720c */ /* 0x080fe40003f06270 */
[-C--:B------:R-:W-:Y:S02]  /*12380*/  ISETP.GE.AND P5, PT, R99, R85.reuse, PT ;  /* 0x000000556300720c */ /* 0x080fe40003fa6270 */
[----:B------:R-:W-:-:S07]  /*12390*/  ISETP.GE.AND P3, PT, R97, R85, PT ;  /* 0x000000556100720c */ /* 0x000fce0003f66270 */
[C---:B--2---:R-:W-:Y:S02]  /*123a0*/  @!P1 LEA R80, P2, R101.reuse, R20, 0x1 ;  /* 0x0000001465509211 */ /* 0x044fe400078408ff */
[----:B---3--:R-:W-:Y:S02]  /*123b0*/  @!P0 IMAD.WIDE R82, R192, 0x2, R20 ;  /* 0x00000002c0528825 */ /* 0x008fe400078e0214 */
        /* <DEDUP_REMOVED lines=25> */
.L_x_1348:
[----:B------:R-:W-:Y:S05]  /*12550*/  BSYNC B1 ;  /* 0x0000000000017941 */ /* 0x000fea0003800000 */
.L_x_1347:
[----:B------:R-:W-:Y:S01]  /*12560*/  VIADD R0, R87, 0x20 ;  /* 0x0000002057007836 */ /* 0x000fe20000000000 */
[----:B0----5:R0:W4:Y:S04]  /*12570*/  SHFL.IDX PT, R5, R86, 0x1, 0x181f ;  /* 0x00381f0056057f89 */ /* 0x02112800000e0000 */
[----:B------:R-:W-:Y:S01]  /*12580*/  ISETP.GE.AND P0, PT, R0, R88, PT ;  /* 0x000000580000720c */ /* 0x000fe20003f06270 */
[----:B------:R0:W0:-:S12]  /*12590*/  SHFL.IDX PT, R4, R84, 0x1, 0x181f ;  /* 0x00381f0054047f89 */ /* 0x00001800000e0000 */
[----:B------:R-:W-:Y:S05]  /*125a0*/  @P0 BRA `(.L_x_1349) ;  /* 0x0000001000680947 */ /* 0x000fea0003800000 */
[-C--:B------:R-:W-:Y:S02]  /*125b0*/  ISETP.GE.AND P5, PT, R101, R85.reuse, PT ;  /* 0x000000556500720c */ /* 0x080fe40003fa6270 */
[-C--:B------:R-:W-:Y:S02]  /*125c0*/  ISETP.GE.AND P6, PT, R192, R85.reuse, PT ;  /* 0x00000055c000720c */ /* 0x080fe40003fc6270 */
[-C--:B------:R-:W-:Y:S02]  /*125d0*/  ISETP.GE.AND P3, PT, R99, R85.reuse, PT ;  /* 0x000000556300720c */ /* 0x080fe40003f66270 */
[-C--:B------:R-:W-:Y:S02]  /*125e0*/  ISETP.GE.AND P2, PT, R97, R85.reuse, PT ;  /* 0x000000556100720c */ /* 0x080fe40003f46270 */
[-C--:B------:R-:W-:Y:S02]  /*125f0*/  ISETP.GE.AND P1, PT, R95, R85.reuse, PT ;  /* 0x000000555f00720c */ /* 0x080fe40003f26270 */
[----:B------:R-:W-:-:S03]  /*12600*/  ISETP.GE.AND P0, PT, R93, R85, PT ;  /* 0x000000555d00720c */ /* 0x000fc60003f06270 */
[CC--:B0-----:R-:W-:Y:S02]  /*12610*/  @!P5 LEA R12, P4, R101.reuse, R4.reuse, 0x1 ;  /* 0x00000004650cd211 */ /* 0x0c1fe400078808ff */
[----:B----4-:R-:W-:Y:S02]  /*12620*/  @!P6 IMAD.WIDE R6, R192, 0x2, R4 ;  /* 0x00000002c006e825 */ /* 0x010fe400078e0204 */
[----:B------:R-:W-:Y:S02]  /*12630*/  @!P5 LEA.HI.X R13, R101, R5, R102, 0x1, P4 ;  /* 0x00000005650dd211 */ /* 0x000fe400020f0c66 */
[----:B------:R-:W-:Y:S01]  /*12640*/  LOP3.LUT P4, RZ, R3, 0x40, RZ, 0xc0, !PT ;  /* 0x0000004003ff7812 */ /* 0x000fe2000788c0ff */
[----:B------:R0:W-:Y:S01]  /*12650*/  @!P6 ST.E.128 desc[UR40][R6.64], R8 ;  /* 0x000000080600e985 */ /* 0x0001e2000c101d28 */
[----:B------:R-:W-:-:S03]  /*12660*/  @!P3 LEA R14, P6, R99, R4, 0x1 ;  /* 0x00000004630eb211 */ /* 0x000fc600078c08ff */
[----:B------:R4:W-:Y:S01]  /*12670*/  @!P5 ST.E.128 desc[UR40][R12.64], R28 ;  /* 0x0000001c0c00d985 */ /* 0x0009e2000c101d28 */
[-C--:B------:R-:W-:Y:S02]  /*12680*/  @!P3 LEA.HI.X R15, R99, R5.reuse, R100, 0x1, P6 ;  /* 0x00000005630fb211 */ /* 0x080fe400030f0c64 */
[-C--:B--2---:R-:W-:Y:S02]  /*12690*/  @!P2 LEA R20, P5, R97, R4.reuse, 0x1 ;  /* 0x000000046114a211 */ /* 0x084fe400078a08ff */
[-C--:B------:R-:W-:Y:S01]  /*126a0*/  @!P1 LEA R32, P6, R95, R4.reuse, 0x1 ;  /* 0x000000045f209211 */ /* 0x080fe200078c08ff */
[----:B------:R4:W-:Y:S01]  /*126b0*/  @!P3 ST.E.128 desc[UR40][R14.64], R36 ;  /* 0x000000240e00b985 */ /* 0x0009e2000c101d28 */
[----:B------:R-:W-:Y:S02]  /*126c0*/  @!P0 LEA R34, P3, R93, R4, 0x1 ;  /* 0x000000045d228211 */ /* 0x000fe400078608ff */
[-C--:B---3--:R-:W-:Y:S02]  /*126d0*/  @!P2 LEA.HI.X R21, R97, R5.reuse, R98, 0x1, P5 ;  /* 0x000000056115a211 */ /* 0x088fe400028f0c62 */
        /* <DEDUP_REMOVED lines=14> */
.L_x_1344:
        /* <DEDUP_REMOVED lines=26> */
.L_x_1350:
[----:B------:R-:W2:Y:S04]  /*12960*/  LDL.LU R5, [R1+0x38] ;  /* 0x0000380001057983 */ /* 0x000ea80000300800 */
[----:B------:R-:W3:Y:S04]  /*12970*/  LDL.LU R4, [R1+0x50] ;  /* 0x0000500001047983 */ /* 0x000ee80000300800 */
[----:B------:R-:W4:Y:S04]  /*12980*/  LDL R28, [R1+0x2c] ;  /* 0x00002c00011c7983 */ /* 0x000f280000100800 */
[----:B------:R0:W5:Y:S01]  /*12990*/  LDL R20, [R1+0x4c] ;  /* 0x00004c0001147983 */ /* 0x0001620000100800 */
        /* <DEDUP_REMOVED lines=25> */
[----:B--2---:R-:W-:Y:S02]  /*12b30*/  @P0 SHF.R.U32.HI R7, RZ, R21, R6 ;  /* 0x00000015ff070219 */ /* 0x004fe40000011606 */
        /* <DEDUP_REMOVED lines=20> */
.L_x_1352:
[----:B------:R-:W-:Y:S05]  /*12c80*/  BSYNC B1 ;  /* 0x0000000000017941 */ /* 0x000fea0003800000 */
.L_x_1351:
        /* <DEDUP_REMOVED lines=72> */
[----:B------:R-:W-:Y:S02]  /*13110*/  IMAD R0, R20, 0x40, R12 ;  /* 0x0000004014007824 */ /* 0x000fe400078e020c */
[----:B------:R-:W-:Y:S01]  /*13120*/  IMAD.WIDE.U32 R4, R7, UR4, R4 ;  /* 0x0000000407047c25 */ /* 0x000fe2000f8e0004 */
[----:B------:R-:W-:Y:S01]  /*13130*/  SEL R7, RZ, 0x40, P0 ;  /* 0x00000040ff077807 */ /* 0x000fe20000000000 */
[----:B------:R-:W-:Y:S01]  /*13140*/  ULDC.64 UR4, c[0x0][0xb80] ;  /* 0x0002e00000047ab9 */ /* 0x000fe20000000a00 */
[----:B------:R-:W-:Y:S01]  /*13150*/  ISETP.GE.AND P0, PT, R0, R31, PT ;  /* 0x0000001f0000720c */ /* 0x000fe20003f06270 */
[----:B------:R-:W-:Y:S01]  /*13160*/  IMAD.SHL.U32 R9, R8, 0x20, RZ ;  /* 0x0000002008097824 */ /* 0x000fe200078e00ff */
[----:B------:R-:W-:Y:S01]  /*13170*/  LEA R20, P1, R4, UR4, 0x1 ;  /* 0x0000000404147c11 */ /* 0x000fe2000f8208ff */
[----:B------:R-:W-:-:S02]  /*13180*/  VIADD R30, R192, 0x1c0 ;  /* 0x000001c0c01e7836 */ /* 0x000fc40000000000 */
        /* <DEDUP_REMOVED lines=55> */
.L_x_1354:
[----:B------:R-:W-:Y:S05]  /*13500*/  BSYNC B1 ;  /* 0x0000000000017941 */ /* 0x000fea0003800000 */
.L_x_1353:
        /* <DEDUP_REMOVED lines=36> */
.L_x_1349:
[----:B------:R-:W-:Y:S05]  /*13750*/  BSYNC B0 ;  /* 0x0000000000007941 */ /* 0x000fea0003800000 */
.L_x_1343:
[----:B------:R-:W-:Y:S02]  /*13760*/  ULDC UR4, c[0x0][0xd3c] ;  /* 0x00034f0000047ab9 */ /* 0x000fe40000000800 */
[----:B------:R-:W-:-:S13]  /*13770*/  ISETP.GE.AND P0, PT, R27, UR4, PT ;  /* 0x000000041b007c0c */ /* 0x000fda000bf06270 */
[----:B------:R-:W-:Y:S05]  /*13780*/  @!P0 BRA `(.L_x_1355) ;  /* 0xfffffedc00888947 */ /* 0x000fea000383ffff */
[----:B------:R-:W-:Y:S05]  /*13790*/  BRA `(.L_x_1234) ;  /* 0x0000007c00d87947 */ /* 0x000fea0003800000 */
.L_x_1232:
        /* <DEDUP_REMOVED lines=16> */
.L_x_1356:
        /* <DEDUP_REMOVED lines=41> */
.L_x_1362:
[----:B------:R-:W-:Y:S01]  /*13b30*/  UIADD3 UR4, UR4, 0x1f, URZ ;  /* 0x0000001f04047890 */ /* 0x000fe2000fffe03f */
[----:B------:R-:W-:-:S05]  /*13b40*/  IMAD.U32 R19, RZ, RZ, UR7 ;  /* 0x00000007ff137e24 */ /* 0x000fca000f8e00ff */
        /* <DEDUP_REMOVED lines=10> */
.L_x_1361:
[----:B------:R-:W-:Y:S05]  /*13bf0*/  BSYNC B0 ;  /* 0x0000000000007941 */ /* 0x000fea0003800000 */
.L_x_1360:
        /* <DEDUP_REMOVED lines=21> */
.L_x_1358:
        /* <DEDUP_REMOVED lines=15> */
.L_x_1363:
        /* <DEDUP_REMOVED lines=28> */
.L_x_1359:
[----:B------:R-:W-:Y:S02]  /*14000*/  IMAD.MOV.U32 R17, RZ, RZ, RZ ;  /* 0x000000ffff117224 */ /* 0x000fe400078e00ff */
[----:B------:R-:W-:Y:S02]  /*14010*/  IMAD.U32 R16, RZ, RZ, UR6 ;  /* 0x00000006ff107e24 */ /* 0x000fe4000f8e00ff */
[----:B------:R-:W-:-:S07]  /*14020*/  IMAD.MOV.U32 R18, RZ, RZ, RZ ;  /* 0x000000ffff127224 */ /* 0x000fce00078e00ff */
.L_x_1364:
[----:B------:R-:W-:-:S13]  /*14030*/  ISETP.NE.AND P0, PT, R5, RZ, PT ;  /* 0x000000ff0500720c */ /* 0x000fda0003f05270 */
[----:B------:R-:W0:Y:S01]  /*14040*/  @!P0 S2R R3, SR_CgaCtaId ;  /* 0x0000000000038919 */ /* 0x000e220000008800 */
[----:B------:R-:W-:-:S04]  /*14050*/  @!P0 MOV R2, 0x400 ;  /* 0x0000040000028802 */ /* 0x000fc80000000f00 */
[----:B0-----:R-:W-:-:S05]  /*14060*/  @!P0 LEA R2, R3, R2, 0x18 ;  /* 0x0000000203028211 */ /* 0x001fca00078ec0ff */
[----:B------:R1:W-:Y:S01]  /*14070*/  @!P0 STS.128 [R2+0x388d0], R16 ;  /* 0x0388d01002008388 */ /* 0x0003e20000000c00 */
[----:B------:R-:W-:Y:S06]  /*14080*/  BAR.ARV 0x5, 0x180 ;  /* 0x0146000000007b1d */ /* 0x000fec0000002000 */
.L_x_1357:
[----:B------:R2:W-:Y:S01]  /*14090*/  STL [R1+0x28], RZ ;  /* 0x000028ff01007387 */ /* 0x0005e20000100800 */
[----:B------:R-:W-:Y:S01]  /*140a0*/  ULDC UR4, c[0x0][0xd3c] ;  /* 0x00034f0000047ab9 */ /* 0x000fe20000000800 */
[----:B------:R-:W-:Y:S01]  /*140b0*/  IMAD.MOV.U32 R28, RZ, RZ, 0x1 ;  /* 0x00000001ff1c7424 */ /* 0x000fe200078e00ff */
[----:B0-----:R-:W-:Y:S01]  /*140c0*/  ISETP.GE.AND P0, PT, R19, UR4, PT ;  /* 0x0000000413007c0c */ /* 0x001fe2000bf06270 */
[----:B------:R-:W-:-:S12]  /*140d0*/  IMAD.MOV.U32 R25, RZ, RZ, RZ ;  /* 0x000000ffff197224 */ /* 0x000fd800078e00ff */
[----:B--2---:R-:W-:Y:S05]  /*140e0*/  @P0 BRA `(.L_x_1365) ;  /* 0x0000007000a80947 */ /* 0x004fea0003800000 */
[----:B------:R-:W2:Y:S01]  /*140f0*/  LDL R4, [R1+0x8] ;  /* 0x0000080001047983 */ /* 0x000ea20000100800 */
[----:B------:R-:W0:Y:S01]  /*14100*/  S2UR UR5, SR_CgaCtaId ;  /* 0x00000000000579c3 */ /* 0x000e220000008800 */
[C---:B-1----:R-:W-:Y:S01]  /*14110*/  IMAD.SHL.U32 R2, R0.reuse, 0x8, RZ ;  /* 0x0000000800027824 */ /* 0x042fe200078e00ff */
[----:B------:R-:W-:Y:S01]  /*14120*/  LOP3.LUT R5, R0, 0x7f, RZ, 0xc0, !PT ;  /* 0x0000007f00057812 */ /* 0x000fe200078ec0ff */
[----:B------:R-:W-:Y:S01]  /*14130*/  UMOV UR4, 0x400 ;  /* 0x0000040000047882 */ /* 0x000fe20000000000 */
[----:B------:R-:W-:Y:S01]  /*14140*/  BSSY B8, `(.L_x_1365) ;  /* 0x0000724000087945 */ /* 0x000fe20003800000 */
[----:B------:R-:W-:Y:S01]  /*14150*/  IMAD.MOV.U32 R29, RZ, RZ, 0x1 ;  /* 0x00000001ff1d7424 */ /* 0x000fe200078e00ff */
[C---:B------:R-:W-:Y:S01]  /*14160*/  LOP3.LUT R3, R2.reuse, 0x1f8, RZ, 0xc0, !PT ;  /* 0x000001f802037812 */ /* 0x040fe200078ec0ff */
[----:B------:R-:W-:Y:S01]  /*14170*/  IMAD.SHL.U32 R36, R5, 0x8, RZ ;  /* 0x0000000805247824 */ /* 0x000fe200078e00ff */
[----:B------:R-:W-:Y:S02]  /*14180*/  LOP3.LUT R2, R2, 0x38, RZ, 0xc0, !PT ;  /* 0x0000003802027812 */ /* 0x000fe400078ec0ff */
[----:B------:R-:W-:-:S02]  /*14190*/  CS2R R24, SRZ ;  /* 0x0000000000187805 */ /* 0x000fc4000001ff00 */
[----:B------:R-:W-:Y:S01]  /*141a0*/  LOP3.LUT R3, R3, 0x38, R0, 0x78, !PT ;  /* 0x0000003803037812 */ /* 0x000fe200078e7800 */
[----:B------:R-:W-:Y:S01]  /*141b0*/  IMAD.SHL.U32 R0, R0, 0x10, RZ ;  /* 0x0000001000007824 */ /* 0x000fe200078e00ff */
[----:B------:R-:W-:Y:S01]  /*141c0*/  ULDC.64 UR38, c[0x0][0x198] ;  /* 0x0000660000267ab9 */ /* 0x000fe20000000a00 */
[----:B------:R-:W-:Y:S01]  /*141d0*/  IMAD.MOV.U32 R28, RZ, RZ, 0x1 ;  /* 0x00000001ff1c7424 */ /* 0x000fe200078e00ff */
[----:B------:R-:W-:Y:S01]  /*141e0*/  LOP3.LUT R36, R3, 0x200, R36, 0xf8, !PT ;  /* 0x0000020003247812 */ /* 0x000fe200078ef824 */
[----:B------:R-:W-:Y:S01]  /*141f0*/  ULDC UR36, c[0x0][0xc] ;  /* 0x0000030000247ab9 */ /* 0x000fe20000000800 */
[----:B------:R-:W-:-:S04]  /*14200*/  SHF.R.U32.HI R3, RZ, 0x3, R5 ;  /* 0x00000003ff037819 */ /* 0x000fc80000011605 */
[----:B------:R-:W-:Y:S02]  /*14210*/  LOP3.LUT R3, R3, 0x70, R0, 0xf8, !PT ;  /* 0x0000007003037812 */ /* 0x000fe400078ef800 */
[C---:B------:R-:W-:Y:S01]  /*14220*/  LOP3.LUT R0, R2.reuse, 0x40, RZ, 0xfc, !PT ;  /* 0x0000004002007812 */ /* 0x040fe200078efcff */
[----:B0-----:R-:W-:Y:S01]  /*14230*/  ULEA UR4, UR5, UR4, 0x18 ;  /* 0x0000000405047291 */ /* 0x001fe2000f8ec03f */
[C---:B------:R-:W-:Y:S02]  /*14240*/  LOP3.LUT R3, R2.reuse, 0xc0, RZ, 0xfc, !PT ;  /* 0x000000c002037812 */ /* 0x040fe400078efcff */
[C---:B------:R-:W-:Y:S02]  /*14250*/  LOP3.LUT R0, R2.reuse, 0x100, RZ, 0xfc, !PT ;  /* 0x0000010002007812 */ /* 0x040fe400078efcff */
[C---:B------:R-:W-:Y:S01]  /*14260*/  LOP3.LUT R3, R2.reuse, 0x180, RZ, 0xfc, !PT ;  /* 0x0000018002037812 */ /* 0x040fe200078efcff */
[----:B------:R-:W-:Y:S01]  /*14270*/  IMAD.U32 R23, RZ, RZ, UR4 ;  /* 0x00000004ff177e24 */ /* 0x000fe2000f8e00ff */
[----:B------:R-:W-:-:S03]  /*14280*/  LOP3.LUT R0, R2, 0x1c0, RZ, 0xfc, !PT ;  /* 0x000001c002007812 */ /* 0x000fc600078efcff */
[----:B------:R-:W-:Y:S01]  /*14290*/  IMAD R26, R36, 0x2, R23 ;  /* 0x00000002241a7824 */ /* 0x000fe200078e0217 */
[----:B--2---:R-:W-:-:S05]  /*142a0*/  LOP3.LUT R4, R4, 0x2, RZ, 0xfc, !PT ;  /* 0x0000000204047812 */ /* 0x004fca00078efcff */
[----:B------:R0:W-:Y:S04]  /*142b0*/  STL [R1+0x4c], R4 ;  /* 0x00004c0401007387 */ /* 0x0001e80000100800 */
[----:B------:R1:W-:Y:S01]  /*142c0*/  STL [R1+0x28], RZ ;  /* 0x000028ff01007387 */ /* 0x0003e20000100800 */
[C---:B0-----:R-:W-:Y:S02]  /*142d0*/  LOP3.LUT R4, R2.reuse, 0x80, RZ, 0xfc, !PT ;  /* 0x0000008002047812 */ /* 0x041fe400078efcff */
[----:B-1----:R-:W-:-:S07]  /*142e0*/  LOP3.LUT R4, R2, 0x140, RZ, 0xfc, !PT ;  /* 0x0000014002047812 */ /* 0x002fce00078efcff */
.L_x_1478:
[----:B0-----:R-:W0:Y:S02]  /*142f0*/  LDC.64 R2, c[0x0][0xd88] ;  /* 0x00036200ff027b82 */ /* 0x001e240000000a00 */
[----:B0-----:R-:W-:-:S05]  /*14300*/  IMAD.WIDE R2, R19, 0x4, R2 ;  /* 0x0000000413027825 */ /* 0x001fca00078e0202 */
[----:B--2---:R-:W2:Y:S01]  /*14310*/  LDG.E R37, desc[UR40][R2.64] ;  /* 0x0000002802257981 */ /* 0x004ea2000c1e1900 */
[----:B------:R-:W-:Y:S05]  /*14320*/  YIELD ;  /* 0x0000000000007946 */ /* 0x000fea0003800000 */
[----:B------:R-:W-:Y:S01]  /*14330*/  ULDC.64 UR4, c[0x0][0xb20] ;  /* 0x0002c80000047ab9 */ /* 0x000fe20000000a00 */
[----:B------:R-:W-:Y:S01]  /*14340*/  IMAD.MOV.U32 R34, RZ, RZ, RZ ;  /* 0x000000ffff227224 */ /* 0x000fe200078e00ff */
[----:B------:R-:W-:Y:S01]  /*14350*/  ISETP.NE.U32.AND P0, PT, RZ, UR4, PT ;  /* 0x00000004ff007c0c */ /* 0x000fe2000bf05070 */
[----:B---3--:R-:W-:Y:S01]  /*14360*/  IMAD.MOV.U32 R6, RZ, RZ, RZ ;  /* 0x000000ffff067224 */ /* 0x008fe200078e00ff */
[----:B------:R-:W-:Y:S01]  /*14370*/  ULDC.64 UR8, c[0x0][0xb10] ;  /* 0x0002c40000087ab9 */ /* 0x000fe20000000a00 */
[----:B------:R-:W-:Y:S01]  /*14380*/  ULDC.64 UR6, c[0x0][0xb08] ;  /* 0x0002c20000067ab9 */ /* 0x000fe20000000a00 */
[----:B------:R-:W-:-:S02]  /*14390*/  ISETP.NE.AND.EX P0, PT, RZ, UR5, PT, P0 ;  /* 0x00000005ff007c0c */ /* 0x000fc4000bf05300 */
        /* <DEDUP_REMOVED lines=24> */
[----:B--2---:R0:W-:Y:S02]  /*14520*/  STL [R1], R6 ;  /* 0x0000000601007387 */ /* 0x0041e40000100800 */
        /* <DEDUP_REMOVED lines=17> */
[----:B--2---:R-:W-:-:S05]  /*14640*/  IMAD.IADD R2, R2, 0x1, -R8 ;  /* 0x0000000102027824 */ /* 0x004fca00078e0a08 */
[----:B------:R1:W-:Y:S02]  /*14650*/  STL [R1+0x1c], R2 ;  /* 0x00001c0201007387 */ /* 0x0003e40000100800 */
.L_x_1366:
        /* <DEDUP_REMOVED lines=9> */
.L_x_1367:
        /* <DEDUP_REMOVED lines=9> */
.L_x_1368:
        /* <DEDUP_REMOVED lines=32> */
.L_x_1523:
[----:B--2---:R-:W-:Y:S02]  /*14980*/  ISETP.NE.AND P0, PT, R14, RZ, PT ;  /* 0x000000ff0e00720c */ /* 0x004fe40003f05270 */
[----:B------:R-:W-:-:S11]  /*14990*/  PLOP3.LUT P6, PT, PT, PT, PT, 0x8, 0x0 ;  /* 0x000000000000781c */ /* 0x000fd60003fce170 */
[----:B------:R-:W-:Y:S05]  /*149a0*/  @P0 BRA `(.L_x_1372) ;  /* 0x00000000000c0947 */ /* 0x000fea0003800000 */
[----:B------:R-:W-:-:S03]  /*149b0*/  UMOV UR4, 0xffffffff ;  /* 0xffffffff00047882 */ /* 0x000fc60000000000 */
[----:B------:R-:W-:Y:S05]  /*149c0*/  BRA.DIV UR4, `(.L_x_1373) ;  /* 0x0000007a041c7947 */ /* 0x000fea000b800000 */
[----:B------:R-:W-:-:S13]  /*149d0*/  ELECT P6, URZ, PT ;  /* 0x00000000003f782f */ /* 0x000fda00038c0000 */
.L_x_1372:
        /* <DEDUP_REMOVED lines=9> */
.L_x_1526:
[----:B------:R-:W-:Y:S05]  /*14a70*/  BSYNC B1 ;  /* 0x0000000000017941 */ /* 0x000fea0003800000 */
.L_x_1374:
        /* <DEDUP_REMOVED lines=10> */
.L_x_1527:
[----:B------:R-:W-:Y:S05]  /*14b20*/  BSYNC B2 ;  /* 0x0000000000027941 */ /* 0x000fea0003800000 */
.L_x_1378:
        /* <DEDUP_REMOVED lines=9> */
.L_x_1381:
[----:B------:R-:W-:Y:S05]  /*14bc0*/  BSYNC B2 ;  /* 0x0000000000027941 */ /* 0x000fea0003800000 */
.L_x_1380:
        /* <DEDUP_REMOVED lines=12> */
.L_x_1382:
        /* <DEDUP_REMOVED lines=13> */
.L_x_1528:
[----:B------:R-:W-:Y:S05]  /*14d60*/  BSYNC B2 ;  /* 0x0000000000027941 */ /* 0x000fea0003800000 */
.L_x_1383:
[----:B------:R-:W-:Y:S01]  /*14d70*/  BSSY B2, `(.L_x_1385) ;  /* 0x000000b000027945 */ /* 0x000fe20003800000 */
[----:B------:R-:W-:Y:S02]  /*14d80*/  IMAD.MOV.U32 R10, RZ, RZ, 0x0 ;  /* 0x00000000ff0a7424 */ /* 0x000fe400078e00ff */
[----:B------:R-:W-:Y:S01]  /*14d90*/  IMAD.MOV.U32 R11, RZ, RZ, 0x12f00000 ;  /* 0x12f00000ff0b7424 */ /* 0x000fe200078e00ff */
[----:B------:R-:W-:Y:S06]  /*14da0*/  @P1 BRA `(.L_x_1386) ;  /* 0x00000000001c1947 */ /* 0x000fec0003800000 */
[----:B------:R-:W2:Y:S01]  /*14db0*/  S2R R8, SR_TID.X ;  /* 0x0000000000087919 */ /* 0x000ea20000002100 */
[----:B01----:R-:W-:-:S04]  /*14dc0*/  IMAD.MOV.U32 R6, RZ, RZ, 0x10000 ;  /* 0x00010000ff067424 */ /* 0x003fc800078e00ff */
[----:B------:R3:W-:Y:S01]  /*14dd0*/  SYNCS.ARRIVE.TRANS64 RZ, [R3+URZ+0x388b0], R6 ;  /* 0x0388b00603ff79a7 */ /* 0x0007e2000800003f */
[----:B--2---:R-:W-:-:S04]  /*14de0*/  LOP3.LUT R8, R8, 0x1f, RZ, 0xc0, !PT ;  /* 0x0000001f08087812 */ /* 0x004fc800078ec0ff */
[----:B------:R-:W-:-:S13]  /*14df0*/  ISETP.NE.AND P0, PT, R8, RZ, PT ;  /* 0x000000ff0800720c */ /* 0x000fda0003f05270 */
[----:B---3--:R-:W-:Y:S05]  /*14e00*/  @!P0 BRA `(.L_x_1386) ;  /* 0x0000000000048947 */ /* 0x008fea0003800000 */
[----:B------:R-:W-:Y:S01]  /*14e10*/  BPT.TRAP 0x1 ;  /* 0x000000040000795c */ /* 0x000fe20000300000 */
.L_x_1386:
[----:B------:R-:W-:Y:S05]  /*14e20*/  BSYNC B2 ;  /* 0x0000000000027941 */ /* 0x000fea0003800000 */
.L_x_1385:
        /* <DEDUP_REMOVED lines=9> */
.L_x_1387:
        /* <DEDUP_REMOVED lines=15> */
.L_x_1388:
        /* <DEDUP_REMOVED lines=15> */
.L_x_1389:
        /* <DEDUP_REMOVED lines=15> */
.L_x_1390:
        /* <DEDUP_REMOVED lines=15> */
.L_x_1391:
        /* <DEDUP_REMOVED lines=15> */
.L_x_1392:
        /* <DEDUP_REMOVED lines=15> */
.L_x_1393:
        /* <DEDUP_REMOVED lines=15> */
.L_x_1394:
        /* <DEDUP_REMOVED lines=10> */
.L_x_1377:
[----:B------:R-:W-:Y:S05]  /*155f0*/  BSYNC B1 ;  /* 0x0000000000017941 */ /* 0x000fea0003800000 */
.L_x_1376:
        /* <DEDUP_REMOVED lines=9> */
.L_x_1414:
        /* <DEDUP_REMOVED lines=11> */
.L_x_1529:
[----:B------:R-:W-:Y:S05]  /*15740*/  BSYNC B2 ;  /* 0x0000000000027941 */ /* 0x000fea0003800000 */
.L_x_1397:
        /* <DEDUP_REMOVED lines=9> */
.L_x_1400:
[----:B------:R-:W-:Y:S05]  /*157e0*/  BSYNC B2 ;  /* 0x0000000000027941 */ /* 0x000fea0003800000 */
.L_x_1399:
        /* <DEDUP_REMOVED lines=11> */
.L_x_1401:
        /* <DEDUP_REMOVED lines=13> */
.L_x_1530:
[----:B------:R-:W-:Y:S05]  /*15970*/  BSYNC B2 ;  /* 0x0000000000027941 */ /* 0x000fea0003800000 */
.L_x_1402:
[----:B------:R-:W-:Y:S01]  /*15980*/  BSSY B2, `(.L_x_1404) ;  /* 0x000000b000027945 */ /* 0x000fe20003800000 */
[----:B01----:R-:W-:Y:S02]  /*15990*/  IMAD.MOV.U32 R2, RZ, RZ, 0x0 ;  /* 0x00000000ff027424 */ /* 0x003fe400078e00ff */
[----:B------:R-:W-:Y:S01]  /*159a0*/  IMAD.MOV.U32 R3, RZ, RZ, 0x12f00000 ;  /* 0x12f00000ff037424 */ /* 0x000fe200078e00ff */
[----:B------:R-:W-:Y:S06]  /*159b0*/  @P2 BRA `(.L_x_1405) ;  /* 0x00000000001c2947 */ /* 0x000fec0003800000 */
[----:B------:R-:W0:Y:S01]  /*159c0*/  S2R R11, SR_TID.X ;  /* 0x00000000000b7919 */ /* 0x000e220000002100 */
[----:B------:R-:W-:-:S04]  /*159d0*/  IMAD.MOV.U32 R7, RZ, RZ, 0x10000 ;  /* 0x00010000ff077424 */ /* 0x000fc800078e00ff */
[----:B------:R1:W-:Y:S01]  /*159e0*/  SYNCS.ARRIVE.TRANS64 RZ, [R6+URZ+0x388b0], R7 ;  /* 0x0388b00706ff79a7 */ /* 0x0003e2000800003f */
[----:B0-----:R-:W-:-:S04]  /*159f0*/  LOP3.LUT R11, R11, 0x1f, RZ, 0xc0, !PT ;  /* 0x0000001f0b0b7812 */ /* 0x001fc800078ec0ff */
[----:B------:R-:W-:-:S13]  /*15a00*/  ISETP.NE.AND P1, PT, R11, RZ, PT ;  /* 0x000000ff0b00720c */ /* 0x000fda0003f25270 */
[----:B-1----:R-:W-:Y:S05]  /*15a10*/  @!P1 BRA `(.L_x_1405) ;  /* 0x0000000000049947 */ /* 0x002fea0003800000 */
[----:B------:R-:W-:Y:S01]  /*15a20*/  BPT.TRAP 0x1 ;  /* 0x000000040000795c */ /* 0x000fe20000300000 */
.L_x_1405:
[----:B------:R-:W-:Y:S05]  /*15a30*/  BSYNC B2 ;  /* 0x0000000000027941 */ /* 0x000fea0003800000 */
.L_x_1404:
        /* <DEDUP_REMOVED lines=9> */
.L_x_1406:
        /* <DEDUP_REMOVED lines=15> */
.L_x_1407:
        /* <DEDUP_REMOVED lines=15> */
.L_x_1408:
        /* <DEDUP_REMOVED lines=15> */
.L_x_1409:
        /* <DEDUP_REMOVED lines=15> */
.L_x_1410:
        /* <DEDUP_REMOVED lines=15> */
.L_x_1411:
        /* <DEDUP_REMOVED lines=15> */
.L_x_1412:
        /* <DEDUP_REMOVED lines=15> */
.L_x_1413:
        /* <DEDUP_REMOVED lines=10> */
.L_x_1396:
[----:B------:R-:W-:Y:S05]  /*16200*/  BSYNC B1 ;  /* 0x0000000000017941 */ /* 0x000fea0003800000 */
.L_x_1395:
        /* <DEDUP_REMOVED lines=8> */
.L_x_1370:
[----:B------:R-:W-:Y:S05]  /*16290*/  BSYNC B0 ;  /* 0x0000000000007941 */ /* 0x000fea0003800000 */
.L_x_1369:
        /* <DEDUP_REMOVED lines=23> */
.L_x_1416:
        /* <DEDUP_REMOVED lines=8> */
[----:B------:R-:W-:Y:S02]  /*16490*/  IMAD.U32 R4, RZ, RZ, UR6 ;  /* 0x00000006ff047e24 */ /* 0x000fe4000f8e00ff */
[----:B-1----:R-:W1:Y:S01]  /*164a0*/  LDC.64 R2, c[0x4][R2] ;  /* 0x0100000002027b82 */ /* 0x002e620000000a00 */
[----:B------:R-:W-:Y:S02]  /*164b0*/  IMAD.U32 R5, RZ, RZ, UR7 ;  /* 0x00000007ff057e24 */ /* 0x000fe4000f8e00ff */
[----:B------:R-:W-:Y:S02]  /*164c0*/  IMAD.U32 R6, RZ, RZ, UR8 ;  /* 0x00000008ff067e24 */ /* 0x000fe4000f8e00ff */
[----:B------:R-:W-:-:S02]  /*164d0*/  IMAD.U32 R7, RZ, RZ, UR9 ;  /* 0x00000009ff077e24 */ /* 0x000fc4000f8e00ff */
[----:B------:R-:W-:Y:S02]  /*164e0*/  IMAD.U32 R10, RZ, RZ, UR4 ;  /* 0x00000004ff0a7e24 */ /* 0x000fe4000f8e00ff */
[----:B------:R-:W-:Y:S02]  /*164f0*/  IMAD.U32 R11, RZ, RZ, UR5 ;  /* 0x00000005ff0b7e24 */ /* 0x000fe4000f8e00ff */
[----:B0-----:R-:W-:Y:S02]  /*16500*/  IMAD.MOV.U32 R8, RZ, RZ, 0x70 ;  /* 0x00000070ff087424 */ /* 0x001fe400078e00ff */
[----:B------:R-:W-:Y:S02]  /*16510*/  IMAD.MOV.U32 R12, RZ, RZ, 0x1 ;  /* 0x00000001ff0c7424 */ /* 0x000fe400078e00ff */
[----:B------:R-:W-:-:S07]  /*16520*/  IMAD.MOV.U32 R13, RZ, RZ, RZ ;  /* 0x000000ffff0d7224 */ /* 0x000fce00078e00ff */
[----:B------:R-:W-:-:S07]  /*16530*/  LEPC R20, `(.L_x_1419) ;  /* 0x000000001014794e */ /* 0x000fce0000000000 */
[----:B-1----:R-:W-:Y:S05]  /*16540*/  CALL.ABS.NOINC R2 ;  /* 0x0000000002007343 */ /* 0x002fea0003c00000 */
.L_x_1419:
[----:B------:R-:W-:Y:S05]  /*16550*/  BSYNC B6 ;  /* 0x0000000000067941 */ /* 0x000fea0003800000 */
.L_x_1418:
        /* <DEDUP_REMOVED lines=20> */
.L_x_1422:
        /* <DEDUP_REMOVED lines=15> */
.L_x_1421:
[----:B------:R-:W-:Y:S05]  /*16790*/  BSYNC B6 ;  /* 0x0000000000067941 */ /* 0x000fea0003800000 */
.L_x_1420:
[----:B------:R-:W-:Y:S01]  /*167a0*/  ULDC.64 UR4, c[0x0][0xaf0] ;  /* 0x0002bc0000047ab9 */ /* 0x000fe20000000a00 */
[----:B------:R-:W2:Y:S01]  /*167b0*/  S2R R20, SR_TID.X ;  /* 0x0000000000147919 */ /* 0x000ea20000002100 */
[----:B------:R-:W-:Y:S01]  /*167c0*/  ISETP.NE.U32.AND P0, PT, RZ, UR4, PT ;  /* 0x00000004ff007c0c */ /* 0x000fe2000bf05070 */
[----:B------:R-:W3:Y:S03]  /*167d0*/  LDC R10, c[0x0][0x430] ;  /* 0x00010c00ff0a7b82 */ /* 0x000ee60000000800 */
[----:B------:R-:W-:-:S13]  /*167e0*/  ISETP.NE.AND.EX P0, PT, RZ, UR5, PT, P0 ;  /* 0x00000005ff007c0c */ /* 0x000fda000bf05300 */
[----:B------:R-:W-:Y:S01]  /*167f0*/  @P0 IADD3 R2, P1, R27, UR4, RZ ;  /* 0x000000041b020c10 */ /* 0x000fe2000ff3e0ff */
[----:B------:R-:W4:Y:S01]  /*16800*/  S2R R11, SR_TID.X ;  /* 0x00000000000b7919 */ /* 0x000f220000002100 */
[----:B------:R-:W-:Y:S02]  /*16810*/  ULDC UR4, c[0x0][0x320] ;  /* 0x0000c80000047ab9 */ /* 0x000fe40000000800 */
[----:B-1----:R-:W-:-:S05]  /*16820*/  @P0 IADD3.X R3, R30, UR5, RZ, P1, !PT ;  /* 0x000000051e030c10 */ /* 0x002fca0008ffe4ff */
[----:B------:R1:W5:Y:S01]  /*16830*/  @P0 LDG.E R32, desc[UR40][R2.64] ;  /* 0x0000002802200981 */ /* 0x000362000c1e1900 */
[----:B--2---:R-:W-:-:S04]  /*16840*/  LOP3.LUT R20, R20, 0x7f, RZ, 0xc0, !PT ;  /* 0x0000007f14147812 */ /* 0x004fc800078ec0ff */
[----:B------:R-:W-:Y:S02]  /*16850*/  SHF.R.U32.HI R21, RZ, 0x3, R20 ;  /* 0x00000003ff157819 */ /* 0x000fe40000011614 */
[----:B------:R-:W2:Y:S02]  /*16860*/  S2R R20, SR_TID.X ;  /* 0x0000000000147919 */ /* 0x000ea40000002100 */
[----:B--2---:R-:W-:-:S05]  /*16870*/  IMAD.SHL.U32 R20, R20, 0x10, RZ ;  /* 0x0000001014147824 */ /* 0x004fca00078e00ff */
[----:B------:R-:W-:Y:S02]  /*16880*/  LOP3.LUT R20, R21, 0x70, R20, 0xf8, !PT ;  /* 0x0000007015147812 */ /* 0x000fe400078ef814 */
[----:B------:R-:W2:Y:S01]  /*16890*/  S2R R21, SR_TID.X ;  /* 0x0000000000157919 */ /* 0x000ea20000002100 */
[----:B---3--:R-:W-:Y:S01]  /*168a0*/  ISETP.NE.AND P1, PT, R10, 0x1, PT ;  /* 0x000000010a00780c */ /* 0x008fe20003f25270 */
[----:B------:R-:W-:-:S12]  /*168b0*/  VIADD R31, R31, 0xffffffc0 ;  /* 0xffffffc01f1f7836 */ /* 0x000fd80000000000 */
[----:B-1----:R-:W1:Y:S01]  /*168c0*/  @P1 LDC R3, c[0x0][0x434] ;  /* 0x00010d00ff031b82 */ /* 0x002e620000000800 */
[----:B--2---:R-:W-:-:S07]  /*168d0*/  IMAD.SHL.U32 R21, R21, 0x8, RZ ;  /* 0x0000000815157824 */ /* 0x004fce00078e00ff */
[----:B------:R-:W2:Y:S01]  /*168e0*/  @P1 LDC R2, c[0x0][0x438] ;  /* 0x00010e00ff021b82 */ /* 0x000ea20000000800 */
[----:B------:R-:W-:-:S04]  /*168f0*/  LOP3.LUT R21, R21, 0x38, RZ, 0xc0, !PT ;  /* 0x0000003815157812 */ /* 0x000fc800078ec0ff */
[----:B------:R-:W-:-:S04]  /*16900*/  LOP3.LUT R21, R21, 0x40, RZ, 0xfc, !PT ;  /* 0x0000004015157812 */ /* 0x000fc800078efcff */
[----:B------:R-:W-:Y:S02]  /*16910*/  ISETP.GE.AND P2, PT, R21, UR4, PT ;  /* 0x0000000415007c0c */ /* 0x000fe4000bf46270 */
[----:B------:R-:W3:Y:S01]  /*16920*/  S2R R21, SR_TID.X ;  /* 0x0000000000157919 */ /* 0x000ee20000002100 */
[----:B------:R-:W-:-:S05]  /*16930*/  IMAD.IADD R4, R20, 0x1, R31 ;  /* 0x0000000114047824 */ /* 0x000fca00078e021f */
[C---:B------:R-:W-:Y:S01]  /*16940*/  ISETP.GE.AND P0, PT, R4.reuse, R35, PT ;  /* 0x000000230400720c */ /* 0x040fe20003f06270 */
[----:B------:R-:W-:Y:S02]  /*16950*/  IMAD.IADD R0, R4, 0x1, R34 ;  /* 0x0000000104007824 */ /* 0x000fe400078e0222 */
[----:B----4-:R-:W-:Y:S01]  /*16960*/  IMAD.SHL.U32 R11, R11, 0x8, RZ ;  /* 0x000000080b0b7824 */ /* 0x010fe200078e00ff */
[----:B------:R-:W-:Y:S01]  /*16970*/  ISETP.GT.U32.OR P0, PT, R20, 0x3f, P0 ;  /* 0x0000003f1400780c */ /* 0x000fe20000704470 */
[----:B-1----:R-:W-:-:S03]  /*16980*/  @P1 IMAD.HI.U32 R3, R0, R3, RZ ;  /* 0x0000000300031227 */ /* 0x002fc600078e00ff */
[----:B------:R-:W-:Y:S01]  /*16990*/  LOP3.LUT R11, R11, 0x38, RZ, 0xc0, !PT ;  /* 0x000000380b0b7812 */ /* 0x000fe200078ec0ff */
[----:B0-----:R-:W-:Y:S01]  /*169a0*/  IMAD.MOV.U32 R8, RZ, RZ, R0 ;  /* 0x000000ffff087224 */ /* 0x001fe200078e0000 */
[----:B--2---:R-:W-:Y:S02]  /*169b0*/  @P1 SHF.R.U32.HI R8, RZ, R2, R3 ;  /* 0x00000002ff081219 */ /* 0x004fe40000011603 */
[----:B------:R-:W-:Y:S02]  /*169c0*/  ISETP.GE.AND P1, PT, R11, UR4, PT ;  /* 0x000000040b007c0c */ /* 0x000fe4000bf26270 */
[----:B------:R-:W-:Y:S02]  /*169d0*/  LOP3.LUT R22, R22, 0xffffffbf, RZ, 0xc0, !PT ;  /* 0xffffffbf16167812 */ /* 0x000fe400078ec0ff */
[----:B------:R-:W-:Y:S01]  /*169e0*/  SEL R9, RZ, 0xffffffff, P2 ;  /* 0xffffffffff097807 */ /* 0x000fe20001000000 */
[----:B------:R-:W0:Y:S01]  /*169f0*/  @!P0 LDC.64 R2, c[0x0][0x428] ;  /* 0x00010a00ff028b82 */ /* 0x000e220000000a00 */
[----:B------:R-:W-:Y:S01]  /*16a00*/  @P2 LOP3.LUT R22, R22, 0x40, RZ, 0xfc, !PT ;  /* 0x0000004016162812 */ /* 0x000fe200078efcff */
[----:B---3--:R-:W-:Y:S01]  /*16a10*/  IMAD.SHL.U32 R21, R21, 0x8, RZ ;  /* 0x0000000815157824 */ /* 0x008fe200078e00ff */
[----:B------:R-:W-:Y:S01]  /*16a20*/  SEL R4, RZ, 0x1, P1 ;  /* 0x00000001ff047807 */ /* 0x000fe20000800000 */
[----:B------:R-:W-:-:S03]  /*16a30*/  IMAD.SHL.U32 R9, R9, 0x2, RZ ;  /* 0x0000000209097824 */ /* 0x000fc600078e00ff */
[----:B------:R-:W-:Y:S02]  /*16a40*/  LOP3.LUT R21, R21, 0x38, RZ, 0xc0, !PT ;  /* 0x0000003815157812 */ /* 0x000fe400078ec0ff */
[----:B------:R-:W-:Y:S02]  /*16a50*/  LOP3.LUT R22, R22, 0xffffff7f, RZ, 0xc0, !PT ;  /* 0xffffff7f16167812 */ /* 0x000fe400078ec0ff */
[C---:B------:R-:W-:Y:S02]  /*16a60*/  LOP3.LUT R33, R21.reuse, 0x80, RZ, 0xfc, !PT ;  /* 0x0000008015217812 */ /* 0x040fe400078efcff */
[----:B------:R-:W-:Y:S02]  /*16a70*/  LOP3.LUT R21, R21, 0xc0, RZ, 0xfc, !PT ;  /* 0x000000c015157812 */ /* 0x000fe400078efcff */
[----:B------:R-:W-:Y:S02]  /*16a80*/  @P1 LOP3.LUT R22, R22, 0x80, RZ, 0xfc, !PT ;  /* 0x0000008016161812 */ /* 0x000fe400078efcff */
[----:B------:R-:W-:-:S02]  /*16a90*/  LOP3.LUT R9, R9, 0x2, R4, 0xe2, !PT ;  /* 0x0000000209097812 */ /* 0x000fc400078ee204 */
[----:B------:R-:W-:Y:S01]  /*16aa0*/  ISETP.GE.AND P2, PT, R33, UR4, PT ;  /* 0x0000000421007c0c */ /* 0x000fe2000bf46270 */
[----:B------:R-:W1:Y:S01]  /*16ab0*/  @!P0 LDC.64 R4, c[0x0][0x418] ;  /* 0x00010600ff048b82 */ /* 0x000e620000000a00 */
[----:B------:R-:W-:Y:S02]  /*16ac0*/  ISETP.GE.AND P1, PT, R21, UR4, PT ;  /* 0x0000000415007c0c */ /* 0x000fe4000bf26270 */
[----:B------:R-:W-:Y:S02]  /*16ad0*/  SEL R6, RZ, 0x4, P2 ;  /* 0x00000004ff067807 */ /* 0x000fe40001000000 */
[----:B------:R-:W-:-:S04]  /*16ae0*/  SEL R7, RZ, 0x8, P1 ;  /* 0x00000008ff077807 */ /* 0x000fc80000800000 */
[----:B------:R-:W-:Y:S01]  /*16af0*/  LOP3.LUT R9, R7, R9, R6, 0xfe, !PT ;  /* 0x0000000907097212 */ /* 0x000fe200078efe06 */
[--C-:B------:R-:W-:Y:S01]  /*16b00*/  @!P0 IMAD.MOV.U32 R6, RZ, RZ, R8.reuse ;  /* 0x000000ffff068224 */ /* 0x100fe200078e0008 */
[----:B------:R-:W-:Y:S02]  /*16b10*/  @!P0 SHF.R.S32.HI R7, RZ, 0x1f, R8 ;  /* 0x0000001fff078819 */ /* 0x000fe40000011408 */
[----:B------:R-:W-:-:S04]  /*16b20*/  LOP3.LUT R22, R22, 0xffffffdf, RZ, 0xc0, !PT ;  /* 0xffffffdf16167812 */ /* 0x000fc800078ec0ff */
[----:B------:R-:W-:-:S04]  /*16b30*/  @P2 LOP3.LUT R22, R22, 0x20, RZ, 0xfc, !PT ;  /* 0x0000002016162812 */ /* 0x000fc800078efcff */
[----:B------:R-:W-:-:S04]  /*16b40*/  LOP3.LUT R22, R22, 0xffffffef, RZ, 0xc0, !PT ;  /* 0xffffffef16167812 */ /* 0x000fc800078ec0ff */
[----:B------:R-:W-:Y:S02]  /*16b50*/  @P1 LOP3.LUT R22, R22, 0x10, RZ, 0xfc, !PT ;  /* 0x0000001016161812 */ /* 0x000fe400078efcff */
[----:B-----5:R-:W-:Y:S01]  /*16b60*/  SHF.R.S32.HI R35, RZ, 0x1f, R32 ;  /* 0x0000001fff237819 */ /* 0x020fe20000011420 */
[----:B0-----:R-:W-:-:S04]  /*16b70*/  @!P0 IMAD.WIDE.U32 R6, R32, R2, R6 ;  /* 0x0000000220068225 */ /* 0x001fc800078e0006 */
[----:B------:R-:W-:-:S04]  /*16b80*/  @!P0 IMAD R2, R35, R2, RZ ;  /* 0x0000000223028224 */ /* 0x000fc800078e02ff */
[----:B------:R-:W-:Y:S01]  /*16b90*/  @!P0 IMAD R3, R32, R3, R2 ;  /* 0x0000000320038224 */ /* 0x000fe200078e0202 */
[----:B-1----:R-:W-:-:S03]  /*16ba0*/  @!P0 LEA R4, P1, R6, R4, 0x2 ;  /* 0x0000000406048211 */ /* 0x002fc600078210ff */
[----:B------:R-:W-:Y:S02]  /*16bb0*/  @!P0 IMAD.IADD R3, R7, 0x1, R3 ;  /* 0x0000000107038824 */ /* 0x000fe400078e0203 */
[----:B------:R-:W-:-:S03]  /*16bc0*/  IMAD.MOV.U32 R2, RZ, RZ, RZ ;  /* 0x000000ffff027224 */ /* 0x000fc600078e00ff */
[----:B------:R-:W-:-:S05]  /*16bd0*/  @!P0 LEA.HI.X R5, R6, R5, R3, 0x2, P1 ;  /* 0x0000000506058211 */ /* 0x000fca00008f1403 */
[----:B------:R0:W2:Y:S01]  /*16be0*/  @!P0 LDG.E R2, desc[UR40][R4.64] ;  /* 0x0000002804028981 */ /* 0x0000a2000c1e1900 */
[----:B------:R-:W1:Y:S01]  /*16bf0*/  S2R R21, SR_TID.X ;  /* 0x0000000000157919 */ /* 0x000e620000002100 */
[----:B------:R-:W-:Y:S01]  /*16c00*/  LOP3.LUT R13, R11, 0x1c0, RZ, 0xfc, !PT ;  /* 0x000001c00b0d7812 */ /* 0x000fe200078efcff */
[----:B-1----:R-:W-:-:S05]  /*16c10*/  IMAD.SHL.U32 R21, R21, 0x8, RZ ;  /* 0x0000000815157824 */ /* 0x002fca00078e00ff */
[----:B------:R-:W-:-:S04]  /*16c20*/  LOP3.LUT R21, R21, 0x38, RZ, 0xc0, !PT ;  /* 0x0000003815157812 */ /* 0x000fc800078ec0ff */
[----:B------:R-:W-:-:S04]  /*16c30*/  LOP3.LUT R12, R21, 0x180, RZ, 0xfc, !PT ;  /* 0x00000180150c7812 */ /* 0x000fc800078efcff */
[----:B------:R-:W-:Y:S02]  /*16c40*/  ISETP.GE.AND P0, PT, R12, UR4, PT ;  /* 0x000000040c007c0c */ /* 0x000fe4000bf06270 */
[C---:B------:R-:W-:Y:S02]  /*16c50*/  LOP3.LUT R12, R11.reuse, 0x100, RZ, 0xfc, !PT ;  /* 0x000001000b0c7812 */ /* 0x040fe400078efcff */
[----:B------:R-:W-:Y:S02]  /*16c60*/  LOP3.LUT R11, R11, 0x140, RZ, 0xfc, !PT ;  /* 0x000001400b0b7812 */ /* 0x000fe400078efcff */
[----:B------:R-:W-:Y:S02]  /*16c70*/  ISETP.GE.AND P3, PT, R12, UR4, PT ;  /* 0x000000040c007c0c */ /* 0x000fe4000bf66270 */
[----:B------:R-:W-:Y:S02]  /*16c80*/  ISETP.GE.AND P2, PT, R11, UR4, PT ;  /* 0x000000040b007c0c */ /* 0x000fe4000bf46270 */
[----:B------:R-:W-:-:S02]  /*16c90*/  SEL R3, RZ, 0x10, P3 ;  /* 0x00000010ff037807 */ /* 0x000fc40001800000 */
[----:B0-----:R-:W-:-:S04]  /*16ca0*/  SEL R4, RZ, 0x20, P2 ;  /* 0x00000020ff047807 */ /* 0x001fc80001000000 */
[----:B------:R-:W-:Y:S02]  /*16cb0*/  LOP3.LUT R3, R4, R9, R3, 0xfe, !PT ;  /* 0x0000000904037212 */ /* 0x000fe400078efe03 */
[----:B------:R-:W-:-:S04]  /*16cc0*/  LOP3.LUT R22, R22, 0xfffffff7, RZ, 0xc0, !PT ;  /* 0xfffffff716167812 */ /* 0x000fc800078ec0ff */
[----:B------:R-:W-:-:S04]  /*16cd0*/  @P3 LOP3.LUT R22, R22, 0x8, RZ, 0xfc, !PT ;  /* 0x0000000816163812 */ /* 0x000fc800078efcff */
[----:B------:R-:W-:-:S04]  /*16ce0*/  LOP3.LUT R22, R22, 0xfffffffb, RZ, 0xc0, !PT ;  /* 0xfffffffb16167812 */ /* 0x000fc800078ec0ff */
[----:B------:R-:W-:Y:S01]  /*16cf0*/  @P2 LOP3.LUT R22, R22, 0x4, RZ, 0xfc, !PT ;  /* 0x0000000416162812 */ /* 0x000fe200078efcff */
[----:B--2---:R0:W-:Y:S02]  /*16d00*/  STL [R1+0x4], R2 ;  /* 0x0000040201007387 */ /* 0x0041e40000100800 */
[----:B0-----:R-:W-:-:S04]  /*16d10*/  SEL R2, RZ, 0x40, P0 ;  /* 0x00000040ff027807 */ /* 0x001fc80000000000 */
[----:B------:R-:W-:Y:S01]  /*16d20*/  LOP3.LUT R5, R3, R2, RZ, 0xfc, !PT ;  /* 0x0000000203057212 */ /* 0x000fe200078efcff */
[----:B------:R-:W-:-:S04]  /*16d30*/  IMAD.MOV R2, RZ, RZ, -R8 ;  /* 0x000000ffff027224 */ /* 0x000fc800078e0a08 */
[----:B------:R-:W-:Y:S01]  /*16d40*/  IMAD R0, R10, R2, R0 ;  /* 0x000000020a007224 */ /* 0x000fe200078e0200 */
[----:B------:R0:W-:Y:S04]  /*16d50*/  STL [R1+0x44], R5 ;  /* 0x0000440501007387 */ /* 0x0001e80000100800 */
[----:B------:R0:W-:Y:S01]  /*16d60*/  STL [R1+0xc], R0 ;  /* 0x00000c0001007387 */ /* 0x0001e20000100800 */
[----:B------:R-:W-:Y:S01]  /*16d70*/  ISETP.GE.AND P0, PT, R13, UR4, PT ;  /* 0x000000040d007c0c */ /* 0x000fe2000bf06270 */
[----:B------:R-:W-:-:S03]  /*16d80*/  UMOV UR4, 0xffffffff ;  /* 0xffffffff00047882 */ /* 0x000fc60000000000 */
[----:B------:R-:W-:Y:S01]  /*16d90*/  SEL R33, RZ, 0x80, P0 ;  /* 0x00000080ff217807 */ /* 0x000fe20000000000 */
[----:B------:R-:W-:Y:S08]  /*16da0*/  BRA.DIV UR4, `(.L_x_1423) ;  /* 0x0000005604a87947 */ /* 0x000ff0000b800000 */
.L_x_1533:
[----:B0-----:R-:W2:Y:S01]  /*16db0*/  LDL R0, [R1+0x4c] ;  /* 0x00004c0001007983 */ /* 0x001ea20000100800 */
[----:B------:R-:W-:Y:S02]  /*16dc0*/  ISETP.GT.U32.AND P1, PT, R20, 0x3f, PT ;  /* 0x0000003f1400780c */ /* 0x000fe40003f24070 */
[----:B------:R-:W-:Y:S02]  /*16dd0*/  LOP3.LUT R22, R22, 0xfffffeff, RZ, 0xc0, !PT ;  /* 0xfffffeff16167812 */ /* 0x000fe400078ec0ff */
[----:B------:R-:W-:Y:S02]  /*16de0*/  LOP3.LUT R33, R5, R33, RZ, 0xfc, !PT ;  /* 0x0000002105217212 */ /* 0x000fe400078efcff */
[----:B------:R-:W-:Y:S02]  /*16df0*/  LOP3.LUT R22, R22, 0xfffffffe, RZ, 0xc0, !PT ;  /* 0xfffffffe16167812 */ /* 0x000fe400078ec0ff */
[----:B------:R-:W-:-:S05]  /*16e00*/  SHF.R.S32.HI R30, RZ, 0x1f, R18 ;  /* 0x0000001fff1e7819 */ /* 0x000fca0000011412 */
[----:B------:R-:W-:Y:S02]  /*16e10*/  @P1 LOP3.LUT R22, R22, 0x1, RZ, 0xfc, !PT ;  /* 0x0000000116161812 */ /* 0x000fe400078efcff */
[----:B--2---:R-:W-:-:S13]  /*16e20*/  ISETP.NE.AND P0, PT, R0, 0x3, PT ;  /* 0x000000030000780c */ /* 0x004fda0003f05270 */
[----:B------:R-:W-:Y:S01]  /*16e30*/  @P0 LOP3.LUT R22, R22, 0x100, RZ, 0xfc, !PT ;  /* 0x0000010016160812 */ /* 0x000fe200078efcff */
[----:B------:R-:W-:Y:S06]  /*16e40*/  @!P0 BRA `(.L_x_1424) ;  /* 0x0000000000048947 */ /* 0x000fec0003800000 */
[----:B------:R-:W-:Y:S01]  /*16e50*/  BPT.TRAP 0x1 ;  /* 0x000000040000795c */ /* 0x000fe20000300000 */
.L_x_1424:
[----:B------:R-:W-:Y:S01]  /*16e60*/  IMAD R27, R25, 0x8, R23 ;  /* 0x00000008191b7824 */ /* 0x000fe200078e0217 */
[----:B------:R-:W-:Y:S01]  /*16e70*/  SHF.L.U32 R0, R28, 0x1f, RZ ;  /* 0x0000001f1c007819 */ /* 0x000fe200000006ff */
[----:B------:R-:W-:Y:S03]  /*16e80*/  BSSY B0, `(.L_x_1425) ;  /* 0x0000003000007945 */ /* 0x000fe60003800000 */
[----:B------:R-:W0:Y:S02]  /*16e90*/  SYNCS.PHASECHK.TRANS64.TRYWAIT P0, [R27+URZ+0x38840], R0 ;  /* 0x038840001b0075a7 */ /* 0x000e24000800017f */
[----:B0-----:R-:W-:Y:S05]  /*16ea0*/  @!P0 BRA `(.L_x_1426) ;  /* 0x00000054009c8947 */ /* 0x001fea0003800000 */
.L_x_1534:
[----:B------:R-:W-:Y:S05]  /*16eb0*/  BSYNC B0 ;  /* 0x0000000000007941 */ /* 0x000fea0003800000 */
.L_x_1425:
[----:B------:R-:W0:Y:S01]  /*16ec0*/  LDL R2, [R1+0xc] ;  /* 0x00000c0001027983 */ /* 0x000e220000100800 */
[----:B------:R-:W-:-:S03]  /*16ed0*/  ULDC.64 UR4, c[0x0][0x300] ;  /* 0x0000c00000047ab9 */ /* 0x000fc60000000a00 */
[----:B------:R-:W2:Y:S04]  /*16ee0*/  LDL R4, [R1+0x4] ;  /* 0x0000040001047983 */ /* 0x000ea80000100800 */
[----:B------:R-:W3:Y:S01]  /*16ef0*/  LDL R6, [R1+0x10] ;  /* 0x0000100001067983 */ /* 0x000ee20000100800 */
[----:B------:R-:W-:Y:S01]  /*16f00*/  LOP3.LUT R22, R22, 0xfffffffd, RZ, 0xc0, !PT ;  /* 0xfffffffd16167812 */ /* 0x000fe200078ec0ff */
[----:B------:R-:W1:Y:S02]  /*16f10*/  S2R R7, SR_TID.X ;  /* 0x0000000000077919 */ /* 0x000e640000002100 */
[----:B-1----:R-:W-:-:S05]  /*16f20*/  IMAD.SHL.U32 R7, R7, 0x8, RZ ;  /* 0x0000000807077824 */ /* 0x002fca00078e00ff */
[----:B------:R-:W-:Y:S02]  /*16f30*/  LOP3.LUT R7, R7, 0x38, RZ, 0xc0, !PT ;  /* 0x0000003807077812 */ /* 0x000fe400078ec0ff */
[----:B0-----:R-:W-:Y:S02]  /*16f40*/  SHF.R.S32.HI R0, RZ, 0x1f, R2 ;  /* 0x0000001fff007819 */ /* 0x001fe40000011402 */
[----:B--2---:R-:W-:-:S03]  /*16f50*/  SHF.R.S32.HI R5, RZ, 0x1f, R4 ;  /* 0x0000001fff057819 */ /* 0x004fc60000011404 */
        /* <DEDUP_REMOVED lines=10> */
[----:B------:R-:W-:Y:S01]  /*17000*/  ULDC.64 UR4, c[0x0][0x308] ;  /* 0x0000c20000047ab9 */ /* 0x000fe20000000a00 */
[----:B------:R-:W0:Y:S02]  /*17010*/  S2R R4, SR_TID.X ;  /* 0x0000000000047919 */ /* 0x000e240000002100 */
[----:B------:R-:W-:Y:S02]  /*17020*/  IMAD.IADD R3, R3, 0x1, R0 ;  /* 0x0000000103037824 */ /* 0x000fe400078e0200 */
[----:B------:R-:W-:Y:S02]  /*17030*/  IMAD R0, R30, UR4, RZ ;  /* 0x000000041e007c24 */ /* 0x000fe4000f8e02ff */
[----:B------:R-:W-:-:S04]  /*17040*/  IMAD.WIDE.U32 R2, R18, UR4, R2 ;  /* 0x0000000412027c25 */ /* 0x000fc8000f8e0002 */
[----:B------:R-:W-:Y:S01]  /*17050*/  IMAD R0, R18, UR5, R0 ;  /* 0x0000000512007c24 */ /* 0x000fe2000f8e0200 */
[----:B------:R-:W-:Y:S01]  /*17060*/  ULDC.64 UR4, c[0x0][0x2e8] ;  /* 0x0000ba0000047ab9 */ /* 0x000fe20000000a00 */
[----:B0-----:R-:W-:-:S04]  /*17070*/  LOP3.LUT R4, R4, 0x7f, RZ, 0xc0, !PT ;  /* 0x0000007f04047812 */ /* 0x001fc800078ec0ff */
[----:B-1----:R-:W-:Y:S01]  /*17080*/  SHF.R.U32.HI R5, RZ, 0x3, R4 ;  /* 0x00000003ff057819 */ /* 0x002fe20000011604 */
[----:B------:R-:W-:Y:S01]  /*17090*/  IMAD.IADD R4, R3, 0x1, R0 ;  /* 0x0000000103047824 */ /* 0x000fe200078e0200 */
[C---:B------:R-:W-:Y:S01]  /*170a0*/  LEA R0, P0, R2.reuse, UR4, 0x1 ;  /* 0x0000000402007c11 */ /* 0x040fe2000f8008ff */
[----:B------:R-:W-:Y:S01]  /*170b0*/  ULDC UR4, c[0x0][0x2f4] ;  /* 0x0000bd0000047ab9 */ /* 0x000fe20000000800 */
[----:B---3--:R-:W-:Y:S01]  /*170c0*/  IADD3 R31, -R5, R6, -R31 ;  /* 0x00000006051f7210 */ /* 0x008fe20007ffe91f */
        /* <DEDUP_REMOVED lines=39> */
.L_x_1544:
        /* <DEDUP_REMOVED lines=10> */
.L_x_1428:
[----:B------:R-:W-:Y:S02]  /*173e0*/  PLOP3.LUT P1, PT, P1, P0, PT, 0xa2, 0x0 ;  /* 0x000000000000781c */ /* 0x000fe40000f21472 */
[----:B------:R-:W-:-:S08]  /*173f0*/  @P0 R2UR P1, UR4, R27 ;  /* 0x000000001b0402ca */ /* 0x000fd00000020000 */
[----:B------:R-:W-:-:S05]  /*17400*/  @P0 PLOP3.LUT P0, PT, P1, PT, PT, 0x80, 0x0 ;  /* 0x000000000000081c */ /* 0x000fca0000f0f070 */
[----:B------:R-:W-:Y:S01]  /*17410*/  @!P1 SYNCS.ARRIVE.TRANS64.RED.A0T1 RZ, [UR4+0x38830], RZ ;  /* 0x038830ffffff99a7 */ /* 0x000fe20008200404 */
[----:B------:R-:W-:Y:S07]  /*17420*/  @!P1 ARRIVES.LDGSTSBAR.64.TRANSCNT [UR4+0x38830] ;  /* 0x03883000ff0099b0 */ /* 0x000fee0008000a84 */
[----:B------:R-:W-:Y:S05]  /*17430*/  @P0 BRA.U.ANY `(.L_x_1428) ;  /* 0xfffffffd00e80947 */ /* 0x000fea000393ffff */
[----:B------:R-:W-:Y:S01]  /*17440*/  NOP ;  /* 0x0000000000007918 */ /* 0x000fe20000000000 */
[----:B------:R-:W2:Y:S02]  /*17450*/  LDL R0, [R1+0x4c] ;  /* 0x00004c0001007983 */ /* 0x000ea40000100800 */
[----:B--2---:R-:W-:-:S13]  /*17460*/  ISETP.NE.AND P2, PT, R0, 0x3, PT ;  /* 0x000000030000780c */ /* 0x004fda0003f45270 */
[----:B------:R-:W-:Y:S05]  /*17470*/  @!P2 BRA `(.L_x_1429) ;  /* 0x000000000004a947 */ /* 0x000fea0003800000 */
[----:B------:R-:W-:Y:S01]  /*17480*/  BPT.TRAP 0x1 ;  /* 0x000000040000795c */ /* 0x000fe20000300000 */
.L_x_1429:
[----:B------:R1:W5:Y:S01]  /*17490*/  LDL.LU R0, [R1+0x20] ;  /* 0x0000200001007983 */ /* 0x0003620000300800 */
[----:B------:R1:W-:Y:S03]  /*174a0*/  SYNCS.ARRIVE.TRANS64.A1T0 RZ, [R27+URZ+0x38830], RZ ;  /* 0x038830ff1bff79a7 */ /* 0x0003e6000810003f */
[----:B0-----:R1:W5:Y:S02]  /*174b0*/  LDL R2, [R1] ;  /* 0x0000000001027983 */ /* 0x0013640000100800 */
[----:B------:R-:W-:Y:S05]  /*174c0*/  WARPSYNC.ALL ;  /* 0x0000000000007948 */ /* 0x000fea0003800000 */
[----:B------:R-:W-:Y:S01]  /*174d0*/  ULDC.64 UR4, c[0x0][0xaf8] ;  /* 0x0002be0000047ab9 */ /* 0x000fe20000000a00 */
[----:B------:R-:W-:Y:S01]  /*174e0*/  BSSY B6, `(.L_x_1430) ;  /* 0x000001d000067945 */ /* 0x000fe20003800000 */
[----:B------:R-:W-:Y:S01]  /*174f0*/  BAR.SYNC.DEFER_BLOCKING 0x8, 0x100 ;  /* 0x0204000000007b1d */ /* 0x000fe20000010000 */
[----:B------:R-:W-:-:S04]  /*17500*/  ISETP.NE.U32.AND P0, PT, RZ, UR4, PT ;  /* 0x00000004ff007c0c */ /* 0x000fc8000bf05070 */
[----:B------:R-:W-:-:S04]  /*17510*/  ISETP.NE.AND.EX P0, PT, RZ, UR5, PT, P0 ;  /* 0x00000005ff007c0c */ /* 0x000fc8000bf05300 */
[----:B------:R-:W-:-:S05]  /*17520*/  SEL R4, R37, RZ, !P0 ;  /* 0x000000ff25047207 */ /* 0x000fca0004000000 */
[----:B------:R0:W-:Y:S01]  /*17530*/  STL [R1+0x14], R4 ;  /* 0x0000140401007387 */ /* 0x0001e20000100800 */
[----:B-----5:R-:W-:Y:S01]  /*17540*/  SEL R3, R0, RZ, !P0 ;  /* 0x000000ff00037207 */ /* 0x020fe20004000000 */
[----:B------:R-:W-:-:S04]  /*17550*/  VIADD R0, R23, 0x20400 ;  /* 0x0002040017007836 */ /* 0x000fc80000000000 */
[----:B------:R0:W-:Y:S01]  /*17560*/  STL [R1+0x30], R3 ;  /* 0x0000300301007387 */ /* 0x0001e20000100800 */
[----:B------:R-:W-:Y:S02]  /*17570*/  LOP3.LUT P0, RZ, R0, 0x3ff, RZ, 0xc0, !PT ;  /* 0x000003ff00ff7812 */ /* 0x000fe4000780c0ff */
[----:B------:R-:W-:-:S05]  /*17580*/  SHF.R.S32.HI R0, RZ, 0x1f, R2 ;  /* 0x0000001fff007819 */ /* 0x000fca0000011402 */
[----:B------:R0:W-:Y:S06]  /*17590*/  STL [R1+0x2c], R0 ;  /* 0x00002c0001007387 */ /* 0x0001ec0000100800 */
[----:B------:R-:W-:Y:S05]  /*175a0*/  @!P0 BRA `(.L_x_1431) ;  /* 0x0000000000408947 */ /* 0x000fea0003800000 */
[----:B------:R-:W-:Y:S01]  /*175b0*/  MOV R2, 0x0 ;  /* 0x0000000000027802 */ /* 0x000fe20000000f00 */
[----:B------:R-:W-:Y:S01]  /*175c0*/  ULDC.64 UR4, c[0x4][0x90] ;  /* 0x0100240000047ab9 */ /* 0x000fe20000000a00 */
[----:B------:R-:W-:Y:S01]  /*175d0*/  ULDC.64 UR6, c[0x4][0x98] ;  /* 0x0100260000067ab9 */ /* 0x000fe20000000a00 */
[----:B------:R-:W-:Y:S01]  /*175e0*/  ULDC.64 UR8, c[0x4][0x20] ;  /* 0x0100080000087ab9 */ /* 0x000fe20000000a00 */
[----:B0-----:R-:W-:Y:S02]  /*175f0*/  IMAD.U32 R4, RZ, RZ, UR4 ;  /* 0x00000004ff047e24 */ /* 0x001fe4000f8e00ff */
        /* <DEDUP_REMOVED lines=11> */
.L_x_1431:
[----:B------:R-:W-:Y:S05]  /*176b0*/  BSYNC B6 ;  /* 0x0000000000067941 */ /* 0x000fea0003800000 */
.L_x_1430:
[----:B------:R-:W2:Y:S01]  /*176c0*/  LDL R20, [R1+0x30] ;  /* 0x0000300001147983 */ /* 0x000ea20000100800 */
[----:B------:R-:W3:Y:S01]  /*176d0*/  LDC R6, c[0x0][0x448] ;  /* 0x00011200ff067b82 */ /* 0x000ee20000000800 */
[----:B------:R-:W-:Y:S02]  /*176e0*/  ULDC.64 UR4, c[0x0][0x298] ;  /* 0x0000a60000047ab9 */ /* 0x000fe40000000a00 */
[----:B0-----:R-:W4:Y:S04]  /*176f0*/  LDL R4, [R1+0x2c] ;  /* 0x00002c0001047983 */ /* 0x001f280000100800 */
[----:B------:R-:W4:Y:S04]  /*17700*/  LDL R5, [R1] ;  /* 0x0000000001057983 */ /* 0x000f280000100800 */
[----:B------:R0:W5:Y:S01]  /*17710*/  LDL R9, [R1+0x1c] ;  /* 0x00001c0001097983 */ /* 0x0001620000100800 */
[----:B------:R-:W1:Y:S01]  /*17720*/  S2R R2, SR_TID.X ;  /* 0x0000000000027919 */ /* 0x000e620000002100 */
[----:B------:R-:W0:Y:S01]  /*17730*/  S2R R0, SR_TID.X ;  /* 0x0000000000007919 */ /* 0x000e220000002100 */
[----:B---3--:R-:W-:-:S13]  /*17740*/  ISETP.NE.AND P0, PT, R6, 0x1, PT ;  /* 0x000000010600780c */ /* 0x008fda0003f05270 */
[----:B------:R-:W3:Y:S01]  /*17750*/  @P0 LDC R3, c[0x0][0x450] ;  /* 0x00011400ff030b82 */ /* 0x000ee20000000800 */
[----:B-1----:R-:W-:-:S04]  /*17760*/  LOP3.LUT R2, R2, 0x7f, RZ, 0xc0, !PT ;  /* 0x0000007f02027812 */ /* 0x002fc800078ec0ff */
[----:B------:R-:W-:Y:S01]  /*17770*/  SHF.R.U32.HI R2, RZ, 0x3, R2 ;  /* 0x00000003ff027819 */ /* 0x000fe20000011602 */
[----:B0-----:R-:W-:Y:S02]  /*17780*/  IMAD.SHL.U32 R0, R0, 0x10, RZ ;  /* 0x0000001000007824 */ /* 0x001fe400078e00ff */
[----:B--2---:R-:W-:Y:S02]  /*17790*/  IMAD.MOV.U32 R21, RZ, RZ, R20 ;  /* 0x000000ffff157224 */ /* 0x004fe400078e0014 */
[----:B------:R-:W2:Y:S01]  /*177a0*/  LDL R20, [R1+0x14] ;  /* 0x0000140001147983 */ /* 0x000ea20000100800 */
[----:B------:R-:W-:Y:S02]  /*177b0*/  LOP3.LUT R0, R2, 0x70, R0, 0xf8, !PT ;  /* 0x0000007002007812 */ /* 0x000fe400078ef800 */
[----:B------:R-:W0:Y:S03]  /*177c0*/  @P0 LDC R2, c[0x0][0x44c] ;  /* 0x00011300ff020b82 */ /* 0x000e260000000800 */
[----:B------:R-:W-:-:S02]  /*177d0*/  IMAD R37, R17, 0x40, R0 ;  /* 0x0000004011257824 */ /* 0x000fc400078e0200 */
[----:B----4-:R-:W-:Y:S02]  /*177e0*/  IMAD R4, R4, UR4, RZ ;  /* 0x0000000404047c24 */ /* 0x010fe4000f8e02ff */
[----:B------:R-:W-:Y:S02]  /*177f0*/  IMAD.MOV.U32 R0, RZ, RZ, R37 ;  /* 0x000000ffff007224 */ /* 0x000fe400078e0025 */
[----:B------:R-:W-:Y:S02]  /*17800*/  IMAD R4, R5, UR5, R4 ;  /* 0x0000000505047c24 */ /* 0x000fe4000f8e0204 */
[----:B0-----:R-:W-:-:S05]  /*17810*/  @P0 IMAD.HI.U32 R2, R37, R2, RZ ;  /* 0x0000000225020227 */ /* 0x001fca00078e00ff */
[----:B---3--:R-:W-:Y:S01]  /*17820*/  @P0 SHF.R.U32.HI R0, RZ, R3, R2 ;  /* 0x00000003ff000219 */ /* 0x008fe20000011602 */
        /* <DEDUP_REMOVED lines=8> */
[----:B------:R-:W-:Y:S01]  /*178b0*/  IMAD R4, R21, UR4, RZ ;  /* 0x0000000415047c24 */ /* 0x000fe2000f8e02ff */
[----:B------:R-:W0:Y:S02]  /*178c0*/  S2R R7, SR_TID.X ;  /* 0x0000000000077919 */ /* 0x000e240000002100 */
[----:B0-----:R-:W-:-:S05]  /*178d0*/  IMAD.SHL.U32 R7, R7, 0x8, RZ ;  /* 0x0000000807077824 */ /* 0x001fca00078e00ff */
[----:B------:R-:W-:Y:S01]  /*178e0*/  LOP3.LUT R7, R7, 0x38, RZ, 0xc0, !PT ;  /* 0x0000003807077812 */ /* 0x000fe200078ec0ff */
[C---:B--2---:R-:W-:Y:S02]  /*178f0*/  IMAD R4, R20.reuse, UR5, R4 ;  /* 0x0000000514047c24 */ /* 0x044fe4000f8e0204 */
[----:B------:R-:W-:Y:S01]  /*17900*/  IMAD.WIDE.U32 R2, R20, UR4, R2 ;  /* 0x0000000414027c25 */ /* 0x000fe2000f8e0002 */
[----:B------:R-:W-:-:S03]  /*17910*/  ULDC.64 UR4, c[0x0][0x2d0] ;  /* 0x0000b40000047ab9 */ /* 0x000fc60000000a00 */
[----:B------:R-:W-:Y:S01]  /*17920*/  IMAD.IADD R3, R3, 0x1, R4 ;  /* 0x0000000103037824 */ /* 0x000fe200078e0204 */
[----:B------:R-:W-:Y:S01]  /*17930*/  SHF.R.S32.HI R4, RZ, 0x1f, R0 ;  /* 0x0000001fff047819 */ /* 0x000fe20000011400 */
[----:B------:R-:W0:Y:S04]  /*17940*/  S2R R20, SR_TID.X ;  /* 0x0000000000147919 */ /* 0x000e280000002100 */
        /* <DEDUP_REMOVED lines=15> */
[----:B0-----:R-:W-:-:S03]  /*17a40*/  LOP3.LUT R20, R20, 0x7f, RZ, 0xc0, !PT ;  /* 0x0000007f14147812 */ /* 0x001fc600078ec0ff */
[----:B------:R-:W-:Y:S01]  /*17a50*/  LEA.HI.X R3, R2, UR5, R3, 0x1, P0 ;  /* 0x0000000502037c11 */ /* 0x000fe200080f0c03 */
[----:B------:R-:W-:Y:S01]  /*17a60*/  UMOV UR5, 0xffffffff ;  /* 0xffffffff00057882 */ /* 0x000fe20000000000 */
[----:B------:R-:W-:Y:S02]  /*17a70*/  ISETP.GE.AND P1, PT, R7, UR4, PT ;  /* 0x0000000407007c0c */ /* 0x000fe4000bf26270 */
[----:B------:R-:W-:Y:S01]  /*17a80*/  SHF.R.U32.HI R8, RZ, 0x3, R20 ;  /* 0x00000003ff087819 */ /* 0x000fe20000011614 */
[----:B------:R-:W-:Y:S10]  /*17a90*/  BRA.DIV UR5, `(.L_x_1432) ;  /* 0x0000005205047947 */ /* 0x000ff4000b800000 */
[----:B------:R-:W0:Y:S01]  /*17aa0*/  SHFL.IDX PT, R4, R0, RZ, 0x181f ;  /* 0x00181fff00047589 */ /* 0x000e2200000e0000 */
[----:B-----5:R-:W-:Y:S02]  /*17ab0*/  IMAD R2, R9, R6, RZ ;  /* 0x0000000609027224 */ /* 0x020fe400078e02ff */
[----:B------:R-:W-:Y:S01]  /*17ac0*/  IMAD R17, R17, 0x40, R8 ;  /* 0x0000004011117824 */ /* 0x000fe200078e0208 */
[----:B------:R-:W1:Y:S03]  /*17ad0*/  SHFL.IDX PT, R5, R3, RZ, 0x181f ;  /* 0x00181fff03057589 */ /* 0x000e6600000e0000 */
[C---:B------:R-:W-:Y:S01]  /*17ae0*/  VIADD R6, R17.reuse, 0x10 ;  /* 0x0000001011067836 */ /* 0x040fe20000000000 */
[C---:B------:R-:W-:Y:S01]  /*17af0*/  ISETP.GE.AND P0, PT, R17.reuse, R2, PT ;  /* 0x000000021100720c */ /* 0x040fe20003f06270 */
[----:B------:R-:W-:-:S03]  /*17b00*/  VIADD R8, R17, 0x20 ;  /* 0x0000002011087836 */ /* 0x000fc60000000000 */
[----:B------:R-:W-:Y:S04]  /*17b10*/  STL [R1+0x20], R6 ;  /* 0x0000200601007387 */ /* 0x000fe80000100800 */
[----:B------:R-:W-:Y:S05]  /*17b20*/  STL [R1+0x24], R8 ;  /* 0x0000240801007387 */ /* 0x000fea0000100800 */
[----:B0-----:R-:W-:-:S05]  /*17b30*/  @!P0 LEA R4, P2, R7, R4, 0x1 ;  /* 0x0000000407048211 */ /* 0x001fca00078408ff */
[----:B-1----:R-:W-:-:S05]  /*17b40*/  @!P0 IMAD.X R5, RZ, RZ, R5, P2 ;  /* 0x000000ffff058224 */ /* 0x002fca00010e0605 */
[----:B------:R-:W-:Y:S01]  /*17b50*/  @!PT LDS RZ, [RZ] ;  /* 0x00000000fffff984 */ /* 0x000fe20000000800 */
[----:B------:R0:W-:Y:S01]  /*17b60*/  @!P0 LDGSTS.E.BYPASS.LTC128B.128 [R26+0x20400], desc[UR40][R4.64], !P1 ;  /* 0x20400000041a8fae */ /* 0x0001e2000c901d68 */
[----:B------:R-:W-:-:S03]  /*17b70*/  ISETP.GE.AND P0, PT, R6, R2, PT ;  /* 0x000000020600720c */ /* 0x000fc60003f06270 */
[----:B------:R-:W-:Y:S04]  /*17b80*/  SHFL.IDX PT, R6, R3, 0x2, 0x181f ;  /* 0x00581f0003067f89 */ /* 0x000fe800000e0000 */
[----:B0-----:R-:W0:Y:S04]  /*17b90*/  SHFL.IDX PT, R5, R0, 0x1, 0x181f ;  /* 0x00381f0000057f89 */ /* 0x001e2800000e0000 */
[----:B------:R-:W1:Y:S04]  /*17ba0*/  SHFL.IDX PT, R4, R3, 0x1, 0x181f ;  /* 0x00381f0003047f89 */ /* 0x000e6800000e0000 */
[----:B------:R-:W-:Y:S01]  /*17bb0*/  SHFL.IDX PT, R3, R3, 0x3, 0x181f ;  /* 0x00781f0003037f89 */ /* 0x000fe200000e0000 */
[----:B0-----:R-:W-:-:S05]  /*17bc0*/  @!P0 LEA R5, P2, R7, R5, 0x1 ;  /* 0x0000000507058211 */ /* 0x001fca00078408ff */
[----:B-1----:R-:W-:-:S05]  /*17bd0*/  @!P0 IMAD.X R4, RZ, RZ, R4, P2 ;  /* 0x000000ffff048224 */ /* 0x002fca00010e0604 */
[----:B------:R-:W-:-:S04]  /*17be0*/  @!P0 LOP3.LUT R5, R5, R4, RZ, 0x3c, !PT ;  /* 0x0000000405058212 */ /* 0x000fc800078e3cff */
[----:B------:R-:W-:-:S04]  /*17bf0*/  @!P0 LOP3.LUT R4, R5, R4, RZ, 0x3c, !PT ;  /* 0x0000000405048212 */ /* 0x000fc800078e3cff */
[----:B------:R-:W-:-:S05]  /*17c00*/  @!P0 LOP3.LUT R5, R5, R4, RZ, 0x3c, !PT ;  /* 0x0000000405058212 */ /* 0x000fca00078e3cff */
[----:B------:R0:W-:Y:S01]  /*17c10*/  @!P0 LDGSTS.E.BYPASS.LTC128B.128 [R26+0x20c00], desc[UR40][R4.64], !P1 ;  /* 0x20c00000041a8fae */ /* 0x0001e2000c901d68 */
[----:B------:R-:W-:-:S03]  /*17c20*/  ISETP.GE.AND P0, PT, R8, R2, PT ;  /* 0x000000020800720c */ /* 0x000fc60003f06270 */
[----:B0-----:R-:W0:Y:S04]  /*17c30*/  SHFL.IDX PT, R4, R0, 0x2, 0x181f ;  /* 0x00581f0000047f89 */ /* 0x001e2800000e0000 */
[----:B------:R-:W1:Y:S06]  /*17c40*/  SHFL.IDX PT, R0, R0, 0x3, 0x181f ;  /* 0x00781f0000007f89 */ /* 0x000e6c00000e0000 */
[----:B0-----:R-:W-:-:S05]  /*17c50*/  @!P0 LEA R5, P2, R7, R4, 0x1 ;  /* 0x0000000407058211 */ /* 0x001fca00078408ff */
[----:B------:R-:W-:-:S05]  /*17c60*/  @!P0 IMAD.X R4, RZ, RZ, R6, P2 ;  /* 0x000000ffff048224 */ /* 0x000fca00010e0606 */
[----:B------:R-:W-:-:S04]  /*17c70*/  @!P0 LOP3.LUT R5, R5, R4, RZ, 0x3c, !PT ;  /* 0x0000000405058212 */ /* 0x000fc800078e3cff */
[----:B------:R-:W-:-:S04]  /*17c80*/  @!P0 LOP3.LUT R4, R5, R4, RZ, 0x3c, !PT ;  /* 0x0000000405048212 */ /* 0x000fc800078e3cff */
[----:B------:R-:W-:-:S05]  /*17c90*/  @!P0 LOP3.LUT R5, R5, R4, RZ, 0x3c, !PT ;  /* 0x0000000405058212 */ /* 0x000fca00078e3cff */
[----:B-1----:R2:W-:Y:S02]  /*17ca0*/  @!P0 LDGSTS.E.BYPASS.LTC128B.128 [R26+0x21400], desc[UR40][R4.64], !P1 ;  /* 0x21400000041a8fae */ /* 0x0025e4000c901d68 */
.L_x_1553:
[----:B0-2---:R-:W-:-:S05]  /*17cb0*/  VIADD R4, R17, 0x30 ;  /* 0x0000003011047836 */ /* 0x005fca0000000000 */
[----:B------:R-:W-:Y:S01]  /*17cc0*/  ISETP.GE.AND P0, PT, R4, R2, PT ;  /* 0x000000020400720c */ /* 0x000fe20003f06270 */
[----:B------:R0:W-:-:S12]  /*17cd0*/  STL [R1+0x34], R4 ;  /* 0x0000340401007387 */ /* 0x0001d80000100800 */
[----:B------:R-:W-:-:S05]  /*17ce0*/  @!P0 LEA R2, P2, R7, R0, 0x1 ;  /* 0x0000000007028211 */ /* 0x000fca00078408ff */
[----:B------:R-:W-:-:S05]  /*17cf0*/  @!P0 IMAD.X R3, RZ, RZ, R3, P2 ;  /* 0x000000ffff038224 */ /* 0x000fca00010e0603 */
[----:B------:R-:W-:Y:S01]  /*17d00*/  @!PT LDS RZ, [RZ] ;  /* 0x00000000fffff984 */ /* 0x000fe20000000800 */
[----:B------:R-:W-:Y:S01]  /*17d10*/  @!PT LDS RZ, [RZ] ;  /* 0x00000000fffff984 */ /* 0x000fe20000000800 */
[----:B------:R-:W-:Y:S01]  /*17d20*/  @!PT LDS RZ, [RZ] ;  /* 0x00000000fffff984 */ /* 0x000fe20000000800 */
[----:B------:R0:W-:Y:S01]  /*17d30*/  @!P0 LDGSTS.E.BYPASS.LTC128B.128 [R26+0x21c00], desc[UR40][R2.64], !P1 ;  /* 0x21c00000021a8fae */ /* 0x0001e2000c901d68 */
[----:B------:R-:W-:Y:S01]  /*17d40*/  PLOP3.LUT P0, PT, PT, PT, PT, 0x80, 0x0 ;  /* 0x000000000000781c */ /* 0x000fe20003f0f070 */
[----:B------:R-:W-:-:S12]  /*17d50*/  NOP ;  /* 0x0000000000007918 */ /* 0x000fd80000000000 */
.L_x_1433:
        /* <DEDUP_REMOVED lines=28> */
.L_x_1435:
[----:B------:R-:W-:Y:S05]  /*17f20*/  BSYNC B6 ;  /* 0x0000000000067941 */ /* 0x000fea0003800000 */
.L_x_1434:
[----:B------:R-:W2:Y:S01]  /*17f30*/  LDL.LU R0, [R1+0x2c] ;  /* 0x00002c0001007983 */ /* 0x000ea20000300800 */
[----:B------:R-:W1:Y:S01]  /*17f40*/  LDC R6, c[0x0][0x448] ;  /* 0x00011200ff067b82 */ /* 0x000e620000000800 */
[----:B------:R-:W-:Y:S02]  /*17f50*/  ULDC.64 UR4, c[0x0][0x398] ;  /* 0x0000e60000047ab9 */ /* 0x000fe40000000a00 */
[----:B0-----:R-:W3:Y:S04]  /*17f60*/  LDL.LU R2, [R1] ;  /* 0x0000000001027983 */ /* 0x001ee80000300800 */
[----:B------:R-:W4:Y:S04]  /*17f70*/  LDL.LU R21, [R1+0x30] ;  /* 0x0000300001157983 */ /* 0x000f280000300800 */
[----:B------:R-:W5:Y:S01]  /*17f80*/  LDL.LU R20, [R1+0x14] ;  /* 0x0000140001147983 */ /* 0x000f620000300800 */
[----:B------:R-:W-:Y:S01]  /*17f90*/  IMAD.MOV.U32 R4, RZ, RZ, R37 ;  /* 0x000000ffff047224 */ /* 0x000fe200078e0025 */
[----:B------:R-:W-:Y:S01]  /*17fa0*/  LOP3.LUT R22, R22, 0xfffff7ff, RZ, 0xc0, !PT ;  /* 0xfffff7ff16167812 */ /* 0x000fe200078ec0ff */
[----:B------:R-:W0:Y:S01]  /*17fb0*/  S2R R8, SR_TID.X ;  /* 0x0000000000087919 */ /* 0x000e220000002100 */
[----:B-1----:R-:W-:-:S13]  /*17fc0*/  ISETP.NE.AND P0, PT, R6, 0x1, PT ;  /* 0x000000010600780c */ /* 0x002fda0003f05270 */
[----:B------:R-:W1:Y:S01]  /*17fd0*/  @P0 LDC R5, c[0x0][0x450] ;  /* 0x00011400ff050b82 */ /* 0x000e620000000800 */
[----:B0-----:R-:W-:-:S05]  /*17fe0*/  IMAD.SHL.U32 R8, R8, 0x8, RZ ;  /* 0x0000000808087824 */ /* 0x001fca00078e00ff */
[----:B------:R-:W-:-:S04]  /*17ff0*/  LOP3.LUT R8, R8, 0x38, RZ, 0xc0, !PT ;  /* 0x0000003808087812 */ /* 0x000fc800078ec0ff */
[----:B------:R-:W-:Y:S01]  /*18000*/  LOP3.LUT R8, R8, 0xc0, RZ, 0xfc, !PT ;  /* 0x000000c008087812 */ /* 0x000fe200078efcff */
[----:B--2---:R-:W-:-:S04]  /*18010*/  IMAD R0, R0, UR4, RZ ;  /* 0x0000000400007c24 */ /* 0x004fc8000f8e02ff */
[C---:B---3--:R-:W-:Y:S02]  /*18020*/  IMAD R0, R2.reuse, UR5, R0 ;  /* 0x0000000502007c24 */ /* 0x048fe4000f8e0200 */
        /* <DEDUP_REMOVED lines=8> */
[----:B----4-:R-:W-:Y:S02]  /*180b0*/  IMAD R0, R21, UR4, RZ ;  /* 0x0000000415007c24 */ /* 0x010fe4000f8e02ff */
[C---:B-----5:R-:W-:Y:S01]  /*180c0*/  IMAD.WIDE.U32 R2, R20.reuse, UR4, R2 ;  /* 0x0000000414027c25 */ /* 0x060fe2000f8e0002 */
[----:B------:R-:W0:Y:S03]  /*180d0*/  S2R R21, SR_TID.X ;  /* 0x0000000000157919 */ /* 0x000e260000002100 */
[----:B------:R-:W-:Y:S01]  /*180e0*/  IMAD R0, R20, UR5, R0 ;  /* 0x0000000514007c24 */ /* 0x000fe2000f8e0200 */
[----:B------:R-:W-:Y:S01]  /*180f0*/  ULDC.64 UR4, c[0x0][0x3d0] ;  /* 0x0000f40000047ab9 */ /* 0x000fe20000000a00 */
[----:B------:R-:W2:Y:S02]  /*18100*/  S2R R20, SR_TID.X ;  /* 0x0000000000147919 */ /* 0x000ea40000002100 */
[----:B------:R-:W-:-:S02]  /*18110*/  IMAD.IADD R3, R3, 0x1, R0 ;  /* 0x0000000103037824 */ /* 0x000fc400078e0200 */
[----:B------:R-:W3:Y:S01]  /*18120*/  @P0 LDC R0, c[0x0][0x44c] ;  /* 0x00011300ff000b82 */ /* 0x000ee20000000800 */
[----:B0-----:R-:W-:Y:S02]  /*18130*/  IMAD.SHL.U32 R21, R21, 0x8, RZ ;  /* 0x0000000815157824 */ /* 0x001fe400078e00ff */
[----:B---3--:R-:W-:-:S03]  /*18140*/  @P0 IMAD.HI.U32 R0, R37, R0, RZ ;  /* 0x0000000025000227 */ /* 0x008fc600078e00ff */
[----:B------:R-:W-:Y:S01]  /*18150*/  LOP3.LUT R21, R21, 0x38, RZ, 0xc0, !PT ;  /* 0x0000003815157812 */ /* 0x000fe200078ec0ff */
[----:B--2---:R-:W-:Y:S01]  /*18160*/  IMAD.SHL.U32 R20, R20, 0x8, RZ ;  /* 0x0000000814147824 */ /* 0x004fe200078e00ff */
[----:B-1----:R-:W-:Y:S02]  /*18170*/  @P0 SHF.R.U32.HI R4, RZ, R5, R0 ;  /* 0x00000005ff040219 */ /* 0x002fe40000011600 */
[----:B------:R-:W-:Y:S02]  /*18180*/  LOP3.LUT R7, R21, 0x80, RZ, 0xfc, !PT ;  /* 0x0000008015077812 */ /* 0x000fe400078efcff */
[--C-:B------:R-:W-:Y:S01]  /*18190*/  SHF.R.S32.HI R5, RZ, 0x1f, R4.reuse ;  /* 0x0000001fff057819 */ /* 0x100fe20000011404 */
[----:B------:R-:W-:Y:S01]  /*181a0*/  IMAD.MOV R0, RZ, RZ, -R4 ;  /* 0x000000ffff007224 */ /* 0x000fe200078e0a04 */
[----:B------:R-:W0:Y:S01]  /*181b0*/  S2R R21, SR_TID.X ;  /* 0x0000000000157919 */ /* 0x000e220000002100 */
[----:B------:R-:W-:Y:S01]  /*181c0*/  IMAD.WIDE.U32 R2, R4, UR4, R2 ;  /* 0x0000000404027c25 */ /* 0x000fe2000f8e0002 */
[----:B------:R-:W-:-:S03]  /*181d0*/  LOP3.LUT R20, R20, 0x38, RZ, 0xc0, !PT ;  /* 0x0000003814147812 */ /* 0x000fc600078ec0ff */
[----:B------:R-:W-:Y:S02]  /*181e0*/  IMAD R0, R6, R0, R37 ;  /* 0x0000000006007224 */ /* 0x000fe400078e0225 */
        /* <DEDUP_REMOVED lines=11> */
[----:B------:R-:W-:Y:S02]  /*182a0*/  ULDC UR4, c[0x0][0x3b8] ;  /* 0x0000ee0000047ab9 */ /* 0x000fe40000000800 */
[----:B------:R-:W-:Y:S02]  /*182b0*/  ISETP.GE.AND P1, PT, R20, UR4, PT ;  /* 0x0000000414007c0c */ /* 0x000fe4000bf26270 */
[----:B------:R-:W-:Y:S01]  /*182c0*/  LEA.HI.X R4, R2, UR5, R4, 0x1, P0 ;  /* 0x0000000502047c11 */ /* 0x000fe200080f0c04 */
[----:B0-----:R-:W-:Y:S01]  /*182d0*/  IMAD.SHL.U32 R21, R21, 0x8, RZ ;  /* 0x0000000815157824 */ /* 0x001fe200078e00ff */
[----:B------:R-:W-:-:S02]  /*182e0*/  ISETP.GE.AND P0, PT, R7, UR4, PT ;  /* 0x0000000407007c0c */ /* 0x000fc4000bf06270 */
[----:B------:R-:W0:Y:S01]  /*182f0*/  S2R R7, SR_TID.X ;  /* 0x0000000000077919 */ /* 0x000e220000002100 */
[----:B------:R-:W-:Y:S02]  /*18300*/  SEL R0, RZ, 0x1, P1 ;  /* 0x00000001ff007807 */ /* 0x000fe40000800000 */
[----:B------:R-:W-:Y:S02]  /*18310*/  LOP3.LUT R21, R21, 0x38, RZ, 0xc0, !PT ;  /* 0x0000003815157812 */ /* 0x000fe400078ec0ff */
[----:B------:R-:W-:Y:S02]  /*18320*/  SEL R2, RZ, 0x4, P0 ;  /* 0x00000004ff027807 */ /* 0x000fe40000000000 */
[----:B------:R-:W-:Y:S02]  /*18330*/  @P1 LOP3.LUT R22, R22, 0x800, RZ, 0xfc, !PT ;  /* 0x0000080016161812 */ /* 0x000fe400078efcff */
[----:B------:R-:W-:Y:S02]  /*18340*/  ISETP.GE.AND P5, PT, R8, UR4, PT ;  /* 0x0000000408007c0c */ /* 0x000fe4000bfa6270 */
[----:B------:R-:W-:-:S04]  /*18350*/  LOP3.LUT R22, R22, 0xfffffdff, RZ, 0xc0, !PT ;  /* 0xfffffdff16167812 */ /* 0x000fc800078ec0ff */
[----:B------:R-:W-:-:S04]  /*18360*/  @P0 LOP3.LUT R22, R22, 0x200, RZ, 0xfc, !PT ;  /* 0x0000020016160812 */ /* 0x000fc800078efcff */
[----:B------:R-:W-:Y:S01]  /*18370*/  LOP3.LUT R22, R22, 0xfffffbff, RZ, 0xc0, !PT ;  /* 0xfffffbff16167812 */ /* 0x000fe200078ec0ff */
[----:B0-----:R-:W-:-:S05]  /*18380*/  IMAD.SHL.U32 R7, R7, 0x8, RZ ;  /* 0x0000000807077824 */ /* 0x001fca00078e00ff */
[----:B------:R-:W-:-:S04]  /*18390*/  LOP3.LUT R7, R7, 0x38, RZ, 0xc0, !PT ;  /* 0x0000003807077812 */ /* 0x000fc800078ec0ff */
[----:B------:R-:W-:-:S04]  /*183a0*/  LOP3.LUT R7, R7, 0x40, RZ, 0xfc, !PT ;  /* 0x0000004007077812 */ /* 0x000fc800078efcff */
[----:B------:R-:W-:Y:S02]  /*183b0*/  ISETP.GE.AND P0, PT, R7, UR4, PT ;  /* 0x0000000407007c0c */ /* 0x000fe4000bf06270 */
[----:B------:R-:W-:Y:S02]  /*183c0*/  LOP3.LUT R7, R21, 0x100, RZ, 0xfc, !PT ;  /* 0x0000010015077812 */ /* 0x000fe400078efcff */
[----:B------:R-:W0:Y:S01]  /*183d0*/  S2R R21, SR_TID.X ;  /* 0x0000000000157919 */ /* 0x000e220000002100 */
[----:B------:R-:W-:Y:S02]  /*183e0*/  SEL R3, RZ, 0x2, P0 ;  /* 0x00000002ff037807 */ /* 0x000fe40000000000 */
[----:B------:R-:W-:Y:S02]  /*183f0*/  ISETP.GE.AND P4, PT, R7, UR4, PT ;  /* 0x0000000407007c0c */ /* 0x000fe4000bf86270 */
[----:B------:R-:W1:Y:S01]  /*18400*/  S2R R7, SR_TID.X ;  /* 0x0000000000077919 */ /* 0x000e620000002100 */
[----:B------:R-:W-:-:S02]  /*18410*/  IADD3 R0, R2, R3, R0 ;  /* 0x0000000302007210 */ /* 0x000fc40007ffe000 */
[----:B------:R-:W-:Y:S02]  /*18420*/  SEL R2, RZ, 0x10, P4 ;  /* 0x00000010ff027807 */ /* 0x000fe40002000000 */
[----:B------:R-:W-:Y:S02]  /*18430*/  @P0 LOP3.LUT R22, R22, 0x400, RZ, 0xfc, !PT ;  /* 0x0000040016160812 */ /* 0x000fe400078efcff */
[----:B------:R-:W-:-:S04]  /*18440*/  SEL R3, RZ, 0x8, P5 ;  /* 0x00000008ff037807 */ /* 0x000fc80002800000 */
[----:B------:R-:W-:Y:S01]  /*18450*/  IADD3 R0, R2, R0, R3 ;  /* 0x0000000002007210 */ /* 0x000fe20007ffe003 */
[----:B0-----:R-:W-:Y:S02]  /*18460*/  IMAD.SHL.U32 R21, R21, 0x8, RZ ;  /* 0x0000000815157824 */ /* 0x001fe400078e00ff */
[----:B-1----:R-:W-:-:S03]  /*18470*/  IMAD.SHL.U32 R7, R7, 0x8, RZ ;  /* 0x0000000807077824 */ /* 0x002fc600078e00ff */
[----:B------:R-:W-:Y:S02]  /*18480*/  LOP3.LUT R21, R21, 0x38, RZ, 0xc0, !PT ;  /* 0x0000003815157812 */ /* 0x000fe400078ec0ff */
[----:B------:R-:W-:Y:S02]  /*18490*/  LOP3.LUT R7, R7, 0x38, RZ, 0xc0, !PT ;  /* 0x0000003807077812 */ /* 0x000fe400078ec0ff */
[----:B------:R-:W-:Y:S02]  /*184a0*/  LOP3.LUT R8, R21, 0x140, RZ, 0xfc, !PT ;  /* 0x0000014015087812 */ /* 0x000fe400078efcff */
[----:B------:R-:W-:Y:S02]  /*184b0*/  LOP3.LUT R7, R7, 0x180, RZ, 0xfc, !PT ;  /* 0x0000018007077812 */ /* 0x000fe400078efcff */
[----:B------:R-:W-:Y:S02]  /*184c0*/  ISETP.GE.AND P3, PT, R8, UR4, PT ;  /* 0x0000000408007c0c */ /* 0x000fe4000bf66270 */
[----:B------:R-:W-:-:S02]  /*184d0*/  ISETP.GE.AND P0, PT, R7, UR4, PT ;  /* 0x0000000407007c0c */ /* 0x000fc4000bf06270 */
[----:B------:R-:W-:Y:S02]  /*184e0*/  LOP3.LUT R7, R21, 0x1c0, RZ, 0xfc, !PT ;  /* 0x000001c015077812 */ /* 0x000fe400078efcff */
[----:B------:R-:W-:Y:S02]  /*184f0*/  SEL R2, RZ, 0x40, P0 ;  /* 0x00000040ff027807 */ /* 0x000fe40000000000 */
[----:B------:R-:W-:Y:S02]  /*18500*/  SEL R3, RZ, 0x20, P3 ;  /* 0x00000020ff037807 */ /* 0x000fe40001800000 */
[----:B------:R-:W-:Y:S01]  /*18510*/  ISETP.GE.AND P0, PT, R7, UR4, PT ;  /* 0x0000000407007c0c */ /* 0x000fe2000bf06270 */
[----:B------:R-:W-:Y:S01]  /*18520*/  UMOV UR4, 0xffffffff ;  /* 0xffffffff00047882 */ /* 0x000fe20000000000 */
[----:B------:R-:W-:Y:S02]  /*18530*/  IADD3 R0, R2, R0, R3 ;  /* 0x0000000002007210 */ /* 0x000fe40007ffe003 */
[----:B------:R-:W-:-:S05]  /*18540*/  SEL R7, RZ, 0x80, P0 ;  /* 0x00000080ff077807 */ /* 0x000fca0000000000 */
[----:B------:R-:W-:Y:S01]  /*18550*/  IMAD.IADD R7, R0, 0x1, R7 ;  /* 0x0000000100077824 */ /* 0x000fe200078e0207 */
[----:B------:R-:W-:Y:S06]  /*18560*/  BRA.DIV UR4, `(.L_x_1436) ;  /* 0x0000004a04907947 */ /* 0x000fec000b800000 */
[----:B------:R-:W2:Y:S04]  /*18570*/  LDL.LU R9, [R1+0x1c] ;  /* 0x00001c0001097983 */ /* 0x000ea80000300800 */
[----:B------:R-:W3:Y:S04]  /*18580*/  LDL.LU R3, [R1+0x24] ;  /* 0x0000240001037983 */ /* 0x000ee80000300800 */
[----:B------:R-:W4:Y:S01]  /*18590*/  LDL.LU R8, [R1+0x20] ;  /* 0x0000200001087983 */ /* 0x000f220000300800 */
[----:B------:R-:W-:-:S03]  /*185a0*/  LOP3.LUT R22, R22, 0xffbfffff, RZ, 0xc0, !PT ;  /* 0xffbfffff16167812 */ /* 0x000fc600078ec0ff */
[----:B------:R-:W-:Y:S01]  /*185b0*/  SHFL.IDX PT, R14, R5, 0x2, 0x181f ;  /* 0x00581f00050e7f89 */ /* 0x000fe200000e0000 */
[----:B------:R-:W-:-:S04]  /*185c0*/  @P4 LOP3.LUT R22, R22, 0x400000, RZ, 0xfc, !PT ;  /* 0x0040000016164812 */ /* 0x000fc800078efcff */
[C---:B------:R-:W-:Y:S02]  /*185d0*/  LOP3.LUT P4, RZ, R22.reuse, 0x800, RZ, 0xc0, !PT ;  /* 0x0000080016ff7812 */ /* 0x040fe4000788c0ff */
[----:B------:R-:W-:-:S04]  /*185e0*/  LOP3.LUT R22, R22, 0xffdfffff, RZ, 0xc0, !PT ;  /* 0xffdfffff16167812 */ /* 0x000fc800078ec0ff */
[----:B------:R-:W-:-:S04]  /*185f0*/  @P3 LOP3.LUT R22, R22, 0x200000, RZ, 0xfc, !PT ;  /* 0x0020000016163812 */ /* 0x000fc800078efcff */
[----:B------:R-:W-:Y:S01]  /*18600*/  LOP3.LUT P3, RZ, R22, 0x400, RZ, 0xc0, !PT ;  /* 0x0000040016ff7812 */ /* 0x000fe2000786c0ff */
[----:B--2---:R-:W-:Y:S02]  /*18610*/  IMAD R6, R9, R6, RZ ;  /* 0x0000000609067224 */ /* 0x004fe400078e02ff */
[----:B---3--:R-:W-:-:S03]  /*18620*/  IMAD.MOV.U32 R9, RZ, RZ, R3 ;  /* 0x000000ffff097224 */ /* 0x008fc600078e0003 */
[----:B------:R-:W-:Y:S01]  /*18630*/  ISETP.GE.AND P0, PT, R17, R6, PT ;  /* 0x000000061100720c */ /* 0x000fe20003f06270 */
[----:B------:R-:W0:-:S12]  /*18640*/  SHFL.IDX PT, R3, R5, RZ, 0x181f ;  /* 0x00181fff05037589 */ /* 0x000e1800000e0000 */
[----:B------:R-:W-:-:S04]  /*18650*/  @!P0 LOP3.LUT R2, R0, 0x40, RZ, 0xc0, !PT ;  /* 0x0000004000028812 */ /* 0x000fc800078ec0ff */
[----:B------:R-:W-:-:S04]  /*18660*/  @!P0 SHF.R.U32.HI R2, RZ, 0x2, R2 ;  /* 0x00000002ff028819 */ /* 0x000fc80000011602 */
[----:B------:R-:W-:Y:S02]  /*18670*/  @!P0 ISETP.NE.U32.AND P2, PT, R2, RZ, PT ;  /* 0x000000ff0200820c */ /* 0x000fe40003f45070 */
[----:B------:R-:W-:Y:S02]  /*18680*/  @!P0 LOP3.LUT R2, R7, 0x80, RZ, 0xc0, !PT ;  /* 0x0000008007028812 */ /* 0x000fe400078ec0ff */
[----:B0-----:R-:W-:Y:S02]  /*18690*/  @!P0 LEA R3, P6, R20, R3, 0x1 ;  /* 0x0000000314038211 */ /* 0x001fe400078c08ff */
[----:B------:R-:W-:-:S04]  /*186a0*/  @!P0 SHF.R.U32.HI R2, RZ, 0x3, R2 ;  /* 0x00000003ff028819 */ /* 0x000fc80000011602 */
[----:B------:R-:W-:Y:S02]  /*186b0*/  @!P0 ISETP.NE.U32.AND P1, PT, R2, RZ, PT ;  /* 0x000000ff0200820c */ /* 0x000fe40003f25070 */
[----:B------:R-:W0:Y:S02]  /*186c0*/  SHFL.IDX PT, R2, R4, RZ, 0x181f ;  /* 0x00181fff04027589 */ /* 0x000e2400000e0000 */
[----:B0-----:R-:W-:Y:S01]  /*186d0*/  @!P0 IMAD.X R2, RZ, RZ, R2, P6 ;  /* 0x000000ffff028224 */ /* 0x001fe200030e0602 */
[----:B------:R-:W-:-:S04]  /*186e0*/  LOP3.LUT P6, RZ, R22, 0x200, RZ, 0xc0, !PT ;  /* 0x0000020016ff7812 */ /* 0x000fc800078cc0ff */
[----:B------:R-:W-:-:S04]  /*186f0*/  @!P0 LOP3.LUT R3, R3, R2, RZ, 0x3c, !PT ;  /* 0x0000000203038212 */ /* 0x000fc800078e3cff */
[----:B------:R-:W-:-:S04]  /*18700*/  @!P0 LOP3.LUT R2, R3, R2, RZ, 0x3c, !PT ;  /* 0x0000000203028212 */ /* 0x000fc800078e3cff */
[----:B------:R-:W-:-:S05]  /*18710*/  @!P0 LOP3.LUT R3, R3, R2, RZ, 0x3c, !PT ;  /* 0x0000000203038212 */ /* 0x000fca00078e3cff */
[----:B------:R-:W-:Y:S01]  /*18720*/  @!P0 LDGSTS.E.BYPASS.LTC128B.128 [R26+0x26400], desc[UR40][R2.64], !P4 ;  /* 0x26400000021a8fae */ /* 0x000fe2000e101d68 */
[----:B------:R-:W-:-:S03]  /*18730*/  LOP3.LUT P4, RZ, R22, 0x400000, RZ, 0xc0, !PT ;  /* 0x0040000016ff7812 */ /* 0x000fc6000788c0ff */
[----:B------:R-:W-:Y:S01]  /*18740*/  @!P0 LDGSTS.E.BYPASS.LTC128B.128 [R26+0x28400], desc[UR40][R2.64+0x80], !P3 ;  /* 0x28400080021a8fae */ /* 0x000fe2000d901d68 */
[C---:B------:R-:W-:Y:S02]  /*18750*/  LOP3.LUT P3, RZ, R22.reuse, 0x200000, RZ, 0xc0, !PT ;  /* 0x0020000016ff7812 */ /* 0x040fe4000786c0ff */
[----:B------:R-:W-:Y:S01]  /*18760*/  LOP3.LUT R22, R22, 0xffefffff, RZ, 0xc0, !PT ;  /* 0xffefffff16167812 */ /* 0x000fe200078ec0ff */
[----:B------:R-:W-:Y:S03]  /*18770*/  @!P0 LDGSTS.E.BYPASS.LTC128B.128 [R26+0x2a400], desc[UR40][R2.64+0x100], !P6 ;  /* 0x2a400100021a8fae */ /* 0x000fe6000f101d68 */
[----:B------:R-:W-:Y:S01]  /*18780*/  @P6 LOP3.LUT R22, R22, 0x100000, RZ, 0xfc, !PT ;  /* 0x0010000016166812 */ /* 0x000fe200078efcff */
[----:B------:R-:W-:Y:S03]  /*18790*/  @!P0 LDGSTS.E.BYPASS.LTC128B.128 [R26+0x2c400], desc[UR40][R2.64+0x180], !P5 ;  /* 0x2c400180021a8fae */ /* 0x000fe6000e901d68 */
[C---:B------:R-:W-:Y:S01]  /*187a0*/  LOP3.LUT P6, RZ, R22.reuse, 0x800, RZ, 0xc0, !PT ;  /* 0x0000080016ff7812 */ /* 0x040fe200078cc0ff */
[----:B------:R-:W-:Y:S01]  /*187b0*/  @!P0 LDGSTS.E.BYPASS.LTC128B.128 [R26+0x2e400], desc[UR40][R2.64+0x200], !P4 ;  /* 0x2e400200021a8fae */ /* 0x000fe2000e101d68 */
[----:B------:R-:W-:-:S03]  /*187c0*/  LOP3.LUT R22, R22, 0xffff7fff, RZ, 0xc0, !PT ;  /* 0xffff7fff16167812 */ /* 0x000fc600078ec0ff */
[----:B------:R-:W-:Y:S04]  /*187d0*/  @!P0 LDGSTS.E.BYPASS.LTC128B.128 [R26+0x30400], desc[UR40][R2.64+0x280], !P3 ;  /* 0x30400280021a8fae */ /* 0x000fe8000d901d68 */
[----:B------:R-:W-:Y:S04]  /*187e0*/  @!P0 LDGSTS.E.BYPASS.LTC128B.128 [R26+0x32400], desc[UR40][R2.64+0x300], P2 ;  /* 0x32400300021a8fae */ /* 0x000fe80009101d68 */
[----:B------:R0:W-:Y:S01]  /*187f0*/  @!P0 LDGSTS.E.BYPASS.LTC128B.128 [R26+0x34400], desc[UR40][R2.64+0x380], P1 ;  /* 0x34400380021a8fae */ /* 0x0001e20008901d68 */
[----:B----4-:R-:W-:-:S03]  /*18800*/  ISETP.GE.AND P0, PT, R8, R6, PT ;  /* 0x000000060800720c */ /* 0x010fc60003f06270 */
[----:B------:R-:W-:Y:S10]  /*18810*/  SHFL.IDX PT, R8, R4, 0x2, 0x181f ;  /* 0x00581f0004087f89 */ /* 0x000ff400000e0000 */
[----:B0-----:R-:W-:-:S02]  /*18820*/  @!P0 LOP3.LUT R3, R0, 0x40, RZ, 0xc0, !PT ;  /* 0x0000004000038812 */ /* 0x001fc400078ec0ff */
[----:B------:R-:W-:Y:S02]  /*18830*/  @!P0 LOP3.LUT R2, R7, 0x80, RZ, 0xc0, !PT ;  /* 0x0000008007028812 */ /* 0x000fe400078ec0ff */
[----:B------:R-:W-:Y:S02]  /*18840*/  @!P0 SHF.R.U32.HI R3, RZ, 0x2, R3 ;  /* 0x00000002ff038819 */ /* 0x000fe40000011603 */
[----:B------:R-:W-:Y:S02]  /*18850*/  @!P0 SHF.R.U32.HI R2, RZ, 0x3, R2 ;  /* 0x00000003ff028819 */ /* 0x000fe40000011602 */
[----:B------:R-:W-:Y:S02]  /*18860*/  @!P0 ISETP.NE.U32.AND P2, PT, R3, RZ, PT ;  /* 0x000000ff0300820c */ /* 0x000fe40003f45070 */
[----:B------:R-:W0:Y:S01]  /*18870*/  SHFL.IDX PT, R3, R5, 0x1, 0x181f ;  /* 0x00381f0005037f89 */ /* 0x000e2200000e0000 */
[----:B------:R-:W-:-:S03]  /*18880*/  @!P0 ISETP.NE.U32.AND P1, PT, R2, RZ, PT ;  /* 0x000000ff0200820c */ /* 0x000fc60003f25070 */
[----:B------:R-:W1:Y:S04]  /*18890*/  SHFL.IDX PT, R2, R4, 0x1, 0x181f ;  /* 0x00381f0004027f89 */ /* 0x000e6800000e0000 */
[----:B------:R-:W2:Y:S03]  /*188a0*/  SHFL.IDX PT, R4, R4, 0x3, 0x181f ;  /* 0x00781f0004047f89 */ /* 0x000ea600000e0000 */
[----:B------:R-:W-:-:S04]  /*188b0*/  @P2 LOP3.LUT R22, R22, 0x8000, RZ, 0xfc, !PT ;  /* 0x0000800016162812 */ /* 0x000fc800078efcff */
[----:B------:R-:W-:-:S04]  /*188c0*/  LOP3.LUT R22, R22, 0xfff7ffff, RZ, 0xc0, !PT ;  /* 0xfff7ffff16167812 */ /* 0x000fc800078ec0ff */
[----:B------:R-:W-:-:S04]  /*188d0*/  @P1 LOP3.LUT R22, R22, 0x80000, RZ, 0xfc, !PT ;  /* 0x0008000016161812 */ /* 0x000fc800078efcff */
[----:B------:R-:W-:Y:S02]  /*188e0*/  LOP3.LUT P1, RZ, R22, 0x8000, RZ, 0xc0, !PT ;  /* 0x0000800016ff7812 */ /* 0x000fe4000782c0ff */
[----:B0-----:R-:W-:-:S05]  /*188f0*/  @!P0 LEA R3, P2, R20, R3, 0x1 ;  /* 0x0000000314038211 */ /* 0x001fca00078408ff */
[----:B-1----:R-:W-:Y:S01]  /*18900*/  @!P0 IMAD.X R2, RZ, RZ, R2, P2 ;  /* 0x000000ffff028224 */ /* 0x002fe200010e0602 */
[----:B------:R-:W-:-:S04]  /*18910*/  LOP3.LUT P2, RZ, R22, 0x400, RZ, 0xc0, !PT ;  /* 0x0000040016ff7812 */ /* 0x000fc8000784c0ff */
[----:B------:R-:W-:-:S04]  /*18920*/  @!P0 LOP3.LUT R3, R3, R2, RZ, 0x3c, !PT ;  /* 0x0000000203038212 */ /* 0x000fc800078e3cff */
[----:B------:R-:W-:-:S04]  /*18930*/  @!P0 LOP3.LUT R2, R3, R2, RZ, 0x3c, !PT ;  /* 0x0000000203028212 */ /* 0x000fc800078e3cff */
[----:B------:R-:W-:-:S05]  /*18940*/  @!P0 LOP3.LUT R3, R3, R2, RZ, 0x3c, !PT ;  /* 0x0000000203038212 */ /* 0x000fca00078e3cff */
[----:B------:R-:W-:Y:S01]  /*18950*/  @!P0 LDGSTS.E.BYPASS.LTC128B.128 [R26+0x26c00], desc[UR40][R2.64], !P6 ;  /* 0x26c00000021a8fae */ /* 0x000fe2000f101d68 */
[----:B------:R-:W-:-:S03]  /*18960*/  LOP3.LUT P6, RZ, R22, 0x100000, RZ, 0xc0, !PT ;  /* 0x0010000016ff7812 */ /* 0x000fc600078cc0ff */
[----:B------:R-:W-:Y:S10]  /*18970*/  @!P0 LDGSTS.E.BYPASS.LTC128B.128 [R26+0x28c00], desc[UR40][R2.64+0x80], !P2 ;  /* 0x28c00080021a8fae */ /* 0x000ff4000d101d68 */
[----:B------:R-:W-:Y:S04]  /*18980*/  @!P0 LDGSTS.E.BYPASS.LTC128B.128 [R26+0x2ac00], desc[UR40][R2.64+0x100], !P6 ;  /* 0x2ac00100021a8fae */ /* 0x000fe8000f101d68 */
[----:B------:R-:W-:Y:S04]  /*18990*/  @!P0 LDGSTS.E.BYPASS.LTC128B.128 [R26+0x2cc00], desc[UR40][R2.64+0x180], !P5 ;  /* 0x2cc00180021a8fae */ /* 0x000fe8000e901d68 */
[----:B------:R-:W-:Y:S04]  /*189a0*/  @!P0 LDGSTS.E.BYPASS.LTC128B.128 [R26+0x2ec00], desc[UR40][R2.64+0x200], !P4 ;  /* 0x2ec00200021a8fae */ /* 0x000fe8000e101d68 */
[----:B------:R-:W-:Y:S04]  /*189b0*/  @!P0 LDGSTS.E.BYPASS.LTC128B.128 [R26+0x30c00], desc[UR40][R2.64+0x280], !P3 ;  /* 0x30c00280021a8fae */ /* 0x000fe8000d901d68 */
[----:B------:R-:W-:Y:S01]  /*189c0*/  @!P0 LDGSTS.E.BYPASS.LTC128B.128 [R26+0x32c00], desc[UR40][R2.64+0x300], P1 ;  /* 0x32c00300021a8fae */ /* 0x000fe20008901d68 */
[----:B------:R-:W-:-:S13]  /*189d0*/  LOP3.LUT P1, RZ, R22, 0x80000, RZ, 0xc0, !PT ;  /* 0x0008000016ff7812 */ /* 0x000fda000782c0ff */
[----:B------:R0:W-:Y:S01]  /*189e0*/  @!P0 LDGSTS.E.BYPASS.LTC128B.128 [R26+0x34c00], desc[UR40][R2.64+0x380], P1 ;  /* 0x34c00380021a8fae */ /* 0x0001e20008901d68 */
[----:B------:R-:W-:-:S13]  /*189f0*/  ISETP.GE.AND P0, PT, R9, R6, PT ;  /* 0x000000060900720c */ /* 0x000fda0003f06270 */
[----:B------:R-:W-:-:S05]  /*18a00*/  @!P0 LEA R9, P1, R20, R14, 0x1 ;  /* 0x0000000e14098211 */ /* 0x000fca00078208ff */
[----:B------:R-:W-:Y:S01]  /*18a10*/  @!P0 IMAD.X R10, RZ, RZ, R8, P1 ;  /* 0x000000ffff0a8224 */ /* 0x000fe200008e0608 */
[----:B------:R-:W-:Y:S01]  /*18a20*/  LOP3.LUT P1, RZ, R22, 0x800, RZ, 0xc0, !PT ;  /* 0x0000080016ff7812 */ /* 0x000fe2000782c0ff */
[----:B0-----:R-:W-:Y:S01]  /*18a30*/  @!P0 IMAD.MOV.U32 R2, RZ, RZ, R9 ;  /* 0x000000ffff028224 */ /* 0x001fe200078e0009 */
[----:B------:R-:W-:Y:S01]  /*18a40*/  @!P0 LOP3.LUT R8, R0, 0x40, RZ, 0xc0, !PT ;  /* 0x0000004000088812 */ /* 0x000fe200078ec0ff */
[----:B------:R-:W-:-:S03]  /*18a50*/  @!P0 IMAD.MOV.U32 R3, RZ, RZ, R10 ;  /* 0x000000ffff038224 */ /* 0x000fc600078e000a */
        /* <DEDUP_REMOVED lines=11> */
[----:B------:R-:W-:-:S13]  /*18b10*/  @!P0 ISETP.NE.U32.AND P1, PT, R8, RZ, PT ;  /* 0x000000ff0800820c */ /* 0x000fda0003f25070 */
[----:B------:R0:W-:Y:S04]  /*18b20*/  @!P0 LDGSTS.E.BYPASS.LTC128B.128 [R26+0x35400], desc[UR40][R2.64+0x380], P1 ;  /* 0x35400380021a8fae */ /* 0x0001e80008901d68 */
[----:B0-2---:R0:W1:Y:S02]  /*18b30*/  SHFL.IDX PT, R2, R5, 0x3, 0x181f ;  /* 0x00781f0005027f89 */ /* 0x00506400000e0000 */
.L_x_1563:
[----:B------:R-:W2:Y:S01]  /*18b40*/  LDL.LU R3, [R1+0x34] ;  /* 0x0000340001037983 */ /* 0x000ea20000300800 */
[----:B------:R-:W-:Y:S01]  /*18b50*/  BSSY B0, `(.L_x_1437) ;  /* 0x0000019000007945 */ /* 0x000fe20003800000 */
[----:B--2---:R-:W-:-:S13]  /*18b60*/  ISETP.GE.AND P0, PT, R3, R6, PT ;  /* 0x000000060300720c */ /* 0x004fda0003f06270 */
[----:B------:R-:W-:Y:S05]  /*18b70*/  @P0 BRA `(.L_x_1438) ;  /* 0x0000000000580947 */ /* 0x000fea0003800000 */
[----:B------:R-:W-:Y:S02]  /*18b80*/  LOP3.LUT R0, R0, 0x40, RZ, 0xc0, !PT ;  /* 0x0000004000007812 */ /* 0x000fe400078ec0ff */
[----:B------:R-:W-:Y:S02]  /*18b90*/  LOP3.LUT P6, RZ, R22, 0x800, RZ, 0xc0, !PT ;  /* 0x0000080016ff7812 */ /* 0x000fe400078cc0ff */
[----:B-1----:R-:W-:Y:S02]  /*18ba0*/  LEA R2, P0, R20, R2, 0x1 ;  /* 0x0000000214027211 */ /* 0x002fe400078008ff */
[C---:B------:R-:W-:Y:S02]  /*18bb0*/  LOP3.LUT P2, RZ, R22.reuse, 0x400, RZ, 0xc0, !PT ;  /* 0x0000040016ff7812 */ /* 0x040fe4000784c0ff */
[----:B------:R-:W-:Y:S01]  /*18bc0*/  LOP3.LUT P1, RZ, R22, 0x200, RZ, 0xc0, !PT ;  /* 0x0000020016ff7812 */ /* 0x000fe2000782c0ff */
[----:B------:R-:W-:Y:S01]  /*18bd0*/  IMAD.X R3, RZ, RZ, R4, P0 ;  /* 0x000000ffff037224 */ /* 0x000fe200000e0604 */
[----:B------:R-:W-:-:S02]  /*18be0*/  SHF.R.U32.HI R0, RZ, 0x2, R0 ;  /* 0x00000002ff007819 */ /* 0x000fc40000011600 */
[----:B------:R-:W-:Y:S02]  /*18bf0*/  LOP3.LUT R7, R7, 0x80, RZ, 0xc0, !PT ;  /* 0x0000008007077812 */ /* 0x000fe400078ec0ff */
[----:B------:R-:W-:Y:S01]  /*18c00*/  ISETP.NE.U32.AND P0, PT, R0, RZ, PT ;  /* 0x000000ff0000720c */ /* 0x000fe20003f05070 */
[----:B------:R-:W-:Y:S01]  /*18c10*/  @!PT LDS RZ, [RZ] ;  /* 0x00000000fffff984 */ /* 0x000fe20000000800 */
[----:B------:R-:W-:Y:S01]  /*18c20*/  @!PT LDS RZ, [RZ] ;  /* 0x00000000fffff984 */ /* 0x000fe20000000800 */
[----:B------:R-:W-:Y:S01]  /*18c30*/  @!PT LDS RZ, [RZ] ;  /* 0x00000000fffff984 */ /* 0x000fe20000000800 */
[----:B------:R2:W-:Y:S01]  /*18c40*/  LDGSTS.E.BYPASS.LTC128B.128 [R26+0x27c00], desc[UR40][R2.64], !P6 ;  /* 0x27c00000021a7fae */ /* 0x0005e2000f101d68 */
[----:B------:R-:W-:-:S03]  /*18c50*/  SHF.R.U32.HI R7, RZ, 0x3, R7 ;  /* 0x00000003ff077819 */ /* 0x000fc60000011607 */
        /* <DEDUP_REMOVED lines=8> */
.L_x_1438:
[----:B------:R-:W-:Y:S05]  /*18ce0*/  BSYNC B0 ;  /* 0x0000000000007941 */ /* 0x000fea0003800000 */
.L_x_1437:
[----:B------:R-:W-:Y:S01]  /*18cf0*/  NOP ;  /* 0x0000000000007918 */ /* 0x000fe20000000000 */
[----:B------:R-:W-:-:S13]  /*18d00*/  PLOP3.LUT P0, PT, PT, PT, PT, 0x80, 0x0 ;  /* 0x000000000000781c */ /* 0x000fda0003f0f070 */
.L_x_1439:
[----:B------:R-:W-:Y:S02]  /*18d10*/  PLOP3.LUT P1, PT, P1, P0, PT, 0xa2, 0x0 ;  /* 0x000000000000781c */ /* 0x000fe40000f21472 */
[----:B------:R-:W-:-:S08]  /*18d20*/  @P0 R2UR P1, UR4, R23 ;  /* 0x00000000170402ca */ /* 0x000fd00000020000 */
[----:B------:R-:W-:-:S05]  /*18d30*/  @P0 PLOP3.LUT P0, PT, P1, PT, PT, 0x80, 0x0 ;  /* 0x000000000000081c */ /* 0x000fca0000f0f070 */
[----:B------:R-:W-:Y:S01]  /*18d40*/  @!P1 SYNCS.ARRIVE.TRANS64.RED.A0T1 RZ, [UR4+0x38810], RZ ;  /* 0x038810ffffff99a7 */ /* 0x000fe20008200404 */
[----:B------:R-:W-:Y:S07]  /*18d50*/  @!P1 ARRIVES.LDGSTSBAR.64.TRANSCNT [UR4+0x38810] ;  /* 0x03881000ff0099b0 */ /* 0x000fee0008000a84 */
[----:B------:R-:W-:Y:S05]  /*18d60*/  @P0 BRA.U.ANY `(.L_x_1439) ;  /* 0xfffffffd00e80947 */ /* 0x000fea000393ffff */
[----:B-12---:R-:W2:Y:S02]  /*18d70*/  LDL.LU R2, [R1+0x28] ;  /* 0x0000280001027983 */ /* 0x006ea40000300800 */
        /* <DEDUP_REMOVED lines=9> */
[----:B------:R-:W2:Y:S03]  /*18e10*/  SYNCS.PHASECHK.TRANS64.TRYWAIT P0, [R23+URZ+0x38820], R0 ;  /* 0x03882000170075a7 */ /* 0x000ea6000800017f */
[----:B-12---:R-:W-:Y:S05]  /*18e20*/  @!P0 BRA `(.L_x_1441) ;  /* 0x0000004c00208947 */ /* 0x006fea0003800000 */
.L_x_1564:
[----:B------:R-:W-:Y:S05]  /*18e30*/  BSYNC B0 ;  /* 0x0000000000007941 */ /* 0x000fea0003800000 */
.L_x_1440:
[----:B------:R-:W2:Y:S02]  /*18e40*/  LDL R2, [R1+0x4c] ;  /* 0x00004c0001027983 */ /* 0x000ea40000100800 */
[----:B--2---:R-:W-:-:S13]  /*18e50*/  ISETP.NE.AND P0, PT, R2, 0x3, PT ;  /* 0x000000030200780c */ /* 0x004fda0003f05270 */
[----:B------:R-:W-:Y:S05]  /*18e60*/  @!P0 BRA `(.L_x_1442) ;  /* 0x0000000000048947 */ /* 0x000fea0003800000 */
[----:B------:R-:W-:Y:S01]  /*18e70*/  BPT.TRAP 0x1 ;  /* 0x000000040000795c */ /* 0x000fe20000300000 */
.L_x_1442:
[----:B-1----:R-:W-:Y:S01]  /*18e80*/  SHF.L.U32 R0, R28, 0x1f, RZ ;  /* 0x0000001f1c007819 */ /* 0x002fe200000006ff */
[----:B------:R-:W-:Y:S03]  /*18e90*/  BSSY B0, `(.L_x_1443) ;  /* 0x0000003000007945 */ /* 0x000fe60003800000 */
[----:B------:R-:W1:Y:S02]  /*18ea0*/  SYNCS.PHASECHK.TRANS64.TRYWAIT P0, [R27+URZ+0x38860], R0 ;  /* 0x038860001b0075a7 */ /* 0x000e64000800017f */
[----:B-1----:R-:W-:Y:S05]  /*18eb0*/  @!P0 BRA `(.L_x_1444) ;  /* 0x0000004c00108947 */ /* 0x002fea0003800000 */
.L_x_1565:
[----:B------:R-:W-:Y:S05]  /*18ec0*/  BSYNC B0 ;  /* 0x0000000000007941 */ /* 0x000fea0003800000 */
.L_x_1443:
[----:B------:R-:W1:Y:S01]  /*18ed0*/  LDL.LU R3, [R1+0x3c] ;  /* 0x00003c0001037983 */ /* 0x000e620000300800 */
[----:B------:R-:W-:-:S03]  /*18ee0*/  ULDC.64 UR4, c[0x0][0x328] ;  /* 0x0000ca0000047ab9 */ /* 0x000fc60000000a00 */
[----:B------:R-:W2:Y:S04]  /*18ef0*/  LDL.LU R2, [R1+0xc] ;  /* 0x00000c0001027983 */ /* 0x000ea80000300800 */
[----:B0-----:R-:W3:Y:S04]  /*18f00*/  LDL.LU R5, [R1+0x40] ;  /* 0x0000400001057983 */ /* 0x001ee80000300800 */
[----:B------:R-:W4:Y:S01]  /*18f10*/  LDL.LU R4, [R1+0x4] ;  /* 0x0000040001047983 */ /* 0x000f220000300800 */
[----:B-1----:R-:W-:-:S04]  /*18f20*/  IMAD R0, R3, UR4, RZ ;  /* 0x0000000403007c24 */ /* 0x002fc8000f8e02ff */
[C---:B--2---:R-:W-:Y:S02]  /*18f30*/  IMAD R0, R2.reuse, UR5, R0 ;  /* 0x0000000502007c24 */ /* 0x044fe4000f8e0200 */
[----:B------:R-:W-:Y:S01]  /*18f40*/  IMAD.WIDE.U32 R2, R2, UR4, RZ ;  /* 0x0000000402027c25 */ /* 0x000fe2000f8e00ff */
[----:B------:R-:W-:-:S03]  /*18f50*/  ULDC.64 UR4, c[0x0][0x338] ;  /* 0x0000ce0000047ab9 */ /* 0x000fc60000000a00 */
[----:B------:R-:W-:Y:S02]  /*18f60*/  IMAD.IADD R3, R3, 0x1, R0 ;  /* 0x0000000103037824 */ /* 0x000fe400078e0200 */
[----:B---3--:R-:W-:Y:S02]  /*18f70*/  IMAD R0, R5, UR4, RZ ;  /* 0x0000000405007c24 */ /* 0x008fe4000f8e02ff */
[----:B----4-:R-:W-:-:S04]  /*18f80*/  IMAD.WIDE.U32 R2, R4, UR4, R2 ;  /* 0x0000000404027c25 */ /* 0x010fc8000f8e0002 */
        /* <DEDUP_REMOVED lines=13> */
[----:B------:R-:W0:Y:S01]  /*19060*/  S2R R7, SR_TID.X ;  /* 0x0000000000077919 */ /* 0x000e220000002100 */
[----:B------:R-:W-:Y:S01]  /*19070*/  IMAD R4, R4, 0x2, R23 ;  /* 0x0000000204047824 */ /* 0x000fe200078e0217 */
[C---:B------:R-:W-:Y:S01]  /*19080*/  LOP3.LUT P5, RZ, R33.reuse, 0x2, RZ, 0xc0, !PT ;  /* 0x0000000221ff7812 */ /* 0x040fe200078ac0ff */
[----:B------:R-:W1:Y:S01]  /*19090*/  SHFL.IDX PT, R2, R5, RZ, 0x181f ;  /* 0x00181fff05027589 */ /* 0x000e6200000e0000 */
[C---:B------:R-:W-:Y:S02]  /*190a0*/  LOP3.LUT P4, RZ, R33.reuse, 0x4, RZ, 0xc0, !PT ;  /* 0x0000000421ff7812 */ /* 0x040fe4000788c0ff */
[C---:B------:R-:W-:Y:S01]  /*190b0*/  LOP3.LUT P3, RZ, R33.reuse, 0x8, RZ, 0xc0, !PT ;  /* 0x0000000821ff7812 */ /* 0x040fe2000786c0ff */
[----:B------:R-:W2:Y:S01]  /*190c0*/  SHFL.IDX PT, R3, R6, RZ, 0x181f ;  /* 0x00181fff06037589 */ /* 0x000ea200000e0000 */
[----:B------:R-:W-:Y:S02]  /*190d0*/  LOP3.LUT P2, RZ, R33, 0x10, RZ, 0xc0, !PT ;  /* 0x0000001021ff7812 */ /* 0x000fe4000784c0ff */
[----:B------:R-:W-:Y:S01]  /*190e0*/  LOP3.LUT R22, R22, 0xfffffdff, RZ, 0xc0, !PT ;  /* 0xfffffdff16167812 */ /* 0x000fe200078ec0ff */
[----:B0-----:R-:W-:-:S05]  /*190f0*/  IMAD.SHL.U32 R7, R7, 0x8, RZ ;  /* 0x0000000807077824 */ /* 0x001fca00078e00ff */
[----:B------:R-:W-:-:S05]  /*19100*/  LOP3.LUT R7, R7, 0x38, RZ, 0xc0, !PT ;  /* 0x0000003807077812 */ /* 0x000fca00078ec0ff */
[----:B------:R-:W-:Y:S01]  /*19110*/  IMAD.SHL.U32 R0, R7, 0x2, RZ ;  /* 0x0000000207007824 */ /* 0x000fe200078e00ff */
[----:B------:R-:W-:-:S04]  /*19120*/  LOP3.LUT R7, R33, 0x1, RZ, 0xc0, !PT ;  /* 0x0000000121077812 */ /* 0x000fc800078ec0ff */
[----:B-1----:R-:W-:Y:S02]  /*19130*/  IADD3 R2, P0, R2, R0, RZ ;  /* 0x0000000002027210 */ /* 0x002fe40007f1e0ff */
[----:B------:R-:W-:Y:S02]  /*19140*/  ISETP.NE.U32.AND P1, PT, R7, 0x1, PT ;  /* 0x000000010700780c */ /* 0x000fe40003f25070 */
[----:B------:R-:W-:Y:S01]  /*19150*/  PRMT R7, R33, 0x8880, RZ ;  /* 0x0000888021077816 */ /* 0x000fe200000000ff */
[----:B--2---:R-:W-:Y:S01]  /*19160*/  IMAD.X R3, RZ, RZ, R3, P0 ;  /* 0x000000ffff037224 */ /* 0x004fe200000e0603 */
[----:B------:R-:W-:-:S09]  /*19170*/  ISETP.LT.OR P0, PT, R31, 0x1, P1 ;  /* 0x000000011f00780c */ /* 0x000fd20000f01670 */
[----:B------:R-:W-:Y:S02]  /*19180*/  @P1 LOP3.LUT R22, R22, 0x200, RZ, 0xfc, !PT ;  /* 0x0000020016161812 */ /* 0x000fe400078efcff */
[----:B------:R-:W-:Y:S02]  /*19190*/  LOP3.LUT P1, RZ, R33, 0x20, RZ, 0xc0, !PT ;  /* 0x0000002021ff7812 */ /* 0x000fe4000782c0ff */
[----:B------:R-:W-:Y:S01]  /*191a0*/  @!PT LDS RZ, [RZ] ;  /* 0x00000000fffff984 */ /* 0x000fe20000000800 */
[----:B------:R-:W-:Y:S01]  /*191b0*/  LDGSTS.E.BYPASS.LTC128B.128 [R4+0x400], desc[UR40][R2.64], !P0 ;  /* 0x0040000002047fae */ /* 0x000fe2000c101d68 */
[----:B------:R-:W-:Y:S02]  /*191c0*/  ISETP.LT.OR P0, PT, R31, 0x1, !P5 ;  /* 0x000000011f00780c */ /* 0x000fe40006f01670 */
[----:B------:R-:W-:-:S11]  /*191d0*/  LOP3.LUT R22, R22, 0xfffffbff, RZ, 0xc0, !PT ;  /* 0xfffffbff16167812 */ /* 0x000fd600078ec0ff */
        /* <DEDUP_REMOVED lines=62> */
.L_x_1575:
        /* <DEDUP_REMOVED lines=34> */
.L_x_1446:
[----:B------:R-:W-:Y:S02]  /*197e0*/  PLOP3.LUT P1, PT, P1, P0, PT, 0xa2, 0x0 ;  /* 0x000000000000781c */ /* 0x000fe40000f21472 */
[----:B------:R-:W-:-:S08]  /*197f0*/  @P0 R2UR P1, UR4, R27 ;  /* 0x000000001b0402ca */ /* 0x000fd00000020000 */
[----:B------:R-:W-:-:S05]  /*19800*/  @P0 PLOP3.LUT P0, PT, P1, PT, PT, 0x80, 0x0 ;  /* 0x000000000000081c */ /* 0x000fca0000f0f070 */
[----:B------:R-:W-:Y:S01]  /*19810*/  @!P1 SYNCS.ARRIVE.TRANS64.RED.A0T1 RZ, [UR4+0x38850], RZ ;  /* 0x038850ffffff99a7 */ /* 0x000fe20008200404 */
[----:B------:R-:W-:Y:S07]  /*19820*/  @!P1 ARRIVES.LDGSTSBAR.64.TRANSCNT [UR4+0x38850] ;  /* 0x03885000ff0099b0 */ /* 0x000fee0008000a84 */
[----:B------:R-:W-:Y:S05]  /*19830*/  @P0 BRA.U.ANY `(.L_x_1446) ;  /* 0xfffffffd00e80947 */ /* 0x000fea000393ffff */
[----:B------:R-:W-:Y:S01]  /*19840*/  NOP ;  /* 0x0000000000007918 */ /* 0x000fe20000000000 */
[----:B-1----:R-:W2:Y:S02]  /*19850*/  LDL R2, [R1+0x4c] ;  /* 0x00004c0001027983 */ /* 0x002ea40000100800 */
[----:B--2---:R-:W-:-:S13]  /*19860*/  ISETP.NE.AND P2, PT, R2, 0x3, PT ;  /* 0x000000030200780c */ /* 0x004fda0003f45270 */
[----:B------:R-:W-:Y:S05]  /*19870*/  @!P2 BRA `(.L_x_1447) ;  /* 0x000000000004a947 */ /* 0x000fea0003800000 */
[----:B------:R-:W-:Y:S01]  /*19880*/  BPT.TRAP 0x1 ;  /* 0x000000040000795c */ /* 0x000fe20000300000 */
.L_x_1447:
        /* <DEDUP_REMOVED lines=9> */
[----:B--2---:R-:W-:Y:S02]  /*19920*/  LOP3.LUT R2, R2, 0x40, RZ, 0xc0, !PT ;  /* 0x0000004002027812 */ /* 0x004fe400078ec0ff */
[----:B---3--:R-:W-:Y:S02]  /*19930*/  LEA.HI.SX32 R7, R3, 0xfffffffe, 0x1a ;  /* 0xfffffffe03077811 */ /* 0x008fe400078fd2ff */
[----:B------:R-:W-:-:S07]  /*19940*/  SHF.R.U32.HI R33, RZ, 0x2, R2 ;  /* 0x00000002ff217819 */ /* 0x000fce0000011602 */
.L_x_1462:
[----:B--2---:R-:W2:Y:S01]  /*19950*/  LDL R10, [R1+0x4c] ;  /* 0x00004c00010a7983 */ /* 0x004ea20000100800 */
[----:B0-----:R-:W0:Y:S01]  /*19960*/  LDC R5, c[0x0][0x430] ;  /* 0x00010c00ff057b82 */ /* 0x001e220000000800 */
[----:B-1----:R-:W1:Y:S01]  /*19970*/  S2R R2, SR_TID.X ;  /* 0x0000000000027919 */ /* 0x002e620000002100 */
[----:B---3--:R-:W3:Y:S01]  /*19980*/  S2R R8, SR_TID.X ;  /* 0x0000000000087919 */ /* 0x008ee20000002100 */
[----:B0-----:R-:W-:Y:S02]  /*19990*/  ISETP.NE.AND P0, PT, R5, 0x1, PT ;  /* 0x000000010500780c */ /* 0x001fe40003f05270 */
[----:B-1----:R-:W-:-:S11]  /*199a0*/  LOP3.LUT R2, R2, 0x7f, RZ, 0xc0, !PT ;  /* 0x0000007f02027812 */ /* 0x002fd600078ec0ff */
[----:B------:R-:W0:Y:S01]  /*199b0*/  @P0 LDC R6, c[0x0][0x434] ;  /* 0x00010d00ff060b82 */ /* 0x000e220000000800 */
[----:B---3--:R-:W-:Y:S01]  /*199c0*/  IMAD.SHL.U32 R8, R8, 0x10, RZ ;  /* 0x0000001008087824 */ /* 0x008fe200078e00ff */
[----:B------:R-:W-:-:S04]  /*199d0*/  SHF.R.U32.HI R2, RZ, 0x3, R2 ;  /* 0x00000003ff027819 */ /* 0x000fc80000011602 */
[----:B------:R-:W-:Y:S02]  /*199e0*/  LOP3.LUT R8, R2, 0x70, R8, 0xf8, !PT ;  /* 0x0000007002087812 */ /* 0x000fe400078ef808 */
[----:B------:R-:W1:Y:S02]  /*199f0*/  @P0 LDC R3, c[0x0][0x438] ;  /* 0x00010e00ff030b82 */ /* 0x000e640000000800 */
[----:B------:R-:W-:Y:S01]  /*19a00*/  ISETP.GT.U32.AND P1, PT, R8, 0x3f, PT ;  /* 0x0000003f0800780c */ /* 0x000fe20003f24070 */
[----:B------:R-:W-:-:S04]  /*19a10*/  IMAD R4, R7, 0x40, R34 ;  /* 0x0000004007047824 */ /* 0x000fc800078e0222 */
[----:B------:R-:W-:-:S08]  /*19a20*/  IMAD.IADD R4, R8, 0x1, R4 ;  /* 0x0000000108047824 */ /* 0x000fd000078e0204 */
[----:B------:R-:W3:Y:S01]  /*19a30*/  @!P1 LDC.64 R8, c[0x0][0x428] ;  /* 0x00010a00ff089b82 */ /* 0x000ee20000000a00 */
[----:B0-----:R-:W-:-:S04]  /*19a40*/  @P0 IMAD.HI.U32 R6, R4, R6, RZ ;  /* 0x0000000604060227 */ /* 0x001fc800078e00ff */
[----:B------:R-:W-:Y:S01]  /*19a50*/  IMAD.MOV.U32 R2, RZ, RZ, R4 ;  /* 0x000000ffff027224 */ /* 0x000fe200078e0004 */
[----:B-1----:R-:W-:-:S05]  /*19a60*/  @P0 SHF.R.U32.HI R2, RZ, R3, R6 ;  /* 0x00000003ff020219 */ /* 0x002fca0000011606 */
[----:B------:R-:W-:-:S04]  /*19a70*/  IMAD.MOV R3, RZ, RZ, -R2 ;  /* 0x000000ffff037224 */ /* 0x000fc800078e0a02 */
[----:B------:R-:W-:Y:S01]  /*19a80*/  IMAD R5, R5, R3, R4 ;  /* 0x0000000305057224 */ /* 0x000fe200078e0204 */
[--C-:B------:R-:W-:Y:S01]  /*19a90*/  @!P1 SHF.R.S32.HI R3, RZ, 0x1f, R2.reuse ;  /* 0x0000001fff039819 */ /* 0x100fe20000011402 */
[-C--:B---3--:R-:W-:Y:S02]  /*19aa0*/  @!P1 IMAD R4, R35, R8.reuse, RZ ;  /* 0x0000000823049224 */ /* 0x088fe400078e02ff */
[----:B------:R-:W-:-:S04]  /*19ab0*/  @!P1 IMAD.WIDE.U32 R2, R32, R8, R2 ;  /* 0x0000000820029225 */ /* 0x000fc800078e0002 */
[----:B------:R-:W-:Y:S02]  /*19ac0*/  @!P1 IMAD R4, R32, R9, R4 ;  /* 0x0000000920049224 */ /* 0x000fe400078e0204 */
[----:B------:R-:W0:Y:S02]  /*19ad0*/  @!P1 LDC.64 R8, c[0x0][0x418] ;  /* 0x00010600ff089b82 */ /* 0x000e240000000a00 */
[----:B------:R-:W-:Y:S02]  /*19ae0*/  @!P1 IMAD.IADD R3, R4, 0x1, R3 ;  /* 0x0000000104039824 */ /* 0x000fe400078e0203 */
[----:B------:R-:W-:Y:S02]  /*19af0*/  IMAD.MOV.U32 R4, RZ, RZ, RZ ;  /* 0x000000ffff047224 */ /* 0x000fe400078e00ff */
[----:B------:R-:W-:Y:S01]  /*19b00*/  VIADD R25, R25, 0x1 ;  /* 0x0000000119197836 */ /* 0x000fe20000000000 */
[----:B0-----:R-:W-:-:S04]  /*19b10*/  @!P1 LEA R8, P0, R2, R8, 0x2 ;  /* 0x0000000802089211 */ /* 0x001fc800078010ff */
[----:B------:R-:W-:Y:S02]  /*19b20*/  @!P1 LEA.HI.X R9, R2, R9, R3, 0x2, P0 ;  /* 0x0000000902099211 */ /* 0x000fe400000f1403 */
[----:B------:R-:W-:-:S03]  /*19b30*/  ISETP.NE.AND P0, PT, R25, 0x2, PT ;  /* 0x000000021900780c */ /* 0x000fc60003f05270 */
[----:B------:R0:W5:Y:S01]  /*19b40*/  @!P1 LDG.E R4, desc[UR40][R8.64] ;  /* 0x0000002808049981 */ /* 0x000162000c1e1900 */
[----:B------:R-:W-:Y:S01]  /*19b50*/  SEL R2, RZ, 0x1, P0 ;  /* 0x00000001ff027807 */ /* 0x000fe20000000000 */
[----:B------:R-:W-:Y:S05]  /*19b60*/  YIELD ;  /* 0x0000000000007946 */ /* 0x000fea0003800000 */
[----:B------:R-:W-:Y:S01]  /*19b70*/  LOP3.LUT R28, R28, R2, RZ, 0x3c, !PT ;  /* 0x000000021c1c7212 */ /* 0x000fe200078e3cff */
[----:B------:R-:W-:Y:S01]  /*19b80*/  IMAD.MOV.U32 R2, RZ, RZ, R7 ;  /* 0x000000ffff027224 */ /* 0x000fe200078e0007 */
[----:B------:R-:W-:Y:S01]  /*19b90*/  SEL R25, R25, RZ, P0 ;  /* 0x000000ff19197207 */ /* 0x000fe20000000000 */
[----:B------:R-:W-:-:S03]  /*19ba0*/  VIADD R7, R7, 0xffffffff ;  /* 0xffffffff07077836 */ /* 0x000fc60000000000 */
[----:B------:R-:W-:Y:S02]  /*19bb0*/  ISETP.GT.AND P3, PT, R2, RZ, PT ;  /* 0x000000ff0200720c */ /* 0x000fe40003f64270 */
[----:B--2---:R-:W-:-:S13]  /*19bc0*/  ISETP.NE.AND P1, PT, R10, 0x3, PT ;  /* 0x000000030a00780c */ /* 0x004fda0003f25270 */
[----:B0-----:R-:W-:Y:S05]  /*19bd0*/  @!P1 BRA `(.L_x_1450) ;  /* 0x0000000000049947 */ /* 0x001fea0003800000 */
[----:B------:R-:W-:Y:S01]  /*19be0*/  BPT.TRAP 0x1 ;  /* 0x000000040000795c */ /* 0x000fe20000300000 */
.L_x_1450:
[----:B------:R-:W-:Y:S01]  /*19bf0*/  IMAD R6, R25, 0x8, R23 ;  /* 0x0000000819067824 */ /* 0x000fe200078e0217 */
[----:B------:R-:W-:Y:S01]  /*19c00*/  SHF.L.U32 R21, R28, 0x1f, RZ ;  /* 0x0000001f1c157819 */ /* 0x000fe200000006ff */
[----:B------:R-:W-:Y:S01]  /*19c10*/  BSSY B1, `(.L_x_1451) ;  /* 0x0000004000017945 */ /* 0x000fe20003800000 */
[----:B------:R-:W-:Y:S02]  /*19c20*/  SHF.R.S32.HI R9, RZ, 0x1f, R5 ;  /* 0x0000001fff097819 */ /* 0x000fe40000011405 */
[----:B------:R-:W0:Y:S02]  /*19c30*/  SYNCS.PHASECHK.TRANS64.TRYWAIT P0, [R6+URZ+0x38840], R21 ;  /* 0x03884015060075a7 */ /* 0x000e24000800017f */
[----:B0-----:R-:W-:Y:S05]  /*19c40*/  @!P0 BRA `(.L_x_1452) ;  /* 0x0000004400e88947 */ /* 0x001fea0003800000 */
.L_x_1576:
[----:B------:R-:W-:Y:S05]  /*19c50*/  BSYNC B1 ;  /* 0x0000000000017941 */ /* 0x000fea0003800000 */
.L_x_1451:
        /* <DEDUP_REMOVED lines=42> */
.L_x_1586:
        /* <DEDUP_REMOVED lines=8> */
.L_x_1454:
[----:B------:R-:W-:Y:S02]  /*19f80*/  PLOP3.LUT P1, PT, P1, P0, PT, 0xa2, 0x0 ;  /* 0x000000000000781c */ /* 0x000fe40000f21472 */
[----:B------:R-:W-:-:S08]  /*19f90*/  @P0 R2UR P1, UR4, R6 ;  /* 0x00000000060402ca */ /* 0x000fd00000020000 */
[----:B------:R-:W-:-:S05]  /*19fa0*/  @P0 PLOP3.LUT P0, PT, P1, PT, PT, 0x80, 0x0 ;  /* 0x000000000000081c */ /* 0x000fca0000f0f070 */
[----:B------:R-:W-:Y:S01]  /*19fb0*/  @!P1 SYNCS.ARRIVE.TRANS64.RED.A0T1 RZ, [UR4+0x38830], RZ ;  /* 0x038830ffffff99a7 */ /* 0x000fe20008200404 */
[----:B------:R-:W-:Y:S07]  /*19fc0*/  @!P1 ARRIVES.LDGSTSBAR.64.TRANSCNT [UR4+0x38830] ;  /* 0x03883000ff0099b0 */ /* 0x000fee0008000a84 */
[----:B------:R-:W-:Y:S05]  /*19fd0*/  @P0 BRA.U.ANY `(.L_x_1454) ;  /* 0xfffffffd00e80947 */ /* 0x000fea000393ffff */
[----:B------:R-:W-:Y:S01]  /*19fe0*/  NOP ;  /* 0x0000000000007918 */ /* 0x000fe20000000000 */
[----:B--2---:R-:W2:Y:S02]  /*19ff0*/  LDL R2, [R1+0x4c] ;  /* 0x00004c0001027983 */ /* 0x004ea40000100800 */
[----:B--2---:R-:W-:-:S13]  /*1a000*/  ISETP.NE.AND P2, PT, R2, 0x3, PT ;  /* 0x000000030200780c */ /* 0x004fda0003f45270 */
[----:B------:R-:W-:Y:S05]  /*1a010*/  @!P2 BRA `(.L_x_1455) ;  /* 0x000000000004a947 */ /* 0x000fea0003800000 */
[----:B------:R-:W-:Y:S01]  /*1a020*/  BPT.TRAP 0x1 ;  /* 0x000000040000795c */ /* 0x000fe20000300000 */
.L_x_1455:
[----:B------:R2:W-:Y:S01]  /*1a030*/  SYNCS.ARRIVE.TRANS64.A1T0 RZ, [R6+URZ+0x38830], RZ ;  /* 0x038830ff06ff79a7 */ /* 0x0005e2000810003f */
[----:B------:R-:W-:Y:S05]  /*1a040*/  @!P2 BRA `(.L_x_1456) ;  /* 0x000000000004a947 */ /* 0x000fea0003800000 */
[----:B------:R-:W-:Y:S01]  /*1a050*/  BPT.TRAP 0x1 ;  /* 0x000000040000795c */ /* 0x000fe20000300000 */
.L_x_1456:
[----:B------:R-:W3:Y:S01]  /*1a060*/  SYNCS.PHASECHK.TRANS64.TRYWAIT P0, [R6+URZ+0x38860], R21 ;  /* 0x03886015060075a7 */ /* 0x000ee2000800017f */
[----:B------:R-:W-:Y:S04]  /*1a070*/  BSSY B1, `(.L_x_1457) ;  /* 0x0000002000017945 */ /* 0x000fe80003800000 */
[----:B---3--:R-:W-:Y:S05]  /*1a080*/  @!P0 BRA `(.L_x_1458) ;  /* 0x0000004800088947 */ /* 0x008fea0003800000 */
.L_x_1587:
[----:B------:R-:W-:Y:S05]  /*1a090*/  BSYNC B1 ;  /* 0x0000000000017941 */ /* 0x000fea0003800000 */
.L_x_1457:
[----:B------:R-:W-:Y:S01]  /*1a0a0*/  ULDC.64 UR4, c[0x0][0x328] ;  /* 0x0000ca0000047ab9 */ /* 0x000fe20000000a00 */
[C---:B------:R-:W-:Y:S01]  /*1a0b0*/  LOP3.LUT P5, RZ, R22.reuse, 0x8, RZ, 0xc0, !PT ;  /* 0x0000000816ff7812 */ /* 0x040fe200078ac0ff */
[----:B------:R-:W-:Y:S01]  /*1a0c0*/  IMAD R9, R9, UR4, RZ ;  /* 0x0000000409097c24 */ /* 0x000fe2000f8e02ff */
[----:B------:R-:W-:Y:S01]  /*1a0d0*/  LOP3.LUT P4, RZ, R22, 0x4, RZ, 0xc0, !PT ;  /* 0x0000000416ff7812 */ /* 0x000fe2000788c0ff */
[----:B------:R-:W-:-:S04]  /*1a0e0*/  IMAD.WIDE.U32 R2, R5, UR4, RZ ;  /* 0x0000000405027c25 */ /* 0x000fc8000f8e00ff */
[----:B------:R-:W-:Y:S01]  /*1a0f0*/  IMAD R9, R5, UR5, R9 ;  /* 0x0000000505097c24 */ /* 0x000fe2000f8e0209 */
[----:B------:R-:W-:Y:S01]  /*1a100*/  ULDC.64 UR4, c[0x0][0x338] ;  /* 0x0000ce0000047ab9 */ /* 0x000fe20000000a00 */
[----:B-1----:R-:W-:Y:S02]  /*1a110*/  IMAD R17, R25, 0x7000, R8 ;  /* 0x0000700019117824 */ /* 0x002fe400078e0208 */
        /* <DEDUP_REMOVED lines=15> */
[----:B------:R-:W1:Y:S01]  /*1a210*/  SHFL.IDX PT, R2, R9, RZ, 0x181f ;  /* 0x00181fff09027589 */ /* 0x000e6200000e0000 */
[C---:B------:R-:W-:Y:S01]  /*1a220*/  LOP3.LUT P1, RZ, R22.reuse, 0x80, RZ, 0xc0, !PT ;  /* 0x0000008016ff7812 */ /* 0x040fe2000782c0ff */
[----:B------:R-:W-:Y:S01]  /*1a230*/  IMAD R17, R17, 0x2, R23 ;  /* 0x0000000211117824 */ /* 0x000fe200078e0217 */
[C---:B------:R-:W-:Y:S01]  /*1a240*/  LOP3.LUT P2, RZ, R22.reuse, 0x40, RZ, 0xc0, !PT ;  /* 0x0000004016ff7812 */ /* 0x040fe2000784c0ff */
[----:B------:R-:W4:Y:S01]  /*1a250*/  SHFL.IDX PT, R3, R10, RZ, 0x181f ;  /* 0x00181fff0a037589 */ /* 0x000f2200000e0000 */
[----:B------:R-:W-:-:S03]  /*1a260*/  LOP3.LUT R22, R22, 0xfff7ffff, RZ, 0xc0, !PT ;  /* 0xfff7ffff16167812 */ /* 0x000fc600078ec0ff */
[----:B------:R-:W5:Y:S01]  /*1a270*/  SHFL.IDX PT, R14, R9, 0x1, 0x181f ;  /* 0x00381f00090e7f89 */ /* 0x000f6200000e0000 */
[----:B------:R-:W-:-:S03]  /*1a280*/  @P3 LOP3.LUT R22, R22, 0x80000, RZ, 0xfc, !PT ;  /* 0x0008000016163812 */ /* 0x000fc600078efcff */
[----:B------:R-:W0:Y:S01]  /*1a290*/  SHFL.IDX PT, R5, R10, 0x1, 0x181f ;  /* 0x00381f000a057f89 */ /* 0x000e2200000e0000 */
[C---:B------:R-:W-:Y:S02]  /*1a2a0*/  LOP3.LUT P3, RZ, R22.reuse, 0x20, RZ, 0xc0, !PT ;  /* 0x0000002016ff7812 */ /* 0x040fe4000786c0ff */
[C---:B------:R-:W-:Y:S01]  /*1a2b0*/  LOP3.LUT P6, RZ, R22.reuse, 0x10, RZ, 0xc0, !PT ;  /* 0x0000001016ff7812 */ /* 0x040fe200078cc0ff */
[----:B------:R-:W-:Y:S01]  /*1a2c0*/  SHFL.IDX PT, R8, R10, 0x2, 0x181f ;  /* 0x00581f000a087f89 */ /* 0x000fe200000e0000 */
[----:B------:R-:W-:-:S03]  /*1a2d0*/  LOP3.LUT R22, R22, 0xffdfffff, RZ, 0xc0, !PT ;  /* 0xffdfffff16167812 */ /* 0x000fc600078ec0ff */
[----:B------:R-:W-:Y:S01]  /*1a2e0*/  SHFL.IDX PT, R10, R10, 0x3, 0x181f ;  /* 0x00781f000a0a7f89 */ /* 0x000fe200000e0000 */
[----:B-1----:R-:W-:-:S05]  /*1a2f0*/  IADD3 R2, P0, R2, R0, RZ ;  /* 0x0000000002027210 */ /* 0x002fca0007f1e0ff */
[----:B------:R-:W-:Y:S01]  /*1a300*/  @P3 LOP3.LUT R22, R22, 0x200000, RZ, 0xfc, !PT ;  /* 0x0020000016163812 */ /* 0x000fe200078efcff */
[----:B----4-:R-:W-:Y:S01]  /*1a310*/  IMAD.X R3, RZ, RZ, R3, P0 ;  /* 0x000000ffff037224 */ /* 0x010fe200000e0603 */
[----:B------:R-:W-:-:S04]  /*1a320*/  ISETP.NE.U32.AND P0, PT, R33, RZ, PT ;  /* 0x000000ff2100720c */ /* 0x000fc80003f05070 */
[----:B------:R-:W-:Y:S01]  /*1a330*/  LDGSTS.E.BYPASS.LTC128B.128 [R17+0x400], desc[UR40][R2.64], !P1 ;  /* 0x0040000002117fae */ /* 0x000fe2000c901d68 */
[----:B------:R-:W-:-:S03]  /*1a340*/  ISETP.NE.U32.AND P1, PT, R31, RZ, PT ;  /* 0x000000ff1f00720c */ /* 0x000fc60003f25070 */
[----:B------:R-:W-:Y:S01]  /*1a350*/  LDGSTS.E.BYPASS.LTC128B.128 [R17+0x2400], desc[UR40][R2.64+0x80], !P2 ;  /* 0x0240008002117fae */ /* 0x000fe2000d101d68 */
[----:B-----5:R-:W-:-:S03]  /*1a360*/  IADD3 R4, P2, R14, R0, RZ ;  /* 0x000000000e047210 */ /* 0x020fc60007f5e0ff */
[----:B------:R-:W-:Y:S01]  /*1a370*/  LDGSTS.E.BYPASS.LTC128B.128 [R17+0x4400], desc[UR40][R2.64+0x100], !P3 ;  /* 0x0440010002117fae */ /* 0x000fe2000d901d68 */
[C---:B------:R-:W-:Y:S01]  /*1a380*/  LOP3.LUT P3, RZ, R22.reuse, 0x80, RZ, 0xc0, !PT ;  /* 0x0000008016ff7812 */ /* 0x040fe2000786c0ff */
[----:B0-----:R-:W-:Y:S01]  /*1a390*/  IMAD.X R5, RZ, RZ, R5, P2 ;  /* 0x000000ffff057224 */ /* 0x001fe200010e0605 */
        /* <DEDUP_REMOVED lines=33> */
.L_x_1597:
[----:B------:R-:W-:Y:S02]  /*1a5b0*/  LOP3.LUT R22, R22, 0xffefffff, RZ, 0xc0, !PT ;  /* 0xffefffff16167812 */ /* 0x000fe400078ec0ff */
[----:B-1----:R-:W-:Y:S02]  /*1a5c0*/  IADD3 R2, P2, R14, R0, RZ ;  /* 0x000000000e027210 */ /* 0x002fe40007f5e0ff */
        /* <DEDUP_REMOVED lines=23> */
.L_x_1460:
[----:B------:R-:W-:Y:S02]  /*1a740*/  PLOP3.LUT P1, PT, P1, P0, PT, 0xa2, 0x0 ;  /* 0x000000000000781c */ /* 0x000fe40000f21472 */
[----:B------:R-:W-:-:S08]  /*1a750*/  @P0 R2UR P1, UR4, R6 ;  /* 0x00000000060402ca */ /* 0x000fd00000020000 */
[----:B------:R-:W-:-:S05]  /*1a760*/  @P0 PLOP3.LUT P0, PT, P1, PT, PT, 0x80, 0x0 ;  /* 0x000000000000081c */ /* 0x000fca0000f0f070 */
[----:B------:R-:W-:Y:S01]  /*1a770*/  @!P1 SYNCS.ARRIVE.TRANS64.RED.A0T1 RZ, [UR4+0x38850], RZ ;  /* 0x038850ffffff99a7 */ /* 0x000fe20008200404 */
[----:B------:R-:W-:Y:S07]  /*1a780*/  @!P1 ARRIVES.LDGSTSBAR.64.TRANSCNT [UR4+0x38850] ;  /* 0x03885000ff0099b0 */ /* 0x000fee0008000a84 */
[----:B------:R-:W-:Y:S05]  /*1a790*/  @P0 BRA.U.ANY `(.L_x_1460) ;  /* 0xfffffffd00e80947 */ /* 0x000fea000393ffff */
[----:B------:R-:W-:Y:S01]  /*1a7a0*/  NOP ;  /* 0x0000000000007918 */ /* 0x000fe20000000000 */
[----:B0-----:R-:W4:Y:S02]  /*1a7b0*/  LDL R2, [R1+0x4c] ;  /* 0x00004c0001027983 */ /* 0x001f240000100800 */
[----:B----4-:R-:W-:-:S13]  /*1a7c0*/  ISETP.NE.AND P2, PT, R2, 0x3, PT ;  /* 0x000000030200780c */ /* 0x010fda0003f45270 */
[----:B------:R-:W-:Y:S05]  /*1a7d0*/  @!P2 BRA `(.L_x_1461) ;  /* 0x000000000004a947 */ /* 0x000fea0003800000 */
[----:B------:R-:W-:Y:S01]  /*1a7e0*/  BPT.TRAP 0x1 ;  /* 0x000000040000795c */ /* 0x000fe20000300000 */
.L_x_1461:
[----:B------:R1:W-:Y:S01]  /*1a7f0*/  SYNCS.ARRIVE.TRANS64.A1T0 RZ, [R6+URZ+0x38850], RZ ;  /* 0x038850ff06ff79a7 */ /* 0x0003e2000810003f */
[----:B------:R-:W-:Y:S05]  /*1a800*/  @P3 BRA `(.L_x_1462) ;  /* 0xfffffff000503947 */ /* 0x000fea000383ffff */
.L_x_1449:
[----:B------:R-:W-:Y:S05]  /*1a810*/  BSYNC B0 ;  /* 0x0000000000007941 */ /* 0x000fea0003800000 */
.L_x_1448:
        /* <DEDUP_REMOVED lines=21> */
.L_x_1464:
[----:B------:R-:W-:Y:S05]  /*1a970*/  BSYNC B0 ;  /* 0x0000000000007941 */ /* 0x000fea0003800000 */
.L_x_1463:
[----:B------:R-:W-:-:S07]  /*1a980*/  SEL R25, R25, RZ, P0 ;  /* 0x000000ff19197207 */ /* 0x000fce0000000000 */
.L_x_1417:
[----:B------:R-:W-:Y:S05]  /*1a990*/  BSYNC B7 ;  /* 0x0000000000077941 */ /* 0x000fea0003800000 */
.L_x_1415:
        /* <DEDUP_REMOVED lines=11> */
.L_x_1465:
        /* <DEDUP_REMOVED lines=36> */
.L_x_1607:
[----:B------:R-:W-:Y:S02]  /*1ac90*/  ULDC UR4, c[0x0][0xd38] ;  /* 0x00034e0000047ab9 */ /* 0x000fe40000000800 */
[----:B------:R-:W-:-:S04]  /*1aca0*/  IMAD.U32 R16, RZ, RZ, UR4 ;  /* 0x00000004ff107e24 */ /* 0x000fc8000f8e00ff */
[----:B-1----:R-:W-:-:S04]  /*1acb0*/  IMAD R5, R14, R16, RZ ;  /* 0x000000100e057224 */ /* 0x002fc800078e02ff */
[----:B------:R-:W-:-:S05]  /*1acc0*/  IMAD.IADD R4, R4, 0x1, R5 ;  /* 0x0000000104047824 */ /* 0x000fca00078e0205 */
[----:B------:R-:W-:-:S13]  /*1acd0*/  ISETP.GT.AND P6, PT, R4, R0, PT ;  /* 0x000000000400720c */ /* 0x000fda0003fc4270 */
[----:B------:R-:W-:Y:S05]  /*1ace0*/  @P6 BRA `(.L_x_1468) ;  /* 0x00000000009c6947 */ /* 0x000fea0003800000 */
.L_x_1473:
[----:B------:R-:W1:Y:S01]  /*1acf0*/  LDC R6, c[0x0][0xd3c] ;  /* 0x00034f00ff067b82 */ /* 0x000e620000000800 */
[----:B------:R-:W-:-:S05]  /*1ad00*/  VIADD R19, R19, 0x1f ;  /* 0x0000001f13137836 */ /* 0x000fca0000000000 */
[----:B-1----:R-:W-:-:S13]  /*1ad10*/  ISETP.GE.AND P6, PT, R19, R6, PT ;  /* 0x000000061300720c */ /* 0x002fda0003fc6270 */
[----:B------:R-:W-:Y:S05]  /*1ad20*/  @P6 BRA `(.L_x_1469) ;  /* 0x0000000400446947 */ /* 0x000fea0003800000 */
[----:B------:R-:W1:Y:S01]  /*1ad30*/  S2R R2, SR_TID.X ;  /* 0x0000000000027919 */ /* 0x000e620000002100 */
[----:B------:R-:W-:Y:S01]  /*1ad40*/  BSSY B0, `(.L_x_1470) ;  /* 0x0000009000007945 */ /* 0x000fe20003800000 */
[----:B-1----:R-:W-:-:S05]  /*1ad50*/  LOP3.LUT R2, R2, 0x1f, RZ, 0xc0, !PT ;  /* 0x0000001f02027812 */ /* 0x002fca00078ec0ff */
[----:B------:R-:W-:Y:S02]  /*1ad60*/  IMAD.IADD R5, R19, 0x1, R2 ;  /* 0x0000000113057824 */ /* 0x000fe400078e0202 */
[----:B------:R-:W-:-:S03]  /*1ad70*/  IMAD.MOV.U32 R2, RZ, RZ, RZ ;  /* 0x000000ffff027224 */ /* 0x000fc600078e00ff */
[----:B------:R-:W-:-:S13]  /*1ad80*/  ISETP.GE.OR P6, PT, R5, R6, !P0 ;  /* 0x000000060500720c */ /* 0x000fda00047c6670 */
[----:B------:R-:W-:Y:S05]  /*1ad90*/  @P6 BRA `(.L_x_1471) ;  /* 0x00000000000c6947 */ /* 0x000fea0003800000 */
[----:B0-----:R-:W0:Y:S02]  /*1ada0*/  LDC.64 R2, c[0x0][0xd80] ;  /* 0x00036000ff027b82 */ /* 0x001e240000000a00 */
[----:B0-----:R-:W-:-:S06]  /*1adb0*/  IMAD.WIDE R2, R5, 0x4, R2 ;  /* 0x0000000405027825 */ /* 0x001fcc00078e0202 */
[----:B------:R1:W5:Y:S02]  /*1adc0*/  LDG.E R2, desc[UR40][R2.64] ;  /* 0x0000002802027981 */ /* 0x000364000c1e1900 */
.L_x_1471:
[----:B------:R-:W-:Y:S05]  /*1add0*/  BSYNC B0 ;  /* 0x0000000000007941 */ /* 0x000fea0003800000 */
.L_x_1470:
        /* <DEDUP_REMOVED lines=18> */
.L_x_1615:
[----:B------:R-:W-:Y:S02]  /*1af00*/  ULDC UR4, c[0x0][0xd38] ;  /* 0x00034e0000047ab9 */ /* 0x000fe40000000800 */
[----:B------:R-:W-:-:S04]  /*1af10*/  IMAD.U32 R16, RZ, RZ, UR4 ;  /* 0x00000004ff107e24 */ /* 0x000fc8000f8e00ff */
[----:B-1----:R-:W-:-:S04]  /*1af20*/  IMAD R5, R14, R16, RZ ;  /* 0x000000100e057224 */ /* 0x002fc800078e02ff */
[----:B------:R-:W-:-:S05]  /*1af30*/  IMAD.IADD R4, R5, 0x1, R4 ;  /* 0x0000000105047824 */ /* 0x000fca00078e0204 */
[----:B------:R-:W-:-:S13]  /*1af40*/  ISETP.GT.AND P6, PT, R4, R0, PT ;  /* 0x000000000400720c */ /* 0x000fda0003fc4270 */
[----:B------:R-:W-:Y:S05]  /*1af50*/  @!P6 BRA `(.L_x_1473) ;  /* 0xfffffffc0064e947 */ /* 0x000fea000383ffff */
.L_x_1468:
        /* <DEDUP_REMOVED lines=8> */
.L_x_1619:
[----:B------:R-:W-:Y:S01]  /*1afe0*/  ISETP.NE.AND P0, PT, R6, RZ, PT ;  /* 0x000000ff0600720c */ /* 0x000fe20003f05270 */
[----:B------:R-:W-:-:S12]  /*1aff0*/  IMAD.MOV.U32 R14, RZ, RZ, RZ ;  /* 0x000000ffff0e7224 */ /* 0x000fd800078e00ff */
[----:B------:R-:W-:Y:S05]  /*1b000*/  @!P0 BRA `(.L_x_1475) ;  /* 0x0000000000108947 */ /* 0x000fea0003800000 */
[----:B------:R-:W-:Y:S01]  /*1b010*/  UMOV UR4, 0xffffffff ;  /* 0xffffffff00047882 */ /* 0x000fe20000000000 */
[----:B------:R-:W-:Y:S02]  /*1b020*/  VIADD R12, R4, 0xffffffff ;  /* 0xffffffff040c7836 */ /* 0x000fe40000000000 */
[----:B------:R-:W-:Y:S05]  /*1b030*/  BRA.DIV UR4, `(.L_x_1476) ;  /* 0x0000004a04347947 */ /* 0x000fea000b800000 */
[----:B------:R3:W4:Y:S02]  /*1b040*/  SHFL.IDX PT, R14, R3, R12, 0x1f ;  /* 0x00001f0c030e7589 */ /* 0x00072400000e0000 */
.L_x_1475:
[----:B--2---:R-:W-:Y:S01]  /*1b050*/  IABS R6, R17 ;  /* 0x0000001100067213 */ /* 0x004fe20000000000 */
[----:B----4-:R-:W-:Y:S02]  /*1b060*/  IMAD R16, R14, R16, R5 ;  /* 0x000000100e107224 */ /* 0x010fe400078e0205 */
[----:B------:R-:W-:Y:S01]  /*1b070*/  IMAD.IADD R19, R4, 0x1, R19 ;  /* 0x0000000104137824 */ /* 0x000fe200078e0213 */
        /* <DEDUP_REMOVED lines=28> */
.L_x_1469:
[----:B------:R-:W-:Y:S01]  /*1b240*/  UMOV UR4, URZ ;  /* 0x0000003f00047c82 */ /* 0x000fe20008000000 */
[----:B------:R-:W-:Y:S01]  /*1b250*/  UMOV UR5, URZ ;  /* 0x0000003f00057c82 */ /* 0x000fe20008000000 */
[----:B------:R-:W-:Y:S01]  /*1b260*/  ULDC UR6, c[0x0][0xd3c] ;  /* 0x00034f0000067ab9 */ /* 0x000fe20000000800 */
[----:B------:R-:W-:Y:S02]  /*1b270*/  IMAD.MOV.U32 R16, RZ, RZ, R0 ;  /* 0x000000ffff107224 */ /* 0x000fe400078e0000 */
[----:B------:R-:W-:Y:S02]  /*1b280*/  IMAD.U32 R17, RZ, RZ, UR4 ;  /* 0x00000004ff117e24 */ /* 0x000fe4000f8e00ff */
[----:B------:R-:W-:Y:S02]  /*1b290*/  IMAD.U32 R18, RZ, RZ, UR5 ;  /* 0x00000005ff127e24 */ /* 0x000fe4000f8e00ff */
[----:B------:R-:W-:-:S07]  /*1b2a0*/  IMAD.U32 R19, RZ, RZ, UR6 ;  /* 0x00000006ff137e24 */ /* 0x000fce000f8e00ff */
.L_x_1477:
        /* <DEDUP_REMOVED lines=10> */
.L_x_1466:
[----:B------:R-:W-:Y:S02]  /*1b350*/  ULDC UR4, c[0x0][0xd3c] ;  /* 0x00034f0000047ab9 */ /* 0x000fe40000000800 */
[----:B----4-:R-:W-:-:S13]  /*1b360*/  ISETP.GE.AND P0, PT, R19, UR4, PT ;  /* 0x0000000413007c0c */ /* 0x010fda000bf06270 */
[----:B------:R-:W-:Y:S05]  /*1b370*/  @!P0 BRA `(.L_x_1478) ;  /* 0xffffff8c00dc8947 */ /* 0x000fea000383ffff */
[----:B------:R-:W-:Y:S05]  /*1b380*/  BSYNC B8 ;  /* 0x0000000000087941 */ /* 0x000fea0003800000 */
.L_x_1365:
        /* <DEDUP_REMOVED lines=12> */
.L_x_1622:
[----:B------:R-:W-:Y:S05]  /*1b450*/  BSYNC B0 ;  /* 0x0000000000007941 */ /* 0x000fea0003800000 */
.L_x_1479:
[----:B------:R-:W-:-:S03]  /*1b460*/  UMOV UR4, 0xffffffff ;  /* 0xffffffff00047882 */ /* 0x000fc60000000000 */
[----:B------:R-:W-:Y:S05]  /*1b470*/  BRA.DIV UR4, `(.L_x_1481) ;  /* 0x00000046045c7947 */ /* 0x000fea000b800000 */
[----:B0-----:R-:W0:Y:S02]  /*1b480*/  S2R R0, SR_TID.X ;  /* 0x0000000000007919 */ /* 0x001e240000002100 */
[----:B0-----:R-:W-:-:S04]  /*1b490*/  SHF.R.U32.HI R0, RZ, 0x5, R0 ;  /* 0x00000005ff007819 */ /* 0x001fc80000011600 */
[----:B------:R-:W-:-:S05]  /*1b4a0*/  LOP3.LUT R0, R0, 0x3, RZ, 0xc0, !PT ;  /* 0x0000000300007812 */ /* 0x000fca00078ec0ff */
[----:B------:R0:W1:Y:S02]  /*1b4b0*/  SHFL.IDX PT, R14, R0, RZ, 0x1f ;  /* 0x00001fff000e7589 */ /* 0x00006400000e0000 */
.L_x_1625:
[----:B-1----:R-:W-:-:S13]  /*1b4c0*/  ISETP.NE.AND P0, PT, R14, RZ, PT ;  /* 0x000000ff0e00720c */ /* 0x002fda0003f05270 */
[----:B------:R-:W-:Y:S05]  /*1b4d0*/  @P0 BRA `(.L_x_1234) ;  /* 0x0000000000880947 */ /* 0x000fea0003800000 */
[----:B------:R-:W-:-:S03]  /*1b4e0*/  UMOV UR4, 0xffffffff ;  /* 0xffffffff00047882 */ /* 0x000fc60000000000 */
[----:B------:R-:W-:Y:S05]  /*1b4f0*/  BRA.DIV UR4, `(.L_x_1482) ;  /* 0x0000004604707947 */ /* 0x000fea000b800000 */
[----:B------:R-:W-:-:S13]  /*1b500*/  ELECT P6, URZ, PT ;  /* 0x00000000003f782f */ /* 0x000fda00038c0000 */
.L_x_1628:
[----:B------:R-:W-:Y:S05]  /*1b510*/  @!P6 BRA `(.L_x_1234) ;  /* 0x000000000078e947 */ /* 0x000fea0003800000 */
[----:B0-----:R-:W4:Y:S02]  /*1b520*/  LDL.LU R0, [R1+0x8] ;  /* 0x0000080001007983 */ /* 0x001f240000300800 */
[----:B----4-:R-:W-:-:S04]  /*1b530*/  LOP3.LUT R0, R0, 0x2, RZ, 0xfc, !PT ;  /* 0x0000000200007812 */ /* 0x010fc800078efcff */
[----:B------:R-:W-:-:S13]  /*1b540*/  ISETP.NE.AND P0, PT, R0, 0x3, PT ;  /* 0x000000030000780c */ /* 0x000fda0003f05270 */
[----:B------:R-:W-:Y:S05]  /*1b550*/  @!P0 BRA `(.L_x_1483) ;  /* 0x0000000000048947 */ /* 0x000fea0003800000 */
[----:B------:R-:W-:Y:S01]  /*1b560*/  BPT.TRAP 0x1 ;  /* 0x000000040000795c */ /* 0x000fe20000300000 */
.L_x_1483:
[C---:B------:R-:W-:Y:S01]  /*1b570*/  IMAD R5, R25.reuse, 0x8, R4 ;  /* 0x0000000819057824 */ /* 0x040fe200078e0204 */
[----:B------:R-:W-:Y:S01]  /*1b580*/  SHF.L.U32 R0, R28, 0x1f, RZ ;  /* 0x0000001f1c007819 */ /* 0x000fe200000006ff */
[----:B------:R-:W-:-:S03]  /*1b590*/  VIADD R25, R25, 0x1 ;  /* 0x0000000119197836 */ /* 0x000fc60000000000 */
[----:B------:R-:W0:Y:S02]  /*1b5a0*/  SYNCS.PHASECHK.TRANS64.TRYWAIT P1, [R5+URZ+0x38840], R0 ;  /* 0x03884000050075a7 */ /* 0x000e24000802017f */
[----:B------:R-:W-:-:S04]  /*1b5b0*/  ISETP.NE.AND P2, PT, R25, 0x2, PT ;  /* 0x000000021900780c */ /* 0x000fc80003f45270 */
[----:B------:R-:W-:Y:S01]  /*1b5c0*/  SEL R3, RZ, 0x1, P2 ;  /* 0x00000001ff037807 */ /* 0x000fe20001000000 */
[----:B0-----:R-:W-:Y:S08]  /*1b5d0*/  @!P1 BRA `(.L_x_1484) ;  /* 0x0000004400589947 */ /* 0x001ff00003800000 */
.L_x_1629:
[----:B------:R-:W-:Y:S02]  /*1b5e0*/  SEL R25, R25, RZ, P2 ;  /* 0x000000ff19197207 */ /* 0x000fe40001000000 */
[----:B------:R-:W-:Y:S01]  /*1b5f0*/  LOP3.LUT R2, R28, R3, RZ, 0x3c, !PT ;  /* 0x000000031c027212 */ /* 0x000fe200078e3cff */
[----:B------:R-:W-:Y:S06]  /*1b600*/  @!P0 BRA `(.L_x_1485) ;  /* 0x0000000000048947 */ /* 0x000fec0003800000 */
[----:B------:R-:W-:Y:S01]  /*1b610*/  BPT.TRAP 0x1 ;  /* 0x000000040000795c */ /* 0x000fe20000300000 */
.L_x_1485:
[----:B------:R-:W-:Y:S01]  /*1b620*/  IMAD R25, R25, 0x8, R4 ;  /* 0x0000000819197824 */ /* 0x000fe200078e0204 */
[----:B------:R-:W-:-:S04]  /*1b630*/  SHF.L.U32 R2, R2, 0x1f, RZ ;  /* 0x0000001f02027819 */ /* 0x000fc800000006ff */
[----:B------:R-:W1:Y:S02]  /*1b640*/  SYNCS.PHASECHK.TRANS64.TRYWAIT P1, [R25+URZ+0x38840], R2 ;  /* 0x03884002190075a7 */ /* 0x000e64000802017f */
[----:B-1----:R-:W-:Y:S05]  /*1b650*/  @!P1 BRA `(.L_x_1486) ;  /* 0x00000044004c9947 */ /* 0x002fea0003800000 */
.L_x_1630:
[----:B------:R-:W-:Y:S05]  /*1b660*/  @!P0 BRA `(.L_x_1487) ;  /* 0x0000000000048947 */ /* 0x000fea0003800000 */
[----:B------:R-:W-:Y:S01]  /*1b670*/  BPT.TRAP 0x1 ;  /* 0x000000040000795c */ /* 0x000fe20000300000 */
.L_x_1487:
[----:B------:R-:W4:Y:S02]  /*1b680*/  SYNCS.PHASECHK.TRANS64.TRYWAIT P1, [R5+URZ+0x38860], R0 ;  /* 0x03886000050075a7 */ /* 0x000f24000802017f */
[----:B----4-:R-:W-:Y:S05]  /*1b690*/  @!P1 BRA `(.L_x_1488) ;  /* 0x0000004400509947 */ /* 0x010fea0003800000 */
.L_x_1631:
[----:B------:R-:W-:Y:S05]  /*1b6a0*/  @!P0 BRA `(.L_x_1489) ;  /* 0x0000000000048947 */ /* 0x000fea0003800000 */
[----:B------:R-:W-:Y:S01]  /*1b6b0*/  BPT.TRAP 0x1 ;  /* 0x000000040000795c */ /* 0x000fe20000300000 */
.L_x_1489:
[----:B------:R0:W0:Y:S02]  /*1b6c0*/  SYNCS.PHASECHK.TRANS64.TRYWAIT P0, [R25+URZ+0x38860], R2 ;  /* 0x03886002190075a7 */ /* 0x000024000800017f */
[----:B0-----:R-:W-:Y:S05]  /*1b6d0*/  @!P0 NANOSLEEP.SYNCS 0x989680 ;  /* 0x009896800000895d */ /* 0x001fea0003900000 */
[----:B------:R-:W0:Y:S02]  /*1b6e0*/  @!P0 SYNCS.PHASECHK.TRANS64 P0, [R25+URZ+0x38860], R2 ;  /* 0x03886002190085a7 */ /* 0x000e24000800007f */
[----:B0-----:R-:W-:Y:S05]  /*1b6f0*/  @!P0 BRA `(.L_x_1489) ;  /* 0xfffffffc00f08947 */ /* 0x001fea000383ffff */
.L_x_1234:
[----:B------:R-:W-:Y:S05]  /*1b700*/  BSYNC B9 ;  /* 0x0000000000097941 */ /* 0x000fea0003800000 */
.L_x_1231:
[----:B------:R-:W-:Y:S05]  /*1b710*/  EXIT ;  /* 0x000000000000794d */ /* 0x000fea0003800000 */
.L_x_1250:
[----:B0-----:R0:W1:Y:S02]  /*1b720*/  SYNCS.PHASECHK.TRANS64.TRYWAIT P6, [R63+URZ+0x38890], R74 ;  /* 0x0388904a3f0075a7 */ /* 0x00106400080c017f */
[----:B-1----:R-:W-:Y:S05]  /*1b730*/  @!P6 NANOSLEEP.SYNCS 0x989680 ;  /* 0x009896800000e95d */ /* 0x002fea0003900000 */
[----:B------:R-:W1:Y:S02]  /*1b740*/  @!P6 SYNCS.PHASECHK.TRANS64 P6, [R63+URZ+0x38890], R74 ;  /* 0x0388904a3f00e5a7 */ /* 0x000e6400080c007f */
[----:B-1----:R-:W-:Y:S05]  /*1b750*/  @!P6 BRA `(.L_x_1250) ;  /* 0xfffffffc00f0e947 */ /* 0x002fea000383ffff */
[----:B------:R-:W-:Y:S05]  /*1b760*/  BRA `(.L_x_1490) ;  /* 0xfffffe7000c87947 */ /* 0x000fea000383ffff */
.L_x_1251:
        /* <DEDUP_REMOVED lines=8> */
.L_x_1492:
[----:B------:R-:W-:Y:S05]  /*1b7f0*/  BSYNC B1 ;  /* 0x0000000000017941 */ /* 0x000fea0003800000 */
.L_x_1491:
        /* <DEDUP_REMOVED lines=8> */
.L_x_1493:
[----:B------:R-:W-:Y:S05]  /*1b880*/  BRA `(.L_x_1494) ;  /* 0xfffffe7000947947 */ /* 0x000fea000383ffff */
.L_x_1261:
[----:B0-----:R0:W1:Y:S02]  /*1b890*/  SYNCS.PHASECHK.TRANS64.TRYWAIT P6, [R63+URZ+0x38890], R74 ;  /* 0x0388904a3f0075a7 */ /* 0x00106400080c017f */
[----:B-1----:R-:W-:Y:S05]  /*1b8a0*/  @!P6 NANOSLEEP.SYNCS 0x989680 ;  /* 0x009896800000e95d */ /* 0x002fea0003900000 */
[----:B------:R-:W1:Y:S02]  /*1b8b0*/  @!P6 SYNCS.PHASECHK.TRANS64 P6, [R63+URZ+0x38890], R74 ;  /* 0x0388904a3f00e5a7 */ /* 0x000e6400080c007f */
[----:B-1----:R-:W-:Y:S05]  /*1b8c0*/  @!P6 BRA `(.L_x_1261) ;  /* 0xfffffffc00f0e947 */ /* 0x002fea000383ffff */
[----:B------:R-:W-:Y:S05]  /*1b8d0*/  BRA `(.L_x_1495) ;  /* 0xfffffe7c000c7947 */ /* 0x000fea000383ffff */
.L_x_1262:
        /* <DEDUP_REMOVED lines=8> */
.L_x_1497:
[----:B------:R-:W-:Y:S05]  /*1b960*/  BSYNC B1 ;  /* 0x0000000000017941 */ /* 0x000fea0003800000 */
.L_x_1496:
        /* <DEDUP_REMOVED lines=8> */
.L_x_1498:
[----:B------:R-:W-:Y:S01]  /*1b9f0*/  IMAD.MOV.U32 R70, RZ, RZ, R14 ;  /* 0x000000ffff467224 */ /* 0x000fe200078e000e */
[----:B------:R-:W-:Y:S06]  /*1ba00*/  BRA `(.L_x_1499) ;  /* 0xfffffe7800d47947 */ /* 0x000fec000383ffff */
.L_x_1267:
[----:B0-----:R0:W1:Y:S02]  /*1ba10*/  SYNCS.PHASECHK.TRANS64.TRYWAIT P0, [R63+URZ+0x38890], R74 ;  /* 0x0388904a3f0075a7 */ /* 0x001064000800017f */
[----:B-1----:R-:W-:Y:S05]  /*1ba20*/  @!P0 NANOSLEEP.SYNCS 0x989680 ;  /* 0x009896800000895d */ /* 0x002fea0003900000 */
[----:B------:R-:W1:Y:S02]  /*1ba30*/  @!P0 SYNCS.PHASECHK.TRANS64 P0, [R63+URZ+0x38890], R74 ;  /* 0x0388904a3f0085a7 */ /* 0x000e64000800007f */
[----:B-1----:R-:W-:Y:S05]  /*1ba40*/  @!P0 BRA `(.L_x_1267) ;  /* 0xfffffffc00f08947 */ /* 0x002fea000383ffff */
[----:B------:R-:W-:Y:S05]  /*1ba50*/  BRA `(.L_x_1500) ;  /* 0xfffffe8000d47947 */ /* 0x000fea000383ffff */
.L_x_1268:
[----:B------:R-:W-:Y:S01]  /*1ba60*/  BSSY B1, `(.L_x_1501) ;  /* 0x0000007000017945 */ /* 0x000fe20003800000 */
[----:B------:R-:W-:Y:S02]  /*1ba70*/  IMAD.MOV.U32 R12, RZ, RZ, RZ ;  /* 0x000000ffff0c7224 */ /* 0x000fe400078e00ff */
[----:B------:R-:W-:Y:S02]  /*1ba80*/  IMAD.MOV.U32 R11, RZ, RZ, 0x1c1f ;  /* 0x00001c1fff0b7424 */ /* 0x000fe400078e00ff */
[----:B------:R-:W-:-:S07]  /*1ba90*/  IMAD.MOV.U32 R15, RZ, RZ, -0x1 ;  /* 0xffffffffff0f7424 */ /* 0x000fce00078e00ff */
[----:B0-----:R-:W-:Y:S05]  /*1baa0*/  WARPSYNC.COLLECTIVE R15, `(.L_x_1502) ;  /* 0x000000000f087348 */ /* 0x001fea0003c00000 */
[----:B------:R1:W2:Y:S02]  /*1bab0*/  SHFL.IDX P6, R14, R13, R12, R11 ;  /* 0x0000000c0d0e7389 */ /* 0x0002a400000c000b */
[----:B012---:R-:W-:Y:S01]  /*1bac0*/  ENDCOLLECTIVE ;  /* 0x000000000000791b */ /* 0x007fe20003800000 */
.L_x_1502:
[----:B------:R-:W-:Y:S05]  /*1bad0*/  BSYNC B1 ;  /* 0x0000000000017941 */ /* 0x000fea0003800000 */
.L_x_1501:
        /* <DEDUP_REMOVED lines=8> */
.L_x_1503:
[----:B------:R-:W-:Y:S05]  /*1bb60*/  BRA `(.L_x_1504) ;  /* 0xfffffe8000fc7947 */ /* 0x000fea000383ffff */
.L_x_1272:
[----:B--2---:R2:W3:Y:S02]  /*1bb70*/  SYNCS.PHASECHK.TRANS64.TRYWAIT P5, [R63+URZ+0x388b0], R74 ;  /* 0x0388b04a3f0075a7 */ /* 0x0044e400080a017f */
[----:B---3--:R-:W-:Y:S05]  /*1bb80*/  @!P5 NANOSLEEP.SYNCS 0x989680 ;  /* 0x009896800000d95d */ /* 0x008fea0003900000 */
[----:B------:R-:W3:Y:S02]  /*1bb90*/  @!P5 SYNCS.PHASECHK.TRANS64 P5, [R63+URZ+0x388b0], R74 ;  /* 0x0388b04a3f00d5a7 */ /* 0x000ee400080a007f */
[----:B---3--:R-:W-:Y:S05]  /*1bba0*/  @!P5 BRA `(.L_x_1272) ;  /* 0xfffffffc00f0d947 */ /* 0x008fea000383ffff */
[----:B------:R-:W-:Y:S05]  /*1bbb0*/  BRA `(.L_x_1505) ;  /* 0xfffffe8400887947 */ /* 0x000fea000383ffff */
.L_x_1297:
        /* <DEDUP_REMOVED lines=8> */
.L_x_1507:
[----:B------:R-:W-:Y:S05]  /*1bc40*/  BSYNC B1 ;  /* 0x0000000000017941 */ /* 0x000fea0003800000 */
.L_x_1506:
        /* <DEDUP_REMOVED lines=8> */
.L_x_1508:
[----:B------:R-:W-:Y:S02]  /*1bcd0*/  IMAD.MOV.U32 R13, RZ, RZ, R29 ;  /* 0x000000ffff0d7224 */ /* 0x000fe400078e001d */
[----:B------:R-:W-:-:S07]  /*1bce0*/  IMAD.MOV.U32 R0, RZ, RZ, R14 ;  /* 0x000000ffff007224 */ /* 0x000fce00078e000e */
[----:B------:R-:W-:Y:S05]  /*1bcf0*/  WARPSYNC.COLLECTIVE R15, `(.L_x_1509) ;  /* 0x000000000f087348 */ /* 0x000fea0003c00000 */
[----:B------:R0:W1:Y:S02]  /*1bd00*/  SHFL.IDX P6, R14, R13, R12, R11 ;  /* 0x0000000c0d0e7389 */ /* 0x00006400000c000b */
[----:B01----:R-:W-:Y:S01]  /*1bd10*/  ENDCOLLECTIVE ;  /* 0x000000000000791b */ /* 0x003fe20003800000 */
.L_x_1509:
[----:B------:R-:W-:Y:S02]  /*1bd20*/  IMAD.MOV.U32 R13, RZ, RZ, R28 ;  /* 0x000000ffff0d7224 */ /* 0x000fe400078e001c */
[----:B------:R-:W-:-:S07]  /*1bd30*/  IMAD.MOV.U32 R5, RZ, RZ, R14 ;  /* 0x000000ffff057224 */ /* 0x000fce00078e000e */
[----:B------:R-:W-:Y:S05]  /*1bd40*/  WARPSYNC.COLLECTIVE R15, `(.L_x_1510) ;  /* 0x000000000f087348 */ /* 0x000fea0003c00000 */
[----:B------:R0:W1:Y:S02]  /*1bd50*/  SHFL.IDX P6, R14, R13, R12, R11 ;  /* 0x0000000c0d0e7389 */ /* 0x00006400000c000b */
[----:B01----:R-:W-:Y:S01]  /*1bd60*/  ENDCOLLECTIVE ;  /* 0x000000000000791b */ /* 0x003fe20003800000 */
.L_x_1510:
[----:B------:R-:W-:Y:S05]  /*1bd70*/  BRA `(.L_x_1511) ;  /* 0xfffffeb000a87947 */ /* 0x000fea000383ffff */
.L_x_1301:
[----:B0-----:R0:W1:Y:S02]  /*1bd80*/  SYNCS.PHASECHK.TRANS64.TRYWAIT P0, [R2+URZ+0x38800], R31 ;  /* 0x0388001f020075a7 */ /* 0x001064000800017f */
[----:B-1----:R-:W-:Y:S05]  /*1bd90*/  @!P0 NANOSLEEP.SYNCS 0x989680 ;  /* 0x009896800000895d */ /* 0x002fea0003900000 */
[----:B------:R-:W1:Y:S02]  /*1bda0*/  @!P0 SYNCS.PHASECHK.TRANS64 P0, [R2+URZ+0x38800], R31 ;  /* 0x0388001f020085a7 */ /* 0x000e64000800007f */
[----:B-1----:R-:W-:Y:S05]  /*1bdb0*/  @!P0 BRA `(.L_x_1301) ;  /* 0xfffffffc00f08947 */ /* 0x002fea000383ffff */
[----:B------:R-:W-:Y:S05]  /*1bdc0*/  BRA `(.L_x_1512) ;  /* 0xfffffeb400bc7947 */ /* 0x000fea000383ffff */
.L_x_1309:
        /* <DEDUP_REMOVED lines=8> */
.L_x_1514:
[----:B------:R-:W-:Y:S05]  /*1be50*/  BSYNC B1 ;  /* 0x0000000000017941 */ /* 0x000fea0003800000 */
.L_x_1513:
        /* <DEDUP_REMOVED lines=8> */
.L_x_1515:
[----:B------:R-:W-:Y:S02]  /*1bee0*/  IMAD.MOV.U32 R13, RZ, RZ, R29 ;  /* 0x000000ffff0d7224 */ /* 0x000fe400078e001d */
[----:B------:R-:W-:-:S07]  /*1bef0*/  IMAD.MOV.U32 R3, RZ, RZ, R14 ;  /* 0x000000ffff037224 */ /* 0x000fce00078e000e */
[----:B------:R-:W-:Y:S05]  /*1bf00*/  WARPSYNC.COLLECTIVE R15, `(.L_x_1516) ;  /* 0x000000000f087348 */ /* 0x000fea0003c00000 */
[----:B------:R0:W1:Y:S02]  /*1bf10*/  SHFL.IDX P6, R14, R13, R12, R11 ;  /* 0x0000000c0d0e7389 */ /* 0x00006400000c000b */
[----:B01----:R-:W-:Y:S01]  /*1bf20*/  ENDCOLLECTIVE ;  /* 0x000000000000791b */ /* 0x003fe20003800000 */
.L_x_1516:
[----:B------:R-:W-:Y:S02]  /*1bf30*/  IMAD.MOV.U32 R13, RZ, RZ, R28 ;  /* 0x000000ffff0d7224 */ /* 0x000fe400078e001c */
[----:B------:R-:W-:-:S07]  /*1bf40*/  IMAD.MOV.U32 R20, RZ, RZ, R14 ;  /* 0x000000ffff147224 */ /* 0x000fce00078e000e */
[----:B------:R-:W-:Y:S05]  /*1bf50*/  WARPSYNC.COLLECTIVE R15, `(.L_x_1517) ;  /* 0x000000000f087348 */ /* 0x000fea0003c00000 */
[----:B------:R0:W1:Y:S02]  /*1bf60*/  SHFL.IDX P6, R14, R13, R12, R11 ;  /* 0x0000000c0d0e7389 */ /* 0x00006400000c000b */
[----:B01----:R-:W-:Y:S01]  /*1bf70*/  ENDCOLLECTIVE ;  /* 0x000000000000791b */ /* 0x003fe20003800000 */
.L_x_1517:
[----:B------:R-:W-:Y:S05]  /*1bf80*/  BRA `(.L_x_1518) ;  /* 0xfffffec0002c7947 */ /* 0x000fea000383ffff */
.L_x_1313:
[----:B0-----:R0:W1:Y:S02]  /*1bf90*/  SYNCS.PHASECHK.TRANS64.TRYWAIT P1, [R2+URZ+0x38800], R29 ;  /* 0x0388001d020075a7 */ /* 0x001064000802017f */
[----:B-1----:R-:W-:Y:S05]  /*1bfa0*/  @!P1 NANOSLEEP.SYNCS 0x989680 ;  /* 0x009896800000995d */ /* 0x002fea0003900000 */
[----:B------:R-:W1:Y:S02]  /*1bfb0*/  @!P1 SYNCS.PHASECHK.TRANS64 P1, [R2+URZ+0x38800], R29 ;  /* 0x0388001d020095a7 */ /* 0x000e64000802007f */
[----:B-1----:R-:W-:Y:S05]  /*1bfc0*/  @!P1 BRA `(.L_x_1313) ;  /* 0xfffffffc00f09947 */ /* 0x002fea000383ffff */
[----:B------:R-:W-:Y:S05]  /*1bfd0*/  BRA `(.L_x_1519) ;  /* 0xfffffec4000c7947 */ /* 0x000fea000383ffff */
.L_x_1319:
[----:B0-----:R0:W2:Y:S02]  /*1bfe0*/  SYNCS.PHASECHK.TRANS64.TRYWAIT P1, [R11+URZ+0x38830], R10 ;  /* 0x0388300a0b0075a7 */ /* 0x0010a4000802017f */
[----:B--2---:R-:W-:Y:S05]  /*1bff0*/  @!P1 NANOSLEEP.SYNCS 0x989680 ;  /* 0x009896800000995d */ /* 0x004fea0003900000 */
[----:B------:R-:W2:Y:S02]  /*1c000*/  @!P1 SYNCS.PHASECHK.TRANS64 P1, [R11+URZ+0x38830], R10 ;  /* 0x0388300a0b0095a7 */ /* 0x000ea4000802007f */
[----:B--2---:R-:W-:Y:S05]  /*1c010*/  @!P1 BRA `(.L_x_1319) ;  /* 0xfffffffc00f09947 */ /* 0x004fea000383ffff */
[----:B------:R-:W-:Y:S05]  /*1c020*/  BRA `(.L_x_1318) ;  /* 0xfffffed000407947 */ /* 0x000fea000383ffff */
.L_x_1321:
[----:B--2---:R2:W3:Y:S02]  /*1c030*/  SYNCS.PHASECHK.TRANS64.TRYWAIT P1, [R2+URZ+0x38810], R21 ;  /* 0x03881015020075a7 */ /* 0x0044e4000802017f */
[----:B---3--:R-:W-:Y:S05]  /*1c040*/  @!P1 NANOSLEEP.SYNCS 0x989680 ;  /* 0x009896800000995d */ /* 0x008fea0003900000 */
[----:B------:R-:W3:Y:S02]  /*1c050*/  @!P1 SYNCS.PHASECHK.TRANS64 P1, [R2+URZ+0x38810], R21 ;  /* 0x03881015020095a7 */ /* 0x000ee4000802007f */
[----:B---3--:R-:W-:Y:S05]  /*1c060*/  @!P1 BRA `(.L_x_1321) ;  /* 0xfffffffc00f09947 */ /* 0x008fea000383ffff */
[----:B------:R-:W-:Y:S05]  /*1c070*/  BRA `(.L_x_1520) ;  /* 0xfffffed000f07947 */ /* 0x000fea000383ffff */
.L_x_1325:
[----:B----4-:R4:W0:Y:S02]  /*1c080*/  SYNCS.PHASECHK.TRANS64.TRYWAIT P1, [R11+URZ+0x38850], R10 ;  /* 0x0388500a0b0075a7 */ /* 0x010824000802017f */
[----:B0-----:R-:W-:Y:S05]  /*1c090*/  @!P1 NANOSLEEP.SYNCS 0x989680 ;  /* 0x009896800000995d */ /* 0x001fea0003900000 */
[----:B------:R-:W0:Y:S02]  /*1c0a0*/  @!P1 SYNCS.PHASECHK.TRANS64 P1, [R11+URZ+0x38850], R10 ;  /* 0x0388500a0b0095a7 */ /* 0x000e24000802007f */
[----:B0-----:R-:W-:Y:S05]  /*1c0b0*/  @!P1 BRA `(.L_x_1325) ;  /* 0xfffffffc00f09947 */ /* 0x001fea000383ffff */
[----:B------:R-:W-:Y:S05]  /*1c0c0*/  BRA `(.L_x_1324) ;  /* 0xfffffed4001c7947 */ /* 0x000fea000383ffff */
.L_x_1334:
[----:B-1----:R1:W2:Y:S02]  /*1c0d0*/  SYNCS.PHASECHK.TRANS64.TRYWAIT P2, [R12+URZ+0x38830], R21 ;  /* 0x038830150c0075a7 */ /* 0x0022a4000804017f */
[----:B--2---:R-:W-:Y:S05]  /*1c0e0*/  @!P2 NANOSLEEP.SYNCS 0x989680 ;  /* 0x009896800000a95d */ /* 0x004fea0003900000 */
[----:B------:R-:W2:Y:S02]  /*1c0f0*/  @!P2 SYNCS.PHASECHK.TRANS64 P2, [R12+URZ+0x38830], R21 ;  /* 0x038830150c00a5a7 */ /* 0x000ea4000804007f */
[----:B--2---:R-:W-:Y:S05]  /*1c100*/  @!P2 BRA `(.L_x_1334) ;  /* 0xfffffffc00f0a947 */ /* 0x004fea000383ffff */
[----:B------:R-:W-:Y:S05]  /*1c110*/  BRA `(.L_x_1333) ;  /* 0xffffff0000d07947 */ /* 0x000fea000383ffff */
.L_x_1339:
[----:B---3--:R3:W4:Y:S02]  /*1c120*/  SYNCS.PHASECHK.TRANS64.TRYWAIT P2, [R12+URZ+0x38850], R21 ;  /* 0x038850150c0075a7 */ /* 0x008724000804017f */
[----:B----4-:R-:W-:Y:S05]  /*1c130*/  @!P2 NANOSLEEP.SYNCS 0x989680 ;  /* 0x009896800000a95d */ /* 0x010fea0003900000 */
[----:B------:R-:W4:Y:S02]  /*1c140*/  @!P2 SYNCS.PHASECHK.TRANS64 P2, [R12+URZ+0x38850], R21 ;  /* 0x038850150c00a5a7 */ /* 0x000f24000804007f */
[----:B----4-:R-:W-:Y:S05]  /*1c150*/  @!P2 BRA `(.L_x_1339) ;  /* 0xfffffffc00f0a947 */ /* 0x010fea000383ffff */
[----:B------:R-:W-:Y:S05]  /*1c160*/  BRA `(.L_x_1338) ;  /* 0xffffff0400747947 */ /* 0x000fea000383ffff */
.L_x_1371:
[----:B0-----:R-:W0:Y:S01]  /*1c170*/  S2R R8, SR_TID.X ;  /* 0x0000000000087919 */ /* 0x001e220000002100 */
[----:B------:R-:W-:Y:S01]  /*1c180*/  BSSY B1, `(.L_x_1521) ;  /* 0x000000a000017945 */ /* 0x000fe20003800000 */
[----:B------:R-:W-:Y:S02]  /*1c190*/  IMAD.MOV.U32 R12, RZ, RZ, RZ ;  /* 0x000000ffff0c7224 */ /* 0x000fe400078e00ff */
[----:B------:R-:W-:Y:S02]  /*1c1a0*/  IMAD.MOV.U32 R11, RZ, RZ, 0x1f ;  /* 0x0000001fff0b7424 */ /* 0x000fe400078e00ff */
[----:B------:R-:W-:Y:S01]  /*1c1b0*/  IMAD.MOV.U32 R15, RZ, RZ, -0x1 ;  /* 0xffffffffff0f7424 */ /* 0x000fe200078e00ff */
[----:B0-----:R-:W-:-:S04]  /*1c1c0*/  SHF.R.U32.HI R8, RZ, 0x5, R8 ;  /* 0x00000005ff087819 */ /* 0x001fc80000011608 */
[----:B------:R-:W-:-:S05]  /*1c1d0*/  LOP3.LUT R8, R8, 0x3, RZ, 0xc0, !PT ;  /* 0x0000000308087812 */ /* 0x000fca00078ec0ff */
[----:B------:R-:W-:-:S07]  /*1c1e0*/  IMAD.MOV.U32 R13, RZ, RZ, R8 ;  /* 0x000000ffff0d7224 */ /* 0x000fce00078e0008 */
[----:B------:R-:W-:Y:S05]  /*1c1f0*/  WARPSYNC.COLLECTIVE R15, `(.L_x_1522) ;  /* 0x000000000f087348 */ /* 0x000fea0003c00000 */
[----:B------:R0:W1:Y:S02]  /*1c200*/  SHFL.IDX P6, R14, R13, R12, R11 ;  /* 0x0000000c0d0e7389 */ /* 0x00006400000c000b */
[----:B01----:R-:W-:Y:S01]  /*1c210*/  ENDCOLLECTIVE ;  /* 0x000000000000791b */ /* 0x003fe20003800000 */
.L_x_1522:
[----:B------:R-:W-:Y:S05]  /*1c220*/  BSYNC B1 ;  /* 0x0000000000017941 */ /* 0x000fea0003800000 */
.L_x_1521:
[----:B------:R-:W-:Y:S05]  /*1c230*/  BRA `(.L_x_1523) ;  /* 0xffffff8400d07947 */ /* 0x000fea000383ffff */
.L_x_1373:
[----:B------:R-:W-:Y:S01]  /*1c240*/  BSSY B1, `(.L_x_1524) ;  /* 0x0000006000017945 */ /* 0x000fe20003800000 */
[----:B------:R-:W-:-:S07]  /*1c250*/  IMAD.MOV.U32 R15, RZ, RZ, -0x1 ;  /* 0xffffffffff0f7424 */ /* 0x000fce00078e00ff */
[----:B01----:R-:W-:Y:S05]  /*1c260*/  WARPSYNC.COLLECTIVE R15, `(.L_x_1525) ;  /* 0x000000000f0c7348 */ /* 0x003fea0003c00000 */
[----:B------:R-:W-:Y:S02]  /*1c270*/  ELECT P6, UR62, PT ;  /* 0x00000000003e782f */ /* 0x000fe400038c0000 */
[----:B------:R-:W-:Y:S01]  /*1c280*/  MOV R14, UR62 ;  /* 0x0000003e000e7c02 */ /* 0x000fe20008000f00 */
[----:B01----:R-:W-:Y:S10]  /*1c290*/  ENDCOLLECTIVE ;  /* 0x000000000000791b */ /* 0x003ff40003800000 */
.L_x_1525:
[----:B------:R-:W-:Y:S05]  /*1c2a0*/  BSYNC B1 ;  /* 0x0000000000017941 */ /* 0x000fea0003800000 */
.L_x_1524:
[----:B------:R-:W-:Y:S05]  /*1c2b0*/  BRA `(.L_x_1372) ;  /* 0xffffff8400c87947 */ /* 0x000fea000383ffff */
.L_x_1375:
[----:B-1----:R1:W2:Y:S02]  /*1c2c0*/  SYNCS.PHASECHK.TRANS64.TRYWAIT P0, [R23+URZ+0x38820], R3 ;  /* 0x03882003170075a7 */ /* 0x0022a4000800017f */
[----:B--2---:R-:W-:Y:S05]  /*1c2d0*/  @!P0 NANOSLEEP.SYNCS 0x989680 ;  /* 0x009896800000895d */ /* 0x004fea0003900000 */
[----:B------:R-:W2:Y:S02]  /*1c2e0*/  @!P0 SYNCS.PHASECHK.TRANS64 P0, [R23+URZ+0x38820], R3 ;  /* 0x03882003170085a7 */ /* 0x000ea4000800007f */
[----:B--2---:R-:W-:Y:S05]  /*1c2f0*/  @!P0 BRA `(.L_x_1375) ;  /* 0xfffffffc00f08947 */ /* 0x004fea000383ffff */
[----:B------:R-:W-:Y:S05]  /*1c300*/  BRA `(.L_x_1526) ;  /* 0xffffff8400d87947 */ /* 0x000fea000383ffff */
.L_x_1379:
[----:B-1----:R1:W2:Y:S02]  /*1c310*/  SYNCS.PHASECHK.TRANS64.TRYWAIT P0, [R3+URZ+0x388a0], R6 ;  /* 0x0388a006030075a7 */ /* 0x0022a4000800017f */
[----:B--2---:R-:W-:Y:S05]  /*1c320*/  @!P0 NANOSLEEP.SYNCS 0x989680 ;  /* 0x009896800000895d */ /* 0x004fea0003900000 */
[----:B------:R-:W2:Y:S02]  /*1c330*/  @!P0 SYNCS.PHASECHK.TRANS64 P0, [R3+URZ+0x388a0], R6 ;  /* 0x0388a006030085a7 */ /* 0x000ea4000800007f */
[----:B--2---:R-:W-:Y:S05]  /*1c340*/  @!P0 BRA `(.L_x_1379) ;  /* 0xfffffffc00f08947 */ /* 0x004fea000383ffff */
[----:B------:R-:W-:Y:S05]  /*1c350*/  BRA `(.L_x_1527) ;  /* 0xffffff8400f07947 */ /* 0x000fea000383ffff */
.L_x_1384:
[----:B0-----:R0:W2:Y:S02]  /*1c360*/  SYNCS.PHASECHK.TRANS64.TRYWAIT P0, [R3+URZ+0x388c0], R6 ;  /* 0x0388c006030075a7 */ /* 0x0010a4000800017f */
[----:B--2---:R-:W-:Y:S05]  /*1c370*/  @!P0 NANOSLEEP.SYNCS 0x989680 ;  /* 0x009896800000895d */ /* 0x004fea0003900000 */
[----:B------:R-:W2:Y:S02]  /*1c380*/  @!P0 SYNCS.PHASECHK.TRANS64 P0, [R3+URZ+0x388c0], R6 ;  /* 0x0388c006030085a7 */ /* 0x000ea4000800007f */
[----:B--2---:R-:W-:Y:S05]  /*1c390*/  @!P0 BRA `(.L_x_1384) ;  /* 0xfffffffc00f08947 */ /* 0x004fea000383ffff */
[----:B------:R-:W-:Y:S05]  /*1c3a0*/  BRA `(.L_x_1528) ;  /* 0xffffff88006c7947 */ /* 0x000fea000383ffff */
.L_x_1398:
[----:B-1----:R1:W2:Y:S02]  /*1c3b0*/  SYNCS.PHASECHK.TRANS64.TRYWAIT P1, [R6+URZ+0x388a0], R2 ;  /* 0x0388a002060075a7 */ /* 0x0022a4000802017f */
[----:B--2---:R-:W-:Y:S05]  /*1c3c0*/  @!P1 NANOSLEEP.SYNCS 0x989680 ;  /* 0x009896800000995d */ /* 0x004fea0003900000 */
[----:B------:R-:W2:Y:S02]  /*1c3d0*/  @!P1 SYNCS.PHASECHK.TRANS64 P1, [R6+URZ+0x388a0], R2 ;  /* 0x0388a002060095a7 */ /* 0x000ea4000802007f */
[----:B--2---:R-:W-:Y:S05]  /*1c3e0*/  @!P1 BRA `(.L_x_1398) ;  /* 0xfffffffc00f09947 */ /* 0x004fea000383ffff */
[----:B------:R-:W-:Y:S05]  /*1c3f0*/  BRA `(.L_x_1529) ;  /* 0xffffff9000d07947 */ /* 0x000fea000383ffff */
.L_x_1403:
[----:B0-----:R0:W2:Y:S02]  /*1c400*/  SYNCS.PHASECHK.TRANS64.TRYWAIT P1, [R6+URZ+0x388c0], R2 ;  /* 0x0388c002060075a7 */ /* 0x0010a4000802017f */
[----:B--2---:R-:W-:Y:S05]  /*1c410*/  @!P1 NANOSLEEP.SYNCS 0x989680 ;  /* 0x009896800000995d */ /* 0x004fea0003900000 */
[----:B------:R-:W2:Y:S02]  /*1c420*/  @!P1 SYNCS.PHASECHK.TRANS64 P1, [R6+URZ+0x388c0], R2 ;  /* 0x0388c002060095a7 */ /* 0x000ea4000802007f */
[----:B--2---:R-:W-:Y:S05]  /*1c430*/  @!P1 BRA `(.L_x_1403) ;  /* 0xfffffffc00f09947 */ /* 0x004fea000383ffff */
[----:B------:R-:W-:Y:S05]  /*1c440*/  BRA `(.L_x_1530) ;  /* 0xffffff9400487947 */ /* 0x000fea000383ffff */
.L_x_1423:
[----:B------:R-:W1:Y:S01]  /*1c450*/  S2R R11, SR_TID.X ;  /* 0x00000000000b7919 */ /* 0x000e620000002100 */
[----:B------:R-:W-:Y:S01]  /*1c460*/  BSSY B0, `(.L_x_1531) ;  /* 0x000000a000007945 */ /* 0x000fe20003800000 */
[----:B------:R-:W-:Y:S02]  /*1c470*/  IMAD.MOV.U32 R12, RZ, RZ, RZ ;  /* 0x000000ffff0c7224 */ /* 0x000fe400078e00ff */
[----:B------:R-:W-:Y:S01]  /*1c480*/  IMAD.MOV.U32 R15, RZ, RZ, -0x1 ;  /* 0xffffffffff0f7424 */ /* 0x000fe200078e00ff */
[----:B-1----:R-:W-:-:S04]  /*1c490*/  SHF.R.U32.HI R11, RZ, 0x5, R11 ;  /* 0x00000005ff0b7819 */ /* 0x002fc8000001160b */
[----:B------:R-:W-:-:S05]  /*1c4a0*/  LOP3.LUT R11, R11, 0x3, RZ, 0xc0, !PT ;  /* 0x000000030b0b7812 */ /* 0x000fca00078ec0ff */
[----:B------:R-:W-:Y:S02]  /*1c4b0*/  IMAD.MOV.U32 R13, RZ, RZ, R11 ;  /* 0x000000ffff0d7224 */ /* 0x000fe400078e000b */
[----:B------:R-:W-:-:S07]  /*1c4c0*/  IMAD.MOV.U32 R11, RZ, RZ, 0x1f ;  /* 0x0000001fff0b7424 */ /* 0x000fce00078e00ff */
[----:B0-----:R-:W-:Y:S05]  /*1c4d0*/  WARPSYNC.COLLECTIVE R15, `(.L_x_1532) ;  /* 0x000000000f087348 */ /* 0x001fea0003c00000 */
[----:B------:R1:W2:Y:S02]  /*1c4e0*/  SHFL.IDX P6, R14, R13, R12, R11 ;  /* 0x0000000c0d0e7389 */ /* 0x0002a400000c000b */
[----:B012---:R-:W-:Y:S01]  /*1c4f0*/  ENDCOLLECTIVE ;  /* 0x000000000000791b */ /* 0x007fe20003800000 */
.L_x_1532:
[----:B------:R-:W-:Y:S05]  /*1c500*/  BSYNC B0 ;  /* 0x0000000000007941 */ /* 0x000fea0003800000 */
.L_x_1531:
[----:B------:R-:W-:Y:S05]  /*1c510*/  BRA `(.L_x_1533) ;  /* 0xffffffa800247947 */ /* 0x000fea000383ffff */
.L_x_1426:
[----:B0-----:R0:W1:Y:S02]  /*1c520*/  SYNCS.PHASECHK.TRANS64.TRYWAIT P0, [R27+URZ+0x38840], R0 ;  /* 0x038840001b0075a7 */ /* 0x001064000800017f */
[----:B-1----:R-:W-:Y:S05]  /*1c530*/  @!P0 NANOSLEEP.SYNCS 0x989680 ;  /* 0x009896800000895d */ /* 0x002fea0003900000 */
[----:B------:R-:W1:Y:S02]  /*1c540*/  @!P0 SYNCS.PHASECHK.TRANS64 P0, [R27+URZ+0x38840], R0 ;  /* 0x038840001b0085a7 */ /* 0x000e64000800007f */
[----:B-1----:R-:W-:Y:S05]  /*1c550*/  @!P0 BRA `(.L_x_1426) ;  /* 0xfffffffc00f08947 */ /* 0x002fea000383ffff */
[----:B------:R-:W-:Y:S05]  /*1c560*/  BRA `(.L_x_1534) ;  /* 0xffffffa800507947 */ /* 0x000fea000383ffff */
.L_x_1427:
        /* <DEDUP_REMOVED lines=8> */
.L_x_1536:
[----:B------:R-:W-:Y:S05]  /*1c5f0*/  BSYNC B0 ;  /* 0x0000000000007941 */ /* 0x000fea0003800000 */
.L_x_1535:
        /* <DEDUP_REMOVED lines=9> */
.L_x_1537:
[----:B------:R-:W-:Y:S02]  /*1c690*/  IMAD.MOV.U32 R13, RZ, RZ, R4 ;  /* 0x000000ffff0d7224 */ /* 0x000fe400078e0004 */
[----:B------:R-:W-:Y:S02]  /*1c6a0*/  IMAD.MOV.U32 R12, RZ, RZ, 0x1 ;  /* 0x00000001ff0c7424 */ /* 0x000fe400078e00ff */
[----:B------:R-:W-:-:S07]  /*1c6b0*/  IMAD.MOV.U32 R3, RZ, RZ, R14 ;  /* 0x000000ffff037224 */ /* 0x000fce00078e000e */
[----:B------:R-:W-:Y:S05]  /*1c6c0*/  WARPSYNC.COLLECTIVE R15, `(.L_x_1538) ;  /* 0x000000000f087348 */ /* 0x000fea0003c00000 */
[----:B------:R0:W1:Y:S02]  /*1c6d0*/  SHFL.IDX P6, R14, R13, R12, R11 ;  /* 0x0000000c0d0e7389 */ /* 0x00006400000c000b */
[----:B01----:R-:W-:Y:S01]  /*1c6e0*/  ENDCOLLECTIVE ;  /* 0x000000000000791b */ /* 0x003fe20003800000 */
.L_x_1538:
        /* <DEDUP_REMOVED lines=15> */
.L_x_1539:
[----:B------:R-:W-:Y:S02]  /*1c7e0*/  @P0 IMAD R6, R5, 0x2, R23 ;  /* 0x0000000205060824 */ /* 0x000fe400078e0217 */
[----:B------:R-:W-:Y:S02]  /*1c7f0*/  IMAD.MOV.U32 R13, RZ, RZ, R4 ;  /* 0x000000ffff0d7224 */ /* 0x000fe400078e0004 */
[----:B------:R-:W-:Y:S02]  /*1c800*/  IMAD.MOV.U32 R12, RZ, RZ, 0x2 ;  /* 0x00000002ff0c7424 */ /* 0x000fe400078e00ff */
[----:B------:R-:W-:-:S07]  /*1c810*/  IMAD.MOV.U32 R3, RZ, RZ, R14 ;  /* 0x000000ffff037224 */ /* 0x000fce00078e000e */
[----:B------:R-:W-:Y:S05]  /*1c820*/  WARPSYNC.COLLECTIVE R15, `(.L_x_1540) ;  /* 0x000000000f087348 */ /* 0x000fea0003c00000 */
[----:B------:R0:W1:Y:S02]  /*1c830*/  SHFL.IDX P6, R14, R13, R12, R11 ;  /* 0x0000000c0d0e7389 */ /* 0x00006400000c000b */
[----:B01----:R-:W-:Y:S01]  /*1c840*/  ENDCOLLECTIVE ;  /* 0x000000000000791b */ /* 0x003fe20003800000 */
.L_x_1540:
        /* <DEDUP_REMOVED lines=15> */
.L_x_1541:
[----:B------:R-:W-:Y:S02]  /*1c940*/  @P0 IMAD R6, R5, 0x2, R23 ;  /* 0x0000000205060824 */ /* 0x000fe400078e0217 */
[----:B------:R-:W-:Y:S02]  /*1c950*/  IMAD.MOV.U32 R13, RZ, RZ, R4 ;  /* 0x000000ffff0d7224 */ /* 0x000fe400078e0004 */
[----:B------:R-:W-:Y:S02]  /*1c960*/  IMAD.MOV.U32 R12, RZ, RZ, 0x3 ;  /* 0x00000003ff0c7424 */ /* 0x000fe400078e00ff */
[----:B------:R-:W-:-:S07]  /*1c970*/  IMAD.MOV.U32 R3, RZ, RZ, R14 ;  /* 0x000000ffff037224 */ /* 0x000fce00078e000e */
[----:B------:R-:W-:Y:S05]  /*1c980*/  WARPSYNC.COLLECTIVE R15, `(.L_x_1542) ;  /* 0x000000000f087348 */ /* 0x000fea0003c00000 */
[----:B------:R0:W1:Y:S02]  /*1c990*/  SHFL.IDX P6, R14, R13, R12, R11 ;  /* 0x0000000c0d0e7389 */ /* 0x00006400000c000b */
[----:B01----:R-:W-:Y:S01]  /*1c9a0*/  ENDCOLLECTIVE ;  /* 0x000000000000791b */ /* 0x003fe20003800000 */
.L_x_1542:
        /* <DEDUP_REMOVED lines=10> */
.L_x_1543:
[----:B------:R-:W-:Y:S01]  /*1ca50*/  @!PT LDS RZ, [RZ] ;  /* 0x00000000fffff984 */ /* 0x000fe20000000800 */
[----:B------:R-:W-:Y:S01]  /*1ca60*/  @!PT LDS RZ, [RZ] ;  /* 0x00000000fffff984 */ /* 0x000fe20000000800 */
[----:B------:R-:W-:Y:S01]  /*1ca70*/  @!PT LDS RZ, [RZ] ;  /* 0x00000000fffff984 */ /* 0x000fe20000000800 */
[----:B------:R1:W-:Y:S01]  /*1ca80*/  @P0 LDGSTS.E.BYPASS.LTC128B.128 [R6+0x23400], desc[UR40][R2.64], !P2 ;  /* 0x2340000002060fae */ /* 0x0003e2000d101d68 */
[----:B------:R-:W-:Y:S01]  /*1ca90*/  IMAD.MOV.U32 R0, RZ, RZ, R14 ;  /* 0x000000ffff007224 */ /* 0x000fe200078e000e */
[----:B------:R-:W-:Y:S06]  /*1caa0*/  BRA `(.L_x_1544) ;  /* 0xffffffa800247947 */ /* 0x000fec000383ffff */
.L_x_1432:
        /* <DEDUP_REMOVED lines=9> */
.L_x_1545:
[C---:B------:R-:W-:Y:S01]  /*1cb40*/  VIADD R10, R17.reuse, 0x10 ;  /* 0x00000010110a7836 */ /* 0x040fe20000000000 */
[C---:B------:R-:W-:Y:S01]  /*1cb50*/  ISETP.GE.AND P0, PT, R17.reuse, R2, PT ;  /* 0x000000021100720c */ /* 0x040fe20003f06270 */
[----:B------:R-:W-:-:S03]  /*1cb60*/  VIADD R8, R17, 0x20 ;  /* 0x0000002011087836 */ /* 0x000fc60000000000 */
[----:B------:R0:W-:Y:S04]  /*1cb70*/  STL [R1+0x20], R10 ;  /* 0x0000200a01007387 */ /* 0x0001e80000100800 */
[----:B------:R0:W-:Y:S01]  /*1cb80*/  STL [R1+0x24], R8 ;  /* 0x0000240801007387 */ /* 0x0001e20000100800 */
[----:B------:R-:W-:Y:S02]  /*1cb90*/  IMAD.MOV.U32 R13, RZ, RZ, R0 ;  /* 0x000000ffff0d7224 */ /* 0x000fe400078e0000 */
[----:B------:R-:W-:-:S07]  /*1cba0*/  IMAD.MOV.U32 R5, RZ, RZ, R14 ;  /* 0x000000ffff057224 */ /* 0x000fce00078e000e */
[----:B0-----:R-:W-:Y:S05]  /*1cbb0*/  WARPSYNC.COLLECTIVE R15, `(.L_x_1546) ;  /* 0x000000000f087348 */ /* 0x001fea0003c00000 */
[----:B------:R1:W2:Y:S02]  /*1cbc0*/  SHFL.IDX P6, R14, R13, R12, R11 ;  /* 0x0000000c0d0e7389 */ /* 0x0002a400000c000b */
[----:B012---:R-:W-:Y:S01]  /*1cbd0*/  ENDCOLLECTIVE ;  /* 0x000000000000791b */ /* 0x007fe20003800000 */
.L_x_1546:
[----:B------:R-:W-:Y:S02]  /*1cbe0*/  IMAD.MOV.U32 R13, RZ, RZ, R3 ;  /* 0x000000ffff0d7224 */ /* 0x000fe400078e0003 */
[----:B------:R-:W-:Y:S02]  /*1cbf0*/  IMAD.MOV.U32 R12, RZ, RZ, 0x1 ;  /* 0x00000001ff0c7424 */ /* 0x000fe400078e00ff */
[----:B------:R-:W-:-:S07]  /*1cc00*/  IMAD.MOV.U32 R4, RZ, RZ, R14 ;  /* 0x000000ffff047224 */ /* 0x000fce00078e000e */
[----:B------:R-:W-:Y:S05]  /*1cc10*/  WARPSYNC.COLLECTIVE R15, `(.L_x_1547) ;  /* 0x000000000f087348 */ /* 0x000fea0003c00000 */
[----:B------:R0:W1:Y:S02]  /*1cc20*/  SHFL.IDX P6, R14, R13, R12, R11 ;  /* 0x0000000c0d0e7389 */ /* 0x00006400000c000b */
[----:B01----:R-:W-:Y:S01]  /*1cc30*/  ENDCOLLECTIVE ;  /* 0x000000000000791b */ /* 0x003fe20003800000 */
.L_x_1547:
[----:B------:R-:W-:-:S05]  /*1cc40*/  @!P0 LEA R4, P2, R7, R4, 0x1 ;  /* 0x0000000407048211 */ /* 0x000fca00078408ff */
[----:B------:R-:W-:-:S05]  /*1cc50*/  @!P0 IMAD.X R5, RZ, RZ, R5, P2 ;  /* 0x000000ffff058224 */ /* 0x000fca00010e0605 */
[----:B------:R-:W-:Y:S01]  /*1cc60*/  @!PT LDS RZ, [RZ] ;  /* 0x00000000fffff984 */ /* 0x000fe20000000800 */
[----:B------:R-:W-:Y:S01]  /*1cc70*/  @!PT LDS RZ, [RZ] ;  /* 0x00000000fffff984 */ /* 0x000fe20000000800 */
[----:B------:R-:W-:Y:S01]  /*1cc80*/  @!PT LDS RZ, [RZ] ;  /* 0x00000000fffff984 */ /* 0x000fe20000000800 */
[----:B------:R0:W-:Y:S01]  /*1cc90*/  @!P0 LDGSTS.E.BYPASS.LTC128B.128 [R26+0x20400], desc[UR40][R4.64], !P1 ;  /* 0x20400000041a8fae */ /* 0x0001e2000c901d68 */
[----:B------:R-:W-:Y:S01]  /*1cca0*/  IMAD.MOV.U32 R13, RZ, RZ, R0 ;  /* 0x000000ffff0d7224 */ /* 0x000fe200078e0000 */
[----:B------:R-:W-:Y:S01]  /*1ccb0*/  ISETP.GE.AND P0, PT, R10, R2, PT ;  /* 0x000000020a00720c */ /* 0x000fe20003f06270 */
[----:B0-----:R-:W-:-:S12]  /*1ccc0*/  IMAD.MOV.U32 R4, RZ, RZ, R14 ;  /* 0x000000ffff047224 */ /* 0x001fd800078e000e */
[----:B------:R-:W-:Y:S05]  /*1ccd0*/  WARPSYNC.COLLECTIVE R15, `(.L_x_1548) ;  /* 0x000000000f087348 */ /* 0x000fea0003c00000 */
[----:B------:R0:W1:Y:S02]  /*1cce0*/  SHFL.IDX P6, R14, R13, R12, R11 ;  /* 0x0000000c0d0e7389 */ /* 0x00006400000c000b */
[----:B01----:R-:W-:Y:S01]  /*1ccf0*/  ENDCOLLECTIVE ;  /* 0x000000000000791b */ /* 0x003fe20003800000 */
.L_x_1548:
[----:B------:R-:W-:Y:S02]  /*1cd00*/  IMAD.MOV.U32 R13, RZ, RZ, R3 ;  /* 0x000000ffff0d7224 */ /* 0x000fe400078e0003 */
[----:B------:R-:W-:Y:S02]  /*1cd10*/  IMAD.MOV.U32 R12, RZ, RZ, 0x2 ;  /* 0x00000002ff0c7424 */ /* 0x000fe400078e00ff */
[----:B------:R-:W-:-:S07]  /*1cd20*/  IMAD.MOV.U32 R5, RZ, RZ, R14 ;  /* 0x000000ffff057224 */ /* 0x000fce00078e000e */
[----:B------:R-:W-:Y:S05]  /*1cd30*/  WARPSYNC.COLLECTIVE R15, `(.L_x_1549) ;  /* 0x000000000f087348 */ /* 0x000fea0003c00000 */
[----:B------:R0:W1:Y:S02]  /*1cd40*/  SHFL.IDX P6, R14, R13, R12, R11 ;  /* 0x0000000c0d0e7389 */ /* 0x00006400000c000b */
[----:B01----:R-:W-:Y:S01]  /*1cd50*/  ENDCOLLECTIVE ;  /* 0x000000000000791b */ /* 0x003fe20003800000 */
.L_x_1549:
[----:B------:R-:W-:-:S05]  /*1cd60*/  @!P0 LEA R5, P2, R7, R5, 0x1 ;  /* 0x0000000507058211 */ /* 0x000fca00078408ff */
[----:B------:R-:W-:-:S05]  /*1cd70*/  @!P0 IMAD.X R4, RZ, RZ, R4, P2 ;  /* 0x000000ffff048224 */ /* 0x000fca00010e0604 */
[----:B------:R-:W-:Y:S01]  /*1cd80*/  @!P0 LOP3.LUT R5, R5, R4, RZ, 0x3c, !PT ;  /* 0x0000000405058212 */ /* 0x000fe200078e3cff */
[----:B------:R-:W-:-:S03]  /*1cd90*/  IMAD.MOV.U32 R13, RZ, RZ, R0 ;  /* 0x000000ffff0d7224 */ /* 0x000fc600078e0000 */
[----:B------:R-:W-:-:S04]  /*1cda0*/  @!P0 LOP3.LUT R4, R5, R4, RZ, 0x3c, !PT ;  /* 0x0000000405048212 */ /* 0x000fc800078e3cff */
[----:B------:R-:W-:Y:S01]  /*1cdb0*/  @!P0 LOP3.LUT R5, R5, R4, RZ, 0x3c, !PT ;  /* 0x0000000405058212 */ /* 0x000fe200078e3cff */
[----:B------:R-:W-:-:S07]  /*1cdc0*/  IMAD.MOV.U32 R6, RZ, RZ, R14 ;  /* 0x000000ffff067224 */ /* 0x000fce00078e000e */
[----:B------:R-:W-:Y:S05]  /*1cdd0*/  WARPSYNC.COLLECTIVE R15, `(.L_x_1550) ;  /* 0x000000000f087348 */ /* 0x000fea0003c00000 */
[----:B------:R0:W1:Y:S02]  /*1cde0*/  SHFL.IDX P6, R14, R13, R12, R11 ;  /* 0x0000000c0d0e7389 */ /* 0x00006400000c000b */
[----:B01----:R-:W-:Y:S01]  /*1cdf0*/  ENDCOLLECTIVE ;  /* 0x000000000000791b */ /* 0x003fe20003800000 */
.L_x_1550:
[----:B------:R-:W-:Y:S01]  /*1ce00*/  @!PT LDS RZ, [RZ] ;  /* 0x00000000fffff984 */ /* 0x000fe20000000800 */
[----:B------:R-:W-:Y:S01]  /*1ce10*/  @!PT LDS RZ, [RZ] ;  /* 0x00000000fffff984 */ /* 0x000fe20000000800 */
[----:B------:R-:W-:Y:S01]  /*1ce20*/  @!PT LDS RZ, [RZ] ;  /* 0x00000000fffff984 */ /* 0x000fe20000000800 */
[----:B------:R0:W-:Y:S01]  /*1ce30*/  @!P0 LDGSTS.E.BYPASS.LTC128B.128 [R26+0x20c00], desc[UR40][R4.64], !P1 ;  /* 0x20c00000041a8fae */ /* 0x0001e2000c901d68 */
[----:B------:R-:W-:Y:S01]  /*1ce40*/  ISETP.GE.AND P0, PT, R8, R2, PT ;  /* 0x000000020800720c */ /* 0x000fe20003f06270 */
[----:B------:R-:W-:Y:S02]  /*1ce50*/  IMAD.MOV.U32 R13, RZ, RZ, R3 ;  /* 0x000000ffff0d7224 */ /* 0x000fe400078e0003 */
[----:B------:R-:W-:Y:S02]  /*1ce60*/  IMAD.MOV.U32 R12, RZ, RZ, 0x3 ;  /* 0x00000003ff0c7424 */ /* 0x000fe400078e00ff */
[----:B0-----:R-:W-:-:S08]  /*1ce70*/  IMAD.MOV.U32 R4, RZ, RZ, R14 ;  /* 0x000000ffff047224 */ /* 0x001fd000078e000e */
[----:B------:R-:W-:Y:S05]  /*1ce80*/  WARPSYNC.COLLECTIVE R15, `(.L_x_1551) ;  /* 0x000000000f087348 */ /* 0x000fea0003c00000 */
[----:B------:R0:W1:Y:S02]  /*1ce90*/  SHFL.IDX P6, R14, R13, R12, R11 ;  /* 0x0000000c0d0e7389 */ /* 0x00006400000c000b */
[----:B01----:R-:W-:Y:S01]  /*1cea0*/  ENDCOLLECTIVE ;  /* 0x000000000000791b */ /* 0x003fe20003800000 */
.L_x_1551:
        /* <DEDUP_REMOVED lines=10> */
.L_x_1552:
[----:B------:R-:W-:Y:S01]  /*1cf50*/  @!PT LDS RZ, [RZ] ;  /* 0x00000000fffff984 */ /* 0x000fe20000000800 */
[----:B------:R-:W-:Y:S01]  /*1cf60*/  @!PT LDS RZ, [RZ] ;  /* 0x00000000fffff984 */ /* 0x000fe20000000800 */
[----:B------:R-:W-:Y:S01]  /*1cf70*/  @!PT LDS RZ, [RZ] ;  /* 0x00000000fffff984 */ /* 0x000fe20000000800 */
[----:B------:R0:W-:Y:S01]  /*1cf80*/  @!P0 LDGSTS.E.BYPASS.LTC128B.128 [R26+0x21400], desc[UR40][R4.64], !P1 ;  /* 0x21400000041a8fae */ /* 0x0001e2000c901d68 */
[----:B------:R-:W-:Y:S01]  /*1cf90*/  IMAD.MOV.U32 R0, RZ, RZ, R14 ;  /* 0x000000ffff007224 */ /* 0x000fe200078e000e */
[----:B------:R-:W-:Y:S06]  /*1cfa0*/  BRA `(.L_x_1553) ;  /* 0xffffffac00407947 */ /* 0x000fec000383ffff */
.L_x_1436:
[----:B------:R-:W2:Y:S04]  /*1cfb0*/  LDL.LU R10, [R1+0x1c] ;  /* 0x00001c00010a7983 */ /* 0x000ea80000300800 */
[----:B------:R-:W3:Y:S04]  /*1cfc0*/  LDL.LU R9, [R1+0x20] ;  /* 0x0000200001097983 */ /* 0x000ee80000300800 */
[----:B------:R-:W4:Y:S01]  /*1cfd0*/  LDL.LU R8, [R1+0x24] ;  /* 0x0000240001087983 */ /* 0x000f220000300800 */
[----:B------:R-:W-:Y:S01]  /*1cfe0*/  LOP3.LUT R22, R22, 0xffffdfff, RZ, 0xc0, !PT ;  /* 0xffffdfff16167812 */ /* 0x000fe200078ec0ff */
[----:B------:R-:W-:Y:S01]  /*1cff0*/  BSSY B0, `(.L_x_1554) ;  /* 0x0000029000007945 */ /* 0x000fe20003800000 */
[----:B------:R-:W-:-:S02]  /*1d000*/  IMAD.MOV.U32 R13, RZ, RZ, R4 ;  /* 0x000000ffff0d7224 */ /* 0x000fc400078e0004 */
[----:B------:R-:W-:Y:S02]  /*1d010*/  IMAD.MOV.U32 R12, RZ, RZ, RZ ;  /* 0x000000ffff0c7224 */ /* 0x000fe400078e00ff */
[----:B------:R-:W-:Y:S02]  /*1d020*/  IMAD.MOV.U32 R11, RZ, RZ, 0x181f ;  /* 0x0000181fff0b7424 */ /* 0x000fe400078e00ff */
[----:B------:R-:W-:Y:S02]  /*1d030*/  IMAD.MOV.U32 R15, RZ, RZ, -0x1 ;  /* 0xffffffffff0f7424 */ /* 0x000fe400078e00ff */
[----:B--2---:R-:W-:-:S05]  /*1d040*/  IMAD R6, R10, R6, RZ ;  /* 0x000000060a067224 */ /* 0x004fca00078e02ff */
[-C--:B------:R-:W-:Y:S02]  /*1d050*/  ISETP.GE.AND P2, PT, R17, R6.reuse, PT ;  /* 0x000000061100720c */ /* 0x080fe40003f46270 */
[-C--:B---3--:R-:W-:Y:S02]  /*1d060*/  ISETP.GE.AND P1, PT, R9, R6.reuse, PT ;  /* 0x000000060900720c */ /* 0x088fe40003f26270 */
[----:B----4-:R-:W-:-:S09]  /*1d070*/  ISETP.GE.AND P0, PT, R8, R6, PT ;  /* 0x000000060800720c */ /* 0x010fd20003f06270 */
[C---:B------:R-:W-:Y:S02]  /*1d080*/  @!P2 LOP3.LUT R2, R0.reuse, 0x40, RZ, 0xc0, !PT ;  /* 0x000000400002a812 */ /* 0x040fe400078ec0ff */
[----:B------:R-:W-:Y:S02]  /*1d090*/  @!P1 LOP3.LUT R3, R0, 0x40, RZ, 0xc0, !PT ;  /* 0x0000004000039812 */ /* 0x000fe400078ec0ff */
[----:B------:R-:W-:Y:S02]  /*1d0a0*/  @!P2 SHF.R.U32.HI R2, RZ, 0x2, R2 ;  /* 0x00000002ff02a819 */ /* 0x000fe40000011602 */
[----:B------:R-:W-:Y:S02]  /*1d0b0*/  @!P1 SHF.R.U32.HI R3, RZ, 0x2, R3 ;  /* 0x00000002ff039819 */ /* 0x000fe40000011603 */
[----:B------:R-:W-:Y:S02]  /*1d0c0*/  @!P2 ISETP.NE.U32.AND P6, PT, R2, RZ, PT ;  /* 0x000000ff0200a20c */ /* 0x000fe40003fc5070 */
[----:B------:R-:W-:-:S02]  /*1d0d0*/  @!P2 LOP3.LUT R2, R7, 0x80, RZ, 0xc0, !PT ;  /* 0x000000800702a812 */ /* 0x000fc400078ec0ff */
[----:B------:R-:W-:Y:S02]  /*1d0e0*/  @!P0 LOP3.LUT R8, R0, 0x40, RZ, 0xc0, !PT ;  /* 0x0000004000088812 */ /* 0x000fe400078ec0ff */
[----:B------:R-:W-:Y:S02]  /*1d0f0*/  @!P2 SHF.R.U32.HI R2, RZ, 0x3, R2 ;  /* 0x00000003ff02a819 */ /* 0x000fe40000011602 */
[----:B------:R-:W-:-:S05]  /*1d100*/  @!P0 SHF.R.U32.HI R8, RZ, 0x2, R8 ;  /* 0x00000002ff088819 */ /* 0x000fca0000011608 */
[----:B------:R-:W-:Y:S02]  /*1d110*/  @P6 LOP3.LUT R22, R22, 0x2000, RZ, 0xfc, !PT ;  /* 0x0000200016166812 */ /* 0x000fe400078efcff */
[----:B------:R-:W-:Y:S02]  /*1d120*/  @!P2 ISETP.NE.U32.AND P6, PT, R2, RZ, PT ;  /* 0x000000ff0200a20c */ /* 0x000fe40003fc5070 */
[----:B------:R-:W-:Y:S02]  /*1d130*/  LOP3.LUT R22, R22, 0xffffefff, RZ, 0xc0, !PT ;  /* 0xffffefff16167812 */ /* 0x000fe400078ec0ff */
[----:B------:R-:W-:-:S04]  /*1d140*/  @!P1 LOP3.LUT R2, R7, 0x80, RZ, 0xc0, !PT ;  /* 0x0000008007029812 */ /* 0x000fc800078ec0ff */
[----:B------:R-:W-:-:S05]  /*1d150*/  @!P1 SHF.R.U32.HI R2, RZ, 0x3, R2 ;  /* 0x00000003ff029819 */ /* 0x000fca0000011602 */
[----:B------:R-:W-:Y:S02]  /*1d160*/  @P6 LOP3.LUT R22, R22, 0x1000, RZ, 0xfc, !PT ;  /* 0x0000100016166812 */ /* 0x000fe400078efcff */
[----:B------:R-:W-:Y:S02]  /*1d170*/  @!P1 ISETP.NE.U32.AND P6, PT, R3, RZ, PT ;  /* 0x000000ff0300920c */ /* 0x000fe40003fc5070 */
[----:B------:R-:W-:-:S11]  /*1d180*/  LOP3.LUT R22, R22, 0xffff7fff, RZ, 0xc0, !PT ;  /* 0xffff7fff16167812 */ /* 0x000fd600078ec0ff */
[----:B------:R-:W-:Y:S02]  /*1d190*/  @P6 LOP3.LUT R22, R22, 0x8000, RZ, 0xfc, !PT ;  /* 0x0000800016166812 */ /* 0x000fe400078efcff */
[----:B------:R-:W-:Y:S02]  /*1d1a0*/  @!P1 ISETP.NE.U32.AND P6, PT, R2, RZ, PT ;  /* 0x000000ff0200920c */ /* 0x000fe40003fc5070 */
[----:B------:R-:W-:-:S11]  /*1d1b0*/  LOP3.LUT R22, R22, 0xffffbfff, RZ, 0xc0, !PT ;  /* 0xffffbfff16167812 */ /* 0x000fd600078ec0ff */
        /* <DEDUP_REMOVED lines=12> */
.L_x_1555:
[----:B------:R-:W-:Y:S05]  /*1d280*/  BSYNC B0 ;  /* 0x0000000000007941 */ /* 0x000fea0003800000 */
.L_x_1554:
        /* <DEDUP_REMOVED lines=11> */
.L_x_1556:
[----:B------:R-:W-:-:S04]  /*1d340*/  LOP3.LUT R22, R22, 0xfdffffff, RZ, 0xc0, !PT ;  /* 0xfdffffff16167812 */ /* 0x000fc800078ec0ff */
[----:B------:R-:W-:-:S04]  /*1d350*/  @P3 LOP3.LUT R22, R22, 0x2000000, RZ, 0xfc, !PT ;  /* 0x0200000016163812 */ /* 0x000fc800078efcff */
[C---:B------:R-:W-:Y:S02]  /*1d360*/  LOP3.LUT P3, RZ, R22.reuse, 0x400, RZ, 0xc0, !PT ;  /* 0x0000040016ff7812 */ /* 0x040fe4000786c0ff */
[----:B------:R-:W-:Y:S01]  /*1d370*/  LOP3.LUT R22, R22, 0xfeffffff, RZ, 0xc0, !PT ;  /* 0xfeffffff16167812 */ /* 0x000fe200078ec0ff */
[----:B------:R-:W-:-:S03]  /*1d380*/  IMAD.MOV.U32 R13, RZ, RZ, R4 ;  /* 0x000000ffff0d7224 */ /* 0x000fc600078e0004 */
[----:B------:R-:W-:Y:S01]  /*1d390*/  @P1 LOP3.LUT R22, R22, 0x1000000, RZ, 0xfc, !PT ;  /* 0x0100000016161812 */ /* 0x000fe200078efcff */
[----:B------:R-:W-:-:S03]  /*1d3a0*/  IMAD.MOV.U32 R12, RZ, RZ, 0x1 ;  /* 0x00000001ff0c7424 */ /* 0x000fc600078e00ff */
[C---:B------:R-:W-:Y:S02]  /*1d3b0*/  LOP3.LUT P1, RZ, R22.reuse, 0x200, RZ, 0xc0, !PT ;  /* 0x0000020016ff7812 */ /* 0x040fe4000782c0ff */
[----:B------:R-:W-:Y:S01]  /*1d3c0*/  LOP3.LUT R22, R22, 0xffdfffff, RZ, 0xc0, !PT ;  /* 0xffdfffff16167812 */ /* 0x000fe200078ec0ff */
[----:B------:R-:W-:-:S03]  /*1d3d0*/  IMAD.MOV.U32 R3, RZ, RZ, R14 ;  /* 0x000000ffff037224 */ /* 0x000fc600078e000e */
[----:B------:R-:W-:Y:S02]  /*1d3e0*/  @P0 LOP3.LUT R22, R22, 0x200000, RZ, 0xfc, !PT ;  /* 0x0020000016160812 */ /* 0x000fe400078efcff */
[----:B------:R-:W-:Y:S02]  /*1d3f0*/  @!P2 LEA R3, P6, R20, R3, 0x1 ;  /* 0x000000031403a211 */ /* 0x000fe400078c08ff */
[----:B------:R-:W-:-:S03]  /*1d400*/  LOP3.LUT P0, RZ, R22, 0x2000, RZ, 0xc0, !PT ;  /* 0x0000200016ff7812 */ /* 0x000fc6000780c0ff */
        /* <DEDUP_REMOVED lines=9> */
[----:B------:R-:W-:-:S03]  /*1d4a0*/  LOP3.LUT P4, RZ, R22, 0x4000000, RZ, 0xc0, !PT ;  /* 0x0400000016ff7812 */ /* 0x000fc6000788c0ff */
[----:B------:R0:W-:Y:S01]  /*1d4b0*/  @!P2 LDGSTS.E.BYPASS.LTC128B.128 [R26+0x28400], desc[UR40][R2.64+0x80], !P3 ;  /* 0x28400080021aafae */ /* 0x0001e2000d901d68 */
[----:B------:R-:W-:-:S03]  /*1d4c0*/  LOP3.LUT P3, RZ, R22, 0x2000000, RZ, 0xc0, !PT ;  /* 0x0200000016ff7812 */ /* 0x000fc6000786c0ff */
        /* <DEDUP_REMOVED lines=9> */
[----:B------:R0:W-:Y:S04]  /*1d560*/  @!P2 LDGSTS.E.BYPASS.LTC128B.128 [R26+0x32400], desc[UR40][R2.64+0x300], P0 ;  /* 0x32400300021aafae */ /* 0x0001e80008101d68 */
[----:B------:R0:W-:Y:S04]  /*1d570*/  @!P2 LDGSTS.E.BYPASS.LTC128B.128 [R26+0x34400], desc[UR40][R2.64+0x380], P6 ;  /* 0x34400380021aafae */ /* 0x0001e8000b101d68 */
[----:B0-----:R-:W-:Y:S05]  /*1d580*/  WARPSYNC.COLLECTIVE R15, `(.L_x_1557) ;  /* 0x000000000f087348 */ /* 0x001fea0003c00000 */
[----:B------:R1:W2:Y:S02]  /*1d590*/  SHFL.IDX P6, R14, R13, R12, R11 ;  /* 0x0000000c0d0e7389 */ /* 0x0002a400000c000b */
[----:B012---:R-:W-:Y:S01]  /*1d5a0*/  ENDCOLLECTIVE ;  /* 0x000000000000791b */ /* 0x007fe20003800000 */
.L_x_1557:
[----:B------:R-:W-:-:S04]  /*1d5b0*/  @P5 LOP3.LUT R22, R22, 0x800000, RZ, 0xfc, !PT ;  /* 0x0080000016165812 */ /* 0x000fc800078efcff */
[C---:B------:R-:W-:Y:S02]  /*1d5c0*/  LOP3.LUT P5, RZ, R22.reuse, 0x800, RZ, 0xc0, !PT ;  /* 0x0000080016ff7812 */ /* 0x040fe400078ac0ff */
[----:B------:R-:W-:Y:S01]  /*1d5d0*/  LOP3.LUT P0, RZ, R22, 0x8000, RZ, 0xc0, !PT ;  /* 0x0000800016ff7812 */ /* 0x000fe2000780c0ff */
[----:B------:R-:W-:Y:S02]  /*1d5e0*/  IMAD.MOV.U32 R13, RZ, RZ, R5 ;  /* 0x000000ffff0d7224 */ /* 0x000fe400078e0005 */
[----:B------:R-:W-:-:S10]  /*1d5f0*/  IMAD.MOV.U32 R2, RZ, RZ, R14 ;  /* 0x000000ffff027224 */ /* 0x000fd400078e000e */
[----:B------:R-:W-:Y:S05]  /*1d600*/  WARPSYNC.COLLECTIVE R15, `(.L_x_1558) ;  /* 0x000000000f087348 */ /* 0x000fea0003c00000 */
[----:B------:R0:W1:Y:S02]  /*1d610*/  SHFL.IDX P6, R14, R13, R12, R11 ;  /* 0x0000000c0d0e7389 */ /* 0x00006400000c000b */
[----:B01----:R-:W-:Y:S01]  /*1d620*/  ENDCOLLECTIVE ;  /* 0x000000000000791b */ /* 0x003fe20003800000 */
.L_x_1558:
[----:B------:R-:W-:Y:S02]  /*1d630*/  IMAD.MOV.U32 R13, RZ, RZ, R4 ;  /* 0x000000ffff0d7224 */ /* 0x000fe400078e0004 */
[----:B------:R-:W-:Y:S02]  /*1d640*/  IMAD.MOV.U32 R12, RZ, RZ, 0x2 ;  /* 0x00000002ff0c7424 */ /* 0x000fe400078e00ff */
[----:B------:R-:W-:Y:S01]  /*1d650*/  IMAD.MOV.U32 R3, RZ, RZ, R14 ;  /* 0x000000ffff037224 */ /* 0x000fe200078e000e */
[----:B------:R-:W-:-:S04]  /*1d660*/  LOP3.LUT P6, RZ, R22, 0x4000, RZ, 0xc0, !PT ;  /* 0x0000400016ff7812 */ /* 0x000fc800078cc0ff */
[----:B------:R-:W-:-:S05]  /*1d670*/  @!P1 LEA R3, P2, R20, R3, 0x1 ;  /* 0x0000000314039211 */ /* 0x000fca00078408ff */
[----:B------:R-:W-:Y:S01]  /*1d680*/  @!P1 IMAD.X R2, RZ, RZ, R2, P2 ;  /* 0x000000ffff029224 */ /* 0x000fe200010e0602 */
[C---:B------:R-:W-:Y:S02]  /*1d690*/  LOP3.LUT P2, RZ, R22.reuse, 0x10000, RZ, 0xc0, !PT ;  /* 0x0001000016ff7812 */ /* 0x040fe4000784c0ff */
[----:B------:R-:W-:Y:S02]  /*1d6a0*/  LOP3.LUT R22, R22, 0xfff7ffff, RZ, 0xc0, !PT ;  /* 0xfff7ffff16167812 */ /* 0x000fe400078ec0ff */
[----:B------:R-:W-:-:S04]  /*1d6b0*/  @!P1 LOP3.LUT R3, R3, R2, RZ, 0x3c, !PT ;  /* 0x0000000203039212 */ /* 0x000fc800078e3cff */
[----:B------:R-:W-:-:S04]  /*1d6c0*/  @!P1 LOP3.LUT R2, R3, R2, RZ, 0x3c, !PT ;  /* 0x0000000203029212 */ /* 0x000fc800078e3cff */
[----:B------:R-:W-:Y:S02]  /*1d6d0*/  @!P1 LOP3.LUT R3, R3, R2, RZ, 0x3c, !PT ;  /* 0x0000000203039212 */ /* 0x000fe400078e3cff */
[----:B------:R-:W-:-:S03]  /*1d6e0*/  @P2 LOP3.LUT R22, R22, 0x80000, RZ, 0xfc, !PT ;  /* 0x0008000016162812 */ /* 0x000fc600078efcff */
[----:B------:R-:W-:Y:S01]  /*1d6f0*/  @!PT LDS RZ, [RZ] ;  /* 0x00000000fffff984 */ /* 0x000fe20000000800 */
[----:B------:R-:W-:Y:S01]  /*1d700*/  @!PT LDS RZ, [RZ] ;  /* 0x00000000fffff984 */ /* 0x000fe20000000800 */
[----:B------:R-:W-:Y:S01]  /*1d710*/  @!PT LDS RZ, [RZ] ;  /* 0x00000000fffff984 */ /* 0x000fe20000000800 */
[----:B------:R0:W-:Y:S01]  /*1d720*/  @!P1 LDGSTS.E.BYPASS.LTC128B.128 [R26+0x26c00], desc[UR40][R2.64], !P5 ;  /* 0x26c00000021a9fae */ /* 0x0001e2000e901d68 */
[C---:B------:R-:W-:Y:S02]  /*1d730*/  LOP3.LUT P2, RZ, R22.reuse, 0x400, RZ, 0xc0, !PT ;  /* 0x0000040016ff7812 */ /* 0x040fe4000784c0ff */
[C---:B------:R-:W-:Y:S02]  /*1d740*/  LOP3.LUT P5, RZ, R22.reuse, 0x800000, RZ, 0xc0, !PT ;  /* 0x0080000016ff7812 */ /* 0x040fe400078ac0ff */
[----:B------:R-:W-:-:S09]  /*1d750*/  LOP3.LUT R22, R22, 0xffefffff, RZ, 0xc0, !PT ;  /* 0xffefffff16167812 */ /* 0x000fd200078ec0ff */
[----:B------:R-:W-:Y:S01]  /*1d760*/  @P2 LOP3.LUT R22, R22, 0x100000, RZ, 0xfc, !PT ;  /* 0x0010000016162812 */ /* 0x000fe200078efcff */
[----:B------:R0:W-:Y:S03]  /*1d770*/  @!P1 LDGSTS.E.BYPASS.LTC128B.128 [R26+0x28c00], desc[UR40][R2.64+0x80], !P2 ;  /* 0x28c00080021a9fae */ /* 0x0001e6000d101d68 */
[C---:B------:R-:W-:Y:S01]  /*1d780*/  LOP3.LUT P2, RZ, R22.reuse, 0x800, RZ, 0xc0, !PT ;  /* 0x0000080016ff7812 */ /* 0x040fe2000784c0ff */
[----:B------:R0:W-:Y:S01]  /*1d790*/  @!P1 LDGSTS.E.BYPASS.LTC128B.128 [R26+0x2ac00], desc[UR40][R2.64+0x100], !P5 ;  /* 0x2ac00100021a9fae */ /* 0x0001e2000e901d68 */
[----:B------:R-:W-:-:S13]  /*1d7a0*/  LOP3.LUT P5, RZ, R22, 0x400000, RZ, 0xc0, !PT ;  /* 0x0040000016ff7812 */ /* 0x000fda00078ac0ff */
[----:B------:R0:W-:Y:S04]  /*1d7b0*/  @!P1 LDGSTS.E.BYPASS.LTC128B.128 [R26+0x2cc00], desc[UR40][R2.64+0x180], !P5 ;  /* 0x2cc00180021a9fae */ /* 0x0001e8000e901d68 */
[----:B------:R0:W-:Y:S04]  /*1d7c0*/  @!P1 LDGSTS.E.BYPASS.LTC128B.128 [R26+0x2ec00], desc[UR40][R2.64+0x200], !P4 ;  /* 0x2ec00200021a9fae */ /* 0x0001e8000e101d68 */
[----:B------:R0:W-:Y:S04]  /*1d7d0*/  @!P1 LDGSTS.E.BYPASS.LTC128B.128 [R26+0x30c00], desc[UR40][R2.64+0x280], !P3 ;  /* 0x30c00280021a9fae */ /* 0x0001e8000d901d68 */
[----:B------:R0:W-:Y:S01]  /*1d7e0*/  @!P1 LDGSTS.E.BYPASS.LTC128B.128 [R26+0x32c00], desc[UR40][R2.64+0x300], P0 ;  /* 0x32c00300021a9fae */ /* 0x0001e20008101d68 */
[----:B------:R-:W-:-:S03]  /*1d7f0*/  LOP3.LUT P0, RZ, R22, 0x200000, RZ, 0xc0, !PT ;  /* 0x0020000016ff7812 */ /* 0x000fc6000780c0ff */
[----:B------:R0:W-:Y:S10]  /*1d800*/  @!P1 LDGSTS.E.BYPASS.LTC128B.128 [R26+0x34c00], desc[UR40][R2.64+0x380], P6 ;  /* 0x34c00380021a9fae */ /* 0x0001f4000b101d68 */
[----:B0-----:R-:W-:Y:S05]  /*1d810*/  WARPSYNC.COLLECTIVE R15, `(.L_x_1559) ;  /* 0x000000000f087348 */ /* 0x001fea0003c00000 */
[----:B------:R1:W2:Y:S02]  /*1d820*/  SHFL.IDX P6, R14, R13, R12, R11 ;  /* 0x0000000c0d0e7389 */ /* 0x0002a400000c000b */
[----:B012---:R-:W-:Y:S01]  /*1d830*/  ENDCOLLECTIVE ;  /* 0x000000000000791b */ /* 0x007fe20003800000 */
.L_x_1559:
[----:B------:R-:W-:Y:S02]  /*1d840*/  IMAD.MOV.U32 R13, RZ, RZ, R5 ;  /* 0x000000ffff0d7224 */ /* 0x000fe400078e0005 */
[----:B------:R-:W-:-:S07]  /*1d850*/  IMAD.MOV.U32 R8, RZ, RZ, R14 ;  /* 0x000000ffff087224 */ /* 0x000fce00078e000e */
[----:B------:R-:W-:Y:S05]  /*1d860*/  WARPSYNC.COLLECTIVE R15, `(.L_x_1560) ;  /* 0x000000000f087348 */ /* 0x000fea0003c00000 */
[----:B------:R0:W1:Y:S02]  /*1d870*/  SHFL.IDX P6, R14, R13, R12, R11 ;  /* 0x0000000c0d0e7389 */ /* 0x00006400000c000b */
[----:B01----:R-:W-:Y:S01]  /*1d880*/  ENDCOLLECTIVE ;  /* 0x000000000000791b */ /* 0x003fe20003800000 */
.L_x_1560:
[----:B------:R-:W-:Y:S02]  /*1d890*/  IMAD.MOV.U32 R13, RZ, RZ, R4 ;  /* 0x000000ffff0d7224 */ /* 0x000fe400078e0004 */
[----:B------:R-:W-:Y:S01]  /*1d8a0*/  IMAD.MOV.U32 R12, RZ, RZ, 0x3 ;  /* 0x00000003ff0c7424 */ /* 0x000fe200078e00ff */
[----:B------:R-:W-:Y:S02]  /*1d8b0*/  @!P0 LEA R9, P1, R20, R14, 0x1 ;  /* 0x0000000e14098211 */ /* 0x000fe400078208ff */
[----:B------:R-:W-:-:S03]  /*1d8c0*/  LOP3.LUT P6, RZ, R22, 0x20000, RZ, 0xc0, !PT ;  /* 0x0002000016ff7812 */ /* 0x000fc600078cc0ff */
[----:B------:R-:W-:Y:S01]  /*1d8d0*/  @!P0 IMAD.X R10, RZ, RZ, R8, P1 ;  /* 0x000000ffff0a8224 */ /* 0x000fe200008e0608 */
[----:B------:R-:W-:Y:S01]  /*1d8e0*/  LOP3.LUT P1, RZ, R22, 0x200, RZ, 0xc0, !PT ;  /* 0x0000020016ff7812 */ /* 0x000fe2000782c0ff */
[----:B------:R-:W-:Y:S02]  /*1d8f0*/  @!P0 IMAD.MOV.U32 R2, RZ, RZ, R9 ;  /* 0x000000ffff028224 */ /* 0x000fe400078e0009 */
[----:B------:R-:W-:-:S05]  /*1d900*/  @!P0 IMAD.MOV.U32 R3, RZ, RZ, R10 ;  /* 0x000000ffff038224 */ /* 0x000fca00078e000a */
[----:B------:R-:W-:Y:S01]  /*1d910*/  @!PT LDS RZ, [RZ] ;  /* 0x00000000fffff984 */ /* 0x000fe20000000800 */
[----:B------:R-:W-:Y:S01]  /*1d920*/  @!PT LDS RZ, [RZ] ;  /* 0x00000000fffff984 */ /* 0x000fe20000000800 */
[----:B------:R-:W-:Y:S01]  /*1d930*/  @!PT LDS RZ, [RZ] ;  /* 0x00000000fffff984 */ /* 0x000fe20000000800 */
[----:B------:R0:W-:Y:S01]  /*1d940*/  @!P0 LDGSTS.E.BYPASS.LTC128B.128 [R26+0x27400], desc[UR40][R2.64], !P2 ;  /* 0x27400000021a8fae */ /* 0x0001e2000d101d68 */
[----:B------:R-:W-:-:S13]  /*1d950*/  LOP3.LUT P2, RZ, R22, 0x100000, RZ, 0xc0, !PT ;  /* 0x0010000016ff7812 */ /* 0x000fda000784c0ff */
[----:B------:R0:W-:Y:S01]  /*1d960*/  @!P0 LDGSTS.E.BYPASS.LTC128B.128 [R26+0x29400], desc[UR40][R2.64+0x80], !P2 ;  /* 0x29400080021a8fae */ /* 0x0001e2000d101d68 */
[----:B------:R-:W-:-:S03]  /*1d970*/  LOP3.LUT P2, RZ, R22, 0x80000, RZ, 0xc0, !PT ;  /* 0x0008000016ff7812 */ /* 0x000fc6000784c0ff */
[----:B------:R0:W-:Y:S04]  /*1d980*/  @!P0 LDGSTS.E.BYPASS.LTC128B.128 [R26+0x2b400], desc[UR40][R2.64+0x100], !P1 ;  /* 0x2b400100021a8fae */ /* 0x0001e8000c901d68 */
[----:B------:R0:W-:Y:S04]  /*1d990*/  @!P0 LDGSTS.E.BYPASS.LTC128B.128 [R26+0x2d400], desc[UR40][R2.64+0x180], !P5 ;  /* 0x2d400180021a8fae */ /* 0x0001e8000e901d68 */
[----:B------:R0:W-:Y:S04]  /*1d9a0*/  @!P0 LDGSTS.E.BYPASS.LTC128B.128 [R26+0x2f400], desc[UR40][R2.64+0x200], !P4 ;  /* 0x2f400200021a8fae */ /* 0x0001e8000e101d68 */
[----:B------:R0:W-:Y:S04]  /*1d9b0*/  @!P0 LDGSTS.E.BYPASS.LTC128B.128 [R26+0x31400], desc[UR40][R2.64+0x280], !P3 ;  /* 0x31400280021a8fae */ /* 0x0001e8000d901d68 */
[----:B------:R0:W-:Y:S02]  /*1d9c0*/  @!P0 LDGSTS.E.BYPASS.LTC128B.128 [R26+0x33400], desc[UR40][R2.64+0x300], P6 ;  /* 0x33400300021a8fae */ /* 0x0001e4000b101d68 */
[----:B0-----:R-:W-:Y:S05]  /*1d9d0*/  WARPSYNC.COLLECTIVE R15, `(.L_x_1561) ;  /* 0x000000000f087348 */ /* 0x001fea0003c00000 */
[----:B------:R1:W2:Y:S02]  /*1d9e0*/  SHFL.IDX P6, R14, R13, R12, R11 ;  /* 0x0000000c0d0e7389 */ /* 0x0002a400000c000b */
[----:B012---:R-:W-:Y:S01]  /*1d9f0*/  ENDCOLLECTIVE ;  /* 0x000000000000791b */ /* 0x007fe20003800000 */
.L_x_1561:
[----:B------:R-:W-:Y:S01]  /*1da00*/  @!PT LDS RZ, [RZ] ;  /* 0x00000000fffff984 */ /* 0x000fe20000000800 */
[----:B------:R-:W-:Y:S01]  /*1da10*/  @!PT LDS RZ, [RZ] ;  /* 0x00000000fffff984 */ /* 0x000fe20000000800 */
[----:B------:R-:W-:Y:S01]  /*1da20*/  @!PT LDS RZ, [RZ] ;  /* 0x00000000fffff984 */ /* 0x000fe20000000800 */
[----:B------:R0:W-:Y:S01]  /*1da30*/  @!P0 LDGSTS.E.BYPASS.LTC128B.128 [R26+0x35400], desc[UR40][R2.64+0x380], P2 ;  /* 0x35400380021a8fae */ /* 0x0001e20009101d68 */
[----:B------:R-:W-:Y:S02]  /*1da40*/  IMAD.MOV.U32 R13, RZ, RZ, R5 ;  /* 0x000000ffff0d7224 */ /* 0x000fe400078e0005 */
[----:B------:R-:W-:-:S07]  /*1da50*/  IMAD.MOV.U32 R4, RZ, RZ, R14 ;  /* 0x000000ffff047224 */ /* 0x000fce00078e000e */
[----:B0-----:R-:W-:Y:S05]  /*1da60*/  WARPSYNC.COLLECTIVE R15, `(.L_x_1562) ;  /* 0x000000000f087348 */ /* 0x001fea0003c00000 */
[----:B------:R1:W2:Y:S02]  /*1da70*/  SHFL.IDX P6, R14, R13, R12, R11 ;  /* 0x0000000c0d0e7389 */ /* 0x0002a400000c000b */
[----:B012---:R-:W-:Y:S01]  /*1da80*/  ENDCOLLECTIVE ;  /* 0x000000000000791b */ /* 0x007fe20003800000 */
.L_x_1562:
[----:B------:R-:W-:Y:S01]  /*1da90*/  IMAD.MOV.U32 R2, RZ, RZ, R14 ;  /* 0x000000ffff027224 */ /* 0x000fe200078e000e */
[----:B------:R-:W-:Y:S06]  /*1daa0*/  BRA `(.L_x_1563) ;  /* 0xffffffb000247947 */ /* 0x000fec000383ffff */
.L_x_1441:
[----:B-1----:R1:W2:Y:S02]  /*1dab0*/  SYNCS.PHASECHK.TRANS64.TRYWAIT P0, [R23+URZ+0x38820], R0 ;  /* 0x03882000170075a7 */ /* 0x0022a4000800017f */
[----:B--2---:R-:W-:Y:S05]  /*1dac0*/  @!P0 NANOSLEEP.SYNCS 0x989680 ;  /* 0x009896800000895d */ /* 0x004fea0003900000 */
[----:B------:R-:W2:Y:S02]  /*1dad0*/  @!P0 SYNCS.PHASECHK.TRANS64 P0, [R23+URZ+0x38820], R0 ;  /* 0x03882000170085a7 */ /* 0x000ea4000800007f */
[----:B--2---:R-:W-:Y:S05]  /*1dae0*/  @!P0 BRA `(.L_x_1441) ;  /* 0xfffffffc00f08947 */ /* 0x004fea000383ffff */
[----:B------:R-:W-:Y:S05]  /*1daf0*/  BRA `(.L_x_1564) ;  /* 0xffffffb000cc7947 */ /* 0x000fea000383ffff */
.L_x_1444:
[----:B-1----:R1:W2:Y:S02]  /*1db00*/  SYNCS.PHASECHK.TRANS64.TRYWAIT P0, [R27+URZ+0x38860], R0 ;  /* 0x038860001b0075a7 */ /* 0x0022a4000800017f */
[----:B--2---:R-:W-:Y:S05]  /*1db10*/  @!P0 NANOSLEEP.SYNCS 0x989680 ;  /* 0x009896800000895d */ /* 0x004fea0003900000 */
[----:B------:R-:W2:Y:S02]  /*1db20*/  @!P0 SYNCS.PHASECHK.TRANS64 P0, [R27+URZ+0x38860], R0 ;  /* 0x038860001b0085a7 */ /* 0x000ea4000800007f */
[----:B--2---:R-:W-:Y:S05]  /*1db30*/  @!P0 BRA `(.L_x_1444) ;  /* 0xfffffffc00f08947 */ /* 0x004fea000383ffff */
[----:B------:R-:W-:Y:S05]  /*1db40*/  BRA `(.L_x_1565) ;  /* 0xffffffb000dc7947 */ /* 0x000fea000383ffff */
.L_x_1445:
        /* <DEDUP_REMOVED lines=8> */
.L_x_1567:
[----:B------:R-:W-:Y:S05]  /*1dbd0*/  BSYNC B0 ;  /* 0x0000000000007941 */ /* 0x000fea0003800000 */
.L_x_1566:
        /* <DEDUP_REMOVED lines=15> */
.L_x_1568:
        /* <DEDUP_REMOVED lines=39> */
.L_x_1569:
[----:B------:R-:W-:Y:S02]  /*1df40*/  IMAD.MOV.U32 R13, RZ, RZ, R5 ;  /* 0x000000ffff0d7224 */ /* 0x000fe400078e0005 */
[----:B------:R-:W-:-:S07]  /*1df50*/  IMAD.MOV.U32 R3, RZ, RZ, R14 ;  /* 0x000000ffff037224 */ /* 0x000fce00078e000e */
[----:B------:R-:W-:Y:S05]  /*1df60*/  WARPSYNC.COLLECTIVE R15, `(.L_x_1570) ;  /* 0x000000000f087348 */ /* 0x000fea0003c00000 */
[----:B------:R0:W1:Y:S02]  /*1df70*/  SHFL.IDX P6, R14, R13, R12, R11 ;  /* 0x0000000c0d0e7389 */ /* 0x00006400000c000b */
[----:B01----:R-:W-:Y:S01]  /*1df80*/  ENDCOLLECTIVE ;  /* 0x000000000000791b */ /* 0x003fe20003800000 */
.L_x_1570:
        /* <DEDUP_REMOVED lines=29> */
.L_x_1571:
[----:B------:R-:W-:Y:S02]  /*1e160*/  IMAD.MOV.U32 R13, RZ, RZ, R5 ;  /* 0x000000ffff0d7224 */ /* 0x000fe400078e0005 */
[----:B------:R-:W-:-:S07]  /*1e170*/  IMAD.MOV.U32 R7, RZ, RZ, R14 ;  /* 0x000000ffff077224 */ /* 0x000fce00078e000e */
[----:B------:R-:W-:Y:S05]  /*1e180*/  WARPSYNC.COLLECTIVE R15, `(.L_x_1572) ;  /* 0x000000000f087348 */ /* 0x000fea0003c00000 */
[----:B------:R0:W1:Y:S02]  /*1e190*/  SHFL.IDX P6, R14, R13, R12, R11 ;  /* 0x0000000c0d0e7389 */ /* 0x00006400000c000b */
[----:B01----:R-:W-:Y:S01]  /*1e1a0*/  ENDCOLLECTIVE ;  /* 0x000000000000791b */ /* 0x003fe20003800000 */
.L_x_1572:
        /* <DEDUP_REMOVED lines=29> */
.L_x_1573:
[----:B------:R-:W-:Y:S02]  /*1e380*/  IMAD.MOV.U32 R13, RZ, RZ, R5 ;  /* 0x000000ffff0d7224 */ /* 0x000fe400078e0005 */
[----:B------:R-:W-:-:S07]  /*1e390*/  IMAD.MOV.U32 R6, RZ, RZ, R14 ;  /* 0x000000ffff067224 */ /* 0x000fce00078e000e */
[----:B------:R-:W-:Y:S05]  /*1e3a0*/  WARPSYNC.COLLECTIVE R15, `(.L_x_1574) ;  /* 0x000000000f087348 */ /* 0x000fea0003c00000 */
[----:B------:R0:W1:Y:S02]  /*1e3b0*/  SHFL.IDX P6, R14, R13, R12, R11 ;  /* 0x0000000c0d0e7389 */ /* 0x00006400000c000b */
[----:B01----:R-:W-:Y:S01]  /*1e3c0*/  ENDCOLLECTIVE ;  /* 0x000000000000791b */ /* 0x003fe20003800000 */
.L_x_1574:
[----:B------:R-:W-:Y:S01]  /*1e3d0*/  IMAD.MOV.U32 R2, RZ, RZ, R14 ;  /* 0x000000ffff027224 */ /* 0x000fe200078e000e */
[----:B------:R-:W-:Y:S06]  /*1e3e0*/  BRA `(.L_x_1575) ;  /* 0xffffffb000747947 */ /* 0x000fec000383ffff */
.L_x_1452:
[----:B0-----:R0:W1:Y:S02]  /*1e3f0*/  SYNCS.PHASECHK.TRANS64.TRYWAIT P0, [R6+URZ+0x38840], R21 ;  /* 0x03884015060075a7 */ /* 0x001064000800017f */
[----:B-1----:R-:W-:Y:S05]  /*1e400*/  @!P0 NANOSLEEP.SYNCS 0x989680 ;  /* 0x009896800000895d */ /* 0x002fea0003900000 */
[----:B------:R-:W1:Y:S02]  /*1e410*/  @!P0 SYNCS.PHASECHK.TRANS64 P0, [R6+URZ+0x38840], R21 ;  /* 0x03884015060085a7 */ /* 0x000e64000800007f */
[----:B-1----:R-:W-:Y:S05]  /*1e420*/  @!P0 BRA `(.L_x_1452) ;  /* 0xfffffffc00f08947 */ /* 0x002fea000383ffff */
[----:B------:R-:W-:Y:S05]  /*1e430*/  BRA `(.L_x_1576) ;  /* 0xffffffb800047947 */ /* 0x000fea000383ffff */
.L_x_1453:
        /* <DEDUP_REMOVED lines=8> */
.L_x_1578:
[----:B------:R-:W-:Y:S05]  /*1e4c0*/  BSYNC B1 ;  /* 0x0000000000017941 */ /* 0x000fea0003800000 */
.L_x_1577:
        /* <DEDUP_REMOVED lines=9> */
.L_x_1579:
[----:B------:R-:W-:Y:S02]  /*1e560*/  IMAD.MOV.U32 R13, RZ, RZ, R27 ;  /* 0x000000ffff0d7224 */ /* 0x000fe400078e001b */
[----:B------:R-:W-:Y:S02]  /*1e570*/  IMAD.MOV.U32 R12, RZ, RZ, 0x1 ;  /* 0x00000001ff0c7424 */ /* 0x000fe400078e00ff */
[----:B------:R-:W-:-:S07]  /*1e580*/  IMAD.MOV.U32 R2, RZ, RZ, R14 ;  /* 0x000000ffff027224 */ /* 0x000fce00078e000e */
[----:B------:R-:W-:Y:S05]  /*1e590*/  WARPSYNC.COLLECTIVE R15, `(.L_x_1580) ;  /* 0x000000000f087348 */ /* 0x000fea0003c00000 */
[----:B------:R0:W1:Y:S02]  /*1e5a0*/  SHFL.IDX P6, R14, R13, R12, R11 ;  /* 0x0000000c0d0e7389 */ /* 0x00006400000c000b */
[----:B01----:R-:W-:Y:S01]  /*1e5b0*/  ENDCOLLECTIVE ;  /* 0x000000000000791b */ /* 0x003fe20003800000 */
.L_x_1580:
        /* <DEDUP_REMOVED lines=11> */
.L_x_1581:
[----:B------:R-:W-:Y:S02]  /*1e670*/  IMAD.MOV.U32 R13, RZ, RZ, R27 ;  /* 0x000000ffff0d7224 */ /* 0x000fe400078e001b */
[----:B------:R-:W-:Y:S02]  /*1e680*/  IMAD.MOV.U32 R12, RZ, RZ, 0x2 ;  /* 0x00000002ff0c7424 */ /* 0x000fe400078e00ff */
[----:B------:R-:W-:-:S07]  /*1e690*/  IMAD.MOV.U32 R2, RZ, RZ, R14 ;  /* 0x000000ffff027224 */ /* 0x000fce00078e000e */
[----:B------:R-:W-:Y:S05]  /*1e6a0*/  WARPSYNC.COLLECTIVE R15, `(.L_x_1582) ;  /* 0x000000000f087348 */ /* 0x000fea0003c00000 */
[----:B------:R0:W1:Y:S02]  /*1e6b0*/  SHFL.IDX P6, R14, R13, R12, R11 ;  /* 0x0000000c0d0e7389 */ /* 0x00006400000c000b */
[----:B01----:R-:W-:Y:S01]  /*1e6c0*/  ENDCOLLECTIVE ;  /* 0x000000000000791b */ /* 0x003fe20003800000 */
.L_x_1582:
        /* <DEDUP_REMOVED lines=11> */
.L_x_1583:
[----:B------:R-:W-:Y:S02]  /*1e780*/  IMAD.MOV.U32 R13, RZ, RZ, R27 ;  /* 0x000000ffff0d7224 */ /* 0x000fe400078e001b */
[----:B------:R-:W-:Y:S02]  /*1e790*/  IMAD.MOV.U32 R12, RZ, RZ, 0x3 ;  /* 0x00000003ff0c7424 */ /* 0x000fe400078e00ff */
[----:B------:R-:W-:-:S07]  /*1e7a0*/  IMAD.MOV.U32 R2, RZ, RZ, R14 ;  /* 0x000000ffff027224 */ /* 0x000fce00078e000e */
[----:B------:R-:W-:Y:S05]  /*1e7b0*/  WARPSYNC.COLLECTIVE R15, `(.L_x_1584) ;  /* 0x000000000f087348 */ /* 0x000fea0003c00000 */
[----:B------:R0:W1:Y:S02]  /*1e7c0*/  SHFL.IDX P6, R14, R13, R12, R11 ;  /* 0x0000000c0d0e7389 */ /* 0x00006400000c000b */
[----:B01----:R-:W-:Y:S01]  /*1e7d0*/  ENDCOLLECTIVE ;  /* 0x000000000000791b */ /* 0x003fe20003800000 */
.L_x_1584:
        /* <DEDUP_REMOVED lines=11> */
.L_x_1585:
[----:B------:R-:W-:Y:S01]  /*1e890*/  IMAD.MOV.U32 R2, RZ, RZ, R14 ;  /* 0x000000ffff027224 */ /* 0x000fe200078e000e */
[----:B------:R-:W-:Y:S06]  /*1e8a0*/  BRA `(.L_x_1586) ;  /* 0xffffffb400947947 */ /* 0x000fec000383ffff */
.L_x_1458:
[----:B---3--:R3:W4:Y:S02]  /*1e8b0*/  SYNCS.PHASECHK.TRANS64.TRYWAIT P0, [R6+URZ+0x38860], R21 ;  /* 0x03886015060075a7 */ /* 0x008724000800017f */
[----:B----4-:R-:W-:Y:S05]  /*1e8c0*/  @!P0 NANOSLEEP.SYNCS 0x989680 ;  /* 0x009896800000895d */ /* 0x010fea0003900000 */
[----:B------:R-:W4:Y:S02]  /*1e8d0*/  @!P0 SYNCS.PHASECHK.TRANS64 P0, [R6+URZ+0x38860], R21 ;  /* 0x03886015060085a7 */ /* 0x000f24000800007f */
[----:B----4-:R-:W-:Y:S05]  /*1e8e0*/  @!P0 BRA `(.L_x_1458) ;  /* 0xfffffffc00f08947 */ /* 0x010fea000383ffff */
[----:B------:R-:W-:Y:S05]  /*1e8f0*/  BRA `(.L_x_1587) ;  /* 0xffffffb400e47947 */ /* 0x000fea000383ffff */
.L_x_1459:
[----:B------:R-:W-:Y:S01]  /*1e900*/  BSSY B1, `(.L_x_1588) ;  /* 0x0000008000017945 */ /* 0x000fe20003800000 */
[----:B------:R-:W-:Y:S02]  /*1e910*/  IMAD.MOV.U32 R13, RZ, RZ, R10 ;  /* 0x000000ffff0d7224 */ /* 0x000fe400078e000a */
[----:B------:R-:W-:Y:S02]  /*1e920*/  IMAD.MOV.U32 R12, RZ, RZ, RZ ;  /* 0x000000ffff0c7224 */ /* 0x000fe400078e00ff */
[----:B------:R-:W-:Y:S02]  /*1e930*/  IMAD.MOV.U32 R11, RZ, RZ, 0x181f ;  /* 0x0000181fff0b7424 */ /* 0x000fe400078e00ff */
[----:B------:R-:W-:-:S07]  /*1e940*/  IMAD.MOV.U32 R15, RZ, RZ, -0x1 ;  /* 0xffffffffff0f7424 */ /* 0x000fce00078e00ff */
[----:B0-23--:R-:W-:Y:S05]  /*1e950*/  WARPSYNC.COLLECTIVE R15, `(.L_x_1589) ;  /* 0x000000000f087348 */ /* 0x00dfea0003c00000 */
[----:B------:R1:W4:Y:S02]  /*1e960*/  SHFL.IDX P6, R14, R13, R12, R11 ;  /* 0x0000000c0d0e7389 */ /* 0x00032400000c000b */
[----:B01234-:R-:W-:Y:S01]  /*1e970*/  ENDCOLLECTIVE ;  /* 0x000000000000791b */ /* 0x01ffe20003800000 */
.L_x_1589:
[----:B------:R-:W-:Y:S05]  /*1e980*/  BSYNC B1 ;  /* 0x0000000000017941 */ /* 0x000fea0003800000 */
.L_x_1588:
        /* <DEDUP_REMOVED lines=13> */
.L_x_1590:
        /* <DEDUP_REMOVED lines=17> */
.L_x_1591:
        /* <DEDUP_REMOVED lines=16> */
.L_x_1592:
        /* <DEDUP_REMOVED lines=19> */
.L_x_1593:
        /* <DEDUP_REMOVED lines=14> */
.L_x_1594:
        /* <DEDUP_REMOVED lines=16> */
.L_x_1595:
        /* <DEDUP_REMOVED lines=14> */
.L_x_1596:
[----:B------:R-:W-:Y:S05]  /*1f060*/  BRA `(.L_x_1597) ;  /* 0xffffffb400507947 */ /* 0x000fea000383ffff */
.L_x_1467:
[----:B------:R-:W-:Y:S01]  /*1f070*/  BSSY B0, `(.L_x_1598) ;  /* 0x0000008000007945 */ /* 0x000fe20003800000 */
[----:B------:R-:W-:Y:S02]  /*1f080*/  IMAD.MOV.U32 R13, RZ, RZ, R16 ;  /* 0x000000ffff0d7224 */ /* 0x000fe400078e0010 */
[----:B------:R-:W-:Y:S02]  /*1f090*/  IMAD.MOV.U32 R12, RZ, RZ, RZ ;  /* 0x000000ffff0c7224 */ /* 0x000fe400078e00ff */
[----:B------:R-:W-:Y:S02]  /*1f0a0*/  IMAD.MOV.U32 R11, RZ, RZ, 0x1f ;  /* 0x0000001fff0b7424 */ /* 0x000fe400078e00ff */
[----:B------:R-:W-:-:S07]  /*1f0b0*/  IMAD.MOV.U32 R15, RZ, RZ, -0x1 ;  /* 0xffffffffff0f7424 */ /* 0x000fce00078e00ff */
[----:B-123--:R-:W-:Y:S05]  /*1f0c0*/  WARPSYNC.COLLECTIVE R15, `(.L_x_1599) ;  /* 0x000000000f087348 */ /* 0x00efea0003c00000 */
[----:B------:R0:W4:Y:S02]  /*1f0d0*/  SHFL.IDX P6, R14, R13, R12, R11 ;  /* 0x0000000c0d0e7389 */ /* 0x00012400000c000b */
[----:B01234-:R-:W-:Y:S01]  /*1f0e0*/  ENDCOLLECTIVE ;  /* 0x000000000000791b */ /* 0x01ffe20003800000 */
.L_x_1599:
[----:B------:R-:W-:Y:S05]  /*1f0f0*/  BSYNC B0 ;  /* 0x0000000000007941 */ /* 0x000fea0003800000 */
.L_x_1598:
        /* <DEDUP_REMOVED lines=9> */
.L_x_1600:
        /* <DEDUP_REMOVED lines=18> */
.L_x_1601:
[----:B------:R-:W-:Y:S01]  /*1f2b0*/  IMAD.MOV.U32 R12, RZ, RZ, 0x2 ;  /* 0x00000002ff0c7424 */ /* 0x000fe200078e00ff */
[----:B------:R-:W-:-:S05]  /*1f2c0*/  SEL R5, R14, RZ, P1 ;  /* 0x000000ff0e057207 */ /* 0x000fca0000800000 */
[----:B------:R-:W-:-:S04]  /*1f2d0*/  IMAD.IADD R5, R2, 0x1, R5 ;  /* 0x0000000102057824 */ /* 0x000fc800078e0205 */
[----:B------:R-:W-:-:S07]  /*1f2e0*/  IMAD.MOV.U32 R13, RZ, RZ, R5 ;  /* 0x000000ffff0d7224 */ /* 0x000fce00078e0005 */
[----:B------:R-:W-:Y:S05]  /*1f2f0*/  WARPSYNC.COLLECTIVE R15, `(.L_x_1602) ;  /* 0x000000000f087348 */ /* 0x000fea0003c00000 */
[----:B------:R0:W1:Y:S02]  /*1f300*/  SHFL.UP P6, R14, R13, R12, R11 ;  /* 0x0400000c0d0e7389 */ /* 0x00006400000c000b */
[----:B01----:R-:W-:Y:S01]  /*1f310*/  ENDCOLLECTIVE ;  /* 0x000000000000791b */ /* 0x003fe20003800000 */
.L_x_1602:
[----:B------:R-:W-:Y:S01]  /*1f320*/  IMAD.MOV.U32 R12, RZ, RZ, 0x4 ;  /* 0x00000004ff0c7424 */ /* 0x000fe200078e00ff */
[----:B------:R-:W-:-:S05]  /*1f330*/  SEL R6, R14, RZ, P2 ;  /* 0x000000ff0e067207 */ /* 0x000fca0001000000 */
[----:B------:R-:W-:-:S04]  /*1f340*/  IMAD.IADD R6, R5, 0x1, R6 ;  /* 0x0000000105067824 */ /* 0x000fc800078e0206 */
[----:B------:R-:W-:-:S07]  /*1f350*/  IMAD.MOV.U32 R13, RZ, RZ, R6 ;  /* 0x000000ffff0d7224 */ /* 0x000fce00078e0006 */
[----:B------:R-:W-:Y:S05]  /*1f360*/  WARPSYNC.COLLECTIVE R15, `(.L_x_1603) ;  /* 0x000000000f087348 */ /* 0x000fea0003c00000 */
[----:B------:R0:W1:Y:S02]  /*1f370*/  SHFL.UP P6, R14, R13, R12, R11 ;  /* 0x0400000c0d0e7389 */ /* 0x00006400000c000b */
[----:B01----:R-:W-:Y:S01]  /*1f380*/  ENDCOLLECTIVE ;  /* 0x000000000000791b */ /* 0x003fe20003800000 */
.L_x_1603:
[----:B------:R-:W-:Y:S01]  /*1f390*/  IMAD.MOV.U32 R12, RZ, RZ, 0x8 ;  /* 0x00000008ff0c7424 */ /* 0x000fe200078e00ff */
[----:B------:R-:W-:-:S05]  /*1f3a0*/  SEL R7, R14, RZ, P3 ;  /* 0x000000ff0e077207 */ /* 0x000fca0001800000 */
[----:B------:R-:W-:-:S04]  /*1f3b0*/  IMAD.IADD R7, R6, 0x1, R7 ;  /* 0x0000000106077824 */ /* 0x000fc800078e0207 */
[----:B------:R-:W-:-:S07]  /*1f3c0*/  IMAD.MOV.U32 R13, RZ, RZ, R7 ;  /* 0x000000ffff0d7224 */ /* 0x000fce00078e0007 */
[----:B------:R-:W-:Y:S05]  /*1f3d0*/  WARPSYNC.COLLECTIVE R15, `(.L_x_1604) ;  /* 0x000000000f087348 */ /* 0x000fea0003c00000 */
[----:B------:R0:W1:Y:S02]  /*1f3e0*/  SHFL.UP P6, R14, R13, R12, R11 ;  /* 0x0400000c0d0e7389 */ /* 0x00006400000c000b */
[----:B01----:R-:W-:Y:S01]  /*1f3f0*/  ENDCOLLECTIVE ;  /* 0x000000000000791b */ /* 0x003fe20003800000 */
.L_x_1604:
[----:B------:R-:W-:Y:S01]  /*1f400*/  IMAD.MOV.U32 R12, RZ, RZ, 0x10 ;  /* 0x00000010ff0c7424 */ /* 0x000fe200078e00ff */
[----:B------:R-:W-:-:S05]  /*1f410*/  SEL R14, R14, RZ, P4 ;  /* 0x000000ff0e0e7207 */ /* 0x000fca0002000000 */
[----:B------:R-:W-:-:S04]  /*1f420*/  IMAD.IADD R5, R7, 0x1, R14 ;  /* 0x0000000107057824 */ /* 0x000fc800078e020e */
[----:B------:R-:W-:-:S07]  /*1f430*/  IMAD.MOV.U32 R13, RZ, RZ, R5 ;  /* 0x000000ffff0d7224 */ /* 0x000fce00078e0005 */
[----:B------:R-:W-:Y:S05]  /*1f440*/  WARPSYNC.COLLECTIVE R15, `(.L_x_1605) ;  /* 0x000000000f087348 */ /* 0x000fea0003c00000 */
[----:B------:R0:W1:Y:S02]  /*1f450*/  SHFL.UP P6, R14, R13, R12, R11 ;  /* 0x0400000c0d0e7389 */ /* 0x00006400000c000b */
[----:B01----:R-:W-:Y:S01]  /*1f460*/  ENDCOLLECTIVE ;  /* 0x000000000000791b */ /* 0x003fe20003800000 */
.L_x_1605:
        /* <DEDUP_REMOVED lines=8> */
.L_x_1606:
[----:B------:R-:W-:Y:S05]  /*1f4f0*/  BRA `(.L_x_1607) ;  /* 0xffffffb400e47947 */ /* 0x000fea000383ffff */
.L_x_1472:
        /* <DEDUP_REMOVED lines=8> */
.L_x_1609:
[----:B------:R-:W-:Y:S05]  /*1f580*/  BSYNC B0 ;  /* 0x0000000000007941 */ /* 0x000fea0003800000 */
.L_x_1608:
        /* <DEDUP_REMOVED lines=8> */
.L_x_1610:
[----:B------:R-:W-:Y:S01]  /*1f610*/  IMAD.MOV.U32 R12, RZ, RZ, 0x4 ;  /* 0x00000004ff0c7424 */ /* 0x000fe200078e00ff */
[----:B------:R-:W-:-:S05]  /*1f620*/  SEL R14, R14, RZ, P2 ;  /* 0x000000ff0e0e7207 */ /* 0x000fca0001000000 */
[----:B------:R-:W-:-:S04]  /*1f630*/  IMAD.IADD R3, R13, 0x1, R14 ;  /* 0x000000010d037824 */ /* 0x000fc800078e020e */
[----:B------:R-:W-:-:S07]  /*1f640*/  IMAD.MOV.U32 R13, RZ, RZ, R3 ;  /* 0x000000ffff0d7224 */ /* 0x000fce00078e0003 */
[----:B------:R-:W-:Y:S05]  /*1f650*/  WARPSYNC.COLLECTIVE R15, `(.L_x_1611) ;  /* 0x000000000f087348 */ /* 0x000fea0003c00000 */
[----:B------:R0:W1:Y:S02]  /*1f660*/  SHFL.UP P6, R14, R13, R12, R11 ;  /* 0x0400000c0d0e7389 */ /* 0x00006400000c000b */
[----:B01----:R-:W-:Y:S01]  /*1f670*/  ENDCOLLECTIVE ;  /* 0x000000000000791b */ /* 0x003fe20003800000 */
.L_x_1611:
[----:B------:R-:W-:Y:S01]  /*1f680*/  IMAD.MOV.U32 R12, RZ, RZ, 0x8 ;  /* 0x00000008ff0c7424 */ /* 0x000fe200078e00ff */
[----:B------:R-:W-:-:S05]  /*1f690*/  SEL R14, R14, RZ, P3 ;  /* 0x000000ff0e0e7207 */ /* 0x000fca0001800000 */
[----:B------:R-:W-:-:S04]  /*1f6a0*/  IMAD.IADD R5, R3, 0x1, R14 ;  /* 0x0000000103057824 */ /* 0x000fc800078e020e */
[----:B------:R-:W-:-:S07]  /*1f6b0*/  IMAD.MOV.U32 R13, RZ, RZ, R5 ;  /* 0x000000ffff0d7224 */ /* 0x000fce00078e0005 */
[----:B------:R-:W-:Y:S05]  /*1f6c0*/  WARPSYNC.COLLECTIVE R15, `(.L_x_1612) ;  /* 0x000000000f087348 */ /* 0x000fea0003c00000 */
[----:B------:R0:W1:Y:S02]  /*1f6d0*/  SHFL.UP P6, R14, R13, R12, R11 ;  /* 0x0400000c0d0e7389 */ /* 0x00006400000c000b */
[----:B01----:R-:W-:Y:S01]  /*1f6e0*/  ENDCOLLECTIVE ;  /* 0x000000000000791b */ /* 0x003fe20003800000 */
.L_x_1612:
[----:B------:R-:W-:Y:S01]  /*1f6f0*/  IMAD.MOV.U32 R12, RZ, RZ, 0x10 ;  /* 0x00000010ff0c7424 */ /* 0x000fe200078e00ff */
[----:B------:R-:W-:-:S05]  /*1f700*/  SEL R6, R14, RZ, P4 ;  /* 0x000000ff0e067207 */ /* 0x000fca0002000000 */
[----:B------:R-:W-:-:S04]  /*1f710*/  IMAD.IADD R6, R5, 0x1, R6 ;  /* 0x0000000105067824 */ /* 0x000fc800078e0206 */
[----:B------:R-:W-:-:S07]  /*1f720*/  IMAD.MOV.U32 R13, RZ, RZ, R6 ;  /* 0x000000ffff0d7224 */ /* 0x000fce00078e0006 */
[----:B------:R-:W-:Y:S05]  /*1f730*/  WARPSYNC.COLLECTIVE R15, `(.L_x_1613) ;  /* 0x000000000f087348 */ /* 0x000fea0003c00000 */
[----:B------:R0:W1:Y:S02]  /*1f740*/  SHFL.UP P6, R14, R13, R12, R11 ;  /* 0x0400000c0d0e7389 */ /* 0x00006400000c000b */
[----:B01----:R-:W-:Y:S01]  /*1f750*/  ENDCOLLECTIVE ;  /* 0x000000000000791b */ /* 0x003fe20003800000 */
.L_x_1613:
        /* <DEDUP_REMOVED lines=8> */
.L_x_1614:
[----:B------:R-:W-:Y:S05]  /*1f7e0*/  BRA `(.L_x_1615) ;  /* 0xffffffb400c47947 */ /* 0x000fea000383ffff */
.L_x_1474:
[----:B------:R-:W-:Y:S01]  /*1f7f0*/  BSSY B0, `(.L_x_1616) ;  /* 0x0000006000007945 */ /* 0x000fe20003800000 */
[----:B------:R-:W-:Y:S01]  /*1f800*/  PLOP3.LUT P6, PT, P6, PT, PT, 0x8, 0x0 ;  /* 0x000000000000781c */ /* 0x000fe200037ce170 */
[----:B------:R-:W-:-:S12]  /*1f810*/  IMAD.MOV.U32 R15, RZ, RZ, -0x1 ;  /* 0xffffffffff0f7424 */ /* 0x000fd800078e00ff */
[----:B0-----:R-:W-:Y:S05]  /*1f820*/  WARPSYNC.COLLECTIVE R15, `(.L_x_1617) ;  /* 0x000000000f087348 */ /* 0x001fea0003c00000 */
[----:B------:R-:W-:Y:S01]  /*1f830*/  VOTE.ANY R14, PT, P6 ;  /* 0x00000000000e7806 */ /* 0x000fe200030e0100 */
[----:B0-----:R-:W-:Y:S06]  /*1f840*/  ENDCOLLECTIVE ;  /* 0x000000000000791b */ /* 0x001fec0003800000 */
.L_x_1617:
[----:B------:R-:W-:Y:S05]  /*1f850*/  BSYNC B0 ;  /* 0x0000000000007941 */ /* 0x000fea0003800000 */
.L_x_1616:
        /* <DEDUP_REMOVED lines=9> */
.L_x_1618:
[----:B------:R-:W-:Y:S01]  /*1f8f0*/  IMAD.MOV.U32 R17, RZ, RZ, R14 ;  /* 0x000000ffff117224 */ /* 0x000fe200078e000e */
[----:B------:R-:W-:Y:S06]  /*1f900*/  BRA `(.L_x_1619) ;  /* 0xffffffb400b47947 */ /* 0x000fec000383ffff */
.L_x_1476:
[----:B------:R-:W-:Y:S01]  /*1f910*/  BSSY B0, `(.L_x_1620) ;  /* 0x0000007000007945 */ /* 0x000fe20003800000 */
[----:B------:R-:W-:Y:S02]  /*1f920*/  IMAD.MOV.U32 R13, RZ, RZ, R3 ;  /* 0x000000ffff0d7224 */ /* 0x000fe400078e0003 */
[----:B------:R-:W-:Y:S02]  /*1f930*/  IMAD.MOV.U32 R11, RZ, RZ, 0x1f ;  /* 0x0000001fff0b7424 */ /* 0x000fe400078e00ff */
[----:B------:R-:W-:-:S07]  /*1f940*/  IMAD.MOV.U32 R15, RZ, RZ, -0x1 ;  /* 0xffffffffff0f7424 */ /* 0x000fce00078e00ff */
[----:B012---:R-:W-:Y:S05]  /*1f950*/  WARPSYNC.COLLECTIVE R15, `(.L_x_1621) ;  /* 0x000000000f087348 */ /* 0x007fea0003c00000 */
[----:B------:R3:W4:Y:S02]  /*1f960*/  SHFL.IDX P6, R14, R13, R12, R11 ;  /* 0x0000000c0d0e7389 */ /* 0x00072400000c000b */
[----:B01234-:R-:W-:Y:S01]  /*1f970*/  ENDCOLLECTIVE ;  /* 0x000000000000791b */ /* 0x01ffe20003800000 */
.L_x_1621:
[----:B------:R-:W-:Y:S05]  /*1f980*/  BSYNC B0 ;  /* 0x0000000000007941 */ /* 0x000fea0003800000 */
.L_x_1620:
[----:B------:R-:W-:Y:S05]  /*1f990*/  BRA `(.L_x_1475) ;  /* 0xffffffb400ac7947 */ /* 0x000fea000383ffff */
.L_x_1480:
[----:B0-----:R0:W1:Y:S02]  /*1f9a0*/  SYNCS.PHASECHK.TRANS64.TRYWAIT P0, [R4+URZ+0x38820], R0 ;  /* 0x03882000040075a7 */ /* 0x001064000800017f */
[----:B-1----:R-:W-:Y:S05]  /*1f9b0*/  @!P0 NANOSLEEP.SYNCS 0x989680 ;  /* 0x009896800000895d */ /* 0x002fea0003900000 */
[----:B------:R-:W1:Y:S02]  /*1f9c0*/  @!P0 SYNCS.PHASECHK.TRANS64 P0, [R4+URZ+0x38820], R0 ;  /* 0x03882000040085a7 */ /* 0x000e64000800007f */
[----:B-1----:R-:W-:Y:S05]  /*1f9d0*/  @!P0 BRA `(.L_x_1480) ;  /* 0xfffffffc00f08947 */ /* 0x002fea000383ffff */
[----:B------:R-:W-:Y:S05]  /*1f9e0*/  BRA `(.L_x_1622) ;  /* 0xffffffb800987947 */ /* 0x000fea000383ffff */
.L_x_1481:
        /* <DEDUP_REMOVED lines=11> */
.L_x_1624:
[----:B------:R-:W-:Y:S05]  /*1faa0*/  BSYNC B0 ;  /* 0x0000000000007941 */ /* 0x000fea0003800000 */
.L_x_1623:
[----:B------:R-:W-:Y:S05]  /*1fab0*/  BRA `(.L_x_1625) ;  /* 0xffffffb800807947 */ /* 0x000fea000383ffff */
.L_x_1482:
[----:B------:R-:W-:Y:S01]  /*1fac0*/  BSSY B0, `(.L_x_1626) ;  /* 0x0000006000007945 */ /* 0x000fe20003800000 */
[----:B------:R-:W-:-:S07]  /*1fad0*/  IMAD.MOV.U32 R15, RZ, RZ, -0x1 ;  /* 0xffffffffff0f7424 */ /* 0x000fce00078e00ff */
[----:B0-23--:R-:W-:Y:S05]  /*1fae0*/  WARPSYNC.COLLECTIVE R15, `(.L_x_1627) ;  /* 0x000000000f0c7348 */ /* 0x00dfea0003c00000 */
[----:B------:R-:W-:Y:S02]  /*1faf0*/  ELECT P6, UR62, PT ;  /* 0x00000000003e782f */ /* 0x000fe400038c0000 */
[----:B------:R-:W-:Y:S01]  /*1fb00*/  MOV R14, UR62 ;  /* 0x0000003e000e7c02 */ /* 0x000fe20008000f00 */
[----:B0-23--:R-:W-:Y:S10]  /*1fb10*/  ENDCOLLECTIVE ;  /* 0x000000000000791b */ /* 0x00dff40003800000 */
.L_x_1627:
[----:B------:R-:W-:Y:S05]  /*1fb20*/  BSYNC B0 ;  /* 0x0000000000007941 */ /* 0x000fea0003800000 */
.L_x_1626:
[----:B------:R-:W-:Y:S05]  /*1fb30*/  BRA `(.L_x_1628) ;  /* 0xffffffb800747947 */ /* 0x000fea000383ffff */
.L_x_1484:
[----:B0-----:R0:W1:Y:S02]  /*1fb40*/  SYNCS.PHASECHK.TRANS64.TRYWAIT P1, [R5+URZ+0x38840], R0 ;  /* 0x03884000050075a7 */ /* 0x001064000802017f */
[----:B-1----:R-:W-:Y:S05]  /*1fb50*/  @!P1 NANOSLEEP.SYNCS 0x989680 ;  /* 0x009896800000995d */ /* 0x002fea0003900000 */
[----:B------:R-:W1:Y:S02]  /*1fb60*/  @!P1 SYNCS.PHASECHK.TRANS64 P1, [R5+URZ+0x38840], R0 ;  /* 0x03884000050095a7 */ /* 0x000e64000802007f */
[----:B-1----:R-:W-:Y:S05]  /*1fb70*/  @!P1 BRA `(.L_x_1484) ;  /* 0xfffffffc00f09947 */ /* 0x002fea000383ffff */
[----:B------:R-:W-:Y:S05]  /*1fb80*/  BRA `(.L_x_1629) ;  /* 0xffffffb800947947 */ /* 0x000fea000383ffff */
.L_x_1486:
[----:B-1----:R1:W4:Y:S02]  /*1fb90*/  SYNCS.PHASECHK.TRANS64.TRYWAIT P1, [R25+URZ+0x38840], R2 ;  /* 0x03884002190075a7 */ /* 0x002324000802017f */
[----:B----4-:R-:W-:Y:S05]  /*1fba0*/  @!P1 NANOSLEEP.SYNCS 0x989680 ;  /* 0x009896800000995d */ /* 0x010fea0003900000 */
[----:B------:R-:W4:Y:S02]  /*1fbb0*/  @!P1 SYNCS.PHASECHK.TRANS64 P1, [R25+URZ+0x38840], R2 ;  /* 0x03884002190095a7 */ /* 0x000f24000802007f */
[----:B----4-:R-:W-:Y:S05]  /*1fbc0*/  @!P1 BRA `(.L_x_1486) ;  /* 0xfffffffc00f09947 */ /* 0x010fea000383ffff */
[----:B------:R-:W-:Y:S05]  /*1fbd0*/  BRA `(.L_x_1630) ;  /* 0xffffffb800a07947 */ /* 0x000fea000383ffff */
.L_x_1488:
[----:B----4-:R4:W0:Y:S02]  /*1fbe0*/  SYNCS.PHASECHK.TRANS64.TRYWAIT P1, [R5+URZ+0x38860], R0 ;  /* 0x03886000050075a7 */ /* 0x010824000802017f */
[----:B0-----:R-:W-:Y:S05]  /*1fbf0*/  @!P1 NANOSLEEP.SYNCS 0x989680 ;  /* 0x009896800000995d */ /* 0x001fea0003900000 */
[----:B------:R-:W0:Y:S02]  /*1fc00*/  @!P1 SYNCS.PHASECHK.TRANS64 P1, [R5+URZ+0x38860], R0 ;  /* 0x03886000050095a7 */ /* 0x000e24000802007f */
[----:B0-----:R-:W-:Y:S05]  /*1fc10*/  @!P1 BRA `(.L_x_1488) ;  /* 0xfffffffc00f09947 */ /* 0x001fea000383ffff */
[----:B------:R-:W-:Y:S05]  /*1fc20*/  BRA `(.L_x_1631) ;  /* 0xffffffb8009c7947 */ /* 0x000fea000383ffff */
.L_x_1632:
        /* <DEDUP_REMOVED lines=13> */
.L_x_5808:


//--------------------- .text._ZN7cutlass13device_kernelIN5flash11enable_sm90INS1_16FlashAttnFwdSm90INS1_25CollectiveMainloopFwdSm90ILi2EN4cute5tupleIJNS5_1CILi1EEES8_S8_EEENS6_IJNS7_ILi64EEESA_SA_EEELi512ENS_10bfloat16_tEfNS_4arch4Sm90ELb0ELb1ELb1ELb0ELb1ELb0ELb0ELb0ELb0ELb1ELb0ELb0EEENS1_21CollectiveEpilogueFwdINS6_IJSA_NS7_ILi512EEESA_EEES9_SC_SE_Li256ELb0ELb1ELb0ELb0EEENS1_30DynamicPersistentTileSchedulerILi256ELi128ELb0ELb1ELb1EEEEEEEEEvNT_6ParamsE --------------------------
	.section	.text._ZN7cutlass13device_kernelIN5flash11enable_sm90INS1_16FlashAttnFwdSm90INS1_25CollectiveMainloopFwdSm90ILi2EN4cute5tupleIJNS5_1CILi1EEES8_S8_EEENS6_IJNS7_ILi64EEESA_SA_EEELi512ENS_10bfloat16_tEfNS_4arch4Sm90ELb0ELb1ELb1ELb0ELb1ELb0ELb0ELb0ELb0ELb1ELb0ELb0EEENS1_21CollectiveEpilogueFwdINS6_IJSA_NS7_ILi512EEESA_EEES9_SC_SE_Li256ELb0ELb1ELb0ELb0EEENS1_30DynamicPersistentTileSchedulerILi256ELi128ELb0ELb1ELb1EEEEEEEEEvNT_6ParamsE,"ax",@progbits
	.align	128
.text._ZN7cutlass13device_kernelIN5flash11enable_sm90INS1_16FlashAttnFwdSm90INS1_25CollectiveMainloopFwdSm90ILi2EN4cute5tupleIJNS5_1CILi1EEES8_S8_EEENS6_IJNS7_ILi64EEESA_SA_EEELi512ENS_10bfloat16_tEfNS_4arch4Sm90ELb0ELb1ELb1ELb0ELb1ELb0ELb0ELb0ELb0ELb1ELb0ELb0EEENS1_21CollectiveEpilogueFwdINS6_IJSA_NS7_ILi512EEESA_EEES9_SC_SE_Li256ELb0ELb1ELb0ELb0EEENS1_30DynamicPersistentTileSchedulerILi256ELi128ELb0ELb1ELb1EEEEEEEEEvNT_6ParamsE:
        .type           _ZN7cutlass13device_kernelIN5flash11enable_sm90INS1_16FlashAttnFwdSm90INS1_25CollectiveMainloopFwdSm90ILi2EN4cute5tupleIJNS5_1CILi1EEES8_S8_EEENS6_IJNS7_ILi64EEESA_SA_EEELi512ENS_10bfloat16_tEfNS_4arch4Sm90ELb0ELb1ELb1ELb0ELb1ELb0ELb0ELb0ELb0ELb1ELb0ELb0EEENS1_21CollectiveEpilogueFwdINS6_IJSA_NS7_ILi512EEESA_EEES9_SC_SE_Li256ELb0ELb1ELb0ELb0EEENS1_30DynamicPersistentTileSchedulerILi256ELi128ELb0ELb1ELb1EEEEEEEEEvNT_6ParamsE,@function
        .size           _ZN7cutlass13device_kernelIN5flash11enable_sm90INS1_16FlashAttnFwdSm90INS1_25CollectiveMainloopFwdSm90ILi2EN4cute5tupleIJNS5_1CILi1EEES8_S8_EEENS6_IJNS7_ILi64EEESA_SA_EEELi512ENS_10bfloat16_tEfNS_4arch4Sm90ELb0ELb1ELb1ELb0ELb1ELb0ELb0ELb0ELb0ELb1ELb0ELb0EEENS1_21CollectiveEpilogueFwdINS6_IJSA_NS7_ILi512EEESA_EEES9_SC_SE_Li256ELb0ELb1ELb0ELb0EEENS1_30DynamicPersistentTileSchedulerILi256ELi128ELb0ELb1ELb1EEEEEEEEEvNT_6ParamsE,(.L_x_5809 - _ZN7cutlass13device_kernelIN5flash11enable_sm90INS1_16FlashAttnFwdSm90INS1_25CollectiveMainloopFwdSm90ILi2EN4cute5tupleIJNS5_1CILi1EEES8_S8_EEENS6_IJNS7_ILi64EEESA_SA_EEELi512ENS_10bfloat16_tEfNS_4arch4Sm90ELb0ELb1ELb1ELb0ELb1ELb0ELb0ELb0ELb0ELb1ELb0ELb0EEENS1_21CollectiveEpilogueFwdINS6_IJSA_NS7_ILi512EEESA_EEES9_SC_SE_Li256ELb0ELb1ELb0ELb0EEENS1_30DynamicPersistentTileSchedulerILi256ELi128ELb0ELb1ELb1EEEEEEEEEvNT_6ParamsE)
        .other          _ZN7cutlass13device_kernelIN5flash11enable_sm90INS1_16FlashAttnFwdSm90INS1_25CollectiveMainloopFwdSm90ILi2EN4cute5tupleIJNS5_1CILi1EEES8_S8_EEENS6_IJNS7_ILi64EEESA_SA_EEELi512ENS_10bfloat16_tEfNS_4arch4Sm90ELb0ELb1ELb1ELb0ELb1ELb0ELb0ELb0ELb0ELb1ELb0ELb0EEENS1_21CollectiveEpilogueFwdINS6_IJSA_NS7_ILi512EEESA_EEES9_SC_SE_Li256ELb0ELb1ELb0ELb0EEENS1_30DynamicPersistentTileSchedulerILi256ELi128ELb0ELb1ELb1EEEEEEEEEvNT_6ParamsE,@"STO_CUDA_ENTRY STV_DEFAULT"
_ZN7cutlass13device_kernelIN5flash11enable_sm90INS1_16FlashAttnFwdSm90INS1_25CollectiveMainloopFwdSm90ILi2EN4cute5tupleIJNS5_1CILi1EEES8_S8_EEENS6_IJNS7_ILi64EEESA_SA_EEELi512ENS_10bfloat16_tEfNS_4arch4Sm90ELb0ELb1ELb1ELb0ELb1ELb0ELb0ELb0ELb0ELb1ELb0ELb0EEENS1_21CollectiveEpilogueFwdINS6_IJSA_NS7_ILi512EEESA_EEES9_SC_SE_Li256ELb0ELb1ELb0ELb0EEENS1_30DynamicPersistentTileSchedulerILi256ELi128ELb0ELb1ELb1EEEEEEEEEvNT_6ParamsE:
        /* <DEDUP_REMOVED lines=41> */
.L_x_1633:
        /* <DEDUP_REMOVED lines=22> */
.L_x_1634:
        /* <DEDUP_REMOVED lines=18> */
.L_x_1635:
        /* <DEDUP_REMOVED lines=22> */
.L_x_1636:
        /* <DEDUP_REMOVED lines=23> */
.L_x_1637:
        /* <DEDUP_REMOVED lines=8> */
.L_x_1639:
[----:B------:R-:W-:-:S08]  /*0860*/  NOP ;  /* 0x0000000000007918 */ /* 0x000fd00000000000 */
[----:B------:R-:W0:Y:S02]  /*0870*/  USETMAXREG.TRY_ALLOC.CTAPOOL UP0, 0xe8 ;  /* 0x000000e8000079c8 */ /* 0x000e240008000600 */
[----:B0-----:R-:W-:-:S13]  /*0880*/  PLOP3.LUT P0, PT, PT, PT, UP0, 0x80, 0x0 ;  /* 0x000000000000781c */ /* 0x001fda0003f0f008 */
[----:B------:R-:W-:Y:S05]  /*0890*/  @!P0 BRA `(.L_x_1639) ;  /* 0xfffffffc00f08947 */ /* 0x000fea000383ffff */
[----:B------:R-:W-:Y:S01]  /*08a0*/  LOP3.LUT R2, R0, 0xffffff80, RZ, 0xc0, !PT ;  /* 0xffffff8000027812 */ /* 0x000fe200078ec0ff */
[----:B------:R-:W0:Y:S08]  /*08b0*/  S2UR UR4, SR_CTAID.X ;  /* 0x00000000000479c3 */ /* 0x000e300000002500 */
[----:B------:R-:W-:Y:S06]  /*08c0*/  BAR.ARV 0x4, 0x180 ;  /* 0x0106000000007b1d */ /* 0x000fec0000002000 */
[----:B------:R-:W-:-:S02]  /*08d0*/  ISETP.NE.AND P0, PT, R2, 0x80, PT ;  /* 0x000000800200780c */ /* 0x000fc40003f05270 */
[----:B------:R-:W0:Y:S11]  /*08e0*/  LDC R2, c[0x0][0xc38] ;  /* 0x00030e00ff027b82 */ /* 0x000e360000000800 */
        /* <DEDUP_REMOVED lines=16> */
[CC--:B------:R-:W-:Y:S02]  /*09f0*/  LEA.HI R4, R3.reuse, R0.reuse, RZ, 0x5 ;  /* 0x0000000003047211 */ /* 0x0c0fe400078f28ff */
[CC--:B------:R-:W-:Y:S02]  /*0a00*/  LEA.HI R6, R3.reuse, R0.reuse, RZ, 0x7 ;  /* 0x0000000003067211 */ /* 0x0c0fe400078f38ff */
[----:B------:R-:W-:Y:S02]  /*0a10*/  LEA.HI R212, R3, R0, RZ, 0x3 ;  /* 0x0000000003d47211 */ /* 0x000fe400078f18ff */
[----:B------:R-:W-:Y:S02]  /*0a20*/  LOP3.LUT R11, R7, 0xfffffffc, RZ, 0xc0, !PT ;  /* 0xfffffffc070b7812 */ /* 0x000fe400078ec0ff */
[----:B------:R-:W-:Y:S02]  /*0a30*/  SHF.R.S32.HI R7, RZ, 0x4, R2 ;  /* 0x00000004ff077819 */ /* 0x000fe40000011402 */
[----:B------:R-:W-:-:S02]  /*0a40*/  LOP3.LUT R3, R2, 0xfffffff0, RZ, 0xc0, !PT ;  /* 0xfffffff002037812 */ /* 0x000fc400078ec0ff */
[--C-:B------:R-:W-:Y:S01]  /*0a50*/  SHF.R.S32.HI R5, RZ, 0x5, R4.reuse ;  /* 0x00000005ff057819 */ /* 0x100fe20000011404 */
[----:B0-----:R-:W-:Y:S01]  /*0a60*/  ULEA UR42, UR40, UR42, 0x18 ;  /* 0x0000002a282a7291 */ /* 0x001fe2000f8ec03f */
[----:B------:R-:W-:Y:S02]  /*0a70*/  SHF.R.S32.HI R8, RZ, 0x1f, R4 ;  /* 0x0000001fff087819 */ /* 0x000fe40000011404 */
[----:B------:R-:W-:Y:S02]  /*0a80*/  LOP3.LUT R9, R6, 0xffffff80, RZ, 0xc0, !PT ;  /* 0xffffff8006097812 */ /* 0x000fe400078ec0ff */
[----:B------:R-:W-:Y:S01]  /*0a90*/  LEA.HI R4, R2, R7, RZ, 0x1 ;  /* 0x0000000702047211 */ /* 0x000fe200078f08ff */
[----:B------:R-:W-:Y:S01]  /*0aa0*/  IMAD.IADD R2, R0, 0x1, -R3 ;  /* 0x0000000100027824 */ /* 0x000fe200078e0a03 */
[----:B------:R-:W-:Y:S01]  /*0ab0*/  LOP3.LUT R211, R212, 0xfffffff8, RZ, 0xc0, !PT ;  /* 0xfffffff8d4d37812 */ /* 0x000fe200078ec0ff */
[----:B------:R-:W-:Y:S01]  /*0ac0*/  IMAD.IADD R9, R0, 0x1, -R9 ;  /* 0x0000000100097824 */ /* 0x000fe200078e0a09 */
[----:B------:R-:W-:-:S02]  /*0ad0*/  LEA.HI R8, R8, R5, RZ, 0x2 ;  /* 0x0000000508087211 */ /* 0x000fc400078f10ff */
[----:B------:R-:W-:Y:S01]  /*0ae0*/  LOP3.LUT R4, R4, 0x1ffffffe, RZ, 0xc0, !PT ;  /* 0x1ffffffe04047812 */ /* 0x000fe200078ec0ff */
[C---:B------:R-:W-:Y:S01]  /*0af0*/  IMAD.IADD R211, R0.reuse, 0x1, -R211 ;  /* 0x0000000100d37824 */ /* 0x040fe200078e0ad3 */
[----:B------:R-:W-:Y:S02]  /*0b00*/  IADD3 R10, R0, -R11, RZ ;  /* 0x8000000b000a7210 */ /* 0x000fe40007ffe0ff */
[----:B------:R-:W-:Y:S01]  /*0b10*/  SHF.R.S32.HI R3, RZ, 0x1f, R2 ;  /* 0x0000001fff037819 */ /* 0x000fe20000011402 */
[----:B------:R-:W-:Y:S01]  /*0b20*/  IMAD.IADD R4, R7, 0x1, -R4 ;  /* 0x0000000107047824 */ /* 0x000fe200078e0a04 */
[----:B------:R-:W-:Y:S01]  /*0b30*/  SHF.R.S32.HI R213, RZ, 0x7, R6 ;  /* 0x00000007ffd57819 */ /* 0x000fe20000011406 */
[----:B------:R-:W-:Y:S01]  /*0b40*/  IMAD.SHL.U32 R184, R211, 0x8, RZ ;  /* 0x00000008d3b87824 */ /* 0x000fe200078e00ff */
[----:B------:R-:W-:Y:S01]  /*0b50*/  LOP3.LUT R8, R8, 0x3ffffc, RZ, 0xc0, !PT ;  /* 0x003ffffc08087812 */ /* 0x000fe200078ec0ff */
[----:B------:R-:W-:Y:S01]  /*0b60*/  IMAD.SHL.U32 R4, R4, 0x8, RZ ;  /* 0x0000000804047824 */ /* 0x000fe200078e00ff */
[----:B------:R-:W-:Y:S01]  /*0b70*/  SHF.R.S32.HI R0, RZ, 0x1f, R9 ;  /* 0x0000001fff007819 */ /* 0x000fe20000011409 */
[----:B------:R-:W-:Y:S01]  /*0b80*/  IMAD R15, R213, 0x100, R2 ;  /* 0x00000100d50f7824 */ /* 0x000fe200078e0202 */
[----:B------:R-:W-:Y:S01]  /*0b90*/  LEA.HI R11, R10, R10, RZ, 0x1 ;  /* 0x0000000a0a0b7211 */ /* 0x000fe200078f08ff */
[----:B------:R-:W-:Y:S01]  /*0ba0*/  IMAD.IADD R8, R5, 0x1, -R8 ;  /* 0x0000000105087824 */ /* 0x000fe200078e0a08 */
[----:B------:R-:W-:Y:S01]  /*0bb0*/  LEA.HI R7, R3, R2, RZ, 0x3 ;  /* 0x0000000203077211 */ /* 0x000fe200078f18ff */
[----:B------:R-:W-:Y:S01]  /*0bc0*/  VIADD R190, R184, 0x40 ;  /* 0x00000040b8be7836 */ /* 0x000fe20000000000 */
[----:B------:R-:W-:Y:S01]  /*0bd0*/  LEA.HI R3, R0, R9, RZ, 0x2 ;  /* 0x0000000900037211 */ /* 0x000fe200078f10ff */
[----:B------:R-:W-:Y:S01]  /*0be0*/  IMAD R15, R8, 0x10, R15 ;  /* 0x00000010080f7824 */ /* 0x000fe200078e020f */
[----:B------:R-:W-:Y:S01]  /*0bf0*/  LOP3.LUT R13, R11, 0x1ffffffe, RZ, 0xc0, !PT ;  /* 0x1ffffffe0b0d7812 */ /* 0x000fe200078ec0ff */
[----:B------:R-:W-:Y:S01]  /*0c00*/  VIADD R189, R184, 0x80 ;  /* 0x00000080b8bd7836 */ /* 0x000fe20000000000 */
[----:B------:R-:W-:Y:S01]  /*0c10*/  LOP3.LUT R11, R7, 0xfffffff8, RZ, 0xc0, !PT ;  /* 0xfffffff8070b7812 */ /* 0x000fe200078ec0ff */
[----:B------:R-:W-:Y:S01]  /*0c20*/  IMAD.U32 R216, R15, 0x40, R4 ;  /* 0x000000400fd87824 */ /* 0x000fe200078e0004 */
[----:B------:R-:W-:Y:S01]  /*0c30*/  LOP3.LUT R8, R3, 0x7ffffffc, RZ, 0xc0, !PT ;  /* 0x7ffffffc03087812 */ /* 0x000fe200078ec0ff */
[----:B------:R-:W-:Y:S01]  /*0c40*/  IMAD.IADD R13, R10, 0x1, -R13 ;  /* 0x000000010a0d7824 */ /* 0x000fe200078e0a0d */
[----:B------:R-:W-:Y:S01]  /*0c50*/  IADD3 R11, R2, -R11, RZ ;  /* 0x8000000b020b7210 */ /* 0x000fe20007ffe0ff */
[----:B------:R-:W-:Y:S01]  /*0c60*/  VIADD R188, R184, 0xc0 ;  /* 0x000000c0b8bc7836 */ /* 0x000fe20000000000 */
[----:B------:R-:W-:Y:S01]  /*0c70*/  LEA.HI R2, R0, R9, RZ, 0x5 ;  /* 0x0000000900027211 */ /* 0x000fe200078f28ff */
[----:B------:R-:W-:Y:S01]  /*0c80*/  IMAD.IADD R10, R9, 0x1, -R8 ;  /* 0x00000001090a7824 */ /* 0x000fe200078e0a08 */
[--C-:B------:R-:W-:Y:S01]  /*0c90*/  SHF.R.S32.HI R0, RZ, 0x2, R3.reuse ;  /* 0x00000002ff007819 */ /* 0x100fe20000011403 */
[----:B------:R-:W-:Y:S01]  /*0ca0*/  IMAD.SHL.U32 R8, R11, 0x40, RZ ;  /* 0x000000400b087824 */ /* 0x000fe200078e00ff */
[----:B------:R-:W-:Y:S01]  /*0cb0*/  SHF.R.S32.HI R3, RZ, 0x1f, R3 ;  /* 0x0000001fff037819 */ /* 0x000fe20000011403 */
[----:B------:R-:W-:Y:S01]  /*0cc0*/  IMAD.SHL.U32 R9, R7, 0x40, RZ ;  /* 0x0000004007097824 */ /* 0x000fe200078e00ff */
[----:B------:R-:W-:Y:S01]  /*0cd0*/  R2P PR, R11, 0x6 ;  /* 0x000000060b007804 */ /* 0x000fe20000000000 */
[----:B------:R-:W-:Y:S01]  /*0ce0*/  VIADD R187, R184, 0x100 ;  /* 0x00000100b8bb7836 */ /* 0x000fe20000000000 */
[----:B------:R-:W-:Y:S01]  /*0cf0*/  LOP3.LUT R7, R8, 0x1c0, RZ, 0xc0, !PT ;  /* 0x000001c008077812 */ /* 0x000fe200078ec0ff */
[C---:B------:R-:W-:Y:S01]  /*0d00*/  VIADD R186, R184.reuse, 0x140 ;  /* 0x00000140b8ba7836 */ /* 0x040fe20000000000 */
[----:B------:R-:W-:Y:S01]  /*0d10*/  LOP3.LUT R8, R9, 0x7ffffe00, RZ, 0xc0, !PT ;  /* 0x7ffffe0009087812 */ /* 0x000fe200078ec0ff */
[----:B------:R-:W-:Y:S01]  /*0d20*/  VIADD R214, R184, 0x1c0 ;  /* 0x000001c0b8d67836 */ /* 0x000fe20000000000 */
[----:B------:R-:W-:-:S02]  /*0d30*/  LOP3.LUT R4, R7, 0x8, R4, 0xf8, !PT ;  /* 0x0000000807047812 */ /* 0x000fc400078ef804 */
[----:B------:R-:W-:Y:S01]  /*0d40*/  SHF.R.U32.HI R7, RZ, 0x3, R7 ;  /* 0x00000003ff077819 */ /* 0x000fe20000011607 */
[----:B------:R-:W-:Y:S01]  /*0d50*/  IMAD R8, R5, 0x400, R8 ;  /* 0x0000040005087824 */ /* 0x000fe200078e0208 */
[----:B------:R-:W-:Y:S02]  /*0d60*/  LEA.HI R3, R3, R0, RZ, 0x3 ;  /* 0x0000000003037211 */ /* 0x000fe400078f18ff */
[----:B------:R-:W-:Y:S02]  /*0d70*/  LOP3.LUT R7, R4, R7, RZ, 0x3c, !PT ;  /* 0x0000000704077212 */ /* 0x000fe400078e3cff */
[----:B------:R-:W-:Y:S02]  /*0d80*/  LOP3.LUT R3, R3, 0xfffffff8, RZ, 0xc0, !PT ;  /* 0xfffffff803037812 */ /* 0x000fe400078ec0ff */
[----:B------:R-:W-:Y:S01]  /*0d90*/  LEA.HI R6, R6, R213, RZ, 0x1 ;  /* 0x000000d506067211 */ /* 0x000fe200078f08ff */
[----:B------:R-:W-:Y:S01]  /*0da0*/  IMAD.IADD R7, R8, 0x1, R7 ;  /* 0x0000000108077824 */ /* 0x000fe200078e0207 */
[----:B------:R-:W-:-:S02]  /*0db0*/  IADD3 R3, R0, -R3, RZ ;  /* 0x8000000300037210 */ /* 0x000fc40007ffe0ff */
[----:B------:R-:W-:Y:S02]  /*0dc0*/  SHF.R.S32.HI R2, RZ, 0x5, R2 ;  /* 0x00000005ff027819 */ /* 0x000fe40000011402 */
[----:B------:R-:W-:Y:S02]  /*0dd0*/  LEA R18, R7, UR42, 0x1 ;  /* 0x0000002a07127c11 */ /* 0x000fe4000f8e08ff */
[----:B------:R-:W-:Y:S01]  /*0de0*/  LOP3.LUT R6, R6, 0xfffffe, RZ, 0xc0, !PT ;  /* 0x00fffffe06067812 */ /* 0x000fe200078ec0ff */
[----:B------:R-:W-:Y:S01]  /*0df0*/  IMAD R16, R2, 0x10, R3 ;  /* 0x0000001002107824 */ /* 0x000fe200078e0203 */
[----:B------:R-:W-:Y:S01]  /*0e00*/  SEL R22, R22, 0xffffffc0, !P2 ;  /* 0xffffffc016167807 */ /* 0x000fe20005000000 */
[C---:B------:R-:W-:Y:S01]  /*0e10*/  VIADD R23, R18.reuse, 0x26800 ;  /* 0x0002680012177836 */ /* 0x040fe20000000000 */
[----:B------:R-:W-:Y:S01]  /*0e20*/  IADD3 R6, R213, -R6, RZ ;  /* 0x80000006d5067210 */ /* 0x000fe20007ffe0ff */
[----:B------:R-:W-:Y:S01]  /*0e30*/  VIADD R19, R18, 0x26820 ;  /* 0x0002682012137836 */ /* 0x000fe20000000000 */
[----:B------:R-:W-:Y:S01]  /*0e40*/  IADD3 R215, R184, 0x180, RZ ;  /* 0x00000180b8d77810 */ /* 0x000fe20007ffe0ff */
[C---:B------:R-:W-:Y:S01]  /*0e50*/  @P1 VIADD R19, R23.reuse, 0xffffffe0 ;  /* 0xffffffe017131836 */ /* 0x040fe20000000000 */
[----:B------:R-:W-:Y:S01]  /*0e60*/  SHF.R.S32.HI R212, RZ, 0x3, R212 ;  /* 0x00000003ffd47819 */ /* 0x000fe200000114d4 */
[----:B------:R-:W-:Y:S01]  /*0e70*/  IMAD.IADD R23, R23, 0x1, R22 ;  /* 0x0000000117177824 */ /* 0x000fe200078e0216 */
[----:B------:R-:W-:Y:S01]  /*0e80*/  SHF.R.S32.HI R223, RZ, 0x1f, R190 ;  /* 0x0000001fffdf7819 */ /* 0x000fe200000114be */
[----:B------:R-:W-:Y:S01]  /*0e90*/  IMAD.SHL.U32 R17, R6, 0x100, RZ ;  /* 0x0000010006117824 */ /* 0x000fe200078e00ff */
[----:B------:R-:W-:Y:S01]  /*0ea0*/  SHF.R.S32.HI R222, RZ, 0x1f, R189 ;  /* 0x0000001fffde7819 */ /* 0x000fe200000114bd */
[----:B------:R-:W-:Y:S01]  /*0eb0*/  IMAD R185, R13, 0x8, R16 ;  /* 0x000000080db97824 */ /* 0x000fe200078e0210 */
[----:B------:R-:W-:Y:S01]  /*0ec0*/  SHF.R.S32.HI R221, RZ, 0x1f, R188 ;  /* 0x0000001fffdd7819 */ /* 0x000fe200000114bc */
[----:B------:R-:W-:Y:S01]  /*0ed0*/  IMAD.IADD R22, R22, 0x1, R19 ;  /* 0x0000000116167824 */ /* 0x000fe200078e0213 */
[----:B------:R-:W-:-:S02]  /*0ee0*/  SHF.R.S32.HI R220, RZ, 0x1f, R187 ;  /* 0x0000001fffdc7819 */ /* 0x000fc400000114bb */
[----:B------:R-:W-:Y:S02]  /*0ef0*/  SHF.R.S32.HI R219, RZ, 0x1f, R186 ;  /* 0x0000001fffdb7819 */ /* 0x000fe400000114ba */
[----:B------:R-:W-:Y:S02]  /*0f00*/  SHF.R.S32.HI R218, RZ, 0x1f, R215 ;  /* 0x0000001fffda7819 */ /* 0x000fe400000114d7 */
[----:B------:R-:W-:Y:S02]  /*0f10*/  SHF.R.S32.HI R217, RZ, 0x1f, R214 ;  /* 0x0000001fffd97819 */ /* 0x000fe400000114d6 */
[----:B------:R-:W-:-:S07]  /*0f20*/  SHF.L.U32 R2, R10, 0x1, RZ ;  /* 0x000000010a027819 */ /* 0x000fce00000006ff */
.L_x_1754:
[----:B------:R-:W-:Y:S01]  /*0f30*/  ULDC UR5, c[0x0][0xc60] ;  /* 0x0003180000057ab9 */ /* 0x000fe20000000800 */
[----:B------:R-:W-:Y:S01]  /*0f40*/  UMOV UR8, UR4 ;  /* 0x0000000400087c82 */ /* 0x000fe20008000000 */
[----:B------:R-:W-:-:S11]  /*0f50*/  UISETP.NE.AND UP0, UPT, UR5, 0x1, UPT ;  /* 0x000000010500788c */ /* 0x000fd6000bf05270 */
[----:B------:R-:W-:Y:S01]  /*0f60*/  @UP0 ULDC UR6, c[0x0][0xc64] ;  /* 0x0003190000060ab9 */ /* 0x000fe20000000800 */
[----:B------:R-:W-:Y:S01]  /*0f70*/  @UP0 ULDC UR9, c[0x0][0xc68] ;  /* 0x00031a0000090ab9 */ /* 0x000fe20000000800 */
[----:B------:R-:W-:-:S04]  /*0f80*/  UIMAD.WIDE.U32 UR6, UR4, UR6, URZ ;  /* 0x00000006040672a5 */ /* 0x000fc8000f8e003f */
[----:B------:R-:W-:-:S03]  /*0f90*/  @UP0 USHF.R.U32.HI UR8, URZ, UR9, UR7 ;  /* 0x000000093f080299 */ /* 0x000fc60008011607 */
[----:B------:R-:W-:Y:S02]  /*0fa0*/  ULDC UR6, c[0x0][0xc78] ;  /* 0x00031e0000067ab9 */ /* 0x000fe40000000800 */
[----:B------:R-:W-:Y:S02]  /*0fb0*/  UISETP.GE.AND UP0, UPT, UR8, UR6, UPT ;  /* 0x000000060800728c */ /* 0x000fe4000bf06270 */
[----:B------:R-:W-:-:S04]  /*0fc0*/  UIADD3 UR6, -UR8, URZ, URZ ;  /* 0x0000003f08067290 */ /* 0x000fc8000fffe13f */
[----:B------:R-:W-:Y:S01]  /*0fd0*/  PLOP3.LUT P0, PT, PT, PT, UP0, 0x80, 0x0 ;  /* 0x000000000000781c */ /* 0x000fe20003f0f008 */
[----:B------:R-:W-:-:S12]  /*0fe0*/  UIMAD UR9, UR5, UR6, UR4 ;  /* 0x00000006050972a4 */ /* 0x000fd8000f8e0204 */
[----:B012345:R-:W-:Y:S05]  /*0ff0*/  @!P0 BRA `(.L_x_1640) ;  /* 0x0000000000208947 */ /* 0x03ffea0003800000 */
[----:B------:R-:W-:Y:S01]  /*1000*/  ULDC UR7, c[0x0][0xc6c] ;  /* 0x00031b0000077ab9 */ /* 0x000fe20000000800 */
[----:B------:R-:W-:Y:S01]  /*1010*/  UMOV UR6, UR9 ;  /* 0x0000000900067c82 */ /* 0x000fe20008000000 */
[----:B------:R-:W-:-:S11]  /*1020*/  UISETP.NE.AND UP0, UPT, UR7, 0x1, UPT ;  /* 0x000000010700788c */ /* 0x000fd6000bf05270 */
[----:B------:R-:W-:Y:S02]  /*1030*/  @UP0 ULDC.64 UR10, c[0x0][0xc70] ;  /* 0x00031c00000a0ab9 */ /* 0x000fe40000000a00 */
[----:B------:R-:W-:-:S04]  /*1040*/  UIMAD.WIDE.U32 UR4, UR9, UR10, URZ ;  /* 0x0000000a090472a5 */ /* 0x000fc8000f8e003f */
[----:B------:R-:W-:-:S04]  /*1050*/  @UP0 USHF.R.U32.HI UR6, URZ, UR11, UR5 ;  /* 0x0000000b3f060299 */ /* 0x000fc80008011605 */
[----:B------:R-:W-:Y:S01]  /*1060*/  UIMAD UR4, UR6, UR7, URZ ;  /* 0x00000007060472a4 */ /* 0x000fe2000f8e023f */
[----:B------:R-:W-:Y:S11]  /*1070*/  BRA `(.L_x_1641) ;  /* 0x00000000001c7947 */ /* 0x000ff60003800000 */
.L_x_1640:
[----:B------:R-:W-:Y:S01]  /*1080*/  ULDC UR7, c[0x0][0xc54] ;  /* 0x0003150000077ab9 */ /* 0x000fe20000000800 */
[----:B------:R-:W-:Y:S01]  /*1090*/  UMOV UR6, UR9 ;  /* 0x0000000900067c82 */ /* 0x000fe20008000000 */
[----:B------:R-:W-:-:S11]  /*10a0*/  UISETP.NE.AND UP0, UPT, UR7, 0x1, UPT ;  /* 0x000000010700788c */ /* 0x000fd6000bf05270 */
[----:B------:R-:W-:Y:S02]  /*10b0*/  @UP0 ULDC.64 UR10, c[0x0][0xc58] ;  /* 0x00031600000a0ab9 */ /* 0x000fe40000000a00 */
[----:B------:R-:W-:-:S04]  /*10c0*/  UIMAD.WIDE.U32 UR4, UR9, UR10, URZ ;  /* 0x0000000a090472a5 */ /* 0x000fc8000f8e003f */
[----:B------:R-:W-:-:S04]  /*10d0*/  @UP0 USHF.R.U32.HI UR6, URZ, UR11, UR5 ;  /* 0x0000000b3f060299 */ /* 0x000fc80008011605 */
[----:B------:R-:W-:-:S12]  /*10e0*/  UIMAD UR4, UR6, UR7, URZ ;  /* 0x00000007060472a4 */ /* 0x000fd8000f8e023f */
.L_x_1641:
[----:B------:R-:W-:Y:S01]  /*10f0*/  ULDC UR45, c[0x0][0xc48] ;  /* 0x00031200002d7ab9 */ /* 0x000fe20000000800 */
[----:B------:R-:W-:Y:S01]  /*1100*/  ULDC.64 UR10, c[0x0][0x418] ;  /* 0x00010600000a7ab9 */ /* 0x000fe20000000a00 */
[----:B------:R-:W-:Y:S02]  /*1110*/  UISETP.NE.AND UP1, UPT, UR45, 0x1, UPT ;  /* 0x000000012d00788c */ /* 0x000fe4000bf25270 */
[----:B------:R-:W-:Y:S02]  /*1120*/  UISETP.NE.U32.AND UP0, UPT, UR10, URZ, UPT ;  /* 0x0000003f0a00728c */ /* 0x000fe4000bf05070 */
[----:B------:R-:W-:Y:S02]  /*1130*/  UIADD3 UR4, UR9, -UR4, URZ ;  /* 0x8000000409047290 */ /* 0x000fe4000fffe03f */
[----:B------:R-:W-:Y:S01]  /*1140*/  UISETP.NE.AND.EX UP0, UPT, UR11, URZ, UPT, UP0 ;  /* 0x0000003f0b00728c */ /* 0x000fe2000bf05300 */
[----:B------:R-:W-:Y:S01]  /*1150*/  ULDC UR7, c[0x0][0xc54] ;  /* 0x0003150000077ab9 */ /* 0x000fe20000000800 */
[----:B------:R-:W-:Y:S01]  /*1160*/  ULDC UR49, c[0x0][0x424] ;  /* 0x0001090000317ab9 */ /* 0x000fe20000000800 */
[----:B------:R-:W-:-:S02]  /*1170*/  UISETP.NE.AND UP2, UPT, UR46, 0x1, UPT ;  /* 0x000000012e00788c */ /* 0x000fc4000bf45270 */
[----:B------:R-:W-:Y:S02]  /*1180*/  ULOP3.LUT UR5, URZ, UR6, URZ, 0x33, !UPT ;  /* 0x000000063f057292 */ /* 0x000fe4000f8e333f */
[----:B------:R-:W-:Y:S02]  /*1190*/  UIMAD UR8, UR8, UR7, UR4 ;  /* 0x00000007080872a4 */ /* 0x000fe4000f8e0204 */
[----:B------:R-:W-:Y:S01]  /*11a0*/  USEL UR49, UR49, 0x1, UP0 ;  /* 0x0000000131317887 */ /* 0x000fe20008000000 */
[----:B------:R-:W-:Y:S01]  /*11b0*/  PLOP3.LUT P0, PT, PT, PT, UP2, 0x80, 0x0 ;  /* 0x000000000000781c */ /* 0x000fe20003f0f028 */
[----:B------:R-:W-:Y:S01]  /*11c0*/  ULDC UR44, c[0x0][0xc3c] ;  /* 0x00030f00002c7ab9 */ /* 0x000fe20000000800 */
[----:B------:R-:W-:Y:S01]  /*11d0*/  ULDC UR6, c[0x0][0x2f0] ;  /* 0x0000bc0000067ab9 */ /* 0x000fe20000000800 */
[----:B------:R-:W-:Y:S01]  /*11e0*/  @UP1 ULDC UR4, c[0x0][0xc4c] ;  /* 0x0003130000041ab9 */ /* 0x000fe20000000800 */
[----:B------:R-:W-:Y:S02]  /*11f0*/  UIADD3 UR44, UR5, UR44, URZ ;  /* 0x0000002c052c7290 */ /* 0x000fe4000fffe03f */
[----:B------:R-:W-:-:S02]  /*1200*/  UIMAD.WIDE.U32 UR4, UR8, UR4, URZ ;  /* 0x00000004080472a5 */ /* 0x000fc4000f8e003f */
[----:B------:R-:W-:Y:S01]  /*1210*/  UIMAD UR7, UR49, UR6, 0x3f ;  /* 0x0000003f310774a4 */ /* 0x000fe2000f8e0206 */
[----:B------:R-:W-:Y:S01]  /*1220*/  @UP1 ULDC UR9, c[0x0][0xc50] ;  /* 0x0003140000091ab9 */ /* 0x000fe20000000800 */
[----:B------:R-:W-:Y:S01]  /*1230*/  UMOV UR43, UR8 ;  /* 0x00000008002b7c82 */ /* 0x000fe20008000000 */
[----:B------:R-:W-:Y:S02]  /*1240*/  @UP1 USHF.R.U32.HI UR43, URZ, UR9, UR5 ;  /* 0x000000093f2b1299 */ /* 0x000fe40008011605 */
[----:B------:R-:W-:Y:S02]  /*1250*/  USHF.R.S32.HI UR4, URZ, 0x1f, UR7 ;  /* 0x0000001f3f047899 */ /* 0x000fe40008011407 */
[----:B------:R-:W-:Y:S02]  /*1260*/  UIADD3 UR5, -UR43, URZ, URZ ;  /* 0x0000003f2b057290 */ /* 0x000fe4000fffe13f */
[----:B------:R-:W-:Y:S02]  /*1270*/  ULEA.HI UR7, UR4, UR7, URZ, 0x6 ;  /* 0x0000000704077291 */ /* 0x000fe4000f8f303f */
[----:B------:R-:W-:-:S02]  /*1280*/  USHF.L.U32 UR44, UR44, 0x6, URZ ;  /* 0x000000062c2c7899 */ /* 0x000fc4000800063f */
[----:B------:R-:W-:Y:S02]  /*1290*/  UIMAD UR45, UR45, UR5, UR8 ;  /* 0x000000052d2d72a4 */ /* 0x000fe4000f8e0208 */
[----:B------:R-:W-:Y:S01]  /*12a0*/  USHF.R.S32.HI UR7, URZ, 0x6, UR7 ;  /* 0x000000063f077899 */ /* 0x000fe20008011407 */
[----:B------:R-:W-:Y:S11]  /*12b0*/  @!P0 BRA `(.L_x_1642) ;  /* 0x0000002000388947 */ /* 0x000ff60003800000 */
[----:B------:R-:W0:Y:S01]  /*12c0*/  LDC R0, c[0x0][0x448] ;  /* 0x00011200ff007b82 */ /* 0x000e220000000800 */
[----:B------:R-:W-:Y:S01]  /*12d0*/  UIADD3 UR8, UR44, 0x3f, URZ ;  /* 0x0000003f2c087890 */ /* 0x000fe2000fffe03f */
[----:B------:R-:W-:Y:S02]  /*12e0*/  ULDC UR5, c[0x0][0x288] ;  /* 0x0000a20000057ab9 */ /* 0x000fe40000000800 */
[----:B------:R-:W-:-:S04]  /*12f0*/  UIADD3 UR4, -UR5, 0x1, URZ ;  /* 0x0000000105047890 */ /* 0x000fc8000fffe13f */
[----:B------:R-:W1:Y:S01]  /*1300*/  LDC.64 R6, c[0x0][0x9e0] ;  /* 0x00027800ff067b82 */ /* 0x000e620000000a00 */
[----:B------:R-:W-:Y:S01]  /*1310*/  UIMAD UR4, UR49, UR6, UR4 ;  /* 0x00000006310472a4 */ /* 0x000fe2000f8e0204 */
[----:B0-----:R-:W-:Y:S01]  /*1320*/  ISETP.NE.AND P1, PT, R0, 0x1, PT ;  /* 0x000000010000780c */ /* 0x001fe20003f25270 */
[----:B------:R-:W-:Y:S01]  /*1330*/  IMAD.U32 R0, RZ, RZ, UR8 ;  /* 0x00000008ff007e24 */ /* 0x000fe2000f8e00ff */
[----:B-1----:R-:W-:-:S11]  /*1340*/  ISETP.GE.AND P2, PT, R7, 0x1, PT ;  /* 0x000000010700780c */ /* 0x002fd60003f46270 */
[----:B------:R-:W0:Y:S08]  /*1350*/  @P1 LDC R3, c[0x0][0x44c] ;  /* 0x00011300ff031b82 */ /* 0x000e300000000800 */
[----:B------:R-:W1:Y:S01]  /*1360*/  @P1 LDC R4, c[0x0][0x450] ;  /* 0x00011400ff041b82 */ /* 0x000e620000000800 */
[----:B0-----:R-:W-:-:S05]  /*1370*/  @P1 IMAD.HI.U32 R3, R3, UR8, RZ ;  /* 0x0000000803031c27 */ /* 0x001fca000f8e00ff */
[----:B-1----:R-:W-:-:S05]  /*1380*/  @P1 SHF.R.U32.HI R0, RZ, R4, R3 ;  /* 0x00000004ff001219 */ /* 0x002fca0000011603 */
[----:B------:R-:W-:-:S05]  /*1390*/  VIADD R9, R0, UR4 ;  /* 0x0000000400097c36 */ /* 0x000fca0008000000 */
[----:B------:R-:W-:Y:S01]  /*13a0*/  IADD3 R0, R9, R6, RZ ;  /* 0x0000000609007210 */ /* 0x000fe20007ffe0ff */
[----:B------:R-:W-:Y:S06]  /*13b0*/  @!P2 BRA `(.L_x_1643) ;  /* 0x000000000040a947 */ /* 0x000fec0003800000 */
[C---:B------:R-:W-:Y:S01]  /*13c0*/  ISETP.GT.AND P0, PT, R9.reuse, RZ, PT ;  /* 0x000000ff0900720c */ /* 0x040fe20003f04270 */
[----:B------:R-:W-:-:S12]  /*13d0*/  VIADD R3, R9, 0xffffffff ;  /* 0xffffffff09037836 */ /* 0x000fd80000000000 */
[----:B------:R-:W-:Y:S05]  /*13e0*/  @P0 BRA `(.L_x_1644) ;  /* 0x00000000001c0947 */ /* 0x000fea0003800000 */
[----:B------:R-:W-:Y:S01]  /*13f0*/  ISETP.NE.AND P0, PT, R7, 0x1, PT ;  /* 0x000000010700780c */ /* 0x000fe20003f05270 */
[----:B------:R-:W-:-:S12]  /*1400*/  IMAD.MOV R3, RZ, RZ, -R9 ;  /* 0x000000ffff037224 */ /* 0x000fd800078e0a09 */
[----:B------:R-:W0:Y:S02]  /*1410*/  @P0 LDC.64 R4, c[0x0][0x9e8] ;  /* 0x00027a00ff040b82 */ /* 0x000e240000000a00 */
[----:B0-----:R-:W-:-:S05]  /*1420*/  @P0 IMAD.HI.U32 R4, R3, R4, RZ ;  /* 0x0000000403040227 */ /* 0x001fca00078e00ff */
[----:B------:R-:W-:-:S04]  /*1430*/  @P0 SHF.R.U32.HI R3, RZ, R5, R4 ;  /* 0x00000005ff030219 */ /* 0x000fc80000011604 */
[----:B------:R-:W-:Y:S01]  /*1440*/  LOP3.LUT R3, RZ, R3, RZ, 0x33, !PT ;  /* 0x00000003ff037212 */ /* 0x000fe200078e33ff */
[----:B------:R-:W-:Y:S06]  /*1450*/  BRA `(.L_x_1645) ;  /* 0x0000000000107947 */ /* 0x000fec0003800000 */
.L_x_1644:
[----:B------:R-:W-:-:S13]  /*1460*/  ISETP.NE.AND P0, PT, R7, 0x1, PT ;  /* 0x000000010700780c */ /* 0x000fda0003f05270 */
[----:B------:R-:W0:Y:S02]  /*1470*/  @P0 LDC.64 R4, c[0x0][0x9e8] ;  /* 0x00027a00ff040b82 */ /* 0x000e240000000a00 */
[----:B0-----:R-:W-:-:S05]  /*1480*/  @P0 IMAD.HI.U32 R4, R3, R4, RZ ;  /* 0x0000000403040227 */ /* 0x001fca00078e00ff */
[----:B------:R-:W-:-:S07]  /*1490*/  @P0 SHF.R.U32.HI R3, RZ, R5, R4 ;  /* 0x00000005ff030219 */ /* 0x000fce0000011604 */
.L_x_1645:
[----:B------:R-:W-:-:S05]  /*14a0*/  IMAD R3, R3, R7, R7 ;  /* 0x0000000703037224 */ /* 0x000fca00078e0207 */
[----:B------:R-:W-:-:S07]  /*14b0*/  VIMNMX R0, R0, R3, PT ;  /* 0x0000000300007248 */ /* 0x000fce0003fe0100 */
.L_x_1643:
[----:B------:R-:W0:Y:S01]  /*14c0*/  @P1 LDC R5, c[0x0][0x44c] ;  /* 0x00011300ff051b82 */ /* 0x000e220000000800 */
[----:B------:R-:W-:Y:S01]  /*14d0*/  VIADD R0, R0, 0x3f ;  /* 0x0000003f00007836 */ /* 0x000fe20000000000 */
[----:B------:R-:W-:Y:S01]  /*14e0*/  UIMAD UR6, UR49, UR6, -UR5 ;  /* 0x00000006310672a4 */ /* 0x000fe2000f8e0a05 */
[----:B------:R-:W-:Y:S01]  /*14f0*/  IMAD.U32 R4, RZ, RZ, UR44 ;  /* 0x0000002cff047e24 */ /* 0x000fe2000f8e00ff */
[----:B------:R-:W-:Y:S02]  /*1500*/  ULDC UR4, c[0x0][0x9dc] ;  /* 0x0002770000047ab9 */ /* 0x000fe40000000800 */
[----:B------:R-:W-:Y:S02]  /*1510*/  SHF.R.S32.HI R3, RZ, 0x1f, R0 ;  /* 0x0000001fff037819 */ /* 0x000fe40000011400 */
[----:B------:R-:W1:Y:S02]  /*1520*/  @P1 LDC R6, c[0x0][0x450] ;  /* 0x00011400ff061b82 */ /* 0x000e640000000800 */
[----:B------:R-:W-:-:S04]  /*1530*/  LEA.HI R3, R3, R0, RZ, 0x6 ;  /* 0x0000000003037211 */ /* 0x000fc800078f30ff */
[----:B------:R-:W-:Y:S01]  /*1540*/  SHF.R.S32.HI R3, RZ, 0x6, R3 ;  /* 0x00000006ff037819 */ /* 0x000fe20000011403 */
[----:B0-----:R-:W-:-:S05]  /*1550*/  @P1 IMAD.HI.U32 R5, R5, UR44, RZ ;  /* 0x0000002c05051c27 */ /* 0x001fca000f8e00ff */
[----:B-1----:R-:W-:-:S05]  /*1560*/  @P1 SHF.R.U32.HI R4, RZ, R6, R5 ;  /* 0x00000006ff041219 */ /* 0x002fca0000011605 */
[----:B------:R-:W-:Y:S01]  /*1570*/  VIADD R0, R4, UR6 ;  /* 0x0000000604007c36 */ /* 0x000fe20008000000 */
[----:B------:R-:W-:-:S04]  /*1580*/  VIMNMX R4, R3, UR7, PT ;  /* 0x0000000703047c48 */ /* 0x000fc8000bfe0100 */
[----:B------:R-:W-:Y:S01]  /*1590*/  IADD3 R3, R0, -UR4, RZ ;  /* 0x8000000400037c10 */ /* 0x000fe2000fffe0ff */
[----:B------:R-:W-:Y:S06]  /*15a0*/  @!P2 BRA `(.L_x_1646) ;  /* 0x00000000003ca947 */ /* 0x000fec0003800000 */
[----:B------:R-:W-:-:S13]  /*15b0*/  ISETP.GT.AND P0, PT, R0, -0x1, PT ;  /* 0xffffffff0000780c */ /* 0x000fda0003f04270 */
[----:B------:R-:W-:Y:S05]  /*15c0*/  @P0 BRA `(.L_x_1647) ;  /* 0x00000000001c0947 */ /* 0x000fea0003800000 */
[----:B------:R-:W-:Y:S02]  /*15d0*/  ISETP.NE.AND P0, PT, R7, 0x1, PT ;  /* 0x000000010700780c */ /* 0x000fe40003f05270 */
[----:B------:R-:W-:-:S11]  /*15e0*/  LOP3.LUT R5, RZ, R0, RZ, 0x33, !PT ;  /* 0x00000000ff057212 */ /* 0x000fd600078e33ff */
[----:B------:R-:W0:Y:S02]  /*15f0*/  @P0 LDC.64 R8, c[0x0][0x9e8] ;  /* 0x00027a00ff080b82 */ /* 0x000e240000000a00 */
[----:B0-----:R-:W-:-:S05]  /*1600*/  @P0 IMAD.HI.U32 R0, R5, R8, RZ ;  /* 0x0000000805000227 */ /* 0x001fca00078e00ff */
[----:B------:R-:W-:-:S04]  /*1610*/  @P0 SHF.R.U32.HI R5, RZ, R9, R0 ;  /* 0x00000009ff050219 */ /* 0x000fc80000011600 */
[----:B------:R-:W-:Y:S01]  /*1620*/  LOP3.LUT R0, RZ, R5, RZ, 0x33, !PT ;  /* 0x00000005ff007212 */ /* 0x000fe200078e33ff */
[----:B------:R-:W-:Y:S06]  /*1630*/  BRA `(.L_x_1648) ;  /* 0x0000000000107947 */ /* 0x000fec0003800000 */
.L_x_1647:
[----:B------:R-:W-:-:S13]  /*1640*/  ISETP.NE.AND P0, PT, R7, 0x1, PT ;  /* 0x000000010700780c */ /* 0x000fda0003f05270 */
[----:B------:R-:W0:Y:S02]  /*1650*/  @P0 LDC.64 R8, c[0x0][0x9e8] ;  /* 0x00027a00ff080b82 */ /* 0x000e240000000a00 */
[----:B0-----:R-:W-:-:S05]  /*1660*/  @P0 IMAD.HI.U32 R6, R0, R8, RZ ;  /* 0x0000000800060227 */ /* 0x001fca00078e00ff */
[----:B------:R-:W-:-:S07]  /*1670*/  @P0 SHF.R.U32.HI R0, RZ, R9, R6 ;  /* 0x00000009ff000219 */ /* 0x000fce0000011606 */
.L_x_1648:
[----:B------:R-:W-:-:S05]  /*1680*/  IMAD R0, R0, R7, RZ ;  /* 0x0000000700007224 */ /* 0x000fca00078e02ff */
[----:B------:R-:W-:-:S07]  /*1690*/  VIMNMX R3, R3, R0, !PT ;  /* 0x0000000003037248 */ /* 0x000fce0007fe0100 */
.L_x_1646:
[----:B------:R-:W-:Y:S01]  /*16a0*/  SHF.R.S32.HI R6, RZ, 0x1f, R3 ;  /* 0x0000001fff067819 */ /* 0x000fe20000011403 */
[----:B------:R-:W-:Y:S01]  /*16b0*/  IMAD.MOV.U32 R0, RZ, RZ, RZ ;  /* 0x000000ffff007224 */ /* 0x000fe200078e00ff */
[----:B------:R-:W-:Y:S02]  /*16c0*/  PLOP3.LUT P0, PT, PT, PT, PT, 0x80, 0x0 ;  /* 0x000000000000781c */ /* 0x000fe40003f0f070 */
[----:B------:R-:W-:Y:S02]  /*16d0*/  CS2R R150, SRZ ;  /* 0x0000000000967805 */ /* 0x000fe4000001ff00 */
[----:B------:R-:W-:Y:S01]  /*16e0*/  LEA.HI R6, R6, R3, RZ, 0x6 ;  /* 0x0000000306067211 */ /* 0x000fe200078f30ff */
[----:B------:R-:W-:Y:S01]  /*16f0*/  IMAD.MOV.U32 R3, RZ, RZ, RZ ;  /* 0x000000ffff037224 */ /* 0x000fe200078e00ff */
[----:B------:R-:W-:Y:S02]  /*1700*/  CS2R R148, SRZ ;  /* 0x0000000000947805 */ /* 0x000fe4000001ff00 */
[----:B------:R-:W-:-:S02]  /*1710*/  CS2R R146, SRZ ;  /* 0x0000000000927805 */ /* 0x000fc4000001ff00 */
[----:B------:R-:W-:Y:S02]  /*1720*/  SHF.R.S32.HI R5, RZ, 0x6, R6 ;  /* 0x00000006ff057819 */ /* 0x000fe40000011406 */
[----:B------:R-:W-:Y:S02]  /*1730*/  CS2R R144, SRZ ;  /* 0x0000000000907805 */ /* 0x000fe4000001ff00 */
[----:B------:R-:W-:Y:S02]  /*1740*/  CS2R R164, SRZ ;  /* 0x0000000000a47805 */ /* 0x000fe4000001ff00 */
[----:B------:R-:W-:Y:S02]  /*1750*/  CS2R R140, SRZ ;  /* 0x00000000008c7805 */ /* 0x000fe4000001ff00 */
[----:B------:R-:W-:Y:S02]  /*1760*/  VIMNMX R5, RZ, R5, !PT ;  /* 0x00000005ff057248 */ /* 0x000fe40007fe0100 */
[----:B------:R-:W-:-:S02]  /*1770*/  CS2R R162, SRZ ;  /* 0x0000000000a27805 */ /* 0x000fc4000001ff00 */
[----:B------:R-:W-:Y:S02]  /*1780*/  CS2R R136, SRZ ;  /* 0x0000000000887805 */ /* 0x000fe4000001ff00 */
[----:B------:R-:W-:Y:S02]  /*1790*/  CS2R R160, SRZ ;  /* 0x0000000000a07805 */ /* 0x000fe4000001ff00 */
[----:B------:R-:W-:Y:S02]  /*17a0*/  ISETP.GT.AND P1, PT, R4, R5, PT ;  /* 0x000000050400720c */ /* 0x000fe40003f24270 */
[----:B------:R-:W-:Y:S02]  /*17b0*/  CS2R R132, SRZ ;  /* 0x0000000000847805 */ /* 0x000fe4000001ff00 */
[----:B------:R-:W-:Y:S02]  /*17c0*/  CS2R R158, SRZ ;  /* 0x00000000009e7805 */ /* 0x000fe4000001ff00 */
[----:B------:R-:W-:-:S02]  /*17d0*/  CS2R R156, SRZ ;  /* 0x00000000009c7805 */ /* 0x000fc4000001ff00 */
[----:B------:R-:W-:Y:S02]  /*17e0*/  CS2R R128, SRZ ;  /* 0x0000000000807805 */ /* 0x000fe4000001ff00 */
        /* <DEDUP_REMOVED lines=49> */
[----:B------:R-:W-:Y:S01]  /*1b00*/  CS2R R30, SRZ ;  /* 0x00000000001e7805 */ /* 0x000fe2000001ff00 */
[----:B------:R-:W-:Y:S01]  /*1b10*/  IMAD.MOV.U32 R7, RZ, RZ, RZ ;  /* 0x000000ffff077224 */ /* 0x000fe200078e00ff */
[----:B------:R-:W-:Y:S02]  /*1b20*/  CS2R R26, SRZ ;  /* 0x00000000001a7805 */ /* 0x000fe4000001ff00 */
[----:B------:R-:W-:Y:S01]  /*1b30*/  MOV R210, RZ ;  /* 0x000000ff00d27202 */ /* 0x000fe20000000f00 */
[----:B------:R-:W-:Y:S06]  /*1b40*/  @!P1 BRA `(.L_x_1649) ;  /* 0x000000c000d89947 */ /* 0x000fec0003800000 */
        /* <DEDUP_REMOVED lines=14> */
.L_x_1650:
[----:B------:R-:W-:Y:S01]  /*1c30*/  ULEA UR21, UR38, UR42, 0x3 ;  /* 0x0000002a26157291 */ /* 0x000fe2000f8e183f */
[----:B------:R-:W-:-:S05]  /*1c40*/  IMAD.U32 R0, RZ, RZ, UR37 ;  /* 0x00000025ff007e24 */ /* 0x000fca000f8e00ff */
[----:B------:R-:W-:-:S04]  /*1c50*/  SHF.L.U32 R0, R0, 0x1f, RZ ;  /* 0x0000001f00007819 */ /* 0x000fc800000006ff */
[----:B------:R-:W0:Y:S02]  /*1c60*/  SYNCS.PHASECHK.TRANS64.TRYWAIT P1, [UR21+0x28c50], R0 ;  /* 0x028c5000ff0075a7 */ /* 0x000e240008020155 */
[----:B0-----:R-:W-:Y:S05]  /*1c70*/  @!P1 BRA `(.L_x_1651) ;  /* 0x0000013000149947 */ /* 0x001fea0003800000 */
.L_x_1824:
[----:B------:R-:W-:Y:S01]  /*1c80*/  BAR.SYNC.DEFER_BLOCKING 0xe, 0x100 ;  /* 0x0384000000007b1d */ /* 0x000fe20000010000 */
[----:B------:R-:W-:Y:S02]  /*1c90*/  UIADD3 UR4, UR42, 0x26800, URZ ;  /* 0x000268002a047890 */ /* 0x000fe4000fffe03f */
[----:B------:R-:W-:Y:S02]  /*1ca0*/  ULEA UR18, UR38, UR20, 0xc ;  /* 0x0000001426127291 */ /* 0x000fe4000f8e603f */
[----:B------:R-:W-:Y:S01]  /*1cb0*/  USHF.R.U32.HI UR4, URZ, 0x4, UR4 ;  /* 0x000000043f047899 */ /* 0x000fe20008011604 */
[----:B------:R-:W-:Y:S01]  /*1cc0*/  UMOV UR19, 0x40000040 ;  /* 0x4000004000137882 */ /* 0x000fe20000000000 */
[----:B------:R-:W-:Y:S02]  /*1cd0*/  UMOV UR17, 0x40000040 ;  /* 0x4000004000117882 */ /* 0x000fe40000000000 */
[----:B------:R-:W-:Y:S02]  /*1ce0*/  ULOP3.LUT UR4, UR4, 0x3fff, URZ, 0xc0, !UPT ;  /* 0x00003fff04047892 */ /* 0x000fe4000f8ec03f */
[----:B------:R-:W-:-:S02]  /*1cf0*/  UIADD3 UR6, UR18, 0x80, URZ ;  /* 0x0000008012067890 */ /* 0x000fc4000fffe03f */
[----:B------:R-:W-:Y:S01]  /*1d00*/  ULOP3.LUT UR16, UR4, 0x10000, URZ, 0xfc, !UPT ;  /* 0x0001000004107892 */ /* 0x000fe2000f8efc3f */
[----:B------:R-:W-:Y:S01]  /*1d10*/  UMOV UR7, 0x40000040 ;  /* 0x4000004000077882 */ /* 0x000fe20000000000 */
[----:B------:R-:W-:Y:S02]  /*1d20*/  UMOV UR5, 0x40000040 ;  /* 0x4000004000057882 */ /* 0x000fe40000000000 */
[----:B------:R-:W-:Y:S02]  /*1d30*/  UIADD3 UR4, UR16, 0x2, URZ ;  /* 0x0000000210047890 */ /* 0x000fe4000fffe03f */
[----:B------:R-:W-:Y:S02]  /*1d40*/  UIADD3 UR10, UR18, 0x100, URZ ;  /* 0x00000100120a7890 */ /* 0x000fe4000fffe03f */
[----:B------:R-:W-:Y:S01]  /*1d50*/  UIADD3 UR8, UR16, 0x4, URZ ;  /* 0x0000000410087890 */ /* 0x000fe2000fffe03f */
[----:B------:R-:W-:Y:S01]  /*1d60*/  UMOV UR11, 0x40000040 ;  /* 0x40000040000b7882 */ /* 0x000fe20000000000 */
[----:B------:R-:W-:Y:S01]  /*1d70*/  WARPGROUP.ARRIVE ;  /* 0x00000000000079c5 */ /* 0x000fe20000000000 */
[----:B------:R-:W-:Y:S01]  /*1d80*/  UMOV UR9, 0x40000040 ;  /* 0x4000004000097882 */ /* 0x000fe20000000000 */
[----:B------:R-:W-:-:S02]  /*1d90*/  UIADD3 UR14, UR18, 0x180, URZ ;  /* 0x00000180120e7890 */ /* 0x000fc4000fffe03f */
[----:B------:R-:W-:Y:S02]  /*1da0*/  UIADD3 UR12, UR16, 0x6, URZ ;  /* 0x00000006100c7890 */ /* 0x000fe4000fffe03f */
[----:B------:R-:W-:Y:S01]  /*1db0*/  HGMMA.64x256x16.F32.BF16 R24, gdesc[UR16].tnspB, RZ, !UPT, gsb0 ;  /* 0x43e00000101879f0 */ /* 0x000fe2000c0018ff */
[----:B------:R-:W-:Y:S01]  /*1dc0*/  UMOV UR15, 0x40000040 ;  /* 0x40000040000f7882 */ /* 0x000fe20000000000 */
[----:B------:R-:W-:Y:S01]  /*1dd0*/  UMOV UR13, 0x40000040 ;  /* 0x40000040000d7882 */ /* 0x000fe20000000000 */
        /* <DEDUP_REMOVED lines=16> */
.L_x_1652:
[----:B------:R-:W-:Y:S01]  /*1ee0*/  VIADD R4, R4, 0xfffffffe ;  /* 0xfffffffe04047836 */ /* 0x000fe20000000000 */
[----:B------:R-:W-:-:S04]  /*1ef0*/  UIADD3 UR6, UR21, 0x28c60, URZ ;  /* 0x00028c6015067890 */ /* 0x000fc8000fffe03f */
[----:B------:R-:W-:Y:S01]  /*1f00*/  ISETP.GE.AND P1, PT, R4, R5, PT ;  /* 0x000000050400720c */ /* 0x000fe20003f26270 */
[----:B------:R-:W-:-:S09]  /*1f10*/  UPRMT UR6, UR40, 0x654, UR6 ;  /* 0x0000065428067896 */ /* 0x000fd20008000006 */
[----:B------:R-:W-:Y:S03]  /*1f20*/  SYNCS.ARRIVE.TRANS64.RED.A1T0 RZ, [UR6], RZ ;  /* 0x000000ffffff79a7 */ /* 0x000fe60008100406 */
[----:B------:R-:W-:Y:S05]  /*1f30*/  @!P1 BRA `(.L_x_1653) ;  /* 0x0000000800d89947 */ /* 0x000fea0003800000 */
.L_x_1659:
[----:B------:R-:W-:Y:S01]  /*1f40*/  BAR.SYNC.DEFER_BLOCKING 0xe, 0x100 ;  /* 0x0384000000007b1d */ /* 0x000fe20000010000 */
[----:B01----:R-:W-:Y:S01]  /*1f50*/  IMAD.U32 R3, RZ, RZ, UR38 ;  /* 0x00000026ff037e24 */ /* 0x003fe2000f8e00ff */
[----:B------:R-:W-:Y:S01]  /*1f60*/  UIADD3 UR38, UR38, 0x1, URZ ;  /* 0x0000000126267890 */ /* 0x000fe2000fffe03f */
[C---:B------:R-:W-:Y:S01]  /*1f70*/  ISETP.GT.AND P2, PT, R4.reuse, R5, PT ;  /* 0x000000050400720c */ /* 0x040fe20003f44270 */
        /* <DEDUP_REMOVED lines=139> */
.L_x_1654:
[----:B------:R-:W-:Y:S01]  /*2830*/  ULEA UR21, UR38, UR42, 0x3 ;  /* 0x0000002a26157291 */ /* 0x000fe2000f8e183f */
[----:B------:R-:W-:-:S04]  /*2840*/  MOV R0, UR37 ;  /* 0x0000002500007c02 */ /* 0x000fc80008000f00 */
[----:B------:R-:W-:-:S04]  /*2850*/  SHF.L.U32 R0, R0, 0x1f, RZ ;  /* 0x0000001f00007819 */ /* 0x000fc800000006ff */
[----:B------:R0:W1:Y:S01]  /*2860*/  SYNCS.PHASECHK.TRANS64.TRYWAIT P1, [UR21+0x28c50], R0 ;  /* 0x028c5000ff0075a7 */ /* 0x0000620008020155 */
[----:B------:R-:W-:Y:S05]  /*2870*/  @!P0 BRA `(.L_x_1655) ;  /* 0x0000000000048947 */ /* 0x000fea0003800000 */
[----:B------:R-:W-:Y:S01]  /*2880*/  BPT.TRAP 0x1 ;  /* 0x000000040000795c */ /* 0x000fe20000300000 */
.L_x_1655:
[----:B-1----:R-:W-:Y:S05]  /*2890*/  @P1 BRA `(.L_x_1656) ;  /* 0x0000000000081947 */ /* 0x002fea0003800000 */
[----:B------:R-:W1:Y:S02]  /*28a0*/  SYNCS.PHASECHK.TRANS64.TRYWAIT P1, [UR21+0x28c50], R0 ;  /* 0x028c5000ff0075a7 */ /* 0x000e640008020155 */
[----:B-1----:R-:W-:Y:S05]  /*28b0*/  @!P1 BRA `(.L_x_1657) ;  /* 0x00000124001c9947 */ /* 0x002fea0003800000 */
.L_x_1656:
[----:B------:R-:W-:Y:S01]  /*28c0*/  ULEA UR18, UR38, UR20, 0xc ;  /* 0x0000001426127291 */ /* 0x000fe2000f8e603f */
[----:B------:R-:W-:Y:S01]  /*28d0*/  WARPGROUP.ARRIVE ;  /* 0x00000000000079c5 */ /* 0x000fe20000000000 */
[----:B------:R-:W-:Y:S01]  /*28e0*/  UMOV UR19, 0x40000040 ;  /* 0x4000004000137882 */ /* 0x000fe20000000000 */
[----:B------:R-:W-:Y:S01]  /*28f0*/  UMOV UR7, 0x40000040 ;  /* 0x4000004000077882 */ /* 0x000fe20000000000 */
[----:B------:R-:W-:Y:S02]  /*2900*/  UIADD3 UR6, UR18, 0x80, URZ ;  /* 0x0000008012067890 */ /* 0x000fe4000fffe03f */
[----:B------:R-:W-:Y:S01]  /*2910*/  UIADD3 UR10, UR18, 0x100, URZ ;  /* 0x00000100120a7890 */ /* 0x000fe2000fffe03f */
[----:B------:R-:W-:Y:S02]  /*2920*/  UMOV UR11, 0x40000040 ;  /* 0x40000040000b7882 */ /* 0x000fe40000000000 */
[----:B------:R-:W-:Y:S01]  /*2930*/  HGMMA.64x256x16.F32.BF16 R24, gdesc[UR16].tnspB, R24, gsb0 ;  /* 0x43e00000101879f0 */ /* 0x000fe20008001818 */
[----:B------:R-:W-:Y:S01]  /*2940*/  UIADD3 UR14, UR18, 0x180, URZ ;  /* 0x00000180120e7890 */ /* 0x000fe2000fffe03f */
[----:B------:R-:W-:Y:S01]  /*2950*/  UMOV UR15, 0x40000040 ;  /* 0x40000040000f7882 */ /* 0x000fe20000000000 */
[----:B------:R-:W-:-:S02]  /*2960*/  WARPGROUP.DEPBAR.LE gsb0, 0x0 ;  /* 0x00008000000079c5 */ /* 0x000fc40000010000 */
        /* <DEDUP_REMOVED lines=15> */
.L_x_1658:
[----:B------:R-:W-:-:S04]  /*2a60*/  UIADD3 UR6, UR21, 0x28c60, URZ ;  /* 0x00028c6015067890 */ /* 0x000fc8000fffe03f */
[----:B------:R-:W-:-:S09]  /*2a70*/  UPRMT UR6, UR40, 0x654, UR6 ;  /* 0x0000065428067896 */ /* 0x000fd20008000006 */
[----:B------:R-:W-:Y:S01]  /*2a80*/  SYNCS.ARRIVE.TRANS64.RED.A1T0 RZ, [UR6], RZ ;  /* 0x000000ffffff79a7 */ /* 0x000fe20008100406 */
[----:B------:R-:W-:Y:S05]  /*2a90*/  @P2 BRA `(.L_x_1659) ;  /* 0xfffffff400282947 */ /* 0x000fea000383ffff */
.L_x_1653:
[----:B------:R-:W-:Y:S01]  /*2aa0*/  BAR.SYNC.DEFER_BLOCKING 0xe, 0x100 ;  /* 0x0384000000007b1d */ /* 0x000fe20000010000 */
[----:B01----:R-:W-:Y:S01]  /*2ab0*/  IMAD.U32 R3, RZ, RZ, UR38 ;  /* 0x00000026ff037e24 */ /* 0x003fe2000f8e00ff */
[----:B------:R-:W-:Y:S01]  /*2ac0*/  UIADD3 UR38, UR38, 0x1, URZ ;  /* 0x0000000126267890 */ /* 0x000fe2000fffe03f */
[----:B------:R-:W-:Y:S02]  /*2ad0*/  PLOP3.LUT P0, PT, PT, PT, PT, 0x8, 0x0 ;  /* 0x000000000000781c */ /* 0x000fe40003f0e170 */
        /* <DEDUP_REMOVED lines=140> */
.L_x_1642:
[----:B------:R-:W-:Y:S01]  /*33a0*/  ULDC UR4, c[0x0][0x448] ;  /* 0x0001120000047ab9 */ /* 0x000fe20000000800 */
[----:B------:R-:W-:Y:S02]  /*33b0*/  UIADD3 UR10, UR44, 0x3f, URZ ;  /* 0x0000003f2c0a7890 */ /* 0x000fe4000fffe03f */
[----:B------:R-:W-:Y:S01]  /*33c0*/  UISETP.NE.AND UP0, UPT, UR4, 0x1, UPT ;  /* 0x000000010400788c */ /* 0x000fe2000bf05270 */
[----:B------:R-:W-:Y:S02]  /*33d0*/  ULDC UR11, c[0x0][0x288] ;  /* 0x0000a200000b7ab9 */ /* 0x000fe40000000800 */
[----:B------:R-:W-:Y:S01]  /*33e0*/  ULDC.64 UR4, c[0x0][0x9e0] ;  /* 0x0002780000047ab9 */ /* 0x000fe20000000a00 */
[----:B------:R-:W-:Y:S02]  /*33f0*/  UP2UR UR51, UPR, URZ, 0x1 ;  /* 0x000000013f337883 */ /* 0x000fe40008000000 */
[----:B------:R-:W-:-:S04]  /*3400*/  UIADD3 UR12, -UR11, 0x1, URZ ;  /* 0x000000010b0c7890 */ /* 0x000fc8000fffe13f */
[----:B------:R-:W-:Y:S01]  /*3410*/  UIMAD UR12, UR49, UR6, UR12 ;  /* 0x00000006310c72a4 */ /* 0x000fe2000f8e020c */
[----:B------:R-:W-:Y:S01]  /*3420*/  @UP0 ULDC UR8, c[0x0][0x44c] ;  /* 0x0001130000080ab9 */ /* 0x000fe20000000800 */
[----:B------:R-:W-:Y:S01]  /*3430*/  @UP0 ULDC UR13, c[0x0][0x450] ;  /* 0x00011400000d0ab9 */ /* 0x000fe20000000800 */
[----:B------:R-:W-:-:S04]  /*3440*/  UIMAD.WIDE.U32 UR8, UR10, UR8, URZ ;  /* 0x000000080a0872a5 */ /* 0x000fc8000f8e003f */
[----:B------:R-:W-:Y:S02]  /*3450*/  @UP0 USHF.R.U32.HI UR10, URZ, UR13, UR9 ;  /* 0x0000000d3f0a0299 */ /* 0x000fe40008011609 */
[----:B------:R-:W-:Y:S02]  /*3460*/  UISETP.GE.AND UP0, UPT, UR5, 0x1, UPT ;  /* 0x000000010500788c */ /* 0x000fe4000bf06270 */
[----:B------:R-:W-:Y:S02]  /*3470*/  UIADD3 UR10, UR12, UR10, URZ ;  /* 0x0000000a0c0a7290 */ /* 0x000fe4000fffe03f */
[----:B------:R-:W-:Y:S02]  /*3480*/  UP2UR UR50, UPR, URZ, 0x1 ;  /* 0x000000013f327883 */ /* 0x000fe40008000000 */
[----:B------:R-:W-:Y:S01]  /*3490*/  PLOP3.LUT P0, PT, PT, PT, UP0, 0x40, 0x0 ;  /* 0x000000000000781c */ /* 0x000fe20003f0e808 */
[----:B------:R-:W-:-:S06]  /*34a0*/  UIADD3 UR4, UR10, UR4, URZ ;  /* 0x000000040a047290 */ /* 0x000fcc000fffe03f */
[----:B------:R-:W-:-:S06]  /*34b0*/  IMAD.U32 R0, RZ, RZ, UR4 ;  /* 0x00000004ff007e24 */ /* 0x000fcc000f8e00ff */
[----:B------:R-:W-:Y:S05]  /*34c0*/  @P0 BRA `(.L_x_1660) ;  /* 0x0000000000400947 */ /* 0x000fea0003800000 */
[----:B------:R-:W-:Y:S01]  /*34d0*/  ISETP.LT.AND P0, PT, RZ, UR10, PT ;  /* 0x0000000aff007c0c */ /* 0x000fe2000bf01270 */
[----:B------:R-:W-:-:S12]  /*34e0*/  UIADD3 UR4, UR10, -0x1, URZ ;  /* 0xffffffff0a047890 */ /* 0x000fd8000fffe03f */
[----:B------:R-:W-:Y:S05]  /*34f0*/  @P0 BRA `(.L_x_1661) ;  /* 0x00000000001c0947 */ /* 0x000fea0003800000 */
[----:B------:R-:W-:Y:S02]  /*3500*/  UISETP.NE.AND UP0, UPT, UR5, 0x1, UPT ;  /* 0x000000010500788c */ /* 0x000fe4000bf05270 */
[----:B------:R-:W-:-:S09]  /*3510*/  UIADD3 UR4, -UR10, URZ, URZ ;  /* 0x0000003f0a047290 */ /* 0x000fd2000fffe13f */
[----:B------:R-:W-:Y:S02]  /*3520*/  @UP0 ULDC.64 UR12, c[0x0][0x9e8] ;  /* 0x00027a00000c0ab9 */ /* 0x000fe40000000a00 */
[----:B------:R-:W-:-:S04]  /*3530*/  UIMAD.WIDE.U32 UR8, UR4, UR12, URZ ;  /* 0x0000000c040872a5 */ /* 0x000fc8000f8e003f */
[----:B------:R-:W-:-:S04]  /*3540*/  @UP0 USHF.R.U32.HI UR4, URZ, UR13, UR9 ;  /* 0x0000000d3f040299 */ /* 0x000fc80008011609 */
[----:B------:R-:W-:Y:S01]  /*3550*/  ULOP3.LUT UR4, URZ, UR4, URZ, 0x33, !UPT ;  /* 0x000000043f047292 */ /* 0x000fe2000f8e333f */
[----:B------:R-:W-:Y:S11]  /*3560*/  BRA `(.L_x_1662) ;  /* 0x0000000000107947 */ /* 0x000ff60003800000 */
.L_x_1661:
[----:B------:R-:W-:-:S11]  /*3570*/  UISETP.NE.AND UP0, UPT, UR5, 0x1, UPT ;  /* 0x000000010500788c */ /* 0x000fd6000bf05270 */
[----:B------:R-:W-:Y:S02]  /*3580*/  @UP0 ULDC.64 UR12, c[0x0][0x9e8] ;  /* 0x00027a00000c0ab9 */ /* 0x000fe40000000a00 */
[----:B------:R-:W-:-:S04]  /*3590*/  UIMAD.WIDE.U32 UR8, UR4, UR12, URZ ;  /* 0x0000000c040872a5 */ /* 0x000fc8000f8e003f */
[----:B------:R-:W-:-:S12]  /*35a0*/  @UP0 USHF.R.U32.HI UR4, URZ, UR13, UR9 ;  /* 0x0000000d3f040299 */ /* 0x000fd80008011609 */
.L_x_1662:
[----:B------:R-:W-:-:S06]  /*35b0*/  UIMAD UR4, UR4, UR5, UR5 ;  /* 0x00000005040472a4 */ /* 0x000fcc000f8e0205 */
[----:B------:R-:W-:-:S07]  /*35c0*/  VIMNMX R0, R0, UR4, PT ;  /* 0x0000000400007c48 */ /* 0x000fce000bfe0100 */
.L_x_1660:
[----:B------:R-:W-:Y:S01]  /*35d0*/  UISETP.NE.AND UP0, UPT, UR51, URZ, UPT ;  /* 0x0000003f3300728c */ /* 0x000fe2000bf05270 */
[----:B------:R-:W-:Y:S01]  /*35e0*/  IADD3 R0, R0, 0x3f, RZ ;  /* 0x0000003f00007810 */ /* 0x000fe20007ffe0ff */
[----:B------:R-:W-:Y:S01]  /*35f0*/  UMOV UR4, UR44 ;  /* 0x0000002c00047c82 */ /* 0x000fe20008000000 */
[----:B------:R-:W-:Y:S02]  /*3600*/  UIMAD UR6, UR49, UR6, -UR11 ;  /* 0x00000006310672a4 */ /* 0x000fe4000f8e0a0b */
[----:B------:R-:W-:-:S04]  /*3610*/  SHF.R.S32.HI R3, RZ, 0x1f, R0 ;  /* 0x0000001fff037819 */ /* 0x000fc80000011400 */
[----:B------:R-:W-:Y:S02]  /*3620*/  LEA.HI R3, R3, R0, RZ, 0x6 ;  /* 0x0000000003037211 */ /* 0x000fe400078f30ff */
[----:B------:R-:W-:Y:S01]  /*3630*/  @UP0 ULDC UR8, c[0x0][0x44c] ;  /* 0x0001130000080ab9 */ /* 0x000fe20000000800 */
[----:B------:R-:W-:Y:S01]  /*3640*/  @UP0 ULDC UR10, c[0x0][0x450] ;  /* 0x00011400000a0ab9 */ /* 0x000fe20000000800 */
[----:B------:R-:W-:Y:S01]  /*3650*/  UIMAD.WIDE.U32 UR8, UR44, UR8, URZ ;  /* 0x000000082c0872a5 */ /* 0x000fe2000f8e003f */
[----:B------:R-:W-:-:S03]  /*3660*/  SHF.R.S32.HI R3, RZ, 0x6, R3 ;  /* 0x00000006ff037819 */ /* 0x000fc60000011403 */
[----:B------:R-:W-:Y:S01]  /*3670*/  @UP0 USHF.R.U32.HI UR4, URZ, UR10, UR9 ;  /* 0x0000000a3f040299 */ /* 0x000fe20008011609 */
[----:B------:R-:W-:Y:S01]  /*3680*/  VIMNMX R152, R3, UR7, PT ;  /* 0x0000000703987c48 */ /* 0x000fe2000bfe0100 */
[----:B------:R-:W-:Y:S02]  /*3690*/  UISETP.GE.AND UP0, UPT, UR5, 0x1, UPT ;  /* 0x000000010500788c */ /* 0x000fe4000bf06270 */
[----:B------:R-:W-:Y:S01]  /*36a0*/  UIADD3 UR4, UR6, UR4, URZ ;  /* 0x0000000406047290 */ /* 0x000fe2000fffe03f */
[----:B------:R-:W-:-:S03]  /*36b0*/  ULDC UR8, c[0x0][0x9dc] ;  /* 0x0002770000087ab9 */ /* 0x000fc60000000800 */
[----:B------:R-:W-:Y:S01]  /*36c0*/  PLOP3.LUT P0, PT, PT, PT, UP0, 0x40, 0x0 ;  /* 0x000000000000781c */ /* 0x000fe20003f0e808 */
[----:B------:R-:W-:-:S12]  /*36d0*/  UIADD3 UR8, UR4, -UR8, URZ ;  /* 0x8000000804087290 */ /* 0x000fd8000fffe03f */
[----:B------:R-:W-:Y:S05]  /*36e0*/  @P0 BRA `(.L_x_1663) ;  /* 0x0000000000440947 */ /* 0x000fea0003800000 */
[----:B------:R-:W-:-:S06]  /*36f0*/  UISETP.GT.AND UP0, UPT, UR4, -0x1, UPT ;  /* 0xffffffff0400788c */ /* 0x000fcc000bf04270 */
[----:B------:R-:W-:-:S13]  /*3700*/  PLOP3.LUT P0, PT, PT, PT, UP0, 0x80, 0x0 ;  /* 0x000000000000781c */ /* 0x000fda0003f0f008 */
[----:B------:R-:W-:Y:S05]  /*3710*/  @P0 BRA `(.L_x_1664) ;  /* 0x00000000001c0947 */ /* 0x000fea0003800000 */
[----:B------:R-:W-:Y:S02]  /*3720*/  UISETP.NE.AND UP0, UPT, UR5, 0x1, UPT ;  /* 0x000000010500788c */ /* 0x000fe4000bf05270 */
[----:B------:R-:W-:-:S09]  /*3730*/  ULOP3.LUT UR4, URZ, UR4, URZ, 0x33, !UPT ;  /* 0x000000043f047292 */ /* 0x000fd2000f8e333f */
[----:B------:R-:W-:Y:S02]  /*3740*/  @UP0 ULDC.64 UR10, c[0x0][0x9e8] ;  /* 0x00027a00000a0ab9 */ /* 0x000fe40000000a00 */
[----:B------:R-:W-:-:S04]  /*3750*/  UIMAD.WIDE.U32 UR6, UR4, UR10, URZ ;  /* 0x0000000a040672a5 */ /* 0x000fc8000f8e003f */
[----:B------:R-:W-:-:S04]  /*3760*/  @UP0 USHF.R.U32.HI UR4, URZ, UR11, UR7 ;  /* 0x0000000b3f040299 */ /* 0x000fc80008011607 */
[----:B------:R-:W-:Y:S01]  /*3770*/  ULOP3.LUT UR4, URZ, UR4, URZ, 0x33, !UPT ;  /* 0x000000043f047292 */ /* 0x000fe2000f8e333f */
[----:B------:R-:W-:Y:S11]  /*3780*/  BRA `(.L_x_1665) ;  /* 0x0000000000107947 */ /* 0x000ff60003800000 */
.L_x_1664:
[----:B------:R-:W-:-:S11]  /*3790*/  UISETP.NE.AND UP0, UPT, UR5, 0x1, UPT ;  /* 0x000000010500788c */ /* 0x000fd6000bf05270 */
[----:B------:R-:W-:Y:S02]  /*37a0*/  @UP0 ULDC.64 UR10, c[0x0][0x9e8] ;  /* 0x00027a00000a0ab9 */ /* 0x000fe40000000a00 */
[----:B------:R-:W-:-:S04]  /*37b0*/  UIMAD.WIDE.U32 UR6, UR4, UR10, URZ ;  /* 0x0000000a040672a5 */ /* 0x000fc8000f8e003f */
[----:B------:R-:W-:-:S12]  /*37c0*/  @UP0 USHF.R.U32.HI UR4, URZ, UR11, UR7 ;  /* 0x0000000b3f040299 */ /* 0x000fd80008011607 */
.L_x_1665:
[----:B------:R-:W-:-:S04]  /*37d0*/  UIMAD UR4, UR4, UR5, URZ ;  /* 0x00000005040472a4 */ /* 0x000fc8000f8e023f */
[----:B------:R-:W-:-:S04]  /*37e0*/  UISETP.LT.AND UP0, UPT, UR8, UR4, UPT ;  /* 0x000000040800728c */ /* 0x000fc8000bf01270 */
[----:B------:R-:W-:-:S12]  /*37f0*/  USEL UR8, UR8, UR4, !UP0 ;  /* 0x0000000408087287 */ /* 0x000fd8000c000000 */
.L_x_1663:
[----:B------:R-:W-:Y:S01]  /*3800*/  USHF.R.S32.HI UR4, URZ, 0x1f, UR8 ;  /* 0x0000001f3f047899 */ /* 0x000fe20008011408 */
[----:B------:R-:W-:Y:S01]  /*3810*/  PLOP3.LUT P0, PT, PT, PT, PT, 0x80, 0x0 ;  /* 0x000000000000781c */ /* 0x000fe20003f0f070 */
[----:B------:R-:W-:Y:S01]  /*3820*/  IMAD.MOV.U32 R0, RZ, RZ, RZ ;  /* 0x000000ffff007224 */ /* 0x000fe200078e00ff */
[----:B------:R-:W-:Y:S01]  /*3830*/  CS2R R150, SRZ ;  /* 0x0000000000967805 */ /* 0x000fe2000001ff00 */
[----:B------:R-:W-:Y:S01]  /*3840*/  ULEA.HI UR4, UR4, UR8, URZ, 0x6 ;  /* 0x0000000804047291 */ /* 0x000fe2000f8f303f */
[----:B------:R-:W-:Y:S01]  /*3850*/  IMAD.MOV.U32 R3, RZ, RZ, RZ ;  /* 0x000000ffff037224 */ /* 0x000fe200078e00ff */
[----:B------:R-:W-:Y:S02]  /*3860*/  CS2R R148, SRZ ;  /* 0x0000000000947805 */ /* 0x000fe4000001ff00 */
[----:B------:R-:W-:Y:S01]  /*3870*/  CS2R R146, SRZ ;  /* 0x0000000000927805 */ /* 0x000fe2000001ff00 */
[----:B------:R-:W-:Y:S01]  /*3880*/  USHF.R.S32.HI UR4, URZ, 0x6, UR4 ;  /* 0x000000063f047899 */ /* 0x000fe20008011404 */
[----:B------:R-:W-:-:S02]  /*3890*/  CS2R R144, SRZ ;  /* 0x0000000000907805 */ /* 0x000fc4000001ff00 */
[----:B------:R-:W-:Y:S02]  /*38a0*/  CS2R R164, SRZ ;  /* 0x0000000000a47805 */ /* 0x000fe4000001ff00 */
[----:B------:R-:W-:Y:S01]  /*38b0*/  CS2R R140, SRZ ;  /* 0x00000000008c7805 */ /* 0x000fe2000001ff00 */
[----:B------:R-:W-:Y:S01]  /*38c0*/  UISETP.LT.AND UP0, UPT, URZ, UR4, UPT ;  /* 0x000000043f00728c */ /* 0x000fe2000bf01270 */
[----:B------:R-:W-:Y:S02]  /*38d0*/  CS2R R162, SRZ ;  /* 0x0000000000a27805 */ /* 0x000fe4000001ff00 */
[----:B------:R-:W-:Y:S02]  /*38e0*/  CS2R R136, SRZ ;  /* 0x0000000000887805 */ /* 0x000fe4000001ff00 */
[----:B------:R-:W-:Y:S01]  /*38f0*/  CS2R R160, SRZ ;  /* 0x0000000000a07805 */ /* 0x000fe2000001ff00 */
[----:B------:R-:W-:Y:S01]  /*3900*/  USEL UR47, URZ, UR4, !UP0 ;  /* 0x000000043f2f7287 */ /* 0x000fe2000c000000 */
[----:B------:R-:W-:-:S02]  /*3910*/  CS2R R132, SRZ ;  /* 0x0000000000847805 */ /* 0x000fc4000001ff00 */
[----:B------:R-:W-:Y:S02]  /*3920*/  CS2R R158, SRZ ;  /* 0x00000000009e7805 */ /* 0x000fe4000001ff00 */
[----:B------:R-:W-:Y:S02]  /*3930*/  CS2R R156, SRZ ;  /* 0x00000000009c7805 */ /* 0x000fe4000001ff00 */
[----:B------:R-:W-:Y:S02]  /*3940*/  CS2R R128, SRZ ;  /* 0x0000000000807805 */ /* 0x000fe4000001ff00 */
[----:B------:R-:W-:Y:S02]  /*3950*/  CS2R R154, SRZ ;  /* 0x00000000009a7805 */ /* 0x000fe4000001ff00 */
[----:B------:R-:W-:Y:S01]  /*3960*/  ISETP.GT.AND P1, PT, R152, UR47, PT ;  /* 0x0000002f98007c0c */ /* 0x000fe2000bf24270 */
        /* <DEDUP_REMOVED lines=51> */
[----:B------:R-:W-:Y:S01]  /*3ca0*/  MOV R210, RZ ;  /* 0x000000ff00d27202 */ /* 0x000fe20000000f00 */
[----:B------:R-:W-:Y:S06]  /*3cb0*/  @!P1 BRA `(.L_x_1649) ;  /* 0x000000a0007c9947 */ /* 0x000fec0003800000 */
        /* <DEDUP_REMOVED lines=11> */
[----:B------:R-:W-:-:S04]  /*3d70*/  ULOP3.LUT UR5, UR5, 0x3fff, URZ, 0xc0, !UPT ;  /* 0x00003fff05057892 */ /* 0x000fc8000f8ec03f */
[----:B------:R-:W-:-:S04]  /*3d80*/  ULOP3.LUT UR48, UR5, 0x2000000, URZ, 0xfc, !UPT ;  /* 0x0200000005307892 */ /* 0x000fc8000f8efc3f */
[----:B------:R-:W-:Y:S08]  /*3d90*/  @!P0 BRA `(.L_x_1666) ;  /* 0x0000000000408947 */ /* 0x000ff00003800000 */
        /* <DEDUP_REMOVED lines=16> */
.L_x_1666:
        /* <DEDUP_REMOVED lines=9> */
.L_x_1825:
[----:B------:R-:W-:Y:S05]  /*3f30*/  @!P0 BRA `(.L_x_1668) ;  /* 0x0000000000048947 */ /* 0x000fea0003800000 */
[----:B------:R-:W-:Y:S01]  /*3f40*/  BPT.TRAP 0x1 ;  /* 0x000000040000795c */ /* 0x000fe20000300000 */
.L_x_1668:
[----:B------:R-:W-:Y:S01]  /*3f50*/  IMAD.U32 R8, RZ, RZ, UR37 ;  /* 0x00000025ff087e24 */ /* 0x000fe2000f8e00ff */
[----:B------:R-:W-:-:S04]  /*3f60*/  MOV R7, UR38 ;  /* 0x0000002600077c02 */ /* 0x000fc80008000f00 */
[----:B------:R-:W-:Y:S02]  /*3f70*/  LEA R7, R7, UR42, 0x3 ;  /* 0x0000002a07077c11 */ /* 0x000fe4000f8e18ff */
[----:B------:R-:W-:-:S04]  /*3f80*/  SHF.L.U32 R8, R8, 0x1f, RZ ;  /* 0x0000001f08087819 */ /* 0x000fc800000006ff */
[----:B------:R1:W2:Y:S01]  /*3f90*/  SYNCS.PHASECHK.TRANS64.TRYWAIT P1, [R7+URZ+0x28c30], R8 ;  /* 0x028c3008070075a7 */ /* 0x0002a2000802017f */
[----:B------:R-:W-:Y:S05]  /*3fa0*/  @!P0 BRA `(.L_x_1669) ;  /* 0x0000000000048947 */ /* 0x000fea0003800000 */
[----:B------:R-:W-:Y:S01]  /*3fb0*/  BPT.TRAP 0x1 ;  /* 0x000000040000795c */ /* 0x000fe20000300000 */
.L_x_1669:
[----:B--2---:R-:W-:Y:S05]  /*3fc0*/  @P1 BRA `(.L_x_1670) ;  /* 0x0000000000081947 */ /* 0x004fea0003800000 */
[----:B------:R-:W2:Y:S02]  /*3fd0*/  SYNCS.PHASECHK.TRANS64.TRYWAIT P1, [R7+URZ+0x28c30], R8 ;  /* 0x028c3008070075a7 */ /* 0x000ea4000802017f */
[----:B--2---:R-:W-:Y:S05]  /*3fe0*/  @!P1 BRA `(.L_x_1671) ;  /* 0x0000010c00809947 */ /* 0x004fea0003800000 */
.L_x_1670:
        /* <DEDUP_REMOVED lines=40> */
.L_x_1672:
[----:B------:R-:W-:Y:S01]  /*4270*/  UISETP.NE.AND UP1, UPT, UR51, URZ, UPT ;  /* 0x0000003f3300728c */ /* 0x000fe2000bf25270 */
[----:B------:R-:W0:Y:S01]  /*4280*/  LDC R9, c[0x0][0x2f0] ;  /* 0x0000bc00ff097b82 */ /* 0x000e220000000800 */
[----:B------:R-:W-:Y:S01]  /*4290*/  VIADD R3, R185, UR44 ;  /* 0x0000002cb9037c36 */ /* 0x000fe20008000000 */
[----:B------:R-:W-:Y:S01]  /*42a0*/  R2UR UR6, R7 ;  /* 0x00000000070672ca */ /* 0x000fe200000e0000 */
[----:B------:R-:W-:Y:S02]  /*42b0*/  UISETP.NE.AND UP0, UPT, UR50, URZ, UPT ;  /* 0x0000003f3200728c */ /* 0x000fe4000bf05270 */
[----:B------:R-:W-:Y:S01]  /*42c0*/  PLOP3.LUT P1, PT, PT, PT, UP1, 0x80, 0x0 ;  /* 0x000000000000781c */ /* 0x000fe20003f2f018 */
[----:B------:R-:W-:Y:S01]  /*42d0*/  IMAD.MOV.U32 R4, RZ, RZ, R3 ;  /* 0x000000ffff047224 */ /* 0x000fe200078e0003 */
[----:B------:R-:W-:Y:S01]  /*42e0*/  PLOP3.LUT P2, PT, PT, PT, UP1, 0x80, 0x0 ;  /* 0x000000000000781c */ /* 0x000fe20003f4f018 */
[----:B------:R-:W3:Y:S01]  /*42f0*/  LDC R12, c[0x0][0x288] ;  /* 0x0000a200ff0c7b82 */ /* 0x000ee20000000800 */
[----:B------:R-:W-:Y:S01]  /*4300*/  ULDC UR7, c[0x0][0x9d8] ;  /* 0x0002760000077ab9 */ /* 0x000fe20000000800 */
[----:B------:R-:W-:Y:S01]  /*4310*/  @UP1 ULDC UR10, c[0x0][0x44c] ;  /* 0x00011300000a1ab9 */ /* 0x000fe20000000800 */
[----:B------:R-:W-:Y:S01]  /*4320*/  FMUL.FTZ R30, R30, UR7 ;  /* 0x000000071e1e7c20 */ /* 0x000fe20008410000 */
[----:B------:R-:W-:Y:S01]  /*4330*/  FMUL.FTZ R24, R24, UR7 ;  /* 0x0000000718187c20 */ /* 0x000fe20008410000 */
[----:B------:R-:W-:Y:S01]  /*4340*/  FMUL.FTZ R25, R25, UR7 ;  /* 0x0000000719197c20 */ /* 0x000fe20008410000 */
[----:B------:R-:W-:Y:S01]  /*4350*/  FMUL.FTZ R26, R26, UR7 ;  /* 0x000000071a1a7c20 */ /* 0x000fe20008410000 */
[----:B------:R-:W-:Y:S01]  /*4360*/  UIADD3 UR6, UR6, 0x28c40, URZ ;  /* 0x00028c4006067890 */ /* 0x000fe2000fffe03f */
[----:B------:R-:W-:Y:S01]  /*4370*/  FMUL.FTZ R27, R27, UR7 ;  /* 0x000000071b1b7c20 */ /* 0x000fe20008410000 */
[----:B------:R-:W-:Y:S01]  /*4380*/  FMUL.FTZ R28, R28, UR7 ;  /* 0x000000071c1c7c20 */ /* 0x000fe20008410000 */
[----:B------:R-:W-:Y:S01]  /*4390*/  @P1 IMAD.HI.U32 R5, R3, UR10, RZ ;  /* 0x0000000a03051c27 */ /* 0x000fe2000f8e00ff */
[----:B------:R-:W-:Y:S01]  /*43a0*/  @UP1 ULDC UR10, c[0x0][0x450] ;  /* 0x00011400000a1ab9 */ /* 0x000fe20000000800 */
[----:B------:R-:W-:-:S02]  /*43b0*/  UPRMT UR6, UR40, 0x654, UR6 ;  /* 0x0000065428067896 */ /* 0x000fc40008000006 */
[----:B------:R-:W-:Y:S01]  /*43c0*/  FMUL.FTZ R29, R29, UR7 ;  /* 0x000000071d1d7c20 */ /* 0x000fe20008410000 */
[----:B------:R-:W-:Y:S01]  /*43d0*/  IMAD.MOV.U32 R3, RZ, RZ, -0x40 ;  /* 0xffffffc0ff037424 */ /* 0x000fe200078e00ff */
[----:B------:R-:W-:Y:S01]  /*43e0*/  @P2 SHF.R.U32.HI R4, RZ, UR10, R5 ;  /* 0x0000000aff042c19 */ /* 0x000fe20008011605 */
[----:B------:R-:W-:Y:S01]  /*43f0*/  FMUL.FTZ R32, R32, UR7 ;  /* 0x0000000720207c20 */ /* 0x000fe20008410000 */
[----:B------:R-:W-:Y:S01]  /*4400*/  FMUL.FTZ R33, R33, UR7 ;  /* 0x0000000721217c20 */ /* 0x000fe20008410000 */
[----:B------:R-:W-:Y:S02]  /*4410*/  IMAD R6, R152, R3, 0x41 ;  /* 0x0000004198067424 */ /* 0x000fe400078e0203 */
[----:B------:R-:W-:Y:S01]  /*4420*/  FMUL.FTZ R36, R36, UR7 ;  /* 0x0000000724247c20 */ /* 0x000fe20008410000 */
[----:B------:R-:W4:Y:S01]  /*4430*/  SHFL.IDX PT, R56, R4, RZ, 0x1c1f ;  /* 0x001c1fff04387589 */ /* 0x000f2200000e0000 */
[----:B------:R-:W-:Y:S01]  /*4440*/  FMUL.FTZ R37, R37, UR7 ;  /* 0x0000000725257c20 */ /* 0x000fe20008410000 */
        /* <DEDUP_REMOVED lines=17> */
[----:B------:R5:W1:Y:S01]  /*4560*/  MUFU.TANH R10, R30 ;  /* 0x0000001e000a7308 */ /* 0x000a620000002400 */
[----:B0-----:R-:W-:Y:S01]  /*4570*/  IMAD R5, R9, UR49, R6 ;  /* 0x0000003109057c24 */ /* 0x001fe2000f8e0206 */
[----:B------:R-:W-:Y:S01]  /*4580*/  PLOP3.LUT P1, PT, PT, PT, UP0, 0x40, 0x0 ;  /* 0x000000000000781c */ /* 0x000fe20003f2e808 */
[----:B------:R-:W-:Y:S01]  /*4590*/  ULDC UR22, c[0x0][0x9dc] ;  /* 0x0002770000167ab9 */ /* 0x000fe20000000800 */
[----:B------:R-:W-:Y:S01]  /*45a0*/  SYNCS.ARRIVE.TRANS64.RED.A1T0 RZ, [UR6], RZ ;  /* 0x000000ffffff79a7 */ /* 0x000fe20008100406 */
[----:B------:R-:W-:Y:S01]  /*45b0*/  FMUL.FTZ R34, R34, UR7 ;  /* 0x0000000722227c20 */ /* 0x000fe20008410000 */
[----:B------:R-:W-:Y:S01]  /*45c0*/  ULOP3.LUT UR6, URZ, UR22, URZ, 0x33, !UPT ;  /* 0x000000163f067292 */ /* 0x000fe2000f8e333f */
[----:B---3--:R-:W-:Y:S01]  /*45d0*/  IADD3 R5, R5, -R12, -R2 ;  /* 0x8000000c05057210 */ /* 0x008fe20007ffe802 */
[----:B------:R-:W0:Y:S01]  /*45e0*/  MUFU.TANH R24, R24 ;  /* 0x0000001800187308 */ /* 0x000e220000002400 */
[----:B-----5:R-:W-:Y:S01]  /*45f0*/  LEA R30, R152, 0xffffffc0, 0x6 ;  /* 0xffffffc0981e7811 */ /* 0x020fe200078e30ff */
[----:B------:R-:W-:Y:S01]  /*4600*/  FMUL.FTZ R31, R31, UR7 ;  /* 0x000000071f1f7c20 */ /* 0x000fe20008410000 */
[----:B------:R-:W-:Y:S01]  /*4610*/  FMUL.FTZ R35, R35, UR7 ;  /* 0x0000000723237c20 */ /* 0x000fe20008410000 */
[----:B------:R-:W-:Y:S01]  /*4620*/  ULDC UR15, c[0x0][0x9e0] ;  /* 0x00027800000f7ab9 */ /* 0x000fe20000000800 */
[----:B------:R-:W-:Y:S01]  /*4630*/  FMUL.FTZ R38, R38, UR7 ;  /* 0x0000000726267c20 */ /* 0x000fe20008410000 */
[----:B------:R-:W-:-:S02]  /*4640*/  IMAD R3, R9, UR49, -R30 ;  /* 0x0000003109037c24 */ /* 0x000fc4000f8e0a1e */
[----:B------:R-:W3:Y:S08]  /*4650*/  MUFU.TANH R25, R25 ;  /* 0x0000001900197308 */ /* 0x000ef00000002400 */
[----:B------:R-:W0:Y:S08]  /*4660*/  MUFU.TANH R26, R26 ;  /* 0x0000001a001a7308 */ /* 0x000e300000002400 */
        /* <DEDUP_REMOVED lines=24> */
[----:B------:R5:W0:Y:S08]  /*47f0*/  MUFU.TANH R14, R34 ;  /* 0x00000022000e7308 */ /* 0x000a300000002400 */
[----:B------:R2:W0:Y:S01]  /*4800*/  MUFU.TANH R13, R31 ;  /* 0x0000001f000d7308 */ /* 0x0004220000002400 */
[----:B-----5:R-:W-:-:S07]  /*4810*/  VIADD R34, R5, UR15 ;  /* 0x0000000f05227c36 */ /* 0x020fce0008000000 */
[----:B------:R5:W0:Y:S01]  /*4820*/  MUFU.TANH R15, R35 ;  /* 0x00000023000f7308 */ /* 0x000a220000002400 */
[----:B--2---:R-:W-:-:S04]  /*4830*/  IADD3 R31, -R2, R3, RZ ;  /* 0x00000003021f7210 */ /* 0x004fc80007ffe1ff */
[----:B----4-:R-:W-:-:S03]  /*4840*/  VIADDMNMX R3, R56, R34, R31, PT ;  /* 0x0000002238037246 */ /* 0x010fc6000380011f */
[----:B------:R2:W4:Y:S01]  /*4850*/  MUFU.TANH R20, R38 ;  /* 0x0000002600147308 */ /* 0x0005220000002400 */
[----:B-----5:R-:W-:-:S04]  /*4860*/  VIADD R35, R5, UR6 ;  /* 0x0000000605237c36 */ /* 0x020fc80008000000 */
[----:B------:R-:W-:Y:S02]  /*4870*/  IMAD.IADD R5, R35, 0x1, R56 ;  /* 0x0000000123057824 */ /* 0x000fe400078e0238 */
[----:B--2---:R-:W-:Y:S01]  /*4880*/  VIADD R38, R6, 0xffffffff ;  /* 0xffffffff06267836 */ /* 0x004fe20000000000 */
[----:B01-3--:R-:W-:Y:S06]  /*4890*/  @P1 BRA `(.L_x_1673) ;  /* 0x0000000000641947 */ /* 0x00bfec0003800000 */
[----:B------:R-:W-:Y:S01]  /*48a0*/  IMAD R11, R9, UR49, R56 ;  /* 0x00000031090b7c24 */ /* 0x000fe2000f8e0238 */
[----:B------:R-:W-:Y:S03]  /*48b0*/  BSSY B0, `(.L_x_1674) ;  /* 0x0000013000007945 */ /* 0x000fe60003800000 */
[----:B------:R-:W-:-:S05]  /*48c0*/  IMAD.IADD R11, R11, 0x1, -R12 ;  /* 0x000000010b0b7824 */ /* 0x000fca00078e0a0c */
[----:B------:R-:W-:-:S13]  /*48d0*/  ISETP.GT.AND P1, PT, R11, -0x1, PT ;  /* 0xffffffff0b00780c */ /* 0x000fda0003f24270 */
[----:B------:R-:W-:Y:S05]  /*48e0*/  @P1 BRA `(.L_x_1675) ;  /* 0x0000000000241947 */ /* 0x000fea0003800000 */
[----:B------:R-:W-:Y:S01]  /*48f0*/  ULDC UR6, c[0x0][0x9e4] ;  /* 0x0002790000067ab9 */ /* 0x000fe20000000800 */
[----:B------:R-:W-:Y:S02]  /*4900*/  LOP3.LUT R11, RZ, R11, RZ, 0x33, !PT ;  /* 0x0000000bff0b7212 */ /* 0x000fe400078e33ff */
[----:B------:R-:W-:-:S04]  /*4910*/  MOV R39, UR6 ;  /* 0x0000000600277c02 */ /* 0x000fc80008000f00 */
[----:B------:R-:W-:-:S13]  /*4920*/  ISETP.NE.AND P1, PT, R39, 0x1, PT ;  /* 0x000000012700780c */ /* 0x000fda0003f25270 */
[----:B------:R-:W0:Y:S02]  /*4930*/  @P1 LDC.64 R56, c[0x0][0x9e8] ;  /* 0x00027a00ff381b82 */ /* 0x000e240000000a00 */
[----:B0-----:R-:W-:-:S05]  /*4940*/  @P1 IMAD.HI.U32 R6, R11, R56, RZ ;  /* 0x000000380b061227 */ /* 0x001fca00078e00ff */
[----:B------:R-:W-:-:S04]  /*4950*/  @P1 SHF.R.U32.HI R11, RZ, R57, R6 ;  /* 0x00000039ff0b1219 */ /* 0x000fc80000011606 */
[----:B------:R-:W-:Y:S01]  /*4960*/  LOP3.LUT R11, RZ, R11, RZ, 0x33, !PT ;  /* 0x0000000bff0b7212 */ /* 0x000fe200078e33ff */
[----:B------:R-:W-:Y:S06]  /*4970*/  BRA `(.L_x_1676) ;  /* 0x0000000000187947 */ /* 0x000fec0003800000 */
.L_x_1675:
[----:B------:R-:W-:Y:S02]  /*4980*/  ULDC UR6, c[0x0][0x9e4] ;  /* 0x0002790000067ab9 */ /* 0x000fe40000000800 */
[----:B------:R-:W-:-:S05]  /*4990*/  IMAD.U32 R39, RZ, RZ, UR6 ;  /* 0x00000006ff277e24 */ /* 0x000fca000f8e00ff */
[----:B------:R-:W-:-:S13]  /*49a0*/  ISETP.NE.AND P1, PT, R39, 0x1, PT ;  /* 0x000000012700780c */ /* 0x000fda0003f25270 */
[----:B------:R-:W0:Y:S02]  /*49b0*/  @P1 LDC.64 R56, c[0x0][0x9e8] ;  /* 0x00027a00ff381b82 */ /* 0x000e240000000a00 */
[----:B0-----:R-:W-:-:S05]  /*49c0*/  @P1 IMAD.HI.U32 R6, R11, R56, RZ ;  /* 0x000000380b061227 */ /* 0x001fca00078e00ff */
[----:B------:R-:W-:-:S07]  /*49d0*/  @P1 SHF.R.U32.HI R11, RZ, R57, R6 ;  /* 0x00000039ff0b1219 */ /* 0x000fce0000011606 */
.L_x_1676:
[----:B------:R-:W-:Y:S05]  /*49e0*/  BSYNC B0 ;  /* 0x0000000000007941 */ /* 0x000fea0003800000 */
.L_x_1674:
[----:B------:R-:W-:-:S04]  /*49f0*/  IMAD R11, R11, R39, -R30 ;  /* 0x000000270b0b7224 */ /* 0x000fc800078e0a1e */
[----:B------:R-:W-:-:S05]  /*4a00*/  IMAD.IADD R6, R11, 0x1, -R2 ;  /* 0x000000010b067824 */ /* 0x000fca00078e0a02 */
[----:B------:R-:W-:Y:S02]  /*4a10*/  VIADDMNMX R3, R6, R39, R3, PT ;  /* 0x0000002706037246 */ /* 0x000fe40003800103 */
[----:B------:R-:W-:-:S07]  /*4a20*/  VIMNMX R5, R5, R6, !PT ;  /* 0x0000000605057248 */ /* 0x000fce0007fe0100 */
.L_x_1673:
[C---:B------:R-:W-:Y:S01]  /*4a30*/  ISETP.GE.AND P2, PT, R38.reuse, 0x9, PT ;  /* 0x000000092600780c */ /* 0x040fe20003f46270 */
[----:B------:R-:W0:Y:S01]  /*4a40*/  SHFL.IDX PT, R4, R4, 0x1, 0x1c1f ;  /* 0x003c1f0004047f89 */ /* 0x000e2200000e0000 */
[C---:B------:R-:W-:Y:S01]  /*4a50*/  ISETP.GE.AND P1, PT, R38.reuse, 0x2, PT ;  /* 0x000000022600780c */ /* 0x040fe20003f26270 */
[----:B------:R-:W-:Y:S01]  /*4a60*/  UISETP.NE.AND UP0, UPT, UR50, URZ, UPT ;  /* 0x0000003f3200728c */ /* 0x000fe2000bf05270 */
[C---:B------:R-:W-:Y:S02]  /*4a70*/  ISETP.GT.AND P3, PT, R5.reuse, 0x8, !P2 ;  /* 0x000000080500780c */ /* 0x040fe40005764270 */
[----:B------:R-:W-:Y:S02]  /*4a80*/  ISETP.GT.AND P4, PT, R5, 0x1, !P1 ;  /* 0x000000010500780c */ /* 0x000fe40004f84270 */
[----:B------:R-:W-:Y:S02]  /*4a90*/  ISETP.LT.OR P3, PT, R3, 0x9, P3 ;  /* 0x000000090300780c */ /* 0x000fe40001f61670 */
[----:B------:R-:W-:-:S02]  /*4aa0*/  ISETP.GE.AND P5, PT, R38, 0x11, PT ;  /* 0x000000112600780c */ /* 0x000fc40003fa6270 */
[----:B------:R-:W-:Y:S02]  /*4ab0*/  FSEL R58, R28, -INF , !P3 ;  /* 0xff8000001c3a7808 */ /* 0x000fe40005800000 */
[----:B------:R-:W-:Y:S02]  /*4ac0*/  ISETP.LT.OR P4, PT, R3, 0x2, P4 ;  /* 0x000000020300780c */ /* 0x000fe40002781670 */
[----:B------:R-:W-:Y:S02]  /*4ad0*/  ISETP.GT.AND P3, PT, R5, 0x10, !P5 ;  /* 0x000000100500780c */ /* 0x000fe40006f64270 */
[----:B------:R-:W-:Y:S02]  /*4ae0*/  ISETP.GE.AND P6, PT, R38, 0xa, PT ;  /* 0x0000000a2600780c */ /* 0x000fe40003fc6270 */
[----:B------:R-:W-:Y:S02]  /*4af0*/  FSEL R56, R25, -INF , !P4 ;  /* 0xff80000019387808 */ /* 0x000fe40006000000 */
[----:B------:R-:W-:-:S02]  /*4b00*/  P2R R39, PR, RZ, 0x20 ;  /* 0x00000020ff277803 */ /* 0x000fc40000000000 */
[----:B------:R-:W-:Y:S01]  /*4b10*/  ISETP.LT.OR P3, PT, R3, 0x11, P3 ;  /* 0x000000110300780c */ /* 0x000fe20001f61670 */
[----:B0-----:R-:W-:Y:S01]  /*4b20*/  IMAD.IADD R6, R35, 0x1, R4 ;  /* 0x0000000123067824 */ /* 0x001fe200078e0204 */
[----:B------:R-:W-:Y:S02]  /*4b30*/  ISETP.GT.AND P4, PT, R5, 0x9, !P6 ;  /* 0x000000090500780c */ /* 0x000fe40007784270 */
[----:B------:R-:W-:Y:S02]  /*4b40*/  ISETP.GE.AND P5, PT, R38, 0x12, PT ;  /* 0x000000122600780c */ /* 0x000fe40003fa6270 */
[----:B------:R-:W-:Y:S02]  /*4b50*/  FSEL R62, R32, -INF , !P3 ;  /* 0xff800000203e7808 */ /* 0x000fe40005800000 */
[----:B------:R-:W-:Y:S02]  /*4b60*/  ISETP.LT.OR P4, PT, R3, 0xa, P4 ;  /* 0x0000000a0300780c */ /* 0x000fe40002781670 */
[----:B------:R-:W-:-:S02]  /*4b70*/  ISETP.GT.AND P3, PT, R5, 0x11, !P5 ;  /* 0x000000110500780c */ /* 0x000fc40006f64270 */
[----:B------:R-:W-:Y:S02]  /*4b80*/  FSEL R60, R29, -INF , !P4 ;  /* 0xff8000001d3c7808 */ /* 0x000fe40006000000 */
[----:B------:R-:W-:Y:S02]  /*4b90*/  ISETP.LT.OR P3, PT, R3, 0x12, P3 ;  /* 0x000000120300780c */ /* 0x000fe40001f61670 */
[----:B------:R-:W-:Y:S02]  /*4ba0*/  ISETP.GE.AND P4, PT, R38, 0x19, PT ;  /* 0x000000192600780c */ /* 0x000fe40003f86270 */
[----:B------:R-:W-:Y:S02]  /*4bb0*/  FSEL R64, R33, -INF , !P3 ;  /* 0xff80000021407808 */ /* 0x000fe40005800000 */
[----:B------:R-:W-:Y:S02]  /*4bc0*/  ISETP.GT.AND P3, PT, R5, 0x18, !P4 ;  /* 0x000000180500780c */ /* 0x000fe40006764270 */
[----:B------:R-:W-:-:S02]  /*4bd0*/  P2R R33, PR, RZ, 0x10 ;  /* 0x00000010ff217803 */ /* 0x000fc40000000000 */
[----:B------:R-:W-:Y:S02]  /*4be0*/  ISETP.LT.OR P3, PT, R3, 0x19, P3 ;  /* 0x000000190300780c */ /* 0x000fe40001f61670 */
[----:B------:R-:W-:Y:S02]  /*4bf0*/  ISETP.GE.AND P4, PT, R38, 0x1a, PT ;  /* 0x0000001a2600780c */ /* 0x000fe40003f86270 */
[----:B------:R-:W-:Y:S02]  /*4c00*/  FSEL R66, R36, -INF , !P3 ;  /* 0xff80000024427808 */ /* 0x000fe40005800000 */
[----:B------:R-:W-:Y:S02]  /*4c10*/  ISETP.GT.AND P3, PT, R5, 0x19, !P4 ;  /* 0x000000190500780c */ /* 0x000fe40006764270 */
[----:B------:R-:W-:Y:S02]  /*4c20*/  P2R R36, PR, RZ, 0x10 ;  /* 0x00000010ff247803 */ /* 0x000fe40000000000 */
[----:B------:R-:W-:-:S02]  /*4c30*/  ISETP.LT.OR P3, PT, R3, 0x1a, P3 ;  /* 0x0000001a0300780c */ /* 0x000fc40001f61670 */
[C---:B------:R-:W-:Y:S02]  /*4c40*/  ISETP.GE.AND P4, PT, R38.reuse, 0x21, PT ;  /* 0x000000212600780c */ /* 0x040fe40003f86270 */
[----:B------:R-:W-:Y:S02]  /*4c50*/  FSEL R68, R37, -INF , !P3 ;  /* 0xff80000025447808 */ /* 0x000fe40005800000 */
[----:B------:R-:W-:Y:S02]  /*4c60*/  ISETP.GT.AND P3, PT, R5, 0x20, !P4 ;  /* 0x000000200500780c */ /* 0x000fe40006764270 */
[----:B------:R-:W-:Y:S02]  /*4c70*/  P2R R37, PR, RZ, 0x10 ;  /* 0x00000010ff257803 */ /* 0x000fe40000000000 */
[----:B------:R-:W-:Y:S02]  /*4c80*/  ISETP.LT.OR P3, PT, R3, 0x21, P3 ;  /* 0x000000210300780c */ /* 0x000fe40001f61670 */
[----:B------:R-:W-:-:S02]  /*4c90*/  ISETP.GE.AND P4, PT, R38, 0x22, PT ;  /* 0x000000222600780c */ /* 0x000fc40003f86270 */
[----:B------:R-:W-:Y:S02]  /*4ca0*/  FSEL R70, R40, -INF , !P3 ;  /* 0xff80000028467808 */ /* 0x000fe40005800000 */
[----:B------:R-:W-:Y:S02]  /*4cb0*/  ISETP.GT.AND P3, PT, R5, 0x21, !P4 ;  /* 0x000000210500780c */ /* 0x000fe40006764270 */
[----:B------:R-:W-:Y:S02]  /*4cc0*/  P2R R40, PR, RZ, 0x10 ;  /* 0x00000010ff287803 */ /* 0x000fe40000000000 */
[----:B------:R-:W-:Y:S02]  /*4cd0*/  ISETP.LT.OR P3, PT, R3, 0x22, P3 ;  /* 0x000000220300780c */ /* 0x000fe40001f61670 */
[----:B------:R-:W-:Y:S02]  /*4ce0*/  ISETP.GE.AND P4, PT, R38, 0x29, PT ;  /* 0x000000292600780c */ /* 0x000fe40003f86270 */
[----:B------:R-:W-:-:S02]  /*4cf0*/  FSEL R72, R41, -INF , !P3 ;  /* 0xff80000029487808 */ /* 0x000fc40005800000 */
[----:B------:R-:W-:Y:S02]  /*4d00*/  ISETP.GT.AND P3, PT, R5, 0x28, !P4 ;  /* 0x000000280500780c */ /* 0x000fe40006764270 */
[----:B------:R-:W-:Y:S02]  /*4d10*/  P2R R41, PR, RZ, 0x10 ;  /* 0x00000010ff297803 */ /* 0x000fe40000000000 */
[----:B------:R-:W-:Y:S02]  /*4d20*/  ISETP.LT.OR P3, PT, R3, 0x29, P3 ;  /* 0x000000290300780c */ /* 0x000fe40001f61670 */
[----:B------:R-:W-:Y:S02]  /*4d30*/  ISETP.GE.AND P4, PT, R38, 0x2a, PT ;  /* 0x0000002a2600780c */ /* 0x000fe40003f86270 */
[----:B------:R-:W-:Y:S02]  /*4d40*/  FSEL R44, R44, -INF , !P3 ;  /* 0xff8000002c2c7808 */ /* 0x000fe40005800000 */
[----:B------:R-:W-:-:S02]  /*4d50*/  ISETP.GT.AND P3, PT, R5, 0x29, !P4 ;  /* 0x000000290500780c */ /* 0x000fc40006764270 */
[----:B------:R-:W-:Y:S02]  /*4d60*/  P2R R59, PR, RZ, 0x10 ;  /* 0x00000010ff3b7803 */ /* 0x000fe40000000000 */
[----:B------:R-:W-:Y:S02]  /*4d70*/  ISETP.LT.OR P3, PT, R3, 0x2a, P3 ;  /* 0x0000002a0300780c */ /* 0x000fe40001f61670 */
[----:B------:R-:W-:Y:S02]  /*4d80*/  P2R R57, PR, RZ, 0x20 ;  /* 0x00000020ff397803 */ /* 0x000fe40000000000 */
[----:B------:R-:W-:Y:S02]  /*4d90*/  FSEL R74, R45, -INF , !P3 ;  /* 0xff8000002d4a7808 */ /* 0x000fe40005800000 */
[----:B------:R-:W-:Y:S02]  /*4da0*/  ISETP.GE.AND P3, PT, R38, 0x31, PT ;  /* 0x000000312600780c */ /* 0x000fe40003f66270 */
[----:B------:R-:W-:-:S02]  /*4db0*/  P2R R25, PR, RZ, 0x40 ;  /* 0x00000040ff197803 */ /* 0x000fc40000000000 */
[----:B------:R-:W-:-:S04]  /*4dc0*/  ISETP.GT.AND P4, PT, R5, 0x30, !P3 ;  /* 0x000000300500780c */ /* 0x000fc80005f84270 */
[----:B------:R-:W-:-:S04]  /*4dd0*/  ISETP.LT.OR P4, PT, R3, 0x31, P4 ;  /* 0x000000310300780c */ /* 0x000fc80002781670 */
[----:B------:R-:W-:Y:S02]  /*4de0*/  FSEL R48, R48, -INF , !P4 ;  /* 0xff80000030307808 */ /* 0x000fe40006000000 */
[----:B------:R-:W-:-:S04]  /*4df0*/  ISETP.GE.AND P4, PT, R38, 0x32, PT ;  /* 0x000000322600780c */ /* 0x000fc80003f86270 */
        /* <DEDUP_REMOVED lines=8> */
[----:B------:R-:W-:Y:S02]  /*4e80*/  P2R R11, PR, RZ, 0x40 ;  /* 0x00000040ff0b7803 */ /* 0x000fe40000000000 */
[----:B------:R-:W-:-:S04]  /*4e90*/  ISETP.GT.AND P6, PT, R5, RZ, !P6 ;  /* 0x000000ff0500720c */ /* 0x000fc800077c4270 */
[----:B------:R-:W-:-:S04]  /*4ea0*/  ISETP.LT.OR P6, PT, R3, 0x1, P6 ;  /* 0x000000010300780c */ /* 0x000fc800037c1670 */
[----:B------:R-:W-:Y:S02]  /*4eb0*/  FSEL R32, R24, -INF , !P6 ;  /* 0xff80000018207808 */ /* 0x000fe40007000000 */
[----:B------:R-:W-:-:S04]  /*4ec0*/  ISETP.GE.AND P6, PT, R38, 0x3a, PT ;  /* 0x0000003a2600780c */ /* 0x000fc80003fc6270 */
[----:B------:R-:W-:Y:S02]  /*4ed0*/  P2R R38, PR, RZ, 0x40 ;  /* 0x00000040ff267803 */ /* 0x000fe40000000000 */
[----:B------:R-:W-:-:S04]  /*4ee0*/  ISETP.GT.AND P6, PT, R5, 0x39, !P6 ;  /* 0x000000390500780c */ /* 0x000fc800077c4270 */
[----:B------:R-:W-:Y:S02]  /*4ef0*/  ISETP.LT.OR P6, PT, R3, 0x3a, P6 ;  /* 0x0000003a0300780c */ /* 0x000fe400037c1670 */
[----:B------:R-:W-:Y:S02]  /*4f00*/  VIADDMNMX R3, R4, R34, R31, PT ;  /* 0x0000002204037246 */ /* 0x000fe4000380011f */
[----:B------:R-:W-:Y:S02]  /*4f10*/  FSEL R78, R53, -INF , !P6 ;  /* 0xff800000354e7808 */ /* 0x000fe40007000000 */
[----:B------:R-:W-:-:S13]  /*4f20*/  PLOP3.LUT P6, PT, PT, PT, UP0, 0x40, 0x0 ;  /* 0x000000000000781c */ /* 0x000fda0003fce808 */
[----:B------:R-:W-:Y:S05]  /*4f30*/  @P6 BRA `(.L_x_1677) ;  /* 0x0000000000646947 */ /* 0x000fea0003800000 */
[----:B------:R-:W-:Y:S01]  /*4f40*/  IMAD R5, R9, UR49, R4 ;  /* 0x0000003109057c24 */ /* 0x000fe2000f8e0204 */
[----:B------:R-:W-:Y:S03]  /*4f50*/  BSSY B0, `(.L_x_1678) ;  /* 0x0000013000007945 */ /* 0x000fe60003800000 */
[----:B------:R-:W-:-:S05]  /*4f60*/  IMAD.IADD R5, R5, 0x1, -R12 ;  /* 0x0000000105057824 */ /* 0x000fca00078e0a0c */
[----:B------:R-:W-:-:S13]  /*4f70*/  ISETP.GT.AND P6, PT, R5, -0x1, PT ;  /* 0xffffffff0500780c */ /* 0x000fda0003fc4270 */
[----:B------:R-:W-:Y:S05]  /*4f80*/  @P6 BRA `(.L_x_1679) ;  /* 0x0000000000246947 */ /* 0x000fea0003800000 */
[----:B------:R-:W-:Y:S01]  /*4f90*/  ULDC UR6, c[0x0][0x9e4] ;  /* 0x0002790000067ab9 */ /* 0x000fe20000000800 */
[----:B------:R-:W-:Y:S01]  /*4fa0*/  LOP3.LUT R5, RZ, R5, RZ, 0x33, !PT ;  /* 0x00000005ff057212 */ /* 0x000fe200078e33ff */
[----:B------:R-:W-:-:S05]  /*4fb0*/  IMAD.U32 R24, RZ, RZ, UR6 ;  /* 0x00000006ff187e24 */ /* 0x000fca000f8e00ff */
[----:B------:R-:W-:-:S13]  /*4fc0*/  ISETP.NE.AND P6, PT, R24, 0x1, PT ;  /* 0x000000011800780c */ /* 0x000fda0003fc5270 */
[----:B------:R-:W0:Y:S02]  /*4fd0*/  @P6 LDC.64 R28, c[0x0][0x9e8] ;  /* 0x00027a00ff1c6b82 */ /* 0x000e240000000a00 */
[----:B0-----:R-:W-:-:S05]  /*4fe0*/  @P6 IMAD.HI.U32 R4, R5, R28, RZ ;  /* 0x0000001c05046227 */ /* 0x001fca00078e00ff */
[----:B------:R-:W-:-:S04]  /*4ff0*/  @P6 SHF.R.U32.HI R5, RZ, R29, R4 ;  /* 0x0000001dff056219 */ /* 0x000fc80000011604 */
[----:B------:R-:W-:Y:S01]  /*5000*/  LOP3.LUT R5, RZ, R5, RZ, 0x33, !PT ;  /* 0x00000005ff057212 */ /* 0x000fe200078e33ff */
[----:B------:R-:W-:Y:S06]  /*5010*/  BRA `(.L_x_1680) ;  /* 0x0000000000187947 */ /* 0x000fec0003800000 */
.L_x_1679:
[----:B------:R-:W-:Y:S02]  /*5020*/  ULDC UR6, c[0x0][0x9e4] ;  /* 0x0002790000067ab9 */ /* 0x000fe40000000800 */
[----:B------:R-:W-:-:S04]  /*5030*/  MOV R24, UR6 ;  /* 0x0000000600187c02 */ /* 0x000fc80008000f00 */
[----:B------:R-:W-:-:S13]  /*5040*/  ISETP.NE.AND P6, PT, R24, 0x1, PT ;  /* 0x000000011800780c */ /* 0x000fda0003fc5270 */
[----:B------:R-:W0:Y:S02]  /*5050*/  @P6 LDC.64 R28, c[0x0][0x9e8] ;  /* 0x00027a00ff1c6b82 */ /* 0x000e240000000a00 */
[----:B0-----:R-:W-:-:S05]  /*5060*/  @P6 IMAD.HI.U32 R4, R5, R28, RZ ;  /* 0x0000001c05046227 */ /* 0x001fca00078e00ff */
[----:B------:R-:W-:-:S07]  /*5070*/  @P6 SHF.R.U32.HI R5, RZ, R29, R4 ;  /* 0x0000001dff056219 */ /* 0x000fce0000011604 */
.L_x_1680:
[----:B------:R-:W-:Y:S05]  /*5080*/  BSYNC B0 ;  /* 0x0000000000007941 */ /* 0x000fea0003800000 */
.L_x_1678:
[----:B------:R-:W-:-:S04]  /*5090*/  IMAD R5, R5, R24, -R30 ;  /* 0x0000001805057224 */ /* 0x000fc800078e0a1e */
[----:B------:R-:W-:-:S05]  /*50a0*/  IMAD.IADD R5, R5, 0x1, -R2 ;  /* 0x0000000105057824 */ /* 0x000fca00078e0a02 */
[----:B------:R-:W-:Y:S02]  /*50b0*/  VIADDMNMX R3, R5, R24, R3, PT ;  /* 0x0000001805037246 */ /* 0x000fe40003800103 */
[----:B------:R-:W-:-:S07]  /*50c0*/  VIMNMX R6, R6, R5, !PT ;  /* 0x0000000506067248 */ /* 0x000fce0007fe0100 */
.L_x_1677:
[----:B------:R-:W-:Y:S01]  /*50d0*/  ISETP.GT.AND P1, PT, R6, 0x1, !P1 ;  /* 0x000000010600780c */ /* 0x000fe20004f24270 */
[----:B------:R-:W-:Y:S01]  /*50e0*/  ULDC UR10, c[0x0][0x988] ;  /* 0x00026200000a7ab9 */ /* 0x000fe20000000800 */
[----:B------:R-:W-:Y:S01]  /*50f0*/  BAR.SYNC.DEFER_BLOCKING 0xf, 0x100 ;  /* 0x03c4000000007b1d */ /* 0x000fe20000010000 */
[----:B------:R-:W-:Y:S02]  /*5100*/  ISETP.NE.AND P6, PT, R11, RZ, PT ;  /* 0x000000ff0b00720c */ /* 0x000fe40003fc5270 */
[----:B------:R-:W-:Y:S02]  /*5110*/  ISETP.LT.OR P1, PT, R3, 0x2, P1 ;  /* 0x000000020300780c */ /* 0x000fe40000f21670 */
[----:B------:R-:W-:Y:S02]  /*5120*/  FMNMX.FTZ R5, R32, R56, !PT ;  /* 0x0000003820057209 */ /* 0x000fe40007810000 */
[----:B------:R-:W-:Y:S02]  /*5130*/  FSEL R11, R27, -INF , !P1 ;  /* 0xff8000001b0b7808 */ /* 0x000fe40004800000 */
[----:B------:R-:W-:-:S02]  /*5140*/  ISETP.NE.AND P1, PT, R25, RZ, PT ;  /* 0x000000ff1900720c */ /* 0x000fc40003f25270 */
[----:B------:R-:W-:Y:S02]  /*5150*/  FMNMX.FTZ R5, R58, R5, !PT ;  /* 0x000000053a057209 */ /* 0x000fe40007810000 */
[----:B------:R-:W-:Y:S02]  /*5160*/  ISETP.GT.AND P1, PT, R6, 0x9, !P1 ;  /* 0x000000090600780c */ /* 0x000fe40004f24270 */
[----:B------:R-:W-:Y:S02]  /*5170*/  FMNMX.FTZ R5, R60, R5, !PT ;  /* 0x000000053c057209 */ /* 0x000fe40007810000 */
[----:B------:R-:W-:Y:S02]  /*5180*/  ISETP.LT.OR P1, PT, R3, 0xa, P1 ;  /* 0x0000000a0300780c */ /* 0x000fe40000f21670 */
[----:B------:R-:W-:Y:S02]  /*5190*/  FMNMX.FTZ R5, R62, R5, !PT ;  /* 0x000000053e057209 */ /* 0x000fe40007810000 */
[----:B------:R-:W-:-:S02]  /*51a0*/  FSEL R13, R13, -INF , !P1 ;  /* 0xff8000000d0d7808 */ /* 0x000fc40004800000 */
[----:B------:R-:W-:Y:S02]  /*51b0*/  ISETP.NE.AND P1, PT, R39, RZ, PT ;  /* 0x000000ff2700720c */ /* 0x000fe40003f25270 */
[----:B------:R-:W-:Y:S02]  /*51c0*/  FMNMX.FTZ R5, R64, R5, !PT ;  /* 0x0000000540057209 */ /* 0x000fe40007810000 */
[----:B------:R-:W-:Y:S02]  /*51d0*/  ISETP.GT.AND P1, PT, R6, 0x10, !P1 ;  /* 0x000000100600780c */ /* 0x000fe40004f24270 */
[----:B------:R-:W-:Y:S02]  /*51e0*/  FMNMX.FTZ R5, R66, R5, !PT ;  /* 0x0000000542057209 */ /* 0x000fe40007810000 */
[----:B------:R-:W-:Y:S02]  /*51f0*/  ISETP.LT.OR P1, PT, R3, 0x11, P1 ;  /* 0x000000110300780c */ /* 0x000fe40000f21670 */
[----:B------:R-:W-:-:S02]  /*5200*/  FMNMX.FTZ R5, R68, R5, !PT ;  /* 0x0000000544057209 */ /* 0x000fc40007810000 */
[----:B------:R-:W-:Y:S02]  /*5210*/  FSEL R14, R14, -INF , !P1 ;  /* 0xff8000000e0e7808 */ /* 0x000fe40004800000 */
[----:B------:R-:W-:Y:S02]  /*5220*/  ISETP.NE.AND P1, PT, R57, RZ, PT ;  /* 0x000000ff3900720c */ /* 0x000fe40003f25270 */
[----:B------:R-:W-:Y:S02]  /*5230*/  FMNMX.FTZ R5, R70, R5, !PT ;  /* 0x0000000546057209 */ /* 0x000fe40007810000 */
[----:B------:R-:W-:Y:S02]  /*5240*/  ISETP.GT.AND P1, PT, R6, 0x11, !P1 ;  /* 0x000000110600780c */ /* 0x000fe40004f24270 */
[----:B------:R-:W-:Y:S02]  /*5250*/  FMNMX.FTZ R5, R72, R5, !PT ;  /* 0x0000000548057209 */ /* 0x000fe40007810000 */
[----:B------:R-:W-:-:S02]  /*5260*/  ISETP.LT.OR P1, PT, R3, 0x12, P1 ;  /* 0x000000120300780c */ /* 0x000fc40000f21670 */
[----:B------:R-:W-:Y:S02]  /*5270*/  FMNMX.FTZ R5, R44, R5, !PT ;  /* 0x000000052c057209 */ /* 0x000fe40007810000 */
[----:B------:R-:W-:Y:S02]  /*5280*/  FSEL R15, R15, -INF , !P1 ;  /* 0xff8000000f0f7808 */ /* 0x000fe40004800000 */
[----:B------:R-:W-:Y:S02]  /*5290*/  ISETP.NE.AND P1, PT, R33, RZ, PT ;  /* 0x000000ff2100720c */ /* 0x000fe40003f25270 */
[----:B------:R-:W-:Y:S02]  /*52a0*/  FMNMX.FTZ R5, R74, R5, !PT ;  /* 0x000000054a057209 */ /* 0x000fe40007810000 */
[----:B------:R-:W-:Y:S02]  /*52b0*/  ISETP.GT.AND P1, PT, R6, 0x18, !P1 ;  /* 0x000000180600780c */ /* 0x000fe40004f24270 */
[----:B------:R-:W-:-:S02]  /*52c0*/  FMNMX.FTZ R5, R48, R5, !PT ;  /* 0x0000000530057209 */ /* 0x000fc40007810000 */
[----:B------:R-:W-:Y:S02]  /*52d0*/  ISETP.LT.OR P1, PT, R3, 0x19, P1 ;  /* 0x000000190300780c */ /* 0x000fe40000f21670 */
[----:B------:R-:W-:Y:S02]  /*52e0*/  FMNMX.FTZ R5, R76, R5, !PT ;  /* 0x000000054c057209 */ /* 0x000fe40007810000 */
[----:B----4-:R-:W-:Y:S02]  /*52f0*/  FSEL R20, R20, -INF , !P1 ;  /* 0xff80000014147808 */ /* 0x010fe40004800000 */
[----:B------:R-:W-:Y:S02]  /*5300*/  ISETP.NE.AND P1, PT, R36, RZ, PT ;  /* 0x000000ff2400720c */ /* 0x000fe40003f25270 */
[----:B------:R-:W-:Y:S02]  /*5310*/  FMNMX.FTZ R5, R52, R5, !PT ;  /* 0x0000000534057209 */ /* 0x000fe40007810000 */
[----:B------:R-:W-:-:S02]  /*5320*/  ISETP.GT.AND P1, PT, R6, 0x19, !P1 ;  /* 0x000000190600780c */ /* 0x000fc40004f24270 */
[----:B------:R-:W-:Y:S02]  /*5330*/  FMNMX.FTZ R28, R78, R5, !PT ;  /* 0x000000054e1c7209 */ /* 0x000fe40007810000 */
[----:B------:R-:W-:Y:S02]  /*5340*/  ISETP.LT.OR P1, PT, R3, 0x1a, P1 ;  /* 0x0000001a0300780c */ /* 0x000fe40000f21670 */
[----:B------:R-:W-:Y:S01]  /*5350*/  ISETP.GT.AND P2, PT, R6, 0x8, !P2 ;  /* 0x000000080600780c */ /* 0x000fe20005744270 */
[----:B------:R-:W0:Y:S01]  /*5360*/  SHFL.BFLY PT, R5, R28, 0x2, 0x1f ;  /* 0x0c401f001c057f89 */ /* 0x000e2200000e0000 */
[----:B------:R-:W-:Y:S02]  /*5370*/  FSEL R21, R21, -INF , !P1 ;  /* 0xff80000015157808 */ /* 0x000fe40004800000 */
[----:B------:R-:W-:Y:S02]  /*5380*/  ISETP.NE.AND P1, PT, R37, RZ, PT ;  /* 0x000000ff2500720c */ /* 0x000fe40003f25270 */
[----:B------:R-:W-:-:S02]  /*5390*/  ISETP.LT.OR P2, PT, R3, 0x9, P2 ;  /* 0x000000090300780c */ /* 0x000fc40001741670 */
[----:B------:R-:W-:Y:S02]  /*53a0*/  ISETP.GT.AND P1, PT, R6, 0x20, !P1 ;  /* 0x000000200600780c */ /* 0x000fe40004f24270 */
[----:B------:R-:W-:Y:S02]  /*53b0*/  FSEL R10, R10, -INF , !P2 ;  /* 0xff8000000a0a7808 */ /* 0x000fe40005000000 */
[----:B------:R-:W-:Y:S02]  /*53c0*/  ISETP.LT.OR P1, PT, R3, 0x21, P1 ;  /* 0x000000210300780c */ /* 0x000fe40000f21670 */
[----:B------:R-:W-:Y:S02]  /*53d0*/  ISETP.NE.AND P2, PT, R40, RZ, PT ;  /* 0x000000ff2800720c */ /* 0x000fe40003f45270 */
[----:B------:R-:W-:Y:S02]  /*53e0*/  FSEL R24, R42, -INF , !P1 ;  /* 0xff8000002a187808 */ /* 0x000fe40004800000 */
[----:B------:R-:W-:-:S02]  /*53f0*/  ISETP.GT.AND P1, PT, R6, 0x21, !P2 ;  /* 0x000000210600780c */ /* 0x000fc40005724270 */
[----:B------:R-:W-:Y:S02]  /*5400*/  ISETP.NE.AND P2, PT, R59, RZ, PT ;  /* 0x000000ff3b00720c */ /* 0x000fe40003f45270 */
[----:B------:R-:W-:Y:S02]  /*5410*/  ISETP.LT.OR P1, PT, R3, 0x22, P1 ;  /* 0x000000220300780c */ /* 0x000fe40000f21670 */
[C---:B------:R-:W-:Y:S02]  /*5420*/  ISETP.GT.AND P2, PT, R6.reuse, 0x29, !P2 ;  /* 0x000000290600780c */ /* 0x040fe40005744270 */
[----:B------:R-:W-:Y:S02]  /*5430*/  FSEL R25, R43, -INF , !P1 ;  /* 0xff8000002b197808 */ /* 0x000fe40004800000 */
[----:B------:R-:W-:Y:S02]  /*5440*/  ISETP.GT.AND P1, PT, R6, RZ, !P6 ;  /* 0x000000ff0600720c */ /* 0x000fe40007724270 */
[----:B0-----:R-:W-:-:S02]  /*5450*/  FMNMX.FTZ R29, R28, R5, !PT ;  /* 0x000000051c1d7209 */ /* 0x001fc40007810000 */
[----:B------:R-:W-:Y:S02]  /*5460*/  ISETP.LT.OR P1, PT, R3, 0x1, P1 ;  /* 0x000000010300780c */ /* 0x000fe40000f21670 */
[----:B------:R-:W-:Y:S01]  /*5470*/  ISETP.NE.AND P6, PT, R38, RZ, PT ;  /* 0x000000ff2600720c */ /* 0x000fe20003fc5270 */
[----:B------:R-:W0:Y:S01]  /*5480*/  SHFL.BFLY PT, R30, R29, 0x1, 0x1f ;  /* 0x0c201f001d1e7f89 */ /* 0x000e2200000e0000 */
[----:B------:R-:W-:Y:S02]  /*5490*/  FSEL R4, R26, -INF , !P1 ;  /* 0xff8000001a047808 */ /* 0x000fe40004800000 */
[----:B------:R-:W-:Y:S02]  /*54a0*/  ISETP.NE.AND P1, PT, R41, RZ, PT ;  /* 0x000000ff2900720c */ /* 0x000fe40003f25270 */
[----:B------:R-:W-:Y:S02]  /*54b0*/  FMNMX.FTZ R5, R4, R11, !PT ;  /* 0x0000000b04057209 */ /* 0x000fe40007810000 */
[----:B------:R-:W-:-:S02]  /*54c0*/  ISETP.GT.AND P1, PT, R6, 0x28, !P1 ;  /* 0x000000280600780c */ /* 0x000fc40004f24270 */
[----:B------:R-:W-:Y:S02]  /*54d0*/  FMNMX.FTZ R26, R10, R5, !PT ;  /* 0x000000050a1a7209 */ /* 0x000fe40007810000 */
[----:B------:R-:W-:Y:S02]  /*54e0*/  ISETP.LT.OR P1, PT, R3, 0x29, P1 ;  /* 0x000000290300780c */ /* 0x000fe40000f21670 */
[----:B------:R-:W-:Y:S02]  /*54f0*/  FMNMX.FTZ R5, R13, R26, !PT ;  /* 0x0000001a0d057209 */ /* 0x000fe40007810000 */
[----:B------:R-:W-:Y:S02]  /*5500*/  ISETP.GT.AND P3, PT, R6, 0x30, !P3 ;  /* 0x000000300600780c */ /* 0x000fe40005f64270 */
[----:B------:R-:W-:Y:S02]  /*5510*/  FMNMX.FTZ R26, R14, R5, !PT ;  /* 0x000000050e1a7209 */ /* 0x000fe40007810000 */
[----:B------:R-:W-:-:S02]  /*5520*/  ISETP.LT.OR P2, PT, R3, 0x2a, P2 ;  /* 0x0000002a0300780c */ /* 0x000fc40001741670 */
[----:B------:R-:W-:Y:S02]  /*5530*/  FMNMX.FTZ R27, R15, R26, !PT ;  /* 0x0000001a0f1b7209 */ /* 0x000fe40007810000 */
[----:B------:R-:W-:Y:S02]  /*5540*/  FSEL R26, R46, -INF , !P1 ;  /* 0xff8000002e1a7808 */ /* 0x000fe40004800000 */
[----:B------:R-:W-:Y:S02]  /*5550*/  FMNMX.FTZ R28, R20, R27, !PT ;  /* 0x0000001b141c7209 */ /* 0x000fe40007810000 */
[----:B0-----:R-:W-:Y:S02]  /*5560*/  FMNMX.FTZ R5, R29, R30, !PT ;  /* 0x0000001e1d057209 */ /* 0x001fe40007810000 */
[----:B------:R-:W-:Y:S02]  /*5570*/  FMNMX.FTZ R27, R21, R28, !PT ;  /* 0x0000001c151b7209 */ /* 0x000fe40007810000 */
[C---:B------:R-:W-:Y:S01]  /*5580*/  FSETP.NEU.FTZ.AND P1, PT, R5.reuse, -INF , PT ;  /* 0xff8000000500780b */ /* 0x040fe20003f3d000 */
[----:B------:R-:W-:Y:S01]  /*5590*/  FMUL.FTZ R29, R5, UR10 ;  /* 0x0000000a051d7c20 */ /* 0x000fe20008410000 */
[----:B------:R-:W-:-:S02]  /*55a0*/  FMNMX.FTZ R28, R24, R27, !PT ;  /* 0x0000001b181c7209 */ /* 0x000fc40007810000 */
[C---:B------:R-:W-:Y:S02]  /*55b0*/  ISETP.GT.AND P4, PT, R6.reuse, 0x31, !P4 ;  /* 0x000000310600780c */ /* 0x040fe40006784270 */
[----:B------:R-:W-:Y:S02]  /*55c0*/  FSEL R33, R29, RZ, P1 ;  /* 0x000000ff1d217208 */ /* 0x000fe40000800000 */
[----:B------:R-:W-:Y:S02]  /*55d0*/  FMNMX.FTZ R29, R25, R28, !PT ;  /* 0x0000001c191d7209 */ /* 0x000fe40007810000 */
[----:B------:R-:W-:Y:S01]  /*55e0*/  ISETP.GT.AND P5, PT, R6, 0x38, !P5 ;  /* 0x000000380600780c */ /* 0x000fe20006fa4270 */
[--C-:B------:R-:W-:Y:S01]  /*55f0*/  FFMA.FTZ R32, R32, UR10, -R33.reuse ;  /* 0x0000000a20207c23 */ /* 0x100fe20008010821 */
[----:B------:R-:W-:Y:S01]  /*5600*/  ISETP.GT.AND P1, PT, R6, 0x39, !P6 ;  /* 0x000000390600780c */ /* 0x000fe20007724270 */
[--C-:B------:R-:W-:Y:S01]  /*5610*/  FFMA.FTZ R36, R60, UR10, -R33.reuse ;  /* 0x0000000a3c247c23 */ /* 0x100fe20008010821 */
[----:B------:R-:W-:Y:S01]  /*5620*/  ISETP.LT.OR P3, PT, R3, 0x31, P3 ;  /* 0x000000310300780c */ /* 0x000fe20001f61670 */
[----:B------:R0:W-:Y:S01]  /*5630*/  MUFU.EX2 R156, R32 ;  /* 0x00000020009c7308 */ /* 0x0001e20000000800 */
[----:B------:R-:W-:Y:S01]  /*5640*/  FSEL R27, R47, -INF , !P2 ;  /* 0xff8000002f1b7808 */ /* 0x000fe20005000000 */
[--C-:B------:R-:W-:Y:S01]  /*5650*/  FFMA.FTZ R34, R56, UR10, -R33.reuse ;  /* 0x0000000a38227c23 */ /* 0x100fe20008010821 */
[----:B------:R-:W-:Y:S01]  /*5660*/  FMNMX.FTZ R6, R26, R29, !PT ;  /* 0x0000001d1a067209 */ /* 0x000fe20007810000 */
[--C-:B------:R-:W-:Y:S01]  /*5670*/  FFMA.FTZ R38, R62, UR10, -R33.reuse ;  /* 0x0000000a3e267c23 */ /* 0x100fe20008010821 */
[----:B------:R-:W-:Y:S01]  /*5680*/  ISETP.LT.OR P4, PT, R3, 0x32, P4 ;  /* 0x000000320300780c */ /* 0x000fe20002781670 */
[--C-:B------:R-:W-:Y:S01]  /*5690*/  FFMA.FTZ R40, R66, UR10, -R33.reuse ;  /* 0x0000000a42287c23 */ /* 0x100fe20008010821 */
[----:B------:R-:W-:Y:S01]  /*56a0*/  FSEL R28, R50, -INF , !P3 ;  /* 0xff800000321c7808 */ /* 0x000fe20005800000 */
[----:B------:R1:W-:Y:S01]  /*56b0*/  MUFU.EX2 R37, R36 ;  /* 0x0000002400257308 */ /* 0x0003e20000000800 */
[----:B------:R-:W-:Y:S01]  /*56c0*/  FMNMX.FTZ R31, R27, R6, !PT ;  /* 0x000000061b1f7209 */ /* 0x000fe20007810000 */
[--C-:B0-----:R-:W-:Y:S01]  /*56d0*/  FFMA.FTZ R32, R58, UR10, -R33.reuse ;  /* 0x0000000a3a207c23 */ /* 0x101fe20008010821 */
[----:B------:R-:W-:Y:S01]  /*56e0*/  ISETP.LT.OR P5, PT, R3, 0x39, P5 ;  /* 0x000000390300780c */ /* 0x000fe20002fa1670 */
[--C-:B------:R-:W-:Y:S01]  /*56f0*/  FFMA.FTZ R41, R68, UR10, -R33.reuse ;  /* 0x0000000a44297c23 */ /* 0x100fe20008010821 */
[----:B------:R-:W-:Y:S01]  /*5700*/  FSEL R29, R51, -INF , !P4 ;  /* 0xff800000331d7808 */ /* 0x000fe20006000000 */
[--C-:B------:R-:W-:Y:S01]  /*5710*/  FFMA.FTZ R42, R70, UR10, -R33.reuse ;  /* 0x0000000a462a7c23 */ /* 0x100fe20008010821 */
[----:B------:R-:W-:Y:S01]  /*5720*/  FMNMX.FTZ R6, R28, R31, !PT ;  /* 0x0000001f1c067209 */ /* 0x000fe20007810000 */
[----:B------:R-:W-:Y:S01]  /*5730*/  MUFU.EX2 R158, R32 ;  /* 0x00000020009e7308 */ /* 0x000fe20000000800 */
[----:B------:R-:W-:Y:S01]  /*5740*/  ISETP.LT.OR P1, PT, R3, 0x3a, P1 ;  /* 0x0000003a0300780c */ /* 0x000fe20000f21670 */
[--C-:B-1----:R-:W-:Y:S01]  /*5750*/  FFMA.FTZ R36, R72, UR10, -R33.reuse ;  /* 0x0000000a48247c23 */ /* 0x102fe20008010821 */
[----:B------:R-:W-:Y:S01]  /*5760*/  FSEL R3, R54, -INF , !P5 ;  /* 0xff80000036037808 */ /* 0x000fe20006800000 */
[--C-:B------:R-:W-:Y:S01]  /*5770*/  FFMA.FTZ R46, R48, UR10, -R33.reuse ;  /* 0x0000000a302e7c23 */ /* 0x100fe20008010821 */
[----:B------:R-:W-:Y:S01]  /*5780*/  FMNMX.FTZ R6, R29, R6, !PT ;  /* 0x000000061d067209 */ /* 0x000fe20007810000 */
[----:B------:R-:W-:Y:S01]  /*5790*/  FFMA.FTZ R47, R76, UR10, -R33 ;  /* 0x0000000a4c2f7c23 */ /* 0x000fe20008010821 */
[----:B------:R-:W-:Y:S01]  /*57a0*/  FSEL R30, R55, -INF , !P1 ;  /* 0xff800000371e7808 */ /* 0x000fe20004800000 */
[----:B------:R-:W-:Y:S01]  /*57b0*/  MUFU.EX2 R43, R36 ;  /* 0x00000024002b7308 */ /* 0x000fe20000000800 */
[----:B------:R-:W-:-:S04]  /*57c0*/  FMNMX.FTZ R31, R3, R6, !PT ;  /* 0x00000006031f7209 */ /* 0x000fc80007810000 */
[----:B------:R-:W-:-:S03]  /*57d0*/  FMNMX.FTZ R31, R30, R31, !PT ;  /* 0x0000001f1e1f7209 */ /* 0x000fc60007810000 */
[----:B------:R0:W-:Y:S02]  /*57e0*/  MUFU.EX2 R35, R34 ;  /* 0x0000002200237308 */ /* 0x0001e40000000800 */
[----:B------:R-:W1:Y:S06]  /*57f0*/  SHFL.BFLY PT, R6, R31, 0x2, 0x1f ;  /* 0x0c401f001f067f89 */ /* 0x000e6c00000e0000 */
[----:B------:R-:W-:Y:S01]  /*5800*/  MUFU.EX2 R38, R38 ;  /* 0x0000002600267308 */ /* 0x000fe20000000800 */
[----:B0-----:R-:W-:-:S07]  /*5810*/  FFMA.FTZ R34, R64, UR10, -R33 ;  /* 0x0000000a40227c23 */ /* 0x001fce0008010821 */
[----:B------:R0:W2:Y:S08]  /*5820*/  MUFU.EX2 R39, R34 ;  /* 0x0000002200277308 */ /* 0x0000b00000000800 */
[----:B------:R-:W-:Y:S01]  /*5830*/  MUFU.EX2 R40, R40 ;  /* 0x0000002800287308 */ /* 0x000fe20000000800 */
[--C-:B0-----:R-:W-:Y:S01]  /*5840*/  FFMA.FTZ R34, R44, UR10, -R33.reuse ;  /* 0x0000000a2c227c23 */ /* 0x101fe20008010821 */
[----:B-1----:R-:W-:Y:S01]  /*5850*/  FMNMX.FTZ R32, R31, R6, !PT ;  /* 0x000000061f207209 */ /* 0x002fe20007810000 */
[----:B------:R-:W-:-:S04]  /*5860*/  FFMA.FTZ R44, R74, UR10, -R33 ;  /* 0x0000000a4a2c7c23 */ /* 0x000fc80008010821 */
[----:B------:R-:W0:Y:S01]  /*5870*/  SHFL.BFLY PT, R31, R32, 0x1, 0x1f ;  /* 0x0c201f00201f7f89 */ /* 0x000e2200000e0000 */
[----:B------:R-:W-:Y:S01]  /*5880*/  MUFU.EX2 R45, R44 ;  /* 0x0000002c002d7308 */ /* 0x000fe20000000800 */
[----:B--2---:R-:W-:-:S07]  /*5890*/  F2FP.BF16.F32.PACK_AB R160, R39, R38 ;  /* 0x0000002627a0723e */ /* 0x004fce00000010ff */
[----:B------:R-:W1:Y:S08]  /*58a0*/  MUFU.EX2 R41, R41 ;  /* 0x0000002900297308 */ /* 0x000e700000000800 */
[----:B------:R-:W2:Y:S01]  /*58b0*/  MUFU.EX2 R42, R42 ;  /* 0x0000002a002a7308 */ /* 0x000ea20000000800 */
[----:B0-----:R-:W-:Y:S01]  /*58c0*/  FMNMX.FTZ R6, R32, R31, !PT ;  /* 0x0000001f20067209 */ /* 0x001fe20007810000 */
[--C-:B------:R-:W-:Y:S01]  /*58d0*/  FFMA.FTZ R31, R52, UR10, -R33.reuse ;  /* 0x0000000a341f7c23 */ /* 0x100fe20008010821 */
[----:B------:R-:W-:-:S05]  /*58e0*/  FFMA.FTZ R33, R78, UR10, -R33 ;  /* 0x0000000a4e217c23 */ /* 0x000fca0008010821 */
[----:B------:R-:W0:Y:S01]  /*58f0*/  MUFU.EX2 R34, R34 ;  /* 0x0000002200227308 */ /* 0x000e220000000800 */
[C---:B------:R-:W-:Y:S01]  /*5900*/  FSETP.NEU.FTZ.AND P1, PT, R6.reuse, -INF , PT ;  /* 0xff8000000600780b */ /* 0x040fe20003f3d000 */
[----:B------:R-:W-:Y:S01]  /*5910*/  FMUL.FTZ R32, R6, UR10 ;  /* 0x0000000a06207c20 */ /* 0x000fe20008410000 */
[----:B-1----:R-:W-:-:S04]  /*5920*/  F2FP.BF16.F32.PACK_AB R162, R41, R40 ;  /* 0x0000002829a2723e */ /* 0x002fc800000010ff */
[----:B------:R-:W-:Y:S01]  /*5930*/  FSEL R36, R32, RZ, P1 ;  /* 0x000000ff20247208 */ /* 0x000fe20000800000 */
[----:B------:R-:W-:Y:S01]  /*5940*/  MUFU.EX2 R46, R46 ;  /* 0x0000002e002e7308 */ /* 0x000fe20000000800 */
[----:B--2---:R-:W-:-:S03]  /*5950*/  F2FP.BF16.F32.PACK_AB R164, R43, R42 ;  /* 0x0000002a2ba4723e */ /* 0x004fc600000010ff */
        /* <DEDUP_REMOVED lines=13> */
[--C-:B------:R-:W-:Y:S01]  /*5a30*/  FFMA.FTZ R28, R28, UR10, -R36.reuse ;  /* 0x0000000a1c1c7c23 */ /* 0x100fe20008010824 */
[----:B------:R-:W1:Y:S01]  /*5a40*/  MUFU.EX2 R11, R11 ;  /* 0x0000000b000b7308 */ /* 0x000e620000000800 */
[--C-:B------:R-:W-:Y:S01]  /*5a50*/  FFMA.FTZ R29, R29, UR10, -R36.reuse ;  /* 0x0000000a1d1d7c23 */ /* 0x100fe20008010824 */
[--C-:B------:R-:W-:Y:S01]  /*5a60*/  FFMA.FTZ R3, R3, UR10, -R36.reuse ;  /* 0x0000000a03037c23 */ /* 0x100fe20008010824 */
[----:B------:R-:W-:Y:S01]  /*5a70*/  FFMA.FTZ R30, R30, UR10, -R36 ;  /* 0x0000000a1e1e7c23 */ /* 0x000fe20008010824 */
[----:B0-----:R-:W-:-:S04]  /*5a80*/  F2FP.BF16.F32.PACK_AB R166, R45, R34 ;  /* 0x000000222da6723e */ /* 0x001fc800000010ff */
[----:B------:R-:W-:Y:S08]  /*5a90*/  MUFU.EX2 R10, R10 ;  /* 0x0000000a000a7308 */ /* 0x000ff00000000800 */
[----:B------:R-:W0:Y:S01]  /*5aa0*/  MUFU.EX2 R13, R13 ;  /* 0x0000000d000d7308 */ /* 0x000e220000000800 */
[----:B-1----:R-:W-:-:S07]  /*5ab0*/  F2FP.BF16.F32.PACK_AB R157, R11, R4 ;  /* 0x000000040b9d723e */ /* 0x002fce00000010ff */
[----:B------:R1:W-:Y:S08]  /*5ac0*/  MUFU.EX2 R32, R33 ;  /* 0x0000002100207308 */ /* 0x0003f00000000800 */
[----:B------:R-:W2:Y:S01]  /*5ad0*/  MUFU.EX2 R14, R14 ;  /* 0x0000000e000e7308 */ /* 0x000ea20000000800 */
[----:B-1----:R-:W-:Y:S01]  /*5ae0*/  FADD.FTZ R33, R156, R35 ;  /* 0x000000239c217221 */ /* 0x002fe20000010000 */
[----:B------:R-:W-:-:S02]  /*5af0*/  F2FP.BF16.F32.PACK_AB R156, R35, R156 ;  /* 0x0000009c239c723e */ /* 0x000fc400000010ff */
[----:B0-----:R-:W-:Y:S01]  /*5b00*/  F2FP.BF16.F32.PACK_AB R159, R13, R10 ;  /* 0x0000000a0d9f723e */ /* 0x001fe200000010ff */
[----:B------:R-:W-:Y:S01]  /*5b10*/  FADD.FTZ R44, R158, R33 ;  /* 0x000000219e2c7221 */ /* 0x000fe20000010000 */
[----:B------:R-:W-:Y:S01]  /*5b20*/  FADD.FTZ R33, R4, R11 ;  /* 0x0000000b04217221 */ /* 0x000fe20000010000 */
[C---:B------:R-:W-:Y:S01]  /*5b30*/  F2FP.BF16.F32.PACK_AB R158, R37.reuse, R158 ;  /* 0x0000009e259e723e */ /* 0x040fe200000010ff */
[----:B------:R-:W0:Y:S01]  /*5b40*/  MUFU.EX2 R15, R15 ;  /* 0x0000000f000f7308 */ /* 0x000e220000000800 */
[----:B------:R-:W-:Y:S01]  /*5b50*/  FADD.FTZ R49, R37, R44 ;  /* 0x0000002c25317221 */ /* 0x000fe20000010000 */
[----:B------:R-:W-:Y:S02]  /*5b60*/  FADD.FTZ R44, R10, R33 ;  /* 0x000000210a2c7221 */ /* 0x000fe40000010000 */
[----:B------:R1:W-:Y:S01]  /*5b70*/  STSM.16.M88.4 [R18+0x26800], R156 ;  /* 0x0268009c12007844 */ /* 0x0003e20000000200 */
[----:B------:R-:W-:Y:S01]  /*5b80*/  FADD.FTZ R48, R38, R49 ;  /* 0x0000003126307221 */ /* 0x000fe20000010000 */
[----:B------:R-:W-:-:S02]  /*5b90*/  FADD.FTZ R33, R13, R44 ;  /* 0x0000002c0d217221 */ /* 0x000fc40000010000 */
[----:B------:R-:W3:Y:S01]  /*5ba0*/  MUFU.EX2 R20, R20 ;  /* 0x0000001400147308 */ /* 0x000ee20000000800 */
[----:B------:R-:W-:Y:S01]  /*5bb0*/  FADD.FTZ R49, R39, R48 ;  /* 0x0000003027317221 */ /* 0x000fe20000010000 */
[----:B--2---:R-:W-:-:S03]  /*5bc0*/  FADD.FTZ R36, R14, R33 ;  /* 0x000000210e247221 */ /* 0x004fc60000010000 */
[----:B------:R-:W-:-:S03]  /*5bd0*/  FADD.FTZ R44, R40, R49 ;  /* 0x00000031282c7221 */ /* 0x000fc60000010000 */
[----:B------:R-:W2:Y:S01]  /*5be0*/  MUFU.EX2 R21, R21 ;  /* 0x0000001500157308 */ /* 0x000ea20000000800 */
[----:B0-----:R-:W-:Y:S01]  /*5bf0*/  FADD.FTZ R33, R15, R36 ;  /* 0x000000240f217221 */ /* 0x001fe20000010000 */
[----:B------:R-:W-:Y:S01]  /*5c00*/  FADD.FTZ R35, R41, R44 ;  /* 0x0000002c29237221 */ /* 0x000fe20000010000 */
[----:B------:R-:W-:-:S03]  /*5c10*/  F2FP.BF16.F32.PACK_AB R161, R15, R14 ;  /* 0x0000000e0fa1723e */ /* 0x000fc600000010ff */
[----:B------:R-:W-:Y:S02]  /*5c20*/  FADD.FTZ R38, R42, R35 ;  /* 0x000000232a267221 */ /* 0x000fe40000010000 */
[----:B------:R-:W0:Y:S01]  /*5c30*/  MUFU.EX2 R24, R24 ;  /* 0x0000001800187308 */ /* 0x000e220000000800 */
[----:B---3--:R-:W-:Y:S01]  /*5c40*/  FADD.FTZ R36, R20, R33 ;  /* 0x0000002114247221 */ /* 0x008fe20000010000 */
[----:B------:R-:W-:-:S06]  /*5c50*/  FADD.FTZ R35, R43, R38 ;  /* 0x000000262b237221 */ /* 0x000fcc0000010000 */
[----:B------:R-:W3:Y:S01]  /*5c60*/  MUFU.EX2 R25, R25 ;  /* 0x0000001900197308 */ /* 0x000ee20000000800 */
[C---:B--2---:R-:W-:Y:S01]  /*5c70*/  FADD.FTZ R33, R21.reuse, R36 ;  /* 0x0000002415217221 */ /* 0x044fe20000010000 */
[----:B------:R-:W-:-:S05]  /*5c80*/  F2FP.BF16.F32.PACK_AB R163, R21, R20 ;  /* 0x0000001415a3723e */ /* 0x000fca00000010ff */
[----:B------:R1:W-:Y:S01]  /*5c90*/  STSM.16.M88.4 [R19], R160 ;  /* 0x000000a013007844 */ /* 0x0003e20000000200 */
[----:B------:R-:W2:Y:S01]  /*5ca0*/  MUFU.EX2 R26, R26 ;  /* 0x0000001a001a7308 */ /* 0x000ea20000000800 */
[----:B0-----:R-:W-:-:S07]  /*5cb0*/  FADD.FTZ R4, R24, R33 ;  /* 0x0000002118047221 */ /* 0x001fce0000010000 */
[----:B------:R-:W0:Y:S01]  /*5cc0*/  MUFU.EX2 R27, R27 ;  /* 0x0000001b001b7308 */ /* 0x000e220000000800 */
[C---:B---3--:R-:W-:Y:S01]  /*5cd0*/  FADD.FTZ R11, R25.reuse, R4 ;  /* 0x00000004190b7221 */ /* 0x048fe20000010000 */
[----:B------:R-:W-:Y:S01]  /*5ce0*/  FADD.FTZ R4, R34, R35 ;  /* 0x0000002322047221 */ /* 0x000fe20000010000 */
[----:B------:R-:W-:-:S03]  /*5cf0*/  F2FP.BF16.F32.PACK_AB R165, R25, R24 ;  /* 0x0000001819a5723e */ /* 0x000fc600000010ff */
[----:B------:R-:W-:Y:S02]  /*5d00*/  FADD.FTZ R45, R45, R4 ;  /* 0x000000042d2d7221 */ /* 0x000fe40000010000 */
[----:B------:R-:W3:Y:S01]  /*5d10*/  MUFU.EX2 R47, R47 ;  /* 0x0000002f002f7308 */ /* 0x000ee20000000800 */
[----:B--2---:R-:W-:-:S07]  /*5d20*/  FADD.FTZ R10, R26, R11 ;  /* 0x0000000b1a0a7221 */ /* 0x004fce0000010000 */
[----:B------:R-:W-:Y:S01]  /*5d30*/  MUFU.EX2 R28, R28 ;  /* 0x0000001c001c7308 */ /* 0x000fe20000000800 */
[C---:B0-----:R-:W-:Y:S01]  /*5d40*/  F2FP.BF16.F32.PACK_AB R167, R27.reuse, R26 ;  /* 0x0000001a1ba7723e */ /* 0x041fe200000010ff */
[----:B------:R-:W-:-:S04]  /*5d50*/  FADD.FTZ R27, R27, R10 ;  /* 0x0000000a1b1b7221 */ /* 0x000fc80000010000 */
[----:B------:R1:W-:Y:S02]  /*5d60*/  STSM.16.M88.4 [R23], R164 ;  /* 0x000000a417007844 */ /* 0x0003e40000000200 */
[----:B------:R-:W0:Y:S01]  /*5d70*/  MUFU.EX2 R29, R29 ;  /* 0x0000001d001d7308 */ /* 0x000e220000000800 */
[----:B---3--:R-:W-:Y:S01]  /*5d80*/  F2FP.BF16.F32.PACK_AB R168, R47, R46 ;  /* 0x0000002e2fa8723e */ /* 0x008fe200000010ff */
[----:B------:R-:W-:-:S04]  /*5d90*/  FADD.FTZ R46, R46, R45 ;  /* 0x0000002d2e2e7221 */ /* 0x000fc80000010000 */
[----:B------:R-:W-:Y:S02]  /*5da0*/  FADD.FTZ R46, R47, R46 ;  /* 0x0000002e2f2e7221 */ /* 0x000fe40000010000 */
[----:B------:R-:W2:Y:S08]  /*5db0*/  MUFU.EX2 R31, R31 ;  /* 0x0000001f001f7308 */ /* 0x000eb00000000800 */
[----:B------:R-:W3:Y:S01]  /*5dc0*/  MUFU.EX2 R3, R3 ;  /* 0x0000000300037308 */ /* 0x000ee20000000800 */
[----:B0-----:R-:W-:Y:S01]  /*5dd0*/  F2FP.BF16.F32.PACK_AB R169, R29, R28 ;  /* 0x0000001c1da9723e */ /* 0x001fe200000010ff */
[----:B------:R-:W-:-:S04]  /*5de0*/  FADD.FTZ R28, R28, R27 ;  /* 0x0000001b1c1c7221 */ /* 0x000fc80000010000 */
[----:B------:R-:W-:Y:S02]  /*5df0*/  FADD.FTZ R28, R29, R28 ;  /* 0x0000001c1d1c7221 */ /* 0x000fe40000010000 */
[----:B------:R-:W0:Y:S01]  /*5e00*/  MUFU.EX2 R30, R30 ;  /* 0x0000001e001e7308 */ /* 0x000e220000000800 */
[----:B--2---:R-:W-:Y:S01]  /*5e10*/  F2FP.BF16.F32.PACK_AB R170, R32, R31 ;  /* 0x0000001f20aa723e */ /* 0x004fe200000010ff */
[----:B------:R-:W-:Y:S01]  /*5e20*/  FADD.FTZ R31, R31, R46 ;  /* 0x0000002e1f1f7221 */ /* 0x000fe20000010000 */
[----:B---3--:R-:W-:Y:S01]  /*5e30*/  FADD.FTZ R11, R3, R28 ;  /* 0x0000001c030b7221 */ /* 0x008fe20000010000 */
[----:B0-----:R-:W-:Y:S02]  /*5e40*/  F2FP.BF16.F32.PACK_AB R171, R30, R3 ;  /* 0x000000031eab723e */ /* 0x001fe400000010ff */
[----:B------:R-:W-:Y:S01]  /*5e50*/  FADD.FTZ R3, R32, R31 ;  /* 0x0000001f20037221 */ /* 0x000fe20000010000 */
[----:B------:R-:W-:Y:S02]  /*5e60*/  FADD.FTZ R4, R30, R11 ;  /* 0x0000000b1e047221 */ /* 0x000fe40000010000 */
[----:B------:R1:W-:Y:S01]  /*5e70*/  STSM.16.M88.4 [R22], R168 ;  /* 0x000000a816007844 */ /* 0x0003e20000000200 */
[----:B------:R-:W-:Y:S05]  /*5e80*/  @!P0 BRA `(.L_x_1681) ;  /* 0x0000000000048947 */ /* 0x000fea0003800000 */
[----:B------:R-:W-:Y:S01]  /*5e90*/  BPT.TRAP 0x1 ;  /* 0x000000040000795c */ /* 0x000fe20000300000 */
.L_x_1681:
[----:B------:R0:W2:Y:S01]  /*5ea0*/  SYNCS.PHASECHK.TRANS64.TRYWAIT P1, [R7+URZ+0x28c50], R8 ;  /* 0x028c5008070075a7 */ /* 0x0000a2000802017f */
[----:B------:R-:W-:Y:S05]  /*5eb0*/  @!P0 BRA `(.L_x_1682) ;  /* 0x0000000000048947 */ /* 0x000fea0003800000 */
[----:B------:R-:W-:Y:S01]  /*5ec0*/  BPT.TRAP 0x1 ;  /* 0x000000040000795c */ /* 0x000fe20000300000 */
.L_x_1682:
[----:B--2---:R-:W-:Y:S05]  /*5ed0*/  @P1 BRA `(.L_x_1683) ;  /* 0x0000000000081947 */ /* 0x004fea0003800000 */
[----:B------:R-:W2:Y:S02]  /*5ee0*/  SYNCS.PHASECHK.TRANS64.TRYWAIT P1, [R7+URZ+0x28c50], R8 ;  /* 0x028c5008070075a7 */ /* 0x000ea4000802017f */
[----:B--2---:R-:W-:Y:S05]  /*5ef0*/  @!P1 BRA `(.L_x_1684) ;  /* 0x000000ec00d09947 */ /* 0x004fea0003800000 */
.L_x_1683:
        /* <DEDUP_REMOVED lines=34> */
.L_x_1685:
[----:B------:R-:W-:Y:S01]  /*6120*/  UISETP.NE.AND UP1, UPT, UR51, URZ, UPT ;  /* 0x0000003f3300728c */ /* 0x000fe2000bf25270 */
[----:B------:R-:W-:Y:S01]  /*6130*/  R2UR UR11, R7 ;  /* 0x00000000070b72ca */ /* 0x000fe200000e0000 */
[----:B------:R-:W-:Y:S01]  /*6140*/  UISETP.NE.AND UP0, UPT, UR50, URZ, UPT ;  /* 0x0000003f3200728c */ /* 0x000fe2000bf05270 */
[----:B0-2---:R-:W-:Y:S01]  /*6150*/  IMAD R7, R9, UR49, -R12 ;  /* 0x0000003109077c24 */ /* 0x005fe2000f8e0a0c */
[----:B------:R-:W-:-:S04]  /*6160*/  UMOV UR14, UR44 ;  /* 0x0000002c000e7c82 */ /* 0x000fc80008000000 */
[----:B------:R-:W-:-:S03]  /*6170*/  PLOP3.LUT P1, PT, PT, PT, UP0, 0x40, 0x0 ;  /* 0x000000000000781c */ /* 0x000fc60003f2e808 */
[----:B------:R-:W-:Y:S01]  /*6180*/  @UP1 ULDC UR6, c[0x0][0x44c] ;  /* 0x0001130000061ab9 */ /* 0x000fe20000000800 */
[----:B------:R-:W-:Y:S01]  /*6190*/  @UP1 ULDC UR18, c[0x0][0x450] ;  /* 0x0001140000121ab9 */ /* 0x000fe20000000800 */
[----:B------:R-:W-:Y:S02]  /*61a0*/  UIMAD.WIDE.U32 UR6, UR44, UR6, URZ ;  /* 0x000000062c0672a5 */ /* 0x000fe4000f8e003f */
[----:B------:R-:W-:Y:S02]  /*61b0*/  UIADD3 UR11, UR11, 0x28c60, URZ ;  /* 0x00028c600b0b7890 */ /* 0x000fe4000fffe03f */
[----:B------:R-:W-:Y:S02]  /*61c0*/  @UP1 USHF.R.U32.HI UR14, URZ, UR18, UR7 ;  /* 0x000000123f0e1299 */ /* 0x000fe40008011607 */
[----:B------:R-:W-:-:S04]  /*61d0*/  UPRMT UR11, UR40, 0x654, UR11 ;  /* 0x00000654280b7896 */ /* 0x000fc8000800000b */
[----:B------:R-:W-:-:S04]  /*61e0*/  VIADD R7, R7, UR14 ;  /* 0x0000000e07077c36 */ /* 0x000fc80008000000 */
[----:B------:R-:W-:Y:S01]  /*61f0*/  VIADD R8, R7, UR15 ;  /* 0x0000000f07087c36 */ /* 0x000fe20008000000 */
[----:B------:R-:W-:Y:S04]  /*6200*/  SYNCS.ARRIVE.TRANS64.RED.A1T0 RZ, [UR11], RZ ;  /* 0x000000ffffff79a7 */ /* 0x000fe8000810040b */
[----:B------:R-:W-:Y:S01]  /*6210*/  R2UR UR11, R8 ;  /* 0x00000000080b72ca */ /* 0x000fe200000e0000 */
[----:B------:R-:W-:Y:S01]  /*6220*/  VIADD R8, R152, 0xfffffffe ;  /* 0xfffffffe98087836 */ /* 0x000fe20000000000 */
[----:B------:R-:W-:-:S13]  /*6230*/  @P1 BRA `(.L_x_1686) ;  /* 0x0000000000541947 */ /* 0x000fda0003800000 */
[C---:B------:R-:W-:Y:S01]  /*6240*/  ISETP.GT.AND P1, PT, R7.reuse, RZ, PT ;  /* 0x000000ff0700720c */ /* 0x040fe20003f24270 */
[----:B------:R-:W-:-:S05]  /*6250*/  VIADD R10, R7, 0xffffffff ;  /* 0xffffffff070a7836 */ /* 0x000fca0000000000 */
[----:B------:R-:W-:-:S07]  /*6260*/  R2UR UR14, R10 ;  /* 0x000000000a0e72ca */ /* 0x000fce00000e0000 */
[----:B------:R-:W-:Y:S08]  /*6270*/  @P1 BRA `(.L_x_1687) ;  /* 0x0000000000241947 */ /* 0x000ff00003800000 */
[----:B------:R-:W-:Y:S01]  /*6280*/  R2UR UR14, R7 ;  /* 0x00000000070e72ca */ /* 0x000fe200000e0000 */
[----:B------:R-:W-:Y:S02]  /*6290*/  ULDC UR15, c[0x0][0x9e4] ;  /* 0x00027900000f7ab9 */ /* 0x000fe40000000800 */
[----:B------:R-:W-:-:S10]  /*62a0*/  UISETP.NE.AND UP0, UPT, UR15, 0x1, UPT ;  /* 0x000000010f00788c */ /* 0x000fd4000bf05270 */
[----:B------:R-:W-:Y:S01]  /*62b0*/  UIADD3 UR14, -UR14, URZ, URZ ;  /* 0x0000003f0e0e7290 */ /* 0x000fe2000fffe13f */
[----:B------:R-:W-:-:S03]  /*62c0*/  @UP0 ULDC.64 UR18, c[0x0][0x9e8] ;  /* 0x00027a0000120ab9 */ /* 0x000fc60000000a00 */
[----:B------:R-:W-:-:S04]  /*62d0*/  UIMAD.WIDE.U32 UR6, UR14, UR18, URZ ;  /* 0x000000120e0672a5 */ /* 0x000fc8000f8e003f */
[----:B------:R-:W-:-:S04]  /*62e0*/  @UP0 USHF.R.U32.HI UR14, URZ, UR19, UR7 ;  /* 0x000000133f0e0299 */ /* 0x000fc80008011607 */
[----:B------:R-:W-:Y:S01]  /*62f0*/  ULOP3.LUT UR14, URZ, UR14, URZ, 0x33, !UPT ;  /* 0x0000000e3f0e7292 */ /* 0x000fe2000f8e333f */
[----:B------:R-:W-:Y:S11]  /*6300*/  BRA `(.L_x_1688) ;  /* 0x0000000000147947 */ /* 0x000ff60003800000 */
.L_x_1687:
[----:B------:R-:W-:Y:S02]  /*6310*/  ULDC UR15, c[0x0][0x9e4] ;  /* 0x00027900000f7ab9 */ /* 0x000fe40000000800 */
[----:B------:R-:W-:-:S11]  /*6320*/  UISETP.NE.AND UP0, UPT, UR15, 0x1, UPT ;  /* 0x000000010f00788c */ /* 0x000fd6000bf05270 */
[----:B------:R-:W-:Y:S02]  /*6330*/  @UP0 ULDC.64 UR18, c[0x0][0x9e8] ;  /* 0x00027a0000120ab9 */ /* 0x000fe40000000a00 */
[----:B------:R-:W-:-:S04]  /*6340*/  UIMAD.WIDE.U32 UR6, UR14, UR18, URZ ;  /* 0x000000120e0672a5 */ /* 0x000fc8000f8e003f */
[----:B------:R-:W-:-:S12]  /*6350*/  @UP0 USHF.R.U32.HI UR14, URZ, UR19, UR7 ;  /* 0x000000133f0e0299 */ /* 0x000fd80008011607 */
.L_x_1688:
[----:B------:R-:W-:-:S04]  /*6360*/  UIMAD UR14, UR14, UR15, UR15 ;  /* 0x0000000f0e0e72a4 */ /* 0x000fc8000f8e020f */
[----:B------:R-:W-:-:S04]  /*6370*/  UISETP.LT.AND UP0, UPT, UR11, UR14, UPT ;  /* 0x0000000e0b00728c */ /* 0x000fc8000bf01270 */
[----:B------:R-:W-:-:S12]  /*6380*/  USEL UR11, UR11, UR14, UP0 ;  /* 0x0000000e0b0b7287 */ /* 0x000fd80008000000 */
.L_x_1686:
[----:B------:R-:W-:-:S04]  /*6390*/  USHF.R.S32.HI UR6, URZ, 0x1f, UR11 ;  /* 0x0000001f3f067899 */ /* 0x000fc8000801140b */
[----:B------:R-:W-:-:S04]  /*63a0*/  ULEA.HI UR6, UR6, UR11, URZ, 0x6 ;  /* 0x0000000b06067291 */ /* 0x000fc8000f8f303f */
[----:B------:R-:W-:-:S04]  /*63b0*/  USHF.R.S32.HI UR6, URZ, 0x6, UR6 ;  /* 0x000000063f067899 */ /* 0x000fc80008011406 */
[----:B------:R-:W-:-:S04]  /*63c0*/  UISETP.LT.AND UP0, UPT, UR47, UR6, UPT ;  /* 0x000000062f00728c */ /* 0x000fc8000bf01270 */
[----:B------:R-:W-:-:S06]  /*63d0*/  USEL UR20, UR47, UR6, !UP0 ;  /* 0x000000062f147287 */ /* 0x000fcc000c000000 */
[----:B------:R-:W-:-:S13]  /*63e0*/  ISETP.GE.AND P1, PT, R8, UR20, PT ;  /* 0x0000001408007c0c */ /* 0x000fda000bf26270 */
[----:B------:R-:W-:Y:S05]  /*63f0*/  @!P1 BRA `(.L_x_1689) ;  /* 0x0000002800109947 */ /* 0x000fea0003800000 */
[----:B------:R-:W-:Y:S01]  /*6400*/  MOV R14, R6 ;  /* 0x00000006000e7202 */ /* 0x000fe20000000f00 */
[----:B------:R-:W-:Y:S01]  /*6410*/  IMAD.MOV.U32 R13, RZ, RZ, R5 ;  /* 0x000000ffff0d7224 */ /* 0x000fe200078e0005 */
[----:B------:R-:W-:Y:S01]  /*6420*/  UMOV UR27, UR38 ;  /* 0x00000026001b7c82 */ /* 0x000fe20008000000 */
[----:B------:R-:W-:Y:S01]  /*6430*/  ULDC UR24, c[0x0][0x9e4] ;  /* 0x0002790000187ab9 */ /* 0x000fe20000000800 */
[----:B------:R-:W-:Y:S01]  /*6440*/  ULDC UR22, c[0x0][0x9dc] ;  /* 0x0002770000167ab9 */ /* 0x000fe20000000800 */
[----:B------:R-:W-:Y:S01]  /*6450*/  ULDC UR25, c[0x0][0x9d8] ;  /* 0x0002760000197ab9 */ /* 0x000fe20000000800 */
[----:B------:R-:W-:Y:S01]  /*6460*/  ULDC UR23, c[0x0][0x988] ;  /* 0x0002620000177ab9 */ /* 0x000fe20000000800 */
[----:B------:R-:W-:-:S05]  /*6470*/  ULDC UR26, c[0x0][0x9e0] ;  /* 0x00027800001a7ab9 */ /* 0x000fca0000000800 */
.L_x_1708:
[----:B------:R-:W-:-:S04]  /*6480*/  UIADD3 UR38, UR27, 0x1, URZ ;  /* 0x000000011b267890 */ /* 0x000fc8000fffe03f */
[----:B------:R-:W-:-:S04]  /*6490*/  UISETP.NE.AND UP0, UPT, UR38, 0x2, UPT ;  /* 0x000000022600788c */ /* 0x000fc8000bf05270 */
[----:B------:R-:W-:Y:S02]  /*64a0*/  USEL UR6, URZ, 0x1, UP0 ;  /* 0x000000013f067887 */ /* 0x000fe40008000000 */
[----:B------:R-:W-:Y:S02]  /*64b0*/  USEL UR38, UR38, URZ, UP0 ;  /* 0x0000003f26267287 */ /* 0x000fe40008000000 */
[----:B------:R-:W-:Y:S01]  /*64c0*/  ULOP3.LUT UR37, UR37, UR6, URZ, 0x3c, !UPT ;  /* 0x0000000625257292 */ /* 0x000fe2000f8e3c3f */
[----:B012---:R-:W-:Y:S11]  /*64d0*/  @!P0 BRA `(.L_x_1690) ;  /* 0x0000000000048947 */ /* 0x007ff60003800000 */
[----:B------:R-:W-:Y:S01]  /*64e0*/  BPT.TRAP 0x1 ;  /* 0x000000040000795c */ /* 0x000fe20000300000 */
.L_x_1690:
[----:B------:R-:W-:Y:S01]  /*64f0*/  ULEA UR21, UR38, UR42, 0x3 ;  /* 0x0000002a26157291 */ /* 0x000fe2000f8e183f */
[----:B------:R-:W-:-:S05]  /*6500*/  IMAD.U32 R7, RZ, RZ, UR37 ;  /* 0x00000025ff077e24 */ /* 0x000fca000f8e00ff */
[----:B------:R-:W-:-:S04]  /*6510*/  SHF.L.U32 R7, R7, 0x1f, RZ ;  /* 0x0000001f07077819 */ /* 0x000fc800000006ff */
[----:B------:R0:W2:Y:S01]  /*6520*/  SYNCS.PHASECHK.TRANS64.TRYWAIT P1, [UR21+0x28c30], R7 ;  /* 0x028c3007ff0075a7 */ /* 0x0000a20008020155 */
[----:B------:R-:W-:Y:S05]  /*6530*/  @!P0 BRA `(.L_x_1691) ;  /* 0x0000000000048947 */ /* 0x000fea0003800000 */
[----:B------:R-:W-:Y:S01]  /*6540*/  BPT.TRAP 0x1 ;  /* 0x000000040000795c */ /* 0x000fe20000300000 */
.L_x_1691:
[----:B--2---:R-:W-:Y:S05]  /*6550*/  @P1 BRA `(.L_x_1692) ;  /* 0x0000000000081947 */ /* 0x004fea0003800000 */
[----:B------:R-:W2:Y:S02]  /*6560*/  SYNCS.PHASECHK.TRANS64.TRYWAIT P1, [UR21+0x28c30], R7 ;  /* 0x028c3007ff0075a7 */ /* 0x000ea40008020155 */
[----:B--2---:R-:W-:Y:S05]  /*6570*/  @!P1 BRA `(.L_x_1693) ;  /* 0x000000e800449947 */ /* 0x004fea0003800000 */
.L_x_1692:
[----:B------:R-:W-:Y:S01]  /*6580*/  R2UR UR18, R0 ;  /* 0x00000000001272ca */ /* 0x000fe200000e0000 */
[----:B-1----:R-:W-:Y:S01]  /*6590*/  WARPGROUP.ARRIVE ;  /* 0x00000000000079c5 */ /* 0x002fe20000000000 */
[----:B------:R-:W-:Y:S01]  /*65a0*/  UMOV UR19, 0x40000040 ;  /* 0x4000004000137882 */ /* 0x000fe20000000000 */
[----:B------:R-:W-:Y:S01]  /*65b0*/  UMOV UR7, 0x40000040 ;  /* 0x4000004000077882 */ /* 0x000fe20000000000 */
[----:B------:R-:W-:Y:S01]  /*65c0*/  UMOV UR11, 0x40000040 ;  /* 0x40000040000b7882 */ /* 0x000fe20000000000 */
[----:B------:R-:W-:-:S08]  /*65d0*/  UMOV UR15, 0x40000040 ;  /* 0x40000040000f7882 */ /* 0x000fd00000000000 */
[----:B------:R-:W-:-:S04]  /*65e0*/  ULEA UR18, UR38, UR18, 0x9 ;  /* 0x0000001226127291 */ /* 0x000fc8000f8e483f */
[----:B------:R-:W-:Y:S02]  /*65f0*/  UIADD3 UR6, UR18, 0x2, URZ ;  /* 0x0000000212067890 */ /* 0x000fe4000fffe03f */
[----:B------:R-:W-:Y:S02]  /*6600*/  UIADD3 UR10, UR18, 0x4, URZ ;  /* 0x00000004120a7890 */ /* 0x000fe4000fffe03f */
[----:B------:R-:W-:Y:S02]  /*6610*/  UIADD3 UR14, UR18, 0x6, URZ ;  /* 0x00000006120e7890 */ /* 0x000fe4000fffe03f */
        /* <DEDUP_REMOVED lines=13> */
.L_x_1694:
[----:B------:R-:W-:Y:S01]  /*66f0*/  UISETP.NE.AND UP1, UPT, UR51, URZ, UPT ;  /* 0x0000003f3300728c */ /* 0x000fe2000bf25270 */
[----:B------:R-:W-:Y:S01]  /*6700*/  FMUL.FTZ R197, R165, UR25 ;  /* 0x00000019a5c57c20 */ /* 0x000fe20008410000 */
[----:B------:R-:W-:Y:S01]  /*6710*/  VIADD R165, R185, UR44 ;  /* 0x0000002cb9a57c36 */ /* 0x000fe20008000000 */
[----:B------:R-:W1:Y:S01]  /*6720*/  LDC R9, c[0x0][0x2f0] ;  /* 0x0000bc00ff097b82 */ /* 0x000e620000000800 */
[----:B------:R-:W-:Y:S01]  /*6730*/  FMUL.FTZ R195, R161, UR25 ;  /* 0x00000019a1c37c20 */ /* 0x000fe20008410000 */
[----:B------:R-:W-:Y:S01]  /*6740*/  FMUL.FTZ R196, R164, UR25 ;  /* 0x00000019a4c47c20 */ /* 0x000fe20008410000 */
[----:B------:R-:W-:Y:S01]  /*6750*/  PLOP3.LUT P1, PT, PT, PT, UP1, 0x80, 0x0 ;  /* 0x000000000000781c */ /* 0x000fe20003f2f018 */
[----:B------:R-:W-:Y:S01]  /*6760*/  FMUL.FTZ R161, R179, UR25 ;  /* 0x00000019b3a17c20 */ /* 0x000fe20008410000 */
[----:B------:R-:W-:Y:S01]  /*6770*/  PLOP3.LUT P2, PT, PT, PT, UP1, 0x80, 0x0 ;  /* 0x000000000000781c */ /* 0x000fe20003f4f018 */
[----:B------:R-:W-:Y:S01]  /*6780*/  IMAD.SHL.U32 R179, R8, 0x40, RZ ;  /* 0x0000004008b37824 */ /* 0x000fe200078e00ff */
[----:B------:R-:W-:Y:S01]  /*6790*/  UISETP.NE.AND UP0, UPT, UR50, URZ, UPT ;  /* 0x0000003f3200728c */ /* 0x000fe2000bf05270 */
[----:B------:R-:W3:Y:S01]  /*67a0*/  LDC R12, c[0x0][0x288] ;  /* 0x0000a200ff0c7b82 */ /* 0x000ee20000000800 */
[----:B------:R-:W-:Y:S01]  /*67b0*/  @UP1 ULDC UR6, c[0x0][0x44c] ;  /* 0x0001130000061ab9 */ /* 0x000fe20000000800 */
[----:B------:R-:W-:Y:S01]  /*67c0*/  FMUL.FTZ R20, R158, UR25 ;  /* 0x000000199e147c20 */ /* 0x000fe20008410000 */
[----:B------:R-:W-:Y:S01]  /*67d0*/  FMUL.FTZ R21, R159, UR25 ;  /* 0x000000199f157c20 */ /* 0x000fe20008410000 */
[----:B------:R-:W-:Y:S01]  /*67e0*/  FMUL.FTZ R191, R152, UR25 ;  /* 0x0000001998bf7c20 */ /* 0x000fe20008410000 */
[----:B------:R-:W-:Y:S01]  /*67f0*/  FMUL.FTZ R5, R153, UR25 ;  /* 0x0000001999057c20 */ /* 0x000fe20008410000 */
[----:B------:R-:W-:Y:S01]  /*6800*/  FMUL.FTZ R158, R174, UR25 ;  /* 0x00000019ae9e7c20 */ /* 0x000fe20008410000 */
[----:B------:R-:W-:Y:S01]  /*6810*/  FMUL.FTZ R159, R175, UR25 ;  /* 0x00000019af9f7c20 */ /* 0x000fe20008410000 */
[----:B------:R-:W-:Y:S01]  /*6820*/  @P1 IMAD.HI.U32 R10, R165, UR6, RZ ;  /* 0x00000006a50a1c27 */ /* 0x000fe2000f8e00ff */
[----:B------:R-:W-:-:S03]  /*6830*/  @UP1 ULDC UR6, c[0x0][0x450] ;  /* 0x0001140000061ab9 */ /* 0x000fc60000000800 */
[----:B--2---:R-:W-:Y:S01]  /*6840*/  FMUL.FTZ R6, R154, UR25 ;  /* 0x000000199a067c20 */ /* 0x004fe20008410000 */
[----:B------:R-:W-:Y:S01]  /*6850*/  FMUL.FTZ R15, R155, UR25 ;  /* 0x000000199b0f7c20 */ /* 0x000fe20008410000 */
[----:B------:R-:W-:Y:S01]  /*6860*/  FMUL.FTZ R193, R156, UR25 ;  /* 0x000000199cc17c20 */ /* 0x000fe20008410000 */
[----:B------:R-:W-:Y:S01]  /*6870*/  @P2 SHF.R.U32.HI R165, RZ, UR6, R10 ;  /* 0x00000006ffa52c19 */ /* 0x000fe2000801160a */
[----:B------:R-:W-:Y:S01]  /*6880*/  UIADD3 UR6, UR21, 0x28c40, URZ ;  /* 0x00028c4015067890 */ /* 0x000fe2000fffe03f */
[----:B------:R-:W-:Y:S01]  /*6890*/  FMUL.FTZ R192, R157, UR25 ;  /* 0x000000199dc07c20 */ /* 0x000fe20008410000 */
[----:B------:R-:W-:Y:S01]  /*68a0*/  FMUL.FTZ R194, R160, UR25 ;  /* 0x00000019a0c27c20 */ /* 0x000fe20008410000 */
[----:B------:R-:W-:Y:S01]  /*68b0*/  FMUL.FTZ R152, R162, UR25 ;  /* 0x00000019a2987c20 */ /* 0x000fe20008410000 */
[----:B------:R-:W2:Y:S01]  /*68c0*/  SHFL.IDX PT, R164, R165, RZ, 0x1c1f ;  /* 0x001c1fffa5a47589 */ /* 0x000ea200000e0000 */
[----:B------:R-:W-:Y:S01]  /*68d0*/  UPRMT UR6, UR40, 0x654, UR6 ;  /* 0x0000065428067896 */ /* 0x000fe20008000006 */
[----:B------:R-:W-:Y:S01]  /*68e0*/  FMUL.FTZ R153, R163, UR25 ;  /* 0x00000019a3997c20 */ /* 0x000fe20008410000 */
[----:B------:R-:W-:Y:S01]  /*68f0*/  FMUL.FTZ R174, R176, UR25 ;  /* 0x00000019b0ae7c20 */ /* 0x000fe20008410000 */
[----:B------:R-:W-:Y:S01]  /*6900*/  FMUL.FTZ R175, R177, UR25 ;  /* 0x00000019b1af7c20 */ /* 0x000fe20008410000 */
[----:B------:R-:W-:Y:S01]  /*6910*/  IADD3 R10, -R2, 0x1, -R179 ;  /* 0x00000001020a7810 */ /* 0x000fe20007ffe9b3 */
        /* <DEDUP_REMOVED lines=13> */
[----:B------:R-:W-:Y:S01]  /*69f0*/  PLOP3.LUT P1, PT, PT, PT, UP0, 0x40, 0x0 ;  /* 0x000000000000781c */ /* 0x000fe20003f2e808 */
[----:B-1----:R-:W-:Y:S01]  /*6a00*/  IMAD R11, R9, UR49, R10 ;  /* 0x00000031090b7c24 */ /* 0x002fe2000f8e020a */
[----:B------:R-:W1:Y:S01]  /*6a10*/  MUFU.TANH R191, R191 ;  /* 0x000000bf00bf7308 */ /* 0x000e620000002400 */
[----:B------:R-:W-:Y:S01]  /*6a20*/  SYNCS.ARRIVE.TRANS64.RED.A1T0 RZ, [UR6], RZ ;  /* 0x000000ffffff79a7 */ /* 0x000fe20008100406 */
[----:B------:R-:W-:Y:S01]  /*6a30*/  ULOP3.LUT UR6, URZ, UR22, URZ, 0x33, !UPT ;  /* 0x000000163f067292 */ /* 0x000fe2000f8e333f */
[----:B---3--:R-:W-:-:S05]  /*6a40*/  IMAD.IADD R11, R11, 0x1, -R12 ;  /* 0x000000010b0b7824 */ /* 0x008fca00078e0a0c */
[----:B------:R-:W3:Y:S01]  /*6a50*/  MUFU.TANH R5, R5 ;  /* 0x0000000500057308 */ /* 0x000ee20000002400 */
[C---:B------:R-:W-:Y:S01]  /*6a60*/  IADD3 R181, R11.reuse, UR26, RZ ;  /* 0x0000001a0bb57c10 */ /* 0x040fe2000fffe0ff */
[----:B------:R-:W-:-:S04]  /*6a70*/  VIADD R183, R11, UR6 ;  /* 0x000000060bb77c36 */ /* 0x000fc80008000000 */
[----:B--2---:R-:W-:Y:S02]  /*6a80*/  IMAD.IADD R178, R181, 0x1, R164 ;  /* 0x00000001b5b27824 */ /* 0x004fe400078e02a4 */
[----:B------:R-:W2:Y:S01]  /*6a90*/  MUFU.TANH R6, R6 ;  /* 0x0000000600067308 */ /* 0x000ea20000002400 */
[----:B------:R-:W-:-:S07]  /*6aa0*/  IMAD.IADD R180, R164, 0x1, R183 ;  /* 0x00000001a4b47824 */ /* 0x000fce00078e02b7 */
[----:B------:R-:W4:Y:S08]  /*6ab0*/  MUFU.TANH R15, R15 ;  /* 0x0000000f000f7308 */ /* 0x000f300000002400 */
        /* <DEDUP_REMOVED lines=27> */
[----:B------:R-:W0:Y:S01]  /*6c70*/  MUFU.TANH R163, R163 ;  /* 0x000000a300a37308 */ /* 0x000e220000002400 */
[----:B-1234-:R-:W-:Y:S05]  /*6c80*/  @P1 BRA `(.L_x_1695) ;  /* 0x00000000005c1947 */ /* 0x01efea0003800000 */
[----:B------:R-:W-:Y:S01]  /*6c90*/  IMAD R11, R9, UR49, R164 ;  /* 0x00000031090b7c24 */ /* 0x000fe2000f8e02a4 */
[----:B------:R-:W-:Y:S03]  /*6ca0*/  BSSY B0, `(.L_x_1696) ;  /* 0x0000011000007945 */ /* 0x000fe60003800000 */
[----:B------:R-:W-:-:S05]  /*6cb0*/  IMAD.IADD R164, R11, 0x1, -R12 ;  /* 0x000000010ba47824 */ /* 0x000fca00078e0a0c */
[----:B------:R-:W-:-:S13]  /*6cc0*/  ISETP.GT.AND P1, PT, R164, -0x1, PT ;  /* 0xffffffffa400780c */ /* 0x000fda0003f24270 */
[----:B------:R-:W-:Y:S05]  /*6cd0*/  @P1 BRA `(.L_x_1697) ;  /* 0x0000000000201947 */ /* 0x000fea0003800000 */
[----:B------:R-:W-:Y:S01]  /*6ce0*/  IMAD.U32 R166, RZ, RZ, UR24 ;  /* 0x00000018ffa67e24 */ /* 0x000fe2000f8e00ff */
[----:B------:R-:W-:-:S04]  /*6cf0*/  LOP3.LUT R167, RZ, R164, RZ, 0x33, !PT ;  /* 0x000000a4ffa77212 */ /* 0x000fc800078e33ff */
[----:B------:R-:W-:-:S13]  /*6d00*/  ISETP.NE.AND P1, PT, R166, 0x1, PT ;  /* 0x00000001a600780c */ /* 0x000fda0003f25270 */
[----:B------:R-:W1:Y:S02]  /*6d10*/  @P1 LDC.64 R10, c[0x0][0x9e8] ;  /* 0x00027a00ff0a1b82 */ /* 0x000e640000000a00 */
[----:B-1----:R-:W-:-:S05]  /*6d20*/  @P1 IMAD.HI.U32 R10, R167, R10, RZ ;  /* 0x0000000aa70a1227 */ /* 0x002fca00078e00ff */
[----:B------:R-:W-:-:S04]  /*6d30*/  @P1 SHF.R.U32.HI R167, RZ, R11, R10 ;  /* 0x0000000bffa71219 */ /* 0x000fc8000001160a */
[----:B------:R-:W-:Y:S01]  /*6d40*/  LOP3.LUT R164, RZ, R167, RZ, 0x33, !PT ;  /* 0x000000a7ffa47212 */ /* 0x000fe200078e33ff */
[----:B------:R-:W-:Y:S06]  /*6d50*/  BRA `(.L_x_1698) ;  /* 0x0000000000147947 */ /* 0x000fec0003800000 */
.L_x_1697:
[----:B------:R-:W-:-:S04]  /*6d60*/  MOV R166, UR24 ;  /* 0x0000001800a67c02 */ /* 0x000fc80008000f00 */
[----:B------:R-:W-:-:S13]  /*6d70*/  ISETP.NE.AND P1, PT, R166, 0x1, PT ;  /* 0x00000001a600780c */ /* 0x000fda0003f25270 */
[----:B------:R-:W1:Y:S02]  /*6d80*/  @P1 LDC.64 R10, c[0x0][0x9e8] ;  /* 0x00027a00ff0a1b82 */ /* 0x000e640000000a00 */
[----:B-1----:R-:W-:-:S05]  /*6d90*/  @P1 IMAD.HI.U32 R10, R164, R10, RZ ;  /* 0x0000000aa40a1227 */ /* 0x002fca00078e00ff */
[----:B------:R-:W-:-:S07]  /*6da0*/  @P1 SHF.R.U32.HI R164, RZ, R11, R10 ;  /* 0x0000000bffa41219 */ /* 0x000fce000001160a */
.L_x_1698:
[----:B------:R-:W-:Y:S05]  /*6db0*/  BSYNC B0 ;  /* 0x0000000000007941 */ /* 0x000fea0003800000 */
.L_x_1696:
[----:B------:R-:W-:-:S04]  /*6dc0*/  IMAD R11, R164, R166, -R179 ;  /* 0x000000a6a40b7224 */ /* 0x000fc800078e0ab3 */
[----:B------:R-:W-:-:S05]  /*6dd0*/  IMAD.IADD R11, R11, 0x1, -R2 ;  /* 0x000000010b0b7824 */ /* 0x000fca00078e0a02 */
[----:B------:R-:W-:Y:S02]  /*6de0*/  VIADDMNMX R178, R11, R166, R178, PT ;  /* 0x000000a60bb27246 */ /* 0x000fe400038001b2 */
[----:B------:R-:W-:-:S07]  /*6df0*/  VIMNMX R180, R180, R11, !PT ;  /* 0x0000000bb4b47248 */ /* 0x000fce0007fe0100 */
.L_x_1695:
[----:B------:R-:W-:Y:S01]  /*6e00*/  ISETP.GT.AND P1, PT, R8, -0x1, PT ;  /* 0xffffffff0800780c */ /* 0x000fe20003f24270 */
[----:B------:R1:W2:Y:S01]  /*6e10*/  SHFL.IDX PT, R10, R165, 0x1, 0x1c1f ;  /* 0x003c1f00a50a7f89 */ /* 0x0002a200000e0000 */
[----:B------:R-:W-:Y:S02]  /*6e20*/  UISETP.NE.AND UP0, UPT, UR50, URZ, UPT ;  /* 0x0000003f3200728c */ /* 0x000fe4000bf05270 */
[C---:B------:R-:W-:Y:S02]  /*6e30*/  ISETP.GT.AND P4, PT, R180.reuse, 0x1, P1 ;  /* 0x00000001b400780c */ /* 0x040fe40000f84270 */
[----:B------:R-:W-:Y:S02]  /*6e40*/  ISETP.GT.AND P5, PT, R180, RZ, P1 ;  /* 0x000000ffb400720c */ /* 0x000fe40000fa4270 */
[C---:B------:R-:W-:Y:S02]  /*6e50*/  ISETP.LT.OR P4, PT, R178.reuse, 0x2, P4 ;  /* 0x00000002b200780c */ /* 0x040fe40002781670 */
[----:B------:R-:W-:-:S02]  /*6e60*/  ISETP.LT.OR P5, PT, R178, 0x1, P5 ;  /* 0x00000001b200780c */ /* 0x000fc40002fa1670 */
[----:B------:R-:W-:Y:S02]  /*6e70*/  FSEL R164, R5, -INF , !P4 ;  /* 0xff80000005a47808 */ /* 0x000fe40006000000 */
[----:B------:R-:W-:Y:S02]  /*6e80*/  ISETP.GT.AND P4, PT, R180, 0x18, P1 ;  /* 0x00000018b400780c */ /* 0x000fe40000f84270 */
[----:B------:R-:W-:Y:S02]  /*6e90*/  FSEL R166, R191, -INF , !P5 ;  /* 0xff800000bfa67808 */ /* 0x000fe40006800000 */
[----:B------:R-:W-:Y:S02]  /*6ea0*/  ISETP.LT.OR P4, PT, R178, 0x19, P4 ;  /* 0x00000019b200780c */ /* 0x000fe40002781670 */
[C---:B------:R-:W-:Y:S02]  /*6eb0*/  ISETP.GT.AND P6, PT, R180.reuse, 0x8, P1 ;  /* 0x00000008b400780c */ /* 0x040fe40000fc4270 */
[----:B------:R-:W-:-:S02]  /*6ec0*/  ISETP.GT.AND P2, PT, R180, 0x9, P1 ;  /* 0x00000009b400780c */ /* 0x000fc40000f44270 */
[C---:B------:R-:W-:Y:S02]  /*6ed0*/  ISETP.GT.AND P3, PT, R180.reuse, 0x10, P1 ;  /* 0x00000010b400780c */ /* 0x040fe40000f64270 */
[----:B------:R-:W-:Y:S02]  /*6ee0*/  ISETP.GT.AND P5, PT, R180, 0x11, P1 ;  /* 0x00000011b400780c */ /* 0x000fe40000fa4270 */
[----:B0-----:R-:W-:Y:S02]  /*6ef0*/  FSEL R168, R196, -INF , !P4 ;  /* 0xff800000c4a87808 */ /* 0x001fe40006000000 */
[----:B------:R-:W-:Y:S02]  /*6f00*/  ISETP.GT.AND P4, PT, R180, 0x29, P1 ;  /* 0x00000029b400780c */ /* 0x000fe40000f84270 */
[C---:B------:R-:W-:Y:S02]  /*6f10*/  ISETP.LT.OR P6, PT, R178.reuse, 0x9, P6 ;  /* 0x00000009b200780c */ /* 0x040fe400037c1670 */
[----:B------:R-:W-:-:S02]  /*6f20*/  ISETP.LT.OR P2, PT, R178, 0xa, P2 ;  /* 0x0000000ab200780c */ /* 0x000fc40001741670 */
[C---:B------:R-:W-:Y:S02]  /*6f30*/  ISETP.LT.OR P3, PT, R178.reuse, 0x11, P3 ;  /* 0x00000011b200780c */ /* 0x040fe40001f61670 */
[C---:B------:R-:W-:Y:S02]  /*6f40*/  ISETP.LT.OR P5, PT, R178.reuse, 0x12, P5 ;  /* 0x00000012b200780c */ /* 0x040fe40002fa1670 */
[----:B------:R-:W-:Y:S02]  /*6f50*/  ISETP.LT.OR P4, PT, R178, 0x2a, P4 ;  /* 0x0000002ab200780c */ /* 0x000fe40002781670 */
[----:B------:R-:W-:Y:S02]  /*6f60*/  FSEL R193, R193, -INF , !P6 ;  /* 0xff800000c1c17808 */ /* 0x000fe40007000000 */
[----:B------:R-:W-:Y:S02]  /*6f70*/  FSEL R192, R192, -INF , !P2 ;  /* 0xff800000c0c07808 */ /* 0x000fe40005000000 */
[----:B-1----:R-:W-:-:S02]  /*6f80*/  FSEL R165, R194, -INF , !P3 ;  /* 0xff800000c2a57808 */ /* 0x002fc40005800000 */
[----:B------:R-:W-:Y:S02]  /*6f90*/  FSEL R167, R195, -INF , !P5 ;  /* 0xff800000c3a77808 */ /* 0x000fe40006800000 */
[C---:B------:R-:W-:Y:S02]  /*6fa0*/  ISETP.GT.AND P6, PT, R180.reuse, 0x19, P1 ;  /* 0x00000019b400780c */ /* 0x040fe40000fc4270 */
[C---:B------:R-:W-:Y:S02]  /*6fb0*/  ISETP.GT.AND P2, PT, R180.reuse, 0x20, P1 ;  /* 0x00000020b400780c */ /* 0x040fe40000f44270 */
[C---:B------:R-:W-:Y:S02]  /*6fc0*/  ISETP.GT.AND P3, PT, R180.reuse, 0x21, P1 ;  /* 0x00000021b400780c */ /* 0x040fe40000f64270 */
[----:B------:R-:W-:Y:S02]  /*6fd0*/  ISETP.GT.AND P5, PT, R180, 0x28, P1 ;  /* 0x00000028b400780c */ /* 0x000fe40000fa4270 */
[----:B------:R-:W-:-:S02]  /*6fe0*/  FSEL R173, R173, -INF , !P4 ;  /* 0xff800000adad7808 */ /* 0x000fc40006000000 */
[----:B------:R-:W-:Y:S02]  /*6ff0*/  PLOP3.LUT P4, PT, PT, PT, UP0, 0x40, 0x0 ;  /* 0x000000000000781c */ /* 0x000fe40003f8e808 */
[C---:B------:R-:W-:Y:S02]  /*7000*/  ISETP.LT.OR P6, PT, R178.reuse, 0x1a, P6 ;  /* 0x0000001ab200780c */ /* 0x040fe400037c1670 */
[C---:B------:R-:W-:Y:S02]  /*7010*/  ISETP.LT.OR P2, PT, R178.reuse, 0x21, P2 ;  /* 0x00000021b200780c */ /* 0x040fe40001741670 */
[C---:B------:R-:W-:Y:S02]  /*7020*/  ISETP.LT.OR P3, PT, R178.reuse, 0x22, P3 ;  /* 0x00000022b200780c */ /* 0x040fe40001f61670 */
[----:B------:R-:W-:Y:S02]  /*7030*/  ISETP.LT.OR P5, PT, R178, 0x29, P5 ;  /* 0x00000029b200780c */ /* 0x000fe40002fa1670 */
[----:B------:R-:W-:-:S02]  /*7040*/  FSEL R169, R197, -INF , !P6 ;  /* 0xff800000c5a97808 */ /* 0x000fc40007000000 */
[----:B------:R-:W-:Y:S02]  /*7050*/  FSEL R170, R198, -INF , !P2 ;  /* 0xff800000c6aa7808 */ /* 0x000fe40005000000 */
[----:B------:R-:W-:Y:S02]  /*7060*/  FSEL R171, R199, -INF , !P3 ;  /* 0xff800000c7ab7808 */ /* 0x000fe40005800000 */
[----:B------:R-:W-:Y:S02]  /*7070*/  FSEL R172, R172, -INF , !P5 ;  /* 0xff800000acac7808 */ /* 0x000fe40006800000 */
[C---:B------:R-:W-:Y:S02]  /*7080*/  ISETP.GT.AND P6, PT, R180.reuse, 0x30, P1 ;  /* 0x00000030b400780c */ /* 0x040fe40000fc4270 */
[C---:B------:R-:W-:Y:S02]  /*7090*/  ISETP.GT.AND P2, PT, R180.reuse, 0x31, P1 ;  /* 0x00000031b400780c */ /* 0x040fe40000f44270 */
[----:B------:R-:W-:-:S02]  /*70a0*/  ISETP.GT.AND P3, PT, R180, 0x38, P1 ;  /* 0x00000038b400780c */ /* 0x000fc40000f64270 */
[----:B------:R-:W-:Y:S01]  /*70b0*/  ISETP.GT.AND P5, PT, R180, 0x39, P1 ;  /* 0x00000039b400780c */ /* 0x000fe20000fa4270 */
[--C-:B--2---:R-:W-:Y:S01]  /*70c0*/  IMAD.IADD R180, R183, 0x1, R10.reuse ;  /* 0x00000001b7b47824 */ /* 0x104fe200078e020a */
[C---:B------:R-:W-:Y:S02]  /*70d0*/  ISETP.LT.OR P6, PT, R178.reuse, 0x31, P6 ;  /* 0x00000031b200780c */ /* 0x040fe400037c1670 */
[C---:B------:R-:W-:Y:S02]  /*70e0*/  ISETP.LT.OR P2, PT, R178.reuse, 0x32, P2 ;  /* 0x00000032b200780c */ /* 0x040fe40001741670 */
[C---:B------:R-:W-:Y:S02]  /*70f0*/  ISETP.LT.OR P3, PT, R178.reuse, 0x39, P3 ;  /* 0x00000039b200780c */ /* 0x040fe40001f61670 */
[----:B------:R-:W-:Y:S01]  /*7100*/  ISETP.LT.OR P5, PT, R178, 0x3a, P5 ;  /* 0x0000003ab200780c */ /* 0x000fe20002fa1670 */
[----:B------:R-:W-:Y:S01]  /*7110*/  IMAD.IADD R178, R181, 0x1, R10 ;  /* 0x00000001b5b27824 */ /* 0x000fe200078e020a */
[----:B------:R-:W-:-:S02]  /*7120*/  FSEL R174, R174, -INF , !P6 ;  /* 0xff800000aeae7808 */ /* 0x000fc40007000000 */
[----:B------:R-:W-:Y:S02]  /*7130*/  FSEL R175, R175, -INF , !P2 ;  /* 0xff800000afaf7808 */ /* 0x000fe40005000000 */
[----:B------:R-:W-:Y:S02]  /*7140*/  FSEL R176, R176, -INF , !P3 ;  /* 0xff800000b0b07808 */ /* 0x000fe40005800000 */
[----:B------:R-:W-:Y:S01]  /*7150*/  FSEL R177, R177, -INF , !P5 ;  /* 0xff800000b1b17808 */ /* 0x000fe20006800000 */
[----:B------:R-:W-:Y:S06]  /*7160*/  @P4 BRA `(.L_x_1699) ;  /* 0x00000000005c4947 */ /* 0x000fec0003800000 */
        /* <DEDUP_REMOVED lines=8> */
[----:B------:R-:W0:Y:S02]  /*71f0*/  @P2 LDC.64 R10, c[0x0][0x9e8] ;  /* 0x00027a00ff0a2b82 */ /* 0x000e240000000a00 */
[----:B0-----:R-:W-:-:S05]  /*7200*/  @P2 IMAD.HI.U32 R10, R5, R10, RZ ;  /* 0x0000000a050a2227 */ /* 0x001fca00078e00ff */
[----:B------:R-:W-:-:S04]  /*7210*/  @P2 SHF.R.U32.HI R5, RZ, R11, R10 ;  /* 0x0000000bff052219 */ /* 0x000fc8000001160a */
[----:B------:R-:W-:Y:S01]  /*7220*/  LOP3.LUT R5, RZ, R5, RZ, 0x33, !PT ;  /* 0x00000005ff057212 */ /* 0x000fe200078e33ff */
[----:B------:R-:W-:Y:S06]  /*7230*/  BRA `(.L_x_1702) ;  /* 0x0000000000147947 */ /* 0x000fec0003800000 */
.L_x_1701:
[----:B------:R-:W-:-:S04]  /*7240*/  MOV R182, UR24 ;  /* 0x0000001800b67c02 */ /* 0x000fc80008000f00 */
[----:B------:R-:W-:-:S13]  /*7250*/  ISETP.NE.AND P2, PT, R182, 0x1, PT ;  /* 0x00000001b600780c */ /* 0x000fda0003f45270 */
[----:B------:R-:W0:Y:S02]  /*7260*/  @P2 LDC.64 R10, c[0x0][0x9e8] ;  /* 0x00027a00ff0a2b82 */ /* 0x000e240000000a00 */
[----:B0-----:R-:W-:-:S05]  /*7270*/  @P2 IMAD.HI.U32 R10, R5, R10, RZ ;  /* 0x0000000a050a2227 */ /* 0x001fca00078e00ff */
[----:B------:R-:W-:-:S07]  /*7280*/  @P2 SHF.R.U32.HI R5, RZ, R11, R10 ;  /* 0x0000000bff052219 */ /* 0x000fce000001160a */
.L_x_1702:
[----:B------:R-:W-:Y:S05]  /*7290*/  BSYNC B0 ;  /* 0x0000000000007941 */ /* 0x000fea0003800000 */
.L_x_1700:
[----:B------:R-:W-:-:S04]  /*72a0*/  IMAD R5, R5, R182, -R179 ;  /* 0x000000b605057224 */ /* 0x000fc800078e0ab3 */
[----:B------:R-:W-:-:S05]  /*72b0*/  IMAD.IADD R5, R5, 0x1, -R2 ;  /* 0x0000000105057824 */ /* 0x000fca00078e0a02 */
[----:B------:R-:W-:Y:S02]  /*72c0*/  VIADDMNMX R178, R5, R182, R178, PT ;  /* 0x000000b605b27246 */ /* 0x000fe400038001b2 */
[----:B------:R-:W-:-:S07]  /*72d0*/  VIMNMX R180, R180, R5, !PT ;  /* 0x00000005b4b47248 */ /* 0x000fce0007fe0100 */
.L_x_1699:
[----:B------:R-:W-:Y:S01]  /*72e0*/  FMNMX.FTZ R5, R166, R13, !PT ;  /* 0x0000000da6057209 */ /* 0x000fe20007810000 */
[----:B------:R-:W-:Y:S01]  /*72f0*/  UMOV UR10, UR23 ;  /* 0x00000017000a7c82 */ /* 0x000fe20008000000 */
[----:B------:R-:W-:Y:S01]  /*7300*/  ISETP.GT.AND P3, PT, R180, RZ, P1 ;  /* 0x000000ffb400720c */ /* 0x000fe20000f64270 */
[----:B------:R-:W-:Y:S01]  /*7310*/  IMAD.MOV R191, RZ, RZ, -R17 ;  /* 0x000000ffffbf7224 */ /* 0x000fe200078e0a11 */
[----:B------:R-:W-:Y:S02]  /*7320*/  FMNMX.FTZ R10, R164, R5, !PT ;  /* 0x00000005a40a7209 */ /* 0x000fe40007810000 */
[----:B------:R-:W-:Y:S02]  /*7330*/  ISETP.GT.AND P4, PT, R180, 0x1, P1 ;  /* 0x00000001b400780c */ /* 0x000fe40000f84270 */
[----:B------:R-:W-:Y:S02]  /*7340*/  FMNMX.FTZ R5, R193, R10, !PT ;  /* 0x0000000ac1057209 */ /* 0x000fe40007810000 */
[----:B------:R-:W-:-:S02]  /*7350*/  ISETP.LT.OR P3, PT, R178, 0x1, P3 ;  /* 0x00000001b200780c */ /* 0x000fc40001f61670 */
[----:B------:R-:W-:Y:S02]  /*7360*/  FMNMX.FTZ R10, R192, R5, !PT ;  /* 0x00000005c00a7209 */ /* 0x000fe40007810000 */
[----:B------:R-:W-:Y:S02]  /*7370*/  ISETP.GT.AND P6, PT, R180, 0x8, P1 ;  /* 0x00000008b400780c */ /* 0x000fe40000fc4270 */
[----:B------:R-:W-:Y:S02]  /*7380*/  FMNMX.FTZ R10, R165, R10, !PT ;  /* 0x0000000aa50a7209 */ /* 0x000fe40007810000 */
[----:B------:R-:W-:Y:S02]  /*7390*/  ISETP.LT.OR P4, PT, R178, 0x2, P4 ;  /* 0x00000002b200780c */ /* 0x000fe40002781670 */
[----:B------:R-:W-:Y:S02]  /*73a0*/  FMNMX.FTZ R5, R167, R10, !PT ;  /* 0x0000000aa7057209 */ /* 0x000fe40007810000 */
[----:B------:R-:W-:-:S02]  /*73b0*/  ISETP.GT.AND P2, PT, R180, 0x9, P1 ;  /* 0x00000009b400780c */ /* 0x000fc40000f44270 */
[----:B------:R-:W-:Y:S02]  /*73c0*/  FMNMX.FTZ R10, R168, R5, !PT ;  /* 0x00000005a80a7209 */ /* 0x000fe40007810000 */
[----:B------:R-:W-:Y:S02]  /*73d0*/  ISETP.LT.OR P6, PT, R178, 0x9, P6 ;  /* 0x00000009b200780c */ /* 0x000fe400037c1670 */
[----:B------:R-:W-:Y:S02]  /*73e0*/  FMNMX.FTZ R5, R169, R10, !PT ;  /* 0x0000000aa9057209 */ /* 0x000fe40007810000 */
[----:B------:R-:W-:Y:S02]  /*73f0*/  FSEL R15, R15, -INF , !P4 ;  /* 0xff8000000f0f7808 */ /* 0x000fe40006000000 */
        /* <DEDUP_REMOVED lines=9> */
[----:B------:R-:W-:Y:S02]  /*7490*/  FSEL R21, R21, -INF , !P2 ;  /* 0xff80000015157808 */ /* 0x000fe40005000000 */
[----:B------:R-:W-:Y:S02]  /*74a0*/  FMNMX.FTZ R5, R175, R10, !PT ;  /* 0x0000000aaf057209 */ /* 0x000fe40007810000 */
[----:B------:R-:W-:Y:S02]  /*74b0*/  ISETP.LT.OR P5, PT, R178, 0x11, P5 ;  /* 0x00000011b200780c */ /* 0x000fe40002fa1670 */
[----:B------:R-:W-:Y:S02]  /*74c0*/  FMNMX.FTZ R10, R176, R5, !PT ;  /* 0x00000005b00a7209 */ /* 0x000fe40007810000 */
[----:B------:R-:W-:-:S02]  /*74d0*/  ISETP.GT.AND P6, PT, R180, 0x18, P1 ;  /* 0x00000018b400780c */ /* 0x000fc40000fc4270 */
[----:B------:R-:W-:Y:S02]  /*74e0*/  FMNMX.FTZ R10, R177, R10, !PT ;  /* 0x0000000ab10a7209 */ /* 0x000fe40007810000 */
[----:B------:R-:W-:Y:S02]  /*74f0*/  ISETP.LT.OR P4, PT, R178, 0x12, P4 ;  /* 0x00000012b200780c */ /* 0x000fe40002781670 */
[----:B------:R-:W-:Y:S01]  /*7500*/  FSEL R152, R152, -INF , !P5 ;  /* 0xff80000098987808 */ /* 0x000fe20006800000 */
[----:B------:R-:W0:Y:S01]  /*7510*/  SHFL.BFLY PT, R5, R10, 0x2, 0x1f ;  /* 0x0c401f000a057f89 */ /* 0x000e2200000e0000 */
[----:B------:R-:W-:Y:S02]  /*7520*/  ISETP.GT.AND P2, PT, R180, 0x19, P1 ;  /* 0x00000019b400780c */ /* 0x000fe40000f44270 */
[----:B------:R-:W-:Y:S02]  /*7530*/  ISETP.LT.OR P6, PT, R178, 0x19, P6 ;  /* 0x00000019b200780c */ /* 0x000fe400037c1670 */
[----:B------:R-:W-:-:S02]  /*7540*/  FSEL R153, R153, -INF , !P4 ;  /* 0xff80000099997808 */ /* 0x000fc40006000000 */
[----:B------:R-:W-:Y:S02]  /*7550*/  ISETP.GT.AND P5, PT, R180, 0x21, P1 ;  /* 0x00000021b400780c */ /* 0x000fe40000fa4270 */
[----:B------:R-:W-:Y:S02]  /*7560*/  FSEL R154, R154, -INF , !P6 ;  /* 0xff8000009a9a7808 */ /* 0x000fe40007000000 */
[C---:B------:R-:W-:Y:S02]  /*7570*/  ISETP.LT.OR P2, PT, R178.reuse, 0x1a, P2 ;  /* 0x0000001ab200780c */ /* 0x040fe40001741670 */
[----:B------:R-:W-:Y:S02]  /*7580*/  ISETP.LT.OR P5, PT, R178, 0x22, P5 ;  /* 0x00000022b200780c */ /* 0x000fe40002fa1670 */
[----:B------:R-:W-:Y:S02]  /*7590*/  FSEL R155, R155, -INF , !P2 ;  /* 0xff8000009b9b7808 */ /* 0x000fe40005000000 */
[----:B------:R-:W-:-:S02]  /*75a0*/  ISETP.GT.AND P4, PT, R180, 0x28, P1 ;  /* 0x00000028b400780c */ /* 0x000fc40000f84270 */
[----:B------:R-:W-:Y:S02]  /*75b0*/  ISETP.GT.AND P6, PT, R180, 0x29, P1 ;  /* 0x00000029b400780c */ /* 0x000fe40000fc4270 */
[----:B------:R-:W-:Y:S02]  /*75c0*/  ISETP.LT.OR P4, PT, R178, 0x29, P4 ;  /* 0x00000029b200780c */ /* 0x000fe40002781670 */
[----:B------:R-:W-:Y:S02]  /*75d0*/  ISETP.GT.AND P2, PT, R180, 0x30, P1 ;  /* 0x00000030b400780c */ /* 0x000fe40000f44270 */
[----:B0-----:R-:W-:Y:S02]  /*75e0*/  FMNMX.FTZ R11, R10, R5, !PT ;  /* 0x000000050a0b7209 */ /* 0x001fe40007810000 */
[----:B------:R-:W-:Y:S02]  /*75f0*/  FSEL R158, R158, -INF , !P4 ;  /* 0xff8000009e9e7808 */ /* 0x000fe40006000000 */
[C---:B------:R-:W-:Y:S01]  /*7600*/  ISETP.LT.OR P6, PT, R178.reuse, 0x2a, P6 ;  /* 0x0000002ab200780c */ /* 0x040fe200037c1670 */
[----:B------:R-:W0:Y:S01]  /*7610*/  SHFL.BFLY PT, R182, R11, 0x1, 0x1f ;  /* 0x0c201f000bb67f89 */ /* 0x000e2200000e0000 */
[----:B------:R-:W-:-:S02]  /*7620*/  ISETP.LT.OR P2, PT, R178, 0x31, P2 ;  /* 0x00000031b200780c */ /* 0x000fc40001741670 */
[----:B------:R-:W-:Y:S02]  /*7630*/  ISETP.GT.AND P4, PT, R180, 0x38, P1 ;  /* 0x00000038b400780c */ /* 0x000fe40000f84270 */
[----:B------:R-:W-:Y:S02]  /*7640*/  FSEL R160, R160, -INF , !P2 ;  /* 0xff800000a0a07808 */ /* 0x000fe40005000000 */
[----:B------:R-:W-:Y:S02]  /*7650*/  ISETP.LT.OR P4, PT, R178, 0x39, P4 ;  /* 0x00000039b200780c */ /* 0x000fe40002781670 */
[----:B0-----:R-:W-:Y:S02]  /*7660*/  FMNMX.FTZ R5, R11, R182, !PT ;  /* 0x000000b60b057209 */ /* 0x001fe40007810000 */
[----:B------:R-:W-:Y:S02]  /*7670*/  FSEL R11, R6, -INF , !P3 ;  /* 0xff800000060b7808 */ /* 0x000fe40005800000 */
[----:B------:R-:W-:Y:S01]  /*7680*/  ISETP.GT.AND P3, PT, R180, 0x20, P1 ;  /* 0x00000020b400780c */ /* 0x000fe20000f64270 */
[----:B------:R-:W-:Y:S01]  /*7690*/  FMUL.FTZ R181, R5, UR10 ;  /* 0x0000000a05b57c20 */ /* 0x000fe20008410000 */
[----:B------:R-:W-:-:S02]  /*76a0*/  FMNMX.FTZ R6, R11, R14, !PT ;  /* 0x0000000e0b067209 */ /* 0x000fc40007810000 */
[----:B------:R-:W-:Y:S02]  /*76b0*/  ISETP.LT.OR P3, PT, R178, 0x21, P3 ;  /* 0x00000021b200780c */ /* 0x000fe40001f61670 */
[----:B------:R-:W-:Y:S02]  /*76c0*/  FMNMX.FTZ R179, R15, R6, !PT ;  /* 0x000000060fb37209 */ /* 0x000fe40007810000 */
[----:B------:R-:W-:Y:S02]  /*76d0*/  FSEL R156, R156, -INF , !P3 ;  /* 0xff8000009c9c7808 */ /* 0x000fe40005800000 */
[----:B------:R-:W-:Y:S02]  /*76e0*/  FMNMX.FTZ R6, R20, R179, !PT ;  /* 0x000000b314067209 */ /* 0x000fe40007810000 */
[----:B------:R-:W-:Y:S02]  /*76f0*/  FSETP.NEU.FTZ.AND P3, PT, R5, -INF , PT ;  /* 0xff8000000500780b */ /* 0x000fe40003f7d000 */
[----:B------:R-:W-:-:S02]  /*7700*/  FMNMX.FTZ R179, R21, R6, !PT ;  /* 0x0000000615b37209 */ /* 0x000fc40007810000 */
[----:B------:R-:W-:Y:S02]  /*7710*/  FSEL R181, R181, RZ, P3 ;  /* 0x000000ffb5b57208 */ /* 0x000fe40001800000 */
[----:B------:R-:W-:-:S03]  /*7720*/  FMNMX.FTZ R6, R152, R179, !PT ;  /* 0x000000b398067209 */ /* 0x000fc60007810000 */
[--C-:B------:R-:W-:Y:S01]  /*7730*/  FFMA.FTZ R10, R166, UR10, -R181.reuse ;  /* 0x0000000aa60a7c23 */ /* 0x100fe200080108b5 */
[----:B------:R-:W-:Y:S01]  /*7740*/  FMNMX.FTZ R179, R153, R6, !PT ;  /* 0x0000000699b37209 */ /* 0x000fe20007810000 */
[--C-:B------:R-:W-:Y:S01]  /*7750*/  FFMA.FTZ R173, R173, UR10, -R181.reuse ;  /* 0x0000000aadad7c23 */ /* 0x100fe200080108b5 */
[----:B------:R-:W-:Y:S01]  /*7760*/  FSEL R166, R162, -INF , !P4 ;  /* 0xff800000a2a67808 */ /* 0x000fe20006000000 */
[----:B------:R-:W-:Y:S01]  /*7770*/  FFMA.FTZ R162, R192, UR10, -R181 ;  /* 0x0000000ac0a27c23 */ /* 0x000fe200080108b5 */
[----:B------:R-:W-:Y:S01]  /*7780*/  FMNMX.FTZ R6, R154, R179, !PT ;  /* 0x000000b39a067209 */ /* 0x000fe20007810000 */
[----:B------:R-:W-:Y:S01]  /*7790*/  MUFU.EX2 R10, R10 ;  /* 0x0000000a000a7308 */ /* 0x000fe20000000800 */
[----:B------:R-:W-:Y:S02]  /*77a0*/  FSEL R179, R157, -INF , !P5 ;  /* 0xff8000009db37808 */ /* 0x000fe40006800000 */
[----:B------:R-:W-:Y:S02]  /*77b0*/  FMNMX.FTZ R157, R155, R6, !PT ;  /* 0x000000069b9d7209 */ /* 0x000fe40007810000 */
[----:B------:R-:W-:-:S02]  /*77c0*/  ISETP.GT.AND P5, PT, R180, 0x31, P1 ;  /* 0x00000031b400780c */ /* 0x000fc40000fa4270 */
[----:B------:R-:W-:Y:S01]  /*77d0*/  FMNMX.FTZ R6, R156, R157, !PT ;  /* 0x0000009d9c067209 */ /* 0x000fe20007810000 */
[--C-:B------:R-:W-:Y:S01]  /*77e0*/  FFMA.FTZ R157, R164, UR10, -R181.reuse ;  /* 0x0000000aa49d7c23 */ /* 0x100fe200080108b5 */
[----:B------:R-:W-:Y:S01]  /*77f0*/  FSEL R164, R159, -INF , !P6 ;  /* 0xff8000009fa47808 */ /* 0x000fe20007000000 */
[----:B------:R-:W-:Y:S01]  /*7800*/  FFMA.FTZ R159, R193, UR10, -R181 ;  /* 0x0000000ac19f7c23 */ /* 0x000fe200080108b5 */
[----:B------:R-:W-:Y:S01]  /*7810*/  FMNMX.FTZ R183, R179, R6, !PT ;  /* 0x00000006b3b77209 */ /* 0x000fe20007810000 */
[----:B------:R-:W-:Y:S01]  /*7820*/  MUFU.EX2 R162, R162 ;  /* 0x000000a200a27308 */ /* 0x000fe20000000800 */
[----:B------:R-:W-:Y:S02]  /*7830*/  ISETP.LT.OR P5, PT, R178, 0x32, P5 ;  /* 0x00000032b200780c */ /* 0x000fe40002fa1670 */
[----:B------:R-:W-:Y:S02]  /*7840*/  FMNMX.FTZ R183, R158, R183, !PT ;  /* 0x000000b79eb77209 */ /* 0x000fe40007810000 */
[----:B------:R-:W-:-:S02]  /*7850*/  ISETP.GT.AND P1, PT, R180, 0x39, P1 ;  /* 0x00000039b400780c */ /* 0x000fc40000f24270 */
[----:B------:R-:W-:Y:S01]  /*7860*/  FMNMX.FTZ R183, R164, R183, !PT ;  /* 0x000000b7a4b77209 */ /* 0x000fe20007810000 */
[----:B------:R-:W-:Y:S01]  /*7870*/  MUFU.EX2 R157, R157 ;  /* 0x0000009d009d7308 */ /* 0x000fe20000000800 */
[----:B------:R-:W-:Y:S02]  /*7880*/  FSEL R161, R161, -INF , !P5 ;  /* 0xff800000a1a17808 */ /* 0x000fe40006800000 */
[----:B------:R-:W-:Y:S02]  /*7890*/  FMNMX.FTZ R6, R160, R183, !PT ;  /* 0x000000b7a0067209 */ /* 0x000fe40007810000 */
[----:B------:R-:W-:Y:S01]  /*78a0*/  ISETP.LT.OR P1, PT, R178, 0x3a, P1 ;  /* 0x0000003ab200780c */ /* 0x000fe20000f21670 */
[--C-:B------:R-:W-:Y:S01]  /*78b0*/  FFMA.FTZ R178, R167, UR10, -R181.reuse ;  /* 0x0000000aa7b27c23 */ /* 0x100fe200080108b5 */
[----:B------:R-:W-:Y:S01]  /*78c0*/  FMNMX.FTZ R183, R161, R6, !PT ;  /* 0x00000006a1b77209 */ /* 0x000fe20007810000 */
[----:B------:R-:W-:Y:S01]  /*78d0*/  MUFU.EX2 R159, R159 ;  /* 0x0000009f009f7308 */ /* 0x000fe20000000800 */
[----:B------:R-:W-:Y:S01]  /*78e0*/  FSEL R180, R163, -INF , !P1 ;  /* 0xff800000a3b47808 */ /* 0x000fe20004800000 */
[--C-:B------:R-:W-:Y:S01]  /*78f0*/  FFMA.FTZ R163, R165, UR10, -R181.reuse ;  /* 0x0000000aa5a37c23 */ /* 0x100fe200080108b5 */
[----:B------:R-:W-:Y:S01]  /*7900*/  FMNMX.FTZ R183, R166, R183, !PT ;  /* 0x000000b7a6b77209 */ /* 0x000fe20007810000 */
[--C-:B------:R-:W-:Y:S01]  /*7910*/  FFMA.FTZ R165, R168, UR10, -R181.reuse ;  /* 0x0000000aa8a57c23 */ /* 0x100fe200080108b5 */
[--C-:B------:R-:W-:Y:S01]  /*7920*/  FFMA.FTZ R168, R169, UR10, -R181.reuse ;  /* 0x0000000aa9a87c23 */ /* 0x100fe200080108b5 */
[--C-:B------:R-:W-:Y:S01]  /*7930*/  FFMA.FTZ R169, R172, UR10, -R181.reuse ;  /* 0x0000000aaca97c23 */ /* 0x100fe200080108b5 */
[----:B------:R-:W-:Y:S01]  /*7940*/  FMNMX.FTZ R183, R180, R183, !PT ;  /* 0x000000b7b4b77209 */ /* 0x000fe20007810000 */
[----:B------:R-:W-:Y:S01]  /*7950*/  MUFU.EX2 R163, R163 ;  /* 0x000000a300a37308 */ /* 0x000fe20000000800 */
[----:B------:R-:W-:Y:S01]  /*7960*/  FSEL R172, R5, RZ, P3 ;  /* 0x000000ff05ac7208 */ /* 0x000fe20001800000 */
[--C-:B------:R-:W-:Y:S01]  /*7970*/  FFMA.FTZ R167, R170, UR10, -R181.reuse ;  /* 0x0000000aaaa77c23 */ /* 0x100fe200080108b5 */
[--C-:B------:R-:W-:Y:S01]  /*7980*/  FFMA.FTZ R170, R171, UR10, -R181.reuse ;  /* 0x0000000aabaa7c23 */ /* 0x100fe200080108b5 */
[----:B------:R-:W0:Y:S01]  /*7990*/  SHFL.BFLY PT, R6, R183, 0x2, 0x1f ;  /* 0x0c401f00b7067f89 */ /* 0x000e2200000e0000 */
[----:B------:R-:W-:Y:S01]  /*79a0*/  FFMA.FTZ R171, R174, UR10, -R181 ;  /* 0x0000000aaeab7c23 */ /* 0x000fe200080108b5 */
[----:B------:R-:W-:Y:S01]  /*79b0*/  FADD.FTZ R13, -R172, R13 ;  /* 0x0000000dac0d7221 */ /* 0x000fe20000010100 */
[--C-:B------:R-:W-:Y:S01]  /*79c0*/  FFMA.FTZ R174, R175, UR10, -R181.reuse ;  /* 0x0000000aafae7c23 */ /* 0x100fe200080108b5 */
[----:B------:R-:W-:Y:S01]  /*79d0*/  MUFU.EX2 R178, R178 ;  /* 0x000000b200b27308 */ /* 0x000fe20000000800 */
[--C-:B------:R-:W-:Y:S01]  /*79e0*/  FFMA.FTZ R175, R176, UR10, -R181.reuse ;  /* 0x0000000ab0af7c23 */ /* 0x100fe200080108b5 */
[----:B------:R-:W-:Y:S01]  /*79f0*/  FMUL.FTZ R13, R13, UR10 ;  /* 0x0000000a0d0d7c20 */ /* 0x000fe20008410000 */
[----:B------:R-:W-:Y:S01]  /*7a00*/  FFMA.FTZ R176, R177, UR10, -R181 ;  /* 0x0000000ab1b07c23 */ /* 0x000fe200080108b5 */
[----:B------:R-:W-:-:S04]  /*7a10*/  ISETP.NE.AND P1, PT, R2, R191, PT ;  /* 0x000000bf0200720c */ /* 0x000fc80003f25270 */
[----:B------:R-:W1:Y:S08]  /*7a20*/  MUFU.EX2 R13, R13 ;  /* 0x0000000d000d7308 */ /* 0x000e700000000800 */
[----:B------:R-:W2:Y:S01]  /*7a30*/  MUFU.EX2 R165, R165 ;  /* 0x000000a500a57308 */ /* 0x000ea20000000800 */
[----:B0-----:R-:W-:-:S07]  /*7a40*/  FMNMX.FTZ R6, R183, R6, !PT ;  /* 0x00000006b7067209 */ /* 0x001fce0007810000 */
[----:B------:R-:W0:Y:S01]  /*7a50*/  MUFU.EX2 R168, R168 ;  /* 0x000000a800a87308 */ /* 0x000e220000000800 */
[----:B------:R-:W3:Y:S01]  /*7a60*/  SHFL.BFLY PT, R183, R6, 0x1, 0x1f ;  /* 0x0c201f0006b77f89 */ /* 0x000ee200000e0000 */
[----:B-1----:R-:W-:Y:S01]  /*7a70*/  FFMA.FTZ R182, R13, R3, R10 ;  /* 0x000000030db67223 */ /* 0x002fe2000001000a */
[-C--:B------:R-:W-:Y:S01]  /*7a80*/  FMUL.FTZ R24, R24, R13.reuse ;  /* 0x0000000d18187220 */ /* 0x080fe20000410000 */
[-C--:B------:R-:W-:Y:S01]  /*7a90*/  FMUL.FTZ R25, R25, R13.reuse ;  /* 0x0000000d19197220 */ /* 0x080fe20000410000 */
[-C--:B------:R-:W-:Y:S01]  /*7aa0*/  FMUL.FTZ R28, R28, R13.reuse ;  /* 0x0000000d1c1c7220 */ /* 0x080fe20000410000 */
[----:B------:R-:W-:Y:S01]  /*7ab0*/  FADD.FTZ R182, R157, R182 ;  /* 0x000000b69db67221 */ /* 0x000fe20000010000 */
[-C--:B------:R-:W-:Y:S01]  /*7ac0*/  FMUL.FTZ R29, R29, R13.reuse ;  /* 0x0000000d1d1d7220 */ /* 0x080fe20000410000 */
[----:B------:R-:W-:Y:S01]  /*7ad0*/  MUFU.EX2 R172, R173 ;  /* 0x000000ad00ac7308 */ /* 0x000fe20000000800 */
[-C--:B------:R-:W-:Y:S01]  /*7ae0*/  FMUL.FTZ R32, R32, R13.reuse ;  /* 0x0000000d20207220 */ /* 0x080fe20000410000 */
[----:B------:R-:W-:Y:S01]  /*7af0*/  FADD.FTZ R177, R159, R182 ;  /* 0x000000b69fb17221 */ /* 0x000fe20000010000 */
[-C--:B------:R-:W-:Y:S01]  /*7b00*/  FMUL.FTZ R33, R33, R13.reuse ;  /* 0x0000000d21217220 */ /* 0x080fe20000410000 */
[-C--:B------:R-:W-:Y:S01]  /*7b10*/  FMUL.FTZ R36, R36, R13.reuse ;  /* 0x0000000d24247220 */ /* 0x080fe20000410000 */
[-C--:B------:R-:W-:Y:S01]  /*7b20*/  FMUL.FTZ R37, R37, R13.reuse ;  /* 0x0000000d25257220 */ /* 0x080fe20000410000 */
[----:B------:R-:W-:Y:S01]  /*7b30*/  FADD.FTZ R182, R162, R177 ;  /* 0x000000b1a2b67221 */ /* 0x000fe20000010000 */
[----:B------:R-:W-:Y:S01]  /*7b40*/  IMAD.U32 R177, RZ, RZ, UR27 ;  /* 0x0000001bffb17e24 */ /* 0x000fe2000f8e00ff */
[----:B------:R1:W-:Y:S01]  /*7b50*/  MUFU.EX2 R173, R175 ;  /* 0x000000af00ad7308 */ /* 0x0003e20000000800 */
[----:B------:R-:W-:Y:S01]  /*7b60*/  FMUL.FTZ R40, R40, R13 ;  /* 0x0000000d28287220 */ /* 0x000fe20000410000 */
[----:B------:R-:W-:Y:S01]  /*7b70*/  FADD.FTZ R181, R163, R182 ;  /* 0x000000b6a3b57221 */ /* 0x000fe20000010000 */
[----:B------:R-:W-:-:S02]  /*7b80*/  @!P1 IMAD R177, R177, 0x40, R16 ;  /* 0x00000040b1b19824 */ /* 0x000fc400078e0210 */
[-C--:B------:R-:W-:Y:S01]  /*7b90*/  FMUL.FTZ R41, R41, R13.reuse ;  /* 0x0000000d29297220 */ /* 0x080fe20000410000 */
[-C--:B------:R-:W-:Y:S01]  /*7ba0*/  FMUL.FTZ R44, R44, R13.reuse ;  /* 0x0000000d2c2c7220 */ /* 0x080fe20000410000 */
[-C--:B------:R-:W-:Y:S01]  /*7bb0*/  FMUL.FTZ R45, R45, R13.reuse ;  /* 0x0000000d2d2d7220 */ /* 0x080fe20000410000 */
[----:B------:R-:W-:Y:S01]  /*7bc0*/  FMUL.FTZ R48, R48, R13 ;  /* 0x0000000d30307220 */ /* 0x000fe20000410000 */
[----:B------:R-:W4:Y:S01]  /*7bd0*/  MUFU.EX2 R167, R167 ;  /* 0x000000a700a77308 */ /* 0x000f220000000800 */
[----:B---3--:R-:W-:Y:S01]  /*7be0*/  FMNMX.FTZ R6, R6, R183, !PT ;  /* 0x000000b706067209 */ /* 0x008fe20007810000 */
[-C--:B------:R-:W-:Y:S01]  /*7bf0*/  FMUL.FTZ R49, R49, R13.reuse ;  /* 0x0000000d31317220 */ /* 0x080fe20000410000 */
[----:B------:R-:W-:Y:S01]  /*7c00*/  @!P1 LEA R177, R177, UR42, 0x2 ;  /* 0x0000002ab1b19c11 */ /* 0x000fe2000f8e10ff */
[-C--:B------:R-:W-:Y:S01]  /*7c10*/  FMUL.FTZ R52, R52, R13.reuse ;  /* 0x0000000d34347220 */ /* 0x080fe20000410000 */
[C---:B------:R-:W-:Y:S01]  /*7c20*/  FSETP.NEU.FTZ.AND P2, PT, R6.reuse, -INF , PT ;  /* 0xff8000000600780b */ /* 0x040fe20003f5d000 */
[C---:B------:R-:W-:Y:S01]  /*7c30*/  FMUL.FTZ R3, R6.reuse, UR10 ;  /* 0x0000000a06037c20 */ /* 0x040fe20008410000 */
[-C--:B------:R-:W-:Y:S01]  /*7c40*/  FMUL.FTZ R53, R53, R13.reuse ;  /* 0x0000000d35357220 */ /* 0x080fe20000410000 */
[----:B------:R-:W3:Y:S01]  /*7c50*/  MUFU.EX2 R170, R170 ;  /* 0x000000aa00aa7308 */ /* 0x000ee20000000800 */
[----:B-1----:R-:W-:Y:S01]  /*7c60*/  FSEL R175, R6, RZ, P2 ;  /* 0x000000ff06af7208 */ /* 0x002fe20001000000 */
[----:B------:R1:W-:Y:S01]  /*7c70*/  @!P1 STS [R177+0x28800], R13 ;  /* 0x0288000db1009388 */ /* 0x0003e20000000800 */
[----:B------:R-:W-:Y:S01]  /*7c80*/  FSEL R3, R3, RZ, P2 ;  /* 0x000000ff03037208 */ /* 0x000fe20001000000 */
[-C--:B------:R-:W-:Y:S01]  /*7c90*/  FMUL.FTZ R56, R56, R13.reuse ;  /* 0x0000000d38387220 */ /* 0x080fe20000410000 */
[-C--:B------:R-:W-:Y:S01]  /*7ca0*/  FMUL.FTZ R57, R57, R13.reuse ;  /* 0x0000000d39397220 */ /* 0x080fe20000410000 */
[----:B------:R-:W-:Y:S01]  /*7cb0*/  FADD.FTZ R175, -R175, R14 ;  /* 0x0000000eafaf7221 */ /* 0x000fe20000010100 */
[----:B------:R-:W-:Y:S01]  /*7cc0*/  FADD.FTZ R14, R178, R181 ;  /* 0x000000b5b20e7221 */ /* 0x000fe20000010000 */
[----:B------:R-:W5:Y:S01]  /*7cd0*/  MUFU.EX2 R169, R169 ;  /* 0x000000a900a97308 */ /* 0x000f620000000800 */
[--C-:B------:R-:W-:Y:S01]  /*7ce0*/  FFMA.FTZ R182, R15, UR10, -R3.reuse ;  /* 0x0000000a0fb67c23 */ /* 0x100fe20008010803 */
[--C-:B------:R-:W-:Y:S01]  /*7cf0*/  FFMA.FTZ R11, R11, UR10, -R3.reuse ;  /* 0x0000000a0b0b7c23 */ /* 0x100fe20008010803 */
[----:B--2---:R-:W-:Y:S01]  /*7d00*/  FADD.FTZ R15, R165, R14 ;  /* 0x0000000ea50f7221 */ /* 0x004fe20000010000 */
[----:B------:R-:W-:Y:S01]  /*7d10*/  FMUL.FTZ R14, R175, UR10 ;  /* 0x0000000aaf0e7c20 */ /* 0x000fe20008410000 */
[--C-:B------:R-:W-:Y:S01]  /*7d20*/  FFMA.FTZ R175, R152, UR10, -R3.reuse ;  /* 0x0000000a98af7c23 */ /* 0x100fe20008010803 */
[----:B------:R-:W-:Y:S01]  /*7d30*/  FFMA.FTZ R181, R20, UR10, -R3 ;  /* 0x0000000a14b57c23 */ /* 0x000fe20008010803 */
[----:B0-----:R-:W-:Y:S01]  /*7d40*/  FADD.FTZ R152, R168, R15 ;  /* 0x0000000fa8987221 */ /* 0x001fe20000010000 */
[----:B------:R-:W0:Y:S01]  /*7d50*/  MUFU.EX2 R171, R171 ;  /* 0x000000ab00ab7308 */ /* 0x000e220000000800 */
[--C-:B------:R-:W-:Y:S01]  /*7d60*/  FFMA.FTZ R20, R21, UR10, -R3.reuse ;  /* 0x0000000a15147c23 */ /* 0x100fe20008010803 */
[--C-:B------:R-:W-:Y:S01]  /*7d70*/  FFMA.FTZ R153, R153, UR10, -R3.reuse ;  /* 0x0000000a99997c23 */ /* 0x100fe20008010803 */
[----:B----4-:R-:W-:Y:S01]  /*7d80*/  FADD.FTZ R15, R167, R152 ;  /* 0x00000098a70f7221 */ /* 0x010fe20000010000 */
[--C-:B------:R-:W-:Y:S01]  /*7d90*/  FFMA.FTZ R183, R154, UR10, -R3.reuse ;  /* 0x0000000a9ab77c23 */ /* 0x100fe20008010803 */
[--C-:B------:R-:W-:Y:S01]  /*7da0*/  FFMA.FTZ R191, R155, UR10, -R3.reuse ;  /* 0x0000000a9bbf7c23 */ /* 0x100fe20008010803 */
[----:B------:R-:W-:Y:S01]  /*7db0*/  FFMA.FTZ R192, R156, UR10, -R3 ;  /* 0x0000000a9cc07c23 */ /* 0x000fe20008010803 */
[----:B---3--:R-:W-:Y:S01]  /*7dc0*/  FADD.FTZ R152, R170, R15 ;  /* 0x0000000faa987221 */ /* 0x008fe20000010000 */
[----:B------:R-:W2:Y:S01]  /*7dd0*/  MUFU.EX2 R174, R174 ;  /* 0x000000ae00ae7308 */ /* 0x000ea20000000800 */
[--C-:B------:R-:W-:Y:S01]  /*7de0*/  FFMA.FTZ R179, R179, UR10, -R3.reuse ;  /* 0x0000000ab3b37c23 */ /* 0x100fe20008010803 */
[--C-:B------:R-:W-:Y:S01]  /*7df0*/  FFMA.FTZ R193, R158, UR10, -R3.reuse ;  /* 0x0000000a9ec17c23 */ /* 0x100fe20008010803 */
[----:B-----5:R-:W-:Y:S01]  /*7e00*/  FADD.FTZ R195, R169, R152 ;  /* 0x00000098a9c37221 */ /* 0x020fe20000010000 */
[--C-:B------:R-:W-:Y:S01]  /*7e10*/  FFMA.FTZ R194, R164, UR10, -R3.reuse ;  /* 0x0000000aa4c27c23 */ /* 0x100fe20008010803 */
[--C-:B------:R-:W-:Y:S01]  /*7e20*/  FFMA.FTZ R21, R160, UR10, -R3.reuse ;  /* 0x0000000aa0157c23 */ /* 0x100fe20008010803 */
[----:B------:R-:W-:Y:S01]  /*7e30*/  FFMA.FTZ R161, R161, UR10, -R3 ;  /* 0x0000000aa1a17c23 */ /* 0x000fe20008010803 */
[----:B------:R-:W-:Y:S01]  /*7e40*/  FADD.FTZ R152, R172, R195 ;  /* 0x000000c3ac987221 */ /* 0x000fe20000010000 */
[----:B------:R-:W-:Y:S01]  /*7e50*/  MUFU.EX2 R11, R11 ;  /* 0x0000000b000b7308 */ /* 0x000fe20000000800 */
[--C-:B------:R-:W-:Y:S01]  /*7e60*/  FFMA.FTZ R15, R166, UR10, -R3.reuse ;  /* 0x0000000aa60f7c23 */ /* 0x100fe20008010803 */
[----:B------:R-:W-:Y:S01]  /*7e70*/  FFMA.FTZ R180, R180, UR10, -R3 ;  /* 0x0000000ab4b47c23 */ /* 0x000fe20008010803 */
[----:B0-----:R-:W-:Y:S01]  /*7e80*/  FADD.FTZ R3, R171, R152 ;  /* 0x00000098ab037221 */ /* 0x001fe20000010000 */
[----:B------:R-:W-:Y:S01]  /*7e90*/  F2FP.BF16.F32.PACK_AB R152, R157, R10 ;  /* 0x0000000a9d98723e */ /* 0x000fe200000010ff */
[----:B------:R-:W-:Y:S01]  /*7ea0*/  FMUL.FTZ R60, R60, R13 ;  /* 0x0000000d3c3c7220 */ /* 0x000fe20000410000 */
[----:B------:R-:W-:Y:S01]  /*7eb0*/  F2FP.BF16.F32.PACK_AB R154, R162, R159 ;  /* 0x0000009fa29a723e */ /* 0x000fe200000010ff */
[----:B------:R-:W-:Y:S01]  /*7ec0*/  FMUL.FTZ R61, R61, R13 ;  /* 0x0000000d3d3d7220 */ /* 0x000fe20000410000 */
[----:B------:R-:W0:Y:S01]  /*7ed0*/  MUFU.EX2 R14, R14 ;  /* 0x0000000e000e7308 */ /* 0x000e220000000800 */
[----:B--2---:R-:W-:Y:S01]  /*7ee0*/  FADD.FTZ R10, R174, R3 ;  /* 0x00000003ae0a7221 */ /* 0x004fe20000010000 */
[----:B------:R-:W-:Y:S01]  /*7ef0*/  F2FP.BF16.F32.PACK_AB R158, R168, R165 ;  /* 0x000000a5a89e723e */ /* 0x000fe200000010ff */
[----:B------:R-:W-:Y:S01]  /*7f00*/  FMUL.FTZ R64, R64, R13 ;  /* 0x0000000d40407220 */ /* 0x000fe20000410000 */
[----:B------:R-:W-:Y:S01]  /*7f10*/  F2FP.BF16.F32.PACK_AB R156, R178, R163 ;  /* 0x000000a3b29c723e */ /* 0x000fe200000010ff */
[----:B------:R-:W-:Y:S01]  /*7f20*/  FADD.FTZ R3, R173, R10 ;  /* 0x0000000aad037221 */ /* 0x000fe20000010000 */
[----:B------:R-:W-:Y:S01]  /*7f30*/  F2FP.BF16.F32.PACK_AB R160, R170, R167 ;  /* 0x000000a7aaa0723e */ /* 0x000fe200000010ff */
[----:B------:R-:W-:Y:S01]  /*7f40*/  FMUL.FTZ R65, R65, R13 ;  /* 0x0000000d41417220 */ /* 0x000fe20000410000 */
[----:B------:R-:W2:Y:S01]  /*7f50*/  MUFU.EX2 R182, R182 ;  /* 0x000000b600b67308 */ /* 0x000ea20000000800 */
[----:B------:R-:W-:Y:S01]  /*7f60*/  F2FP.BF16.F32.PACK_AB R162, R172, R169 ;  /* 0x000000a9aca2723e */ /* 0x000fe200000010ff */
[----:B------:R-:W-:Y:S01]  /*7f70*/  FMUL.FTZ R68, R68, R13 ;  /* 0x0000000d44447220 */ /* 0x000fe20000410000 */
[----:B------:R-:W-:Y:S01]  /*7f80*/  F2FP.BF16.F32.PACK_AB R164, R174, R171 ;  /* 0x000000abaea4723e */ /* 0x000fe200000010ff */
[-C--:B------:R-:W-:Y:S01]  /*7f90*/  FMUL.FTZ R69, R69, R13.reuse ;  /* 0x0000000d45457220 */ /* 0x080fe20000410000 */
[-C--:B------:R-:W-:Y:S01]  /*7fa0*/  FMUL.FTZ R72, R72, R13.reuse ;  /* 0x0000000d48487220 */ /* 0x080fe20000410000 */
[-C--:B------:R-:W-:Y:S01]  /*7fb0*/  FMUL.FTZ R73, R73, R13.reuse ;  /* 0x0000000d49497220 */ /* 0x080fe20000410000 */
[-C--:B------:R-:W-:Y:S01]  /*7fc0*/  FMUL.FTZ R76, R76, R13.reuse ;  /* 0x0000000d4c4c7220 */ /* 0x080fe20000410000 */
[----:B------:R-:W3:Y:S01]  /*7fd0*/  MUFU.EX2 R155, R181 ;  /* 0x000000b5009b7308 */ /* 0x000ee20000000800 */
[----:B0-----:R1:W-:Y:S01]  /*7fe0*/  @!P1 STS [R177+0x28820], R14 ;  /* 0x0288200eb1009388 */ /* 0x0013e20000000800 */
        /* <DEDUP_REMOVED lines=14> */
[----:B------:R-:W4:Y:S01]  /*80d0*/  MUFU.EX2 R157, R175 ;  /* 0x000000af009d7308 */ /* 0x000f220000000800 */
[-C--:B------:R-:W-:Y:S01]  /*80e0*/  FMUL.FTZ R104, R104, R13.reuse ;  /* 0x0000000d68687220 */ /* 0x080fe20000410000 */
[-C--:B------:R-:W-:Y:S01]  /*80f0*/  FMUL.FTZ R105, R105, R13.reuse ;  /* 0x0000000d69697220 */ /* 0x080fe20000410000 */
[-C--:B------:R-:W-:Y:S01]  /*8100*/  FMUL.FTZ R108, R108, R13.reuse ;  /* 0x0000000d6c6c7220 */ /* 0x080fe20000410000 */
[-C--:B------:R-:W-:Y:S01]  /*8110*/  FMUL.FTZ R109, R109, R13.reuse ;  /* 0x0000000d6d6d7220 */ /* 0x080fe20000410000 */
[-C--:B------:R-:W-:Y:S01]  /*8120*/  FMUL.FTZ R112, R112, R13.reuse ;  /* 0x0000000d70707220 */ /* 0x080fe20000410000 */
[-C--:B------:R-:W-:Y:S01]  /*8130*/  FMUL.FTZ R113, R113, R13.reuse ;  /* 0x0000000d71717220 */ /* 0x080fe20000410000 */
[-C--:B------:R-:W-:Y:S01]  /*8140*/  FMUL.FTZ R116, R116, R13.reuse ;  /* 0x0000000d74747220 */ /* 0x080fe20000410000 */
[----:B------:R5:W1:Y:S01]  /*8150*/  MUFU.EX2 R10, R153 ;  /* 0x00000099000a7308 */ /* 0x000a620000000800 */
        /* <DEDUP_REMOVED lines=8> */
[----:B-----5:R-:W-:Y:S01]  /*81e0*/  FFMA.FTZ R153, R14, R4, R11 ;  /* 0x000000040e997223 */ /* 0x020fe2000001000b */
[-C--:B------:R-:W-:Y:S01]  /*81f0*/  FMUL.FTZ R132, R132, R13.reuse ;  /* 0x0000000d84847220 */ /* 0x080fe20000410000 */
[-C--:B------:R-:W-:Y:S01]  /*8200*/  FMUL.FTZ R133, R133, R13.reuse ;  /* 0x0000000d85857220 */ /* 0x080fe20000410000 */
[-C--:B------:R-:W-:Y:S01]  /*8210*/  FMUL.FTZ R136, R136, R13.reuse ;  /* 0x0000000d88887220 */ /* 0x080fe20000410000 */
[----:B--2---:R-:W-:Y:S01]  /*8220*/  FADD.FTZ R4, R182, R153 ;  /* 0x00000099b6047221 */ /* 0x004fe20000010000 */
[-C--:B------:R-:W-:Y:S01]  /*8230*/  FMUL.FTZ R137, R137, R13.reuse ;  /* 0x0000000d89897220 */ /* 0x080fe20000410000 */
[----:B------:R-:W-:Y:S01]  /*8240*/  FMUL.FTZ R140, R140, R13 ;  /* 0x0000000d8c8c7220 */ /* 0x000fe20000410000 */
[----:B------:R-:W2:Y:S01]  /*8250*/  MUFU.EX2 R168, R191 ;  /* 0x000000bf00a87308 */ /* 0x000ea20000000800 */
[----:B---3--:R-:W-:Y:S01]  /*8260*/  FADD.FTZ R153, R155, R4 ;  /* 0x000000049b997221 */ /* 0x008fe20000010000 */
[----:B0-----:R-:W-:Y:S01]  /*8270*/  F2FP.BF16.F32.PACK_AB R155, R20, R155 ;  /* 0x0000009b149b723e */ /* 0x001fe200000010ff */
[-C--:B------:R-:W-:Y:S01]  /*8280*/  FMUL.FTZ R141, R141, R13.reuse ;  /* 0x0000000d8d8d7220 */ /* 0x080fe20000410000 */
[-C--:B------:R-:W-:Y:S01]  /*8290*/  FMUL.FTZ R144, R144, R13.reuse ;  /* 0x0000000d90907220 */ /* 0x080fe20000410000 */
[----:B------:R-:W-:Y:S01]  /*82a0*/  FADD.FTZ R4, R20, R153 ;  /* 0x0000009914047221 */ /* 0x000fe20000010000 */
[-C--:B------:R-:W-:Y:S01]  /*82b0*/  FMUL.FTZ R145, R145, R13.reuse ;  /* 0x0000000d91917220 */ /* 0x080fe20000410000 */
[----:B------:R-:W-:Y:S01]  /*82c0*/  FMUL.FTZ R148, R148, R13 ;  /* 0x0000000d94947220 */ /* 0x000fe20000410000 */
[----:B------:R-:W0:Y:S01]  /*82d0*/  MUFU.EX2 R192, R192 ;  /* 0x000000c000c07308 */ /* 0x000e220000000800 */
[----:B----4-:R-:W-:Y:S01]  /*82e0*/  FADD.FTZ R153, R157, R4 ;  /* 0x000000049d997221 */ /* 0x010fe20000010000 */
[----:B-1----:R-:W-:Y:S01]  /*82f0*/  F2FP.BF16.F32.PACK_AB R157, R10, R157 ;  /* 0x0000009d0a9d723e */ /* 0x002fe200000010ff */
[----:B------:R-:W-:Y:S01]  /*8300*/  FMUL.FTZ R149, R149, R13 ;  /* 0x0000000d95957220 */ /* 0x000fe20000410000 */
[-C--:B------:R-:W-:Y:S01]  /*8310*/  FMUL.FTZ R26, R26, R14.reuse ;  /* 0x0000000e1a1a7220 */ /* 0x080fe20000410000 */
[----:B------:R-:W-:Y:S01]  /*8320*/  FADD.FTZ R4, R10, R153 ;  /* 0x000000990a047221 */ /* 0x000fe20000010000 */
[-C--:B------:R-:W-:Y:S01]  /*8330*/  FMUL.FTZ R27, R27, R14.reuse ;  /* 0x0000000e1b1b7220 */ /* 0x080fe20000410000 */
[-C--:B------:R-:W-:Y:S01]  /*8340*/  FMUL.FTZ R30, R30, R14.reuse ;  /* 0x0000000e1e1e7220 */ /* 0x080fe20000410000 */
[----:B------:R-:W1:Y:S01]  /*8350*/  MUFU.EX2 R179, R179 ;  /* 0x000000b300b37308 */ /* 0x000e620000000800 */
[----:B------:R-:W-:Y:S01]  /*8360*/  FADD.FTZ R153, R159, R4 ;  /* 0x000000049f997221 */ /* 0x000fe20000010000 */
[----:B--2---:R-:W-:Y:S01]  /*8370*/  F2FP.BF16.F32.PACK_AB R159, R168, R159 ;  /* 0x0000009fa89f723e */ /* 0x004fe200000010ff */
[-C--:B------:R-:W-:Y:S01]  /*8380*/  FMUL.FTZ R31, R31, R14.reuse ;  /* 0x0000000e1f1f7220 */ /* 0x080fe20000410000 */
[-C--:B------:R-:W-:Y:S01]  /*8390*/  FMUL.FTZ R34, R34, R14.reuse ;  /* 0x0000000e22227220 */ /* 0x080fe20000410000 */
[----:B------:R-:W-:Y:S01]  /*83a0*/  FADD.FTZ R153, R168, R153 ;  /* 0x00000099a8997221 */ /* 0x000fe20000010000 */
[-C--:B------:R-:W-:Y:S01]  /*83b0*/  FMUL.FTZ R35, R35, R14.reuse ;  /* 0x0000000e23237220 */ /* 0x080fe20000410000 */
[-C--:B------:R-:W-:Y:S01]  /*83c0*/  FMUL.FTZ R38, R38, R14.reuse ;  /* 0x0000000e26267220 */ /* 0x080fe20000410000 */
[----:B------:R-:W2:Y:S01]  /*83d0*/  MUFU.EX2 R163, R193 ;  /* 0x000000c100a37308 */ /* 0x000ea20000000800 */
[----:B0-----:R-:W-:Y:S01]  /*83e0*/  FADD.FTZ R170, R192, R153 ;  /* 0x00000099c0aa7221 */ /* 0x001fe20000010000 */
        /* <DEDUP_REMOVED lines=15> */
[----:B--2---:R-:W-:Y:S01]  /*84e0*/  FADD.FTZ R153, R163, R170 ;  /* 0x000000aaa3997221 */ /* 0x004fe20000010000 */
[-C--:B------:R-:W-:Y:S01]  /*84f0*/  FMUL.FTZ R63, R63, R14.reuse ;  /* 0x0000000e3f3f7220 */ /* 0x080fe20000410000 */
[-C--:B------:R-:W-:Y:S01]  /*8500*/  FMUL.FTZ R66, R66, R14.reuse ;  /* 0x0000000e42427220 */ /* 0x080fe20000410000 */
[-C--:B------:R-:W-:Y:S01]  /*8510*/  FMUL.FTZ R67, R67, R14.reuse ;  /* 0x0000000e43437220 */ /* 0x080fe20000410000 */
[-C--:B------:R-:W-:Y:S01]  /*8520*/  FMUL.FTZ R70, R70, R14.reuse ;  /* 0x0000000e46467220 */ /* 0x080fe20000410000 */
[-C--:B------:R-:W-:Y:S01]  /*8530*/  FMUL.FTZ R71, R71, R14.reuse ;  /* 0x0000000e47477220 */ /* 0x080fe20000410000 */
[-C--:B------:R-:W-:Y:S01]  /*8540*/  FMUL.FTZ R74, R74, R14.reuse ;  /* 0x0000000e4a4a7220 */ /* 0x080fe20000410000 */
[----:B------:R1:W2:Y:S01]  /*8550*/  MUFU.EX2 R4, R161 ;  /* 0x000000a100047308 */ /* 0x0002a20000000800 */
[----:B0-----:R-:W-:Y:S01]  /*8560*/  FADD.FTZ R170, R194, R153 ;  /* 0x00000099c2aa7221 */ /* 0x001fe20000010000 */
[----:B------:R-:W-:Y:S01]  /*8570*/  F2FP.BF16.F32.PACK_AB R153, R182, R11 ;  /* 0x0000000bb699723e */ /* 0x000fe200000010ff */
[----:B------:R-:W-:Y:S01]  /*8580*/  BAR.SYNC.DEFER_BLOCKING 0xf, 0x100 ;  /* 0x03c4000000007b1d */ /* 0x000fe20000010000 */
[----:B------:R-:W-:Y:S01]  /*8590*/  F2FP.BF16.F32.PACK_AB R163, R194, R163 ;  /* 0x000000a3c2a3723e */ /* 0x000fe200000010ff */
        /* <DEDUP_REMOVED lines=13> */
[C---:B--2---:R-:W-:Y:S01]  /*8670*/  FADD.FTZ R170, R4.reuse, R161 ;  /* 0x000000a104aa7221 */ /* 0x044fe20000010000 */
[----:B------:R-:W-:Y:S01]  /*8680*/  F2FP.BF16.F32.PACK_AB R161, R179, R192 ;  /* 0x000000c0b3a1723e */ /* 0x000fe200000010ff */
[-C--:B------:R-:W-:Y:S01]  /*8690*/  FMUL.FTZ R95, R95, R14.reuse ;  /* 0x0000000e5f5f7220 */ /* 0x080fe20000410000 */
[----:B------:R-:W-:Y:S01]  /*86a0*/  F2FP.BF16.F32.PACK_AB R165, R4, R21 ;  /* 0x0000001504a5723e */ /* 0x000fe200000010ff */
[-C--:B------:R-:W-:Y:S01]  /*86b0*/  FMUL.FTZ R98, R98, R14.reuse ;  /* 0x0000000e62627220 */ /* 0x080fe20000410000 */
[-C--:B------:R-:W-:Y:S01]  /*86c0*/  FMUL.FTZ R99, R99, R14.reuse ;  /* 0x0000000e63637220 */ /* 0x080fe20000410000 */
[-C--:B------:R-:W-:Y:S01]  /*86d0*/  FMUL.FTZ R102, R102, R14.reuse ;  /* 0x0000000e66667220 */ /* 0x080fe20000410000 */
[----:B------:R-:W2:Y:S01]  /*86e0*/  MUFU.EX2 R180, R180 ;  /* 0x000000b400b47308 */ /* 0x000ea20000000800 */
[C---:B0-----:R-:W-:Y:S01]  /*86f0*/  F2FP.BF16.F32.PACK_AB R166, R176.reuse, R173 ;  /* 0x000000adb0a6723e */ /* 0x041fe200000010ff */
[----:B------:R0:W-:Y:S01]  /*8700*/  STSM.16.M88.4 [R18+0x26800], R152 ;  /* 0x0268009812007844 */ /* 0x0001e20000000200 */
[----:B------:R-:W-:Y:S01]  /*8710*/  FADD.FTZ R3, R176, R3 ;  /* 0x00000003b0037221 */ /* 0x000fe20000010000 */
[-C--:B------:R-:W-:Y:S01]  /*8720*/  FMUL.FTZ R103, R103, R14.reuse ;  /* 0x0000000e67677220 */ /* 0x080fe20000410000 */
[-C--:B------:R-:W-:Y:S01]  /*8730*/  FMUL.FTZ R106, R106, R14.reuse ;  /* 0x0000000e6a6a7220 */ /* 0x080fe20000410000 */
[----:B------:R0:W-:Y:S01]  /*8740*/  STSM.16.M88.4 [R19], R156 ;  /* 0x0000009c13007844 */ /* 0x0001e20000000200 */
[-C--:B------:R-:W-:Y:S01]  /*8750*/  FMUL.FTZ R107, R107, R14.reuse ;  /* 0x0000000e6b6b7220 */ /* 0x080fe20000410000 */
[-C--:B------:R-:W-:Y:S01]  /*8760*/  FMUL.FTZ R110, R110, R14.reuse ;  /* 0x0000000e6e6e7220 */ /* 0x080fe20000410000 */
[----:B-1----:R-:W-:Y:S01]  /*8770*/  FADD.FTZ R11, R15, R170 ;  /* 0x000000aa0f0b7221 */ /* 0x002fe20000010000 */
[----:B------:R0:W-:Y:S01]  /*8780*/  STSM.16.M88.4 [R23], R160 ;  /* 0x000000a017007844 */ /* 0x0001e20000000200 */
[-C--:B------:R-:W-:Y:S01]  /*8790*/  FMUL.FTZ R111, R111, R14.reuse ;  /* 0x0000000e6f6f7220 */ /* 0x080fe20000410000 */
[-C--:B------:R-:W-:Y:S01]  /*87a0*/  FMUL.FTZ R114, R114, R14.reuse ;  /* 0x0000000e72727220 */ /* 0x080fe20000410000 */
[-C--:B------:R-:W-:Y:S01]  /*87b0*/  FMUL.FTZ R115, R115, R14.reuse ;  /* 0x0000000e73737220 */ /* 0x080fe20000410000 */
[-C--:B------:R-:W-:Y:S01]  /*87c0*/  FMUL.FTZ R118, R118, R14.reuse ;  /* 0x0000000e76767220 */ /* 0x080fe20000410000 */
[-C--:B------:R-:W-:Y:S01]  /*87d0*/  FMUL.FTZ R119, R119, R14.reuse ;  /* 0x0000000e77777220 */ /* 0x080fe20000410000 */
[-C--:B------:R-:W-:Y:S01]  /*87e0*/  FMUL.FTZ R122, R122, R14.reuse ;  /* 0x0000000e7a7a7220 */ /* 0x080fe20000410000 */
[C---:B--2---:R-:W-:Y:S01]  /*87f0*/  F2FP.BF16.F32.PACK_AB R167, R180.reuse, R15 ;  /* 0x0000000fb4a7723e */ /* 0x044fe200000010ff */
[----:B------:R-:W-:Y:S01]  /*8800*/  FADD.FTZ R4, R180, R11 ;  /* 0x0000000bb4047221 */ /* 0x000fe20000010000 */
[-C--:B------:R-:W-:Y:S01]  /*8810*/  FMUL.FTZ R123, R123, R14.reuse ;  /* 0x0000000e7b7b7220 */ /* 0x080fe20000410000 */
[-C--:B------:R-:W-:Y:S01]  /*8820*/  FMUL.FTZ R126, R126, R14.reuse ;  /* 0x0000000e7e7e7220 */ /* 0x080fe20000410000 */
[-C--:B------:R-:W-:Y:S01]  /*8830*/  FMUL.FTZ R127, R127, R14.reuse ;  /* 0x0000000e7f7f7220 */ /* 0x080fe20000410000 */
[----:B------:R0:W-:Y:S01]  /*8840*/  STSM.16.M88.4 [R22], R164 ;  /* 0x000000a416007844 */ /* 0x0001e20000000200 */
        /* <DEDUP_REMOVED lines=14> */
.L_x_1703:
[----:B------:R1:W2:Y:S01]  /*8930*/  SYNCS.PHASECHK.TRANS64.TRYWAIT P1, [UR21+0x28c50], R7 ;  /* 0x028c5007ff0075a7 */ /* 0x0002a20008020155 */
[----:B------:R-:W-:Y:S05]  /*8940*/  @!P0 BRA `(.L_x_1704) ;  /* 0x0000000000048947 */ /* 0x000fea0003800000 */
[----:B------:R-:W-:Y:S01]  /*8950*/  BPT.TRAP 0x1 ;  /* 0x000000040000795c */ /* 0x000fe20000300000 */
.L_x_1704:
[----:B--2---:R-:W-:Y:S05]  /*8960*/  @P1 BRA `(.L_x_1705) ;  /* 0x0000000000081947 */ /* 0x004fea0003800000 */
[----:B------:R-:W2:Y:S02]  /*8970*/  SYNCS.PHASECHK.TRANS64.TRYWAIT P1, [UR21+0x28c50], R7 ;  /* 0x028c5007ff0075a7 */ /* 0x000ea40008020155 */
[----:B--2---:R-:W-:Y:S05]  /*8980*/  @!P1 BRA `(.L_x_1706) ;  /* 0x000000c400589947 */ /* 0x004fea0003800000 */
.L_x_1705:
        /* <DEDUP_REMOVED lines=34> */
.L_x_1707:
[----:B------:R-:W-:Y:S01]  /*8bb0*/  UIADD3 UR21, UR21, 0x28c60, URZ ;  /* 0x00028c6015157890 */ /* 0x000fe2000fffe03f */
[C---:B------:R-:W-:Y:S01]  /*8bc0*/  ISETP.GT.AND P1, PT, R8.reuse, UR20, PT ;  /* 0x0000001408007c0c */ /* 0x040fe2000bf24270 */
[----:B------:R-:W-:Y:S01]  /*8bd0*/  UMOV UR27, UR38 ;  /* 0x00000026001b7c82 */ /* 0x000fe20008000000 */
[----:B------:R-:W-:Y:S01]  /*8be0*/  VIADD R8, R8, 0xffffffff ;  /* 0xffffffff08087836 */ /* 0x000fe20000000000 */
[----:B------:R-:W-:Y:S01]  /*8bf0*/  UPRMT UR21, UR40, 0x654, UR21 ;  /* 0x0000065428157896 */ /* 0x000fe20008000015 */
[----:B------:R-:W-:Y:S01]  /*8c00*/  MOV R14, R6 ;  /* 0x00000006000e7202 */ /* 0x000fe20000000f00 */
[----:B------:R-:W-:-:S07]  /*8c10*/  IMAD.MOV.U32 R13, RZ, RZ, R5 ;  /* 0x000000ffff0d7224 */ /* 0x000fce00078e0005 */
[----:B------:R-:W-:Y:S01]  /*8c20*/  SYNCS.ARRIVE.TRANS64.RED.A1T0 RZ, [UR21], RZ ;  /* 0x000000ffffff79a7 */ /* 0x000fe20008100415 */
[----:B------:R-:W-:Y:S05]  /*8c30*/  @P1 BRA `(.L_x_1708) ;  /* 0xffffffd800101947 */ /* 0x000fea000383ffff */
.L_x_1689:
[----:B------:R-:W-:Y:S01]  /*8c40*/  UISETP.NE.AND UP1, UPT, UR51, URZ, UPT ;  /* 0x0000003f3300728c */ /* 0x000fe2000bf25270 */
[----:B------:R-:W-:Y:S01]  /*8c50*/  IADD3 R12, -R12, 0x1, RZ ;  /* 0x000000010c0c7810 */ /* 0x000fe20007ffe1ff */
[----:B------:R-:W-:Y:S02]  /*8c60*/  UISETP.NE.AND UP0, UPT, UR50, URZ, UPT ;  /* 0x0000003f3200728c */ /* 0x000fe4000bf05270 */
[----:B------:R-:W-:Y:S02]  /*8c70*/  UIADD3 UR11, UR44, 0x3f, URZ ;  /* 0x0000003f2c0b7890 */ /* 0x000fe4000fffe03f */
[----:B-12---:R-:W-:Y:S02]  /*8c80*/  IMAD R7, R9, UR49, R12 ;  /* 0x0000003109077c24 */ /* 0x006fe4000f8e020c */
[----:B------:R-:W-:-:S03]  /*8c90*/  PLOP3.LUT P1, PT, PT, PT, UP0, 0x40, 0x0 ;  /* 0x000000000000781c */ /* 0x000fc60003f2e808 */
[----:B------:R-:W-:Y:S01]  /*8ca0*/  @UP1 ULDC UR6, c[0x0][0x44c] ;  /* 0x0001130000061ab9 */ /* 0x000fe20000000800 */
[----:B------:R-:W-:Y:S01]  /*8cb0*/  @UP1 ULDC UR14, c[0x0][0x450] ;  /* 0x00011400000e1ab9 */ /* 0x000fe20000000800 */
[----:B------:R-:W-:-:S04]  /*8cc0*/  UIMAD.WIDE.U32 UR6, UR11, UR6, URZ ;  /* 0x000000060b0672a5 */ /* 0x000fc8000f8e003f */
[----:B------:R-:W-:-:S06]  /*8cd0*/  @UP1 USHF.R.U32.HI UR11, URZ, UR14, UR7 ;  /* 0x0000000e3f0b1299 */ /* 0x000fcc0008011607 */
[----:B------:R-:W-:-:S04]  /*8ce0*/  VIADD R7, R7, UR11 ;  /* 0x0000000b07077c36 */ /* 0x000fc80008000000 */
[----:B------:R-:W-:Y:S01]  /*8cf0*/  VIADD R9, R7, -UR22 ;  /* 0x8000001607097c36 */ /* 0x000fe20008000000 */
[----:B------:R-:W-:Y:S06]  /*8d00*/  @P1 BRA `(.L_x_1709) ;  /* 0x0000000000441947 */ /* 0x000fec0003800000 */
[----:B------:R-:W-:-:S13]  /*8d10*/  ISETP.GT.AND P1, PT, R7, -0x1, PT ;  /* 0xffffffff0700780c */ /* 0x000fda0003f24270 */
[----:B------:R-:W-:Y:S05]  /*8d20*/  @P1 BRA `(.L_x_1710) ;  /* 0x0000000000201947 */ /* 0x000fea0003800000 */
[----:B------:R-:W1:Y:S01]  /*8d30*/  LDC R12, c[0x0][0x9e4] ;  /* 0x00027900ff0c7b82 */ /* 0x000e620000000800 */
[----:B------:R-:W-:Y:S02]  /*8d40*/  LOP3.LUT R7, RZ, R7, RZ, 0x33, !PT ;  /* 0x00000007ff077212 */ /* 0x000fe400078e33ff */
[----:B-1----:R-:W-:-:S13]  /*8d50*/  ISETP.NE.AND P1, PT, R12, 0x1, PT ;  /* 0x000000010c00780c */ /* 0x002fda0003f25270 */
[----:B------:R-:W1:Y:S02]  /*8d60*/  @P1 LDC.64 R10, c[0x0][0x9e8] ;  /* 0x00027a00ff0a1b82 */ /* 0x000e640000000a00 */
[----:B-1----:R-:W-:-:S05]  /*8d70*/  @P1 IMAD.HI.U32 R10, R7, R10, RZ ;  /* 0x0000000a070a1227 */ /* 0x002fca00078e00ff */
[----:B------:R-:W-:-:S04]  /*8d80*/  @P1 SHF.R.U32.HI R7, RZ, R11, R10 ;  /* 0x0000000bff071219 */ /* 0x000fc8000001160a */
[----:B------:R-:W-:Y:S01]  /*8d90*/  LOP3.LUT R7, RZ, R7, RZ, 0x33, !PT ;  /* 0x00000007ff077212 */ /* 0x000fe200078e33ff */
[----:B------:R-:W-:Y:S06]  /*8da0*/  BRA `(.L_x_1711) ;  /* 0x0000000000147947 */ /* 0x000fec0003800000 */
.L_x_1710:
[----:B------:R-:W1:Y:S02]  /*8db0*/  LDC R12, c[0x0][0x9e4] ;  /* 0x00027900ff0c7b82 */ /* 0x000e640000000800 */
[----:B-1----:R-:W-:-:S13]  /*8dc0*/  ISETP.NE.AND P1, PT, R12, 0x1, PT ;  /* 0x000000010c00780c */ /* 0x002fda0003f25270 */
[----:B------:R-:W1:Y:S02]  /*8dd0*/  @P1 LDC.64 R10, c[0x0][0x9e8] ;  /* 0x00027a00ff0a1b82 */ /* 0x000e640000000a00 */
[----:B-1----:R-:W-:-:S05]  /*8de0*/  @P1 IMAD.HI.U32 R10, R7, R10, RZ ;  /* 0x0000000a070a1227 */ /* 0x002fca00078e00ff */
[----:B------:R-:W-:-:S07]  /*8df0*/  @P1 SHF.R.U32.HI R7, RZ, R11, R10 ;  /* 0x0000000bff071219 */ /* 0x000fce000001160a */
.L_x_1711:
[----:B------:R-:W-:-:S05]  /*8e00*/  IMAD R10, R7, R12, RZ ;  /* 0x0000000c070a7224 */ /* 0x000fca00078e02ff */
[----:B------:R-:W-:-:S07]  /*8e10*/  VIMNMX R9, R9, R10, !PT ;  /* 0x0000000a09097248 */ /* 0x000fce0007fe0100 */
.L_x_1709:
[----:B------:R-:W-:-:S05]  /*8e20*/  VIADD R9, R9, 0x3f ;  /* 0x0000003f09097836 */ /* 0x000fca0000000000 */
[----:B------:R-:W-:-:S04]  /*8e30*/  SHF.R.S32.HI R10, RZ, 0x1f, R9 ;  /* 0x0000001fff0a7819 */ /* 0x000fc80000011409 */
[----:B------:R-:W-:-:S04]  /*8e40*/  LEA.HI R10, R10, R9, RZ, 0x6 ;  /* 0x000000090a0a7211 */ /* 0x000fc800078f30ff */
[----:B------:R-:W-:-:S04]  /*8e50*/  SHF.R.S32.HI R7, RZ, 0x6, R10 ;  /* 0x00000006ff077819 */ /* 0x000fc8000001140a */
[----:B------:R-:W-:-:S04]  /*8e60*/  VIMNMX R7, R7, UR47, !PT ;  /* 0x0000002f07077c48 */ /* 0x000fc8000ffe0100 */
[----:B------:R-:W-:-:S13]  /*8e70*/  ISETP.GE.AND P1, PT, R8, R7, PT ;  /* 0x000000070800720c */ /* 0x000fda0003f26270 */
[----:B------:R-:W-:Y:S05]  /*8e80*/  @!P1 BRA `(.L_x_1712) ;  /* 0x0000001c00449947 */ /* 0x000fea0003800000 */
[----:B------:R-:W-:Y:S01]  /*8e90*/  IMAD.MOV.U32 R11, RZ, RZ, R6 ;  /* 0x000000ffff0b7224 */ /* 0x000fe200078e0006 */
[----:B------:R-:W-:Y:S01]  /*8ea0*/  MOV R10, R5 ;  /* 0x00000005000a7202 */ /* 0x000fe20000000f00 */
[----:B------:R-:W-:Y:S01]  /*8eb0*/  IMAD.MOV.U32 R9, RZ, RZ, R8 ;  /* 0x000000ffff097224 */ /* 0x000fe200078e0008 */
[----:B------:R-:W-:Y:S01]  /*8ec0*/  UMOV UR22, UR38 ;  /* 0x0000002600167c82 */ /* 0x000fe20008000000 */
[----:B------:R-:W-:Y:S01]  /*8ed0*/  ULDC UR23, c[0x0][0x9d8] ;  /* 0x0002760000177ab9 */ /* 0x000fe20000000800 */
[----:B------:R-:W-:-:S05]  /*8ee0*/  ULDC UR20, c[0x0][0x988] ;  /* 0x0002620000147ab9 */ /* 0x000fca0000000800 */
.L_x_1723:
[----:B------:R-:W-:Y:S01]  /*8ef0*/  UIADD3 UR38, UR22, 0x1, URZ ;  /* 0x0000000116267890 */ /* 0x000fe2000fffe03f */
[C---:B------:R-:W-:Y:S01]  /*8f00*/  ISETP.GT.AND P1, PT, R9.reuse, R7, PT ;  /* 0x000000070900720c */ /* 0x040fe20003f24270 */
[----:B------:R-:W-:Y:S02]  /*8f10*/  VIADD R9, R9, 0xffffffff ;  /* 0xffffffff09097836 */ /* 0x000fe40000000000 */
[----:B------:R-:W-:-:S04]  /*8f20*/  UISETP.NE.AND UP0, UPT, UR38, 0x2, UPT ;  /* 0x000000022600788c */ /* 0x000fc8000bf05270 */
[----:B------:R-:W-:Y:S02]  /*8f30*/  USEL UR6, URZ, 0x1, UP0 ;  /* 0x000000013f067887 */ /* 0x000fe40008000000 */
[----:B------:R-:W-:Y:S02]  /*8f40*/  USEL UR38, UR38, URZ, UP0 ;  /* 0x0000003f26267287 */ /* 0x000fe40008000000 */
[----:B------:R-:W-:Y:S01]  /*8f50*/  ULOP3.LUT UR37, UR37, UR6, URZ, 0x3c, !UPT ;  /* 0x0000000625257292 */ /* 0x000fe2000f8e3c3f */
[----:B012---:R-:W-:Y:S11]  /*8f60*/  @!P0 BRA `(.L_x_1713) ;  /* 0x0000000000048947 */ /* 0x007ff60003800000 */
[----:B------:R-:W-:Y:S01]  /*8f70*/  BPT.TRAP 0x1 ;  /* 0x000000040000795c */ /* 0x000fe20000300000 */
.L_x_1713:
[----:B------:R-:W-:Y:S01]  /*8f80*/  ULEA UR21, UR38, UR42, 0x3 ;  /* 0x0000002a26157291 */ /* 0x000fe2000f8e183f */
[----:B------:R-:W-:-:S05]  /*8f90*/  IMAD.U32 R8, RZ, RZ, UR37 ;  /* 0x00000025ff087e24 */ /* 0x000fca000f8e00ff */
[----:B------:R-:W-:-:S04]  /*8fa0*/  SHF.L.U32 R8, R8, 0x1f, RZ ;  /* 0x0000001f08087819 */ /* 0x000fc800000006ff */
[----:B------:R1:W2:Y:S01]  /*8fb0*/  SYNCS.PHASECHK.TRANS64.TRYWAIT P2, [UR21+0x28c30], R8 ;  /* 0x028c3008ff0075a7 */ /* 0x0002a20008040155 */
[----:B------:R-:W-:Y:S05]  /*8fc0*/  @!P0 BRA `(.L_x_1714) ;  /* 0x0000000000048947 */ /* 0x000fea0003800000 */
[----:B------:R-:W-:Y:S01]  /*8fd0*/  BPT.TRAP 0x1 ;  /* 0x000000040000795c */ /* 0x000fe20000300000 */
.L_x_1714:
[----:B--2---:R-:W-:Y:S05]  /*8fe0*/  @P2 BRA `(.L_x_1715) ;  /* 0x0000000000082947 */ /* 0x004fea0003800000 */
[----:B------:R-:W2:Y:S02]  /*8ff0*/  SYNCS.PHASECHK.TRANS64.TRYWAIT P2, [UR21+0x28c30], R8 ;  /* 0x028c3008ff0075a7 */ /* 0x000ea40008040155 */
[----:B--2---:R-:W-:Y:S05]  /*9000*/  @!P2 BRA `(.L_x_1716) ;  /* 0x000000bc00d0a947 */ /* 0x004fea0003800000 */
.L_x_1715:
[----:B------:R-:W-:Y:S01]  /*9010*/  R2UR UR18, R0 ;  /* 0x00000000001272ca */ /* 0x000fe200000e0000 */
[----:B0-----:R-:W-:Y:S01]  /*9020*/  WARPGROUP.ARRIVE ;  /* 0x00000000000079c5 */ /* 0x001fe20000000000 */
        /* <DEDUP_REMOVED lines=21> */
.L_x_1717:
        /* <DEDUP_REMOVED lines=34> */
[----:B------:R-:W-:Y:S01]  /*93a0*/  UMOV UR10, UR20 ;  /* 0x00000014000a7c82 */ /* 0x000fe20008000000 */
[----:B------:R-:W-:-:S03]  /*93b0*/  UIADD3 UR6, UR21, 0x28c40, URZ ;  /* 0x00028c4015067890 */ /* 0x000fc6000fffe03f */
[----:B------:R-:W0:Y:S01]  /*93c0*/  MUFU.TANH R193, R193 ;  /* 0x000000c100c17308 */ /* 0x000e220000002400 */
[----:B---3--:R-:W-:Y:S01]  /*93d0*/  FMNMX.FTZ R5, R191, R20, !PT ;  /* 0x00000014bf057209 */ /* 0x008fe20007810000 */
[----:B------:R-:W-:-:S06]  /*93e0*/  UPRMT UR6, UR40, 0x654, UR6 ;  /* 0x0000065428067896 */ /* 0x000fcc0008000006 */
[----:B------:R-:W3:Y:S01]  /*93f0*/  MUFU.TANH R194, R194 ;  /* 0x000000c200c27308 */ /* 0x000ee20000002400 */
[----:B--2---:R-:W-:Y:S02]  /*9400*/  FMNMX.FTZ R20, R192, R5, !PT ;  /* 0x00000005c0147209 */ /* 0x004fe40007810000 */
[----:B------:R-:W-:Y:S05]  /*9410*/  SYNCS.ARRIVE.TRANS64.RED.A1T0 RZ, [UR6], RZ ;  /* 0x000000ffffff79a7 */ /* 0x000fea0008100406 */
        /* <DEDUP_REMOVED lines=14> */
[----:B------:R-:W-:-:S06]  /*9500*/  FMUL.FTZ R20, R162, UR23 ;  /* 0x00000017a2147c20 */ /* 0x000fcc0008410000 */
        /* <DEDUP_REMOVED lines=8> */
[----:B------:R-:W-:-:S06]  /*9590*/  FMUL.FTZ R154, R167, UR23 ;  /* 0x00000017a79a7c20 */ /* 0x000fcc0008410000 */
[----:B------:R-:W3:Y:S01]  /*95a0*/  MUFU.TANH R13, R13 ;  /* 0x0000000d000d7308 */ /* 0x000ee20000002400 */
[----:B--2---:R-:W-:-:S05]  /*95b0*/  FMNMX.FTZ R5, R164, R5, !PT ;  /* 0x00000005a4057209 */ /* 0x004fca0007810000 */
        /* <DEDUP_REMOVED lines=9> */
[----:B------:R-:W3:Y:S03]  /*9650*/  SHFL.BFLY PT, R167, R166, 0x1, 0x1f ;  /* 0x0c201f00a6a77f89 */ /* 0x000ee600000e0000 */
[----:B----4-:R-:W-:-:S03]  /*9660*/  FMNMX.FTZ R162, R14, R5, !PT ;  /* 0x000000050ea27209 */ /* 0x010fc60007810000 */
[----:B------:R-:W4:Y:S01]  /*9670*/  MUFU.TANH R153, R153 ;  /* 0x0000009900997308 */ /* 0x000f220000002400 */
[----:B0-----:R-:W-:Y:S01]  /*9680*/  FMNMX.FTZ R5, R15, R162, !PT ;  /* 0x000000a20f057209 */ /* 0x001fe20007810000 */
[----:B------:R-:W-:-:S03]  /*9690*/  FMUL.FTZ R162, R183, UR23 ;  /* 0x00000017b7a27c20 */ /* 0x000fc60008410000 */
[----:B-----5:R-:W-:-:S03]  /*96a0*/  FMNMX.FTZ R163, R20, R5, !PT ;  /* 0x0000000514a37209 */ /* 0x020fc60007810000 */
[----:B------:R-:W0:Y:S08]  /*96b0*/  MUFU.TANH R154, R154 ;  /* 0x0000009a009a7308 */ /* 0x000e300000002400 */
[----:B------:R-:W5:Y:S01]  /*96c0*/  MUFU.TANH R155, R155 ;  /* 0x0000009b009b7308 */ /* 0x000f620000002400 */
[----:B---3--:R-:W-:Y:S02]  /*96d0*/  FMNMX.FTZ R5, R166, R167, !PT ;  /* 0x000000a7a6057209 */ /* 0x008fe40007810000 */
[----:B--2---:R-:W-:-:S05]  /*96e0*/  FMNMX.FTZ R166, R152, R163, !PT ;  /* 0x000000a398a67209 */ /* 0x004fca0007810000 */
[----:B------:R-:W2:Y:S01]  /*96f0*/  MUFU.TANH R156, R156 ;  /* 0x0000009c009c7308 */ /* 0x000ea20000002400 */
[----:B----4-:R-:W-:Y:S01]  /*9700*/  FMNMX.FTZ R163, R153, R166, !PT ;  /* 0x000000a699a37209 */ /* 0x010fe20007810000 */
[C---:B------:R-:W-:Y:S01]  /*9710*/  FMUL.FTZ R177, R5.reuse, UR10 ;  /* 0x0000000a05b17c20 */ /* 0x040fe20008410000 */
[----:B------:R-:W-:Y:S02]  /*9720*/  FADD.FTZ R10, -R5, R10 ;  /* 0x0000000a050a7221 */ /* 0x000fe40000010100 */
[----:B0-----:R-:W-:Y:S01]  /*9730*/  FMNMX.FTZ R166, R154, R163, !PT ;  /* 0x000000a39aa67209 */ /* 0x001fe20007810000 */
[--C-:B------:R-:W-:Y:S01]  /*9740*/  FFMA.FTZ R21, R21, UR10, -R177.reuse ;  /* 0x0000000a15157c23 */ /* 0x100fe200080108b1 */
[--C-:B------:R-:W-:Y:S01]  /*9750*/  FFMA.FTZ R191, R191, UR10, -R177.reuse ;  /* 0x0000000abfbf7c23 */ /* 0x100fe200080108b1 */
[----:B------:R-:W0:Y:S01]  /*9760*/  MUFU.TANH R157, R157 ;  /* 0x0000009d009d7308 */ /* 0x000e220000002400 */
[----:B-----5:R-:W-:Y:S01]  /*9770*/  FMNMX.FTZ R163, R155, R166, !PT ;  /* 0x000000a69ba37209 */ /* 0x020fe20007810000 */
[--C-:B------:R-:W-:Y:S01]  /*9780*/  FFMA.FTZ R178, R192, UR10, -R177.reuse ;  /* 0x0000000ac0b27c23 */ /* 0x100fe200080108b1 */
[--C-:B------:R-:W-:Y:S01]  /*9790*/  FFMA.FTZ R174, R194, UR10, -R177.reuse ;  /* 0x0000000ac2ae7c23 */ /* 0x100fe200080108b1 */
[--C-:B------:R-:W-:Y:S01]  /*97a0*/  FFMA.FTZ R170, R195, UR10, -R177.reuse ;  /* 0x0000000ac3aa7c23 */ /* 0x100fe200080108b1 */
[--C-:B------:R-:W-:Y:S01]  /*97b0*/  FFMA.FTZ R171, R197, UR10, -R177.reuse ;  /* 0x0000000ac5ab7c23 */ /* 0x100fe200080108b1 */
[--C-:B------:R-:W-:Y:S01]  /*97c0*/  FFMA.FTZ R168, R168, UR10, -R177.reuse ;  /* 0x0000000aa8a87c23 */ /* 0x100fe200080108b1 */
[--C-:B------:R-:W-:Y:S01]  /*97d0*/  FFMA.FTZ R165, R165, UR10, -R177.reuse ;  /* 0x0000000aa5a57c23 */ /* 0x100fe200080108b1 */
[----:B------:R-:W3:Y:S01]  /*97e0*/  MUFU.TANH R158, R158 ;  /* 0x0000009e009e7308 */ /* 0x000ee20000002400 */
[----:B--2---:R-:W-:Y:S01]  /*97f0*/  FMNMX.FTZ R166, R156, R163, !PT ;  /* 0x000000a39ca67209 */ /* 0x004fe20007810000 */
[--C-:B------:R-:W-:Y:S01]  /*9800*/  FFMA.FTZ R180, R196, UR10, -R177.reuse ;  /* 0x0000000ac4b47c23 */ /* 0x100fe200080108b1 */
[----:B------:R-:W-:Y:S01]  /*9810*/  FFMA.FTZ R173, R173, UR10, -R177 ;  /* 0x0000000aadad7c23 */ /* 0x000fe200080108b1 */
[----:B------:R-:W-:-:S04]  /*9820*/  FMUL.FTZ R10, R10, UR10 ;  /* 0x0000000a0a0a7c20 */ /* 0x000fc80008410000 */
[----:B------:R-:W2:Y:S01]  /*9830*/  MUFU.TANH R159, R159 ;  /* 0x0000009f009f7308 */ /* 0x000ea20000002400 */
[----:B0-----:R-:W-:Y:S01]  /*9840*/  FMNMX.FTZ R163, R157, R166, !PT ;  /* 0x000000a69da37209 */ /* 0x001fe20007810000 */
[----:B------:R-:W-:-:S06]  /*9850*/  FFMA.FTZ R166, R6, UR10, -R177 ;  /* 0x0000000a06a67c23 */ /* 0x000fcc00080108b1 */
[----:B------:R-:W0:Y:S01]  /*9860*/  MUFU.TANH R160, R160 ;  /* 0x000000a000a07308 */ /* 0x000e220000002400 */
[----:B---3--:R-:W-:-:S07]  /*9870*/  FMNMX.FTZ R6, R158, R163, !PT ;  /* 0x000000a39e067209 */ /* 0x008fce0007810000 */
[----:B------:R-:W3:Y:S01]  /*9880*/  MUFU.TANH R161, R161 ;  /* 0x000000a100a17308 */ /* 0x000ee20000002400 */
[----:B--2---:R-:W-:-:S07]  /*9890*/  FMNMX.FTZ R163, R159, R6, !PT ;  /* 0x000000069fa37209 */ /* 0x004fce0007810000 */
[----:B------:R-:W2:Y:S01]  /*98a0*/  MUFU.TANH R162, R162 ;  /* 0x000000a200a27308 */ /* 0x000ea20000002400 */
[----:B0-----:R-:W-:-:S07]  /*98b0*/  FMNMX.FTZ R6, R160, R163, !PT ;  /* 0x000000a3a0067209 */ /* 0x001fce0007810000 */
[----:B------:R-:W0:Y:S01]  /*98c0*/  MUFU.EX2 R10, R10 ;  /* 0x0000000a000a7308 */ /* 0x000e220000000800 */
[----:B---3--:R-:W-:-:S07]  /*98d0*/  FMNMX.FTZ R167, R161, R6, !PT ;  /* 0x00000006a1a77209 */ /* 0x008fce0007810000 */
[----:B------:R-:W3:Y:S01]  /*98e0*/  MUFU.EX2 R21, R21 ;  /* 0x0000001500157308 */ /* 0x000ee20000000800 */
[----:B--2---:R-:W-:Y:S01]  /*98f0*/  FMNMX.FTZ R6, R162, R167, !PT ;  /* 0x000000a7a2067209 */ /* 0x004fe20007810000 */
[----:B------:R-:W-:-:S04]  /*9900*/  FFMA.FTZ R167, R193, UR10, -R177 ;  /* 0x0000000ac1a77c23 */ /* 0x000fc800080108b1 */
[----:B------:R-:W2:Y:S02]  /*9910*/  SHFL.BFLY PT, R175, R6, 0x2, 0x1f ;  /* 0x0c401f0006af7f89 */ /* 0x000ea400000e0000 */
[----:B------:R-:W4:Y:S01]  /*9920*/  MUFU.EX2 R166, R166 ;  /* 0x000000a600a67308 */ /* 0x000f220000000800 */
[-C--:B0-----:R-:W-:Y:S01]  /*9930*/  FMUL.FTZ R24, R24, R10.reuse ;  /* 0x0000000a18187220 */ /* 0x081fe20000410000 */
        /* <DEDUP_REMOVED lines=20> */
[----:B--2---:R-:W-:Y:S01]  /*9a80*/  FMNMX.FTZ R179, R6, R175, !PT ;  /* 0x000000af06b37209 */ /* 0x004fe20007810000 */
[--C-:B------:R-:W-:Y:S01]  /*9a90*/  FFMA.FTZ R175, R169, UR10, -R177.reuse ;  /* 0x0000000aa9af7c23 */ /* 0x100fe200080108b1 */
[--C-:B------:R-:W-:Y:S01]  /*9aa0*/  FFMA.FTZ R169, R172, UR10, -R177.reuse ;  /* 0x0000000aaca97c23 */ /* 0x100fe200080108b1 */
[--C-:B------:R-:W-:Y:S01]  /*9ab0*/  FFMA.FTZ R172, R176, UR10, -R177.reuse ;  /* 0x0000000ab0ac7c23 */ /* 0x100fe200080108b1 */
[----:B------:R-:W-:Y:S01]  /*9ac0*/  FFMA.FTZ R176, R164, UR10, -R177 ;  /* 0x0000000aa4b07c23 */ /* 0x000fe200080108b1 */
[----:B------:R-:W2:Y:S01]  /*9ad0*/  SHFL.BFLY PT, R6, R179, 0x1, 0x1f ;  /* 0x0c201f00b3067f89 */ /* 0x000ea200000e0000 */
        /* <DEDUP_REMOVED lines=22> */
[----:B------:R-:W-:Y:S01]  /*9c40*/  FMUL.FTZ R100, R100, R10 ;  /* 0x0000000a64647220 */ /* 0x000fe20000410000 */
[----:B--2---:R-:W-:Y:S01]  /*9c50*/  FMNMX.FTZ R6, R179, R6, !PT ;  /* 0x00000006b3067209 */ /* 0x004fe20007810000 */
[----:B------:R-:W-:Y:S01]  /*9c60*/  MUFU.EX2 R171, R171 ;  /* 0x000000ab00ab7308 */ /* 0x000fe20000000800 */
[-C--:B------:R-:W-:Y:S01]  /*9c70*/  FMUL.FTZ R101, R101, R10.reuse ;  /* 0x0000000a65657220 */ /* 0x080fe20000410000 */
[-C--:B------:R-:W-:Y:S01]  /*9c80*/  FMUL.FTZ R104, R104, R10.reuse ;  /* 0x0000000a68687220 */ /* 0x080fe20000410000 */
[-C--:B------:R-:W-:Y:S01]  /*9c90*/  FMUL.FTZ R105, R105, R10.reuse ;  /* 0x0000000a69697220 */ /* 0x080fe20000410000 */
[C---:B------:R-:W-:Y:S01]  /*9ca0*/  FADD.FTZ R11, -R6.reuse, R11 ;  /* 0x0000000b060b7221 */ /* 0x040fe20000010100 */
[----:B------:R-:W-:Y:S01]  /*9cb0*/  FMUL.FTZ R177, R6, UR10 ;  /* 0x0000000a06b17c20 */ /* 0x000fe20008410000 */
[-C--:B------:R-:W-:Y:S01]  /*9cc0*/  FMUL.FTZ R108, R108, R10.reuse ;  /* 0x0000000a6c6c7220 */ /* 0x080fe20000410000 */
[----:B------:R-:W-:Y:S01]  /*9cd0*/  FMUL.FTZ R109, R109, R10 ;  /* 0x0000000a6d6d7220 */ /* 0x000fe20000410000 */
[----:B------:R-:W-:Y:S01]  /*9ce0*/  FMUL.FTZ R11, R11, UR10 ;  /* 0x0000000a0b0b7c20 */ /* 0x000fe20008410000 */
[--C-:B------:R-:W-:Y:S01]  /*9cf0*/  FFMA.FTZ R12, R12, UR10, -R177.reuse ;  /* 0x0000000a0c0c7c23 */ /* 0x100fe200080108b1 */
[--C-:B------:R-:W-:Y:S01]  /*9d00*/  FFMA.FTZ R179, R15, UR10, -R177.reuse ;  /* 0x0000000a0fb37c23 */ /* 0x100fe200080108b1 */
[--C-:B------:R-:W-:Y:S01]  /*9d10*/  FFMA.FTZ R15, R20, UR10, -R177.reuse ;  /* 0x0000000a140f7c23 */ /* 0x100fe200080108b1 */
[----:B------:R-:W-:Y:S01]  /*9d20*/  FFMA.FTZ R20, R153, UR10, -R177 ;  /* 0x0000000a99147c23 */ /* 0x000fe200080108b1 */
[----:B------:R-:W-:-:S02]  /*9d30*/  IMAD.MOV R153, RZ, RZ, -R17 ;  /* 0x000000ffff997224 */ /* 0x000fc400078e0a11 */
[--C-:B------:R-:W-:Y:S01]  /*9d40*/  FFMA.FTZ R13, R13, UR10, -R177.reuse ;  /* 0x0000000a0d0d7c23 */ /* 0x100fe200080108b1 */
[----:B------:R-:W-:Y:S01]  /*9d50*/  MUFU.EX2 R11, R11 ;  /* 0x0000000b000b7308 */ /* 0x000fe20000000800 */
[--C-:B------:R-:W-:Y:S01]  /*9d60*/  FFMA.FTZ R14, R14, UR10, -R177.reuse ;  /* 0x0000000a0e0e7c23 */ /* 0x100fe200080108b1 */
[--C-:B------:R-:W-:Y:S01]  /*9d70*/  FFMA.FTZ R164, R152, UR10, -R177.reuse ;  /* 0x0000000a98a47c23 */ /* 0x100fe200080108b1 */
[----:B------:R-:W-:Y:S01]  /*9d80*/  ISETP.NE.AND P2, PT, R2, R153, PT ;  /* 0x000000990200720c */ /* 0x000fe20003f45270 */
[----:B------:R-:W-:Y:S02]  /*9d90*/  IMAD.U32 R153, RZ, RZ, UR22 ;  /* 0x00000016ff997e24 */ /* 0x000fe4000f8e00ff */
[--C-:B------:R-:W-:Y:S01]  /*9da0*/  FFMA.FTZ R181, R154, UR10, -R177.reuse ;  /* 0x0000000a9ab57c23 */ /* 0x100fe200080108b1 */
[--C-:B------:R-:W-:Y:S01]  /*9db0*/  FFMA.FTZ R183, R156, UR10, -R177.reuse ;  /* 0x0000000a9cb77c23 */ /* 0x100fe200080108b1 */
[--C-:B------:R-:W-:Y:S01]  /*9dc0*/  FFMA.FTZ R182, R155, UR10, -R177.reuse ;  /* 0x0000000a9bb67c23 */ /* 0x100fe200080108b1 */
[----:B------:R-:W2:Y:S01]  /*9dd0*/  MUFU.EX2 R12, R12 ;  /* 0x0000000c000c7308 */ /* 0x000ea20000000800 */
[--C-:B------:R-:W-:Y:S01]  /*9de0*/  FFMA.FTZ R159, R159, UR10, -R177.reuse ;  /* 0x0000000a9f9f7c23 */ /* 0x100fe200080108b1 */
[--C-:B------:R-:W-:Y:S01]  /*9df0*/  FFMA.FTZ R160, R160, UR10, -R177.reuse ;  /* 0x0000000aa0a07c23 */ /* 0x100fe200080108b1 */
[--C-:B------:R-:W-:Y:S01]  /*9e00*/  FFMA.FTZ R161, R161, UR10, -R177.reuse ;  /* 0x0000000aa1a17c23 */ /* 0x100fe200080108b1 */
[----:B0-----:R-:W-:Y:S01]  /*9e10*/  FFMA.FTZ R191, R162, UR10, -R177 ;  /* 0x0000000aa2bf7c23 */ /* 0x001fe200080108b1 */
[-C--:B------:R-:W-:Y:S01]  /*9e20*/  FMUL.FTZ R112, R112, R10.reuse ;  /* 0x0000000a70707220 */ /* 0x080fe20000410000 */
[-C--:B------:R-:W-:Y:S01]  /*9e30*/  FMUL.FTZ R113, R113, R10.reuse ;  /* 0x0000000a71717220 */ /* 0x080fe20000410000 */
[----:B------:R-:W-:Y:S01]  /*9e40*/  FMUL.FTZ R116, R116, R10 ;  /* 0x0000000a74747220 */ /* 0x000fe20000410000 */
[----:B------:R-:W0:Y:S01]  /*9e50*/  MUFU.EX2 R13, R13 ;  /* 0x0000000d000d7308 */ /* 0x000e220000000800 */
[----:B------:R-:W-:Y:S01]  /*9e60*/  @!P2 LEA R152, R153, R16, 0x6 ;  /* 0x000000109998a211 */ /* 0x000fe200078e30ff */
[----:B---3--:R-:W-:Y:S01]  /*9e70*/  FFMA.FTZ R153, R10, R3, R21 ;  /* 0x000000030a997223 */ /* 0x008fe20000010015 */
[----:B------:R-:W-:Y:S01]  /*9e80*/  FFMA.FTZ R3, R157, UR10, -R177 ;  /* 0x0000000a9d037c23 */ /* 0x000fe200080108b1 */
[-C--:B------:R-:W-:Y:S01]  /*9e90*/  FMUL.FTZ R117, R117, R10.reuse ;  /* 0x0000000a75757220 */ /* 0x080fe20000410000 */
[-C--:B------:R-:W-:Y:S01]  /*9ea0*/  FMUL.FTZ R120, R120, R10.reuse ;  /* 0x0000000a78787220 */ /* 0x080fe20000410000 */
[----:B----4-:R-:W-:Y:S01]  /*9eb0*/  FADD.FTZ R156, R166, R153 ;  /* 0x00000099a69c7221 */ /* 0x010fe20000010000 */
[----:B------:R-:W-:Y:S01]  /*9ec0*/  FMUL.FTZ R121, R121, R10 ;  /* 0x0000000a79797220 */ /* 0x000fe20000410000 */
[----:B------:R-:W3:Y:S01]  /*9ed0*/  MUFU.EX2 R14, R14 ;  /* 0x0000000e000e7308 */ /* 0x000ee20000000800 */
[----:B--2---:R-:W-:Y:S01]  /*9ee0*/  FFMA.FTZ R154, R11, R4, R12 ;  /* 0x000000040b9a7223 */ /* 0x004fe2000001000c */
[----:B------:R-:W-:Y:S01]  /*9ef0*/  FADD.FTZ R155, R163, R156 ;  /* 0x0000009ca39b7221 */ /* 0x000fe20000010000 */
[----:B------:R-:W-:Y:S01]  /*9f00*/  FFMA.FTZ R4, R158, UR10, -R177 ;  /* 0x0000000a9e047c23 */ /* 0x000fe200080108b1 */
[-C--:B------:R-:W-:Y:S01]  /*9f10*/  FMUL.FTZ R124, R124, R10.reuse ;  /* 0x0000000a7c7c7220 */ /* 0x080fe20000410000 */
[-C--:B------:R-:W-:Y:S01]  /*9f20*/  FMUL.FTZ R125, R125, R10.reuse ;  /* 0x0000000a7d7d7220 */ /* 0x080fe20000410000 */
[----:B------:R-:W-:Y:S01]  /*9f30*/  FADD.FTZ R156, R178, R155 ;  /* 0x0000009bb29c7221 */ /* 0x000fe20000010000 */
        /* <DEDUP_REMOVED lines=10> */
[----:B---3--:R-:W-:Y:S01]  /*9fe0*/  FADD.FTZ R154, R14, R153 ;  /* 0x000000990e9a7221 */ /* 0x008fe20000010000 */
[----:B------:R-:W-:Y:S01]  /*9ff0*/  FADD.FTZ R153, R167, R156 ;  /* 0x0000009ca7997221 */ /* 0x000fe20000010000 */
[----:B------:R-:W-:Y:S01]  /*a000*/  @!P2 LEA R156, R152, UR42, 0x2 ;  /* 0x0000002a989cac11 */ /* 0x000fe2000f8e10ff */
[-C--:B------:R-:W-:Y:S01]  /*a010*/  FMUL.FTZ R141, R141, R10.reuse ;  /* 0x0000000a8d8d7220 */ /* 0x080fe20000410000 */
[----:B------:R-:W-:Y:S01]  /*a020*/  F2FP.BF16.F32.PACK_AB R152, R166, R21 ;  /* 0x00000015a698723e */ /* 0x000fe200000010ff */
[----:B------:R-:W-:Y:S01]  /*a030*/  FADD.FTZ R153, R174, R153 ;  /* 0x00000099ae997221 */ /* 0x000fe20000010000 */
[-C--:B------:R-:W-:Y:S01]  /*a040*/  FMUL.FTZ R144, R144, R10.reuse ;  /* 0x0000000a90907220 */ /* 0x080fe20000410000 */
[----:B------:R-:W3:Y:S01]  /*a050*/  MUFU.EX2 R164, R164 ;  /* 0x000000a400a47308 */ /* 0x000ee20000000800 */
[----:B--2---:R-:W-:Y:S01]  /*a060*/  FADD.FTZ R154, R179, R154 ;  /* 0x0000009ab39a7221 */ /* 0x004fe20000010000 */
[----:B------:R-:W-:Y:S01]  /*a070*/  @!P2 STS [R156+0x28800], R10 ;  /* 0x0288000a9c00a388 */ /* 0x000fe20000000800 */
[-C--:B------:R-:W-:Y:S01]  /*a080*/  FMUL.FTZ R145, R145, R10.reuse ;  /* 0x0000000a91917220 */ /* 0x080fe20000410000 */
[-C--:B------:R-:W-:Y:S01]  /*a090*/  FMUL.FTZ R148, R148, R10.reuse ;  /* 0x0000000a94947220 */ /* 0x080fe20000410000 */
[----:B------:R-:W-:Y:S01]  /*a0a0*/  FMUL.FTZ R149, R149, R10 ;  /* 0x0000000a95957220 */ /* 0x000fe20000410000 */
[----:B------:R2:W-:Y:S01]  /*a0b0*/  @!P2 STS [R156+0x28820], R11 ;  /* 0x0288200b9c00a388 */ /* 0x0005e20000000800 */
[-C--:B------:R-:W-:Y:S01]  /*a0c0*/  FMUL.FTZ R26, R26, R11.reuse ;  /* 0x0000000b1a1a7220 */ /* 0x080fe20000410000 */
[----:B------:R-:W4:Y:S01]  /*a0d0*/  MUFU.EX2 R20, R20 ;  /* 0x0000001400147308 */ /* 0x000f220000000800 */
[----:B0-----:R-:W-:Y:S01]  /*a0e0*/  FADD.FTZ R155, R15, R154 ;  /* 0x0000009a0f9b7221 */ /* 0x001fe20000010000 */
[----:B------:R-:W-:Y:S01]  /*a0f0*/  FADD.FTZ R154, R170, R153 ;  /* 0x00000099aa9a7221 */ /* 0x000fe20000010000 */
[----:B------:R-:W-:Y:S01]  /*a100*/  F2FP.BF16.F32.PACK_AB R153, R13, R12 ;  /* 0x0000000c0d99723e */ /* 0x000fe200000010ff */
[-C--:B------:R-:W-:Y:S01]  /*a110*/  FMUL.FTZ R27, R27, R11.reuse ;  /* 0x0000000b1b1b7220 */ /* 0x080fe20000410000 */
[----:B------:R-:W-:Y:S01]  /*a120*/  FMUL.FTZ R30, R30, R11 ;  /* 0x0000000b1e1e7220 */ /* 0x000fe20000410000 */
[----:B------:R-:W-:Y:S01]  /*a130*/  FADD.FTZ R21, R171, R154 ;  /* 0x0000009aab157221 */ /* 0x000fe20000010000 */
[----:B------:R-:W-:Y:S01]  /*a140*/  F2FP.BF16.F32.PACK_AB R154, R178, R163 ;  /* 0x000000a3b29a723e */ /* 0x000fe200000010ff */
[----:B------:R-:W0:Y:S01]  /*a150*/  MUFU.EX2 R181, R181 ;  /* 0x000000b500b57308 */ /* 0x000e220000000800 */
[C---:B---3--:R-:W-:Y:S01]  /*a160*/  FADD.FTZ R155, R164.reuse, R155 ;  /* 0x0000009ba49b7221 */ /* 0x048fe20000010000 */
[----:B------:R-:W-:Y:S01]  /*a170*/  F2FP.BF16.F32.PACK_AB R157, R164, R15 ;  /* 0x0000000fa49d723e */ /* 0x000fe200000010ff */
[----:B------:R-:W-:Y:S01]  /*a180*/  FMUL.FTZ R31, R31, R11 ;  /* 0x0000000b1f1f7220 */ /* 0x000fe20000410000 */
[----:B--2---:R-:W-:Y:S01]  /*a190*/  F2FP.BF16.F32.PACK_AB R156, R174, R167 ;  /* 0x000000a7ae9c723e */ /* 0x004fe200000010ff */
[-C--:B------:R-:W-:Y:S01]  /*a1a0*/  FMUL.FTZ R34, R34, R11.reuse ;  /* 0x0000000b22227220 */ /* 0x080fe20000410000 */
[-C--:B------:R-:W-:Y:S01]  /*a1b0*/  FMUL.FTZ R35, R35, R11.reuse ;  /* 0x0000000b23237220 */ /* 0x080fe20000410000 */
[-C--:B------:R-:W-:Y:S01]  /*a1c0*/  FMUL.FTZ R38, R38, R11.reuse ;  /* 0x0000000b26267220 */ /* 0x080fe20000410000 */
[----:B------:R-:W2:Y:S01]  /*a1d0*/  MUFU.EX2 R182, R182 ;  /* 0x000000b600b67308 */ /* 0x000ea20000000800 */
[----:B----4-:R-:W-:Y:S01]  /*a1e0*/  FADD.FTZ R158, R20, R155 ;  /* 0x0000009b149e7221 */ /* 0x010fe20000010000 */
        /* <DEDUP_REMOVED lines=16> */
[----:B------:R-:W-:Y:S01]  /*a2f0*/  F2FP.BF16.F32.PACK_AB R155, R179, R14 ;  /* 0x0000000eb39b723e */ /* 0x000fe200000010ff */
[----:B------:R-:W-:Y:S01]  /*a300*/  BAR.SYNC.DEFER_BLOCKING 0xf, 0x100 ;  /* 0x03c4000000007b1d */ /* 0x000fe20000010000 */
[-C--:B------:R-:W-:Y:S01]  /*a310*/  FMUL.FTZ R63, R63, R11.reuse ;  /* 0x0000000b3f3f7220 */ /* 0x080fe20000410000 */
[-C--:B------:R-:W-:Y:S01]  /*a320*/  FMUL.FTZ R66, R66, R11.reuse ;  /* 0x0000000b42427220 */ /* 0x080fe20000410000 */
[-C--:B------:R-:W-:Y:S01]  /*a330*/  FMUL.FTZ R67, R67, R11.reuse ;  /* 0x0000000b43437220 */ /* 0x080fe20000410000 */
[-C--:B------:R-:W-:Y:S01]  /*a340*/  FMUL.FTZ R70, R70, R11.reuse ;  /* 0x0000000b46467220 */ /* 0x080fe20000410000 */
[-C--:B------:R-:W-:Y:S01]  /*a350*/  FMUL.FTZ R71, R71, R11.reuse ;  /* 0x0000000b47477220 */ /* 0x080fe20000410000 */
[----:B------:R-:W2:Y:S01]  /*a360*/  MUFU.EX2 R168, R168 ;  /* 0x000000a800a87308 */ /* 0x000ea20000000800 */
[----:B---3--:R-:W-:Y:S01]  /*a370*/  FADD.FTZ R162, R183, R162 ;  /* 0x000000a2b7a27221 */ /* 0x008fe20000010000 */
        /* <DEDUP_REMOVED lines=16> */
[----:B------:R2:W-:Y:S01]  /*a480*/  STSM.16.M88.4 [R18+0x26800], R152 ;  /* 0x0268009812007844 */ /* 0x0005e20000000200 */
[-C--:B------:R-:W-:Y:S01]  /*a490*/  FMUL.FTZ R98, R98, R11.reuse ;  /* 0x0000000b62627220 */ /* 0x080fe20000410000 */
[-C--:B------:R-:W-:Y:S01]  /*a4a0*/  FMUL.FTZ R99, R99, R11.reuse ;  /* 0x0000000b63637220 */ /* 0x080fe20000410000 */
[-C--:B------:R-:W-:Y:S01]  /*a4b0*/  FMUL.FTZ R102, R102, R11.reuse ;  /* 0x0000000b66667220 */ /* 0x080fe20000410000 */
[-C--:B------:R-:W-:Y:S01]  /*a4c0*/  FMUL.FTZ R103, R103, R11.reuse ;  /* 0x0000000b67677220 */ /* 0x080fe20000410000 */
[----:B------:R-:W-:Y:S01]  /*a4d0*/  FMUL.FTZ R106, R106, R11 ;  /* 0x0000000b6a6a7220 */ /* 0x000fe20000410000 */
[----:B------:R4:W5:Y:S01]  /*a4e0*/  MUFU.EX2 R177, R159 ;  /* 0x0000009f00b17308 */ /* 0x0009620000000800 */
[C---:B---3--:R-:W-:Y:S01]  /*a4f0*/  FADD.FTZ R162, R4.reuse, R15 ;  /* 0x0000000f04a27221 */ /* 0x048fe20000010000 */
[----:B------:R-:W-:Y:S01]  /*a500*/  F2FP.BF16.F32.PACK_AB R163, R4, R3 ;  /* 0x0000000304a3723e */ /* 0x000fe200000010ff */
[-C--:B------:R-:W-:Y:S01]  /*a510*/  FMUL.FTZ R107, R107, R11.reuse ;  /* 0x0000000b6b6b7220 */ /* 0x080fe20000410000 */
[-C--:B------:R-:W-:Y:S01]  /*a520*/  FMUL.FTZ R110, R110, R11.reuse ;  /* 0x0000000b6e6e7220 */ /* 0x080fe20000410000 */
[-C--:B------:R-:W-:Y:S01]  /*a530*/  FMUL.FTZ R111, R111, R11.reuse ;  /* 0x0000000b6f6f7220 */ /* 0x080fe20000410000 */
[-C--:B------:R-:W-:Y:S01]  /*a540*/  FMUL.FTZ R114, R114, R11.reuse ;  /* 0x0000000b72727220 */ /* 0x080fe20000410000 */
[-C--:B------:R-:W-:Y:S01]  /*a550*/  FMUL.FTZ R115, R115, R11.reuse ;  /* 0x0000000b73737220 */ /* 0x080fe20000410000 */
[----:B------:R-:W3:Y:S01]  /*a560*/  MUFU.EX2 R165, R165 ;  /* 0x000000a500a57308 */ /* 0x000ee20000000800 */
[----:B0-----:R-:W-:Y:S01]  /*a570*/  FADD.FTZ R158, R175, R158 ;  /* 0x0000009eaf9e7221 */ /* 0x001fe20000010000 */
[----:B----4-:R-:W-:Y:S01]  /*a580*/  F2FP.BF16.F32.PACK_AB R159, R181, R20 ;  /* 0x00000014b59f723e */ /* 0x010fe200000010ff */
[-C--:B------:R-:W-:Y:S01]  /*a590*/  FMUL.FTZ R118, R118, R11.reuse ;  /* 0x0000000b76767220 */ /* 0x080fe20000410000 */
[-C--:B------:R-:W-:Y:S01]  /*a5a0*/  FMUL.FTZ R119, R119, R11.reuse ;  /* 0x0000000b77777220 */ /* 0x080fe20000410000 */
[-C--:B------:R-:W-:Y:S01]  /*a5b0*/  FMUL.FTZ R122, R122, R11.reuse ;  /* 0x0000000b7a7a7220 */ /* 0x080fe20000410000 */
[-C--:B------:R-:W-:Y:S01]  /*a5c0*/  FMUL.FTZ R123, R123, R11.reuse ;  /* 0x0000000b7b7b7220 */ /* 0x080fe20000410000 */
[-C--:B------:R-:W-:Y:S01]  /*a5d0*/  FMUL.FTZ R126, R126, R11.reuse ;  /* 0x0000000b7e7e7220 */ /* 0x080fe20000410000 */
[----:B------:R0:W4:Y:S01]  /*a5e0*/  MUFU.EX2 R166, R160 ;  /* 0x000000a000a67308 */ /* 0x0001220000000800 */
[----:B-----5:R-:W-:Y:S01]  /*a5f0*/  FADD.FTZ R15, R177, R162 ;  /* 0x000000a2b10f7221 */ /* 0x020fe20000010000 */
[-C--:B------:R-:W-:Y:S01]  /*a600*/  FMUL.FTZ R127, R127, R11.reuse ;  /* 0x0000000b7f7f7220 */ /* 0x080fe20000410000 */
[-C--:B------:R-:W-:Y:S01]  /*a610*/  FMUL.FTZ R130, R130, R11.reuse ;  /* 0x0000000b82827220 */ /* 0x080fe20000410000 */
[-C--:B------:R-:W-:Y:S01]  /*a620*/  FMUL.FTZ R131, R131, R11.reuse ;  /* 0x0000000b83837220 */ /* 0x080fe20000410000 */
[-C--:B------:R-:W-:Y:S01]  /*a630*/  FMUL.FTZ R134, R134, R11.reuse ;  /* 0x0000000b86867220 */ /* 0x080fe20000410000 */
[-C--:B------:R-:W-:Y:S01]  /*a640*/  FMUL.FTZ R135, R135, R11.reuse ;  /* 0x0000000b87877220 */ /* 0x080fe20000410000 */
[-C--:B------:R-:W-:Y:S01]  /*a650*/  FMUL.FTZ R138, R138, R11.reuse ;  /* 0x0000000b8a8a7220 */ /* 0x080fe20000410000 */
[----:B------:R-:W5:Y:S01]  /*a660*/  MUFU.EX2 R180, R180 ;  /* 0x000000b400b47308 */ /* 0x000f620000000800 */
[----:B---3--:R-:W-:Y:S01]  /*a670*/  FADD.FTZ R13, R165, R158 ;  /* 0x0000009ea50d7221 */ /* 0x008fe20000010000 */
[----:B------:R-:W-:Y:S01]  /*a680*/  F2FP.BF16.F32.PACK_AB R158, R171, R170 ;  /* 0x000000aaab9e723e */ /* 0x000fe200000010ff */
[-C--:B------:R-:W-:Y:S01]  /*a690*/  FMUL.FTZ R139, R139, R11.reuse ;  /* 0x0000000b8b8b7220 */ /* 0x080fe20000410000 */
[----:B0-----:R-:W-:Y:S01]  /*a6a0*/  F2FP.BF16.F32.PACK_AB R160, R175, R168 ;  /* 0x000000a8afa0723e */ /* 0x001fe200000010ff */
[-C--:B------:R-:W-:Y:S01]  /*a6b0*/  FMUL.FTZ R142, R142, R11.reuse ;  /* 0x0000000b8e8e7220 */ /* 0x080fe20000410000 */
[-C--:B------:R-:W-:Y:S01]  /*a6c0*/  FMUL.FTZ R143, R143, R11.reuse ;  /* 0x0000000b8f8f7220 */ /* 0x080fe20000410000 */
[----:B------:R2:W-:Y:S01]  /*a6d0*/  STSM.16.M88.4 [R19], R156 ;  /* 0x0000009c13007844 */ /* 0x0005e20000000200 */
[----:B------:R0:W3:Y:S01]  /*a6e0*/  MUFU.EX2 R12, R161 ;  /* 0x000000a1000c7308 */ /* 0x0000e20000000800 */
[----:B----4-:R-:W-:Y:S01]  /*a6f0*/  FADD.FTZ R15, R166, R15 ;  /* 0x0000000fa60f7221 */ /* 0x010fe20000010000 */
[-C--:B------:R-:W-:Y:S01]  /*a700*/  FMUL.FTZ R146, R146, R11.reuse ;  /* 0x0000000b92927220 */ /* 0x080fe20000410000 */
[-C--:B------:R-:W-:Y:S01]  /*a710*/  FMUL.FTZ R147, R147, R11.reuse ;  /* 0x0000000b93937220 */ /* 0x080fe20000410000 */
[-C--:B------:R-:W-:Y:S01]  /*a720*/  FMUL.FTZ R150, R150, R11.reuse ;  /* 0x0000000b96967220 */ /* 0x080fe20000410000 */
[----:B------:R-:W-:-:S03]  /*a730*/  FMUL.FTZ R151, R151, R11 ;  /* 0x0000000b97977220 */ /* 0x000fc60000410000 */
[----:B------:R-:W4:Y:S01]  /*a740*/  MUFU.EX2 R169, R169 ;  /* 0x000000a900a97308 */ /* 0x000f220000000800 */
[C---:B-----5:R-:W-:Y:S01]  /*a750*/  FADD.FTZ R14, R180.reuse, R13 ;  /* 0x0000000db40e7221 */ /* 0x060fe20000010000 */
[----:B------:R-:W-:Y:S02]  /*a760*/  F2FP.BF16.F32.PACK_AB R162, R180, R165 ;  /* 0x000000a5b4a2723e */ /* 0x000fe400000010ff */
[----:B0-----:R-:W-:Y:S02]  /*a770*/  F2FP.BF16.F32.PACK_AB R161, R183, R182 ;  /* 0x000000b6b7a1723e */ /* 0x001fe400000010ff */
[----:B------:R-:W-:Y:S02]  /*a780*/  F2FP.BF16.F32.PACK_AB R165, R166, R177 ;  /* 0x000000b1a6a5723e */ /* 0x000fe400000010ff */
[----:B------:R-:W0:Y:S01]  /*a790*/  MUFU.EX2 R167, R191 ;  /* 0x000000bf00a77308 */ /* 0x000e220000000800 */
[----:B---3--:R-:W-:Y:S01]  /*a7a0*/  FADD.FTZ R4, R12, R15 ;  /* 0x0000000f0c047221 */ /* 0x008fe20000010000 */
[----:B------:R2:W-:Y:S06]  /*a7b0*/  STSM.16.M88.4 [R23], R160 ;  /* 0x000000a017007844 */ /* 0x0005ec0000000200 */
[----:B------:R-:W3:Y:S01]  /*a7c0*/  MUFU.EX2 R172, R172 ;  /* 0x000000ac00ac7308 */ /* 0x000ee20000000800 */
[----:B----4-:R-:W-:-:S07]  /*a7d0*/  FADD.FTZ R13, R169, R14 ;  /* 0x0000000ea90d7221 */ /* 0x010fce0000010000 */
[----:B------:R-:W4:Y:S01]  /*a7e0*/  MUFU.EX2 R173, R173 ;  /* 0x000000ad00ad7308 */ /* 0x000f220000000800 */
[C---:B0-----:R-:W-:Y:S01]  /*a7f0*/  FADD.FTZ R4, R167.reuse, R4 ;  /* 0x00000004a7047221 */ /* 0x041fe20000010000 */
[----:B------:R-:W-:-:S06]  /*a800*/  F2FP.BF16.F32.PACK_AB R167, R167, R12 ;  /* 0x0000000ca7a7723e */ /* 0x000fcc00000010ff */
[----:B------:R-:W0:Y:S01]  /*a810*/  MUFU.EX2 R176, R176 ;  /* 0x000000b000b07308 */ /* 0x000e220000000800 */
[C---:B---3--:R-:W-:Y:S01]  /*a820*/  FADD.FTZ R14, R172.reuse, R13 ;  /* 0x0000000dac0e7221 */ /* 0x048fe20000010000 */
[----:B------:R-:W-:-:S03]  /*a830*/  F2FP.BF16.F32.PACK_AB R164, R172, R169 ;  /* 0x000000a9aca4723e */ /* 0x000fc600000010ff */
[----:B----4-:R-:W-:Y:S01]  /*a840*/  FADD.FTZ R3, R173, R14 ;  /* 0x0000000ead037221 */ /* 0x010fe20000010000 */
[----:B0-----:R-:W-:-:S03]  /*a850*/  F2FP.BF16.F32.PACK_AB R166, R176, R173 ;  /* 0x000000adb0a6723e */ /* 0x001fc600000010ff */
[----:B------:R-:W-:Y:S02]  /*a860*/  FADD.FTZ R3, R176, R3 ;  /* 0x00000003b0037221 */ /* 0x000fe40000010000 */
[----:B------:R2:W-:Y:S01]  /*a870*/  STSM.16.M88.4 [R22], R164 ;  /* 0x000000a416007844 */ /* 0x0005e20000000200 */
[----:B------:R-:W-:Y:S05]  /*a880*/  @!P0 BRA `(.L_x_1718) ;  /* 0x0000000000048947 */ /* 0x000fea0003800000 */
[----:B------:R-:W-:Y:S01]  /*a890*/  BPT.TRAP 0x1 ;  /* 0x000000040000795c */ /* 0x000fe20000300000 */
.L_x_1718:
[----:B------:R0:W3:Y:S01]  /*a8a0*/  SYNCS.PHASECHK.TRANS64.TRYWAIT P2, [UR21+0x28c50], R8 ;  /* 0x028c5008ff0075a7 */ /* 0x0000e20008040155 */
[----:B------:R-:W-:Y:S05]  /*a8b0*/  @!P0 BRA `(.L_x_1719) ;  /* 0x0000000000048947 */ /* 0x000fea0003800000 */
[----:B------:R-:W-:Y:S01]  /*a8c0*/  BPT.TRAP 0x1 ;  /* 0x000000040000795c */ /* 0x000fe20000300000 */
.L_x_1719:
[----:B---3--:R-:W-:Y:S05]  /*a8d0*/  @P2 BRA `(.L_x_1720) ;  /* 0x0000000000082947 */ /* 0x008fea0003800000 */
[----:B------:R-:W3:Y:S02]  /*a8e0*/  SYNCS.PHASECHK.TRANS64.TRYWAIT P2, [UR21+0x28c50], R8 ;  /* 0x028c5008ff0075a7 */ /* 0x000ee40008040155 */
[----:B---3--:R-:W-:Y:S05]  /*a8f0*/  @!P2 BRA `(.L_x_1721) ;  /* 0x000000a400aca947 */ /* 0x008fea0003800000 */
.L_x_1720:
        /* <DEDUP_REMOVED lines=34> */
.L_x_1722:
[----:B------:R-:W-:Y:S01]  /*ab20*/  UIADD3 UR21, UR21, 0x28c60, URZ ;  /* 0x00028c6015157890 */ /* 0x000fe2000fffe03f */
[----:B---3--:R-:W-:Y:S01]  /*ab30*/  IMAD.MOV.U32 R11, RZ, RZ, R6 ;  /* 0x000000ffff0b7224 */ /* 0x008fe200078e0006 */
[----:B------:R-:W-:Y:S01]  /*ab40*/  UMOV UR22, UR38 ;  /* 0x0000002600167c82 */ /* 0x000fe20008000000 */
[----:B------:R-:W-:Y:S01]  /*ab50*/  IMAD.MOV.U32 R10, RZ, RZ, R5 ;  /* 0x000000ffff0a7224 */ /* 0x000fe200078e0005 */
[----:B------:R-:W-:-:S09]  /*ab60*/  UPRMT UR21, UR40, 0x654, UR21 ;  /* 0x0000065428157896 */ /* 0x000fd20008000015 */
[----:B------:R-:W-:Y:S01]  /*ab70*/  SYNCS.ARRIVE.TRANS64.RED.A1T0 RZ, [UR21], RZ ;  /* 0x000000ffffff79a7 */ /* 0x000fe20008100415 */
[----:B------:R-:W-:Y:S05]  /*ab80*/  @P1 BRA `(.L_x_1723) ;  /* 0xffffffe000d81947 */ /* 0x000fea000383ffff */
[----:B01----:R-:W-:-:S07]  /*ab90*/  IMAD.MOV.U32 R8, RZ, RZ, R9 ;  /* 0x000000ffff087224 */ /* 0x003fce00078e0009 */
.L_x_1712:
[----:B------:R-:W-:-:S13]  /*aba0*/  ISETP.GE.AND P1, PT, R8, UR47, PT ;  /* 0x0000002f08007c0c */ /* 0x000fda000bf26270 */
[----:B------:R-:W-:Y:S05]  /*abb0*/  @!P1 BRA `(.L_x_1724) ;  /* 0x0000002800109947 */ /* 0x000fea0003800000 */
[----:B------:R-:W-:Y:S01]  /*abc0*/  IMAD.MOV.U32 R12, RZ, RZ, R6 ;  /* 0x000000ffff0c7224 */ /* 0x000fe200078e0006 */
[----:B------:R-:W-:Y:S01]  /*abd0*/  UMOV UR27, UR38 ;  /* 0x00000026001b7c82 */ /* 0x000fe20008000000 */
[----:B------:R-:W-:Y:S01]  /*abe0*/  IMAD.MOV.U32 R9, RZ, RZ, R5 ;  /* 0x000000ffff097224 */ /* 0x000fe200078e0005 */
[----:B------:R-:W-:Y:S01]  /*abf0*/  ULDC UR22, c[0x0][0x9e4] ;  /* 0x0002790000167ab9 */ /* 0x000fe20000000800 */
[----:B------:R-:W-:Y:S01]  /*ac00*/  ULDC UR23, c[0x0][0x9dc] ;  /* 0x0002770000177ab9 */ /* 0x000fe20000000800 */
[----:B------:R-:W-:Y:S01]  /*ac10*/  ULDC UR24, c[0x0][0x288] ;  /* 0x0000a20000187ab9 */ /* 0x000fe20000000800 */
[----:B------:R-:W-:Y:S01]  /*ac20*/  ULDC UR25, c[0x0][0x9d8] ;  /* 0x0002760000197ab9 */ /* 0x000fe20000000800 */
[----:B------:R-:W-:Y:S01]  /*ac30*/  ULDC UR21, c[0x0][0x988] ;  /* 0x0002620000157ab9 */ /* 0x000fe20000000800 */
[----:B------:R-:W-:-:S05]  /*ac40*/  ULDC UR26, c[0x0][0x9e0] ;  /* 0x00027800001a7ab9 */ /* 0x000fca0000000800 */
.L_x_1743:
[----:B------:R-:W-:-:S04]  /*ac50*/  UIADD3 UR38, UR27, 0x1, URZ ;  /* 0x000000011b267890 */ /* 0x000fc8000fffe03f */
[----:B------:R-:W-:-:S04]  /*ac60*/  UISETP.NE.AND UP0, UPT, UR38, 0x2, UPT ;  /* 0x000000022600788c */ /* 0x000fc8000bf05270 */
[----:B------:R-:W-:Y:S02]  /*ac70*/  USEL UR6, URZ, 0x1, UP0 ;  /* 0x000000013f067887 */ /* 0x000fe40008000000 */
[----:B------:R-:W-:Y:S02]  /*ac80*/  USEL UR38, UR38, URZ, UP0 ;  /* 0x0000003f26267287 */ /* 0x000fe40008000000 */
[----:B------:R-:W-:Y:S01]  /*ac90*/  ULOP3.LUT UR37, UR37, UR6, URZ, 0x3c, !UPT ;  /* 0x0000000625257292 */ /* 0x000fe2000f8e3c3f */
[----:B-12---:R-:W-:Y:S11]  /*aca0*/  @!P0 BRA `(.L_x_1725) ;  /* 0x0000000000048947 */ /* 0x006ff60003800000 */
[----:B------:R-:W-:Y:S01]  /*acb0*/  BPT.TRAP 0x1 ;  /* 0x000000040000795c */ /* 0x000fe20000300000 */
.L_x_1725:
[----:B------:R-:W-:Y:S01]  /*acc0*/  ULEA UR20, UR38, UR42, 0x3 ;  /* 0x0000002a26147291 */ /* 0x000fe2000f8e183f */
[----:B------:R-:W-:-:S04]  /*acd0*/  MOV R7, UR37 ;  /* 0x0000002500077c02 */ /* 0x000fc80008000f00 */
[----:B------:R-:W-:-:S04]  /*ace0*/  SHF.L.U32 R7, R7, 0x1f, RZ ;  /* 0x0000001f07077819 */ /* 0x000fc800000006ff */
[----:B------:R1:W3:Y:S01]  /*acf0*/  SYNCS.PHASECHK.TRANS64.TRYWAIT P1, [UR20+0x28c30], R7 ;  /* 0x028c3007ff0075a7 */ /* 0x0002e20008020154 */
[----:B------:R-:W-:Y:S05]  /*ad00*/  @!P0 BRA `(.L_x_1726) ;  /* 0x0000000000048947 */ /* 0x000fea0003800000 */
[----:B------:R-:W-:Y:S01]  /*ad10*/  BPT.TRAP 0x1 ;  /* 0x000000040000795c */ /* 0x000fe20000300000 */
.L_x_1726:
[----:B---3--:R-:W-:Y:S05]  /*ad20*/  @P1 BRA `(.L_x_1727) ;  /* 0x0000000000081947 */ /* 0x008fea0003800000 */
[----:B------:R-:W3:Y:S02]  /*ad30*/  SYNCS.PHASECHK.TRANS64.TRYWAIT P1, [UR20+0x28c30], R7 ;  /* 0x028c3007ff0075a7 */ /* 0x000ee40008020154 */
[----:B---3--:R-:W-:Y:S05]  /*ad40*/  @!P1 BRA `(.L_x_1728) ;  /* 0x000000a000b09947 */ /* 0x008fea0003800000 */
.L_x_1727:
[----:B------:R-:W-:Y:S01]  /*ad50*/  R2UR UR18, R0 ;  /* 0x00000000001272ca */ /* 0x000fe200000e0000 */
[----:B0-2---:R-:W-:Y:S01]  /*ad60*/  WARPGROUP.ARRIVE ;  /* 0x00000000000079c5 */ /* 0x005fe20000000000 */
        /* <DEDUP_REMOVED lines=21> */
.L_x_1729:
[----:B------:R-:W-:Y:S01]  /*aec0*/  UISETP.NE.AND UP1, UPT, UR51, URZ, UPT ;  /* 0x0000003f3300728c */ /* 0x000fe2000bf25270 */
[----:B------:R-:W-:Y:S01]  /*aed0*/  FMUL.FTZ R14, R158, UR25 ;  /* 0x000000199e0e7c20 */ /* 0x000fe20008410000 */
[----:B------:R-:W-:Y:S01]  /*aee0*/  FMUL.FTZ R21, R163, UR25 ;  /* 0x00000019a3157c20 */ /* 0x000fe20008410000 */
[----:B------:R-:W-:Y:S01]  /*aef0*/  FMUL.FTZ R158, R178, UR25 ;  /* 0x00000019b29e7c20 */ /* 0x000fe20008410000 */
[----:B------:R-:W-:Y:S01]  /*af00*/  VIADD R163, R185, UR44 ;  /* 0x0000002cb9a37c36 */ /* 0x000fe20008000000 */
[----:B------:R-:W0:Y:S01]  /*af10*/  LDC R178, c[0x0][0x2f0] ;  /* 0x0000bc00ffb27b82 */ /* 0x000e220000000800 */
[----:B------:R-:W-:Y:S01]  /*af20*/  PLOP3.LUT P1, PT, PT, PT, UP1, 0x80, 0x0 ;  /* 0x000000000000781c */ /* 0x000fe20003f2f018 */
[----:B------:R-:W-:Y:S01]  /*af30*/  FMUL.FTZ R192, R156, UR25 ;  /* 0x000000199cc07c20 */ /* 0x000fe20008410000 */
[----:B------:R-:W-:Y:S01]  /*af40*/  PLOP3.LUT P2, PT, PT, PT, UP1, 0x80, 0x0 ;  /* 0x000000000000781c */ /* 0x000fe20003f4f018 */
[----:B------:R-:W-:Y:S01]  /*af50*/  FMUL.FTZ R197, R165, UR25 ;  /* 0x00000019a5c57c20 */ /* 0x000fe20008410000 */
[----:B------:R-:W-:Y:S01]  /*af60*/  FMUL.FTZ R156, R174, UR25 ;  /* 0x00000019ae9c7c20 */ /* 0x000fe20008410000 */
[----:B------:R-:W-:Y:S01]  /*af70*/  @UP1 ULDC UR6, c[0x0][0x44c] ;  /* 0x0001130000061ab9 */ /* 0x000fe20000000800 */
[----:B------:R-:W-:Y:S01]  /*af80*/  FMUL.FTZ R174, R177, UR25 ;  /* 0x00000019b1ae7c20 */ /* 0x000fe20008410000 */
[----:B------:R-:W-:Y:S01]  /*af90*/  FMUL.FTZ R13, R155, UR25 ;  /* 0x000000199b0d7c20 */ /* 0x000fe20008410000 */
[----:B------:R-:W-:-:S02]  /*afa0*/  IMAD.SHL.U32 R177, R8, 0x40, RZ ;  /* 0x0000004008b17824 */ /* 0x000fc400078e00ff */
[----:B------:R-:W-:Y:S01]  /*afb0*/  FMUL.FTZ R155, R171, UR25 ;  /* 0x00000019ab9b7c20 */ /* 0x000fe20008410000 */
[----:B------:R-:W-:Y:S01]  /*afc0*/  UISETP.NE.AND UP0, UPT, UR50, URZ, UPT ;  /* 0x0000003f3200728c */ /* 0x000fe2000bf05270 */
[----:B------:R-:W-:Y:S01]  /*afd0*/  FMUL.FTZ R171, R172, UR25 ;  /* 0x00000019acab7c20 */ /* 0x000fe20008410000 */
[----:B------:R-:W-:Y:S01]  /*afe0*/  FMUL.FTZ R193, R157, UR25 ;  /* 0x000000199dc17c20 */ /* 0x000fe20008410000 */
[----:B------:R-:W-:Y:S01]  /*aff0*/  @P1 IMAD.HI.U32 R10, R163, UR6, RZ ;  /* 0x00000006a30a1c27 */ /* 0x000fe2000f8e00ff */
[----:B------:R-:W-:-:S03]  /*b000*/  @UP1 ULDC UR6, c[0x0][0x450] ;  /* 0x0001140000061ab9 */ /* 0x000fc60000000800 */
[----:B------:R-:W-:Y:S01]  /*b010*/  FMUL.FTZ R172, R173, UR25 ;  /* 0x00000019adac7c20 */ /* 0x000fe20008410000 */
[----:B------:R-:W-:Y:S01]  /*b020*/  FMUL.FTZ R191, R152, UR25 ;  /* 0x0000001998bf7c20 */ /* 0x000fe20008410000 */
[----:B------:R-:W-:Y:S01]  /*b030*/  FMUL.FTZ R5, R153, UR25 ;  /* 0x0000001999057c20 */ /* 0x000fe20008410000 */
[----:B------:R-:W-:Y:S01]  /*b040*/  @P2 SHF.R.U32.HI R163, RZ, UR6, R10 ;  /* 0x00000006ffa32c19 */ /* 0x000fe2000801160a */
[----:B------:R-:W-:Y:S01]  /*b050*/  UIADD3 UR6, UR20, 0x28c40, URZ ;  /* 0x00028c4014067890 */ /* 0x000fe2000fffe03f */
[----:B---3--:R-:W-:Y:S01]  /*b060*/  FMUL.FTZ R6, R154, UR25 ;  /* 0x000000199a067c20 */ /* 0x008fe20008410000 */
[----:B------:R-:W-:Y:S01]  /*b070*/  FMUL.FTZ R15, R159, UR25 ;  /* 0x000000199f0f7c20 */ /* 0x000fe20008410000 */
[----:B------:R-:W-:Y:S01]  /*b080*/  FMUL.FTZ R194, R160, UR25 ;  /* 0x00000019a0c27c20 */ /* 0x000fe20008410000 */
[----:B------:R-:W2:Y:S01]  /*b090*/  SHFL.IDX PT, R165, R163, RZ, 0x1c1f ;  /* 0x001c1fffa3a57589 */ /* 0x000ea200000e0000 */
[----:B------:R-:W-:Y:S01]  /*b0a0*/  UPRMT UR6, UR40, 0x654, UR6 ;  /* 0x0000065428067896 */ /* 0x000fe20008000006 */
        /* <DEDUP_REMOVED lines=14> */
[----:B------:R-:W-:Y:S01]  /*b190*/  IADD3 R11, -R2, 0x1, -R177 ;  /* 0x00000001020b7810 */ /* 0x000fe20007ffe9b1 */
[----:B------:R-:W-:Y:S01]  /*b1a0*/  FMUL.FTZ R161, R183, UR25 ;  /* 0x00000019b7a17c20 */ /* 0x000fe20008410000 */
[----:B------:R-:W-:Y:S01]  /*b1b0*/  PLOP3.LUT P1, PT, PT, PT, UP0, 0x40, 0x0 ;  /* 0x000000000000781c */ /* 0x000fe20003f2e808 */
[----:B------:R-:W3:Y:S01]  /*b1c0*/  MUFU.TANH R191, R191 ;  /* 0x000000bf00bf7308 */ /* 0x000ee20000002400 */
[----:B------:R-:W-:Y:S01]  /*b1d0*/  SYNCS.ARRIVE.TRANS64.RED.A1T0 RZ, [UR6], RZ ;  /* 0x000000ffffff79a7 */ /* 0x000fe20008100406 */
[----:B0-----:R-:W-:Y:S01]  /*b1e0*/  IMAD R11, R178, UR49, R11 ;  /* 0x00000031b20b7c24 */ /* 0x001fe2000f8e020b */
[----:B------:R-:W-:-:S03]  /*b1f0*/  ULOP3.LUT UR6, URZ, UR23, URZ, 0x33, !UPT ;  /* 0x000000173f067292 */ /* 0x000fc6000f8e333f */
[----:B------:R-:W-:Y:S02]  /*b200*/  VIADD R11, R11, -UR24 ;  /* 0x800000180b0b7c36 */ /* 0x000fe40008000000 */
[----:B------:R-:W0:Y:S02]  /*b210*/  MUFU.TANH R5, R5 ;  /* 0x0000000500057308 */ /* 0x000e240000002400 */
[C---:B------:R-:W-:Y:S02]  /*b220*/  VIADD R182, R11.reuse, UR26 ;  /* 0x0000001a0bb67c36 */ /* 0x040fe40008000000 */
[----:B------:R-:W-:-:S03]  /*b230*/  VIADD R183, R11, UR6 ;  /* 0x000000060bb77c36 */ /* 0x000fc60008000000 */
[----:B--2---:R-:W-:Y:S01]  /*b240*/  IADD3 R179, R182, R165, RZ ;  /* 0x000000a5b6b37210 */ /* 0x004fe20007ffe0ff */
        /* <DEDUP_REMOVED lines=31> */
[----:B--234-:R-:W-:Y:S05]  /*b440*/  @P1 BRA `(.L_x_1730) ;  /* 0x00000000005c1947 */ /* 0x01cfea0003800000 */
[----:B------:R-:W-:Y:S01]  /*b450*/  IMAD R10, R178, UR49, R165 ;  /* 0x00000031b20a7c24 */ /* 0x000fe2000f8e02a5 */
[----:B------:R-:W-:Y:S03]  /*b460*/  BSSY B0, `(.L_x_1731) ;  /* 0x0000011000007945 */ /* 0x000fe60003800000 */
[----:B------:R-:W-:-:S05]  /*b470*/  VIADD R162, R10, -UR24 ;  /* 0x800000180aa27c36 */ /* 0x000fca0008000000 */
[----:B------:R-:W-:-:S13]  /*b480*/  ISETP.GT.AND P1, PT, R162, -0x1, PT ;  /* 0xffffffffa200780c */ /* 0x000fda0003f24270 */
[----:B------:R-:W-:Y:S05]  /*b490*/  @P1 BRA `(.L_x_1732) ;  /* 0x0000000000201947 */ /* 0x000fea0003800000 */
[----:B------:R-:W-:Y:S01]  /*b4a0*/  IMAD.U32 R164, RZ, RZ, UR22 ;  /* 0x00000016ffa47e24 */ /* 0x000fe2000f8e00ff */
[----:B------:R-:W-:-:S04]  /*b4b0*/  LOP3.LUT R165, RZ, R162, RZ, 0x33, !PT ;  /* 0x000000a2ffa57212 */ /* 0x000fc800078e33ff */
[----:B------:R-:W-:-:S13]  /*b4c0*/  ISETP.NE.AND P1, PT, R164, 0x1, PT ;  /* 0x00000001a400780c */ /* 0x000fda0003f25270 */
[----:B------:R-:W2:Y:S02]  /*b4d0*/  @P1 LDC.64 R10, c[0x0][0x9e8] ;  /* 0x00027a00ff0a1b82 */ /* 0x000ea40000000a00 */
[----:B--2---:R-:W-:-:S05]  /*b4e0*/  @P1 IMAD.HI.U32 R10, R165, R10, RZ ;  /* 0x0000000aa50a1227 */ /* 0x004fca00078e00ff */
[----:B------:R-:W-:-:S04]  /*b4f0*/  @P1 SHF.R.U32.HI R165, RZ, R11, R10 ;  /* 0x0000000bffa51219 */ /* 0x000fc8000001160a */
[----:B------:R-:W-:Y:S01]  /*b500*/  LOP3.LUT R162, RZ, R165, RZ, 0x33, !PT ;  /* 0x000000a5ffa27212 */ /* 0x000fe200078e33ff */
[----:B------:R-:W-:Y:S06]  /*b510*/  BRA `(.L_x_1733) ;  /* 0x0000000000147947 */ /* 0x000fec0003800000 */
.L_x_1732:
[----:B------:R-:W-:-:S05]  /*b520*/  IMAD.U32 R164, RZ, RZ, UR22 ;  /* 0x00000016ffa47e24 */ /* 0x000fca000f8e00ff */
[----:B------:R-:W-:-:S13]  /*b530*/  ISETP.NE.AND P1, PT, R164, 0x1, PT ;  /* 0x00000001a400780c */ /* 0x000fda0003f25270 */
[----:B------:R-:W2:Y:S02]  /*b540*/  @P1 LDC.64 R10, c[0x0][0x9e8] ;  /* 0x00027a00ff0a1b82 */ /* 0x000ea40000000a00 */
[----:B--2---:R-:W-:-:S05]  /*b550*/  @P1 IMAD.HI.U32 R10, R162, R10, RZ ;  /* 0x0000000aa20a1227 */ /* 0x004fca00078e00ff */
[----:B------:R-:W-:-:S07]  /*b560*/  @P1 SHF.R.U32.HI R162, RZ, R11, R10 ;  /* 0x0000000bffa21219 */ /* 0x000fce000001160a */
.L_x_1733:
[----:B------:R-:W-:Y:S05]  /*b570*/  BSYNC B0 ;  /* 0x0000000000007941 */ /* 0x000fea0003800000 */
.L_x_1731:
[----:B------:R-:W-:-:S04]  /*b580*/  IMAD R11, R162, R164, -R177 ;  /* 0x000000a4a20b7224 */ /* 0x000fc800078e0ab1 */
[----:B------:R-:W-:-:S05]  /*b590*/  IMAD.IADD R10, R11, 0x1, -R2 ;  /* 0x000000010b0a7824 */ /* 0x000fca00078e0a02 */
[----:B------:R-:W-:Y:S02]  /*b5a0*/  VIADDMNMX R179, R10, R164, R179, PT ;  /* 0x000000a40ab37246 */ /* 0x000fe400038001b3 */
[----:B------:R-:W-:-:S07]  /*b5b0*/  VIMNMX R181, R181, R10, !PT ;  /* 0x0000000ab5b57248 */ /* 0x000fce0007fe0100 */
.L_x_1730:
[----:B------:R-:W-:Y:S01]  /*b5c0*/  ISETP.GT.AND P1, PT, R8, -0x1, PT ;  /* 0xffffffff0800780c */ /* 0x000fe20003f24270 */
[----:B------:R2:W3:Y:S01]  /*b5d0*/  SHFL.IDX PT, R11, R163, 0x1, 0x1c1f ;  /* 0x003c1f00a30b7f89 */ /* 0x0004e200000e0000 */
[----:B------:R-:W-:Y:S02]  /*b5e0*/  UISETP.NE.AND UP0, UPT, UR50, URZ, UPT ;  /* 0x0000003f3200728c */ /* 0x000fe4000bf05270 */
[C---:B------:R-:W-:Y:S02]  /*b5f0*/  ISETP.GT.AND P4, PT, R181.reuse, 0x1, P1 ;  /* 0x00000001b500780c */ /* 0x040fe40000f84270 */
[----:B------:R-:W-:Y:S02]  /*b600*/  ISETP.GT.AND P5, PT, R181, RZ, P1 ;  /* 0x000000ffb500720c */ /* 0x000fe40000fa4270 */
[C---:B------:R-:W-:Y:S02]  /*b610*/  ISETP.LT.OR P4, PT, R179.reuse, 0x2, P4 ;  /* 0x00000002b300780c */ /* 0x040fe40002781670 */
[----:B------:R-:W-:-:S02]  /*b620*/  ISETP.LT.OR P5, PT, R179, 0x1, P5 ;  /* 0x00000001b300780c */ /* 0x000fc40002fa1670 */
[----:B0-----:R-:W-:Y:S02]  /*b630*/  FSEL R162, R5, -INF , !P4 ;  /* 0xff80000005a27808 */ /* 0x001fe40006000000 */
[----:B------:R-:W-:Y:S02]  /*b640*/  ISETP.GT.AND P4, PT, R181, 0x18, P1 ;  /* 0x00000018b500780c */ /* 0x000fe40000f84270 */
[----:B------:R-:W-:Y:S02]  /*b650*/  FSEL R180, R191, -INF , !P5 ;  /* 0xff800000bfb47808 */ /* 0x000fe40006800000 */
[----:B------:R-:W-:Y:S02]  /*b660*/  ISETP.LT.OR P4, PT, R179, 0x19, P4 ;  /* 0x00000019b300780c */ /* 0x000fe40002781670 */
[C---:B------:R-:W-:Y:S02]  /*b670*/  ISETP.GT.AND P6, PT, R181.reuse, 0x8, P1 ;  /* 0x00000008b500780c */ /* 0x040fe40000fc4270 */
[----:B------:R-:W-:-:S02]  /*b680*/  ISETP.GT.AND P2, PT, R181, 0x9, P1 ;  /* 0x00000009b500780c */ /* 0x000fc40000f44270 */
[C---:B------:R-:W-:Y:S02]  /*b690*/  ISETP.GT.AND P3, PT, R181.reuse, 0x10, P1 ;  /* 0x00000010b500780c */ /* 0x040fe40000f64270 */
[C---:B------:R-:W-:Y:S02]  /*b6a0*/  ISETP.GT.AND P5, PT, R181.reuse, 0x11, P1 ;  /* 0x00000011b500780c */ /* 0x040fe40000fa4270 */
[----:B------:R-:W-:Y:S02]  /*b6b0*/  FSEL R167, R196, -INF , !P4 ;  /* 0xff800000c4a77808 */ /* 0x000fe40006000000 */
[----:B------:R-:W-:Y:S02]  /*b6c0*/  ISETP.GT.AND P4, PT, R181, 0x29, P1 ;  /* 0x00000029b500780c */ /* 0x000fe40000f84270 */
[C---:B------:R-:W-:Y:S02]  /*b6d0*/  ISETP.LT.OR P6, PT, R179.reuse, 0x9, P6 ;  /* 0x00000009b300780c */ /* 0x040fe400037c1670 */
[----:B------:R-:W-:-:S02]  /*b6e0*/  ISETP.LT.OR P2, PT, R179, 0xa, P2 ;  /* 0x0000000ab300780c */ /* 0x000fc40001741670 */
[C---:B------:R-:W-:Y:S02]  /*b6f0*/  ISETP.LT.OR P3, PT, R179.reuse, 0x11, P3 ;  /* 0x00000011b300780c */ /* 0x040fe40001f61670 */
[C---:B------:R-:W-:Y:S02]  /*b700*/  ISETP.LT.OR P5, PT, R179.reuse, 0x12, P5 ;  /* 0x00000012b300780c */ /* 0x040fe40002fa1670 */
[----:B------:R-:W-:Y:S02]  /*b710*/  ISETP.LT.OR P4, PT, R179, 0x2a, P4 ;  /* 0x0000002ab300780c */ /* 0x000fe40002781670 */
[----:B--2---:R-:W-:Y:S02]  /*b720*/  FSEL R163, R192, -INF , !P6 ;  /* 0xff800000c0a37808 */ /* 0x004fe40007000000 */
[----:B------:R-:W-:Y:S02]  /*b730*/  FSEL R164, R193, -INF , !P2 ;  /* 0xff800000c1a47808 */ /* 0x000fe40005000000 */
[----:B------:R-:W-:-:S02]  /*b740*/  FSEL R165, R194, -INF , !P3 ;  /* 0xff800000c2a57808 */ /* 0x000fc40005800000 */
        /* <DEDUP_REMOVED lines=19> */
[----:B---3--:R-:W-:Y:S01]  /*b880*/  IMAD.IADD R181, R183, 0x1, R11 ;  /* 0x00000001b7b57824 */ /* 0x008fe200078e020b */
[C---:B------:R-:W-:Y:S02]  /*b890*/  ISETP.LT.OR P6, PT, R179.reuse, 0x31, P6 ;  /* 0x00000031b300780c */ /* 0x040fe400037c1670 */
[C---:B------:R-:W-:Y:S02]  /*b8a0*/  ISETP.LT.OR P2, PT, R179.reuse, 0x32, P2 ;  /* 0x00000032b300780c */ /* 0x040fe40001741670 */
[C---:B------:R-:W-:Y:S02]  /*b8b0*/  ISETP.LT.OR P3, PT, R179.reuse, 0x39, P3 ;  /* 0x00000039b300780c */ /* 0x040fe40001f61670 */
[----:B------:R-:W-:Y:S02]  /*b8c0*/  ISETP.LT.OR P5, PT, R179, 0x3a, P5 ;  /* 0x0000003ab300780c */ /* 0x000fe40002fa1670 */
[----:B------:R-:W-:-:S02]  /*b8d0*/  IADD3 R179, R182, R11, RZ ;  /* 0x0000000bb6b37210 */ /* 0x000fc40007ffe0ff */
[----:B------:R-:W-:Y:S02]  /*b8e0*/  FSEL R173, R173, -INF , !P6 ;  /* 0xff800000adad7808 */ /* 0x000fe40007000000 */
[----:B------:R-:W-:Y:S02]  /*b8f0*/  FSEL R174, R174, -INF , !P2 ;  /* 0xff800000aeae7808 */ /* 0x000fe40005000000 */
[----:B------:R-:W-:Y:S02]  /*b900*/  FSEL R175, R175, -INF , !P3 ;  /* 0xff800000afaf7808 */ /* 0x000fe40005800000 */
[----:B------:R-:W-:Y:S01]  /*b910*/  FSEL R176, R176, -INF , !P5 ;  /* 0xff800000b0b07808 */ /* 0x000fe20006800000 */
[----:B------:R-:W-:Y:S06]  /*b920*/  @P4 BRA `(.L_x_1734) ;  /* 0x00000000005c4947 */ /* 0x000fec0003800000 */
        /* <DEDUP_REMOVED lines=13> */
.L_x_1736:
[----:B------:R-:W-:-:S05]  /*ba00*/  IMAD.U32 R182, RZ, RZ, UR22 ;  /* 0x00000016ffb67e24 */ /* 0x000fca000f8e00ff */
[----:B------:R-:W-:-:S13]  /*ba10*/  ISETP.NE.AND P2, PT, R182, 0x1, PT ;  /* 0x00000001b600780c */ /* 0x000fda0003f45270 */
[----:B------:R-:W0:Y:S02]  /*ba20*/  @P2 LDC.64 R10, c[0x0][0x9e8] ;  /* 0x00027a00ff0a2b82 */ /* 0x000e240000000a00 */
[----:B0-----:R-:W-:-:S05]  /*ba30*/  @P2 IMAD.HI.U32 R10, R178, R10, RZ ;  /* 0x0000000ab20a2227 */ /* 0x001fca00078e00ff */
[----:B------:R-:W-:-:S07]  /*ba40*/  @P2 SHF.R.U32.HI R178, RZ, R11, R10 ;  /* 0x0000000bffb22219 */ /* 0x000fce000001160a */
.L_x_1737:
[----:B------:R-:W-:Y:S05]  /*ba50*/  BSYNC B0 ;  /* 0x0000000000007941 */ /* 0x000fea0003800000 */
.L_x_1735:
[----:B------:R-:W-:-:S04]  /*ba60*/  IMAD R177, R178, R182, -R177 ;  /* 0x000000b6b2b17224 */ /* 0x000fc800078e0ab1 */
[----:B------:R-:W-:-:S05]  /*ba70*/  IMAD.IADD R10, R177, 0x1, -R2 ;  /* 0x00000001b10a7824 */ /* 0x000fca00078e0a02 */
[----:B------:R-:W-:Y:S02]  /*ba80*/  VIADDMNMX R179, R10, R182, R179, PT ;  /* 0x000000b60ab37246 */ /* 0x000fe400038001b3 */
[----:B------:R-:W-:-:S07]  /*ba90*/  VIMNMX R181, R181, R10, !PT ;  /* 0x0000000ab5b57248 */ /* 0x000fce0007fe0100 */
.L_x_1734:
[----:B------:R-:W-:Y:S01]  /*baa0*/  FMNMX.FTZ R5, R180, R9, !PT ;  /* 0x00000009b4057209 */ /* 0x000fe20007810000 */
[----:B------:R-:W-:Y:S01]  /*bab0*/  UMOV UR10, UR21 ;  /* 0x00000015000a7c82 */ /* 0x000fe20008000000 */
[C---:B------:R-:W-:Y:S02]  /*bac0*/  ISETP.GT.AND P3, PT, R181.reuse, RZ, P1 ;  /* 0x000000ffb500720c */ /* 0x040fe40000f64270 */
        /* <DEDUP_REMOVED lines=35> */
[----:B------:R-:W-:Y:S02]  /*bd00*/  FSEL R152, R152, -INF , !P6 ;  /* 0xff80000098987808 */ /* 0x000fe40007000000 */
[----:B------:R-:W-:Y:S02]  /*bd10*/  ISETP.LT.OR P2, PT, R179, 0x1a, P2 ;  /* 0x0000001ab300780c */ /* 0x000fe40001741670 */
[----:B------:R-:W-:Y:S02]  /*bd20*/  ISETP.GT.AND P5, PT, R181, 0x21, P1 ;  /* 0x00000021b500780c */ /* 0x000fe40000fa4270 */
[----:B------:R-:W-:Y:S02]  /*bd30*/  FSEL R153, R153, -INF , !P2 ;  /* 0xff80000099997808 */ /* 0x000fe40005000000 */
[----:B------:R-:W-:Y:S02]  /*bd40*/  ISETP.GT.AND P4, PT, R181, 0x28, P1 ;  /* 0x00000028b500780c */ /* 0x000fe40000f84270 */
[----:B------:R-:W-:-:S02]  /*bd50*/  ISETP.LT.OR P5, PT, R179, 0x22, P5 ;  /* 0x00000022b300780c */ /* 0x000fc40002fa1670 */
[----:B------:R-:W-:Y:S02]  /*bd60*/  ISETP.LT.OR P4, PT, R179, 0x29, P4 ;  /* 0x00000029b300780c */ /* 0x000fe40002781670 */
[----:B------:R-:W-:Y:S02]  /*bd70*/  ISETP.GT.AND P6, PT, R181, 0x29, P1 ;  /* 0x00000029b500780c */ /* 0x000fe40000fc4270 */
[----:B------:R-:W-:Y:S02]  /*bd80*/  FSEL R155, R155, -INF , !P5 ;  /* 0xff8000009b9b7808 */ /* 0x000fe40006800000 */
[----:B0-----:R-:W-:Y:S02]  /*bd90*/  FMNMX.FTZ R11, R10, R5, !PT ;  /* 0x000000050a0b7209 */ /* 0x001fe40007810000 */
[----:B------:R-:W-:Y:S02]  /*bda0*/  FSEL R156, R156, -INF , !P4 ;  /* 0xff8000009c9c7808 */ /* 0x000fe40006000000 */
[C---:B------:R-:W-:Y:S01]  /*bdb0*/  ISETP.GT.AND P2, PT, R181.reuse, 0x30, P1 ;  /* 0x00000030b500780c */ /* 0x040fe20000f44270 */
[----:B------:R-:W0:Y:S01]  /*bdc0*/  SHFL.BFLY PT, R178, R11, 0x1, 0x1f ;  /* 0x0c201f000bb27f89 */ /* 0x000e2200000e0000 */
[----:B------:R-:W-:-:S02]  /*bdd0*/  ISETP.GT.AND P5, PT, R181, 0x31, P1 ;  /* 0x00000031b500780c */ /* 0x000fc40000fa4270 */
[----:B------:R-:W-:Y:S02]  /*bde0*/  ISETP.GT.AND P4, PT, R181, 0x38, P1 ;  /* 0x00000038b500780c */ /* 0x000fe40000f84270 */
[C---:B------:R-:W-:Y:S02]  /*bdf0*/  ISETP.LT.OR P6, PT, R179.reuse, 0x2a, P6 ;  /* 0x0000002ab300780c */ /* 0x040fe400037c1670 */
[C---:B------:R-:W-:Y:S02]  /*be00*/  ISETP.LT.OR P2, PT, R179.reuse, 0x31, P2 ;  /* 0x00000031b300780c */ /* 0x040fe40001741670 */
[C---:B------:R-:W-:Y:S02]  /*be10*/  ISETP.LT.OR P5, PT, R179.reuse, 0x32, P5 ;  /* 0x00000032b300780c */ /* 0x040fe40002fa1670 */
[----:B------:R-:W-:Y:S02]  /*be20*/  ISETP.LT.OR P4, PT, R179, 0x39, P4 ;  /* 0x00000039b300780c */ /* 0x000fe40002781670 */
[----:B------:R-:W-:-:S02]  /*be30*/  FSEL R159, R159, -INF , !P5 ;  /* 0xff8000009f9f7808 */ /* 0x000fc40006800000 */
[----:B------:R-:W-:Y:S02]  /*be40*/  FSEL R160, R160, -INF , !P4 ;  /* 0xff800000a0a07808 */ /* 0x000fe40006000000 */
[----:B0-----:R-:W-:Y:S02]  /*be50*/  FMNMX.FTZ R5, R11, R178, !PT ;  /* 0x000000b20b057209 */ /* 0x001fe40007810000 */
[----:B------:R-:W-:Y:S02]  /*be60*/  FSEL R11, R6, -INF , !P3 ;  /* 0xff800000060b7808 */ /* 0x000fe40005800000 */
[----:B------:R-:W-:Y:S02]  /*be70*/  ISETP.GT.AND P3, PT, R181, 0x20, P1 ;  /* 0x00000020b500780c */ /* 0x000fe40000f64270 */
[----:B------:R-:W-:Y:S02]  /*be80*/  FMNMX.FTZ R6, R11, R12, !PT ;  /* 0x0000000c0b067209 */ /* 0x000fe40007810000 */
[----:B------:R-:W-:-:S02]  /*be90*/  ISETP.LT.OR P3, PT, R179, 0x21, P3 ;  /* 0x00000021b300780c */ /* 0x000fc40001f61670 */
[----:B------:R-:W-:Y:S02]  /*bea0*/  FMNMX.FTZ R177, R13, R6, !PT ;  /* 0x000000060db17209 */ /* 0x000fe40007810000 */
[----:B------:R-:W-:Y:S02]  /*beb0*/  FSEL R154, R154, -INF , !P3 ;  /* 0xff8000009a9a7808 */ /* 0x000fe40005800000 */
[----:B------:R-:W-:Y:S02]  /*bec0*/  FMNMX.FTZ R6, R14, R177, !PT ;  /* 0x000000b10e067209 */ /* 0x000fe40007810000 */
[----:B------:R-:W-:Y:S02]  /*bed0*/  FSETP.NEU.FTZ.AND P3, PT, R5, -INF , PT ;  /* 0xff8000000500780b */ /* 0x000fe40003f7d000 */
[----:B------:R-:W-:Y:S02]  /*bee0*/  FMNMX.FTZ R177, R15, R6, !PT ;  /* 0x000000060fb17209 */ /* 0x000fe40007810000 */
[----:B------:R-:W-:-:S02]  /*bef0*/  ISETP.GT.AND P1, PT, R181, 0x39, P1 ;  /* 0x00000039b500780c */ /* 0x000fc40000f24270 */
[----:B------:R-:W-:Y:S01]  /*bf00*/  FMNMX.FTZ R6, R20, R177, !PT ;  /* 0x000000b114067209 */ /* 0x000fe20007810000 */
[----:B------:R-:W-:Y:S01]  /*bf10*/  FMUL.FTZ R177, R5, UR10 ;  /* 0x0000000a05b17c20 */ /* 0x000fe20008410000 */
[----:B------:R-:W-:Y:S02]  /*bf20*/  FSEL R178, R158, -INF , !P2 ;  /* 0xff8000009eb27808 */ /* 0x000fe40005000000 */
[----:B------:R-:W-:Y:S02]  /*bf30*/  FMNMX.FTZ R183, R21, R6, !PT ;  /* 0x0000000615b77209 */ /* 0x000fe40007810000 */
[----:B------:R-:W-:Y:S02]  /*bf40*/  FSEL R177, R177, RZ, P3 ;  /* 0x000000ffb1b17208 */ /* 0x000fe40001800000 */
[----:B------:R-:W-:Y:S02]  /*bf50*/  FMNMX.FTZ R6, R152, R183, !PT ;  /* 0x000000b798067209 */ /* 0x000fe40007810000 */
[----:B------:R-:W-:Y:S01]  /*bf60*/  ISETP.LT.OR P1, PT, R179, 0x3a, P1 ;  /* 0x0000003ab300780c */ /* 0x000fe20000f21670 */
[--C-:B------:R-:W-:Y:S01]  /*bf70*/  FFMA.FTZ R10, R180, UR10, -R177.reuse ;  /* 0x0000000ab40a7c23 */ /* 0x100fe200080108b1 */
[----:B------:R-:W-:Y:S01]  /*bf80*/  FMNMX.FTZ R183, R153, R6, !PT ;  /* 0x0000000699b77209 */ /* 0x000fe20007810000 */
[--C-:B------:R-:W-:Y:S01]  /*bf90*/  FFMA.FTZ R180, R162, UR10, -R177.reuse ;  /* 0x0000000aa2b47c23 */ /* 0x100fe200080108b1 */
[----:B------:R-:W-:Y:S01]  /*bfa0*/  FSEL R162, R157, -INF , !P6 ;  /* 0xff8000009da27808 */ /* 0x000fe20007000000 */
[----:B------:R-:W-:Y:S01]  /*bfb0*/  FFMA.FTZ R158, R163, UR10, -R177 ;  /* 0x0000000aa39e7c23 */ /* 0x000fe200080108b1 */
[----:B------:R-:W-:Y:S01]  /*bfc0*/  FMNMX.FTZ R6, R154, R183, !PT ;  /* 0x000000b79a067209 */ /* 0x000fe20007810000 */
[----:B------:R0:W-:Y:S01]  /*bfd0*/  MUFU.EX2 R157, R180 ;  /* 0x000000b4009d7308 */ /* 0x0001e20000000800 */
[----:B------:R-:W-:-:S02]  /*bfe0*/  FSEL R179, R161, -INF , !P1 ;  /* 0xff800000a1b37808 */ /* 0x000fc40004800000 */
[----:B------:R-:W-:Y:S02]  /*bff0*/  FMNMX.FTZ R181, R155, R6, !PT ;  /* 0x000000069bb57209 */ /* 0x000fe40007810000 */
[----:B------:R-:W-:Y:S02]  /*c000*/  IADD3 R183, -R17, RZ, RZ ;  /* 0x000000ff11b77210 */ /* 0x000fe40007ffe1ff */
[----:B------:R-:W-:Y:S01]  /*c010*/  FMNMX.FTZ R181, R156, R181, !PT ;  /* 0x000000b59cb57209 */ /* 0x000fe20007810000 */
[----:B------:R-:W-:Y:S01]  /*c020*/  MUFU.EX2 R10, R10 ;  /* 0x0000000a000a7308 */ /* 0x000fe20000000800 */
[--C-:B0-----:R-:W-:Y:S01]  /*c030*/  FFMA.FTZ R180, R164, UR10, -R177.reuse ;  /* 0x0000000aa4b47c23 */ /* 0x101fe200080108b1 */
[--C-:B------:R-:W-:Y:S01]  /*c040*/  FFMA.FTZ R164, R166, UR10, -R177.reuse ;  /* 0x0000000aa6a47c23 */ /* 0x100fe200080108b1 */
[----:B------:R-:W-:Y:S01]  /*c050*/  FMNMX.FTZ R181, R162, R181, !PT ;  /* 0x000000b5a2b57209 */ /* 0x000fe20007810000 */
[--C-:B------:R-:W-:Y:S01]  /*c060*/  FFMA.FTZ R166, R168, UR10, -R177.reuse ;  /* 0x0000000aa8a67c23 */ /* 0x100fe200080108b1 */
[----:B------:R-:W-:Y:S01]  /*c070*/  FFMA.FTZ R168, R170, UR10, -R177 ;  /* 0x0000000aaaa87c23 */ /* 0x000fe200080108b1 */
[----:B------:R-:W-:-:S02]  /*c080*/  FSEL R170, R5, RZ, P3 ;  /* 0x000000ff05aa7208 */ /* 0x000fc40001800000 */
[----:B------:R-:W-:Y:S01]  /*c090*/  FMNMX.FTZ R6, R178, R181, !PT ;  /* 0x000000b5b2067209 */ /* 0x000fe20007810000 */
[----:B------:R-:W-:Y:S01]  /*c0a0*/  MUFU.EX2 R158, R158 ;  /* 0x0000009e009e7308 */ /* 0x000fe20000000800 */
[----:B------:R-:W-:Y:S01]  /*c0b0*/  ISETP.NE.AND P2, PT, R2, R183, PT ;  /* 0x000000b70200720c */ /* 0x000fe20003f45270 */
[----:B------:R-:W-:Y:S01]  /*c0c0*/  FADD.FTZ R9, -R170, R9 ;  /* 0x00000009aa097221 */ /* 0x000fe20000010100 */
[----:B------:R-:W-:-:S03]  /*c0d0*/  FMNMX.FTZ R163, R159, R6, !PT ;  /* 0x000000069fa37209 */ /* 0x000fc60007810000 */
[----:B------:R-:W-:Y:S01]  /*c0e0*/  FMUL.FTZ R9, R9, UR10 ;  /* 0x0000000a09097c20 */ /* 0x000fe20008410000 */
[----:B------:R-:W-:Y:S01]  /*c0f0*/  FMNMX.FTZ R6, R160, R163, !PT ;  /* 0x000000a3a0067209 */ /* 0x000fe20007810000 */
[--C-:B------:R-:W-:Y:S01]  /*c100*/  FFMA.FTZ R163, R165, UR10, -R177.reuse ;  /* 0x0000000aa5a37c23 */ /* 0x100fe200080108b1 */
[----:B------:R0:W-:Y:S01]  /*c110*/  MUFU.EX2 R161, R180 ;  /* 0x000000b400a17308 */ /* 0x0001e20000000800 */
[--C-:B------:R-:W-:Y:S01]  /*c120*/  FFMA.FTZ R165, R167, UR10, -R177.reuse ;  /* 0x0000000aa7a57c23 */ /* 0x100fe200080108b1 */
[----:B------:R-:W-:Y:S01]  /*c130*/  FMNMX.FTZ R6, R179, R6, !PT ;  /* 0x00000006b3067209 */ /* 0x000fe20007810000 */
[--C-:B------:R-:W-:Y:S01]  /*c140*/  FFMA.FTZ R167, R169, UR10, -R177.reuse ;  /* 0x0000000aa9a77c23 */ /* 0x100fe200080108b1 */
[--C-:B------:R-:W-:Y:S01]  /*c150*/  FFMA.FTZ R169, R171, UR10, -R177.reuse ;  /* 0x0000000aaba97c23 */ /* 0x100fe200080108b1 */
[--C-:B------:R-:W-:Y:S01]  /*c160*/  FFMA.FTZ R171, R173, UR10, -R177.reuse ;  /* 0x0000000aadab7c23 */ /* 0x100fe200080108b1 */
[--C-:B------:R-:W-:Y:S01]  /*c170*/  FFMA.FTZ R173, R175, UR10, -R177.reuse ;  /* 0x0000000aafad7c23 */ /* 0x100fe200080108b1 */
[----:B------:R-:W2:Y:S01]  /*c180*/  SHFL.BFLY PT, R181, R6, 0x2, 0x1f ;  /* 0x0c401f0006b57f89 */ /* 0x000ea200000e0000 */
[----:B------:R-:W3:Y:S01]  /*c190*/  MUFU.EX2 R9, R9 ;  /* 0x0000000900097308 */ /* 0x000ee20000000800 */
[--C-:B0-----:R-:W-:Y:S01]  /*c1a0*/  FFMA.FTZ R180, R172, UR10, -R177.reuse ;  /* 0x0000000aacb47c23 */ /* 0x101fe200080108b1 */
[--C-:B------:R-:W-:Y:S01]  /*c1b0*/  FFMA.FTZ R172, R174, UR10, -R177.reuse ;  /* 0x0000000aaeac7c23 */ /* 0x100fe200080108b1 */
[----:B------:R-:W-:-:S05]  /*c1c0*/  FFMA.FTZ R174, R176, UR10, -R177 ;  /* 0x0000000ab0ae7c23 */ /* 0x000fca00080108b1 */
[----:B------:R-:W0:Y:S08]  /*c1d0*/  MUFU.EX2 R163, R163 ;  /* 0x000000a300a37308 */ /* 0x000e300000000800 */
[----:B------:R4:W-:Y:S01]  /*c1e0*/  MUFU.EX2 R170, R180 ;  /* 0x000000b400aa7308 */ /* 0x0009e20000000800 */
[-C--:B---3--:R-:W-:Y:S01]  /*c1f0*/  FMUL.FTZ R24, R24, R9.reuse ;  /* 0x0000000918187220 */ /* 0x088fe20000410000 */
[-C--:B------:R-:W-:Y:S01]  /*c200*/  FMUL.FTZ R25, R25, R9.reuse ;  /* 0x0000000919197220 */ /* 0x080fe20000410000 */
[-C--:B------:R-:W-:Y:S01]  /*c210*/  FMUL.FTZ R28, R28, R9.reuse ;  /* 0x000000091c1c7220 */ /* 0x080fe20000410000 */
[-C--:B------:R-:W-:Y:S01]  /*c220*/  FMUL.FTZ R29, R29, R9.reuse ;  /* 0x000000091d1d7220 */ /* 0x080fe20000410000 */
[-C--:B------:R-:W-:Y:S01]  /*c230*/  FMUL.FTZ R32, R32, R9.reuse ;  /* 0x0000000920207220 */ /* 0x080fe20000410000 */
[----:B------:R-:W-:Y:S01]  /*c240*/  FMUL.FTZ R33, R33, R9 ;  /* 0x0000000921217220 */ /* 0x000fe20000410000 */
[----:B--2---:R-:W-:Y:S01]  /*c250*/  FMNMX.FTZ R181, R6, R181, !PT ;  /* 0x000000b506b57209 */ /* 0x004fe20007810000 */
[----:B------:R-:W2:Y:S01]  /*c260*/  MUFU.EX2 R164, R164 ;  /* 0x000000a400a47308 */ /* 0x000ea20000000800 */
[----:B----4-:R-:W-:Y:S01]  /*c270*/  FFMA.FTZ R180, R9, R3, R10 ;  /* 0x0000000309b47223 */ /* 0x010fe2000001000a */
[-C--:B------:R-:W-:Y:S01]  /*c280*/  FMUL.FTZ R36, R36, R9.reuse ;  /* 0x0000000924247220 */ /* 0x080fe20000410000 */
[-C--:B------:R-:W-:Y:S01]  /*c290*/  FMUL.FTZ R37, R37, R9.reuse ;  /* 0x0000000925257220 */ /* 0x080fe20000410000 */
[----:B------:R-:W3:Y:S01]  /*c2a0*/  SHFL.BFLY PT, R6, R181, 0x1, 0x1f ;  /* 0x0c201f00b5067f89 */ /* 0x000ee200000e0000 */
[----:B------:R-:W-:Y:S01]  /*c2b0*/  FADD.FTZ R175, R157, R180 ;  /* 0x000000b49daf7221 */ /* 0x000fe20000010000 */
[-C--:B------:R-:W-:Y:S01]  /*c2c0*/  FMUL.FTZ R40, R40, R9.reuse ;  /* 0x0000000928287220 */ /* 0x080fe20000410000 */
[-C--:B------:R-:W-:Y:S01]  /*c2d0*/  FMUL.FTZ R41, R41, R9.reuse ;  /* 0x0000000929297220 */ /* 0x080fe20000410000 */
[----:B------:R-:W4:Y:S01]  /*c2e0*/  MUFU.EX2 R165, R165 ;  /* 0x000000a500a57308 */ /* 0x000f220000000800 */
[----:B------:R-:W-:Y:S01]  /*c2f0*/  FADD.FTZ R176, R158, R175 ;  /* 0x000000af9eb07221 */ /* 0x000fe20000010000 */
[-C--:B------:R-:W-:Y:S01]  /*c300*/  FMUL.FTZ R44, R44, R9.reuse ;  /* 0x000000092c2c7220 */ /* 0x080fe20000410000 */
[-C--:B------:R-:W-:Y:S01]  /*c310*/  FMUL.FTZ R45, R45, R9.reuse ;  /* 0x000000092d2d7220 */ /* 0x080fe20000410000 */
[-C--:B------:R-:W-:Y:S01]  /*c320*/  FMUL.FTZ R48, R48, R9.reuse ;  /* 0x0000000930307220 */ /* 0x080fe20000410000 */
[----:B------:R-:W-:Y:S01]  /*c330*/  FADD.FTZ R176, R161, R176 ;  /* 0x000000b0a1b07221 */ /* 0x000fe20000010000 */
[-C--:B------:R-:W-:Y:S01]  /*c340*/  FMUL.FTZ R49, R49, R9.reuse ;  /* 0x0000000931317220 */ /* 0x080fe20000410000 */
[-C--:B------:R-:W-:Y:S01]  /*c350*/  FMUL.FTZ R52, R52, R9.reuse ;  /* 0x0000000934347220 */ /* 0x080fe20000410000 */
[----:B------:R-:W5:Y:S01]  /*c360*/  MUFU.EX2 R166, R166 ;  /* 0x000000a600a67308 */ /* 0x000f620000000800 */
        /* <DEDUP_REMOVED lines=10> */
[----:B------:R-:W-:Y:S01]  /*c410*/  FMUL.FTZ R69, R69, R9 ;  /* 0x0000000945457220 */ /* 0x000fe20000410000 */
[----:B---3--:R-:W-:Y:S01]  /*c420*/  FMNMX.FTZ R6, R181, R6, !PT ;  /* 0x00000006b5067209 */ /* 0x008fe20007810000 */
[----:B------:R-:W-:-:S02]  /*c430*/  IMAD.U32 R181, RZ, RZ, UR27 ;  /* 0x0000001bffb57e24 */ /* 0x000fc4000f8e00ff */
[-C--:B------:R-:W-:Y:S01]  /*c440*/  FMUL.FTZ R72, R72, R9.reuse ;  /* 0x0000000948487220 */ /* 0x080fe20000410000 */
[-C--:B------:R-:W-:Y:S01]  /*c450*/  FMUL.FTZ R73, R73, R9.reuse ;  /* 0x0000000949497220 */ /* 0x080fe20000410000 */
[C---:B------:R-:W-:Y:S01]  /*c460*/  FSETP.NEU.FTZ.AND P1, PT, R6.reuse, -INF , PT ;  /* 0xff8000000600780b */ /* 0x040fe20003f3d000 */
[----:B------:R-:W3:Y:S01]  /*c470*/  MUFU.EX2 R168, R168 ;  /* 0x000000a800a87308 */ /* 0x000ee20000000800 */
[C---:B------:R-:W-:Y:S01]  /*c480*/  FMUL.FTZ R3, R6.reuse, UR10 ;  /* 0x0000000a06037c20 */ /* 0x040fe20008410000 */
[----:B------:R-:W-:Y:S01]  /*c490*/  @!P2 IMAD R176, R181, 0x40, R16 ;  /* 0x00000040b5b0a824 */ /* 0x000fe200078e0210 */
[----:B------:R-:W-:Y:S01]  /*c4a0*/  FSEL R175, R6, RZ, P1 ;  /* 0x000000ff06af7208 */ /* 0x000fe20000800000 */
[-C--:B------:R-:W-:Y:S01]  /*c4b0*/  FMUL.FTZ R76, R76, R9.reuse ;  /* 0x000000094c4c7220 */ /* 0x080fe20000410000 */
[-C--:B------:R-:W-:Y:S01]  /*c4c0*/  FMUL.FTZ R77, R77, R9.reuse ;  /* 0x000000094d4d7220 */ /* 0x080fe20000410000 */
[----:B------:R-:W-:Y:S01]  /*c4d0*/  FSEL R3, R3, RZ, P1 ;  /* 0x000000ff03037208 */ /* 0x000fe20000800000 */
[----:B------:R-:W-:Y:S01]  /*c4e0*/  FMUL.FTZ R80, R80, R9 ;  /* 0x0000000950507220 */ /* 0x000fe20000410000 */
[----:B------:R-:W-:Y:S01]  /*c4f0*/  FADD.FTZ R175, -R175, R12 ;  /* 0x0000000cafaf7221 */ /* 0x000fe20000010100 */
[----:B--2---:R-:W-:Y:S01]  /*c500*/  FADD.FTZ R12, R164, R177 ;  /* 0x000000b1a40c7221 */ /* 0x004fe20000010000 */
[----:B------:R-:W2:Y:S01]  /*c510*/  MUFU.EX2 R169, R169 ;  /* 0x000000a900a97308 */ /* 0x000ea20000000800 */
[--C-:B------:R-:W-:Y:S01]  /*c520*/  FFMA.FTZ R180, R14, UR10, -R3.reuse ;  /* 0x0000000a0eb47c23 */ /* 0x100fe20008010803 */
[--C-:B------:R-:W-:Y:S01]  /*c530*/  FFMA.FTZ R14, R15, UR10, -R3.reuse ;  /* 0x0000000a0f0e7c23 */ /* 0x100fe20008010803 */
[----:B----4-:R-:W-:Y:S01]  /*c540*/  FADD.FTZ R181, R165, R12 ;  /* 0x0000000ca5b57221 */ /* 0x010fe20000010000 */
[--C-:B------:R-:W-:Y:S01]  /*c550*/  FFMA.FTZ R15, R152, UR10, -R3.reuse ;  /* 0x0000000a980f7c23 */ /* 0x100fe20008010803 */
[----:B------:R-:W-:Y:S01]  /*c560*/  FFMA.FTZ R11, R11, UR10, -R3 ;  /* 0x0000000a0b0b7c23 */ /* 0x000fe20008010803 */
[----:B------:R-:W-:Y:S01]  /*c570*/  FMUL.FTZ R12, R175, UR10 ;  /* 0x0000000aaf0c7c20 */ /* 0x000fe20008410000 */
[----:B-----5:R-:W-:Y:S01]  /*c580*/  FADD.FTZ R182, R166, R181 ;  /* 0x000000b5a6b67221 */ /* 0x020fe20000010000 */
[----:B------:R-:W-:Y:S01]  /*c590*/  MUFU.EX2 R171, R171 ;  /* 0x000000ab00ab7308 */ /* 0x000fe20000000800 */
[--C-:B------:R-:W-:Y:S01]  /*c5a0*/  FFMA.FTZ R13, R13, UR10, -R3.reuse ;  /* 0x0000000a0d0d7c23 */ /* 0x100fe20008010803 */
[----:B------:R-:W-:Y:S01]  /*c5b0*/  @!P2 LEA R177, R176, UR42, 0x2 ;  /* 0x0000002ab0b1ac11 */ /* 0x000fe2000f8e10ff */
[----:B0-----:R-:W-:Y:S01]  /*c5c0*/  FADD.FTZ R183, R167, R182 ;  /* 0x000000b6a7b77221 */ /* 0x001fe20000010000 */
[--C-:B------:R-:W-:Y:S01]  /*c5d0*/  FFMA.FTZ R20, R20, UR10, -R3.reuse ;  /* 0x0000000a14147c23 */ /* 0x100fe20008010803 */
[--C-:B------:R-:W-:Y:S01]  /*c5e0*/  FFMA.FTZ R21, R21, UR10, -R3.reuse ;  /* 0x0000000a15157c23 */ /* 0x100fe20008010803 */
[----:B------:R-:W-:Y:S01]  /*c5f0*/  FFMA.FTZ R153, R153, UR10, -R3 ;  /* 0x0000000a99997c23 */ /* 0x000fe20008010803 */
[----:B---3--:R-:W-:Y:S01]  /*c600*/  FADD.FTZ R152, R168, R183 ;  /* 0x000000b7a8987221 */ /* 0x008fe20000010000 */
[----:B------:R-:W0:Y:S01]  /*c610*/  MUFU.EX2 R172, R172 ;  /* 0x000000ac00ac7308 */ /* 0x000e220000000800 */
[--C-:B------:R-:W-:Y:S01]  /*c620*/  FFMA.FTZ R175, R154, UR10, -R3.reuse ;  /* 0x0000000a9aaf7c23 */ /* 0x100fe20008010803 */
[--C-:B------:R-:W-:Y:S01]  /*c630*/  FFMA.FTZ R181, R155, UR10, -R3.reuse ;  /* 0x0000000a9bb57c23 */ /* 0x100fe20008010803 */
[----:B--2---:R-:W-:Y:S01]  /*c640*/  FADD.FTZ R191, R169, R152 ;  /* 0x00000098a9bf7221 */ /* 0x004fe20000010000 */
[--C-:B------:R-:W-:Y:S01]  /*c650*/  FFMA.FTZ R182, R156, UR10, -R3.reuse ;  /* 0x0000000a9cb67c23 */ /* 0x100fe20008010803 */
[--C-:B------:R-:W-:Y:S01]  /*c660*/  FFMA.FTZ R183, R162, UR10, -R3.reuse ;  /* 0x0000000aa2b77c23 */ /* 0x100fe20008010803 */
[----:B------:R-:W-:Y:S01]  /*c670*/  FFMA.FTZ R178, R178, UR10, -R3 ;  /* 0x0000000ab2b27c23 */ /* 0x000fe20008010803 */
[C---:B------:R-:W-:Y:S01]  /*c680*/  FADD.FTZ R152, R170.reuse, R191 ;  /* 0x000000bfaa987221 */ /* 0x040fe20000010000 */
[----:B------:R-:W-:Y:S01]  /*c690*/  MUFU.EX2 R173, R173 ;  /* 0x000000ad00ad7308 */ /* 0x000fe20000000800 */
[--C-:B------:R-:W-:Y:S01]  /*c6a0*/  FFMA.FTZ R159, R159, UR10, -R3.reuse ;  /* 0x0000000a9f9f7c23 */ /* 0x100fe20008010803 */
[--C-:B------:R-:W-:Y:S01]  /*c6b0*/  FFMA.FTZ R179, R179, UR10, -R3.reuse ;  /* 0x0000000ab3b37c23 */ /* 0x100fe20008010803 */
[----:B------:R-:W-:Y:S01]  /*c6c0*/  F2FP.BF16.F32.PACK_AB R154, R161, R158 ;  /* 0x0000009ea19a723e */ /* 0x000fe200000010ff */
[----:B------:R2:W-:Y:S01]  /*c6d0*/  @!P2 STS [R177+0x28800], R9 ;  /* 0x02880009b100a388 */ /* 0x0005e20000000800 */
[----:B------:R-:W-:Y:S01]  /*c6e0*/  F2FP.BF16.F32.PACK_AB R162, R170, R169 ;  /* 0x000000a9aaa2723e */ /* 0x000fe200000010ff */
[----:B------:R-:W-:Y:S01]  /*c6f0*/  FMUL.FTZ R81, R81, R9 ;  /* 0x0000000951517220 */ /* 0x000fe20000410000 */
[----:B------:R-:W-:Y:S01]  /*c700*/  F2FP.BF16.F32.PACK_AB R156, R164, R163 ;  /* 0x000000a3a49c723e */ /* 0x000fe200000010ff */
[----:B------:R-:W-:Y:S01]  /*c710*/  MUFU.EX2 R11, R11 ;  /* 0x0000000b000b7308 */ /* 0x000fe20000000800 */
[----:B0-----:R-:W-:Y:S01]  /*c720*/  F2FP.BF16.F32.PACK_AB R164, R172, R171 ;  /* 0x000000abaca4723e */ /* 0x001fe200000010ff */
[----:B------:R-:W-:Y:S01]  /*c730*/  FMUL.FTZ R84, R84, R9 ;  /* 0x0000000954547220 */ /* 0x000fe20000410000 */
[----:B------:R-:W-:Y:S01]  /*c740*/  F2FP.BF16.F32.PACK_AB R158, R166, R165 ;  /* 0x000000a5a69e723e */ /* 0x000fe200000010ff */
        /* <DEDUP_REMOVED lines=12> */
[----:B------:R3:W4:Y:S01]  /*c810*/  MUFU.EX2 R176, R13 ;  /* 0x0000000d00b07308 */ /* 0x0007220000000800 */
[-C--:B------:R-:W-:Y:S01]  /*c820*/  FMUL.FTZ R108, R108, R9.reuse ;  /* 0x000000096c6c7220 */ /* 0x080fe20000410000 */
[-C--:B------:R-:W-:Y:S01]  /*c830*/  FMUL.FTZ R109, R109, R9.reuse ;  /* 0x000000096d6d7220 */ /* 0x080fe20000410000 */
[-C--:B------:R-:W-:Y:S01]  /*c840*/  FMUL.FTZ R112, R112, R9.reuse ;  /* 0x0000000970707220 */ /* 0x080fe20000410000 */
[-C--:B------:R-:W-:Y:S01]  /*c850*/  FMUL.FTZ R113, R113, R9.reuse ;  /* 0x0000000971717220 */ /* 0x080fe20000410000 */
[-C--:B------:R-:W-:Y:S01]  /*c860*/  FMUL.FTZ R116, R116, R9.reuse ;  /* 0x0000000974747220 */ /* 0x080fe20000410000 */
[-C--:B------:R-:W-:Y:S01]  /*c870*/  FMUL.FTZ R117, R117, R9.reuse ;  /* 0x0000000975757220 */ /* 0x080fe20000410000 */
[----:B------:R-:W-:Y:S01]  /*c880*/  FMUL.FTZ R120, R120, R9 ;  /* 0x0000000978787220 */ /* 0x000fe20000410000 */
[----:B------:R-:W5:Y:S01]  /*c890*/  MUFU.EX2 R155, R180 ;  /* 0x000000b4009b7308 */ /* 0x000f620000000800 */
[----:B---3--:R-:W-:Y:S01]  /*c8a0*/  FFMA.FTZ R13, R160, UR10, -R3 ;  /* 0x0000000aa00d7c23 */ /* 0x008fe20008010803 */
[----:B------:R-:W-:Y:S01]  /*c8b0*/  FADD.FTZ R3, R171, R152 ;  /* 0x00000098ab037221 */ /* 0x000fe20000010000 */
[----:B------:R-:W-:Y:S01]  /*c8c0*/  F2FP.BF16.F32.PACK_AB R152, R157, R10 ;  /* 0x0000000a9d98723e */ /* 0x000fe200000010ff */
[----:B0-----:R0:W-:Y:S01]  /*c8d0*/  @!P2 STS [R177+0x28820], R12 ;  /* 0x0288200cb100a388 */ /* 0x0011e20000000800 */
[----:B------:R-:W-:Y:S01]  /*c8e0*/  F2FP.BF16.F32.PACK_AB R160, R168, R167 ;  /* 0x000000a7a8a0723e */ /* 0x000fe200000010ff */
[----:B------:R-:W-:Y:S01]  /*c8f0*/  FADD.FTZ R10, R172, R3 ;  /* 0x00000003ac0a7221 */ /* 0x000fe20000010000 */
[-C--:B------:R-:W-:Y:S01]  /*c900*/  FMUL.FTZ R121, R121, R9.reuse ;  /* 0x0000000979797220 */ /* 0x080fe20000410000 */
[----:B------:R-:W3:Y:S01]  /*c910*/  MUFU.EX2 R14, R14 ;  /* 0x0000000e000e7308 */ /* 0x000ee20000000800 */
[-C--:B------:R-:W-:Y:S01]  /*c920*/  FMUL.FTZ R124, R124, R9.reuse ;  /* 0x000000097c7c7220 */ /* 0x080fe20000410000 */
[----:B------:R-:W-:Y:S01]  /*c930*/  FADD.FTZ R3, R173, R10 ;  /* 0x0000000aad037221 */ /* 0x000fe20000010000 */
        /* <DEDUP_REMOVED lines=14> */
[----:B------:R-:W-:Y:S01]  /*ca20*/  FMUL.FTZ R149, R149, R9 ;  /* 0x0000000995957220 */ /* 0x000fe20000410000 */
[-C--:B------:R-:W-:Y:S01]  /*ca30*/  FMUL.FTZ R26, R26, R12.reuse ;  /* 0x0000000c1a1a7220 */ /* 0x080fe20000410000 */
[-C--:B------:R-:W-:Y:S01]  /*ca40*/  FMUL.FTZ R27, R27, R12.reuse ;  /* 0x0000000c1b1b7220 */ /* 0x080fe20000410000 */
[-C--:B------:R-:W-:Y:S01]  /*ca50*/  FMUL.FTZ R30, R30, R12.reuse ;  /* 0x0000000c1e1e7220 */ /* 0x080fe20000410000 */
[-C--:B------:R-:W-:Y:S01]  /*ca60*/  FMUL.FTZ R31, R31, R12.reuse ;  /* 0x0000000c1f1f7220 */ /* 0x080fe20000410000 */
[-C--:B------:R-:W-:Y:S01]  /*ca70*/  FMUL.FTZ R34, R34, R12.reuse ;  /* 0x0000000c22227220 */ /* 0x080fe20000410000 */
[----:B------:R-:W-:Y:S01]  /*ca80*/  FMUL.FTZ R35, R35, R12 ;  /* 0x0000000c23237220 */ /* 0x000fe20000410000 */
[----:B------:R-:W0:Y:S01]  /*ca90*/  MUFU.EX2 R21, R21 ;  /* 0x0000001500157308 */ /* 0x000e220000000800 */
[----:B--2---:R-:W-:Y:S01]  /*caa0*/  FFMA.FTZ R153, R12, R4, R11 ;  /* 0x000000040c997223 */ /* 0x004fe2000001000b */
[-C--:B------:R-:W-:Y:S01]  /*cab0*/  FMUL.FTZ R38, R38, R12.reuse ;  /* 0x0000000c26267220 */ /* 0x080fe20000410000 */
[-C--:B------:R-:W-:Y:S01]  /*cac0*/  FMUL.FTZ R39, R39, R12.reuse ;  /* 0x0000000c27277220 */ /* 0x080fe20000410000 */
[-C--:B------:R-:W-:Y:S01]  /*cad0*/  FMUL.FTZ R42, R42, R12.reuse ;  /* 0x0000000c2a2a7220 */ /* 0x080fe20000410000 */
[----:B----4-:R-:W-:Y:S01]  /*cae0*/  FADD.FTZ R4, R176, R153 ;  /* 0x00000099b0047221 */ /* 0x010fe20000010000 */
[-C--:B------:R-:W-:Y:S01]  /*caf0*/  FMUL.FTZ R43, R43, R12.reuse ;  /* 0x0000000c2b2b7220 */ /* 0x080fe20000410000 */
[-C--:B------:R-:W-:Y:S01]  /*cb00*/  FMUL.FTZ R46, R46, R12.reuse ;  /* 0x0000000c2e2e7220 */ /* 0x080fe20000410000 */
[----:B------:R-:W2:Y:S01]  /*cb10*/  MUFU.EX2 R15, R15 ;  /* 0x0000000f000f7308 */ /* 0x000ea20000000800 */
[----:B-----5:R-:W-:Y:S01]  /*cb20*/  FADD.FTZ R153, R155, R4 ;  /* 0x000000049b997221 */ /* 0x020fe20000010000 */
[----:B---3--:R-:W-:Y:S01]  /*cb30*/  F2FP.BF16.F32.PACK_AB R155, R14, R155 ;  /* 0x0000009b0e9b723e */ /* 0x008fe200000010ff */
[-C--:B------:R-:W-:Y:S01]  /*cb40*/  FMUL.FTZ R47, R47, R12.reuse ;  /* 0x0000000c2f2f7220 */ /* 0x080fe20000410000 */
[-C--:B------:R-:W-:Y:S01]  /*cb50*/  FMUL.FTZ R50, R50, R12.reuse ;  /* 0x0000000c32327220 */ /* 0x080fe20000410000 */
[----:B------:R-:W-:Y:S01]  /*cb60*/  FADD.FTZ R153, R14, R153 ;  /* 0x000000990e997221 */ /* 0x000fe20000010000 */
[-C--:B------:R-:W-:Y:S01]  /*cb70*/  FMUL.FTZ R51, R51, R12.reuse ;  /* 0x0000000c33337220 */ /* 0x080fe20000410000 */
[-C--:B------:R-:W-:Y:S01]  /*cb80*/  FMUL.FTZ R54, R54, R12.reuse ;  /* 0x0000000c36367220 */ /* 0x080fe20000410000 */
[----:B------:R-:W3:Y:S01]  /*cb90*/  MUFU.EX2 R161, R175 ;  /* 0x000000af00a17308 */ /* 0x000ee20000000800 */
[----:B-1----:R-:W-:Y:S01]  /*cba0*/  FADD.FTZ R170, R20, R153 ;  /* 0x0000009914aa7221 */ /* 0x002fe20000010000 */
[-C--:B------:R-:W-:Y:S01]  /*cbb0*/  FMUL.FTZ R55, R55, R12.reuse ;  /* 0x0000000c37377220 */ /* 0x080fe20000410000 */
[-C--:B------:R-:W-:Y:S01]  /*cbc0*/  FMUL.FTZ R58, R58, R12.reuse ;  /* 0x0000000c3a3a7220 */ /* 0x080fe20000410000 */
[-C--:B------:R-:W-:Y:S01]  /*cbd0*/  FMUL.FTZ R59, R59, R12.reuse ;  /* 0x0000000c3b3b7220 */ /* 0x080fe20000410000 */
[----:B0-----:R-:W-:Y:S01]  /*cbe0*/  FADD.FTZ R170, R21, R170 ;  /* 0x000000aa15aa7221 */ /* 0x001fe20000010000 */
[-C--:B------:R-:W-:Y:S01]  /*cbf0*/  FMUL.FTZ R62, R62, R12.reuse ;  /* 0x0000000c3e3e7220 */ /* 0x080fe20000410000 */
[-C--:B------:R-:W-:Y:S01]  /*cc00*/  FMUL.FTZ R63, R63, R12.reuse ;  /* 0x0000000c3f3f7220 */ /* 0x080fe20000410000 */
[----:B------:R-:W0:Y:S01]  /*cc10*/  MUFU.EX2 R168, R181 ;  /* 0x000000b500a87308 */ /* 0x000e220000000800 */
[----:B--2---:R-:W-:Y:S01]  /*cc20*/  FADD.FTZ R153, R15, R170 ;  /* 0x000000aa0f997221 */ /* 0x004fe20000010000 */
[-C--:B------:R-:W-:Y:S01]  /*cc30*/  FMUL.FTZ R66, R66, R12.reuse ;  /* 0x0000000c42427220 */ /* 0x080fe20000410000 */
[-C--:B------:R-:W-:Y:S01]  /*cc40*/  FMUL.FTZ R67, R67, R12.reuse ;  /* 0x0000000c43437220 */ /* 0x080fe20000410000 */
[-C--:B------:R-:W-:Y:S01]  /*cc50*/  FMUL.FTZ R70, R70, R12.reuse ;  /* 0x0000000c46467220 */ /* 0x080fe20000410000 */
[----:B------:R-:W-:Y:S01]  /*cc60*/  FADD.FTZ R172, R10, R153 ;  /* 0x000000990aac7221 */ /* 0x000fe20000010000 */
[-C--:B------:R-:W-:Y:S01]  /*cc70*/  FMUL.FTZ R71, R71, R12.reuse ;  /* 0x0000000c47477220 */ /* 0x080fe20000410000 */
[-C--:B------:R-:W-:Y:S01]  /*cc80*/  FMUL.FTZ R74, R74, R12.reuse ;  /* 0x0000000c4a4a7220 */ /* 0x080fe20000410000 */
[----:B------:R-:W1:Y:S01]  /*cc90*/  MUFU.EX2 R163, R182 ;  /* 0x000000b600a37308 */ /* 0x000e620000000800 */
[----:B---3--:R-:W-:Y:S01]  /*cca0*/  FADD.FTZ R153, R161, R172 ;  /* 0x000000aca1997221 */ /* 0x008fe20000010000 */
[-C--:B------:R-:W-:Y:S01]  /*ccb0*/  FMUL.FTZ R75, R75, R12.reuse ;  /* 0x0000000c4b4b7220 */ /* 0x080fe20000410000 */
        /* <DEDUP_REMOVED lines=24> */
[-C--:B------:R-:W-:Y:S01]  /*ce40*/  FMUL.FTZ R110, R110, R12.reuse ;  /* 0x0000000c6e6e7220 */ /* 0x080fe20000410000 */
[-C--:B------:R-:W-:Y:S01]  /*ce50*/  FMUL.FTZ R111, R111, R12.reuse ;  /* 0x0000000c6f6f7220 */ /* 0x080fe20000410000 */
[-C--:B------:R-:W-:Y:S01]  /*ce60*/  FMUL.FTZ R114, R114, R12.reuse ;  /* 0x0000000c72727220 */ /* 0x080fe20000410000 */
[-C--:B------:R-:W-:Y:S01]  /*ce70*/  FMUL.FTZ R115, R115, R12.reuse ;  /* 0x0000000c73737220 */ /* 0x080fe20000410000 */
[-C--:B------:R-:W-:Y:S01]  /*ce80*/  FMUL.FTZ R118, R118, R12.reuse ;  /* 0x0000000c76767220 */ /* 0x080fe20000410000 */
[----:B------:R2:W3:Y:S01]  /*ce90*/  MUFU.EX2 R170, R159 ;  /* 0x0000009f00aa7308 */ /* 0x0004e20000000800 */
        /* <DEDUP_REMOVED lines=10> */
[----:B--2---:R-:W-:Y:S01]  /*cf40*/  F2FP.BF16.F32.PACK_AB R159, R10, R15 ;  /* 0x0000000f0a9f723e */ /* 0x004fe200000010ff */
[-C--:B------:R-:W-:Y:S01]  /*cf50*/  FMUL.FTZ R127, R127, R12.reuse ;  /* 0x0000000c7f7f7220 */ /* 0x080fe20000410000 */
[-C--:B------:R-:W-:Y:S01]  /*cf60*/  FMUL.FTZ R130, R130, R12.reuse ;  /* 0x0000000c82827220 */ /* 0x080fe20000410000 */
[-C--:B------:R-:W-:Y:S01]  /*cf70*/  FMUL.FTZ R131, R131, R12.reuse ;  /* 0x0000000c83837220 */ /* 0x080fe20000410000 */
[-C--:B------:R-:W-:Y:S01]  /*cf80*/  FMUL.FTZ R134, R134, R12.reuse ;  /* 0x0000000c86867220 */ /* 0x080fe20000410000 */
[----:B------:R-:W-:Y:S01]  /*cf90*/  FMUL.FTZ R135, R135, R12 ;  /* 0x0000000c87877220 */ /* 0x000fe20000410000 */
[----:B------:R-:W1:Y:S01]  /*cfa0*/  MUFU.EX2 R172, R179 ;  /* 0x000000b300ac7308 */ /* 0x000e620000000800 */
[----:B---3--:R-:W-:Y:S01]  /*cfb0*/  FADD.FTZ R174, R170, R157 ;  /* 0x0000009daaae7221 */ /* 0x008fe20000010000 */
[----:B------:R-:W-:Y:S01]  /*cfc0*/  F2FP.BF16.F32.PACK_AB R157, R21, R20 ;  /* 0x00000014159d723e */ /* 0x000fe200000010ff */
[-C--:B------:R-:W-:Y:S01]  /*cfd0*/  FMUL.FTZ R138, R138, R12.reuse ;  /* 0x0000000c8a8a7220 */ /* 0x080fe20000410000 */
[----:B------:R-:W-:Y:S01]  /*cfe0*/  F2FP.BF16.F32.PACK_AB R165, R170, R165 ;  /* 0x000000a5aaa5723e */ /* 0x000fe200000010ff */
[-C--:B------:R-:W-:Y:S01]  /*cff0*/  FMUL.FTZ R139, R139, R12.reuse ;  /* 0x0000000c8b8b7220 */ /* 0x080fe20000410000 */
[-C--:B------:R-:W-:Y:S01]  /*d000*/  FMUL.FTZ R142, R142, R12.reuse ;  /* 0x0000000c8e8e7220 */ /* 0x080fe20000410000 */
[-C--:B------:R-:W-:Y:S01]  /*d010*/  FMUL.FTZ R143, R143, R12.reuse ;  /* 0x0000000c8f8f7220 */ /* 0x080fe20000410000 */
[-C--:B------:R-:W-:Y:S01]  /*d020*/  FMUL.FTZ R146, R146, R12.reuse ;  /* 0x0000000c92927220 */ /* 0x080fe20000410000 */
[----:B0-----:R-:W-:Y:S01]  /*d030*/  FADD.FTZ R9, R13, R174 ;  /* 0x000000ae0d097221 */ /* 0x001fe20000010000 */
[----:B------:R0:W-:Y:S01]  /*d040*/  STSM.16.M88.4 [R18+0x26800], R152 ;  /* 0x0268009812007844 */ /* 0x0001e20000000200 */
[-C--:B------:R-:W-:Y:S01]  /*d050*/  FMUL.FTZ R147, R147, R12.reuse ;  /* 0x0000000c93937220 */ /* 0x080fe20000410000 */
[-C--:B------:R-:W-:Y:S01]  /*d060*/  FMUL.FTZ R150, R150, R12.reuse ;  /* 0x0000000c96967220 */ /* 0x080fe20000410000 */
[----:B------:R-:W-:Y:S01]  /*d070*/  FMUL.FTZ R151, R151, R12 ;  /* 0x0000000c97977220 */ /* 0x000fe20000410000 */
[----:B------:R0:W-:Y:S01]  /*d080*/  STSM.16.M88.4 [R19], R156 ;  /* 0x0000009c13007844 */ /* 0x0001e20000000200 */
[----:B-1----:R-:W-:-:S03]  /*d090*/  F2FP.BF16.F32.PACK_AB R167, R172, R13 ;  /* 0x0000000daca7723e */ /* 0x002fc600000010ff */
[----:B------:R0:W-:Y:S01]  /*d0a0*/  STSM.16.M88.4 [R23], R160 ;  /* 0x000000a017007844 */ /* 0x0001e20000000200 */
[----:B------:R-:W-:-:S03]  /*d0b0*/  FADD.FTZ R4, R172, R9 ;  /* 0x00000009ac047221 */ /* 0x000fc60000010000 */
[----:B------:R0:W-:Y:S01]  /*d0c0*/  STSM.16.M88.4 [R22], R164 ;  /* 0x000000a416007844 */ /* 0x0001e20000000200 */
[----:B------:R-:W-:Y:S05]  /*d0d0*/  @!P0 BRA `(.L_x_1738) ;  /* 0x0000000000048947 */ /* 0x000fea0003800000 */
[----:B------:R-:W-:Y:S01]  /*d0e0*/  BPT.TRAP 0x1 ;  /* 0x000000040000795c */ /* 0x000fe20000300000 */
.L_x_1738:
[----:B------:R1:W2:Y:S01]  /*d0f0*/  SYNCS.PHASECHK.TRANS64.TRYWAIT P1, [UR20+0x28c50], R7 ;  /* 0x028c5007ff0075a7 */ /* 0x0002a20008020154 */
[----:B------:R-:W-:Y:S05]  /*d100*/  @!P0 BRA `(.L_x_1739) ;  /* 0x0000000000048947 */ /* 0x000fea0003800000 */
[----:B------:R-:W-:Y:S01]  /*d110*/  BPT.TRAP 0x1 ;  /* 0x000000040000795c */ /* 0x000fe20000300000 */
.L_x_1739:
[----:B--2---:R-:W-:Y:S05]  /*d120*/  @P1 BRA `(.L_x_1740) ;  /* 0x0000000000081947 */ /* 0x004fea0003800000 */
[----:B------:R-:W2:Y:S02]  /*d130*/  SYNCS.PHASECHK.TRANS64.TRYWAIT P1, [UR20+0x28c50], R7 ;  /* 0x028c5007ff0075a7 */ /* 0x000ea40008020154 */
[----:B--2---:R-:W-:Y:S05]  /*d140*/  @!P1 BRA `(.L_x_1741) ;  /* 0x0000007c00c89947 */ /* 0x004fea0003800000 */
.L_x_1740:
        /* <DEDUP_REMOVED lines=34> */
.L_x_1742:
[----:B------:R-:W-:Y:S01]  /*d370*/  UIADD3 UR20, UR20, 0x28c60, URZ ;  /* 0x00028c6014147890 */ /* 0x000fe2000fffe03f */
[C---:B------:R-:W-:Y:S01]  /*d380*/  ISETP.GT.AND P1, PT, R8.reuse, UR47, PT ;  /* 0x0000002f08007c0c */ /* 0x040fe2000bf24270 */
[----:B------:R-:W-:Y:S01]  /*d390*/  UMOV UR27, UR38 ;  /* 0x00000026001b7c82 */ /* 0x000fe20008000000 */
[----:B------:R-:W-:Y:S01]  /*d3a0*/  VIADD R8, R8, 0xffffffff ;  /* 0xffffffff08087836 */ /* 0x000fe20000000000 */
[----:B------:R-:W-:Y:S01]  /*d3b0*/  UPRMT UR20, UR40, 0x654, UR20 ;  /* 0x0000065428147896 */ /* 0x000fe20008000014 */
[----:B------:R-:W-:Y:S02]  /*d3c0*/  IMAD.MOV.U32 R12, RZ, RZ, R6 ;  /* 0x000000ffff0c7224 */ /* 0x000fe400078e0006 */
[----:B------:R-:W-:-:S06]  /*d3d0*/  IMAD.MOV.U32 R9, RZ, RZ, R5 ;  /* 0x000000ffff097224 */ /* 0x000fcc00078e0005 */
[----:B------:R-:W-:Y:S01]  /*d3e0*/  SYNCS.ARRIVE.TRANS64.RED.A1T0 RZ, [UR20], RZ ;  /* 0x000000ffffff79a7 */ /* 0x000fe20008100414 */
[----:B------:R-:W-:Y:S05]  /*d3f0*/  @P1 BRA `(.L_x_1743) ;  /* 0xffffffd800141947 */ /* 0x000fea000383ffff */
.L_x_1724:
[----:B------:R-:W1:Y:S01]  /*d400*/  SHFL.BFLY PT, R0, R3, 0x2, 0x1f ;  /* 0x0c401f0003007f89 */ /* 0x000e6200000e0000 */
[----:B------:R-:W-:Y:S01]  /*d410*/  IADD3 R13, -R17, RZ, RZ ;  /* 0x000000ff110d7210 */ /* 0x000fe20007ffe1ff */
[----:B------:R-:W-:Y:S01]  /*d420*/  IMAD.U32 R8, RZ, RZ, UR10 ;  /* 0x0000000aff087e24 */ /* 0x000fe2000f8e00ff */
[----:B------:R-:W-:Y:S01]  /*d430*/  UIADD3 UR36, UR36, 0x1, URZ ;  /* 0x0000000124247890 */ /* 0x000fe2000fffe03f */
[----:B------:R-:W3:Y:S01]  /*d440*/  SHFL.BFLY PT, R9, R4, 0x2, 0x1f ;  /* 0x0c401f0004097f89 */ /* 0x000ee200000e0000 */
[----:B------:R-:W-:Y:S08]  /*d450*/  BAR.ARV 0x8, 0x100 ;  /* 0x0204000000007b1d */ /* 0x000ff00000002000 */
[----:B------:R-:W-:Y:S01]  /*d460*/  BAR.SYNC.DEFER_BLOCKING 0xf, 0x100 ;  /* 0x03c4000000007b1d */ /* 0x000fe20000010000 */
[----:B------:R-:W-:Y:S01]  /*d470*/  ISETP.NE.AND P0, PT, R2, R13, PT ;  /* 0x0000000d0200720c */ /* 0x000fe20003f05270 */
[----:B------:R-:W-:-:S02]  /*d480*/  IMAD.U32 R12, RZ, RZ, UR10 ;  /* 0x0000000aff0c7e24 */ /* 0x000fc4000f8e00ff */
[----:B-12---:R-:W-:Y:S01]  /*d490*/  FADD.FTZ R7, R0, R3 ;  /* 0x0000000300077221 */ /* 0x006fe20000010000 */
[----:B------:R-:W-:Y:S01]  /*d4a0*/  IMAD.U32 R3, RZ, RZ, UR38 ;  /* 0x00000026ff037e24 */ /* 0x000fe2000f8e00ff */
[----:B------:R-:W-:Y:S01]  /*d4b0*/  UIADD3 UR38, UR38, 0x1, URZ ;  /* 0x0000000126267890 */ /* 0x000fe2000fffe03f */
[----:B---3--:R-:W-:Y:S02]  /*d4c0*/  FADD.FTZ R9, R9, R4 ;  /* 0x0000000409097221 */ /* 0x008fe40000010000 */
[----:B------:R-:W1:Y:S01]  /*d4d0*/  SHFL.BFLY PT, R0, R7, 0x1, 0x1f ;  /* 0x0c201f0007007f89 */ /* 0x000e6200000e0000 */
[----:B------:R-:W-:Y:S01]  /*d4e0*/  IMAD.MOV.U32 R4, RZ, RZ, RZ ;  /* 0x000000ffff047224 */ /* 0x000fe200078e00ff */
[----:B------:R-:W-:-:S03]  /*d4f0*/  UISETP.NE.AND UP0, UPT, UR38, 0x2, UPT ;  /* 0x000000022600788c */ /* 0x000fc6000bf05270 */
[----:B------:R-:W-:Y:S01]  /*d500*/  @!P0 IMAD R3, R3, 0x40, R16 ;  /* 0x0000004003038824 */ /* 0x000fe200078e0210 */
[----:B------:R-:W2:Y:S01]  /*d510*/  SHFL.BFLY PT, R10, R9, 0x1, 0x1f ;  /* 0x0c201f00090a7f89 */ /* 0x000ea200000e0000 */
[----:B------:R-:W-:Y:S02]  /*d520*/  USEL UR4, URZ, 0x1, UP0 ;  /* 0x000000013f047887 */ /* 0x000fe40008000000 */
[----:B------:R-:W-:Y:S02]  /*d530*/  USEL UR38, UR38, URZ, UP0 ;  /* 0x0000003f26267287 */ /* 0x000fe40008000000 */
[----:B------:R-:W-:Y:S01]  /*d540*/  ULOP3.LUT UR37, UR37, UR4, URZ, 0x3c, !UPT ;  /* 0x0000000425257292 */ /* 0x000fe2000f8e3c3f */
[----:B-1----:R-:W-:Y:S01]  /*d550*/  FADD.FTZ R11, R7, R0 ;  /* 0x00000000070b7221 */ /* 0x002fe20000010000 */
[----:B------:R-:W-:Y:S02]  /*d560*/  IMAD.MOV.U32 R0, RZ, RZ, RZ ;  /* 0x000000ffff007224 */ /* 0x000fe400078e00ff */
[----:B--2---:R-:W-:-:S02]  /*d570*/  FADD.FTZ R10, R9, R10 ;  /* 0x0000000a090a7221 */ /* 0x004fc40000010000 */
[----:B------:R-:W-:Y:S02]  /*d580*/  FSETP.NE.FTZ.AND P1, PT, R11, RZ, PT ;  /* 0x000000ff0b00720b */ /* 0x000fe40003f35000 */
[----:B------:R-:W-:Y:S02]  /*d590*/  @!P0 LEA R9, R3, UR42, 0x2 ;  /* 0x0000002a03098c11 */ /* 0x000fe4000f8e10ff */
[----:B------:R-:W-:Y:S02]  /*d5a0*/  FSETP.NE.FTZ.AND P2, PT, R10, RZ, PT ;  /* 0x000000ff0a00720b */ /* 0x000fe40003f55000 */
[----:B------:R-:W-:-:S07]  /*d5b0*/  MOV R3, 0xff800000 ;  /* 0xff80000000037802 */ /* 0x000fce0000000f00 */
[----:B------:R-:W1:Y:S01]  /*d5c0*/  @P1 MUFU.RCP R0, R11 ;  /* 0x0000000b00001308 */ /* 0x000e620000001000 */
[----:B------:R-:W-:-:S07]  /*d5d0*/  @P1 FMUL.FTZ R8, R8, 0.69314718246459960938 ;  /* 0x3f31721808081820 */ /* 0x000fce0000410000 */
[----:B------:R-:W2:Y:S08]  /*d5e0*/  @P2 MUFU.RCP R4, R10 ;  /* 0x0000000a00042308 */ /* 0x000eb00000001000 */
[----:B------:R-:W3:Y:S01]  /*d5f0*/  @P1 MUFU.LG2 R11, R11 ;  /* 0x0000000b000b1308 */ /* 0x000ee20000000c00 */
[----:B-1----:R-:W-:Y:S01]  /*d600*/  @!P0 STS [R9+0x28800], R0 ;  /* 0x0288000009008388 */ /* 0x002fe20000000800 */
[-C--:B------:R-:W-:Y:S01]  /*d610*/  FMUL.FTZ R210, R24, R0.reuse ;  /* 0x0000000018d27220 */ /* 0x080fe20000410000 */
[-C--:B------:R-:W-:Y:S01]  /*d620*/  FMUL.FTZ R207, R25, R0.reuse ;  /* 0x0000000019cf7220 */ /* 0x080fe20000410000 */
[-C--:B------:R-:W-:Y:S01]  /*d630*/  FMUL.FTZ R208, R28, R0.reuse ;  /* 0x000000001cd07220 */ /* 0x080fe20000410000 */
[-C--:B------:R-:W-:Y:S01]  /*d640*/  FMUL.FTZ R7, R29, R0.reuse ;  /* 0x000000001d077220 */ /* 0x080fe20000410000 */
[-C--:B------:R-:W-:Y:S01]  /*d650*/  FMUL.FTZ R209, R32, R0.reuse ;  /* 0x0000000020d17220 */ /* 0x080fe20000410000 */
[-C--:B------:R-:W-:Y:S01]  /*d660*/  FMUL.FTZ R205, R33, R0.reuse ;  /* 0x0000000021cd7220 */ /* 0x080fe20000410000 */
[----:B------:R-:W1:Y:S01]  /*d670*/  @P2 MUFU.LG2 R10, R10 ;  /* 0x0000000a000a2308 */ /* 0x000e620000000c00 */
        /* <DEDUP_REMOVED lines=10> */
[----:B--2---:R-:W-:Y:S01]  /*d720*/  @P2 FMUL.FTZ R9, R12, 0.69314718246459960938 ;  /* 0x3f3172180c092820 */ /* 0x004fe20000410000 */
[-C--:B------:R-:W-:Y:S01]  /*d730*/  FMUL.FTZ R198, R52, R0.reuse ;  /* 0x0000000034c67220 */ /* 0x080fe20000410000 */
[-C--:B------:R-:W-:Y:S01]  /*d740*/  FMUL.FTZ R195, R53, R0.reuse ;  /* 0x0000000035c37220 */ /* 0x080fe20000410000 */
[-C--:B------:R-:W-:Y:S01]  /*d750*/  FMUL.FTZ R196, R56, R0.reuse ;  /* 0x0000000038c47220 */ /* 0x080fe20000410000 */
[-C--:B------:R-:W-:Y:S01]  /*d760*/  FMUL.FTZ R193, R57, R0.reuse ;  /* 0x0000000039c17220 */ /* 0x080fe20000410000 */
[-C--:B------:R-:W-:Y:S01]  /*d770*/  FMUL.FTZ R194, R60, R0.reuse ;  /* 0x000000003cc27220 */ /* 0x080fe20000410000 */
[----:B-1----:R-:W-:Y:S01]  /*d780*/  @P2 FMUL.FTZ R10, R10, 0.69314718246459960938 ;  /* 0x3f3172180a0a2820 */ /* 0x002fe20000410000 */
        /* <DEDUP_REMOVED lines=45> */
[----:B------:R-:W-:Y:S01]  /*da60*/  IMAD.MOV.U32 R0, RZ, RZ, -0x800000 ;  /* 0xff800000ff007424 */ /* 0x000fe200078e00ff */
[----:B------:R-:W-:Y:S01]  /*da70*/  PLOP3.LUT P0, PT, PT, PT, PT, 0x8, 0x0 ;  /* 0x000000000000781c */ /* 0x000fe20003f0e170 */
        /* <DEDUP_REMOVED lines=67> */
.L_x_1649:
[----:B------:R-:W0:Y:S08]  /*deb0*/  S2UR UR40, SR_CgaCtaId ;  /* 0x00000000002879c3 */ /* 0x000e300000008800 */
[----:B------:R-:W-:Y:S06]  /*dec0*/  BAR.SYNC.DEFER_BLOCKING 0x5, 0x180 ;  /* 0x0146000000007b1d */ /* 0x000fec0000010000 */
[----:B------:R-:W-:Y:S01]  /*ded0*/  UMOV UR42, 0x400 ;  /* 0x00000400002a7882 */ /* 0x000fe20000000000 */
[----:B------:R-:W-:Y:S01]  /*dee0*/  BSSY B0, `(.L_x_1744) ;  /* 0x00002a9000007945 */ /* 0x000fe20003800000 */
[----:B0-----:R-:W-:-:S09]  /*def0*/  ULEA UR42, UR40, UR42, 0x18 ;  /* 0x0000002a282a7291 */ /* 0x001fd2000f8ec03f */
[----:B------:R-:W0:Y:S02]  /*df00*/  LDS R4, [UR42+0x28cd0] ;  /* 0x028cd02aff047984 */ /* 0x000e240008000800 */
[----:B0-----:R-:W-:Y:S01]  /*df10*/  R2UR UR4, R4 ;  /* 0x00000000040472ca */ /* 0x001fe200000e0000 */
[----:B------:R-:W-:Y:S06]  /*df20*/  BAR.ARV 0x4, 0x180 ;  /* 0x0106000000007b1d */ /* 0x000fec0000002000 */
[----:B------:R-:W-:Y:S08]  /*df30*/  @P0 BRA `(.L_x_1745) ;  /* 0x0000001c00900947 */ /* 0x000ff00003800000 */
[----:B------:R-:W0:Y:S01]  /*df40*/  S2UR UR5, SR_SWINHI ;  /* 0x00000000000579c3 */ /* 0x000e220000002f00 */
[----:B------:R-:W-:-:S07]  /*df50*/  IMAD R9, R212, 0x40, R184 ;  /* 0x00000040d4097824 */ /* 0x000fce00078e02b8 */
[----:B------:R-:W-:Y:S01]  /*df60*/  BAR.SYNC.DEFER_BLOCKING 0x1, 0x100 ;  /* 0x0044000000007b1d */ /* 0x000fe20000010000 */
[----:B------:R-:W-:Y:S01]  /*df70*/  F2FP.BF16.F32.PACK_AB R6, R7, R208 ;  /* 0x000000d00706723e */ /* 0x000fe200000010ff */
[----:B------:R-:W-:Y:S01]  /*df80*/  USHF.R.S32.HI UR12, URZ, 0x1f, UR45 ;  /* 0x0000001f3f0c7899 */ /* 0x000fe2000801142d */
[----:B------:R-:W-:Y:S01]  /*df90*/  F2FP.BF16.F32.PACK_AB R7, R31, R30 ;  /* 0x0000001e1f07723e */ /* 0x000fe200000010ff */
[----:B------:R-:W-:Y:S01]  /*dfa0*/  USHF.R.S32.HI UR13, URZ, 0x1f, UR43 ;  /* 0x0000001f3f0d7899 */ /* 0x000fe2000801142b */
        /* <DEDUP_REMOVED lines=15> */
[----:B------:R-:W-:-:S02]  /*e0a0*/  F2FP.BF16.F32.PACK_AB R145, R147, R146 ;  /* 0x000000929391723e */ /* 0x000fc400000010ff */
[----:B------:R-:W-:Y:S01]  /*e0b0*/  F2FP.BF16.F32.PACK_AB R146, R149, R148 ;  /* 0x000000949592723e */ /* 0x000fe200000010ff */
[----:B------:R-:W-:Y:S01]  /*e0c0*/  IMAD.WIDE R4, R216, 0x2, R96 ;  /* 0x00000002d8047825 */ /* 0x000fe200078e0260 */
[----:B------:R-:W-:-:S03]  /*e0d0*/  F2FP.BF16.F32.PACK_AB R147, R151, R150 ;  /* 0x000000969793723e */ /* 0x000fc600000010ff */
[----:B------:R-:W-:Y:S01]  /*e0e0*/  IMAD.WIDE R96, R9, 0x2, R96 ;  /* 0x0000000209607825 */ /* 0x000fe200078e0260 */
[C---:B------:R-:W-:Y:S02]  /*e0f0*/  IADD3 R25, P2, R4.reuse, 0x60, RZ ;  /* 0x0000006004197810 */ /* 0x040fe40007f5e0ff */
[----:B------:R-:W-:Y:S02]  /*e100*/  IADD3 R29, P1, R4, 0x2000, RZ ;  /* 0x00002000041d7810 */ /* 0x000fe40007f3e0ff */
[----:B------:R-:W-:Y:S02]  /*e110*/  LOP3.LUT R24, R25, 0x380, RZ, 0xc0, !PT ;  /* 0x0000038019187812 */ /* 0x000fe400078ec0ff */
[----:B------:R-:W-:Y:S02]  /*e120*/  LOP3.LUT R28, R29, 0x380, RZ, 0xc0, !PT ;  /* 0x000003801d1c7812 */ /* 0x000fe400078ec0ff */
[----:B------:R-:W-:Y:S02]  /*e130*/  SHF.R.U64 R24, R24, 0x3, RZ ;  /* 0x0000000318187819 */ /* 0x000fe400000012ff */
[----:B------:R-:W-:-:S02]  /*e140*/  SHF.R.U64 R28, R28, 0x3, RZ ;  /* 0x000000031c1c7819 */ /* 0x000fc400000012ff */
[----:B------:R-:W-:Y:S01]  /*e150*/  LOP3.LUT R24, R24, R25, RZ, 0x3c, !PT ;  /* 0x0000001918187212 */ /* 0x000fe200078e3cff */
[----:B------:R-:W-:Y:S01]  /*e160*/  IMAD.X R25, RZ, RZ, R5, P2 ;  /* 0x000000ffff197224 */ /* 0x000fe200010e0605 */
[C---:B------:R-:W-:Y:S02]  /*e170*/  IADD3 R131, P2, R4.reuse, 0x4040, RZ ;  /* 0x0000404004837810 */ /* 0x040fe40007f5e0ff */
[C---:B------:R-:W-:Y:S02]  /*e180*/  IADD3 R13, P4, R4.reuse, 0x20, RZ ;  /* 0x00000020040d7810 */ /* 0x040fe40007f9e0ff */
[----:B------:R-:W-:Y:S02]  /*e190*/  LOP3.LUT R130, R131, 0x380, RZ, 0xc0, !PT ;  /* 0x0000038083827812 */ /* 0x000fe400078ec0ff */
[----:B------:R-:W-:Y:S02]  /*e1a0*/  IADD3 R15, P3, R4, 0x40, RZ ;  /* 0x00000040040f7810 */ /* 0x000fe40007f7e0ff */
[----:B------:R-:W-:-:S02]  /*e1b0*/  SHF.R.U64 R130, R130, 0x3, RZ ;  /* 0x0000000382827819 */ /* 0x000fc400000012ff */
[----:B------:R-:W-:Y:S01]  /*e1c0*/  LOP3.LUT R28, R28, R29, RZ, 0x3c, !PT ;  /* 0x0000001d1c1c7212 */ /* 0x000fe200078e3cff */
[--C-:B------:R-:W-:Y:S01]  /*e1d0*/  IMAD.X R29, RZ, RZ, R5.reuse, P1 ;  /* 0x000000ffff1d7224 */ /* 0x100fe200008e0605 */
[----:B------:R-:W-:Y:S01]  /*e1e0*/  LOP3.LUT R130, R130, R131, RZ, 0x3c, !PT ;  /* 0x0000008382827212 */ /* 0x000fe200078e3cff */
[----:B------:R-:W-:Y:S01]  /*e1f0*/  IMAD.X R131, RZ, RZ, R5, P2 ;  /* 0x000000ffff837224 */ /* 0x000fe200010e0605 */
[----:B------:R-:W-:Y:S02]  /*e200*/  LOP3.LUT R12, R13, 0x380, RZ, 0xc0, !PT ;  /* 0x000003800d0c7812 */ /* 0x000fe400078ec0ff */
[----:B------:R-:W-:Y:S02]  /*e210*/  LOP3.LUT R14, R15, 0x380, RZ, 0xc0, !PT ;  /* 0x000003800f0e7812 */ /* 0x000fe400078ec0ff */
[----:B------:R-:W-:Y:S02]  /*e220*/  IADD3 R135, P1, R4, 0x4060, RZ ;  /* 0x0000406004877810 */ /* 0x000fe40007f3e0ff */
[----:B------:R-:W-:-:S02]  /*e230*/  IADD3 R33, P2, R96, 0x2000, RZ ;  /* 0x0000200060217810 */ /* 0x000fc40007f5e0ff */
[----:B------:R-:W-:Y:S02]  /*e240*/  SHF.R.U64 R12, R12, 0x3, RZ ;  /* 0x000000030c0c7819 */ /* 0x000fe400000012ff */
[----:B------:R-:W-:Y:S02]  /*e250*/  SHF.R.U64 R14, R14, 0x3, RZ ;  /* 0x000000030e0e7819 */ /* 0x000fe400000012ff */
[----:B------:R-:W-:Y:S02]  /*e260*/  LOP3.LUT R134, R135, 0x380, RZ, 0xc0, !PT ;  /* 0x0000038087867812 */ /* 0x000fe400078ec0ff */
[----:B------:R-:W-:Y:S02]  /*e270*/  LOP3.LUT R32, R33, 0x380, RZ, 0xc0, !PT ;  /* 0x0000038021207812 */ /* 0x000fe400078ec0ff */
[----:B------:R-:W-:Y:S02]  /*e280*/  LOP3.LUT R12, R12, R13, RZ, 0x3c, !PT ;  /* 0x0000000d0c0c7212 */ /* 0x000fe400078e3cff */
[----:B------:R-:W-:Y:S01]  /*e290*/  LOP3.LUT R14, R14, R15, RZ, 0x3c, !PT ;  /* 0x0000000f0e0e7212 */ /* 0x000fe200078e3cff */
[----:B------:R-:W-:Y:S01]  /*e2a0*/  IMAD.X R15, RZ, RZ, R5, P3 ;  /* 0x000000ffff0f7224 */ /* 0x000fe200018e0605 */
[----:B------:R-:W-:-:S02]  /*e2b0*/  SHF.R.U64 R134, R134, 0x3, RZ ;  /* 0x0000000386867819 */ /* 0x000fc400000012ff */
[----:B------:R-:W-:Y:S02]  /*e2c0*/  IADD3.X R13, RZ, R5, RZ, P4, !PT ;  /* 0x00000005ff0d7210 */ /* 0x000fe400027fe4ff */
[----:B------:R-:W-:Y:S02]  /*e2d0*/  SHF.R.U64 R32, R32, 0x3, RZ ;  /* 0x0000000320207819 */ /* 0x000fe400000012ff */
[C---:B------:R-:W-:Y:S02]  /*e2e0*/  IADD3 R49, P0, R4.reuse, 0x2020, RZ ;  /* 0x0000202004317810 */ /* 0x040fe40007f1e0ff */
[C---:B------:R-:W-:Y:S02]  /*e2f0*/  IADD3 R65, P6, R4.reuse, 0x2040, RZ ;  /* 0x0000204004417810 */ /* 0x040fe40007fde0ff */
[C---:B------:R-:W-:Y:S02]  /*e300*/  IADD3 R101, P5, R4.reuse, 0x2060, RZ ;  /* 0x0000206004657810 */ /* 0x040fe40007fbe0ff */
[----:B------:R-:W-:-:S02]  /*e310*/  IADD3 R123, P4, R4, 0x4000, RZ ;  /* 0x00004000047b7810 */ /* 0x000fc40007f9e0ff */
[----:B------:R-:W-:Y:S02]  /*e320*/  IADD3 R127, P3, R4, 0x4020, RZ ;  /* 0x00004020047f7810 */ /* 0x000fe40007f7e0ff */
[----:B------:R-:W-:Y:S01]  /*e330*/  LOP3.LUT R134, R134, R135, RZ, 0x3c, !PT ;  /* 0x0000008786867212 */ /* 0x000fe200078e3cff */
[----:B------:R-:W-:Y:S01]  /*e340*/  IMAD.X R135, RZ, RZ, R5, P1 ;  /* 0x000000ffff877224 */ /* 0x000fe200008e0605 */
[----:B------:R-:W-:Y:S01]  /*e350*/  LOP3.LUT R32, R32, R33, RZ, 0x3c, !PT ;  /* 0x0000002120207212 */ /* 0x000fe200078e3cff */
[----:B------:R-:W-:Y:S01]  /*e360*/  IMAD.X R33, RZ, RZ, R97, P2 ;  /* 0x000000ffff217224 */ /* 0x000fe200010e0661 */
[----:B------:R-:W-:Y:S02]  /*e370*/  LOP3.LUT R48, R49, 0x380, RZ, 0xc0, !PT ;  /* 0x0000038031307812 */ /* 0x000fe400078ec0ff */
[----:B------:R-:W-:Y:S02]  /*e380*/  LOP3.LUT R64, R65, 0x380, RZ, 0xc0, !PT ;  /* 0x0000038041407812 */ /* 0x000fe400078ec0ff */
[----:B------:R-:W-:-:S02]  /*e390*/  LOP3.LUT R100, R101, 0x380, RZ, 0xc0, !PT ;  /* 0x0000038065647812 */ /* 0x000fc400078ec0ff */
[----:B------:R-:W-:Y:S02]  /*e3a0*/  LOP3.LUT R122, R123, 0x380, RZ, 0xc0, !PT ;  /* 0x000003807b7a7812 */ /* 0x000fe400078ec0ff */
[----:B------:R-:W-:Y:S02]  /*e3b0*/  LOP3.LUT R126, R127, 0x380, RZ, 0xc0, !PT ;  /* 0x000003807f7e7812 */ /* 0x000fe400078ec0ff */
[C---:B------:R-:W-:Y:S02]  /*e3c0*/  IADD3 R37, P1, R96.reuse, 0x3000, RZ ;  /* 0x0000300060257810 */ /* 0x040fe40007f3e0ff */
[----:B------:R-:W-:Y:S02]  /*e3d0*/  IADD3 R69, P2, R96, 0x9000, RZ ;  /* 0x0000900060457810 */ /* 0x000fe40007f5e0ff */
[----:B------:R-:W-:Y:S02]  /*e3e0*/  SHF.R.U64 R48, R48, 0x3, RZ ;  /* 0x0000000330307819 */ /* 0x000fe400000012ff */
[----:B------:R-:W-:-:S02]  /*e3f0*/  SHF.R.U64 R64, R64, 0x3, RZ ;  /* 0x0000000340407819 */ /* 0x000fc400000012ff */
[----:B------:R-:W-:Y:S02]  /*e400*/  SHF.R.U64 R100, R100, 0x3, RZ ;  /* 0x0000000364647819 */ /* 0x000fe400000012ff */
[----:B------:R-:W-:Y:S02]  /*e410*/  SHF.R.U64 R122, R122, 0x3, RZ ;  /* 0x000000037a7a7819 */ /* 0x000fe400000012ff */
[----:B------:R-:W-:Y:S02]  /*e420*/  SHF.R.U64 R126, R126, 0x3, RZ ;  /* 0x000000037e7e7819 */ /* 0x000fe400000012ff */
[----:B------:R-:W-:Y:S02]  /*e430*/  LOP3.LUT R36, R37, 0x380, RZ, 0xc0, !PT ;  /* 0x0000038025247812 */ /* 0x000fe400078ec0ff */
[----:B------:R-:W-:Y:S02]  /*e440*/  LOP3.LUT R68, R69, 0x380, RZ, 0xc0, !PT ;  /* 0x0000038045447812 */ /* 0x000fe400078ec0ff */
[----:B------:R-:W-:Y:S01]  /*e450*/  LOP3.LUT R48, R48, R49, RZ, 0x3c, !PT ;  /* 0x0000003130307212 */ /* 0x000fe200078e3cff */
[--C-:B------:R-:W-:Y:S01]  /*e460*/  IMAD.X R49, RZ, RZ, R5.reuse, P0 ;  /* 0x000000ffff317224 */ /* 0x100fe200000e0605 */
[----:B------:R-:W-:Y:S01]  /*e470*/  LOP3.LUT R64, R64, R65, RZ, 0x3c, !PT ;  /* 0x0000004140407212 */ /* 0x000fe200078e3cff */
[----:B------:R-:W-:Y:S01]  /*e480*/  IMAD.X R65, RZ, RZ, R5, P6 ;  /* 0x000000ffff417224 */ /* 0x000fe200030e0605 */
[----:B------:R-:W-:-:S02]  /*e490*/  LOP3.LUT R100, R100, R101, RZ, 0x3c, !PT ;  /* 0x0000006564647212 */ /* 0x000fc400078e3cff */
[----:B------:R-:W-:Y:S01]  /*e4a0*/  LOP3.LUT R122, R122, R123, RZ, 0x3c, !PT ;  /* 0x0000007b7a7a7212 */ /* 0x000fe200078e3cff */
[--C-:B------:R-:W-:Y:S01]  /*e4b0*/  IMAD.X R123, RZ, RZ, R5.reuse, P4 ;  /* 0x000000ffff7b7224 */ /* 0x100fe200020e0605 */
[----:B------:R-:W-:Y:S01]  /*e4c0*/  LOP3.LUT R126, R126, R127, RZ, 0x3c, !PT ;  /* 0x0000007f7e7e7212 */ /* 0x000fe200078e3cff */
[----:B------:R-:W-:Y:S01]  /*e4d0*/  IMAD.X R127, RZ, RZ, R5, P3 ;  /* 0x000000ffff7f7224 */ /* 0x000fe200018e0605 */
[----:B------:R-:W-:Y:S02]  /*e4e0*/  SHF.R.U64 R36, R36, 0x3, RZ ;  /* 0x0000000324247819 */ /* 0x000fe400000012ff */
[----:B------:R-:W-:Y:S02]  /*e4f0*/  IADD3.X R101, RZ, R5, RZ, P5, !PT ;  /* 0x00000005ff657210 */ /* 0x000fe40002ffe4ff */
[----:B------:R-:W-:Y:S02]  /*e500*/  SHF.R.U64 R68, R68, 0x3, RZ ;  /* 0x0000000344447819 */ /* 0x000fe400000012ff */
[----:B------:R-:W-:-:S02]  /*e510*/  IADD3 R139, P0, R4, 0x6000, RZ ;  /* 0x00006000048b7810 */ /* 0x000fc40007f1e0ff */
[C---:B------:R-:W-:Y:S02]  /*e520*/  IADD3 R143, P6, R4.reuse, 0x6020, RZ ;  /* 0x00006020048f7810 */ /* 0x040fe40007fde0ff */
[C---:B------:R-:W-:Y:S02]  /*e530*/  IADD3 R9, P5, R4.reuse, 0x6040, RZ ;  /* 0x0000604004097810 */ /* 0x040fe40007fbe0ff */
[----:B------:R-:W-:Y:S02]  /*e540*/  IADD3 R11, P4, R4, 0x6060, RZ ;  /* 0x00006060040b7810 */ /* 0x000fe40007f9e0ff */
[----:B------:R-:W-:Y:S02]  /*e550*/  IADD3 R21, P3, R96, 0x1000, RZ ;  /* 0x0000100060157810 */ /* 0x000fe40007f7e0ff */
[----:B------:R-:W-:Y:S01]  /*e560*/  LOP3.LUT R36, R36, R37, RZ, 0x3c, !PT ;  /* 0x0000002524247212 */ /* 0x000fe200078e3cff */
[----:B------:R-:W-:Y:S01]  /*e570*/  IMAD.X R37, RZ, RZ, R97, P1 ;  /* 0x000000ffff257224 */ /* 0x000fe200008e0661 */
[----:B------:R-:W-:-:S02]  /*e580*/  LOP3.LUT R68, R68, R69, RZ, 0x3c, !PT ;  /* 0x0000004544447212 */ /* 0x000fc400078e3cff */
[----:B------:R-:W-:Y:S02]  /*e590*/  LOP3.LUT R138, R139, 0x380, RZ, 0xc0, !PT ;  /* 0x000003808b8a7812 */ /* 0x000fe400078ec0ff */
[----:B------:R-:W-:Y:S02]  /*e5a0*/  LOP3.LUT R142, R143, 0x380, RZ, 0xc0, !PT ;  /* 0x000003808f8e7812 */ /* 0x000fe400078ec0ff */
[----:B------:R-:W-:Y:S02]  /*e5b0*/  LOP3.LUT R8, R9, 0x380, RZ, 0xc0, !PT ;  /* 0x0000038009087812 */ /* 0x000fe400078ec0ff */
[----:B------:R-:W-:Y:S02]  /*e5c0*/  LOP3.LUT R10, R11, 0x380, RZ, 0xc0, !PT ;  /* 0x000003800b0a7812 */ /* 0x000fe400078ec0ff */
[----:B------:R-:W-:Y:S02]  /*e5d0*/  LOP3.LUT R20, R21, 0x380, RZ, 0xc0, !PT ;  /* 0x0000038015147812 */ /* 0x000fe400078ec0ff */
[----:B------:R-:W-:-:S02]  /*e5e0*/  IADD3 R73, P1, R96, 0xa000, RZ ;  /* 0x0000a00060497810 */ /* 0x000fc40007f3e0ff */
[----:B------:R-:W-:Y:S02]  /*e5f0*/  LOP3.LUT R69, R4, 0x380, RZ, 0xc0, !PT ;  /* 0x0000038004457812 */ /* 0x000fe400078ec0ff */
[----:B------:R-:W-:Y:S02]  /*e600*/  SHF.R.U64 R138, R138, 0x3, RZ ;  /* 0x000000038a8a7819 */ /* 0x000fe400000012ff */
[----:B------:R-:W-:Y:S02]  /*e610*/  SHF.R.U64 R142, R142, 0x3, RZ ;  /* 0x000000038e8e7819 */ /* 0x000fe400000012ff */
[----:B------:R-:W-:Y:S02]  /*e620*/  SHF.R.U64 R8, R8, 0x3, RZ ;  /* 0x0000000308087819 */ /* 0x000fe400000012ff */
[----:B------:R-:W-:Y:S02]  /*e630*/  SHF.R.U64 R10, R10, 0x3, RZ ;  /* 0x000000030a0a7819 */ /* 0x000fe400000012ff */
[----:B------:R-:W-:-:S02]  /*e640*/  SHF.R.U64 R20, R20, 0x3, RZ ;  /* 0x0000000314147819 */ /* 0x000fc400000012ff */
[----:B------:R-:W-:Y:S02]  /*e650*/  LOP3.LUT R72, R73, 0x380, RZ, 0xc0, !PT ;  /* 0x0000038049487812 */ /* 0x000fe400078ec0ff */
[----:B------:R-:W-:Y:S02]  /*e660*/  SHF.R.U64 R69, R69, 0x3, RZ ;  /* 0x0000000345457819 */ /* 0x000fe400000012ff */
[----:B------:R-:W-:Y:S01]  /*e670*/  LOP3.LUT R138, R138, R139, RZ, 0x3c, !PT ;  /* 0x0000008b8a8a7212 */ /* 0x000fe200078e3cff */
[--C-:B------:R-:W-:Y:S01]  /*e680*/  IMAD.X R139, RZ, RZ, R5.reuse, P0 ;  /* 0x000000ffff8b7224 */ /* 0x100fe200000e0605 */
[----:B------:R-:W-:Y:S02]  /*e690*/  LOP3.LUT R142, R142, R143, RZ, 0x3c, !PT ;  /* 0x0000008f8e8e7212 */ /* 0x000fe400078e3cff */
[----:B------:R-:W-:Y:S01]  /*e6a0*/  LOP3.LUT R8, R8, R9, RZ, 0x3c, !PT ;  /* 0x0000000908087212 */ /* 0x000fe200078e3cff */
[--C-:B------:R-:W-:Y:S01]  /*e6b0*/  IMAD.X R9, RZ, RZ, R5.reuse, P5 ;  /* 0x000000ffff097224 */ /* 0x100fe200028e0605 */
[----:B------:R-:W-:Y:S01]  /*e6c0*/  LOP3.LUT R10, R10, R11, RZ, 0x3c, !PT ;  /* 0x0000000b0a0a7212 */ /* 0x000fe200078e3cff */
[----:B------:R-:W-:Y:S01]  /*e6d0*/  IMAD.X R11, RZ, RZ, R5, P4 ;  /* 0x000000ffff0b7224 */ /* 0x000fe200020e0605 */
[----:B------:R-:W-:Y:S01]  /*e6e0*/  LOP3.LUT R20, R20, R21, RZ, 0x3c, !PT ;  /* 0x0000001514147212 */ /* 0x000fe200078e3cff */
[----:B------:R-:W-:Y:S01]  /*e6f0*/  IMAD.X R21, RZ, RZ, R97, P3 ;  /* 0x000000ffff157224 */ /* 0x000fe200018e0661 */
[----:B------:R-:W-:-:S02]  /*e700*/  SHF.R.U64 R72, R72, 0x3, RZ ;  /* 0x0000000348487819 */ /* 0x000fc400000012ff */
[----:B------:R-:W-:Y:S01]  /*e710*/  LOP3.LUT R4, R69, R4, RZ, 0x3c, !PT ;  /* 0x0000000445047212 */ /* 0x000fe200078e3cff */
[----:B------:R-:W-:Y:S01]  /*e720*/  IMAD.X R69, RZ, RZ, R97, P2 ;  /* 0x000000ffff457224 */ /* 0x000fe200010e0661 */
[----:B------:R-:W-:Y:S02]  /*e730*/  IADD3.X R143, RZ, R5, RZ, P6, !PT ;  /* 0x00000005ff8f7210 */ /* 0x000fe400037fe4ff */
[C---:B------:R-:W-:Y:S02]  /*e740*/  IADD3 R41, P0, R96.reuse, 0x4000, RZ ;  /* 0x0000400060297810 */ /* 0x040fe40007f1e0ff */
[C---:B------:R-:W-:Y:S02]  /*e750*/  IADD3 R45, P6, R96.reuse, 0x5000, RZ ;  /* 0x00005000602d7810 */ /* 0x040fe40007fde0ff */
[C---:B------:R-:W-:Y:S02]  /*e760*/  IADD3 R53, P5, R96.reuse, 0x6000, RZ ;  /* 0x0000600060357810 */ /* 0x040fe40007fbe0ff */
[----:B------:R-:W-:-:S02]  /*e770*/  IADD3 R57, P4, R96, 0x7000, RZ ;  /* 0x0000700060397810 */ /* 0x000fc40007f9e0ff */
[----:B------:R-:W-:Y:S02]  /*e780*/  IADD3 R61, P3, R96, 0x8000, RZ ;  /* 0x00008000603d7810 */ /* 0x000fe40007f7e0ff */
[----:B------:R-:W-:Y:S02]  /*e790*/  LOP3.LUT R72, R72, R73, RZ, 0x3c, !PT ;  /* 0x0000004948487212 */ /* 0x000fe400078e3cff */
[----:B------:R-:W-:Y:S01]  /*e7a0*/  MOV R224, R4 ;  /* 0x0000000400e07202 */ /* 0x000fe20000000f00 */
[----:B------:R-:W0:Y:S01]  /*e7b0*/  SHFL.IDX PT, R73, R213, RZ, 0x1f ;  /* 0x00001fffd5497589 */ /* 0x000e2200000e0000 */
[----:B------:R-:W-:Y:S02]  /*e7c0*/  F2FP.BF16.F32.PACK_AB R4, R207, R210 ;  /* 0x000000d2cf04723e */ /* 0x000fe400000010ff */
[----:B------:R-:W-:Y:S02]  /*e7d0*/  F2FP.BF16.F32.PACK_AB R5, R27, R26 ;  /* 0x0000001a1b05723e */ /* 0x000fe400000010ff */
[----:B------:R-:W-:-:S02]  /*e7e0*/  LOP3.LUT R40, R41, 0x380, RZ, 0xc0, !PT ;  /* 0x0000038029287812 */ /* 0x000fc400078ec0ff */
[----:B------:R-:W-:Y:S01]  /*e7f0*/  LOP3.LUT R44, R45, 0x380, RZ, 0xc0, !PT ;  /* 0x000003802d2c7812 */ /* 0x000fe200078ec0ff */
[----:B------:R1:W-:Y:S01]  /*e800*/  STSM.16.M88.4 [R224], R4 ;  /* 0x00000004e0007844 */ /* 0x0003e20000000200 */
        /* <DEDUP_REMOVED lines=9> */
[----:B------:R-:W-:Y:S02]  /*e8a0*/  MOV R26, R12 ;  /* 0x0000000c001a7202 */ /* 0x000fe40000000f00 */
[----:B-1----:R-:W-:-:S02]  /*e8b0*/  F2FP.BF16.F32.PACK_AB R4, R205, R209 ;  /* 0x000000d1cd04723e */ /* 0x002fc400000010ff */
[----:B------:R-:W-:Y:S02]  /*e8c0*/  F2FP.BF16.F32.PACK_AB R5, R35, R34 ;  /* 0x000000222305723e */ /* 0x000fe400000010ff */
[----:B------:R-:W-:Y:S02]  /*e8d0*/  F2FP.BF16.F32.PACK_AB R6, R203, R206 ;  /* 0x000000cecb06723e */ /* 0x000fe400000010ff */
[----:B------:R-:W-:Y:S02]  /*e8e0*/  F2FP.BF16.F32.PACK_AB R7, R39, R38 ;  /* 0x000000262707723e */ /* 0x000fe400000010ff */
[----:B------:R-:W-:Y:S02]  /*e8f0*/  SHF.R.U64 R27, R27, 0x3, RZ ;  /* 0x000000031b1b7819 */ /* 0x000fe400000012ff */
[----:B------:R-:W-:Y:S01]  /*e900*/  LOP3.LUT R40, R40, R41, RZ, 0x3c, !PT ;  /* 0x0000002928287212 */ /* 0x000fe200078e3cff */
        /* <DEDUP_REMOVED lines=9> */
[----:B------:R-:W-:-:S02]  /*e9a0*/  MOV R34, R8 ;  /* 0x0000000800227202 */ /* 0x000fc40000000f00 */
[----:B------:R-:W-:Y:S02]  /*e9b0*/  MOV R35, R10 ;  /* 0x0000000a00237202 */ /* 0x000fe40000000f00 */
[----:B------:R-:W-:Y:S02]  /*e9c0*/  IADD3.X R41, RZ, R97, RZ, P0, !PT ;  /* 0x00000061ff297210 */ /* 0x000fe400007fe4ff */
[----:B------:R-:W-:Y:S02]  /*e9d0*/  MOV R152, R14 ;  /* 0x0000000e00987202 */ /* 0x000fe40000000f00 */
[----:B------:R-:W-:Y:S02]  /*e9e0*/  F2FP.BF16.F32.PACK_AB R8, R201, R204 ;  /* 0x000000ccc908723e */ /* 0x000fe400000010ff */
[----:B------:R-:W-:Y:S02]  /*e9f0*/  F2FP.BF16.F32.PACK_AB R9, R43, R42 ;  /* 0x0000002a2b09723e */ /* 0x000fe400000010ff */
[----:B------:R-:W-:-:S02]  /*ea00*/  F2FP.BF16.F32.PACK_AB R10, R199, R202 ;  /* 0x000000cac70a723e */ /* 0x000fc400000010ff */
[----:B------:R-:W-:Y:S02]  /*ea10*/  F2FP.BF16.F32.PACK_AB R11, R47, R46 ;  /* 0x0000002e2f0b723e */ /* 0x000fe400000010ff */
[C---:B------:R-:W-:Y:S02]  /*ea20*/  IADD3 R77, P0, R96.reuse, 0xb000, RZ ;  /* 0x0000b000604d7810 */ /* 0x040fe40007f1e0ff */
[C---:B------:R-:W-:Y:S01]  /*ea30*/  IADD3 R81, P6, R96.reuse, 0xc000, RZ ;  /* 0x0000c00060517810 */ /* 0x040fe20007fde0ff */
[----:B------:R-:W-:Y:S01]  /*ea40*/  STSM.16.M88.4 [R152], R8 ;  /* 0x0000000898007844 */ /* 0x000fe20000000200 */
[C---:B------:R-:W-:Y:S02]  /*ea50*/  IADD3 R85, P5, R96.reuse, 0xd000, RZ ;  /* 0x0000d00060557810 */ /* 0x040fe40007fbe0ff */
[C---:B------:R-:W-:Y:S02]  /*ea60*/  IADD3 R89, P4, R96.reuse, 0xe000, RZ ;  /* 0x0000e00060597810 */ /* 0x040fe40007f9e0ff */
[----:B------:R-:W-:-:S02]  /*ea70*/  IADD3 R92, P3, R96, 0xf000, RZ ;  /* 0x0000f000605c7810 */ /* 0x000fc40007f7e0ff */
[----:B------:R-:W-:Y:S02]  /*ea80*/  MOV R207, R24 ;  /* 0x0000001800cf7202 */ /* 0x000fe40000000f00 */
[----:B------:R-:W-:Y:S02]  /*ea90*/  F2FP.BF16.F32.PACK_AB R12, R197, R200 ;  /* 0x000000c8c50c723e */ /* 0x000fe400000010ff */
[----:B------:R-:W-:Y:S02]  /*eaa0*/  F2FP.BF16.F32.PACK_AB R13, R51, R50 ;  /* 0x00000032330d723e */ /* 0x000fe400000010ff */
[----:B------:R-:W-:Y:S02]  /*eab0*/  F2FP.BF16.F32.PACK_AB R14, R195, R198 ;  /* 0x000000c6c30e723e */ /* 0x000fe400000010ff */
[----:B------:R-:W-:Y:S02]  /*eac0*/  F2FP.BF16.F32.PACK_AB R15, R55, R54 ;  /* 0x00000036370f723e */ /* 0x000fe400000010ff */
[----:B------:R-:W-:-:S02]  /*ead0*/  LOP3.LUT R96, R27, R96, RZ, 0x3c, !PT ;  /* 0x000000601b607212 */ /* 0x000fc400078e3cff */
[----:B------:R-:W-:Y:S01]  /*eae0*/  MOV R208, R28 ;  /* 0x0000001c00d07202 */ /* 0x000fe20000000f00 */
[----:B------:R-:W-:Y:S01]  /*eaf0*/  STSM.16.M88.4 [R207], R12 ;  /* 0x0000000ccf007844 */ /* 0x000fe20000000200 */
[----:B-1----:R-:W-:Y:S02]  /*eb00*/  F2FP.BF16.F32.PACK_AB R4, R193, R196 ;  /* 0x000000c4c104723e */ /* 0x002fe400000010ff */
[----:B------:R-:W-:Y:S02]  /*eb10*/  F2FP.BF16.F32.PACK_AB R5, R59, R58 ;  /* 0x0000003a3b05723e */ /* 0x000fe400000010ff */
[----:B------:R-:W-:Y:S02]  /*eb20*/  F2FP.BF16.F32.PACK_AB R6, R191, R194 ;  /* 0x000000c2bf06723e */ /* 0x000fe400000010ff */
[----:B------:R-:W-:Y:S02]  /*eb30*/  F2FP.BF16.F32.PACK_AB R7, R63, R62 ;  /* 0x0000003e3f07723e */ /* 0x000fe400000010ff */
[----:B------:R-:W-:-:S02]  /*eb40*/  MOV R48, R48 ;  /* 0x0000003000307202 */ /* 0x000fc40000000f00 */
[----:B------:R-:W-:Y:S01]  /*eb50*/  F2FP.BF16.F32.PACK_AB R24, R182, R192 ;  /* 0x000000c0b618723e */ /* 0x000fe200000010ff */
[----:B------:R-:W-:Y:S01]  /*eb60*/  STSM.16.M88.4 [R208], R4 ;  /* 0x00000004d0007844 */ /* 0x000fe20000000200 */
[----:B------:R-:W-:Y:S02]  /*eb70*/  F2FP.BF16.F32.PACK_AB R25, R67, R66 ;  /* 0x000000424319723e */ /* 0x000fe400000010ff */
[----:B------:R-:W-:Y:S02]  /*eb80*/  F2FP.BF16.F32.PACK_AB R26, R180, R183 ;  /* 0x000000b7b41a723e */ /* 0x000fe400000010ff */
[----:B------:R-:W-:Y:S02]  /*eb90*/  F2FP.BF16.F32.PACK_AB R27, R71, R70 ;  /* 0x00000046471b723e */ /* 0x000fe400000010ff */
[----:B------:R-:W-:Y:S02]  /*eba0*/  MOV R64, R64 ;  /* 0x0000004000407202 */ /* 0x000fe40000000f00 */
[----:B------:R-:W-:Y:S01]  /*ebb0*/  F2FP.BF16.F32.PACK_AB R28, R178, R181 ;  /* 0x000000b5b21c723e */ /* 0x000fe200000010ff */
[----:B------:R1:W-:Y:S01]  /*ebc0*/  STSM.16.M88.4 [R48], R24 ;  /* 0x0000001830007844 */ /* 0x0003e20000000200 */
[----:B------:R-:W-:-:S02]  /*ebd0*/  F2FP.BF16.F32.PACK_AB R29, R75, R74 ;  /* 0x0000004a4b1d723e */ /* 0x000fc400000010ff */
[----:B------:R-:W-:Y:S02]  /*ebe0*/  MOV R100, R100 ;  /* 0x0000006400647202 */ /* 0x000fe40000000f00 */
[----:B------:R-:W-:Y:S01]  /*ebf0*/  F2FP.BF16.F32.PACK_AB R49, R83, R82 ;  /* 0x000000525331723e */ /* 0x000fe200000010ff */
[----:B------:R2:W-:Y:S01]  /*ec00*/  STSM.16.M88.4 [R64], R28 ;  /* 0x0000001c40007844 */ /* 0x0005e20000000200 */
[----:B------:R-:W-:Y:S02]  /*ec10*/  F2FP.BF16.F32.PACK_AB R50, R172, R175 ;  /* 0x000000afac32723e */ /* 0x000fe400000010ff */
[----:B------:R-:W-:Y:S02]  /*ec20*/  F2FP.BF16.F32.PACK_AB R51, R87, R86 ;  /* 0x000000565733723e */ /* 0x000fe400000010ff */
[----:B------:R-:W-:Y:S02]  /*ec30*/  MOV R122, R122 ;  /* 0x0000007a007a7202 */ /* 0x000fe40000000f00 */
[----:B------:R-:W-:-:S02]  /*ec40*/  F2FP.BF16.F32.PACK_AB R65, R91, R90 ;  /* 0x0000005a5b41723e */ /* 0x000fc400000010ff */
[----:B------:R-:W-:Y:S02]  /*ec50*/  F2FP.BF16.F32.PACK_AB R66, R168, R171 ;  /* 0x000000aba842723e */ /* 0x000fe400000010ff */
[----:B-1----:R-:W-:Y:S02]  /*ec60*/  F2FP.BF16.F32.PACK_AB R48, R174, R177 ;  /* 0x000000b1ae30723e */ /* 0x002fe400000010ff */
[----:B------:R-:W-:Y:S02]  /*ec70*/  F2FP.BF16.F32.PACK_AB R67, R95, R94 ;  /* 0x0000005e5f43723e */ /* 0x000fe400000010ff */
[----:B------:R-:W-:Y:S01]  /*ec80*/  MOV R126, R126 ;  /* 0x0000007e007e7202 */ /* 0x000fe20000000f00 */
[----:B------:R-:W-:Y:S01]  /*ec90*/  STSM.16.M88.4 [R100], R48 ;  /* 0x0000003064007844 */ /* 0x000fe20000000200 */
[----:B--2---:R-:W-:Y:S02]  /*eca0*/  F2FP.BF16.F32.PACK_AB R64, R170, R173 ;  /* 0x000000adaa40723e */ /* 0x004fe400000010ff */
[----:B------:R-:W-:-:S02]  /*ecb0*/  F2FP.BF16.F32.PACK_AB R4, R166, R169 ;  /* 0x000000a9a604723e */ /* 0x000fc400000010ff */
[----:B------:R-:W-:Y:S01]  /*ecc0*/  F2FP.BF16.F32.PACK_AB R5, R99, R98 ;  /* 0x000000626305723e */ /* 0x000fe200000010ff */
[----:B------:R1:W-:Y:S01]  /*ecd0*/  STSM.16.M88.4 [R122], R64 ;  /* 0x000000407a007844 */ /* 0x0003e20000000200 */
[----:B------:R-:W-:Y:S02]  /*ece0*/  F2FP.BF16.F32.PACK_AB R6, R156, R167 ;  /* 0x000000a79c06723e */ /* 0x000fe400000010ff */
[----:B------:R-:W-:Y:S02]  /*ecf0*/  F2FP.BF16.F32.PACK_AB R7, R103, R102 ;  /* 0x000000666707723e */ /* 0x000fe400000010ff */
[----:B------:R-:W-:Y:S02]  /*ed00*/  MOV R130, R130 ;  /* 0x0000008200827202 */ /* 0x000fe40000000f00 */
[----:B------:R-:W-:Y:S01]  /*ed10*/  F2FP.BF16.F32.PACK_AB R8, R105, R158 ;  /* 0x0000009e6908723e */ /* 0x000fe200000010ff */
[----:B------:R2:W-:Y:S01]  /*ed20*/  STSM.16.M88.4 [R126], R4 ;  /* 0x000000047e007844 */ /* 0x0005e20000000200 */
[----:B------:R-:W-:-:S02]  /*ed30*/  F2FP.BF16.F32.PACK_AB R9, R107, R106 ;  /* 0x0000006a6b09723e */ /* 0x000fc400000010ff */
[----:B------:R-:W-:Y:S02]  /*ed40*/  F2FP.BF16.F32.PACK_AB R10, R109, R154 ;  /* 0x0000009a6d0a723e */ /* 0x000fe400000010ff */
[----:B------:R-:W-:Y:S02]  /*ed50*/  F2FP.BF16.F32.PACK_AB R11, R111, R110 ;  /* 0x0000006e6f0b723e */ /* 0x000fe400000010ff */
[----:B0-----:R-:W-:Y:S02]  /*ed60*/  ISETP.NE.AND P2, PT, R73, RZ, PT ;  /* 0x000000ff4900720c */ /* 0x001fe40003f45270 */
[----:B------:R-:W-:Y:S01]  /*ed70*/  MOV R134, R134 ;  /* 0x0000008600867202 */ /* 0x000fe20000000f00 */
[----:B------:R0:W-:Y:S01]  /*ed80*/  STSM.16.M88.4 [R130], R8 ;  /* 0x0000000882007844 */ /* 0x0001e20000000200 */
[----:B------:R-:W-:Y:S02]  /*ed90*/  MOV R138, R138 ;  /* 0x0000008a008a7202 */ /* 0x000fe40000000f00 */
[----:B-1----:R-:W-:Y:S01]  /*eda0*/  F2FP.BF16.F32.PACK_AB R122, R125, R124 ;  /* 0x0000007c7d7a723e */ /* 0x002fe200000010ff */
[----:B------:R1:W-:Y:S01]  /*edb0*/  STSM.16.M88.4 [R134], R112 ;  /* 0x0000007086007844 */ /* 0x0003e20000000200 */
[----:B------:R-:W-:-:S02]  /*edc0*/  F2FP.BF16.F32.PACK_AB R123, R155, R153 ;  /* 0x000000999b7b723e */ /* 0x000fc400000010ff */
[----:B------:R-:W-:Y:S02]  /*edd0*/  MOV R142, R142 ;  /* 0x0000008e008e7202 */ /* 0x000fe40000000f00 */
[----:B------:R-:W-:Y:S01]  /*ede0*/  F2FP.BF16.F32.PACK_AB R131, R161, R160 ;  /* 0x000000a0a183723e */ /* 0x000fe200000010ff */
[----:B------:R1:W-:Y:S01]  /*edf0*/  STSM.16.M88.4 [R138], R120 ;  /* 0x000000788a007844 */ /* 0x0003e20000000200 */
[----:B--2---:R-:W-:Y:S02]  /*ee00*/  F2FP.BF16.F32.PACK_AB R4, R137, R136 ;  /* 0x000000888904723e */ /* 0x004fe400000010ff */
[----:B------:R-:W-:Y:S02]  /*ee10*/  F2FP.BF16.F32.PACK_AB R5, R163, R162 ;  /* 0x000000a2a305723e */ /* 0x000fe400000010ff */
[----:B------:R-:W-:Y:S02]  /*ee20*/  F2FP.BF16.F32.PACK_AB R6, R141, R140 ;  /* 0x0000008c8d06723e */ /* 0x000fe400000010ff */
[----:B0-----:R-:W-:-:S02]  /*ee30*/  F2FP.BF16.F32.PACK_AB R130, R133, R132 ;  /* 0x000000848582723e */ /* 0x001fc400000010ff */
[----:B------:R-:W-:Y:S02]  /*ee40*/  F2FP.BF16.F32.PACK_AB R7, R165, R164 ;  /* 0x000000a4a507723e */ /* 0x000fe400000010ff */
[----:B------:R-:W-:Y:S01]  /*ee50*/  LOP3.LUT R76, R77, 0x380, RZ, 0xc0, !PT ;  /* 0x000003804d4c7812 */ /* 0x000fe200078ec0ff */
[----:B------:R1:W-:Y:S01]  /*ee60*/  STSM.16.M88.4 [R142], R128 ;  /* 0x000000808e007844 */ /* 0x0003e20000000200 */
[----:B------:R-:W-:Y:S02]  /*ee70*/  LOP3.LUT R80, R81, 0x380, RZ, 0xc0, !PT ;  /* 0x0000038051507812 */ /* 0x000fe400078ec0ff */
[----:B------:R-:W-:Y:S01]  /*ee80*/  LOP3.LUT R84, R85, 0x380, RZ, 0xc0, !PT ;  /* 0x0000038055547812 */ /* 0x000fe200078ec0ff */
[----:B------:R1:W-:Y:S01]  /*ee90*/  STSM.16.M88.4 [R34], R4 ;  /* 0x0000000422007844 */ /* 0x0003e20000000200 */
[----:B------:R-:W-:Y:S02]  /*eea0*/  LOP3.LUT R88, R89, 0x380, RZ, 0xc0, !PT ;  /* 0x0000038059587812 */ /* 0x000fe400078ec0ff */
[----:B------:R-:W-:Y:S01]  /*eeb0*/  LOP3.LUT R93, R92, 0x380, RZ, 0xc0, !PT ;  /* 0x000003805c5d7812 */ /* 0x000fe200078ec0ff */
[----:B------:R1:W-:Y:S01]  /*eec0*/  STSM.16.M88.4 [R35], R144 ;  /* 0x0000009023007844 */ /* 0x0003e20000000200 */
[----:B------:R-:W-:-:S02]  /*eed0*/  SHF.R.U64 R76, R76, 0x3, RZ ;  /* 0x000000034c4c7819 */ /* 0x000fc400000012ff */
[----:B------:R-:W-:Y:S02]  /*eee0*/  SHF.R.U64 R80, R80, 0x3, RZ ;  /* 0x0000000350507819 */ /* 0x000fe400000012ff */
[----:B------:R-:W-:Y:S02]  /*eef0*/  SHF.R.U64 R84, R84, 0x3, RZ ;  /* 0x0000000354547819 */ /* 0x000fe400000012ff */
        /* <DEDUP_REMOVED lines=12> */
[----:B------:R-:W-:Y:S01]  /*efc0*/  IADD3.X R73, RZ, R97, RZ, P1, !PT ;  /* 0x00000061ff497210 */ /* 0x000fe20000ffe4ff */
[----:B------:R-:W-:Y:S06]  /*efd0*/  BAR.SYNC.DEFER_BLOCKING 0x1, 0x100 ;  /* 0x0044000000007b1d */ /* 0x000fec0000010000 */
[----:B-1----:R-:W-:Y:S05]  /*efe0*/  @P2 BRA `(.L_x_1746) ;  /* 0x0000000000b82947 */ /* 0x002fea0003800000 */
[----:B------:R-:W0:Y:S01]  /*eff0*/  LDC R8, c[0x0][0xbe8] ;  /* 0x0002fa00ff087b82 */ /* 0x000e220000000800 */
[----:B------:R-:W-:Y:S01]  /*f000*/  IADD3 R10, R185, UR44, RZ ;  /* 0x0000002cb90a7c10 */ /* 0x000fe2000fffe0ff */
[----:B------:R-:W-:Y:S01]  /*f010*/  ULDC.64 UR8, c[0x0][0xb90] ;  /* 0x0002e40000087ab9 */ /* 0x000fe20000000a00 */
[----:B------:R-:W-:Y:S01]  /*f020*/  ULDC.64 UR10, c[0x0][0xb98] ;  /* 0x0002e600000a7ab9 */ /* 0x000fe20000000a00 */
[----:B------:R-:W-:Y:S01]  /*f030*/  UIMAD UR5, UR12, UR8, URZ ;  /* 0x000000080c0572a4 */ /* 0x000fe2000f8e023f */
[----:B------:R-:W-:Y:S01]  /*f040*/  IMAD.MOV R9, RZ, RZ, -R17 ;  /* 0x000000ffff097224 */ /* 0x000fe200078e0a11 */
[----:B------:R-:W-:Y:S01]  /*f050*/  UIMAD.WIDE.U32 UR6, UR45, UR8, URZ ;  /* 0x000000082d0672a5 */ /* 0x000fe2000f8e003f */
[----:B------:R-:W-:Y:S01]  /*f060*/  IMAD.MOV.U32 R4, RZ, RZ, R10 ;  /* 0x000000ffff047224 */ /* 0x000fe200078e000a */
[----:B------:R-:W-:Y:S01]  /*f070*/  UIMAD UR5, UR45, UR9, UR5 ;  /* 0x000000092d0572a4 */ /* 0x000fe2000f8e0205 */
[----:B------:R-:W-:Y:S01]  /*f080*/  IADD3 R13, R16, UR44, RZ ;  /* 0x0000002c100d7c10 */ /* 0x000fe2000fffe0ff */
[----:B------:R-:W-:-:S02]  /*f090*/  UIMAD UR8, UR13, UR10, URZ ;  /* 0x0000000a0d0872a4 */ /* 0x000fc4000f8e023f */
[----:B------:R-:W-:Y:S02]  /*f0a0*/  UIADD3 UR7, UR7, UR5, URZ ;  /* 0x0000000507077290 */ /* 0x000fe4000fffe03f */
[----:B------:R-:W-:Y:S02]  /*f0b0*/  UIMAD UR8, UR43, UR11, UR8 ;  /* 0x0000000b2b0872a4 */ /* 0x000fe4000f8e0208 */
[----:B------:R-:W-:Y:S01]  /*f0c0*/  UIMAD.WIDE.U32 UR6, UR43, UR10, UR6 ;  /* 0x0000000a2b0672a5 */ /* 0x000fe2000f8e0006 */
[----:B------:R-:W-:Y:S01]  /*f0d0*/  ULDC UR5, c[0x0][0xa88] ;  /* 0x0002a20000057ab9 */ /* 0x000fe20000000800 */
[----:B0-----:R-:W-:-:S13]  /*f0e0*/  ISETP.NE.AND P0, PT, R8, 0x1, PT ;  /* 0x000000010800780c */ /* 0x001fda0003f05270 */
[----:B------:R-:W0:Y:S08]  /*f0f0*/  @P0 LDC R5, c[0x0][0xbec] ;  /* 0x0002fb00ff050b82 */ /* 0x000e300000000800 */
[----:B------:R-:W1:Y:S01]  /*f100*/  @P0 LDC R6, c[0x0][0xbf0] ;  /* 0x0002fc00ff060b82 */ /* 0x000e620000000800 */
[----:B0-----:R-:W-:-:S05]  /*f110*/  @P0 IMAD.HI.U32 R5, R10, R5, RZ ;  /* 0x000000050a050227 */ /* 0x001fca00078e00ff */
[----:B-1----:R-:W-:-:S04]  /*f120*/  @P0 SHF.R.U32.HI R4, RZ, R6, R5 ;  /* 0x00000006ff040219 */ /* 0x002fc80000011605 */
[--C-:B------:R-:W-:Y:S01]  /*f130*/  SHF.R.S32.HI R5, RZ, 0x1f, R4.reuse ;  /* 0x0000001fff057819 */ /* 0x100fe20000011404 */
[----:B------:R-:W-:Y:S01]  /*f140*/  IMAD.MOV R7, RZ, RZ, -R4 ;  /* 0x000000ffff077224 */ /* 0x000fe200078e0a04 */
[----:B------:R-:W-:-:S03]  /*f150*/  IADD3 R4, P0, R4, UR6, RZ ;  /* 0x0000000604047c10 */ /* 0x000fc6000ff1e0ff */
[C---:B------:R-:W-:Y:S02]  /*f160*/  IMAD R7, R8.reuse, R7, R10 ;  /* 0x0000000708077224 */ /* 0x040fe400078e020a */
[----:B------:R-:W-:Y:S02]  /*f170*/  IMAD.U32 R10, RZ, RZ, UR8 ;  /* 0x00000008ff0a7e24 */ /* 0x000fe4000f8e00ff */
[----:B------:R-:W-:Y:S01]  /*f180*/  IMAD R8, R8, UR5, RZ ;  /* 0x0000000508087c24 */ /* 0x000fe2000f8e02ff */
[----:B------:R-:W-:Y:S02]  /*f190*/  SHF.R.S32.HI R6, RZ, 0x1f, R7 ;  /* 0x0000001fff067819 */ /* 0x000fe40000011407 */
[----:B------:R-:W-:Y:S01]  /*f1a0*/  IADD3.X R5, R5, UR7, R10, P0, !PT ;  /* 0x0000000705057c10 */ /* 0x000fe200087fe40a */
[----:B------:R-:W-:Y:S02]  /*f1b0*/  ULDC.64 UR6, c[0x0][0xb88] ;  /* 0x0002e20000067ab9 */ /* 0x000fe40000000a00 */
[----:B------:R-:W-:-:S02]  /*f1c0*/  IMAD R6, R6, UR6, RZ ;  /* 0x0000000606067c24 */ /* 0x000fc4000f8e02ff */
[----:B------:R-:W-:-:S04]  /*f1d0*/  IMAD.WIDE.U32 R4, R7, UR6, R4 ;  /* 0x0000000607047c25 */ /* 0x000fc8000f8e0004 */
[----:B------:R-:W-:Y:S01]  /*f1e0*/  IMAD R7, R7, UR7, R6 ;  /* 0x0000000707077c24 */ /* 0x000fe2000f8e0206 */
[----:B------:R-:W-:Y:S02]  /*f1f0*/  ULDC.64 UR6, c[0x0][0xb50] ;  /* 0x0002d40000067ab9 */ /* 0x000fe40000000a00 */
[----:B------:R-:W-:Y:S01]  /*f200*/  LEA R10, P0, R4, UR6, 0x2 ;  /* 0x00000006040a7c11 */ /* 0x000fe2000f8010ff */
[----:B------:R-:W-:-:S04]  /*f210*/  IMAD.IADD R5, R5, 0x1, R7 ;  /* 0x0000000105057824 */ /* 0x000fc800078e0207 */
[----:B------:R-:W-:Y:S01]  /*f220*/  SHFL.IDX PT, R6, R10, 0x1, 0x1c1f ;  /* 0x003c1f000a067f89 */ /* 0x000fe200000e0000 */
[----:B------:R-:W-:Y:S02]  /*f230*/  LEA.HI.X R11, R4, UR7, R5, 0x2, P0 ;  /* 0x00000007040b7c11 */ /* 0x000fe400080f1405 */
[----:B------:R-:W-:Y:S01]  /*f240*/  ISETP.NE.AND P0, PT, R2, R9, PT ;  /* 0x000000090200720c */ /* 0x000fe20003f05270 */
[----:B------:R-:W-:Y:S01]  /*f250*/  SHFL.IDX PT, R4, R10, RZ, 0x1c1f ;  /* 0x001c1fff0a047589 */ /* 0x000fe200000e0000 */
[C---:B------:R-:W-:Y:S02]  /*f260*/  VIADD R9, R13.reuse, 0x8 ;  /* 0x000000080d097836 */ /* 0x040fe40000000000 */
[-C--:B------:R-:W-:Y:S01]  /*f270*/  ISETP.GE.OR P1, PT, R13, R8.reuse, P0 ;  /* 0x000000080d00720c */ /* 0x080fe20000726670 */
[----:B------:R-:W0:Y:S02]  /*f280*/  SHFL.IDX PT, R5, R11, RZ, 0x1c1f ;  /* 0x001c1fff0b057589 */ /* 0x000e2400000e0000 */
[----:B------:R-:W-:-:S02]  /*f290*/  ISETP.GE.OR P0, PT, R9, R8, P0 ;  /* 0x000000080900720c */ /* 0x000fc40000706670 */
[----:B------:R-:W1:Y:S08]  /*f2a0*/  SHFL.IDX PT, R7, R11, 0x1, 0x1c1f ;  /* 0x003c1f000b077f89 */ /* 0x000e7000000e0000 */
[----:B0-----:R0:W-:Y:S04]  /*f2b0*/  @!P1 ST.E desc[UR52][R4.64], R3 ;  /* 0x0000000304009985 */ /* 0x0011e8000c101934 */
[----:B-1----:R0:W-:Y:S02]  /*f2c0*/  @!P0 ST.E desc[UR52][R6.64], R0 ;  /* 0x0000000006008985 */ /* 0x0021e4000c101934 */
.L_x_1746:
[----:B------:R-:W1:Y:S01]  /*f2d0*/  LDC R15, c[0x0][0xbe8] ;  /* 0x0002fa00ff0f7b82 */ /* 0x000e620000000800 */
[----:B------:R-:W-:Y:S01]  /*f2e0*/  ULDC UR10, c[0x0][0xac8] ;  /* 0x0002b200000a7ab9 */ /* 0x000fe20000000800 */
[----:B------:R-:W-:Y:S01]  /*f2f0*/  ULDC.64 UR8, c[0x0][0xae8] ;  /* 0x0002ba0000087ab9 */ /* 0x000fe20000000a00 */
[----:B------:R-:W-:Y:S01]  /*f300*/  ISETP.GE.AND P0, PT, R190, UR10, PT ;  /* 0x0000000abe007c0c */ /* 0x000fe2000bf06270 */
[----:B------:R-:W5:Y:S01]  /*f310*/  LD.E.128 R96, desc[UR52][R96.64] ;  /* 0x0000003460607980 */ /* 0x000f62000c101d00 */
[----:B------:R-:W-:Y:S02]  /*f320*/  ISETP.GE.AND P1, PT, R184, UR10, PT ;  /* 0x0000000ab8007c0c */ /* 0x000fe4000bf26270 */
[----:B0-----:R-:W-:Y:S01]  /*f330*/  SEL R3, RZ, 0xffffffff, P0 ;  /* 0xffffffffff037807 */ /* 0x001fe20000000000 */
[----:B------:R0:W5:Y:S01]  /*f340*/  LD.E.128 R4, desc[UR52][R20.64] ;  /* 0x0000003414047980 */ /* 0x000162000c101d00 */
[----:B------:R-:W-:Y:S02]  /*f350*/  ISETP.GE.AND P0, PT, R189, UR10, PT ;  /* 0x0000000abd007c0c */ /* 0x000fe4000bf06270 */
[----:B------:R-:W-:Y:S01]  /*f360*/  SEL R0, RZ, 0x1, P1 ;  /* 0x00000001ff007807 */ /* 0x000fe20000800000 */
[----:B------:R-:W-:Y:S01]  /*f370*/  IMAD.SHL.U32 R11, R3, 0x2, RZ ;  /* 0x00000002030b7824 */ /* 0x000fe200078e00ff */
[----:B------:R-:W5:Y:S04]  /*f380*/  LD.E.128 R32, desc[UR52][R32.64] ;  /* 0x0000003420207980 */ /* 0x000f68000c101d00 */
[----:B------:R-:W5:Y:S04]  /*f390*/  LD.E.128 R36, desc[UR52][R36.64] ;  /* 0x0000003424247980 */ /* 0x000f68000c101d00 */
[----:B------:R-:W5:Y:S01]  /*f3a0*/  LD.E.128 R40, desc[UR52][R40.64] ;  /* 0x0000003428287980 */ /* 0x000f62000c101d00 */
[----:B-1----:R-:W-:-:S03]  /*f3b0*/  ISETP.NE.AND P2, PT, R15, 0x1, PT ;  /* 0x000000010f00780c */ /* 0x002fc60003f45270 */
[----:B------:R-:W5:Y:S01]  /*f3c0*/  LD.E.128 R44, desc[UR52][R44.64] ;  /* 0x000000342c2c7980 */ /* 0x000f62000c101d00 */
[----:B------:R-:W-:Y:S02]  /*f3d0*/  SEL R3, RZ, 0xffffffff, P0 ;  /* 0xffffffffff037807 */ /* 0x000fe40000000000 */
[----:B------:R-:W-:Y:S01]  /*f3e0*/  LOP3.LUT R0, R11, 0x2, R0, 0xe2, !PT ;  /* 0x000000020b007812 */ /* 0x000fe200078ee200 */
[----:B------:R-:W5:Y:S02]  /*f3f0*/  LD.E.128 R52, desc[UR52][R52.64] ;  /* 0x0000003434347980 */ /* 0x000f64000c101d00 */
[----:B------:R-:W-:Y:S02]  /*f400*/  IMAD.SHL.U32 R3, R3, 0x4, RZ ;  /* 0x0000000403037824 */ /* 0x000fe400078e00ff */
[----:B------:R-:W5:Y:S02]  /*f410*/  LD.E.128 R56, desc[UR52][R56.64] ;  /* 0x0000003438387980 */ /* 0x000f64000c101d00 */
[----:B------:R-:W1:Y:S01]  /*f420*/  @P2 LDC R9, c[0x0][0xbec] ;  /* 0x0002fb00ff092b82 */ /* 0x000e620000000800 */
[----:B------:R-:W-:Y:S01]  /*f430*/  ISETP.GE.AND P0, PT, R188, UR10, PT ;  /* 0x0000000abc007c0c */ /* 0x000fe2000bf06270 */
[----:B------:R-:W5:Y:S04]  /*f440*/  LD.E.128 R60, desc[UR52][R60.64] ;  /* 0x000000343c3c7980 */ /* 0x000f68000c101d00 */
[----:B------:R-:W5:Y:S02]  /*f450*/  LD.E.128 R68, desc[UR52][R68.64] ;  /* 0x0000003444447980 */ /* 0x000f64000c101d00 */
[----:B------:R-:W2:Y:S01]  /*f460*/  @P2 LDC R11, c[0x0][0xbf0] ;  /* 0x0002fc00ff0b2b82 */ /* 0x000ea20000000800 */
[----:B------:R-:W-:Y:S01]  /*f470*/  LOP3.LUT R3, R3, 0x4, R0, 0xe2, !PT ;  /* 0x0000000403037812 */ /* 0x000fe200078ee200 */
[----:B------:R-:W-:Y:S01]  /*f480*/  IMAD R0, R211, 0x20, R212 ;  /* 0x00000020d3007824 */ /* 0x000fe200078e02d4 */
[----:B------:R-:W-:Y:S01]  /*f490*/  SEL R8, RZ, 0xffffffff, P0 ;  /* 0xffffffffff087807 */ /* 0x000fe20000000000 */
[----:B------:R-:W5:Y:S01]  /*f4a0*/  LD.E.128 R72, desc[UR52][R72.64] ;  /* 0x0000003448487980 */ /* 0x000f62000c101d00 */
[----:B------:R-:W-:Y:S01]  /*f4b0*/  ISETP.GE.AND P0, PT, R187, UR10, PT ;  /* 0x0000000abb007c0c */ /* 0x000fe2000bf06270 */
[----:B------:R-:W-:Y:S01]  /*f4c0*/  UIMAD UR5, UR12, UR8, URZ ;  /* 0x000000080c0572a4 */ /* 0x000fe2000f8e023f */
[----:B------:R-:W-:Y:S01]  /*f4d0*/  IADD3 R14, R0, UR44, RZ ;  /* 0x0000002c000e7c10 */ /* 0x000fe2000fffe0ff */
[----:B------:R-:W5:Y:S01]  /*f4e0*/  LD.E.128 R76, desc[UR52][R76.64] ;  /* 0x000000344c4c7980 */ /* 0x000f62000c101d00 */
[----:B------:R-:W-:Y:S01]  /*f4f0*/  SEL R0, RZ, 0xffffffff, P0 ;  /* 0xffffffffff007807 */ /* 0x000fe20000000000 */
[----:B------:R-:W-:Y:S01]  /*f500*/  UIMAD.WIDE.U32 UR6, UR45, UR8, URZ ;  /* 0x000000082d0672a5 */ /* 0x000fe2000f8e003f */
[----:B------:R-:W-:Y:S01]  /*f510*/  IMAD.SHL.U32 R8, R8, 0x8, RZ ;  /* 0x0000000808087824 */ /* 0x000fe200078e00ff */
[----:B------:R-:W-:Y:S01]  /*f520*/  UIMAD UR5, UR45, UR9, UR5 ;  /* 0x000000092d0572a4 */ /* 0x000fe2000f8e0205 */
[----:B------:R-:W5:Y:S01]  /*f530*/  LD.E.128 R80, desc[UR52][R80.64] ;  /* 0x0000003450507980 */ /* 0x000f62000c101d00 */
[----:B------:R-:W-:Y:S01]  /*f540*/  IMAD.SHL.U32 R13, R0, 0x10, RZ ;  /* 0x00000010000d7824 */ /* 0x000fe200078e00ff */
[----:B------:R-:W-:Y:S01]  /*f550*/  ULDC.64 UR8, c[0x0][0xaf0] ;  /* 0x0002bc0000087ab9 */ /* 0x000fe20000000a00 */
[----:B-1----:R-:W-:Y:S01]  /*f560*/  @P2 IMAD.HI.U32 R0, R14, R9, RZ ;  /* 0x000000090e002227 */ /* 0x002fe200078e00ff */
[----:B------:R-:W-:Y:S01]  /*f570*/  UIADD3 UR7, UR7, UR5, URZ ;  /* 0x0000000507077290 */ /* 0x000fe2000fffe03f */
[----:B------:R-:W-:Y:S01]  /*f580*/  LOP3.LUT R8, R8, 0x8, R3, 0xe2, !PT ;  /* 0x0000000808087812 */ /* 0x000fe200078ee203 */
[----:B------:R-:W-:Y:S01]  /*f590*/  UIMAD UR5, UR13, UR8, URZ ;  /* 0x000000080d0572a4 */ /* 0x000fe2000f8e023f */
[----:B------:R-:W-:Y:S01]  /*f5a0*/  IMAD.MOV.U32 R3, RZ, RZ, R14 ;  /* 0x000000ffff037224 */ /* 0x000fe200078e000e */
[----:B------:R-:W-:Y:S01]  /*f5b0*/  UIMAD.WIDE.U32 UR6, UR43, UR8, UR6 ;  /* 0x000000082b0672a5 */ /* 0x000fe2000f8e0006 */
[----:B------:R-:W5:Y:S01]  /*f5c0*/  LD.E.128 R84, desc[UR52][R84.64] ;  /* 0x0000003454547980 */ /* 0x000f62000c101d00 */
[----:B--2---:R-:W-:Y:S01]  /*f5d0*/  @P2 SHF.R.U32.HI R3, RZ, R11, R0 ;  /* 0x0000000bff032219 */ /* 0x004fe20000011600 */
[----:B------:R-:W-:Y:S01]  /*f5e0*/  UIMAD UR5, UR43, UR9, UR5 ;  /* 0x000000092b0572a4 */ /* 0x000fe2000f8e0205 */
[----:B------:R-:W-:Y:S01]  /*f5f0*/  LOP3.LUT R10, R13, 0x10, R8, 0xe2, !PT ;  /* 0x000000100d0a7812 */ /* 0x000fe200078ee208 */
[----:B------:R-:W5:Y:S01]  /*f600*/  LD.E.128 R88, desc[UR52][R88.64] ;  /* 0x0000003458587980 */ /* 0x000f62000c101d00 */
[----:B------:R-:W-:Y:S01]  /*f610*/  SHF.R.S32.HI R11, RZ, 0x1f, R3 ;  /* 0x0000001fff0b7819 */ /* 0x000fe20000011403 */
[----:B------:R-:W-:Y:S01]  /*f620*/  UIADD3 UR5, UR7, UR5, URZ ;  /* 0x0000000507057290 */ /* 0x000fe2000fffe03f */
[----:B------:R-:W-:Y:S01]  /*f630*/  ISETP.GE.AND P0, PT, R186, UR10, PT ;  /* 0x0000000aba007c0c */ /* 0x000fe2000bf06270 */
[----:B------:R-:W-:Y:S01]  /*f640*/  IMAD.U32 R8, RZ, RZ, UR6 ;  /* 0x00000006ff087e24 */ /* 0x000fe2000f8e00ff */
[----:B------:R-:W-:Y:S01]  /*f650*/  IADD3 R13, -R3, RZ, RZ ;  /* 0x000000ff030d7210 */ /* 0x000fe20007ffe1ff */
[----:B------:R-:W-:Y:S01]  /*f660*/  IMAD.U32 R9, RZ, RZ, UR7 ;  /* 0x00000007ff097e24 */ /* 0x000fe2000f8e00ff */
[----:B------:R-:W-:Y:S01]  /*f670*/  ULDC.64 UR6, c[0x0][0xae0] ;  /* 0x0002b80000067ab9 */ /* 0x000fe20000000a00 */
[----:B------:R-:W-:Y:S01]  /*f680*/  SEL R0, RZ, 0xffffffff, P0 ;  /* 0xffffffffff007807 */ /* 0x000fe20000000000 */
[----:B------:R-:W-:Y:S01]  /*f690*/  IMAD R12, R11, UR6, RZ ;  /* 0x000000060b0c7c24 */ /* 0x000fe2000f8e02ff */
[----:B------:R-:W5:Y:S01]  /*f6a0*/  LD.E.128 R92, desc[UR52][R92.64] ;  /* 0x000000345c5c7980 */ /* 0x000f62000c101d00 */
[----:B------:R-:W-:Y:S01]  /*f6b0*/  IMAD R11, R15, R13, R14 ;  /* 0x0000000d0f0b7224 */ /* 0x000fe200078e020e */
[----:B------:R-:W-:Y:S01]  /*f6c0*/  ISETP.GE.AND P0, PT, R215, UR10, PT ;  /* 0x0000000ad7007c0c */ /* 0x000fe2000bf06270 */
[----:B------:R-:W-:Y:S01]  /*f6d0*/  IMAD.U32 R9, RZ, RZ, UR5 ;  /* 0x00000005ff097e24 */ /* 0x000fe2000f8e00ff */
[----:B------:R-:W-:Y:S01]  /*f6e0*/  @!PT LDS RZ, [RZ] ;  /* 0x00000000fffff984 */ /* 0x000fe20000000800 */
[----:B------:R-:W-:Y:S01]  /*f6f0*/  @!PT LDS RZ, [RZ] ;  /* 0x00000000fffff984 */ /* 0x000fe20000000800 */
[----:B------:R-:W-:Y:S01]  /*f700*/  @!PT LDS RZ, [RZ] ;  /* 0x00000000fffff984 */ /* 0x000fe20000000800 */
[----:B------:R-:W-:Y:S01]  /*f710*/  @!PT LDS RZ, [RZ] ;  /* 0x00000000fffff984 */ /* 0x000fe20000000800 */
[----:B------:R1:W-:Y:S06]  /*f720*/  MEMBAR.ALL.CTA ;  /* 0x0000000000007992 */ /* 0x0003ec0000008000 */
[----:B-1----:R-:W1:Y:S01]  /*f730*/  FENCE.VIEW.ASYNC.S ;  /* 0x00000000000073c6 */ /* 0x002e620000000000 */
[----:B0-----:R-:W-:Y:S01]  /*f740*/  IMAD.SHL.U32 R21, R0, 0x20, RZ ;  /* 0x0000002000157824 */ /* 0x001fe200078e00ff */
[----:B------:R-:W-:Y:S01]  /*f750*/  SHF.R.S32.HI R0, RZ, 0x1f, R11 ;  /* 0x0000001fff007819 */ /* 0x000fe2000001140b */
[C---:B------:R-:W-:Y:S01]  /*f760*/  IMAD R13, R3.reuse, UR7, R12 ;  /* 0x00000007030d7c24 */ /* 0x040fe2000f8e020c */
[----:B------:R-:W-:Y:S01]  /*f770*/  ULDC UR8, c[0x0][0xa88] ;  /* 0x0002a20000087ab9 */ /* 0x000fe20000000800 */
[----:B------:R-:W-:Y:S01]  /*f780*/  IMAD.WIDE.U32 R8, R3, UR6, R8 ;  /* 0x0000000603087c25 */ /* 0x000fe2000f8e0008 */
[----:B------:R-:W-:Y:S01]  /*f790*/  ULDC.64 UR6, c[0x0][0xad8] ;  /* 0x0002b60000067ab9 */ /* 0x000fe20000000a00 */
[----:B------:R-:W-:Y:S01]  /*f7a0*/  SEL R3, RZ, 0x40, P0 ;  /* 0x00000040ff037807 */ /* 0x000fe20000000000 */
[----:B------:R-:W-:Y:S01]  /*f7b0*/  UIADD3 UR5, UR42, 0x28c20, URZ ;  /* 0x00028c202a057890 */ /* 0x000fe2000fffe03f */
[----:B------:R-:W-:Y:S01]  /*f7c0*/  IMAD.IADD R9, R9, 0x1, R13 ;  /* 0x0000000109097824 */ /* 0x000fe200078e020d */
[----:B------:R-:W-:Y:S01]  /*f7d0*/  ISETP.GE.AND P0, PT, R214, UR10, PT ;  /* 0x0000000ad6007c0c */ /* 0x000fe2000bf06270 */
[----:B------:R-:W-:Y:S01]  /*f7e0*/  IMAD R0, R0, UR6, RZ ;  /* 0x0000000600007c24 */ /* 0x000fe2000f8e02ff */
[----:B------:R-:W-:Y:S01]  /*f7f0*/  UPRMT UR5, URZ, 0x654, UR5 ;  /* 0x000006543f057896 */ /* 0x000fe20008000005 */
[----:B------:R-:W-:Y:S01]  /*f800*/  VIADD R28, R212, UR44 ;  /* 0x0000002cd41c7c36 */ /* 0x000fe20008000000 */
[----:B------:R-:W-:Y:S01]  /*f810*/  LOP3.LUT R10, R21, 0x20, R10, 0xe2, !PT ;  /* 0x00000020150a7812 */ /* 0x000fe200078ee20a */
[----:B------:R-:W-:Y:S01]  /*f820*/  IMAD R29, R15, UR8, RZ ;  /* 0x000000080f1d7c24 */ /* 0x000fe2000f8e02ff */
[----:B------:R-:W-:Y:S01]  /*f830*/  BSSY B1, `(.L_x_1747) ;  /* 0x000002e000017945 */ /* 0x000fe20003800000 */
[C---:B------:R-:W-:Y:S01]  /*f840*/  IMAD R13, R11.reuse, UR7, R0 ;  /* 0x000000070b0d7c24 */ /* 0x040fe2000f8e0200 */
[----:B------:R-:W-:Y:S01]  /*f850*/  SEL R0, RZ, 0x80, P0 ;  /* 0x00000080ff007807 */ /* 0x000fe20000000000 */
[----:B------:R-:W-:Y:S01]  /*f860*/  IMAD.WIDE.U32 R8, R11, UR6, R8 ;  /* 0x000000060b087c25 */ /* 0x000fe2000f8e0008 */
[----:B------:R-:W-:Y:S01]  /*f870*/  ISETP.GE.AND P0, PT, R28, R29, PT ;  /* 0x0000001d1c00720c */ /* 0x000fe20003f06270 */
[----:B------:R-:W-:Y:S01]  /*f880*/  ULDC.64 UR6, c[0x0][0xa80] ;  /* 0x0002a00000067ab9 */ /* 0x000fe20000000a00 */
[----:B------:R-:W-:Y:S01]  /*f890*/  LOP3.LUT R3, R10, R3, RZ, 0xfc, !PT ;  /* 0x000000030a037212 */ /* 0x000fe200078efcff */
        /* <DEDUP_REMOVED lines=39> */
.L_x_1748:
[----:B------:R-:W-:Y:S05]  /*fb10*/  BSYNC B1 ;  /* 0x0000000000017941 */ /* 0x000fea0003800000 */
.L_x_1747:
[----:B---3--:R-:W-:Y:S01]  /*fb20*/  VIADD R8, R28, 0x20 ;  /* 0x000000201c087836 */ /* 0x008fe20000000000 */
[----:B--2---:R4:W2:Y:S04]  /*fb30*/  SHFL.IDX PT, R11, R27, 0x1, 0x181f ;  /* 0x00381f001b0b7f89 */ /* 0x0048a800000e0000 */
[----:B------:R-:W-:Y:S01]  /*fb40*/  ISETP.GE.AND P0, PT, R8, R29, PT ;  /* 0x0000001d0800720c */ /* 0x000fe20003f06270 */
[----:B-1----:R4:W1:-:S12]  /*fb50*/  SHFL.IDX PT, R10, R26, 0x1, 0x181f ;  /* 0x00381f001a0a7f89 */ /* 0x00285800000e0000 */
[----:B----4-:R-:W-:Y:S05]  /*fb60*/  @P0 BRA `(.L_x_1749) ;  /* 0x0000000c00800947 */ /* 0x010fea0003800000 */
[----:B------:R-:W-:Y:S02]  /*fb70*/  ISETP.GE.AND P0, PT, R184, UR10, PT ;  /* 0x0000000ab8007c0c */ /* 0x000fe4000bf06270 */
[----:B------:R-:W-:Y:S02]  /*fb80*/  ISETP.GE.AND P5, PT, R190, UR10, PT ;  /* 0x0000000abe007c0c */ /* 0x000fe4000bfa6270 */
[----:B------:R-:W-:Y:S02]  /*fb90*/  ISETP.GE.AND P3, PT, R189, UR10, PT ;  /* 0x0000000abd007c0c */ /* 0x000fe4000bf66270 */
[----:B------:R-:W-:Y:S02]  /*fba0*/  ISETP.GE.AND P2, PT, R188, UR10, PT ;  /* 0x0000000abc007c0c */ /* 0x000fe4000bf46270 */
[----:B------:R-:W-:-:S05]  /*fbb0*/  ISETP.GE.AND P1, PT, R187, UR10, PT ;  /* 0x0000000abb007c0c */ /* 0x000fca000bf26270 */
[----:B-12---:R-:W-:Y:S02]  /*fbc0*/  @!P0 IMAD.WIDE R8, R184, 0x2, R10 ;  /* 0x00000002b8088825 */ /* 0x006fe400078e020a */
[-C--:B------:R-:W-:Y:S02]  /*fbd0*/  @!P5 LEA R12, P4, R190, R10.reuse, 0x1 ;  /* 0x0000000abe0cd211 */ /* 0x080fe400078808ff */
[----:B------:R-:W-:Y:S01]  /*fbe0*/  @!P3 LEA R14, P6, R189, R10, 0x1 ;  /* 0x0000000abd0eb211 */ /* 0x000fe200078c08ff */
[----:B-----5:R1:W-:Y:S01]  /*fbf0*/  @!P0 ST.E.128 desc[UR52][R8.64], R4 ;  /* 0x0000000408008985 */ /* 0x0203e2000c101d34 */
        /* <DEDUP_REMOVED lines=8> */
[----:B-1----:R-:W-:-:S03]  /*fc80*/  @!P1 LEA R4, P6, R187, R10, 0x1 ;  /* 0x0000000abb049211 */ /* 0x002fc600078c08ff */
        /* <DEDUP_REMOVED lines=15> */
.L_x_1745:
[----:B------:R-:W0:Y:S01]  /*fd80*/  LDC R10, c[0x0][0xbe8] ;  /* 0x0002fa00ff0a7b82 */ /* 0x000e220000000800 */
[----:B------:R-:W1:Y:S01]  /*fd90*/  S2R R6, SR_TID.X ;  /* 0x0000000000067919 */ /* 0x000e620000002100 */
[----:B------:R-:W-:Y:S01]  /*fda0*/  ULDC UR12, c[0x0][0xac8] ;  /* 0x0002b200000c7ab9 */ /* 0x000fe20000000800 */
[----:B------:R-:W-:Y:S01]  /*fdb0*/  USHF.R.S32.HI UR8, URZ, 0x1f, UR45 ;  /* 0x0000001f3f087899 */ /* 0x000fe2000801142d */
[----:B------:R-:W-:Y:S01]  /*fdc0*/  BSSY B1, `(.L_x_1750) ;  /* 0x0000031000017945 */ /* 0x000fe20003800000 */
[----:B------:R-:W-:Y:S01]  /*fdd0*/  USHF.R.S32.HI UR9, URZ, 0x1f, UR43 ;  /* 0x0000001f3f097899 */ /* 0x000fe2000801142b */
[----:B------:R-:W-:Y:S01]  /*fde0*/  ISETP.GE.AND P1, PT, R190, UR12, PT ;  /* 0x0000000cbe007c0c */ /* 0x000fe2000bf26270 */
[----:B------:R-:W-:Y:S01]  /*fdf0*/  IMAD R8, R211, 0x20, R212 ;  /* 0x00000020d3087824 */ /* 0x000fe200078e02d4 */
[----:B0-----:R-:W-:Y:S02]  /*fe00*/  ISETP.NE.AND P0, PT, R10, 0x1, PT ;  /* 0x000000010a00780c */ /* 0x001fe40003f05270 */
[----:B-1----:R-:W-:-:S11]  /*fe10*/  IADD3 R0, R6, -0x80, RZ ;  /* 0xffffff8006007810 */ /* 0x002fd60007ffe0ff */
[----:B------:R-:W0:Y:S01]  /*fe20*/  @P0 LDC R9, c[0x0][0xbec] ;  /* 0x0002fb00ff090b82 */ /* 0x000e220000000800 */
[----:B------:R-:W-:-:S07]  /*fe30*/  ISETP.GE.AND P2, PT, R0, 0x40, PT ;  /* 0x000000400000780c */ /* 0x000fce0003f46270 */
[----:B------:R-:W1:Y:S06]  /*fe40*/  @P0 LDC R11, c[0x0][0xbf0] ;  /* 0x0002fc00ff0b0b82 */ /* 0x000e6c0000000800 */
[----:B------:R-:W-:Y:S05]  /*fe50*/  @P2 BRA `(.L_x_1751) ;  /* 0x00000000009c2947 */ /* 0x000fea0003800000 */
[----:B------:R-:W2:Y:S01]  /*fe60*/  LDC R5, c[0x0][0xbe8] ;  /* 0x0002fa00ff057b82 */ /* 0x000ea20000000800 */
[----:B------:R-:W-:Y:S01]  /*fe70*/  IMAD.U32 R7, RZ, RZ, UR44 ;  /* 0x0000002cff077e24 */ /* 0x000fe2000f8e00ff */
[----:B------:R-:W-:-:S04]  /*fe80*/  ULDC UR5, c[0x0][0xa88] ;  /* 0x0002a20000057ab9 */ /* 0x000fc80000000800 */
[----:B------:R-:W-:Y:S01]  /*fe90*/  IADD3 R6, R7, -0x80, R6 ;  /* 0xffffff8007067810 */ /* 0x000fe20007ffe006 */
[----:B--2---:R-:W-:-:S05]  /*fea0*/  IMAD R3, R5, UR5, RZ ;  /* 0x0000000505037c24 */ /* 0x004fca000f8e02ff */
[----:B------:R-:W-:-:S13]  /*feb0*/  ISETP.GE.AND P2, PT, R6, R3, PT ;  /* 0x000000030600720c */ /* 0x000fda0003f46270 */
[----:B------:R-:W-:Y:S05]  /*fec0*/  @P2 BRA `(.L_x_1751) ;  /* 0x0000000000802947 */ /* 0x000fea0003800000 */
[----:B------:R-:W-:Y:S01]  /*fed0*/  ISETP.NE.AND P2, PT, R5, 0x1, PT ;  /* 0x000000010500780c */ /* 0x000fe20003f45270 */
[----:B------:R-:W-:Y:S01]  /*fee0*/  ULDC.64 UR10, c[0x0][0xb90] ;  /* 0x0002e400000a7ab9 */ /* 0x000fe20000000a00 */
[----:B------:R-:W-:Y:S01]  /*fef0*/  IMAD.MOV.U32 R4, RZ, RZ, R6 ;  /* 0x000000ffff047224 */ /* 0x000fe200078e0006 */
[----:B------:R-:W-:Y:S02]  /*ff00*/  UIMAD UR5, UR8, UR10, URZ ;  /* 0x0000000a080572a4 */ /* 0x000fe4000f8e023f */
[----:B------:R-:W-:Y:S02]  /*ff10*/  UIMAD.WIDE.U32 UR6, UR45, UR10, URZ ;  /* 0x0000000a2d0672a5 */ /* 0x000fe4000f8e003f */
[----:B------:R-:W-:-:S03]  /*ff20*/  UIMAD UR5, UR45, UR11, UR5 ;  /* 0x0000000b2d0572a4 */ /* 0x000fc6000f8e0205 */
[----:B------:R-:W-:Y:S01]  /*ff30*/  ULDC.64 UR10, c[0x0][0xb98] ;  /* 0x0002e600000a7ab9 */ /* 0x000fe20000000a00 */
[----:B------:R-:W-:Y:S02]  /*ff40*/  UIADD3 UR7, UR7, UR5, URZ ;  /* 0x0000000507077290 */ /* 0x000fe4000fffe03f */
[----:B------:R-:W2:Y:S01]  /*ff50*/  @P2 LDC R3, c[0x0][0xbec] ;  /* 0x0002fb00ff032b82 */ /* 0x000ea20000000800 */
[----:B------:R-:W-:Y:S02]  /*ff60*/  UIMAD UR5, UR9, UR10, URZ ;  /* 0x0000000a090572a4 */ /* 0x000fe4000f8e023f */
[----:B------:R-:W-:Y:S02]  /*ff70*/  UIMAD.WIDE.U32 UR6, UR43, UR10, UR6 ;  /* 0x0000000a2b0672a5 */ /* 0x000fe4000f8e0006 */
[----:B------:R-:W-:-:S03]  /*ff80*/  UIMAD UR5, UR43, UR11, UR5 ;  /* 0x0000000b2b0572a4 */ /* 0x000fc6000f8e0205 */
[----:B------:R-:W3:Y:S01]  /*ff90*/  @P2 LDC R7, c[0x0][0xbf0] ;  /* 0x0002fc00ff072b82 */ /* 0x000ee20000000800 */
[----:B------:R-:W-:Y:S01]  /*ffa0*/  ULDC.64 UR10, c[0x0][0xb88] ;  /* 0x0002e200000a7ab9 */ /* 0x000fe20000000a00 */
[----:B--2---:R-:W-:-:S05]  /*ffb0*/  @P2 IMAD.HI.U32 R0, R6, R3, RZ ;  /* 0x0000000306002227 */ /* 0x004fca00078e00ff */
[----:B---3--:R-:W-:-:S05]  /*ffc0*/  @P2 SHF.R.U32.HI R4, RZ, R7, R0 ;  /* 0x00000007ff042219 */ /* 0x008fca0000011600 */
[----:B------:R-:W-:-:S04]  /*ffd0*/  IMAD.MOV R3, RZ, RZ, -R4 ;  /* 0x000000ffff037224 */ /* 0x000fc800078e0a04 */
[----:B------:R-:W-:Y:S01]  /*ffe0*/  IMAD R3, R5, R3, R6 ;  /* 0x0000000305037224 */ /* 0x000fe200078e0206 */
[----:B------:R-:W-:Y:S01]  /*fff0*/  SHF.R.S32.HI R5, RZ, 0x1f, R4 ;  /* 0x0000001fff057819 */ /* 0x000fe20000011404 */
[----:B------:R-:W-:Y:S01]  /*10000*/  IMAD.U32 R6, RZ, RZ, UR5 ;  /* 0x00000005ff067e24 */ /* 0x000fe2000f8e00ff */
[----:B------:R-:W-:Y:S02]  /*10010*/  IADD3 R4, P2, R4, UR6, RZ ;  /* 0x0000000604047c10 */ /* 0x000fe4000ff5e0ff */
[----:B------:R-:W-:Y:S02]  /*10020*/  SHF.R.S32.HI R0, RZ, 0x1f, R3 ;  /* 0x0000001fff007819 */ /* 0x000fe40000011403 */
[----:B------:R-:W-:Y:S01]  /*10030*/  IADD3.X R5, R5, UR7, R6, P2, !PT ;  /* 0x0000000705057c10 */ /* 0x000fe200097fe406 */
[----:B------:R-:W-:Y:S02]  /*10040*/  ULDC.64 UR6, c[0x0][0xb50] ;  /* 0x0002d40000067ab9 */ /* 0x000fe40000000a00 */
[----:B------:R-:W-:-:S02]  /*10050*/  IMAD R0, R0, UR10, RZ ;  /* 0x0000000a00007c24 */ /* 0x000fc4000f8e02ff */
[----:B------:R-:W-:-:S04]  /*10060*/  IMAD.WIDE.U32 R4, R3, UR10, R4 ;  /* 0x0000000a03047c25 */ /* 0x000fc8000f8e0004 */
[----:B------:R-:W-:Y:S01]  /*10070*/  IMAD R7, R3, UR11, R0 ;  /* 0x0000000b03077c24 */ /* 0x000fe2000f8e0200 */
[----:B------:R-:W-:-:S04]  /*10080*/  LEA R6, P2, R4, UR6, 0x2 ;  /* 0x0000000604067c11 */ /* 0x000fc8000f8410ff */
[----:B------:R-:W-:-:S04]  /*10090*/  IADD3 R3, R5, R7, RZ ;  /* 0x0000000705037210 */ /* 0x000fc80007ffe0ff */
[----:B------:R-:W-:Y:S01]  /*100a0*/  LEA.HI.X R7, R4, UR7, R3, 0x2, P2 ;  /* 0x0000000704077c11 */ /* 0x000fe200090f1403 */
[----:B------:R-:W-:-:S05]  /*100b0*/  IMAD.MOV.U32 R3, RZ, RZ, -0x800000 ;  /* 0xff800000ff037424 */ /* 0x000fca00078e00ff */
[----:B------:R2:W-:Y:S02]  /*100c0*/  STG.E desc[UR52][R6.64], R3 ;  /* 0x0000000306007986 */ /* 0x0005e4000c101934 */
.L_x_1751:
[----:B------:R-:W-:Y:S05]  /*100d0*/  BSYNC B1 ;  /* 0x0000000000017941 */ /* 0x000fea0003800000 */
.L_x_1750:
[----:B--2---:R-:W-:Y:S01]  /*100e0*/  SEL R3, RZ, 0xffffffff, P1 ;  /* 0xffffffffff037807 */ /* 0x004fe20000800000 */
[----:B------:R-:W-:Y:S01]  /*100f0*/  ULDC.64 UR10, c[0x0][0xae8] ;  /* 0x0002ba00000a7ab9 */ /* 0x000fe20000000a00 */
[----:B------:R-:W-:Y:S01]  /*10100*/  ISETP.GE.AND P2, PT, R184, UR12, PT ;  /* 0x0000000cb8007c0c */ /* 0x000fe2000bf46270 */
[----:B------:R-:W-:Y:S01]  /*10110*/  UIMAD UR5, UR8, UR10, URZ ;  /* 0x0000000a080572a4 */ /* 0x000fe2000f8e023f */
[----:B------:R-:W-:Y:S01]  /*10120*/  VIADD R8, R8, UR44 ;  /* 0x0000002c08087c36 */ /* 0x000fe20008000000 */
[----:B------:R-:W-:Y:S01]  /*10130*/  ISETP.GE.AND P1, PT, R189, UR12, PT ;  /* 0x0000000cbd007c0c */ /* 0x000fe2000bf26270 */
[----:B------:R-:W-:Y:S01]  /*10140*/  IMAD.SHL.U32 R3, R3, 0x2, RZ ;  /* 0x0000000203037824 */ /* 0x000fe200078e00ff */
[----:B------:R-:W-:Y:S01]  /*10150*/  SEL R0, RZ, 0x1, P2 ;  /* 0x00000001ff007807 */ /* 0x000fe20001000000 */
[----:B------:R-:W-:Y:S01]  /*10160*/  UIMAD.WIDE.U32 UR6, UR45, UR10, URZ ;  /* 0x0000000a2d0672a5 */ /* 0x000fe2000f8e003f */
[----:B------:R-:W-:Y:S01]  /*10170*/  SEL R5, RZ, 0xffffffff, P1 ;  /* 0xffffffffff057807 */ /* 0x000fe20000800000 */
[----:B------:R-:W-:Y:S01]  /*10180*/  UIMAD UR5, UR45, UR11, UR5 ;  /* 0x0000000b2d0572a4 */ /* 0x000fe2000f8e0205 */
[----:B------:R-:W-:Y:S01]  /*10190*/  LOP3.LUT R4, R3, 0x2, R0, 0xe2, !PT ;  /* 0x0000000203047812 */ /* 0x000fe200078ee200 */
[----:B0-----:R-:W-:Y:S01]  /*101a0*/  @P0 IMAD.HI.U32 R0, R8, R9, RZ ;  /* 0x0000000908000227 */ /* 0x001fe200078e00ff */
[----:B------:R-:W-:Y:S01]  /*101b0*/  ULDC.64 UR10, c[0x0][0xaf0] ;  /* 0x0002bc00000a7ab9 */ /* 0x000fe20000000a00 */
[----:B------:R-:W-:Y:S01]  /*101c0*/  ISETP.GE.AND P1, PT, R188, UR12, PT ;  /* 0x0000000cbc007c0c */ /* 0x000fe2000bf26270 */
[----:B------:R-:W-:Y:S01]  /*101d0*/  UIADD3 UR7, UR7, UR5, URZ ;  /* 0x0000000507077290 */ /* 0x000fe2000fffe03f */
[----:B------:R-:W-:Y:S01]  /*101e0*/  IMAD.MOV.U32 R3, RZ, RZ, R8 ;  /* 0x000000ffff037224 */ /* 0x000fe200078e0008 */
[----:B------:R-:W-:Y:S01]  /*101f0*/  UIMAD UR5, UR9, UR10, URZ ;  /* 0x0000000a090572a4 */ /* 0x000fe2000f8e023f */
[----:B------:R-:W-:Y:S01]  /*10200*/  IMAD.SHL.U32 R5, R5, 0x4, RZ ;  /* 0x0000000405057824 */ /* 0x000fe200078e00ff */
[----:B-1----:R-:W-:Y:S01]  /*10210*/  @P0 SHF.R.U32.HI R3, RZ, R11, R0 ;  /* 0x0000000bff030219 */ /* 0x002fe20000011600 */
[----:B------:R-:W-:Y:S01]  /*10220*/  UIMAD.WIDE.U32 UR6, UR43, UR10, UR6 ;  /* 0x0000000a2b0672a5 */ /* 0x000fe2000f8e0006 */
[----:B------:R-:W-:Y:S01]  /*10230*/  SEL R0, RZ, 0xffffffff, P1 ;  /* 0xffffffffff007807 */ /* 0x000fe20000800000 */
[----:B------:R-:W-:Y:S01]  /*10240*/  UIMAD UR5, UR43, UR11, UR5 ;  /* 0x0000000b2b0572a4 */ /* 0x000fe2000f8e0205 */
[----:B------:R-:W-:Y:S01]  /*10250*/  LOP3.LUT R4, R5, 0x4, R4, 0xe2, !PT ;  /* 0x0000000405047812 */ /* 0x000fe200078ee204 */
[--C-:B------:R-:W-:Y:S01]  /*10260*/  IMAD.MOV R7, RZ, RZ, -R3.reuse ;  /* 0x000000ffff077224 */ /* 0x100fe200078e0a03 */
[----:B------:R-:W-:Y:S01]  /*10270*/  SHF.L.U32 R11, R0, 0x3, RZ ;  /* 0x00000003000b7819 */ /* 0x000fe200000006ff */
[----:B------:R-:W-:Y:S01]  /*10280*/  UIADD3 UR5, UR7, UR5, URZ ;  /* 0x0000000507057290 */ /* 0x000fe2000fffe03f */
[----:B------:R-:W-:Y:S01]  /*10290*/  SHF.R.S32.HI R0, RZ, 0x1f, R3 ;  /* 0x0000001fff007819 */ /* 0x000fe20000011403 */
[----:B------:R-:W-:Y:S01]  /*102a0*/  IMAD.U32 R5, RZ, RZ, UR7 ;  /* 0x00000007ff057e24 */ /* 0x000fe2000f8e00ff */
[----:B------:R-:W-:Y:S01]  /*102b0*/  LOP3.LUT R11, R11, 0x8, R4, 0xe2, !PT ;  /* 0x000000080b0b7812 */ /* 0x000fe200078ee204 */
[----:B------:R-:W-:Y:S01]  /*102c0*/  IMAD.U32 R4, RZ, RZ, UR6 ;  /* 0x00000006ff047e24 */ /* 0x000fe2000f8e00ff */
[----:B------:R-:W-:Y:S01]  /*102d0*/  ULDC.64 UR6, c[0x0][0xae0] ;  /* 0x0002b80000067ab9 */ /* 0x000fe20000000a00 */
[----:B------:R-:W-:Y:S01]  /*102e0*/  IMAD R7, R10, R7, R8 ;  /* 0x000000070a077224 */ /* 0x000fe200078e0208 */
[----:B------:R-:W-:Y:S01]  /*102f0*/  ISETP.GE.AND P1, PT, R187, UR12, PT ;  /* 0x0000000cbb007c0c */ /* 0x000fe2000bf26270 */
[----:B------:R-:W-:Y:S01]  /*10300*/  IMAD.U32 R5, RZ, RZ, UR5 ;  /* 0x00000005ff057e24 */ /* 0x000fe2000f8e00ff */
[----:B------:R-:W-:Y:S01]  /*10310*/  ISETP.GE.AND P0, PT, R186, UR12, PT ;  /* 0x0000000cba007c0c */ /* 0x000fe2000bf06270 */
[----:B------:R-:W-:Y:S01]  /*10320*/  IMAD R6, R0, UR6, RZ ;  /* 0x0000000600067c24 */ /* 0x000fe2000f8e02ff */
[----:B------:R-:W-:Y:S01]  /*10330*/  SHF.R.S32.HI R0, RZ, 0x1f, R7 ;  /* 0x0000001fff007819 */ /* 0x000fe20000011407 */
[C---:B------:R-:W-:Y:S01]  /*10340*/  IMAD.WIDE.U32 R4, R3.reuse, UR6, R4 ;  /* 0x0000000603047c25 */ /* 0x040fe2000f8e0004 */
[----:B------:R-:W-:Y:S01]  /*10350*/  SEL R8, RZ, 0xffffffff, P1 ;  /* 0xffffffffff087807 */ /* 0x000fe20000800000 */
[----:B------:R-:W-:Y:S01]  /*10360*/  ULDC UR5, c[0x0][0xa88] ;  /* 0x0002a20000057ab9 */ /* 0x000fe20000000800 */
[----:B------:R-:W-:Y:S01]  /*10370*/  SEL R12, RZ, 0xffffffff, P0 ;  /* 0xffffffffff0c7807 */ /* 0x000fe20000000000 */
[----:B------:R-:W-:Y:S01]  /*10380*/  IMAD R9, R3, UR7, R6 ;  /* 0x0000000703097c24 */ /* 0x000fe2000f8e0206 */
[----:B------:R-:W-:Y:S01]  /*10390*/  ULDC.64 UR6, c[0x0][0xad8] ;  /* 0x0002b60000067ab9 */ /* 0x000fe20000000a00 */
[----:B------:R-:W-:Y:S01]  /*103a0*/  VIADD R26, R212, UR44 ;  /* 0x0000002cd41a7c36 */ /* 0x000fe20008000000 */
[----:B------:R-:W-:Y:S01]  /*103b0*/  ISETP.GE.AND P0, PT, R215, UR12, PT ;  /* 0x0000000cd7007c0c */ /* 0x000fe2000bf06270 */
[----:B------:R-:W-:Y:S01]  /*103c0*/  IMAD R0, R0, UR6, RZ ;  /* 0x0000000600007c24 */ /* 0x000fe2000f8e02ff */
[----:B------:R-:W-:Y:S01]  /*103d0*/  SHF.L.U32 R12, R12, 0x5, RZ ;  /* 0x000000050c0c7819 */ /* 0x000fe200000006ff */
[----:B------:R-:W-:Y:S01]  /*103e0*/  IMAD.IADD R5, R5, 0x1, R9 ;  /* 0x0000000105057824 */ /* 0x000fe200078e0209 */
[----:B------:R-:W-:Y:S01]  /*103f0*/  ISETP.GE.AND P2, PT, R214, UR12, PT ;  /* 0x0000000cd6007c0c */ /* 0x000fe2000bf46270 */
[----:B------:R-:W-:Y:S01]  /*10400*/  IMAD R25, R10, UR5, RZ ;  /* 0x000000050a197c24 */ /* 0x000fe2000f8e02ff */
[----:B------:R-:W-:Y:S01]  /*10410*/  BSSY B1, `(.L_x_1752) ;  /* 0x0000031000017945 */ /* 0x000fe20003800000 */
[----:B------:R-:W-:-:S02]  /*10420*/  IMAD.SHL.U32 R8, R8, 0x10, RZ ;  /* 0x0000001008087824 */ /* 0x000fc400078e00ff */
[C---:B------:R-:W-:Y:S01]  /*10430*/  IMAD R3, R7.reuse, UR7, R0 ;  /* 0x0000000707037c24 */ /* 0x040fe2000f8e0200 */
[----:B------:R-:W-:Y:S01]  /*10440*/  SEL R0, RZ, 0x40, P0 ;  /* 0x00000040ff007807 */ /* 0x000fe20000000000 */
[----:B------:R-:W-:Y:S01]  /*10450*/  IMAD.WIDE.U32 R4, R7, UR6, R4 ;  /* 0x0000000607047c25 */ /* 0x000fe2000f8e0004 */
[----:B------:R-:W-:Y:S01]  /*10460*/  ISETP.GE.AND P0, PT, R26, R25, PT ;  /* 0x000000191a00720c */ /* 0x000fe20003f06270 */
[----:B------:R-:W-:Y:S01]  /*10470*/  ULDC.64 UR6, c[0x0][0xa80] ;  /* 0x0002a00000067ab9 */ /* 0x000fe20000000a00 */
[----:B------:R-:W-:Y:S01]  /*10480*/  LOP3.LUT R11, R8, 0x10, R11, 0xe2, !PT ;  /* 0x00000010080b7812 */ /* 0x000fe200078ee20b */
[----:B------:R-:W-:Y:S01]  /*10490*/  IMAD.IADD R3, R5, 0x1, R3 ;  /* 0x0000000105037824 */ /* 0x000fe200078e0203 */
[----:B------:R-:W-:Y:S02]  /*104a0*/  LEA R20, P1, R4, UR6, 0x1 ;  /* 0x0000000604147c11 */ /* 0x000fe4000f8208ff */
[----:B------:R-:W-:Y:S02]  /*104b0*/  LOP3.LUT R11, R12, 0x20, R11, 0xe2, !PT ;  /* 0x000000200c0b7812 */ /* 0x000fe400078ee20b */
[----:B------:R-:W-:Y:S01]  /*104c0*/  LEA.HI.X R3, R4, UR7, R3, 0x1, P1 ;  /* 0x0000000704037c11 */ /* 0x000fe200088f0c03 */
[----:B------:R0:W1:Y:S01]  /*104d0*/  SHFL.IDX PT, R6, R20, RZ, 0x181f ;  /* 0x00181fff14067589 */ /* 0x00006200000e0000 */
[----:B------:R-:W-:-:S02]  /*104e0*/  LOP3.LUT R21, R11, R0, RZ, 0xfc, !PT ;  /* 0x000000000b157212 */ /* 0x000fc400078efcff */
[----:B------:R-:W-:Y:S01]  /*104f0*/  SEL R0, RZ, 0x80, P2 ;  /* 0x00000080ff007807 */ /* 0x000fe20001000000 */
[----:B------:R0:W2:Y:S03]  /*10500*/  SHFL.IDX PT, R7, R3, RZ, 0x181f ;  /* 0x00181fff03077589 */ /* 0x0000a600000e0000 */
        /* <DEDUP_REMOVED lines=33> */
.L_x_1753:
[----:B------:R-:W-:Y:S05]  /*10720*/  BSYNC B1 ;  /* 0x0000000000017941 */ /* 0x000fea0003800000 */
.L_x_1752:
        /* <DEDUP_REMOVED lines=36> */
.L_x_1749:
[----:B------:R-:W-:Y:S05]  /*10970*/  BSYNC B0 ;  /* 0x0000000000007941 */ /* 0x000fea0003800000 */
.L_x_1744:
[----:B------:R-:W-:Y:S02]  /*10980*/  ULDC UR5, c[0x0][0xc38] ;  /* 0x00030e0000057ab9 */ /* 0x000fe40000000800 */
[----:B------:R-:W-:-:S06]  /*10990*/  UISETP.GE.AND UP0, UPT, UR4, UR5, UPT ;  /* 0x000000050400728c */ /* 0x000fcc000bf06270 */
[----:B------:R-:W-:-:S13]  /*109a0*/  PLOP3.LUT P0, PT, PT, PT, UP0, 0x80, 0x0 ;  /* 0x000000000000781c */ /* 0x000fda0003f0f008 */
[----:B------:R-:W-:Y:S05]  /*109b0*/  @!P0 BRA `(.L_x_1754) ;  /* 0xffffff04005c8947 */ /* 0x000fea000383ffff */
[----:B------:R-:W-:Y:S05]  /*109c0*/  EXIT ;  /* 0x000000000000794d */ /* 0x000fea0003800000 */
.L_x_1638:
[----:B------:R-:W-:-:S08]  /*109d0*/  NOP ;  /* 0x0000000000007918 */ /* 0x000fd00000000000 */
[----:B------:R-:W0:-:S00]  /*109e0*/  USETMAXREG.DEALLOC.CTAPOOL 0x28 ;  /* 0x00000028000079c8 */ /* 0x000e0000080e0500 */
[----:B0-----:R-:W-:-:S06]  /*109f0*/  LOP3.LUT R2, R2, 0x3, RZ, 0xc0, !PT ;  /* 0x0000000302027812 */ /* 0x001fcc00078ec0ff */
[----:B------:R-:W0:Y:S01]  /*10a00*/  S2UR UR10, SR_CTAID.X ;  /* 0x00000000000a79c3 */ /* 0x000e220000002500 */
[----:B------:R-:W-:Y:S01]  /*10a10*/  LOP3.LUT R16, R16, 0xffffdfff, RZ, 0xc0, !PT ;  /* 0xffffdfff10107812 */ /* 0x000fe200078ec0ff */
[----:B------:R-:W-:Y:S01]  /*10a20*/  STL [R1+0x4], RZ ;  /* 0x000004ff01007387 */ /* 0x000fe20000100800 */
[----:B------:R-:W-:Y:S01]  /*10a30*/  IMAD.MOV.U32 R18, RZ, RZ, RZ ;  /* 0x000000ffff127224 */ /* 0x000fe200078e00ff */
[----:B------:R-:W-:Y:S02]  /*10a40*/  MOV R22, 0x1 ;  /* 0x0000000100167802 */ /* 0x000fe40000000f00 */
[----:B------:R1:W2:Y:S02]  /*10a50*/  SHFL.IDX PT, R3, R2, RZ, 0x1f ;  /* 0x00001fff02037589 */ /* 0x0002a400000e0000 */
[----:B-1----:R-:W0:Y:S01]  /*10a60*/  LDC R2, c[0x0][0xc38] ;  /* 0x00030e00ff027b82 */ /* 0x002e220000000800 */
[----:B--2---:R-:W-:-:S13]  /*10a70*/  ISETP.NE.AND P0, PT, R3, RZ, PT ;  /* 0x000000ff0300720c */ /* 0x004fda0003f05270 */
[----:B------:R-:W-:Y:S01]  /*10a80*/  @P0 LOP3.LUT R16, R16, 0x2000, RZ, 0xfc, !PT ;  /* 0x0000200010100812 */ /* 0x000fe200078efcff */
[----:B------:R-:W-:Y:S06]  /*10a90*/  @P0 BAR.ARV 0x4, 0x180 ;  /* 0x0106000000000b1d */ /* 0x000fec0000002000 */
[----:B0-----:R-:W-:-:S13]  /*10aa0*/  ISETP.LE.AND P0, PT, R2, UR10, PT ;  /* 0x0000000a02007c0c */ /* 0x001fda000bf03270 */
[----:B------:R-:W-:Y:S05]  /*10ab0*/  @P0 BRA `(.L_x_1755) ;  /* 0x0000003c009c0947 */ /* 0x000fea0003800000 */
[----:B------:R-:W-:Y:S01]  /*10ac0*/  IMAD.SHL.U32 R31, R0, 0x8, RZ ;  /* 0x00000008001f7824 */ /* 0x000fe200078e00ff */
[----:B------:R-:W-:Y:S01]  /*10ad0*/  ULDC UR4, c[0x0][0x320] ;  /* 0x0000c80000047ab9 */ /* 0x000fe20000000800 */
[----:B------:R-:W-:Y:S01]  /*10ae0*/  LOP3.LUT R16, R16, 0xffffffbf, RZ, 0xc0, !PT ;  /* 0xffffffbf10107812 */ /* 0x000fe200078ec0ff */
[----:B------:R-:W0:Y:S01]  /*10af0*/  S2UR UR8, SR_CgaCtaId ;  /* 0x00000000000879c3 */ /* 0x000e220000008800 */
[----:B------:R-:W-:Y:S01]  /*10b00*/  LOP3.LUT R10, R0, 0x7f, RZ, 0xc0, !PT ;  /* 0x0000007f000a7812 */ /* 0x000fe200078ec0ff */
[----:B------:R-:W-:Y:S01]  /*10b10*/  ULDC.64 UR6, c[0x0][0x2f0] ;  /* 0x0000bc0000067ab9 */ /* 0x000fe20000000a00 */
[----:B------:R-:W-:Y:S01]  /*10b20*/  LOP3.LUT R8, R31, 0x38, RZ, 0xc0, !PT ;  /* 0x000000381f087812 */ /* 0x000fe200078ec0ff */
[----:B------:R1:W-:Y:S01]  /*10b30*/  STL [R1+0x4], RZ ;  /* 0x000004ff01007387 */ /* 0x0003e20000100800 */
[----:B------:R-:W-:Y:S01]  /*10b40*/  SHF.R.U32.HI R36, RZ, 0x3, R10 ;  /* 0x00000003ff247819 */ /* 0x000fe2000001160a */
[----:B------:R-:W-:Y:S01]  /*10b50*/  ULDC UR9, c[0x0][0x2b8] ;  /* 0x0000ae0000097ab9 */ /* 0x000fe20000000800 */
[C---:B------:R-:W-:Y:S01]  /*10b60*/  LOP3.LUT R2, R8.reuse, 0x40, RZ, 0xfc, !PT ;  /* 0x0000004008027812 */ /* 0x040fe200078efcff */
[----:B------:R-:W-:Y:S01]  /*10b70*/  ULDC UR38, c[0x0][0x288] ;  /* 0x0000a20000267ab9 */ /* 0x000fe20000000800 */
[----:B------:R-:W-:Y:S01]  /*10b80*/  ISETP.GE.AND P0, PT, R8, UR4, PT ;  /* 0x0000000408007c0c */ /* 0x000fe2000bf06270 */
[----:B------:R-:W-:Y:S01]  /*10b90*/  ULDC UR36, c[0x0][0x448] ;  /* 0x0001120000247ab9 */ /* 0x000fe20000000800 */
[----:B------:R-:W-:Y:S01]  /*10ba0*/  ISETP.GE.AND P1, PT, R2, UR4, PT ;  /* 0x0000000402007c0c */ /* 0x000fe2000bf26270 */
[----:B------:R-:W-:Y:S01]  /*10bb0*/  IMAD.U32 R33, RZ, RZ, UR10 ;  /* 0x0000000aff217e24 */ /* 0x000fe2000f8e00ff */
[C---:B------:R-:W-:Y:S01]  /*10bc0*/  LOP3.LUT R3, R8.reuse, 0x80, RZ, 0xfc, !PT ;  /* 0x0000008008037812 */ /* 0x040fe200078efcff */
[----:B------:R-:W-:Y:S01]  /*10bd0*/  IMAD.MOV.U32 R22, RZ, RZ, 0x1 ;  /* 0x00000001ff167424 */ /* 0x000fe200078e00ff */
[----:B------:R-:W-:Y:S01]  /*10be0*/  LOP3.LUT R4, R8, 0xc0, RZ, 0xfc, !PT ;  /* 0x000000c008047812 */ /* 0x000fe200078efcff */
[----:B------:R-:W-:Y:S01]  /*10bf0*/  UIMAD UR36, UR36, UR38, URZ ;  /* 0x00000026242472a4 */ /* 0x000fe2000f8e023f */
[----:B------:R-:W-:Y:S01]  /*10c00*/  ISETP.GE.AND P3, PT, R3, UR4, PT ;  /* 0x0000000403007c0c */ /* 0x000fe2000bf66270 */
[----:B------:R-:W-:Y:S01]  /*10c10*/  ULDC UR46, c[0x0][0xc] ;  /* 0x00000300002e7ab9 */ /* 0x000fe20000000800 */
[----:B------:R-:W-:Y:S01]  /*10c20*/  ISETP.GE.AND P2, PT, R4, UR4, PT ;  /* 0x0000000404007c0c */ /* 0x000fe2000bf46270 */
[----:B------:R-:W-:Y:S01]  /*10c30*/  ULOP3.LUT UR47, UR39, 0x2, URZ, 0xfc, !UPT ;  /* 0x00000002272f7892 */ /* 0x000fe2000f8efc3f */
[----:B------:R-:W-:-:S02]  /*10c40*/  SEL R3, RZ, 0xffffffff, P1 ;  /* 0xffffffffff037807 */ /* 0x000fc40000800000 */
[----:B------:R-:W-:Y:S02]  /*10c50*/  LOP3.LUT R5, R8, 0x180, RZ, 0xfc, !PT ;  /* 0x0000018008057812 */ /* 0x000fe400078efcff */
[----:B------:R-:W-:Y:S01]  /*10c60*/  @P1 LOP3.LUT R16, R16, 0x40, RZ, 0xfc, !PT ;  /* 0x0000004010101812 */ /* 0x000fe200078efcff */
[----:B------:R-:W-:Y:S01]  /*10c70*/  IMAD.SHL.U32 R3, R3, 0x2, RZ ;  /* 0x0000000203037824 */ /* 0x000fe200078e00ff */
[----:B------:R-:W-:Y:S02]  /*10c80*/  LOP3.LUT R6, R8, 0x1c0, RZ, 0xfc, !PT ;  /* 0x000001c008067812 */ /* 0x000fe400078efcff */
[----:B------:R-:W-:Y:S02]  /*10c90*/  LOP3.LUT R16, R16, 0xffffff7f, RZ, 0xc0, !PT ;  /* 0xffffff7f10107812 */ /* 0x000fe400078ec0ff */
[----:B------:R-:W-:Y:S02]  /*10ca0*/  SEL R2, RZ, 0x1, P0 ;  /* 0x00000001ff027807 */ /* 0x000fe40000000000 */
[----:B------:R-:W-:-:S02]  /*10cb0*/  @P0 LOP3.LUT R16, R16, 0x80, RZ, 0xfc, !PT ;  /* 0x0000008010100812 */ /* 0x000fc400078efcff */
[----:B------:R-:W-:Y:S02]  /*10cc0*/  ISETP.GE.AND P1, PT, R5, UR4, PT ;  /* 0x0000000405007c0c */ /* 0x000fe4000bf26270 */
[----:B------:R-:W-:Y:S02]  /*10cd0*/  LOP3.LUT R16, R16, 0xffffffdf, RZ, 0xc0, !PT ;  /* 0xffffffdf10107812 */ /* 0x000fe400078ec0ff */
[----:B------:R-:W-:Y:S02]  /*10ce0*/  ISETP.GE.AND P0, PT, R6, UR4, PT ;  /* 0x0000000406007c0c */ /* 0x000fe4000bf06270 */
[----:B------:R-:W-:Y:S02]  /*10cf0*/  @P3 LOP3.LUT R16, R16, 0x20, RZ, 0xfc, !PT ;  /* 0x0000002010103812 */ /* 0x000fe400078efcff */
[----:B------:R-:W-:Y:S02]  /*10d00*/  LOP3.LUT R5, R8, 0x100, RZ, 0xfc, !PT ;  /* 0x0000010008057812 */ /* 0x000fe400078efcff */
[----:B------:R-:W-:-:S02]  /*10d10*/  LOP3.LUT R16, R16, 0xffffffef, RZ, 0xc0, !PT ;  /* 0xffffffef10107812 */ /* 0x000fc400078ec0ff */
[----:B------:R-:W-:Y:S02]  /*10d20*/  LOP3.LUT R6, R8, 0x140, RZ, 0xfc, !PT ;  /* 0x0000014008067812 */ /* 0x000fe400078efcff */
[----:B------:R-:W-:Y:S02]  /*10d30*/  LOP3.LUT R2, R3, 0x2, R2, 0xe2, !PT ;  /* 0x0000000203027812 */ /* 0x000fe400078ee202 */
[----:B------:R-:W-:Y:S02]  /*10d40*/  @P2 LOP3.LUT R16, R16, 0x10, RZ, 0xfc, !PT ;  /* 0x0000001010102812 */ /* 0x000fe400078efcff */
[----:B------:R-:W-:Y:S02]  /*10d50*/  SEL R3, RZ, 0x4, P3 ;  /* 0x00000004ff037807 */ /* 0x000fe40001800000 */
[----:B------:R-:W-:Y:S02]  /*10d60*/  SEL R4, RZ, 0x8, P2 ;  /* 0x00000008ff047807 */ /* 0x000fe40001000000 */
[----:B------:R-:W-:-:S02]  /*10d70*/  ISETP.GE.AND P3, PT, R5, UR4, PT ;  /* 0x0000000405007c0c */ /* 0x000fc4000bf66270 */
[----:B------:R-:W-:Y:S01]  /*10d80*/  ISETP.GE.AND P2, PT, R6, UR4, PT ;  /* 0x0000000406007c0c */ /* 0x000fe2000bf46270 */
[----:B------:R-:W-:Y:S01]  /*10d90*/  ULDC.64 UR4, c[0x0][0x418] ;  /* 0x0001060000047ab9 */ /* 0x000fe20000000a00 */
[----:B------:R-:W-:Y:S01]  /*10da0*/  LOP3.LUT R4, R4, R2, R3, 0xfe, !PT ;  /* 0x0000000204047212 */ /* 0x000fe200078efe03 */
[----:B------:R-:W-:Y:S01]  /*10db0*/  UISETP.NE.U32.AND UP0, UPT, UR4, URZ, UPT ;  /* 0x0000003f0400728c */ /* 0x000fe2000bf05070 */
[----:B------:R-:W-:Y:S02]  /*10dc0*/  LOP3.LUT R3, R31, 0x1f8, RZ, 0xc0, !PT ;  /* 0x000001f81f037812 */ /* 0x000fe400078ec0ff */
[----:B------:R-:W-:Y:S01]  /*10dd0*/  LOP3.LUT R16, R16, 0xfffffff7, RZ, 0xc0, !PT ;  /* 0xfffffff710107812 */ /* 0x000fe200078ec0ff */
[----:B------:R-:W-:Y:S01]  /*10de0*/  UISETP.NE.AND.EX UP0, UPT, UR5, URZ, UPT, UP0 ;  /* 0x0000003f0500728c */ /* 0x000fe2000bf05300 */
[----:B------:R-:W-:Y:S01]  /*10df0*/  LOP3.LUT R2, R3, 0x38, R0, 0x78, !PT ;  /* 0x0000003803027812 */ /* 0x000fe200078e7800 */
[----:B------:R-:W-:Y:S01]  /*10e00*/  IMAD.SHL.U32 R3, R0, 0x10, RZ ;  /* 0x0000001000037824 */ /* 0x000fe200078e00ff */
[----:B------:R-:W-:Y:S01]  /*10e10*/  UMOV UR5, 0x400 ;  /* 0x0000040000057882 */ /* 0x000fe20000000000 */
[----:B------:R-:W-:Y:S01]  /*10e20*/  @P3 LOP3.LUT R16, R16, 0x8, RZ, 0xfc, !PT ;  /* 0x0000000810103812 */ /* 0x000fe200078efcff */
[----:B0-----:R-:W-:Y:S01]  /*10e30*/  ULEA UR8, UR8, UR5, 0x18 ;  /* 0x0000000508087291 */ /* 0x001fe2000f8ec03f */
[----:B------:R-:W-:Y:S01]  /*10e40*/  LOP3.LUT R31, R2, 0x200, R31, 0xf8, !PT ;  /* 0x00000200021f7812 */ /* 0x000fe200078ef81f */
[----:B------:R-:W-:Y:S01]  /*10e50*/  ULDC UR4, c[0x0][0x424] ;  /* 0x0001090000047ab9 */ /* 0x000fe20000000800 */
[----:B------:R-:W-:Y:S01]  /*10e60*/  LOP3.LUT R0, R36, 0x70, R3, 0xf8, !PT ;  /* 0x0000007024007812 */ /* 0x000fe200078ef803 */
[----:B------:R-:W-:Y:S01]  /*10e70*/  USEL UR4, UR4, 0x1, UP0 ;  /* 0x0000000104047887 */ /* 0x000fe20008000000 */
[----:B------:R-:W-:Y:S01]  /*10e80*/  SEL R7, RZ, 0x40, P1 ;  /* 0x00000040ff077807 */ /* 0x000fe20000800000 */
[----:B------:R-:W-:Y:S01]  /*10e90*/  IMAD.U32 R17, RZ, RZ, UR8 ;  /* 0x00000008ff117e24 */ /* 0x000fe2000f8e00ff */
[----:B------:R-:W-:Y:S01]  /*10ea0*/  ISETP.GE.AND P1, PT, R8, UR7, PT ;  /* 0x0000000708007c0c */ /* 0x000fe2000bf26270 */
[----:B------:R-:W-:Y:S01]  /*10eb0*/  UIMAD UR37, UR4, UR6, URZ ;  /* 0x00000006042572a4 */ /* 0x000fe2000f8e023f */
[----:B------:R-:W-:Y:S01]  /*10ec0*/  LOP3.LUT R16, R16, 0xfffffffb, RZ, 0xc0, !PT ;  /* 0xfffffffb10107812 */ /* 0x000fe200078ec0ff */
[----:B------:R-:W-:Y:S01]  /*10ed0*/  IMAD R0, R31, 0x2, R17 ;  /* 0x000000021f007824 */ /* 0x000fe200078e0211 */
[----:B------:R-:W-:Y:S01]  /*10ee0*/  SEL R5, RZ, 0x10, P3 ;  /* 0x00000010ff057807 */ /* 0x000fe20001800000 */
[----:B------:R-:W-:Y:S01]  /*10ef0*/  UIADD3 UR4, UR37, 0x3f, URZ ;  /* 0x0000003f25047890 */ /* 0x000fe2000fffe03f */
[----:B------:R-:W-:Y:S01]  /*10f00*/  SEL R6, RZ, 0x20, P2 ;  /* 0x00000020ff067807 */ /* 0x000fe20001000000 */
[----:B------:R-:W-:Y:S01]  /*10f10*/  UIADD3 UR48, UR37, 0x1, -UR38 ;  /* 0x0000000125307890 */ /* 0x000fe2000fffe826 */
[----:B------:R1:W-:Y:S01]  /*10f20*/  STL [R1+0x8], R0 ;  /* 0x0000080001007387 */ /* 0x0003e20000100800 */
[----:B------:R-:W-:Y:S01]  /*10f30*/  @P2 LOP3.LUT R16, R16, 0x4, RZ, 0xfc, !PT ;  /* 0x0000000410102812 */ /* 0x000fe200078efcff */
[----:B------:R-:W-:Y:S01]  /*10f40*/  USHF.R.S32.HI UR5, URZ, 0x1f, UR4 ;  /* 0x0000001f3f057899 */ /* 0x000fe20008011404 */
[----:B------:R-:W-:Y:S01]  /*10f50*/  LOP3.LUT R4, R6, R4, R5, 0xfe, !PT ;  /* 0x0000000406047212 */ /* 0x000fe200078efe05 */
[----:B------:R-:W-:Y:S01]  /*10f60*/  UIADD3 UR38, UR37, -UR38, URZ ;  /* 0x8000002625267290 */ /* 0x000fe2000fffe03f */
[----:B------:R-:W-:Y:S01]  /*10f70*/  SEL R9, RZ, 0x80, P0 ;  /* 0x00000080ff097807 */ /* 0x000fe20000000000 */
[----:B------:R-:W-:Y:S01]  /*10f80*/  ULEA.HI UR5, UR5, UR4, URZ, 0x6 ;  /* 0x0000000405057291 */ /* 0x000fe2000f8f303f */
[----:B------:R-:W-:-:S02]  /*10f90*/  ISETP.GE.AND P0, PT, R8, UR9, PT ;  /* 0x0000000908007c0c */ /* 0x000fc4000bf06270 */
[----:B------:R-:W-:Y:S01]  /*10fa0*/  LOP3.LUT R4, R4, R7, RZ, 0xfc, !PT ;  /* 0x0000000704047212 */ /* 0x000fe200078efcff */
[----:B------:R-:W-:Y:S01]  /*10fb0*/  USHF.R.S32.HI UR40, URZ, 0x6, UR5 ;  /* 0x000000063f287899 */ /* 0x000fe20008011405 */
[----:B------:R-:W-:Y:S02]  /*10fc0*/  LOP3.LUT R16, R16, 0xfffffffd, RZ, 0xc0, !PT ;  /* 0xfffffffd10107812 */ /* 0x000fe400078ec0ff */
[----:B------:R-:W-:Y:S02]  /*10fd0*/  LOP3.LUT R32, R4, R9, RZ, 0xfc, !PT ;  /* 0x0000000904207212 */ /* 0x000fe400078efcff */
[----:B------:R-:W-:Y:S02]  /*10fe0*/  @P1 LOP3.LUT R16, R16, 0x2, RZ, 0xfc, !PT ;  /* 0x0000000210101812 */ /* 0x000fe400078efcff */
[----:B------:R-:W-:Y:S02]  /*10ff0*/  LOP3.LUT R28, R4, 0x40, RZ, 0xc0, !PT ;  /* 0x00000040041c7812 */ /* 0x000fe400078ec0ff */
[----:B------:R-:W-:-:S02]  /*11000*/  LOP3.LUT R26, R32, 0x80, RZ, 0xc0, !PT ;  /* 0x00000080201a7812 */ /* 0x000fc400078ec0ff */
[----:B------:R-:W-:Y:S02]  /*11010*/  LOP3.LUT R16, R16, 0xffffefff, RZ, 0xc0, !PT ;  /* 0xffffefff10107812 */ /* 0x000fe400078ec0ff */
[----:B------:R-:W-:Y:S02]  /*11020*/  MOV R18, RZ ;  /* 0x000000ff00127202 */ /* 0x000fe40000000f00 */
[----:B------:R-:W-:Y:S02]  /*11030*/  SHF.R.U32.HI R28, RZ, 0x2, R28 ;  /* 0x00000002ff1c7819 */ /* 0x000fe4000001161c */
[----:B------:R-:W-:Y:S02]  /*11040*/  SHF.R.U32.HI R26, RZ, 0x3, R26 ;  /* 0x00000003ff1a7819 */ /* 0x000fe4000001161a */
[----:B-1----:R-:W-:-:S07]  /*11050*/  @P0 LOP3.LUT R16, R16, 0x1000, RZ, 0xfc, !PT ;  /* 0x0000100010100812 */ /* 0x002fce00078efcff */
.L_x_1810:
[----:B------:R-:W-:Y:S01]  /*11060*/  ULDC UR7, c[0x0][0xc60] ;  /* 0x0003180000077ab9 */ /* 0x000fe20000000800 */
[C---:B------:R-:W-:Y:S01]  /*11070*/  R2UR UR41, R33.reuse ;  /* 0x00000000212972ca */ /* 0x040fe200000e0000 */
[----:B------:R-:W-:Y:S01]  /*11080*/  UISETP.NE.AND UP0, UPT, UR7, 0x1, UPT ;  /* 0x000000010700788c */ /* 0x000fe2000bf05270 */
[----:B------:R-:W-:-:S10]  /*11090*/  R2UR UR6, R33 ;  /* 0x00000000210672ca */ /* 0x000fd400000e0000 */
        /* <DEDUP_REMOVED lines=9> */
[----:B012--5:R-:W-:Y:S05]  /*11130*/  @P0 BRA `(.L_x_1756) ;  /* 0x0000000000200947 */ /* 0x027fea0003800000 */
        /* <DEDUP_REMOVED lines=8> */
.L_x_1756:
[----:B------:R-:W-:Y:S01]  /*111c0*/  ULDC UR8, c[0x0][0xc54] ;  /* 0x0003150000087ab9 */ /* 0x000fe20000000800 */
[----:B------:R-:W-:Y:S01]  /*111d0*/  UMOV UR6, UR7 ;  /* 0x0000000700067c82 */ /* 0x000fe20008000000 */
[----:B------:R-:W-:-:S11]  /*111e0*/  UISETP.NE.AND UP0, UPT, UR8, 0x1, UPT ;  /* 0x000000010800788c */ /* 0x000fd6000bf05270 */
[----:B------:R-:W-:Y:S02]  /*111f0*/  @UP0 ULDC.64 UR10, c[0x0][0xc58] ;  /* 0x00031600000a0ab9 */ /* 0x000fe40000000a00 */
[----:B------:R-:W-:-:S04]  /*11200*/  UIMAD.WIDE.U32 UR4, UR7, UR10, URZ ;  /* 0x0000000a070472a5 */ /* 0x000fc8000f8e003f */
[----:B------:R-:W-:-:S04]  /*11210*/  @UP0 USHF.R.U32.HI UR6, URZ, UR11, UR5 ;  /* 0x0000000b3f060299 */ /* 0x000fc80008011605 */
[----:B------:R-:W-:-:S12]  /*11220*/  UIMAD UR4, UR6, UR8, URZ ;  /* 0x00000008060472a4 */ /* 0x000fd8000f8e023f */
.L_x_1757:
[----:B------:R-:W-:Y:S01]  /*11230*/  ULDC UR5, c[0x0][0xc48] ;  /* 0x0003120000057ab9 */ /* 0x000fe20000000800 */
[----:B------:R-:W-:Y:S01]  /*11240*/  ULDC.64 UR8, c[0x0][0xa28] ;  /* 0x00028a0000087ab9 */ /* 0x000fe20000000a00 */
[----:B------:R-:W-:Y:S01]  /*11250*/  UISETP.NE.AND UP1, UPT, UR5, 0x1, UPT ;  /* 0x000000010500788c */ /* 0x000fe2000bf25270 */
[----:B------:R-:W-:Y:S01]  /*11260*/  IMAD.MOV.U32 R30, RZ, RZ, RZ ;  /* 0x000000ffff1e7224 */ /* 0x000fe200078e00ff */
[----:B------:R-:W-:Y:S02]  /*11270*/  UIADD3 UR4, UR7, -UR4, URZ ;  /* 0x8000000407047290 */ /* 0x000fe4000fffe03f */
[----:B------:R-:W-:Y:S01]  /*11280*/  UISETP.NE.U32.AND UP0, UPT, UR8, URZ, UPT ;  /* 0x0000003f0800728c */ /* 0x000fe2000bf05070 */
[----:B------:R-:W-:Y:S02]  /*11290*/  ULDC UR5, c[0x0][0xc54] ;  /* 0x0003150000057ab9 */ /* 0x000fe40000000800 */
[----:B------:R-:W-:Y:S02]  /*112a0*/  UIMAD UR41, UR41, UR5, UR4 ;  /* 0x00000005292972a4 */ /* 0x000fe4000f8e0204 */
[----:B------:R-:W-:-:S02]  /*112b0*/  UISETP.NE.AND.EX UP0, UPT, UR9, URZ, UPT, UP0 ;  /* 0x0000003f0900728c */ /* 0x000fc4000bf05300 */
[----:B------:R-:W-:Y:S01]  /*112c0*/  @UP1 ULDC UR4, c[0x0][0xc4c] ;  /* 0x0003130000041ab9 */ /* 0x000fe20000000800 */
[----:B------:R-:W-:Y:S01]  /*112d0*/  @UP1 ULDC UR7, c[0x0][0xc50] ;  /* 0x0003140000071ab9 */ /* 0x000fe20000000800 */
[----:B------:R-:W-:Y:S02]  /*112e0*/  UIMAD.WIDE.U32 UR4, UR41, UR4, URZ ;  /* 0x00000004290472a5 */ /* 0x000fe4000f8e003f */
[----:B------:R-:W-:Y:S01]  /*112f0*/  UMOV UR42, UR41 ;  /* 0x00000029002a7c82 */ /* 0x000fe20008000000 */
[----:B------:R-:W-:Y:S01]  /*11300*/  ULOP3.LUT UR6, UR6, 0x3ffffff, URZ, 0x3c, !UPT ;  /* 0x03ffffff06067892 */ /* 0x000fe2000f8e3c3f */
[----:B------:R-:W-:Y:S01]  /*11310*/  PLOP3.LUT P0, PT, PT, PT, UP0, 0x80, 0x0 ;  /* 0x000000000000781c */ /* 0x000fe20003f0f008 */
[----:B------:R-:W-:-:S03]  /*11320*/  @UP1 USHF.R.U32.HI UR42, URZ, UR7, UR5 ;  /* 0x000000073f2a1299 */ /* 0x000fc60008011605 */
[----:B------:R-:W-:Y:S02]  /*11330*/  @UP0 ULDC.64 UR4, c[0x0][0xa28] ;  /* 0x00028a0000040ab9 */ /* 0x000fe40000000a00 */
[----:B------:R-:W-:-:S06]  /*11340*/  @UP0 UIMAD.WIDE UR4, UR42, 0x4, UR4 ;  /* 0x000000042a0408a5 */ /* 0x000fcc000f8e0204 */
[----:B------:R-:W-:Y:S01]  /*11350*/  IMAD.U32 R3, RZ, RZ, UR5 ;  /* 0x00000005ff037e24 */ /* 0x000fe2000f8e00ff */
[----:B------:R-:W-:Y:S01]  /*11360*/  ULDC UR5, c[0x0][0x448] ;  /* 0x0001120000057ab9 */ /* 0x000fe20000000800 */
[----:B------:R-:W-:Y:S01]  /*11370*/  IMAD.U32 R2, RZ, RZ, UR4 ;  /* 0x00000004ff027e24 */ /* 0x000fe2000f8e00ff */
[----:B------:R-:W-:Y:S01]  /*11380*/  ULDC UR4, c[0x0][0xc3c] ;  /* 0x00030f0000047ab9 */ /* 0x000fe20000000800 */
[----:B------:R-:W-:Y:S02]  /*11390*/  UISETP.NE.AND UP2, UPT, UR5, 0x1, UPT ;  /* 0x000000010500788c */ /* 0x000fe4000bf45270 */
[----:B------:R-:W-:Y:S01]  /*113a0*/  UIADD3 UR6, UR6, UR4, URZ ;  /* 0x0000000406067290 */ /* 0x000fe2000fffe03f */
[----:B------:R0:W5:Y:S01]  /*113b0*/  @P0 LDG.E R30, desc[UR52][R2.64] ;  /* 0x00000034021e0981 */ /* 0x000162000c1e1900 */
[----:B------:R-:W-:Y:S02]  /*113c0*/  UP2UR UR49, UPR, URZ, 0x4 ;  /* 0x000000043f317883 */ /* 0x000fe40008000000 */
[----:B------:R-:W-:-:S04]  /*113d0*/  USHF.L.U32 UR43, UR6, 0x6, URZ ;  /* 0x00000006062b7899 */ /* 0x000fc8000800063f */
[----:B------:R-:W-:Y:S01]  /*113e0*/  UIADD3 UR6, UR43, 0x3f, URZ ;  /* 0x0000003f2b067890 */ /* 0x000fe2000fffe03f */
[----:B------:R-:W-:Y:S01]  /*113f0*/  @UP2 ULDC UR4, c[0x0][0x44c] ;  /* 0x0001130000042ab9 */ /* 0x000fe20000000800 */
[----:B------:R-:W-:Y:S02]  /*11400*/  @UP2 ULDC UR7, c[0x0][0x450] ;  /* 0x0001140000072ab9 */ /* 0x000fe40000000800 */
[----:B------:R-:W-:-:S04]  /*11410*/  UIMAD.WIDE.U32 UR4, UR6, UR4, URZ ;  /* 0x00000004060472a5 */ /* 0x000fc8000f8e003f */
[----:B------:R-:W-:-:S03]  /*11420*/  @UP2 USHF.R.U32.HI UR6, URZ, UR7, UR5 ;  /* 0x000000073f062299 */ /* 0x000fc60008011605 */
[----:B------:R-:W-:Y:S01]  /*11430*/  ULDC.64 UR4, c[0x0][0x9e0] ;  /* 0x0002780000047ab9 */ /* 0x000fe20000000a00 */
[----:B------:R-:W-:Y:S02]  /*11440*/  UIADD3 UR6, UR48, UR6, URZ ;  /* 0x0000000630067290 */ /* 0x000fe4000fffe03f */
[----:B------:R-:W-:Y:S02]  /*11450*/  UISETP.GE.AND UP0, UPT, UR5, 0x1, UPT ;  /* 0x000000010500788c */ /* 0x000fe4000bf06270 */
[----:B------:R-:W-:-:S04]  /*11460*/  UIADD3 UR4, UR6, UR4, URZ ;  /* 0x0000000406047290 */ /* 0x000fc8000fffe03f */
[----:B------:R-:W-:-:S13]  /*11470*/  PLOP3.LUT P0, PT, PT, PT, UP0, 0x40, 0x0 ;  /* 0x000000000000781c */ /* 0x000fda0003f0e808 */
[----:B0-----:R-:W-:Y:S05]  /*11480*/  @P0 BRA `(.L_x_1758) ;  /* 0x0000000000440947 */ /* 0x001fea0003800000 */
        /* <DEDUP_REMOVED lines=10> */
.L_x_1759:
[----:B------:R-:W-:-:S11]  /*11530*/  UISETP.NE.AND UP1, UPT, UR5, 0x1, UPT ;  /* 0x000000010500788c */ /* 0x000fd6000bf25270 */
[----:B------:R-:W-:Y:S02]  /*11540*/  @UP1 ULDC.64 UR10, c[0x0][0x9e8] ;  /* 0x00027a00000a1ab9 */ /* 0x000fe40000000a00 */
[----:B------:R-:W-:-:S04]  /*11550*/  UIMAD.WIDE.U32 UR6, UR8, UR10, URZ ;  /* 0x0000000a080672a5 */ /* 0x000fc8000f8e003f */
[----:B------:R-:W-:-:S12]  /*11560*/  @UP1 USHF.R.U32.HI UR8, URZ, UR11, UR7 ;  /* 0x0000000b3f081299 */ /* 0x000fd80008011607 */
.L_x_1760:
[----:B------:R-:W-:-:S04]  /*11570*/  UIMAD UR8, UR8, UR5, UR5 ;  /* 0x00000005080872a4 */ /* 0x000fc8000f8e0205 */
[----:B------:R-:W-:-:S04]  /*11580*/  UISETP.LT.AND UP1, UPT, UR4, UR8, UPT ;  /* 0x000000080400728c */ /* 0x000fc8000bf21270 */
[----:B------:R-:W-:-:S12]  /*11590*/  USEL UR4, UR4, UR8, UP1 ;  /* 0x0000000804047287 */ /* 0x000fd80008800000 */
.L_x_1758:
[----:B------:R-:W-:Y:S01]  /*115a0*/  UISETP.NE.AND UP1, UPT, UR49, URZ, UPT ;  /* 0x0000003f3100728c */ /* 0x000fe2000bf25270 */
[----:B------:R-:W-:Y:S01]  /*115b0*/  PLOP3.LUT P0, PT, PT, PT, UP0, 0x40, 0x0 ;  /* 0x000000000000781c */ /* 0x000fe20003f0e808 */
[----:B------:R-:W-:-:S04]  /*115c0*/  UIADD3 UR4, UR4, 0x3f, URZ ;  /* 0x0000003f04047890 */ /* 0x000fc8000fffe03f */
[----:B------:R-:W-:-:S04]  /*115d0*/  USHF.R.S32.HI UR8, URZ, 0x1f, UR4 ;  /* 0x0000001f3f087899 */ /* 0x000fc80008011404 */
[----:B------:R-:W-:Y:S01]  /*115e0*/  ULEA.HI UR8, UR8, UR4, URZ, 0x6 ;  /* 0x0000000408087291 */ /* 0x000fe2000f8f303f */
[----:B------:R-:W-:Y:S01]  /*115f0*/  @UP1 ULDC UR6, c[0x0][0x44c] ;  /* 0x0001130000061ab9 */ /* 0x000fe20000000800 */
[----:B------:R-:W-:Y:S01]  /*11600*/  @UP1 ULDC UR9, c[0x0][0x450] ;  /* 0x0001140000091ab9 */ /* 0x000fe20000000800 */
[----:B------:R-:W-:Y:S02]  /*11610*/  UIMAD.WIDE.U32 UR6, UR43, UR6, URZ ;  /* 0x000000062b0672a5 */ /* 0x000fe4000f8e003f */
[----:B------:R-:W-:Y:S01]  /*11620*/  UMOV UR4, UR43 ;  /* 0x0000002b00047c82 */ /* 0x000fe20008000000 */
[----:B------:R-:W-:Y:S02]  /*11630*/  USHF.R.S32.HI UR8, URZ, 0x6, UR8 ;  /* 0x000000063f087899 */ /* 0x000fe40008011408 */
[----:B------:R-:W-:Y:S02]  /*11640*/  @UP1 USHF.R.U32.HI UR4, URZ, UR9, UR7 ;  /* 0x000000093f041299 */ /* 0x000fe40008011607 */
[----:B------:R-:W-:-:S02]  /*11650*/  UISETP.LT.AND UP1, UPT, UR40, UR8, UPT ;  /* 0x000000082800728c */ /* 0x000fc4000bf21270 */
[----:B------:R-:W-:Y:S01]  /*11660*/  UIADD3 UR4, UR38, UR4, URZ ;  /* 0x0000000426047290 */ /* 0x000fe2000fffe03f */
[----:B------:R-:W-:Y:S01]  /*11670*/  ULDC UR6, c[0x0][0x9dc] ;  /* 0x0002770000067ab9 */ /* 0x000fe20000000800 */
[----:B------:R-:W-:Y:S02]  /*11680*/  USEL UR44, UR40, UR8, UP1 ;  /* 0x00000008282c7287 */ /* 0x000fe40008800000 */
[----:B------:R-:W-:Y:S01]  /*11690*/  UIADD3 UR8, UR4, -UR6, URZ ;  /* 0x8000000604087290 */ /* 0x000fe2000fffe03f */
[----:B------:R-:W-:Y:S11]  /*116a0*/  @P0 BRA `(.L_x_1761) ;  /* 0x0000000000440947 */ /* 0x000ff60003800000 */
        /* <DEDUP_REMOVED lines=10> */
.L_x_1762:
[----:B------:R-:W-:-:S11]  /*11750*/  UISETP.NE.AND UP0, UPT, UR5, 0x1, UPT ;  /* 0x000000010500788c */ /* 0x000fd6000bf05270 */
[----:B------:R-:W-:Y:S02]  /*11760*/  @UP0 ULDC.64 UR10, c[0x0][0x9e8] ;  /* 0x00027a00000a0ab9 */ /* 0x000fe40000000a00 */
[----:B------:R-:W-:-:S04]  /*11770*/  UIMAD.WIDE.U32 UR6, UR4, UR10, URZ ;  /* 0x0000000a040672a5 */ /* 0x000fc8000f8e003f */
[----:B------:R-:W-:-:S12]  /*11780*/  @UP0 USHF.R.U32.HI UR4, URZ, UR11, UR7 ;  /* 0x0000000b3f040299 */ /* 0x000fd80008011607 */
.L_x_1763:
[----:B------:R-:W-:-:S04]  /*11790*/  UIMAD UR4, UR4, UR5, URZ ;  /* 0x00000005040472a4 */ /* 0x000fc8000f8e023f */
[----:B------:R-:W-:-:S04]  /*117a0*/  UISETP.LT.AND UP0, UPT, UR8, UR4, UPT ;  /* 0x000000040800728c */ /* 0x000fc8000bf01270 */
[----:B------:R-:W-:-:S12]  /*117b0*/  USEL UR8, UR8, UR4, !UP0 ;  /* 0x0000000408087287 */ /* 0x000fd8000c000000 */
.L_x_1761:
[----:B------:R-:W-:Y:S01]  /*117c0*/  USHF.R.S32.HI UR4, URZ, 0x1f, UR8 ;  /* 0x0000001f3f047899 */ /* 0x000fe20008011408 */
[----:B------:R-:W-:Y:S03]  /*117d0*/  BSSY B7, `(.L_x_1764) ;  /* 0x00002fc000077945 */ /* 0x000fe60003800000 */
[----:B------:R-:W-:-:S04]  /*117e0*/  ULEA.HI UR4, UR4, UR8, URZ, 0x6 ;  /* 0x0000000804047291 */ /* 0x000fc8000f8f303f */
[----:B------:R-:W-:-:S04]  /*117f0*/  USHF.R.S32.HI UR4, URZ, 0x6, UR4 ;  /* 0x000000063f047899 */ /* 0x000fc80008011404 */
[----:B------:R-:W-:-:S04]  /*11800*/  UISETP.LT.AND UP0, UPT, URZ, UR4, UPT ;  /* 0x000000043f00728c */ /* 0x000fc8000bf01270 */
[----:B------:R-:W-:-:S04]  /*11810*/  USEL UR45, URZ, UR4, !UP0 ;  /* 0x000000043f2d7287 */ /* 0x000fc8000c000000 */
[----:B------:R-:W-:-:S06]  /*11820*/  UISETP.GT.AND UP0, UPT, UR44, UR45, UPT ;  /* 0x0000002d2c00728c */ /* 0x000fcc000bf04270 */
[----:B------:R-:W-:-:S13]  /*11830*/  PLOP3.LUT P0, PT, PT, PT, UP0, 0x80, 0x0 ;  /* 0x000000000000781c */ /* 0x000fda0003f0f008 */
[----:B------:R-:W-:Y:S05]  /*11840*/  @P0 BRA `(.L_x_1765) ;  /* 0x0000000000440947 */ /* 0x000fea0003800000 */
[----:B------:R-:W0:Y:S02]  /*11850*/  S2R R0, SR_TID.X ;  /* 0x0000000000007919 */ /* 0x000e240000002100 */
[----:B0-----:R-:W-:-:S04]  /*11860*/  LOP3.LUT R0, R0, 0x7f, RZ, 0xc0, !PT ;  /* 0x0000007f00007812 */ /* 0x001fc800078ec0ff */
[----:B------:R-:W-:-:S13]  /*11870*/  ISETP.NE.AND P1, PT, R0, RZ, PT ;  /* 0x000000ff0000720c */ /* 0x000fda0003f25270 */
[----:B------:R-:W-:Y:S05]  /*11880*/  @P1 BRA `(.L_x_1766) ;  /* 0x0000002c00c01947 */ /* 0x000fea0003800000 */
[----:B------:R-:W0:Y:S01]  /*11890*/  S2R R7, SR_LANEID ;  /* 0x0000000000077919 */ /* 0x000e220000000000 */
[----:B------:R-:W-:Y:S01]  /*118a0*/  VOTEU.ANY UR4, UPT, PT ;  /* 0x0000000000047886 */ /* 0x000fe200038e0100 */
[----:B------:R-:W1:Y:S01]  /*118b0*/  LDC.64 R2, c[0x0][0xc80] ;  /* 0x00032000ff027b82 */ /* 0x000e620000000a00 */
[----:B------:R-:W0:Y:S08]  /*118c0*/  FLO.U32 R0, UR4 ;  /* 0x0000000400007d00 */ /* 0x000e3000080e0000 */
[----:B------:R-:W1:Y:S01]  /*118d0*/  POPC R5, UR4 ;  /* 0x0000000400057d09 */ /* 0x000e620008000000 */
[----:B0-----:R-:W-:-:S13]  /*118e0*/  ISETP.EQ.U32.AND P0, PT, R0, R7, PT ;  /* 0x000000070000720c */ /* 0x001fda0003f02070 */
[----:B-1----:R-:W2:Y:S01]  /*118f0*/  @P0 ATOMG.E.ADD.STRONG.GPU PT, R3, desc[UR52][R2.64], R5 ;  /* 0x00000005020309a8 */ /* 0x002ea200081ee1f4 */
[----:B------:R-:W0:Y:S02]  /*11900*/  S2R R4, SR_LTMASK ;  /* 0x0000000000047919 */ /* 0x000e240000003900 */
[----:B0-----:R-:W-:-:S04]  /*11910*/  LOP3.LUT R4, R4, UR4, RZ, 0xc0, !PT ;  /* 0x0000000404047c12 */ /* 0x001fc8000f8ec0ff */
[----:B------:R-:W0:Y:S01]  /*11920*/  POPC R33, R4 ;  /* 0x0000000400217309 */ /* 0x000e220000000000 */
[----:B--2---:R-:W0:Y:S02]  /*11930*/  SHFL.IDX PT, R0, R3, R0, 0x1f ;  /* 0x00001f0003007589 */ /* 0x004e2400000e0000 */
[----:B0-----:R-:W-:Y:S01]  /*11940*/  IADD3 R33, R0, UR46, R33 ;  /* 0x0000002e00217c10 */ /* 0x001fe2000fffe021 */
[----:B------:R-:W-:Y:S06]  /*11950*/  BRA `(.L_x_1766) ;  /* 0x0000002c008c7947 */ /* 0x000fec0003800000 */
.L_x_1765:
[----:B------:R-:W-:Y:S01]  /*11960*/  IADD3 R0, R17, 0x22400, RZ ;  /* 0x0002240011007810 */ /* 0x000fe20007ffe0ff */
[----:B------:R-:W-:Y:S03]  /*11970*/  BSSY B6, `(.L_x_1767) ;  /* 0x0000013000067945 */ /* 0x000fe60003800000 */
        /* <DEDUP_REMOVED lines=17> */
[----:B0----5:R-:W-:Y:S05]  /*11a90*/  CALL.ABS.NOINC R2 ;  /* 0x0000000002007343 */ /* 0x021fea0003c00000 */
.L_x_1768:
[----:B------:R-:W-:Y:S05]  /*11aa0*/  BSYNC B6 ;  /* 0x0000000000067941 */ /* 0x000fea0003800000 */
.L_x_1767:
        /* <DEDUP_REMOVED lines=20> */
.L_x_1771:
        /* <DEDUP_REMOVED lines=15> */
.L_x_1770:
[----:B------:R-:W-:Y:S05]  /*11ce0*/  BSYNC B6 ;  /* 0x0000000000067941 */ /* 0x000fea0003800000 */
.L_x_1769:
[----:B------:R-:W-:Y:S01]  /*11cf0*/  ULDC.64 UR4, c[0x0][0x9f8] ;  /* 0x00027e0000047ab9 */ /* 0x000fe20000000a00 */
[----:B------:R-:W-:Y:S01]  /*11d00*/  IMAD.U32 R24, RZ, RZ, UR42 ;  /* 0x0000002aff187e24 */ /* 0x000fe2000f8e00ff */
[----:B------:R-:W-:Y:S01]  /*11d10*/  UISETP.NE.U32.AND UP0, UPT, UR4, URZ, UPT ;  /* 0x0000003f0400728c */ /* 0x000fe2000bf05070 */
[----:B------:R-:W0:Y:S03]  /*11d20*/  LDC R10, c[0x0][0x430] ;  /* 0x00010c00ff0a7b82 */ /* 0x000e260000000800 */
[----:B------:R-:W-:-:S06]  /*11d30*/  UISETP.NE.AND.EX UP0, UPT, UR5, URZ, UPT, UP0 ;  /* 0x0000003f0500728c */ /* 0x000fcc000bf05300 */
[----:B------:R-:W-:-:S05]  /*11d40*/  PLOP3.LUT P0, PT, PT, PT, UP0, 0x80, 0x0 ;  /* 0x000000000000781c */ /* 0x000fca0003f0f008 */
[----:B------:R-:W-:Y:S02]  /*11d50*/  @UP0 ULDC.64 UR4, c[0x0][0x9f8] ;  /* 0x00027e0000040ab9 */ /* 0x000fe40000000a00 */
[----:B------:R-:W-:-:S06]  /*11d60*/  @UP0 UIMAD.WIDE UR4, UR42, 0x4, UR4 ;  /* 0x000000042a0408a5 */ /* 0x000fcc000f8e0204 */
[----:B------:R-:W-:Y:S01]  /*11d70*/  MOV R2, UR4 ;  /* 0x0000000400027c02 */ /* 0x000fe20008000f00 */
[----:B------:R-:W-:Y:S01]  /*11d80*/  IMAD.U32 R3, RZ, RZ, UR5 ;  /* 0x00000005ff037e24 */ /* 0x000fe2000f8e00ff */
[----:B------:R-:W-:-:S04]  /*11d90*/  ULDC UR4, c[0x0][0xc48] ;  /* 0x0003120000047ab9 */ /* 0x000fc80000000800 */
[----:B------:R1:W5:Y:S01]  /*11da0*/  @P0 LDG.E R24, desc[UR52][R2.64] ;  /* 0x0000003402180981 */ /* 0x000362000c1e1900 */
[----:B------:R-:W-:Y:S01]  /*11db0*/  IMAD.U32 R27, RZ, RZ, UR44 ;  /* 0x0000002cff1b7e24 */ /* 0x000fe2000f8e00ff */
[----:B------:R-:W-:Y:S01]  /*11dc0*/  UMOV UR5, 0xffffffff ;  /* 0xffffffff00057882 */ /* 0x000fe20000000000 */
[----:B------:R-:W-:-:S03]  /*11dd0*/  IMAD.U32 R19, RZ, RZ, UR4 ;  /* 0x00000004ff137e24 */ /* 0x000fc6000f8e00ff */
[----:B------:R-:W-:Y:S01]  /*11de0*/  LEA R27, R27, 0xffffffc0, 0x6 ;  /* 0xffffffc01b1b7811 */ /* 0x000fe200078e30ff */
[----:B------:R-:W-:Y:S06]  /*11df0*/  BRA.DIV UR5, `(.L_x_1772) ;  /* 0x0000003205b47947 */ /* 0x000fec000b800000 */
.L_x_1827:
[----:B------:R-:W2:Y:S01]  /*11e00*/  S2R R8, SR_TID.X ;  /* 0x0000000000087919 */ /* 0x000ea20000002100 */
[----:B0-----:R-:W-:Y:S01]  /*11e10*/  ISETP.NE.AND P1, PT, R10, 0x1, PT ;  /* 0x000000010a00780c */ /* 0x001fe20003f25270 */
[----:B------:R-:W-:Y:S01]  /*11e20*/  IMAD.MOV.U32 R34, RZ, RZ, RZ ;  /* 0x000000ffff227224 */ /* 0x000fe200078e00ff */
[----:B-----5:R-:W-:Y:S02]  /*11e30*/  SHF.R.S32.HI R29, RZ, 0x1f, R24 ;  /* 0x0000001fff1d7819 */ /* 0x020fe40000011418 */
[----:B------:R-:W-:-:S09]  /*11e40*/  LOP3.LUT R16, R16, 0xfffffbff, RZ, 0xc0, !PT ;  /* 0xfffffbff10107812 */ /* 0x000fd200078ec0ff */
[----:B------:R-:W0:Y:S01]  /*11e50*/  @P1 LDC R0, c[0x0][0x434] ;  /* 0x00010d00ff001b82 */ /* 0x000e220000000800 */
[----:B------:R-:W-:-:S07]  /*11e60*/  @P1 LOP3.LUT R16, R16, 0x400, RZ, 0xfc, !PT ;  /* 0x0000040010101812 */ /* 0x000fce00078efcff */
[----:B-1----:R-:W1:Y:S01]  /*11e70*/  @P1 LDC R3, c[0x0][0x438] ;  /* 0x00010e00ff031b82 */ /* 0x002e620000000800 */
[----:B--2---:R-:W-:-:S05]  /*11e80*/  IMAD.SHL.U32 R8, R8, 0x10, RZ ;  /* 0x0000001008087824 */ /* 0x004fca00078e00ff */
[----:B------:R-:W-:-:S05]  /*11e90*/  LOP3.LUT R8, R36, 0x70, R8, 0xf8, !PT ;  /* 0x0000007024087812 */ /* 0x000fca00078ef808 */
[----:B------:R-:W-:-:S05]  /*11ea0*/  IMAD.IADD R35, R8, 0x1, R27 ;  /* 0x0000000108237824 */ /* 0x000fca00078e021b */
[C---:B------:R-:W-:Y:S02]  /*11eb0*/  ISETP.GE.AND P0, PT, R35.reuse, UR37, PT ;  /* 0x0000002523007c0c */ /* 0x040fe4000bf06270 */
[----:B------:R-:W-:Y:S02]  /*11ec0*/  IADD3 R35, R35, R30, RZ ;  /* 0x0000001e23237210 */ /* 0x000fe40007ffe0ff */
[----:B------:R-:W-:-:S03]  /*11ed0*/  ISETP.GT.U32.OR P0, PT, R8, 0x3f, P0 ;  /* 0x0000003f0800780c */ /* 0x000fc60000704470 */
[----:B0-----:R-:W-:-:S04]  /*11ee0*/  @P1 IMAD.HI.U32 R0, R35, R0, RZ ;  /* 0x0000000023001227 */ /* 0x001fc800078e00ff */
[----:B------:R-:W-:Y:S01]  /*11ef0*/  IMAD.MOV.U32 R9, RZ, RZ, R35 ;  /* 0x000000ffff097224 */ /* 0x000fe200078e0023 */
[----:B-1----:R-:W-:-:S05]  /*11f00*/  @P1 SHF.R.U32.HI R9, RZ, R3, R0 ;  /* 0x00000003ff091219 */ /* 0x002fca0000011600 */
[----:B------:R-:W0:Y:S01]  /*11f10*/  @!P0 LDC.64 R6, c[0x0][0x428] ;  /* 0x00010a00ff068b82 */ /* 0x000e220000000a00 */
[--C-:B------:R-:W-:Y:S01]  /*11f20*/  @!P0 SHF.R.S32.HI R3, RZ, 0x1f, R9.reuse ;  /* 0x0000001fff038819 */ /* 0x100fe20000011409 */
[----:B------:R-:W-:-:S06]  /*11f30*/  @!P0 IMAD.MOV.U32 R2, RZ, RZ, R9 ;  /* 0x000000ffff028224 */ /* 0x000fcc00078e0009 */
[----:B------:R-:W1:Y:S01]  /*11f40*/  @!P0 LDC.64 R4, c[0x0][0x418] ;  /* 0x00010600ff048b82 */ /* 0x000e620000000a00 */
[-C--:B0-----:R-:W-:Y:S02]  /*11f50*/  @!P0 IMAD R0, R29, R6.reuse, RZ ;  /* 0x000000061d008224 */ /* 0x081fe400078e02ff */
[----:B------:R-:W-:-:S04]  /*11f60*/  @!P0 IMAD.WIDE.U32 R2, R24, R6, R2 ;  /* 0x0000000618028225 */ /* 0x000fc800078e0002 */
[----:B------:R-:W-:Y:S01]  /*11f70*/  @!P0 IMAD R7, R24, R7, R0 ;  /* 0x0000000718078224 */ /* 0x000fe200078e0200 */
[----:B-1----:R-:W-:-:S03]  /*11f80*/  @!P0 LEA R4, P1, R2, R4, 0x2 ;  /* 0x0000000402048211 */ /* 0x002fc600078210ff */
[----:B------:R-:W-:-:S05]  /*11f90*/  @!P0 IMAD.IADD R0, R3, 0x1, R7 ;  /* 0x0000000103008824 */ /* 0x000fca00078e0207 */
[----:B------:R-:W-:Y:S01]  /*11fa0*/  @!P0 LEA.HI.X R5, R2, R5, R0, 0x2, P1 ;  /* 0x0000000502058211 */ /* 0x000fe200008f1400 */
[----:B------:R-:W-:Y:S02]  /*11fb0*/  IMAD.U32 R2, RZ, RZ, UR47 ;  /* 0x0000002fff027e24 */ /* 0x000fe4000f8e00ff */
[----:B------:R-:W-:Y:S02]  /*11fc0*/  IMAD.MOV R0, RZ, RZ, -R9 ;  /* 0x000000ffff007224 */ /* 0x000fe400078e0a09 */
[----:B------:R0:W5:Y:S01]  /*11fd0*/  @!P0 LDG.E R34, desc[UR52][R4.64] ;  /* 0x0000003404228981 */ /* 0x000162000c1e1900 */
[----:B------:R-:W-:Y:S01]  /*11fe0*/  ISETP.NE.AND P2, PT, R2, 0x3, PT ;  /* 0x000000030200780c */ /* 0x000fe20003f45270 */
[----:B------:R-:W-:Y:S01]  /*11ff0*/  IMAD R35, R10, R0, R35 ;  /* 0x000000000a237224 */ /* 0x000fe200078e0223 */
[----:B------:R-:W-:Y:S02]  /*12000*/  ISETP.GT.U32.AND P0, PT, R8, 0x3f, PT ;  /* 0x0000003f0800780c */ /* 0x000fe40003f04070 */
[----:B------:R-:W-:-:S02]  /*12010*/  LOP3.LUT R16, R16, 0xfffffeff, RZ, 0xc0, !PT ;  /* 0xfffffeff10107812 */ /* 0x000fc400078ec0ff */
[----:B------:R-:W-:-:S05]  /*12020*/  IADD3 R0, RZ, -UR42, RZ ;  /* 0x8000002aff007c10 */ /* 0x000fca000fffe0ff */
[----:B------:R-:W-:Y:S02]  /*12030*/  IMAD R19, R19, R0, UR41 ;  /* 0x0000002913137e24 */ /* 0x000fe4000f8e0200 */
[----:B------:R-:W-:-:S03]  /*12040*/  @P2 LOP3.LUT R16, R16, 0x100, RZ, 0xfc, !PT ;  /* 0x0000010010102812 */ /* 0x000fc600078efcff */
[----:B------:R-:W-:Y:S02]  /*12050*/  SHF.R.S32.HI R23, RZ, 0x1f, R19 ;  /* 0x0000001fff177819 */ /* 0x000fe40000011413 */
[----:B------:R-:W-:-:S04]  /*12060*/  LOP3.LUT R16, R16, 0xfffffffe, RZ, 0xc0, !PT ;  /* 0xfffffffe10107812 */ /* 0x000fc800078ec0ff */
[----:B------:R-:W-:Y:S01]  /*12070*/  @P0 LOP3.LUT R16, R16, 0x1, RZ, 0xfc, !PT ;  /* 0x0000000110100812 */ /* 0x000fe200078efcff */
[----:B0-----:R-:W-:Y:S06]  /*12080*/  @!P2 BRA `(.L_x_1773) ;  /* 0x000000000004a947 */ /* 0x001fec0003800000 */
[----:B------:R-:W-:Y:S01]  /*12090*/  BPT.TRAP 0x1 ;  /* 0x000000040000795c */ /* 0x000fe20000300000 */
.L_x_1773:
[----:B------:R-:W-:Y:S01]  /*120a0*/  IMAD R25, R18, 0x8, R17 ;  /* 0x0000000812197824 */ /* 0x000fe200078e0211 */
[----:B------:R-:W-:Y:S01]  /*120b0*/  SHF.L.U32 R0, R22, 0x1f, RZ ;  /* 0x0000001f16007819 */ /* 0x000fe200000006ff */
[----:B------:R-:W-:Y:S03]  /*120c0*/  BSSY B0, `(.L_x_1774) ;  /* 0x0000003000007945 */ /* 0x000fe60003800000 */
[----:B------:R-:W0:Y:S02]  /*120d0*/  SYNCS.PHASECHK.TRANS64.TRYWAIT P0, [R25+URZ+0x28c40], R0 ;  /* 0x028c4000190075a7 */ /* 0x000e24000800017f */
[----:B0-----:R-:W-:Y:S05]  /*120e0*/  @!P0 BRA `(.L_x_1775) ;  /* 0x0000003000248947 */ /* 0x001fea0003800000 */
.L_x_1828:
[----:B------:R-:W-:Y:S05]  /*120f0*/  BSYNC B0 ;  /* 0x0000000000007941 */ /* 0x000fea0003800000 */
.L_x_1774:
[----:B------:R-:W-:Y:S01]  /*12100*/  SHF.R.S32.HI R37, RZ, 0x1f, R35 ;  /* 0x0000001fff257819 */ /* 0x000fe20000011423 */
[----:B------:R-:W1:Y:S01]  /*12110*/  S2R R6, SR_TID.X ;  /* 0x0000000000067919 */ /* 0x000e620000002100 */
[----:B------:R-:W-:Y:S01]  /*12120*/  ULDC.64 UR4, c[0x0][0x300] ;  /* 0x0000c00000047ab9 */ /* 0x000fe20000000a00 */
[----:B-----5:R-:W-:Y:S01]  /*12130*/  SHF.R.S32.HI R4, RZ, 0x1f, R34 ;  /* 0x0000001fff047819 */ /* 0x020fe20000011422 */
[----:B------:R-:W-:Y:S01]  /*12140*/  IMAD.WIDE.U32 R2, R35, UR4, RZ ;  /* 0x0000000423027c25 */ /* 0x000fe2000f8e00ff */
[----:B------:R-:W-:Y:S02]  /*12150*/  IADD3 R27, -R36, UR37, -R27 ;  /* 0x00000025241b7c10 */ /* 0x000fe4000fffe91b */
[----:B------:R-:W-:Y:S01]  /*12160*/  LOP3.LUT P2, RZ, R16, 0x2, RZ, 0xc0, !PT ;  /* 0x0000000210ff7812 */ /* 0x000fe2000784c0ff */
[----:B0-----:R-:W-:Y:S01]  /*12170*/  IMAD R0, R37, UR4, RZ ;  /* 0x0000000425007c24 */ /* 0x001fe2000f8e02ff */
[----:B------:R0:W-:Y:S03]  /*12180*/  STL [R1], R4 ;  /* 0x0000000401007387 */ /* 0x0001e60000100800 */
[----:B------:R-:W-:Y:S01]  /*12190*/  IMAD R5, R35, UR5, R0 ;  /* 0x0000000523057c24 */ /* 0x000fe2000f8e0200 */
[----:B------:R-:W-:-:S03]  /*121a0*/  ULDC.64 UR4, c[0x0][0x310] ;  /* 0x0000c40000047ab9 */ /* 0x000fc60000000a00 */
[----:B------:R-:W-:Y:S02]  /*121b0*/  IMAD.IADD R3, R3, 0x1, R5 ;  /* 0x0000000103037824 */ /* 0x000fe400078e0205 */
[----:B------:R-:W-:Y:S01]  /*121c0*/  IMAD R5, R4, UR4, RZ ;  /* 0x0000000404057c24 */ /* 0x000fe2000f8e02ff */
[----:B0-----:R-:W-:Y:S01]  /*121d0*/  LEA R4, R18, R31, 0xc ;  /* 0x0000001f12047211 */ /* 0x001fe200078e60ff */
        /* <DEDUP_REMOVED lines=10> */
[----:B------:R-:W-:Y:S01]  /*12280*/  UMOV UR4, 0xffffffff ;  /* 0xffffffff00047882 */ /* 0x000fe20000000000 */
[----:B-1----:R-:W-:Y:S02]  /*12290*/  IMAD.SHL.U32 R6, R6, 0x8, RZ ;  /* 0x0000000806067824 */ /* 0x002fe400078e00ff */
[----:B------:R-:W-:Y:S02]  /*122a0*/  LEA.HI.X R5, R2, UR5, R5, 0x1, P0 ;  /* 0x0000000502057c11 */ /* 0x000fe400080f0c05 */
[----:B------:R-:W-:Y:S02]  /*122b0*/  ISETP.GE.AND P0, PT, R27, 0x1, PT ;  /* 0x000000011b00780c */ /* 0x000fe40003f06270 */
[----:B------:R-:W-:Y:S01]  /*122c0*/  LOP3.LUT R6, R6, 0x38, RZ, 0xc0, !PT ;  /* 0x0000003806067812 */ /* 0x000fe200078ec0ff */
[----:B------:R-:W-:Y:S10]  /*122d0*/  BRA.DIV UR4, `(.L_x_1776) ;  /* 0x0000002e04bc7947 */ /* 0x000ff4000b800000 */
[----:B------:R-:W0:Y:S01]  /*122e0*/  SHFL.IDX PT, R14, R0, RZ, 0x181f ;  /* 0x00181fff000e7589 */ /* 0x000e2200000e0000 */
[----:B------:R-:W-:-:S03]  /*122f0*/  @P0 IMAD R7, R4, 0x2, R17 ;  /* 0x0000000204070824 */ /* 0x000fc600078e0211 */
[----:B------:R-:W1:Y:S01]  /*12300*/  SHFL.IDX PT, R2, R5, RZ, 0x181f ;  /* 0x00181fff05027589 */ /* 0x000e6200000e0000 */
[----:B0-----:R-:W-:-:S05]  /*12310*/  @P0 LEA R14, P1, R6, R14, 0x1 ;  /* 0x0000000e060e0211 */ /* 0x001fca00078208ff */
[----:B-1----:R-:W-:Y:S02]  /*12320*/  @P0 IMAD.X R3, RZ, RZ, R2, P1 ;  /* 0x000000ffff030224 */ /* 0x002fe400008e0602 */
[----:B------:R-:W-:Y:S02]  /*12330*/  @P0 IMAD.MOV.U32 R2, RZ, RZ, R14 ;  /* 0x000000ffff020224 */ /* 0x000fe400078e000e */
[----:B------:R-:W0:Y:S04]  /*12340*/  SHFL.IDX PT, R14, R0, 0x1, 0x181f ;  /* 0x00381f00000e7f89 */ /* 0x000e2800000e0000 */
[----:B------:R1:W-:Y:S01]  /*12350*/  @P0 LDGSTS.E.BYPASS.LTC128B.128 [R7+0x22400], desc[UR52][R2.64], !P2 ;  /* 0x2240000002070fae */ /* 0x0003e2000d101d74 */
[----:B------:R-:W-:-:S03]  /*12360*/  ISETP.GE.AND P0, PT, R27, 0x11, PT ;  /* 0x000000111b00780c */ /* 0x000fc60003f06270 */
[----:B-1----:R-:W1:Y:S10]  /*12370*/  SHFL.IDX PT, R2, R5, 0x1, 0x181f ;  /* 0x00381f0005027f89 */ /* 0x002e7400000e0000 */
[----:B------:R-:W-:-:S02]  /*12380*/  @P0 LEA R9, R4, R17, 0x1 ;  /* 0x0000001104090211 */ /* 0x000fc400078e08ff */
[----:B0-----:R-:W-:-:S05]  /*12390*/  @P0 LEA R14, P1, R6, R14, 0x1 ;  /* 0x0000000e060e0211 */ /* 0x001fca00078208ff */
[----:B-1----:R-:W-:Y:S02]  /*123a0*/  @P0 IMAD.X R3, RZ, RZ, R2, P1 ;  /* 0x000000ffff030224 */ /* 0x002fe400008e0602 */
[----:B------:R-:W-:Y:S02]  /*123b0*/  @P0 IMAD.MOV.U32 R2, RZ, RZ, R14 ;  /* 0x000000ffff020224 */ /* 0x000fe400078e000e */
[----:B------:R-:W0:Y:S04]  /*123c0*/  SHFL.IDX PT, R14, R0, 0x2, 0x181f ;  /* 0x00581f00000e7f89 */ /* 0x000e2800000e0000 */
[----:B------:R1:W-:Y:S01]  /*123d0*/  @P0 LDGSTS.E.BYPASS.LTC128B.128 [R9+0x22c00], desc[UR52][R2.64], !P2 ;  /* 0x22c0000002090fae */ /* 0x0003e2000d101d74 */
[----:B------:R-:W-:-:S03]  /*123e0*/  ISETP.GE.AND P0, PT, R27, 0x21, PT ;  /* 0x000000211b00780c */ /* 0x000fc60003f06270 */
[----:B-1----:R-:W1:Y:S10]  /*123f0*/  SHFL.IDX PT, R2, R5, 0x2, 0x181f ;  /* 0x00581f0005027f89 */ /* 0x002e7400000e0000 */
[----:B------:R-:W-:Y:S01]  /*12400*/  @P0 IMAD R7, R4, 0x2, R17 ;  /* 0x0000000204070824 */ /* 0x000fe200078e0211 */
[----:B------:R-:W2:Y:S01]  /*12410*/  SHFL.IDX PT, R5, R5, 0x3, 0x181f ;  /* 0x00781f0005057f89 */ /* 0x000ea200000e0000 */
[----:B0-----:R-:W-:-:S05]  /*12420*/  @P0 LEA R14, P1, R6, R14, 0x1 ;  /* 0x0000000e060e0211 */ /* 0x001fca00078208ff */
[----:B-1----:R-:W-:Y:S02]  /*12430*/  @P0 IMAD.X R3, RZ, RZ, R2, P1 ;  /* 0x000000ffff030224 */ /* 0x002fe400008e0602 */
[----:B------:R-:W-:Y:S02]  /*12440*/  @P0 IMAD.MOV.U32 R2, RZ, RZ, R14 ;  /* 0x000000ffff020224 */ /* 0x000fe400078e000e */
[----:B------:R0:W1:Y:S04]  /*12450*/  SHFL.IDX PT, R14, R0, 0x3, 0x181f ;  /* 0x00781f00000e7f89 */ /* 0x00006800000e0000 */
[----:B--2---:R0:W-:Y:S02]  /*12460*/  @P0 LDGSTS.E.BYPASS.LTC128B.128 [R7+0x23400], desc[UR52][R2.64], !P2 ;  /* 0x2340000002070fae */ /* 0x0041e4000d101d74 */
.L_x_1838:
[----:B------:R-:W-:-:S13]  /*12470*/  ISETP.GE.AND P0, PT, R27, 0x31, PT ;  /* 0x000000311b00780c */ /* 0x000fda0003f06270 */
[----:B01----:R-:W-:-:S05]  /*12480*/  @P0 LEA R2, P1, R6, R14, 0x1 ;  /* 0x0000000e06020211 */ /* 0x003fca00078208ff */
[----:B------:R-:W-:Y:S01]  /*12490*/  @P0 IMAD.X R3, RZ, RZ, R5, P1 ;  /* 0x000000ffff030224 */ /* 0x000fe200008e0605 */
[----:B------:R-:W-:-:S05]  /*124a0*/  @P0 LEA R5, R4, R17, 0x1 ;  /* 0x0000001104050211 */ /* 0x000fca00078e08ff */
[----:B------:R-:W-:Y:S01]  /*124b0*/  @!PT LDS RZ, [RZ] ;  /* 0x00000000fffff984 */ /* 0x000fe20000000800 */
[----:B------:R-:W-:Y:S01]  /*124c0*/  @!PT LDS RZ, [RZ] ;  /* 0x00000000fffff984 */ /* 0x000fe20000000800 */
[----:B------:R-:W-:Y:S01]  /*124d0*/  @!PT LDS RZ, [RZ] ;  /* 0x00000000fffff984 */ /* 0x000fe20000000800 */
[----:B------:R0:W-:Y:S01]  /*124e0*/  @P0 LDGSTS.E.BYPASS.LTC128B.128 [R5+0x23c00], desc[UR52][R2.64], !P2 ;  /* 0x23c0000002050fae */ /* 0x0001e2000d101d74 */
[----:B------:R-:W-:Y:S01]  /*124f0*/  PLOP3.LUT P0, PT, PT, PT, PT, 0x80, 0x0 ;  /* 0x000000000000781c */ /* 0x000fe20003f0f070 */
[----:B------:R-:W-:-:S12]  /*12500*/  NOP ;  /* 0x0000000000007918 */ /* 0x000fd80000000000 */
.L_x_1777:
        /* <DEDUP_REMOVED lines=11> */
.L_x_1778:
[----:B------:R-:W-:Y:S01]  /*125c0*/  VIADD R0, R17, 0x20400 ;  /* 0x0002040011007836 */ /* 0x000fe20000000000 */
[----:B------:R1:W-:Y:S06]  /*125d0*/  SYNCS.ARRIVE.TRANS64.A1T0 RZ, [R25+URZ+0x28c30], RZ ;  /* 0x028c30ff19ff79a7 */ /* 0x0003ec000810003f */
[----:B------:R-:W-:Y:S05]  /*125e0*/  WARPSYNC.ALL ;  /* 0x0000000000007948 */ /* 0x000fea0003800000 */
[----:B------:R-:W-:Y:S01]  /*125f0*/  BAR.SYNC.DEFER_BLOCKING 0x8, 0x100 ;  /* 0x0204000000007b1d */ /* 0x000fe20000010000 */
[----:B------:R-:W-:-:S05]  /*12600*/  LOP3.LUT P0, RZ, R0, 0x3ff, RZ, 0xc0, !PT ;  /* 0x000003ff00ff7812 */ /* 0x000fca000780c0ff */
[----:B------:R-:W-:Y:S08]  /*12610*/  BSSY B6, `(.L_x_1779) ;  /* 0x0000012000067945 */ /* 0x000ff00003800000 */
        /* <DEDUP_REMOVED lines=17> */
.L_x_1780:
[----:B------:R-:W-:Y:S05]  /*12730*/  BSYNC B6 ;  /* 0x0000000000067941 */ /* 0x000fea0003800000 */
.L_x_1779:
[----:B------:R2:W5:Y:S01]  /*12740*/  LDL R8, [R1+0x8] ;  /* 0x0000080001087983 */ /* 0x0005620000100800 */
[----:B------:R-:W-:Y:S01]  /*12750*/  UISETP.NE.AND UP0, UPT, UR49, URZ, UPT ;  /* 0x0000003f3100728c */ /* 0x000fe2000bf05270 */
[----:B0-----:R-:W0:Y:S01]  /*12760*/  S2R R2, SR_TID.X ;  /* 0x0000000000027919 */ /* 0x001e220000002100 */
[----:B------:R-:W-:Y:S01]  /*12770*/  R2UR UR6, R23 ;  /* 0x00000000170672ca */ /* 0x000fe200000e0000 */
[----:B------:R-:W-:-:S03]  /*12780*/  ULDC.64 UR8, c[0x0][0x2d8] ;  /* 0x0000b60000087ab9 */ /* 0x000fc60000000a00 */
[----:B------:R-:W-:Y:S02]  /*12790*/  PLOP3.LUT P0, PT, PT, PT, UP0, 0x80, 0x0 ;  /* 0x000000000000781c */ /* 0x000fe40003f0f008 */
[----:B------:R-:W-:-:S03]  /*127a0*/  LOP3.LUT P5, RZ, R16, 0x1000, RZ, 0xc0, !PT ;  /* 0x0000100010ff7812 */ /* 0x000fc600078ac0ff */
[----:B------:R-:W-:Y:S01]  /*127b0*/  @UP0 ULDC UR4, c[0x0][0x44c] ;  /* 0x0001130000040ab9 */ /* 0x000fe20000000800 */
[----:B0-----:R-:W-:-:S04]  /*127c0*/  SHF.L.U32 R2, R2, 0x4, RZ ;  /* 0x0000000402027819 */ /* 0x001fc800000006ff */
[----:B------:R-:W-:-:S05]  /*127d0*/  LOP3.LUT R2, R36, 0x70, R2, 0xf8, !PT ;  /* 0x0000007024027812 */ /* 0x000fca00078ef802 */
[----:B------:R-:W-:-:S04]  /*127e0*/  VIADD R0, R2, UR43 ;  /* 0x0000002b02007c36 */ /* 0x000fc80008000000 */
[----:B------:R-:W-:Y:S01]  /*127f0*/  @P0 IMAD.HI.U32 R3, R0, UR4, RZ ;  /* 0x0000000400030c27 */ /* 0x000fe2000f8e00ff */
[----:B------:R-:W-:Y:S01]  /*12800*/  PLOP3.LUT P0, PT, PT, PT, UP0, 0x80, 0x0 ;  /* 0x000000000000781c */ /* 0x000fe20003f0f008 */
[----:B------:R-:W-:Y:S01]  /*12810*/  @UP0 ULDC UR4, c[0x0][0x450] ;  /* 0x0001140000040ab9 */ /* 0x000fe20000000800 */
[----:B------:R-:W-:Y:S01]  /*12820*/  R2UR UR7, R19 ;  /* 0x00000000130772ca */ /* 0x000fe200000e0000 */
[----:B------:R-:W-:Y:S01]  /*12830*/  IMAD.MOV.U32 R2, RZ, RZ, R0 ;  /* 0x000000ffff027224 */ /* 0x000fe200078e0000 */
[----:B------:R-:W-:-:S09]  /*12840*/  UIMAD UR6, UR6, UR8, URZ ;  /* 0x00000008060672a4 */ /* 0x000fd2000f8e023f */
[----:B------:R-:W-:Y:S02]  /*12850*/  @P0 SHF.R.U32.HI R2, RZ, UR4, R3 ;  /* 0x00000004ff020c19 */ /* 0x000fe40008011603 */
[----:B------:R-:W-:Y:S01]  /*12860*/  R2UR UR4, R19 ;  /* 0x00000000130472ca */ /* 0x000fe200000e0000 */
[----:B------:R-:W-:Y:S01]  /*12870*/  UIMAD UR7, UR7, UR9, UR6 ;  /* 0x00000009070772a4 */ /* 0x000fe2000f8e0206 */
[----:B------:R-:W0:Y:S01]  /*12880*/  S2R R10, SR_TID.X ;  /* 0x00000000000a7919 */ /* 0x000e220000002100 */
[----:B------:R-:W-:Y:S01]  /*12890*/  USHF.R.S32.HI UR6, URZ, 0x1f, UR42 ;  /* 0x0000001f3f067899 */ /* 0x000fe2000801142a */
[----:B------:R-:W-:-:S09]  /*128a0*/  IMAD.MOV R5, RZ, RZ, -R2 ;  /* 0x000000ffff057224 */ /* 0x000fd200078e0a02 */
[----:B------:R-:W-:-:S03]  /*128b0*/  UIMAD.WIDE.U32 UR4, UR4, UR8, URZ ;  /* 0x00000008040472a5 */ /* 0x000fc6000f8e003f */
[----:B------:R-:W-:Y:S01]  /*128c0*/  ULDC.64 UR8, c[0x0][0x2e0] ;  /* 0x0000b80000087ab9 */ /* 0x000fe20000000a00 */
[----:B------:R-:W-:Y:S02]  /*128d0*/  UIADD3 UR5, UR5, UR7, URZ ;  /* 0x0000000705057290 */ /* 0x000fe4000fffe03f */
[----:B------:R-:W-:Y:S01]  /*128e0*/  UIMAD UR6, UR6, UR8, URZ ;  /* 0x00000008060672a4 */ /* 0x000fe2000f8e023f */
[----:B------:R-:W-:Y:S01]  /*128f0*/  ULDC UR7, c[0x0][0x448] ;  /* 0x0001120000077ab9 */ /* 0x000fe20000000800 */
[----:B------:R-:W-:Y:S01]  /*12900*/  UIMAD.WIDE.U32 UR4, UR42, UR8, UR4 ;  /* 0x000000082a0472a5 */ /* 0x000fe2000f8e0004 */
[----:B------:R-:W-:Y:S01]  /*12910*/  IMAD R5, R5, UR7, R0 ;  /* 0x0000000705057c24 */ /* 0x000fe2000f8e0200 */
[----:B------:R-:W-:Y:S01]  /*12920*/  UIMAD UR6, UR42, UR9, UR6 ;  /* 0x000000092a0672a4 */ /* 0x000fe2000f8e0206 */
[----:B------:R-:W-:Y:S02]  /*12930*/  SHF.R.S32.HI R0, RZ, 0x1f, R2 ;  /* 0x0000001fff007819 */ /* 0x000fe40000011402 */
[----:B------:R-:W-:Y:S01]  /*12940*/  ULDC.64 UR8, c[0x0][0x2d0] ;  /* 0x0000b40000087ab9 */ /* 0x000fe20000000a00 */
[----:B------:R-:W-:Y:S01]  /*12950*/  UIADD3 UR5, UR5, UR6, URZ ;  /* 0x0000000605057290 */ /* 0x000fe2000fffe03f */
[----:B------:R-:W-:-:S02]  /*12960*/  IMAD.U32 R9, RZ, RZ, UR8 ;  /* 0x00000008ff097e24 */ /* 0x000fc4000f8e00ff */
[----:B------:R-:W-:Y:S01]  /*12970*/  IMAD R3, R0, UR8, RZ ;  /* 0x0000000800037c24 */ /* 0x000fe2000f8e02ff */
[----:B------:R-:W-:-:S03]  /*12980*/  SHF.R.S32.HI R0, RZ, 0x1f, R5 ;  /* 0x0000001fff007819 */ /* 0x000fc60000011405 */
[C---:B------:R-:W-:Y:S02]  /*12990*/  IMAD R7, R2.reuse, UR9, R3 ;  /* 0x0000000902077c24 */ /* 0x040fe4000f8e0203 */
[----:B------:R-:W-:Y:S01]  /*129a0*/  IMAD.WIDE.U32 R2, R2, R9, UR4 ;  /* 0x0000000402027e25 */ /* 0x000fe2000f8e0009 */
[----:B------:R-:W-:-:S03]  /*129b0*/  ULDC.64 UR4, c[0x0][0x2c8] ;  /* 0x0000b20000047ab9 */ /* 0x000fc60000000a00 */
[----:B------:R-:W-:Y:S02]  /*129c0*/  IMAD.IADD R3, R3, 0x1, R7 ;  /* 0x0000000103037824 */ /* 0x000fe400078e0207 */
[----:B------:R-:W-:Y:S02]  /*129d0*/  IMAD R0, R0, UR4, RZ ;  /* 0x0000000400007c24 */ /* 0x000fe4000f8e02ff */
[----:B------:R-:W-:-:S04]  /*129e0*/  IMAD.WIDE.U32 R2, R5, UR4, R2 ;  /* 0x0000000405027c25 */ /* 0x000fc8000f8e0002 */
[----:B------:R-:W-:Y:S01]  /*129f0*/  IMAD R7, R5, UR5, R0 ;  /* 0x0000000505077c24 */ /* 0x000fe2000f8e0200 */
[----:B------:R-:W-:Y:S02]  /*12a00*/  ULDC.64 UR4, c[0x0][0x280] ;  /* 0x0000a00000047ab9 */ /* 0x000fe40000000a00 */
[----:B------:R-:W-:Y:S02]  /*12a10*/  LEA R0, P0, R2, UR4, 0x1 ;  /* 0x0000000402007c11 */ /* 0x000fe4000f8008ff */
[----:B------:R-:W-:Y:S01]  /*12a20*/  IADD3 R5, R3, R7, RZ ;  /* 0x0000000703057210 */ /* 0x000fe20007ffe0ff */
[----:B0-----:R-:W-:Y:S01]  /*12a30*/  IMAD.SHL.U32 R10, R10, 0x8, RZ ;  /* 0x000000080a0a7824 */ /* 0x001fe200078e00ff */
[----:B------:R-:W-:Y:S02]  /*12a40*/  UMOV UR4, 0xffffffff ;  /* 0xffffffff00047882 */ /* 0x000fe40000000000 */
[----:B------:R-:W-:Y:S02]  /*12a50*/  LEA.HI.X R5, R2, UR5, R5, 0x1, P0 ;  /* 0x0000000502057c11 */ /* 0x000fe400080f0c05 */
[----:B------:R-:W-:Y:S01]  /*12a60*/  LOP3.LUT R10, R10, 0x38, RZ, 0xc0, !PT ;  /* 0x000000380a0a7812 */ /* 0x000fe200078ec0ff */
[----:B--2---:R-:W-:Y:S06]  /*12a70*/  BRA.DIV UR4, `(.L_x_1781) ;  /* 0x0000002a04fc7947 */ /* 0x004fec000b800000 */
[----:B------:R-:W0:Y:S01]  /*12a80*/  SHFL.IDX PT, R14, R0, RZ, 0x181f ;  /* 0x00181fff000e7589 */ /* 0x000e2200000e0000 */
[----:B------:R-:W-:-:S03]  /*12a90*/  VIADD R4, R36, UR43 ;  /* 0x0000002b24047c36 */ /* 0x000fc60008000000 */
[----:B------:R-:W2:Y:S01]  /*12aa0*/  SHFL.IDX PT, R2, R5, RZ, 0x181f ;  /* 0x00181fff05027589 */ /* 0x000ea200000e0000 */
[C---:B------:R-:W-:Y:S01]  /*12ab0*/  VIADD R6, R4.reuse, 0x10 ;  /* 0x0000001004067836 */ /* 0x040fe20000000000 */
[----:B------:R-:W-:-:S13]  /*12ac0*/  ISETP.GE.AND P0, PT, R4, UR36, PT ;  /* 0x0000002404007c0c */ /* 0x000fda000bf06270 */
[----:B0-----:R-:W-:-:S05]  /*12ad0*/  @!P0 LEA R14, P1, R10, R14, 0x1 ;  /* 0x0000000e0a0e8211 */ /* 0x001fca00078208ff */
[----:B--2---:R-:W-:Y:S02]  /*12ae0*/  @!P0 IMAD.X R3, RZ, RZ, R2, P1 ;  /* 0x000000ffff038224 */ /* 0x004fe400008e0602 */
[----:B------:R-:W-:Y:S02]  /*12af0*/  @!P0 IMAD.MOV.U32 R2, RZ, RZ, R14 ;  /* 0x000000ffff028224 */ /* 0x000fe400078e000e */
[----:B------:R-:W0:Y:S04]  /*12b00*/  SHFL.IDX PT, R14, R0, 0x1, 0x181f ;  /* 0x00381f00000e7f89 */ /* 0x000e2800000e0000 */
[----:B-----5:R2:W-:Y:S01]  /*12b10*/  @!P0 LDGSTS.E.BYPASS.LTC128B.128 [R8+0x20400], desc[UR52][R2.64], !P5 ;  /* 0x2040000002088fae */ /* 0x0205e2000e901d74 */
[----:B------:R-:W-:Y:S01]  /*12b20*/  ISETP.GE.AND P0, PT, R6, UR36, PT ;  /* 0x0000002406007c0c */ /* 0x000fe2000bf06270 */
[----:B------:R-:W-:-:S02]  /*12b30*/  VIADD R6, R4, 0x20 ;  /* 0x0000002004067836 */ /* 0x000fc40000000000 */
[----:B--2---:R-:W2:Y:S10]  /*12b40*/  SHFL.IDX PT, R2, R5, 0x1, 0x181f ;  /* 0x00381f0005027f89 */ /* 0x004eb400000e0000 */
[----:B0-----:R-:W-:-:S04]  /*12b50*/  @!P0 LEA R14, P1, R10, R14, 0x1 ;  /* 0x0000000e0a0e8211 */ /* 0x001fc800078208ff */
[----:B--2---:R-:W-:Y:S01]  /*12b60*/  @!P0 IADD3.X R3, RZ, R2, RZ, P1, !PT ;  /* 0x00000002ff038210 */ /* 0x004fe20000ffe4ff */
[----:B------:R-:W-:Y:S02]  /*12b70*/  @!P0 IMAD.MOV.U32 R2, RZ, RZ, R14 ;  /* 0x000000ffff028224 */ /* 0x000fe400078e000e */
[----:B------:R-:W0:Y:S04]  /*12b80*/  SHFL.IDX PT, R14, R0, 0x2, 0x181f ;  /* 0x00581f00000e7f89 */ /* 0x000e2800000e0000 */
[----:B------:R2:W-:Y:S01]  /*12b90*/  @!P0 LDGSTS.E.BYPASS.LTC128B.128 [R8+0x20c00], desc[UR52][R2.64], !P5 ;  /* 0x20c0000002088fae */ /* 0x0005e2000e901d74 */
[----:B------:R-:W-:-:S03]  /*12ba0*/  ISETP.GE.AND P0, PT, R6, UR36, PT ;  /* 0x0000002406007c0c */ /* 0x000fc6000bf06270 */
[----:B--2---:R-:W2:Y:S04]  /*12bb0*/  SHFL.IDX PT, R2, R5, 0x2, 0x181f ;  /* 0x00581f0005027f89 */ /* 0x004ea800000e0000 */
[----:B------:R-:W3:Y:S06]  /*12bc0*/  SHFL.IDX PT, R5, R5, 0x3, 0x181f ;  /* 0x00781f0005057f89 */ /* 0x000eec00000e0000 */
[----:B0-----:R-:W-:-:S05]  /*12bd0*/  @!P0 LEA R14, P1, R10, R14, 0x1 ;  /* 0x0000000e0a0e8211 */ /* 0x001fca00078208ff */
[----:B--2---:R-:W-:Y:S02]  /*12be0*/  @!P0 IMAD.X R3, RZ, RZ, R2, P1 ;  /* 0x000000ffff038224 */ /* 0x004fe400008e0602 */
[----:B------:R-:W-:Y:S02]  /*12bf0*/  @!P0 IMAD.MOV.U32 R2, RZ, RZ, R14 ;  /* 0x000000ffff028224 */ /* 0x000fe400078e000e */
[----:B------:R0:W2:Y:S04]  /*12c00*/  SHFL.IDX PT, R14, R0, 0x3, 0x181f ;  /* 0x00781f00000e7f89 */ /* 0x0000a800000e0000 */
[----:B---3--:R0:W-:Y:S02]  /*12c10*/  @!P0 LDGSTS.E.BYPASS.LTC128B.128 [R8+0x21400], desc[UR52][R2.64], !P5 ;  /* 0x2140000002088fae */ /* 0x0081e4000e901d74 */
.L_x_1847:
[----:B------:R-:W-:-:S05]  /*12c20*/  VIADD R4, R4, 0x30 ;  /* 0x0000003004047836 */ /* 0x000fca0000000000 */
[----:B------:R-:W-:-:S13]  /*12c30*/  ISETP.GE.AND P0, PT, R4, UR36, PT ;  /* 0x0000002404007c0c */ /* 0x000fda000bf06270 */
[----:B0-2---:R-:W-:-:S04]  /*12c40*/  @!P0 LEA R2, P1, R10, R14, 0x1 ;  /* 0x0000000e0a028211 */ /* 0x005fc800078208ff */
[----:B------:R-:W-:-:S05]  /*12c50*/  @!P0 IADD3.X R3, RZ, R5, RZ, P1, !PT ;  /* 0x00000005ff038210 */ /* 0x000fca0000ffe4ff */
[----:B------:R-:W-:Y:S01]  /*12c60*/  @!PT LDS RZ, [RZ] ;  /* 0x00000000fffff984 */ /* 0x000fe20000000800 */
[----:B------:R-:W-:Y:S01]  /*12c70*/  @!PT LDS RZ, [RZ] ;  /* 0x00000000fffff984 */ /* 0x000fe20000000800 */
[----:B------:R-:W-:Y:S01]  /*12c80*/  @!PT LDS RZ, [RZ] ;  /* 0x00000000fffff984 */ /* 0x000fe20000000800 */
[----:B------:R0:W-:Y:S01]  /*12c90*/  @!P0 LDGSTS.E.BYPASS.LTC128B.128 [R8+0x21c00], desc[UR52][R2.64], !P5 ;  /* 0x21c0000002088fae */ /* 0x0001e2000e901d74 */
[----:B------:R-:W-:Y:S01]  /*12ca0*/  PLOP3.LUT P0, PT, PT, PT, PT, 0x80, 0x0 ;  /* 0x000000000000781c */ /* 0x000fe20003f0f070 */
[----:B------:R-:W-:-:S12]  /*12cb0*/  NOP ;  /* 0x0000000000007918 */ /* 0x000fd80000000000 */
.L_x_1782:
        /* <DEDUP_REMOVED lines=17> */
[----:B0-2---:R-:W-:Y:S05]  /*12dd0*/  @!P0 BRA `(.L_x_1784) ;  /* 0x0000002c003c8947 */ /* 0x005fea0003800000 */
.L_x_1848:
[----:B------:R-:W-:Y:S05]  /*12de0*/  BSYNC B0 ;  /* 0x0000000000007941 */ /* 0x000fea0003800000 */
.L_x_1783:
[----:B------:R-:W-:-:S05]  /*12df0*/  IMAD.U32 R2, RZ, RZ, UR47 ;  /* 0x0000002fff027e24 */ /* 0x000fca000f8e00ff */
[----:B------:R-:W-:-:S13]  /*12e00*/  ISETP.NE.AND P0, PT, R2, 0x3, PT ;  /* 0x000000030200780c */ /* 0x000fda0003f05270 */
[----:B------:R-:W-:Y:S05]  /*12e10*/  @!P0 BRA `(.L_x_1785) ;  /* 0x0000000000048947 */ /* 0x000fea0003800000 */
[----:B------:R-:W-:Y:S01]  /*12e20*/  BPT.TRAP 0x1 ;  /* 0x000000040000795c */ /* 0x000fe20000300000 */
.L_x_1785:
[----:B0-----:R-:W-:Y:S01]  /*12e30*/  SHF.L.U32 R0, R22, 0x1f, RZ ;  /* 0x0000001f16007819 */ /* 0x001fe200000006ff */
[----:B------:R-:W-:Y:S03]  /*12e40*/  BSSY B0, `(.L_x_1786) ;  /* 0x0000003000007945 */ /* 0x000fe60003800000 */
[----:B------:R-:W0:Y:S02]  /*12e50*/  SYNCS.PHASECHK.TRANS64.TRYWAIT P0, [R25+URZ+0x28c60], R0 ;  /* 0x028c6000190075a7 */ /* 0x000e24000800017f */
[----:B0-----:R-:W-:Y:S05]  /*12e60*/  @!P0 BRA `(.L_x_1787) ;  /* 0x0000002c002c8947 */ /* 0x001fea0003800000 */
.L_x_1849:
[----:B------:R-:W-:Y:S05]  /*12e70*/  BSYNC B0 ;  /* 0x0000000000007941 */ /* 0x000fea0003800000 */
.L_x_1786:
[----:B------:R-:W2:Y:S01]  /*12e80*/  LDL.LU R4, [R1] ;  /* 0x0000000001047983 */ /* 0x000ea20000300800 */
[----:B------:R-:W-:Y:S01]  /*12e90*/  ULDC.64 UR4, c[0x0][0x328] ;  /* 0x0000ca0000047ab9 */ /* 0x000fe20000000a00 */
[----:B------:R-:W-:Y:S01]  /*12ea0*/  LOP3.LUT R16, R16, 0xfffff7ff, RZ, 0xc0, !PT ;  /* 0xfffff7ff10107812 */ /* 0x000fe200078ec0ff */
[----:B0-----:R-:W-:Y:S02]  /*12eb0*/  IMAD R0, R37, UR4, RZ ;  /* 0x0000000425007c24 */ /* 0x001fe4000f8e02ff */
[----:B------:R-:W-:-:S04]  /*12ec0*/  IMAD.WIDE.U32 R2, R35, UR4, RZ ;  /* 0x0000000423027c25 */ /* 0x000fc8000f8e00ff */
[----:B------:R-:W-:Y:S01]  /*12ed0*/  IMAD R5, R35, UR5, R0 ;  /* 0x0000000523057c24 */ /* 0x000fe2000f8e0200 */
[----:B------:R-:W-:-:S03]  /*12ee0*/  ULDC.64 UR4, c[0x0][0x338] ;  /* 0x0000ce0000047ab9 */ /* 0x000fc60000000a00 */
[----:B------:R-:W-:Y:S02]  /*12ef0*/  IMAD.IADD R3, R3, 0x1, R5 ;  /* 0x0000000103037824 */ /* 0x000fe400078e0205 */
[----:B------:R-:W-:-:S04]  /*12f00*/  IMAD.WIDE.U32 R2, R34, UR4, R2 ;  /* 0x0000000422027c25 */ /* 0x000fc8000f8e0002 */
[----:B--2---:R-:W-:Y:S01]  /*12f10*/  IMAD R5, R4, UR4, RZ ;  /* 0x0000000404057c24 */ /* 0x004fe2000f8e02ff */
[----:B------:R-:W-:-:S03]  /*12f20*/  PRMT R4, R32, 0x8880, RZ ;  /* 0x0000888020047816 */ /* 0x000fc600000000ff */
[----:B------:R-:W-:Y:S01]  /*12f30*/  IMAD R5, R34, UR5, R5 ;  /* 0x0000000522057c24 */ /* 0x000fe2000f8e0205 */
[----:B------:R-:W-:Y:S02]  /*12f40*/  ULDC.64 UR4, c[0x0][0x330] ;  /* 0x0000cc0000047ab9 */ /* 0x000fe40000000a00 */
[----:B------:R-:W-:Y:S02]  /*12f50*/  IMAD R0, R23, UR4, RZ ;  /* 0x0000000417007c24 */ /* 0x000fe4000f8e02ff */
[----:B------:R-:W-:Y:S02]  /*12f60*/  IMAD.IADD R3, R3, 0x1, R5 ;  /* 0x0000000103037824 */ /* 0x000fe400078e0205 */
[C---:B------:R-:W-:Y:S02]  /*12f70*/  IMAD R7, R19.reuse, UR5, R0 ;  /* 0x0000000513077c24 */ /* 0x040fe4000f8e0200 */
[----:B------:R-:W-:Y:S01]  /*12f80*/  IMAD.WIDE.U32 R2, R19, UR4, R2 ;  /* 0x0000000413027c25 */ /* 0x000fe2000f8e0002 */
[----:B------:R-:W-:-:S03]  /*12f90*/  ULDC.64 UR4, c[0x0][0x318] ;  /* 0x0000c60000047ab9 */ /* 0x000fc60000000a00 */
[----:B------:R-:W-:Y:S01]  /*12fa0*/  IMAD R5, R18, 0x8000, R31 ;  /* 0x0000800012057824 */ /* 0x000fe200078e021f */
[----:B------:R-:W-:Y:S02]  /*12fb0*/  IADD3 R7, R3, R7, RZ ;  /* 0x0000000703077210 */ /* 0x000fe40007ffe0ff */
[----:B------:R-:W-:Y:S01]  /*12fc0*/  LEA R6, P0, R2, UR4, 0x1 ;  /* 0x0000000402067c11 */ /* 0x000fe2000f8008ff */
[----:B------:R-:W-:-:S03]  /*12fd0*/  UMOV UR4, 0xffffffff ;  /* 0xffffffff00047882 */ /* 0x000fc60000000000 */
[----:B------:R-:W-:Y:S02]  /*12fe0*/  LEA.HI.X R7, R2, UR5, R7, 0x1, P0 ;  /* 0x0000000502077c11 */ /* 0x000fe400080f0c07 */
[----:B------:R-:W-:-:S13]  /*12ff0*/  ISETP.GT.AND P0, PT, R4, -0x1, PT ;  /* 0xffffffff0400780c */ /* 0x000fda0003f04270 */
[----:B------:R-:W-:Y:S01]  /*13000*/  @P0 LOP3.LUT R16, R16, 0x800, RZ, 0xfc, !PT ;  /* 0x0000080010100812 */ /* 0x000fe200078efcff */
[----:B------:R-:W-:Y:S06]  /*13010*/  BRA.DIV UR4, `(.L_x_1788) ;  /* 0x0000002a04d47947 */ /* 0x000fec000b800000 */
[----:B------:R-:W0:Y:S01]  /*13020*/  S2R R2, SR_TID.X ;  /* 0x0000000000027919 */ /* 0x000e220000002100 */
[C---:B------:R-:W-:Y:S01]  /*13030*/  LOP3.LUT P1, RZ, R32.reuse, 0x1, RZ, 0xc0, !PT ;  /* 0x0000000120ff7812 */ /* 0x040fe2000782c0ff */
[----:B------:R-:W-:Y:S01]  /*13040*/  IMAD R5, R5, 0x2, R17 ;  /* 0x0000000205057824 */ /* 0x000fe200078e0211 */
[C---:B------:R-:W-:Y:S01]  /*13050*/  LOP3.LUT P5, RZ, R32.reuse, 0x2, RZ, 0xc0, !PT ;  /* 0x0000000220ff7812 */ /* 0x040fe200078ac0ff */
[----:B------:R-:W2:Y:S01]  /*13060*/  SHFL.IDX PT, R14, R6, RZ, 0x181f ;  /* 0x00181fff060e7589 */ /* 0x000ea200000e0000 */
[C---:B------:R-:W-:Y:S02]  /*13070*/  LOP3.LUT P4, RZ, R32.reuse, 0x4, RZ, 0xc0, !PT ;  /* 0x0000000420ff7812 */ /* 0x040fe4000788c0ff */
[C---:B------:R-:W-:Y:S01]  /*13080*/  LOP3.LUT P3, RZ, R32.reuse, 0x8, RZ, 0xc0, !PT ;  /* 0x0000000820ff7812 */ /* 0x040fe2000786c0ff */
[----:B------:R-:W3:Y:S01]  /*13090*/  SHFL.IDX PT, R3, R7, RZ, 0x181f ;  /* 0x00181fff07037589 */ /* 0x000ee200000e0000 */
[----:B------:R-:W-:Y:S02]  /*130a0*/  LOP3.LUT P2, RZ, R32, 0x10, RZ, 0xc0, !PT ;  /* 0x0000001020ff7812 */ /* 0x000fe4000784c0ff */
[----:B------:R-:W-:Y:S01]  /*130b0*/  LOP3.LUT R16, R16, 0xfffffdff, RZ, 0xc0, !PT ;  /* 0xfffffdff10107812 */ /* 0x000fe200078ec0ff */
[----:B------:R-:W-:Y:S03]  /*130c0*/  SHFL.IDX PT, R8, R7, 0x2, 0x181f ;  /* 0x00581f0007087f89 */ /* 0x000fe600000e0000 */
[----:B------:R-:W-:Y:S01]  /*130d0*/  @P1 LOP3.LUT R16, R16, 0x200, RZ, 0xfc, !PT ;  /* 0x0000020010101812 */ /* 0x000fe200078efcff */
[----:B0-----:R-:W-:-:S05]  /*130e0*/  IMAD.SHL.U32 R2, R2, 0x8, RZ ;  /* 0x0000000802027824 */ /* 0x001fca00078e00ff */
[----:B------:R-:W-:-:S05]  /*130f0*/  LOP3.LUT R2, R2, 0x38, RZ, 0xc0, !PT ;  /* 0x0000003802027812 */ /* 0x000fca00078ec0ff */
[----:B------:R-:W-:-:S05]  /*13100*/  IMAD.SHL.U32 R0, R2, 0x2, RZ ;  /* 0x0000000202007824 */ /* 0x000fca00078e00ff */
[----:B--2---:R-:W-:Y:S02]  /*13110*/  IADD3 R2, P0, R14, R0, RZ ;  /* 0x000000000e027210 */ /* 0x004fe40007f1e0ff */
[----:B------:R-:W0:Y:S03]  /*13120*/  SHFL.IDX PT, R14, R6, 0x1, 0x181f ;  /* 0x00381f00060e7f89 */ /* 0x000e2600000e0000 */
[----:B---3--:R-:W-:Y:S01]  /*13130*/  IMAD.X R3, RZ, RZ, R3, P0 ;  /* 0x000000ffff037224 */ /* 0x008fe200000e0603 */
[----:B------:R-:W-:Y:S02]  /*13140*/  ISETP.LT.OR P0, PT, R27, 0x1, !P1 ;  /* 0x000000011b00780c */ /* 0x000fe40004f01670 */
[----:B------:R-:W-:-:S11]  /*13150*/  LOP3.LUT P1, RZ, R32, 0x20, RZ, 0xc0, !PT ;  /* 0x0000002020ff7812 */ /* 0x000fd6000782c0ff */
        /* <DEDUP_REMOVED lines=14> */
[----:B------:R-:W-:-:S04]  /*13240*/  ISETP.GT.AND P6, PT, R4, -0x1, PT ;  /* 0xffffffff0400780c */ /* 0x000fc80003fc4270 */
[----:B------:R-:W-:-:S13]  /*13250*/  ISETP.LT.OR P6, PT, R27, 0x1, P6 ;  /* 0x000000011b00780c */ /* 0x000fda00037c1670 */
[----:B------:R2:W-:Y:S04]  /*13260*/  LDGSTS.E.BYPASS.LTC128B.128 [R5+0xe400], desc[UR52][R2.64+0x380], !P6 ;  /* 0x0e40038002057fae */ /* 0x0005e8000f101d74 */
[----:B--2---:R-:W2:Y:S01]  /*13270*/  SHFL.IDX PT, R3, R7, 0x1, 0x181f ;  /* 0x00381f0007037f89 */ /* 0x004ea200000e0000 */
[----:B0-----:R-:W-:-:S03]  /*13280*/  IADD3 R2, P6, R14, R0, RZ ;  /* 0x000000000e027210 */ /* 0x001fc60007fde0ff */
[----:B------:R-:W0:Y:S04]  /*13290*/  SHFL.IDX PT, R14, R6, 0x2, 0x181f ;  /* 0x00581f00060e7f89 */ /* 0x000e2800000e0000 */
[----:B------:R-:W3:Y:S01]  /*132a0*/  SHFL.IDX PT, R7, R7, 0x3, 0x181f ;  /* 0x00781f0007077f89 */ /* 0x000ee200000e0000 */
[----:B--2---:R-:W-:Y:S02]  /*132b0*/  IADD3.X R3, RZ, R3, RZ, P6, !PT ;  /* 0x00000003ff037210 */ /* 0x004fe400037fe4ff */
[----:B------:R-:W-:-:S04]  /*132c0*/  LOP3.LUT P6, RZ, R16, 0x200, RZ, 0xc0, !PT ;  /* 0x0000020010ff7812 */ /* 0x000fc800078cc0ff */
        /* <DEDUP_REMOVED lines=14> */
[----:B------:R-:W-:-:S04]  /*133b0*/  ISETP.GT.AND P6, PT, R4, -0x1, PT ;  /* 0xffffffff0400780c */ /* 0x000fc80003fc4270 */
[----:B------:R-:W-:-:S13]  /*133c0*/  ISETP.LT.OR P6, PT, R27, 0x11, P6 ;  /* 0x000000111b00780c */ /* 0x000fda00037c1670 */
[----:B------:R0:W-:Y:S02]  /*133d0*/  LDGSTS.E.BYPASS.LTC128B.128 [R5+0xec00], desc[UR52][R2.64+0x380], !P6 ;  /* 0x0ec0038002057fae */ /* 0x0001e4000f101d74 */
[----:B0-----:R-:W-:Y:S02]  /*133e0*/  IADD3 R2, P6, R14, R0, RZ ;  /* 0x000000000e027210 */ /* 0x001fe40007fde0ff */
[----:B------:R0:W2:Y:S03]  /*133f0*/  SHFL.IDX PT, R14, R6, 0x3, 0x181f ;  /* 0x00781f00060e7f89 */ /* 0x0000a600000e0000 */
[----:B------:R-:W-:Y:S01]  /*13400*/  IMAD.X R3, RZ, RZ, R8, P6 ;  /* 0x000000ffff037224 */ /* 0x000fe200030e0608 */
[----:B------:R-:W-:-:S04]  /*13410*/  LOP3.LUT P6, RZ, R16, 0x200, RZ, 0xc0, !PT ;  /* 0x0000020010ff7812 */ /* 0x000fc800078cc0ff */
        /* <DEDUP_REMOVED lines=14> */
[----:B------:R-:W-:-:S04]  /*13500*/  ISETP.GT.AND P6, PT, R4, -0x1, PT ;  /* 0xffffffff0400780c */ /* 0x000fc80003fc4270 */
[----:B------:R-:W-:-:S13]  /*13510*/  ISETP.LT.OR P6, PT, R27, 0x21, P6 ;  /* 0x000000211b00780c */ /* 0x000fda00037c1670 */
[----:B--23--:R0:W-:Y:S02]  /*13520*/  LDGSTS.E.BYPASS.LTC128B.128 [R5+0xf400], desc[UR52][R2.64+0x380], !P6 ;  /* 0x0f40038002057fae */ /* 0x00c1e4000f101d74 */
.L_x_1859:
[----:B0-----:R-:W-:Y:S02]  /*13530*/  IADD3 R2, P6, R14, R0, RZ ;  /* 0x000000000e027210 */ /* 0x001fe40007fde0ff */
[C---:B------:R-:W-:Y:S02]  /*13540*/  ISETP.LT.OR P5, PT, R27.reuse, 0x31, !P5 ;  /* 0x000000311b00780c */ /* 0x040fe40006fa1670 */
[C---:B------:R-:W-:Y:S01]  /*13550*/  ISETP.LT.OR P4, PT, R27.reuse, 0x31, !P4 ;  /* 0x000000311b00780c */ /* 0x040fe20006781670 */
[----:B------:R-:W-:Y:S01]  /*13560*/  IMAD.X R3, RZ, RZ, R7, P6 ;  /* 0x000000ffff037224 */ /* 0x000fe200030e0607 */
[----:B------:R-:W-:Y:S02]  /*13570*/  LOP3.LUT P6, RZ, R16, 0x200, RZ, 0xc0, !PT ;  /* 0x0000020010ff7812 */ /* 0x000fe400078cc0ff */
[C---:B------:R-:W-:Y:S02]  /*13580*/  ISETP.LT.OR P3, PT, R27.reuse, 0x31, !P3 ;  /* 0x000000311b00780c */ /* 0x040fe40005f61670 */
[----:B------:R-:W-:-:S02]  /*13590*/  ISETP.LT.OR P6, PT, R27, 0x31, !P6 ;  /* 0x000000311b00780c */ /* 0x000fc400077c1670 */
[C---:B------:R-:W-:Y:S02]  /*135a0*/  ISETP.LT.OR P2, PT, R27.reuse, 0x31, !P2 ;  /* 0x000000311b00780c */ /* 0x040fe40005741670 */
[C---:B------:R-:W-:Y:S02]  /*135b0*/  ISETP.LT.OR P1, PT, R27.reuse, 0x31, !P1 ;  /* 0x000000311b00780c */ /* 0x040fe40004f21670 */
[----:B------:R-:W-:-:S07]  /*135c0*/  ISETP.LT.OR P0, PT, R27, 0x31, !P0 ;  /* 0x000000311b00780c */ /* 0x000fce0004701670 */
[----:B------:R-:W-:Y:S01]  /*135d0*/  @!PT LDS RZ, [RZ] ;  /* 0x00000000fffff984 */ /* 0x000fe20000000800 */
[----:B------:R-:W-:Y:S01]  /*135e0*/  @!PT LDS RZ, [RZ] ;  /* 0x00000000fffff984 */ /* 0x000fe20000000800 */
[----:B------:R-:W-:Y:S01]  /*135f0*/  @!PT LDS RZ, [RZ] ;  /* 0x00000000fffff984 */ /* 0x000fe20000000800 */
[----:B------:R0:W-:Y:S01]  /*13600*/  LDGSTS.E.BYPASS.LTC128B.128 [R5+0x1c00], desc[UR52][R2.64], !P6 ;  /* 0x01c0000002057fae */ /* 0x0001e2000f101d74 */
[----:B------:R-:W-:-:S03]  /*13610*/  ISETP.GT.AND P6, PT, R4, -0x1, PT ;  /* 0xffffffff0400780c */ /* 0x000fc60003fc4270 */
[----:B------:R0:W-:Y:S04]  /*13620*/  LDGSTS.E.BYPASS.LTC128B.128 [R5+0x3c00], desc[UR52][R2.64+0x80], !P5 ;  /* 0x03c0008002057fae */ /* 0x0001e8000e901d74 */
[----:B------:R0:W-:Y:S04]  /*13630*/  LDGSTS.E.BYPASS.LTC128B.128 [R5+0x5c00], desc[UR52][R2.64+0x100], !P4 ;  /* 0x05c0010002057fae */ /* 0x0001e8000e101d74 */
[----:B------:R0:W-:Y:S04]  /*13640*/  LDGSTS.E.BYPASS.LTC128B.128 [R5+0x7c00], desc[UR52][R2.64+0x180], !P3 ;  /* 0x07c0018002057fae */ /* 0x0001e8000d901d74 */
[----:B------:R0:W-:Y:S04]  /*13650*/  LDGSTS.E.BYPASS.LTC128B.128 [R5+0x9c00], desc[UR52][R2.64+0x200], !P2 ;  /* 0x09c0020002057fae */ /* 0x0001e8000d101d74 */
[----:B------:R0:W-:Y:S04]  /*13660*/  LDGSTS.E.BYPASS.LTC128B.128 [R5+0xbc00], desc[UR52][R2.64+0x280], !P1 ;  /* 0x0bc0028002057fae */ /* 0x0001e8000c901d74 */
[----:B------:R0:W-:Y:S01]  /*13670*/  LDGSTS.E.BYPASS.LTC128B.128 [R5+0xdc00], desc[UR52][R2.64+0x300], !P0 ;  /* 0x0dc0030002057fae */ /* 0x0001e2000c101d74 */
[----:B------:R-:W-:-:S13]  /*13680*/  ISETP.LT.OR P0, PT, R27, 0x31, P6 ;  /* 0x000000311b00780c */ /* 0x000fda0003701670 */
[----:B------:R0:W-:Y:S01]  /*13690*/  LDGSTS.E.BYPASS.LTC128B.128 [R5+0xfc00], desc[UR52][R2.64+0x380], !P0 ;  /* 0x0fc0038002057fae */ /* 0x0001e2000c101d74 */
[----:B------:R-:W-:Y:S01]  /*136a0*/  PLOP3.LUT P0, PT, PT, PT, PT, 0x80, 0x0 ;  /* 0x000000000000781c */ /* 0x000fe20003f0f070 */
[----:B------:R-:W-:-:S12]  /*136b0*/  NOP ;  /* 0x0000000000007918 */ /* 0x000fd80000000000 */
.L_x_1789:
        /* <DEDUP_REMOVED lines=11> */
.L_x_1790:
[----:B------:R-:W-:Y:S01]  /*13770*/  UIADD3 UR4, UR44, -0x2, URZ ;  /* 0xfffffffe2c047890 */ /* 0x000fe2000fffe03f */
[----:B------:R0:W-:Y:S03]  /*13780*/  SYNCS.ARRIVE.TRANS64.A1T0 RZ, [R25+URZ+0x28c50], RZ ;  /* 0x028c50ff19ff79a7 */ /* 0x0001e6000810003f */
[----:B------:R-:W-:-:S06]  /*13790*/  UISETP.GE.AND UP0, UPT, UR4, UR45, UPT ;  /* 0x0000002d0400728c */ /* 0x000fcc000bf06270 */
[----:B------:R-:W-:-:S13]  /*137a0*/  PLOP3.LUT P0, PT, PT, PT, UP0, 0x40, 0x0 ;  /* 0x000000000000781c */ /* 0x000fda0003f0e808 */
[----:B0-----:R-:W-:Y:S05]  /*137b0*/  @P0 BRA `(.L_x_1791) ;  /* 0x0000000c00980947 */ /* 0x001fea0003800000 */
[----:B------:R-:W-:Y:S01]  /*137c0*/  BSSY B0, `(.L_x_1791) ;  /* 0x00000e5000007945 */ /* 0x000fe20003800000 */
[----:B------:R-:W-:-:S07]  /*137d0*/  IMAD.U32 R9, RZ, RZ, UR4 ;  /* 0x00000004ff097e24 */ /* 0x000fce000f8e00ff */
.L_x_1804:
[----:B0-----:R-:W0:Y:S01]  /*137e0*/  S2R R2, SR_TID.X ;  /* 0x0000000000027919 */ /* 0x001e220000002100 */
[----:B------:R-:W2:Y:S01]  /*137f0*/  LDC R3, c[0x0][0x430] ;  /* 0x00010c00ff037b82 */ /* 0x000ea20000000800 */
[----:B-1----:R-:W-:Y:S01]  /*13800*/  LEA R8, R9, R30, 0x6 ;  /* 0x0000001e09087211 */ /* 0x002fe200078e30ff */
[----:B------:R-:W-:Y:S01]  /*13810*/  VIADD R18, R18, 0x1 ;  /* 0x0000000112127836 */ /* 0x000fe20000000000 */
[----:B--2---:R-:W-:Y:S01]  /*13820*/  ISETP.NE.AND P0, PT, R3, 0x1, PT ;  /* 0x000000010300780c */ /* 0x004fe20003f05270 */
[----:B0-----:R-:W-:-:S05]  /*13830*/  IMAD.SHL.U32 R2, R2, 0x10, RZ ;  /* 0x0000001002027824 */ /* 0x001fca00078e00ff */
[----:B------:R-:W-:-:S07]  /*13840*/  LOP3.LUT R2, R36, 0x70, R2, 0xf8, !PT ;  /* 0x0000007024027812 */ /* 0x000fce00078ef802 */
[----:B------:R-:W0:Y:S01]  /*13850*/  @P0 LDC R3, c[0x0][0x434] ;  /* 0x00010d00ff030b82 */ /* 0x000e220000000800 */
[C---:B------:R-:W-:Y:S01]  /*13860*/  ISETP.GT.U32.AND P1, PT, R2.reuse, 0x3f, PT ;  /* 0x0000003f0200780c */ /* 0x040fe20003f24070 */
[----:B------:R-:W-:-:S06]  /*13870*/  IMAD.IADD R8, R2, 0x1, R8 ;  /* 0x0000000102087824 */ /* 0x000fcc00078e0208 */
[----:B------:R-:W2:Y:S01]  /*13880*/  @P0 LDC R7, c[0x0][0x438] ;  /* 0x00010e00ff070b82 */ /* 0x000ea20000000800 */
[----:B------:R-:W-:-:S07]  /*13890*/  IMAD.MOV.U32 R10, RZ, RZ, R8 ;  /* 0x000000ffff0a7224 */ /* 0x000fce00078e0008 */
[----:B------:R-:W3:Y:S01]  /*138a0*/  @!P1 LDC.64 R4, c[0x0][0x428] ;  /* 0x00010a00ff049b82 */ /* 0x000ee20000000a00 */
[----:B0-----:R-:W-:-:S05]  /*138b0*/  @P0 IMAD.HI.U32 R2, R8, R3, RZ ;  /* 0x0000000308020227 */ /* 0x001fca00078e00ff */
[----:B--2---:R-:W-:Y:S02]  /*138c0*/  @P0 SHF.R.U32.HI R10, RZ, R7, R2 ;  /* 0x00000007ff0a0219 */ /* 0x004fe40000011602 */
[----:B------:R-:W0:Y:S02]  /*138d0*/  @!P1 LDC.64 R6, c[0x0][0x418] ;  /* 0x00010600ff069b82 */ /* 0x000e240000000a00 */
[----:B------:R-:W-:Y:S01]  /*138e0*/  @!P1 SHF.R.S32.HI R3, RZ, 0x1f, R10 ;  /* 0x0000001fff039819 */ /* 0x000fe2000001140a */
[----:B---3--:R-:W-:-:S04]  /*138f0*/  @!P1 IMAD R2, R29, R4, RZ ;  /* 0x000000041d029224 */ /* 0x008fc800078e02ff */
[----:B------:R-:W-:Y:S02]  /*13900*/  @!P1 IMAD R5, R24, R5, R2 ;  /* 0x0000000518059224 */ /* 0x000fe400078e0202 */
[----:B------:R-:W-:-:S04]  /*13910*/  @!P1 IMAD.MOV.U32 R2, RZ, RZ, R10 ;  /* 0x000000ffff029224 */ /* 0x000fc800078e000a */
[----:B------:R-:W-:Y:S01]  /*13920*/  @!P1 IMAD.WIDE.U32 R2, R24, R4, R2 ;  /* 0x0000000418029225 */ /* 0x000fe200078e0002 */
[----:B------:R-:W-:-:S03]  /*13930*/  MOV R4, RZ ;  /* 0x000000ff00047202 */ /* 0x000fc60000000f00 */
[----:B------:R-:W-:Y:S01]  /*13940*/  @!P1 IMAD.IADD R3, R5, 0x1, R3 ;  /* 0x0000000105039824 */ /* 0x000fe200078e0203 */
[----:B0-----:R-:W-:Y:S01]  /*13950*/  @!P1 LEA R6, P0, R2, R6, 0x2 ;  /* 0x0000000602069211 */ /* 0x001fe200078010ff */
[----:B------:R-:W-:-:S03]  /*13960*/  IMAD.U32 R11, RZ, RZ, UR47 ;  /* 0x0000002fff0b7e24 */ /* 0x000fc6000f8e00ff */
[----:B------:R-:W-:Y:S01]  /*13970*/  @!P1 LEA.HI.X R7, R2, R7, R3, 0x2, P0 ;  /* 0x0000000702079211 */ /* 0x000fe200000f1403 */
[----:B------:R-:W-:Y:S01]  /*13980*/  IMAD.MOV R5, RZ, RZ, -R10 ;  /* 0x000000ffff057224 */ /* 0x000fe200078e0a0a */
[----:B------:R-:W-:-:S03]  /*13990*/  ISETP.NE.AND P0, PT, R18, 0x2, PT ;  /* 0x000000021200780c */ /* 0x000fc60003f05270 */
[----:B------:R0:W5:Y:S01]  /*139a0*/  @!P1 LDG.E R4, desc[UR52][R6.64] ;  /* 0x0000003406049981 */ /* 0x000162000c1e1900 */
[----:B------:R-:W-:Y:S01]  /*139b0*/  ISETP.NE.AND P1, PT, R11, 0x3, PT ;  /* 0x000000030b00780c */ /* 0x000fe20003f25270 */
[----:B------:R-:W-:Y:S05]  /*139c0*/  YIELD ;  /* 0x0000000000007946 */ /* 0x000fea0003800000 */
[----:B------:R-:W-:Y:S01]  /*139d0*/  ULDC UR4, c[0x0][0x430] ;  /* 0x00010c0000047ab9 */ /* 0x000fe20000000800 */
[----:B------:R-:W-:Y:S01]  /*139e0*/  IMAD.MOV.U32 R2, RZ, RZ, R9 ;  /* 0x000000ffff027224 */ /* 0x000fe200078e0009 */
[----:B------:R-:W-:Y:S01]  /*139f0*/  SEL R3, RZ, 0x1, P0 ;  /* 0x00000001ff037807 */ /* 0x000fe20000000000 */
[----:B------:R-:W-:Y:S01]  /*13a00*/  IMAD R5, R5, UR4, R8 ;  /* 0x0000000405057c24 */ /* 0x000fe2000f8e0208 */
[----:B------:R-:W-:Y:S01]  /*13a10*/  SEL R18, R18, RZ, P0 ;  /* 0x000000ff12127207 */ /* 0x000fe20000000000 */
[----:B------:R-:W-:Y:S01]  /*13a20*/  VIADD R9, R9, 0xffffffff ;  /* 0xffffffff09097836 */ /* 0x000fe20000000000 */
[----:B------:R-:W-:-:S02]  /*13a30*/  LOP3.LUT R22, R22, R3, RZ, 0x3c, !PT ;  /* 0x0000000316167212 */ /* 0x000fc400078e3cff */
[----:B------:R-:W-:Y:S01]  /*13a40*/  ISETP.GT.AND P3, PT, R2, UR45, PT ;  /* 0x0000002d02007c0c */ /* 0x000fe2000bf64270 */
[----:B0-----:R-:W-:-:S12]  /*13a50*/  @!P1 BRA `(.L_x_1792) ;  /* 0x0000000000049947 */ /* 0x001fd80003800000 */
[----:B------:R-:W-:Y:S01]  /*13a60*/  BPT.TRAP 0x1 ;  /* 0x000000040000795c */ /* 0x000fe20000300000 */
.L_x_1792:
[----:B------:R-:W-:Y:S01]  /*13a70*/  IMAD R8, R18, 0x8, R17 ;  /* 0x0000000812087824 */ /* 0x000fe200078e0211 */
[----:B------:R-:W-:Y:S01]  /*13a80*/  SHF.L.U32 R20, R22, 0x1f, RZ ;  /* 0x0000001f16147819 */ /* 0x000fe200000006ff */
[----:B------:R-:W-:Y:S01]  /*13a90*/  BSSY B1, `(.L_x_1793) ;  /* 0x0000004000017945 */ /* 0x000fe20003800000 */
[----:B------:R-:W-:Y:S02]  /*13aa0*/  SHF.R.S32.HI R7, RZ, 0x1f, R5 ;  /* 0x0000001fff077819 */ /* 0x000fe40000011405 */
[----:B------:R-:W0:Y:S02]  /*13ab0*/  SYNCS.PHASECHK.TRANS64.TRYWAIT P0, [R8+URZ+0x28c40], R20 ;  /* 0x028c4014080075a7 */ /* 0x000e24000800017f */
[----:B0-----:R-:W-:Y:S05]  /*13ac0*/  @!P0 BRA `(.L_x_1794) ;  /* 0x0000002800308947 */ /* 0x001fea0003800000 */
.L_x_1860:
[----:B------:R-:W-:Y:S05]  /*13ad0*/  BSYNC B1 ;  /* 0x0000000000017941 */ /* 0x000fea0003800000 */
.L_x_1793:
[----:B------:R-:W-:Y:S01]  /*13ae0*/  ULDC.64 UR4, c[0x0][0x300] ;  /* 0x0000c00000047ab9 */ /* 0x000fe20000000a00 */
[----:B-----5:R-:W-:Y:S01]  /*13af0*/  SHF.R.S32.HI R10, RZ, 0x1f, R4 ;  /* 0x0000001fff0a7819 */ /* 0x020fe20000011404 */
[----:B------:R-:W-:Y:S01]  /*13b00*/  IMAD R2, R7, UR4, RZ ;  /* 0x0000000407027c24 */ /* 0x000fe2000f8e02ff */
[----:B------:R-:W-:-:S03]  /*13b10*/  LOP3.LUT P1, RZ, R16, 0x2, RZ, 0xc0, !PT ;  /* 0x0000000210ff7812 */ /* 0x000fc6000782c0ff */
[C---:B------:R-:W-:Y:S02]  /*13b20*/  IMAD R11, R5.reuse, UR5, R2 ;  /* 0x00000005050b7c24 */ /* 0x040fe4000f8e0202 */
[----:B------:R-:W-:Y:S01]  /*13b30*/  IMAD.WIDE.U32 R2, R5, UR4, RZ ;  /* 0x0000000405027c25 */ /* 0x000fe2000f8e00ff */
        /* <DEDUP_REMOVED lines=10> */
[----:B------:R-:W-:Y:S01]  /*13be0*/  ULDC.64 UR4, c[0x0][0x2e8] ;  /* 0x0000ba0000047ab9 */ /* 0x000fe20000000a00 */
[----:B------:R-:W-:Y:S01]  /*13bf0*/  IMAD R6, R18, 0x1000, R31 ;  /* 0x0000100012067824 */ /* 0x000fe200078e021f */
[----:B------:R-:W-:Y:S01]  /*13c00*/  LEA R21, P0, R2, UR4, 0x1 ;  /* 0x0000000402157c11 */ /* 0x000fe2000f8008ff */
[----:B------:R-:W-:Y:S01]  /*13c10*/  IMAD.IADD R27, R27, 0x1, R3 ;  /* 0x000000011b1b7824 */ /* 0x000fe200078e0203 */
[----:B------:R-:W-:-:S04]  /*13c20*/  UMOV UR4, 0xffffffff ;  /* 0xffffffff00047882 */ /* 0x000fc80000000000 */
[----:B------:R-:W-:Y:S01]  /*13c30*/  LEA.HI.X R27, R2, UR5, R27, 0x1, P0 ;  /* 0x00000005021b7c11 */ /* 0x000fe200080f0c1b */
[----:B------:R-:W-:Y:S06]  /*13c40*/  BRA.DIV UR4, `(.L_x_1795) ;  /* 0x0000002604e47947 */ /* 0x000fec000b800000 */
[----:B------:R-:W2:Y:S01]  /*13c50*/  SHFL.IDX PT, R14, R21, RZ, 0x181f ;  /* 0x00181fff150e7589 */ /* 0x000ea200000e0000 */
[----:B-1----:R-:W-:-:S03]  /*13c60*/  IMAD R25, R6, 0x2, R17 ;  /* 0x0000000206197824 */ /* 0x002fc600078e0211 */
[----:B------:R-:W1:Y:S01]  /*13c70*/  SHFL.IDX PT, R3, R27, RZ, 0x181f ;  /* 0x00181fff1b037589 */ /* 0x000e6200000e0000 */
[----:B--2---:R-:W-:-:S03]  /*13c80*/  IADD3 R2, P0, R14, R0, RZ ;  /* 0x000000000e027210 */ /* 0x004fc60007f1e0ff */
[----:B------:R-:W2:Y:S02]  /*13c90*/  SHFL.IDX PT, R14, R21, 0x1, 0x181f ;  /* 0x00381f00150e7f89 */ /* 0x000ea400000e0000 */
[----:B-1----:R-:W-:-:S05]  /*13ca0*/  IMAD.X R3, RZ, RZ, R3, P0 ;  /* 0x000000ffff037224 */ /* 0x002fca00000e0603 */
[----:B------:R1:W-:Y:S04]  /*13cb0*/  LDGSTS.E.BYPASS.LTC128B.128 [R25+0x22400], desc[UR52][R2.64], !P1 ;  /* 0x2240000002197fae */ /* 0x0003e8000c901d74 */
[----:B-1----:R-:W1:Y:S01]  /*13cc0*/  SHFL.IDX PT, R3, R27, 0x1, 0x181f ;  /* 0x00381f001b037f89 */ /* 0x002e6200000e0000 */
[----:B--2---:R-:W-:-:S03]  /*13cd0*/  IADD3 R2, P0, R14, R0, RZ ;  /* 0x000000000e027210 */ /* 0x004fc60007f1e0ff */
[----:B------:R-:W2:Y:S01]  /*13ce0*/  SHFL.IDX PT, R14, R21, 0x2, 0x181f ;  /* 0x00581f00150e7f89 */ /* 0x000ea200000e0000 */
[----:B-1----:R-:W-:-:S05]  /*13cf0*/  IADD3.X R3, RZ, R3, RZ, P0, !PT ;  /* 0x00000003ff037210 */ /* 0x002fca00007fe4ff */
[----:B------:R1:W-:Y:S04]  /*13d00*/  LDGSTS.E.BYPASS.LTC128B.128 [R25+0x22c00], desc[UR52][R2.64], !P1 ;  /* 0x22c0000002197fae */ /* 0x0003e8000c901d74 */
[----:B-1----:R-:W1:Y:S01]  /*13d10*/  SHFL.IDX PT, R3, R27, 0x2, 0x181f ;  /* 0x00581f001b037f89 */ /* 0x002e6200000e0000 */
[----:B--2---:R-:W-:-:S03]  /*13d20*/  IADD3 R2, P0, R14, R0, RZ ;  /* 0x000000000e027210 */ /* 0x004fc60007f1e0ff */
[----:B------:R2:W3:Y:S04]  /*13d30*/  SHFL.IDX PT, R14, R21, 0x3, 0x181f ;  /* 0x00781f00150e7f89 */ /* 0x0004e800000e0000 */
[----:B------:R-:W4:Y:S01]  /*13d40*/  SHFL.IDX PT, R27, R27, 0x3, 0x181f ;  /* 0x00781f001b1b7f89 */ /* 0x000f2200000e0000 */
[----:B-1----:R-:W-:-:S05]  /*13d50*/  IMAD.X R3, RZ, RZ, R3, P0 ;  /* 0x000000ffff037224 */ /* 0x002fca00000e0603 */
[----:B---3--:R2:W-:Y:S02]  /*13d60*/  LDGSTS.E.BYPASS.LTC128B.128 [R25+0x23400], desc[UR52][R2.64], !P1 ;  /* 0x2340000002197fae */ /* 0x0085e4000c901d74 */
.L_x_1870:
[----:B--2---:R-:W-:-:S05]  /*13d70*/  IADD3 R2, P0, R14, R0, RZ ;  /* 0x000000000e027210 */ /* 0x004fca0007f1e0ff */
[----:B----4-:R-:W-:Y:S01]  /*13d80*/  IMAD.X R3, RZ, RZ, R27, P0 ;  /* 0x000000ffff037224 */ /* 0x010fe200000e061b */
[----:B------:R-:W-:-:S04]  /*13d90*/  PLOP3.LUT P0, PT, PT, PT, PT, 0x80, 0x0 ;  /* 0x000000000000781c */ /* 0x000fc80003f0f070 */
[----:B------:R-:W-:Y:S01]  /*13da0*/  @!PT LDS RZ, [RZ] ;  /* 0x00000000fffff984 */ /* 0x000fe20000000800 */
[----:B------:R-:W-:Y:S01]  /*13db0*/  @!PT LDS RZ, [RZ] ;  /* 0x00000000fffff984 */ /* 0x000fe20000000800 */
[----:B------:R-:W-:Y:S01]  /*13dc0*/  @!PT LDS RZ, [RZ] ;  /* 0x00000000fffff984 */ /* 0x000fe20000000800 */
[----:B------:R1:W-:Y:S01]  /*13dd0*/  LDGSTS.E.BYPASS.LTC128B.128 [R25+0x23c00], desc[UR52][R2.64], !P1 ;  /* 0x23c0000002197fae */ /* 0x0003e2000c901d74 */
[----:B------:R-:W-:-:S08]  /*13de0*/  NOP ;  /* 0x0000000000007918 */ /* 0x000fd00000000000 */
.L_x_1796:
        /* <DEDUP_REMOVED lines=11> */
.L_x_1797:
[----:B------:R1:W-:Y:S01]  /*13ea0*/  SYNCS.ARRIVE.TRANS64.A1T0 RZ, [R8+URZ+0x28c30], RZ ;  /* 0x028c30ff08ff79a7 */ /* 0x0003e2000810003f */
[----:B------:R-:W-:Y:S05]  /*13eb0*/  @!P2 BRA `(.L_x_1798) ;  /* 0x000000000004a947 */ /* 0x000fea0003800000 */
[----:B------:R-:W-:Y:S01]  /*13ec0*/  BPT.TRAP 0x1 ;  /* 0x000000040000795c */ /* 0x000fe20000300000 */
.L_x_1798:
[----:B------:R-:W2:Y:S01]  /*13ed0*/  SYNCS.PHASECHK.TRANS64.TRYWAIT P0, [R8+URZ+0x28c60], R20 ;  /* 0x028c6014080075a7 */ /* 0x000ea2000800017f */
[----:B------:R-:W-:Y:S04]  /*13ee0*/  BSSY B1, `(.L_x_1799) ;  /* 0x0000002000017945 */ /* 0x000fe80003800000 */
[----:B--2---:R-:W-:Y:S05]  /*13ef0*/  @!P0 BRA `(.L_x_1800) ;  /* 0x0000002800448947 */ /* 0x004fea0003800000 */
.L_x_1871:
[----:B------:R-:W-:Y:S05]  /*13f00*/  BSYNC B1 ;  /* 0x0000000000017941 */ /* 0x000fea0003800000 */
.L_x_1799:
[----:B------:R-:W-:Y:S01]  /*13f10*/  ULDC.64 UR4, c[0x0][0x328] ;  /* 0x0000ca0000047ab9 */ /* 0x000fe20000000a00 */
[C---:B------:R-:W-:Y:S01]  /*13f20*/  LOP3.LUT P5, RZ, R16.reuse, 0x8, RZ, 0xc0, !PT ;  /* 0x0000000810ff7812 */ /* 0x040fe200078ac0ff */
        /* <DEDUP_REMOVED lines=19> */
[----:B0-2---:R-:W-:Y:S01]  /*14060*/  LEA.HI.X R20, R2, UR5, R3, 0x1, P0 ;  /* 0x0000000502147c11 */ /* 0x005fe200080f0c03 */
[----:B------:R-:W-:Y:S08]  /*14070*/  BRA.DIV UR4, `(.L_x_1801) ;  /* 0x0000002604f87947 */ /* 0x000ff0000b800000 */
[----:B------:R-:W0:Y:S01]  /*14080*/  SHFL.IDX PT, R14, R10, RZ, 0x181f ;  /* 0x00181fff0a0e7589 */ /* 0x000e2200000e0000 */
[C---:B------:R-:W-:Y:S01]  /*14090*/  LOP3.LUT P1, RZ, R16.reuse, 0x80, RZ, 0xc0, !PT ;  /* 0x0000008010ff7812 */ /* 0x040fe2000782c0ff */
[----:B------:R-:W-:Y:S01]  /*140a0*/  IMAD R21, R21, 0x2, R17 ;  /* 0x0000000215157824 */ /* 0x000fe200078e0211 */
[----:B------:R-:W-:Y:S01]  /*140b0*/  P2R R11, PR, RZ, 0x8 ;  /* 0x00000008ff0b7803 */ /* 0x000fe20000000000 */
[----:B------:R-:W2:Y:S01]  /*140c0*/  SHFL.IDX PT, R3, R20, RZ, 0x181f ;  /* 0x00181fff14037589 */ /* 0x000ea200000e0000 */
[C---:B------:R-:W-:Y:S02]  /*140d0*/  LOP3.LUT P3, RZ, R16.reuse, 0x40, RZ, 0xc0, !PT ;  /* 0x0000004010ff7812 */ /* 0x040fe4000786c0ff */
[C---:B------:R-:W-:Y:S01]  /*140e0*/  LOP3.LUT P6, RZ, R16.reuse, 0x20, RZ, 0xc0, !PT ;  /* 0x0000002010ff7812 */ /* 0x040fe200078cc0ff */
[----:B------:R-:W-:Y:S01]  /*140f0*/  SHFL.IDX PT, R2, R10, 0x2, 0x181f ;  /* 0x00581f000a027f89 */ /* 0x000fe200000e0000 */
[----:B------:R-:W-:Y:S02]  /*14100*/  LOP3.LUT P2, RZ, R16, 0x10, RZ, 0xc0, !PT ;  /* 0x0000001010ff7812 */ /* 0x000fe4000784c0ff */
[----:B------:R-:W-:-:S02]  /*14110*/  P2R R12, PR, RZ, 0x8 ;  /* 0x00000008ff0c7803 */ /* 0x000fc40000000000 */
[----:B0-----:R-:W-:Y:S02]  /*14120*/  IADD3 R6, P0, R14, R0, RZ ;  /* 0x000000000e067210 */ /* 0x001fe40007f1e0ff */
        /* <DEDUP_REMOVED lines=10> */
[----:B------:R-:W-:Y:S02]  /*141d0*/  LDGSTS.E.BYPASS.LTC128B.128 [R21+0x8400], desc[UR52][R6.64+0x200], !P5 ;  /* 0x0840020006157fae */ /* 0x000fe4000e901d74 */
[----:B--2---:R-:W-:Y:S01]  /*141e0*/  IMAD.X R5, RZ, RZ, R3, P0 ;  /* 0x000000ffff057224 */ /* 0x004fe200000e0603 */
[----:B------:R-:W-:Y:S01]  /*141f0*/  IADD3 R2, P0, R2, R0, RZ ;  /* 0x0000000002027210 */ /* 0x000fe20007f1e0ff */
[----:B------:R-:W0:Y:S04]  /*14200*/  SHFL.IDX PT, R3, R20, 0x2, 0x181f ;  /* 0x00581f0014037f89 */ /* 0x000e2800000e0000 */
[----:B------:R-:W-:Y:S04]  /*14210*/  LDGSTS.E.BYPASS.LTC128B.128 [R21+0xa400], desc[UR52][R6.64+0x280], !P4 ;  /* 0x0a40028006157fae */ /* 0x000fe8000e101d74 */
[----:B------:R2:W3:Y:S04]  /*14220*/  SHFL.IDX PT, R14, R10, 0x3, 0x181f ;  /* 0x00781f000a0e7f89 */ /* 0x0004e800000e0000 */
[----:B------:R-:W4:Y:S01]  /*14230*/  SHFL.IDX PT, R20, R20, 0x3, 0x181f ;  /* 0x00781f0014147f89 */ /* 0x000f2200000e0000 */
[----:B0-----:R-:W-:Y:S01]  /*14240*/  IMAD.X R3, RZ, RZ, R3, P0 ;  /* 0x000000ffff037224 */ /* 0x001fe200000e0603 */
[----:B------:R-:W-:-:S13]  /*14250*/  ISETP.NE.U32.AND P0, PT, R28, RZ, PT ;  /* 0x000000ff1c00720c */ /* 0x000fda0003f05070 */
[----:B------:R-:W-:Y:S04]  /*14260*/  LDGSTS.E.BYPASS.LTC128B.128 [R21+0xc400], desc[UR52][R6.64+0x300], P0 ;  /* 0x0c40030006157fae */ /* 0x000fe80008101d74 */
[----:B------:R0:W-:Y:S04]  /*14270*/  LDGSTS.E.BYPASS.LTC128B.128 [R21+0xe400], desc[UR52][R6.64+0x380], P1 ;  /* 0x0e40038006157fae */ /* 0x0001e80008901d74 */
[----:B------:R2:W-:Y:S01]  /*14280*/  LDGSTS.E.BYPASS.LTC128B.128 [R21+0xc00], desc[UR52][R4.64], !P3 ;  /* 0x00c0000004157fae */ /* 0x0005e2000d901d74 */
[----:B------:R-:W-:-:S04]  /*14290*/  ISETP.NE.AND P3, PT, R12, RZ, PT ;  /* 0x000000ff0c00720c */ /* 0x000fc80003f65270 */
[----:B0-----:R-:W-:-:S09]  /*142a0*/  P2R R6, PR, RZ, 0x8 ;  /* 0x00000008ff067803 */ /* 0x001fd20000000000 */
        /* <DEDUP_REMOVED lines=10> */
[----:B------:R2:W-:Y:S01]  /*14350*/  LDGSTS.E.BYPASS.LTC128B.128 [R21+0x3400], desc[UR52][R2.64+0x80], !P3 ;  /* 0x0340008002157fae */ /* 0x0005e2000d901d74 */
[----:B------:R-:W-:-:S03]  /*14360*/  ISETP.NE.AND P3, PT, R11, RZ, PT ;  /* 0x000000ff0b00720c */ /* 0x000fc60003f65270 */
[----:B------:R2:W-:Y:S04]  /*14370*/  LDGSTS.E.BYPASS.LTC128B.128 [R21+0x5400], desc[UR52][R2.64+0x100], !P6 ;  /* 0x0540010002157fae */ /* 0x0005e8000f101d74 */
[----:B------:R2:W-:Y:S04]  /*14380*/  LDGSTS.E.BYPASS.LTC128B.128 [R21+0x7400], desc[UR52][R2.64+0x180], !P2 ;  /* 0x0740018002157fae */ /* 0x0005e8000d101d74 */
[----:B------:R2:W-:Y:S04]  /*14390*/  LDGSTS.E.BYPASS.LTC128B.128 [R21+0x9400], desc[UR52][R2.64+0x200], !P5 ;  /* 0x0940020002157fae */ /* 0x0005e8000e901d74 */
[----:B------:R2:W-:Y:S04]  /*143a0*/  LDGSTS.E.BYPASS.LTC128B.128 [R21+0xb400], desc[UR52][R2.64+0x280], !P4 ;  /* 0x0b40028002157fae */ /* 0x0005e8000e101d74 */
[----:B------:R2:W-:Y:S04]  /*143b0*/  LDGSTS.E.BYPASS.LTC128B.128 [R21+0xd400], desc[UR52][R2.64+0x300], P0 ;  /* 0x0d40030002157fae */ /* 0x0005e80008101d74 */
[----:B---34-:R2:W-:Y:S02]  /*143c0*/  LDGSTS.E.BYPASS.LTC128B.128 [R21+0xf400], desc[UR52][R2.64+0x380], P1 ;  /* 0x0f40038002157fae */ /* 0x0185e40008901d74 */
.L_x_1881:
[----:B--2---:R-:W-:Y:S02]  /*143d0*/  P2R R4, PR, RZ, 0x2 ;  /* 0x00000002ff047803 */ /* 0x004fe40000000000 */
[----:B------:R-:W-:Y:S02]  /*143e0*/  LOP3.LUT P1, RZ, R16, 0x80, RZ, 0xc0, !PT ;  /* 0x0000008010ff7812 */ /* 0x000fe4000782c0ff */
[----:B------:R-:W-:Y:S02]  /*143f0*/  IADD3 R2, P2, R14, R0, RZ ;  /* 0x000000000e027210 */ /* 0x000fe40007f5e0ff */
[----:B------:R-:W-:Y:S02]  /*14400*/  P2R R5, PR, RZ, 0x8 ;  /* 0x00000008ff057803 */ /* 0x000fe40000000000 */
[C---:B------:R-:W-:Y:S01]  /*14410*/  LOP3.LUT P3, RZ, R16.reuse, 0x40, RZ, 0xc0, !PT ;  /* 0x0000004010ff7812 */ /* 0x040fe2000786c0ff */
[----:B------:R-:W-:Y:S01]  /*14420*/  IMAD.X R3, RZ, RZ, R20, P2 ;  /* 0x000000ffff037224 */ /* 0x000fe200010e0614 */
[----:B------:R-:W-:-:S02]  /*14430*/  LOP3.LUT P2, RZ, R16, 0x20, RZ, 0xc0, !PT ;  /* 0x0000002010ff7812 */ /* 0x000fc4000784c0ff */
[----:B------:R-:W-:-:S03]  /*14440*/  LOP3.LUT P6, RZ, R16, 0x10, RZ, 0xc0, !PT ;  /* 0x0000001010ff7812 */ /* 0x000fc600078cc0ff */
[----:B------:R-:W-:Y:S01]  /*14450*/  @!PT LDS RZ, [RZ] ;  /* 0x00000000fffff984 */ /* 0x000fe20000000800 */
[----:B------:R-:W-:Y:S01]  /*14460*/  @!PT LDS RZ, [RZ] ;  /* 0x00000000fffff984 */ /* 0x000fe20000000800 */
[----:B------:R-:W-:Y:S01]  /*14470*/  @!PT LDS RZ, [RZ] ;  /* 0x00000000fffff984 */ /* 0x000fe20000000800 */
[----:B------:R0:W-:Y:S01]  /*14480*/  LDGSTS.E.BYPASS.LTC128B.128 [R21+0x1c00], desc[UR52][R2.64], !P1 ;  /* 0x01c0000002157fae */ /* 0x0001e2000c901d74 */
[----:B------:R-:W-:-:S05]  /*14490*/  ISETP.NE.AND P1, PT, R4, RZ, PT ;  /* 0x000000ff0400720c */ /* 0x000fca0003f25270 */
[----:B------:R0:W-:Y:S01]  /*144a0*/  LDGSTS.E.BYPASS.LTC128B.128 [R21+0x3c00], desc[UR52][R2.64+0x80], !P3 ;  /* 0x03c0008002157fae */ /* 0x0001e2000d901d74 */
[----:B------:R-:W-:-:S03]  /*144b0*/  ISETP.NE.AND P3, PT, R5, RZ, PT ;  /* 0x000000ff0500720c */ /* 0x000fc60003f65270 */
        /* <DEDUP_REMOVED lines=8> */
.L_x_1802:
        /* <DEDUP_REMOVED lines=11> */
.L_x_1803:
[----:B------:R0:W-:Y:S01]  /*145f0*/  SYNCS.ARRIVE.TRANS64.A1T0 RZ, [R8+URZ+0x28c50], RZ ;  /* 0x028c50ff08ff79a7 */ /* 0x0001e2000810003f */
[----:B------:R-:W-:Y:S05]  /*14600*/  @P3 BRA `(.L_x_1804) ;  /* 0xfffffff000743947 */ /* 0x000fea000383ffff */
[----:B------:R-:W-:Y:S05]  /*14610*/  BSYNC B0 ;  /* 0x0000000000007941 */ /* 0x000fea0003800000 */
.L_x_1791:
[----:B------:R-:W2:Y:S01]  /*14620*/  S2R R0, SR_TID.X ;  /* 0x0000000000007919 */ /* 0x000ea20000002100 */
[----:B------:R-:W-:Y:S01]  /*14630*/  VIADD R18, R18, 0x1 ;  /* 0x0000000112127836 */ /* 0x000fe20000000000 */
[----:B------:R-:W-:Y:S04]  /*14640*/  BSSY B0, `(.L_x_1805) ;  /* 0x0000013000007945 */ /* 0x000fe80003800000 */
[----:B------:R-:W-:-:S04]  /*14650*/  ISETP.NE.AND P0, PT, R18, 0x2, PT ;  /* 0x000000021200780c */ /* 0x000fc80003f05270 */
[----:B------:R-:W-:Y:S02]  /*14660*/  SEL R18, R18, RZ, P0 ;  /* 0x000000ff12127207 */ /* 0x000fe40000000000 */
[----:B------:R-:W-:Y:S02]  /*14670*/  SEL R5, RZ, 0x1, P0 ;  /* 0x00000001ff057807 */ /* 0x000fe40000000000 */
[----:B--2---:R-:W-:-:S04]  /*14680*/  LOP3.LUT R0, R0, 0x7f, RZ, 0xc0, !PT ;  /* 0x0000007f00007812 */ /* 0x004fc800078ec0ff */
[----:B------:R-:W-:-:S13]  /*14690*/  ISETP.NE.AND P1, PT, R0, RZ, PT ;  /* 0x000000ff0000720c */ /* 0x000fda0003f25270 */
[----:B------:R-:W-:Y:S05]  /*146a0*/  @P1 BRA `(.L_x_1806) ;  /* 0x0000000000301947 */ /* 0x000fea0003800000 */
[----:B------:R-:W2:Y:S01]  /*146b0*/  S2R R9, SR_LANEID ;  /* 0x0000000000097919 */ /* 0x000ea20000000000 */
[----:B------:R-:W-:Y:S01]  /*146c0*/  VOTEU.ANY UR4, UPT, PT ;  /* 0x0000000000047886 */ /* 0x000fe200038e0100 */
[----:B------:R-:W3:Y:S01]  /*146d0*/  LDC.64 R2, c[0x0][0xc80] ;  /* 0x00032000ff027b82 */ /* 0x000ee20000000a00 */
[----:B------:R-:W2:Y:S08]  /*146e0*/  FLO.U32 R0, UR4 ;  /* 0x0000000400007d00 */ /* 0x000eb000080e0000 */
[----:B------:R-:W3:Y:S01]  /*146f0*/  POPC R7, UR4 ;  /* 0x0000000400077d09 */ /* 0x000ee20008000000 */
[----:B--2---:R-:W-:-:S13]  /*14700*/  ISETP.EQ.U32.AND P0, PT, R0, R9, PT ;  /* 0x000000090000720c */ /* 0x004fda0003f02070 */
[----:B---3--:R-:W2:Y:S01]  /*14710*/  @P0 ATOMG.E.ADD.STRONG.GPU PT, R3, desc[UR52][R2.64], R7 ;  /* 0x00000007020309a8 */ /* 0x008ea200081ee1f4 */
[----:B------:R-:W3:Y:S02]  /*14720*/  S2R R4, SR_LTMASK ;  /* 0x0000000000047919 */ /* 0x000ee40000003900 */
[----:B---3--:R-:W-:-:S04]  /*14730*/  LOP3.LUT R4, R4, UR4, RZ, 0xc0, !PT ;  /* 0x0000000404047c12 */ /* 0x008fc8000f8ec0ff */
[----:B------:R-:W3:Y:S01]  /*14740*/  POPC R33, R4 ;  /* 0x0000000400217309 */ /* 0x000ee20000000000 */
[----:B--2---:R-:W3:Y:S02]  /*14750*/  SHFL.IDX PT, R0, R3, R0, 0x1f ;  /* 0x00001f0003007589 */ /* 0x004ee400000e0000 */
[----:B---3--:R-:W-:-:S07]  /*14760*/  IADD3 R33, R0, UR46, R33 ;  /* 0x0000002e00217c10 */ /* 0x008fce000fffe021 */
.L_x_1806:
[----:B------:R-:W-:Y:S05]  /*14770*/  BSYNC B0 ;  /* 0x0000000000007941 */ /* 0x000fea0003800000 */
.L_x_1805:
[----:B------:R-:W-:-:S07]  /*14780*/  LOP3.LUT R22, R22, R5, RZ, 0x3c, !PT ;  /* 0x0000000516167212 */ /* 0x000fce00078e3cff */
.L_x_1766:
[----:B------:R-:W-:Y:S05]  /*14790*/  BSYNC B7 ;  /* 0x0000000000077941 */ /* 0x000fea0003800000 */
.L_x_1764:
[----:B------:R-:W-:-:S13]  /*147a0*/  LOP3.LUT P0, RZ, R16, 0x2000, RZ, 0xc0, !PT ;  /* 0x0000200010ff7812 */ /* 0x000fda000780c0ff */
[----:B------:R-:W-:Y:S05]  /*147b0*/  @!P0 BRA `(.L_x_1807) ;  /* 0x0000000000248947 */ /* 0x000fea0003800000 */
[----:B------:R-:W-:Y:S05]  /*147c0*/  WARPSYNC.ALL ;  /* 0x0000000000007948 */ /* 0x000fea0003800000 */
[----:B------:R-:W2:Y:S08]  /*147d0*/  S2UR UR5, SR_CgaCtaId ;  /* 0x00000000000579c3 */ /* 0x000eb00000008800 */
[----:B------:R-:W-:Y:S06]  /*147e0*/  BAR.SYNC.DEFER_BLOCKING 0x5, 0x180 ;  /* 0x0146000000007b1d */ /* 0x000fec0000010000 */
[----:B------:R-:W-:-:S02]  /*147f0*/  UMOV UR4, 0x400 ;  /* 0x0000040000047882 */ /* 0x000fc40000000000 */
[----:B--2---:R-:W-:-:S06]  /*14800*/  ULEA UR4, UR5, UR4, 0x18 ;  /* 0x0000000405047291 */ /* 0x004fcc000f8ec03f */
[----:B------:R-:W-:-:S05]  /*14810*/  IMAD.U32 R17, RZ, RZ, UR4 ;  /* 0x00000004ff117e24 */ /* 0x000fca000f8e00ff */
[----:B------:R2:W3:Y:S01]  /*14820*/  LDS R33, [R17+0x28cd0] ;  /* 0x028cd00011217984 */ /* 0x0004e20000000800 */
[----:B------:R-:W-:Y:S06]  /*14830*/  BAR.ARV 0x4, 0x180 ;  /* 0x0106000000007b1d */ /* 0x000fec0000002000 */
[----:B------:R-:W-:Y:S05]  /*14840*/  BRA `(.L_x_1808) ;  /* 0x00000000002c7947 */ /* 0x000fea0003800000 */
.L_x_1807:
[----:B------:R-:W-:-:S03]  /*14850*/  UMOV UR4, 0xffffffff ;  /* 0xffffffff00047882 */ /* 0x000fc60000000000 */
[----:B------:R-:W-:Y:S05]  /*14860*/  BRA.DIV UR4, `(.L_x_1809) ;  /* 0x0000002604cc7947 */ /* 0x000fea000b800000 */
[----:B------:R2:W3:Y:S02]  /*14870*/  SHFL.IDX PT, R14, R33, RZ, 0x1f ;  /* 0x00001fff210e7589 */ /* 0x0004e400000e0000 */
.L_x_1884:
[----:B------:R-:W4:Y:S01]  /*14880*/  @!P1 S2R R3, SR_CgaCtaId ;  /* 0x0000000000039919 */ /* 0x000f220000008800 */
[----:B------:R-:W-:Y:S05]  /*14890*/  WARPSYNC.ALL ;  /* 0x0000000000007948 */ /* 0x000fea0003800000 */
[----:B------:R-:W-:Y:S01]  /*148a0*/  BAR.SYNC.DEFER_BLOCKING 0x4, 0x180 ;  /* 0x0106000000007b1d */ /* 0x000fe20000010000 */
[----:B------:R-:W-:-:S04]  /*148b0*/  @!P1 MOV R0, 0x400 ;  /* 0x0000040000009802 */ /* 0x000fc80000000f00 */
[----:B----4-:R-:W-:-:S05]  /*148c0*/  @!P1 LEA R17, R3, R0, 0x18 ;  /* 0x0000000003119211 */ /* 0x010fca00078ec0ff */
[----:B------:R2:W-:Y:S02]  /*148d0*/  @!P1 STS [R17+0x28cd0], R33 ;  /* 0x028cd02111009388 */ /* 0x0005e40000000800 */
[----:B--23--:R-:W-:Y:S01]  /*148e0*/  IMAD.MOV.U32 R33, RZ, RZ, R14 ;  /* 0x000000ffff217224 */ /* 0x00cfe200078e000e */
[----:B------:R-:W-:Y:S06]  /*148f0*/  BAR.ARV 0x5, 0x180 ;  /* 0x0146000000007b1d */ /* 0x000fec0000002000 */
.L_x_1808:
[----:B------:R-:W-:Y:S02]  /*14900*/  ULDC UR4, c[0x0][0xc38] ;  /* 0x00030e0000047ab9 */ /* 0x000fe40000000800 */
[----:B---3--:R-:W-:-:S13]  /*14910*/  ISETP.GE.AND P0, PT, R33, UR4, PT ;  /* 0x0000000421007c0c */ /* 0x008fda000bf06270 */
[----:B------:R-:W-:Y:S05]  /*14920*/  @!P0 BRA `(.L_x_1810) ;  /* 0xffffffc400cc8947 */ /* 0x000fea000383ffff */
.L_x_1755:
[----:B------:R-:W3:Y:S01]  /*14930*/  LDL.LU R0, [R1+0x4] ;  /* 0x0000040001007983 */ /* 0x000ee20000300800 */
[----:B------:R-:W-:Y:S01]  /*14940*/  BSSY B0, `(.L_x_1811) ;  /* 0x000000b000007945 */ /* 0x000fe20003800000 */
[----:B------:R-:W4:Y:S01]  /*14950*/  S2R R5, SR_CgaCtaId ;  /* 0x0000000000057919 */ /* 0x000f220000008800 */
[----:B---3--:R-:W-:-:S05]  /*14960*/  VIADD R0, R0, 0x1 ;  /* 0x0000000100007836 */ /* 0x008fca0000000000 */
[----:B------:R-:W-:-:S04]  /*14970*/  LEA.HI R2, R0, R0, RZ, 0x1 ;  /* 0x0000000000027211 */ /* 0x000fc800078f08ff */
[----:B------:R-:W-:Y:S02]  /*14980*/  LOP3.LUT R3, R2, 0xfffffffe, RZ, 0xc0, !PT ;  /* 0xfffffffe02037812 */ /* 0x000fe400078ec0ff */
[----:B------:R-:W-:-:S03]  /*14990*/  MOV R2, 0x400 ;  /* 0x0000040000027802 */ /* 0x000fc60000000f00 */
[----:B------:R-:W-:Y:S01]  /*149a0*/  IMAD.IADD R0, R0, 0x1, -R3 ;  /* 0x0000000100007824 */ /* 0x000fe200078e0a03 */
[----:B----4-:R-:W-:-:S04]  /*149b0*/  LEA R7, R5, R2, 0x18 ;  /* 0x0000000205077211 */ /* 0x010fc800078ec0ff */
[----:B------:R-:W-:-:S04]  /*149c0*/  SHF.L.U32 R0, R0, 0x1f, RZ ;  /* 0x0000001f00007819 */ /* 0x000fc800000006ff */
[----:B------:R-:W3:Y:S02]  /*149d0*/  SYNCS.PHASECHK.TRANS64.TRYWAIT P0, [R7+URZ+0x28c20], R0 ;  /* 0x028c2000070075a7 */ /* 0x000ee4000800017f */
[----:B---3--:R-:W-:Y:S05]  /*149e0*/  @!P0 BRA `(.L_x_1812) ;  /* 0x0000002400948947 */ /* 0x008fea0003800000 */
.L_x_1885:
[----:B------:R-:W-:Y:S05]  /*149f0*/  BSYNC B0 ;  /* 0x0000000000007941 */ /* 0x000fea0003800000 */
.L_x_1811:
[----:B------:R-:W-:-:S03]  /*14a00*/  UMOV UR4, 0xffffffff ;  /* 0xffffffff00047882 */ /* 0x000fc60000000000 */
[----:B------:R-:W-:Y:S05]  /*14a10*/  BRA.DIV UR4, `(.L_x_1813) ;  /* 0x00000026049c7947 */ /* 0x000fea000b800000 */
[----:B---3--:R-:W3:Y:S02]  /*14a20*/  S2R R0, SR_TID.X ;  /* 0x0000000000007919 */ /* 0x008ee40000002100 */
[----:B---3--:R-:W-:-:S04]  /*14a30*/  SHF.R.U32.HI R0, RZ, 0x5, R0 ;  /* 0x00000005ff007819 */ /* 0x008fc80000011600 */
[----:B------:R-:W-:-:S05]  /*14a40*/  LOP3.LUT R0, R0, 0x3, RZ, 0xc0, !PT ;  /* 0x0000000300007812 */ /* 0x000fca00078ec0ff */
[----:B------:R3:W4:Y:S02]  /*14a50*/  SHFL.IDX PT, R14, R0, RZ, 0x1f ;  /* 0x00001fff000e7589 */ /* 0x00072400000e0000 */
.L_x_1888:
[----:B----4-:R-:W-:Y:S01]  /*14a60*/  ISETP.NE.AND P0, PT, R14, RZ, PT ;  /* 0x000000ff0e00720c */ /* 0x010fe20003f05270 */
[----:B------:R-:W-:-:S12]  /*14a70*/  BSSY B0, `(.L_x_1814) ;  /* 0x0000024000007945 */ /* 0x000fd80003800000 */
[----:B------:R-:W-:Y:S05]  /*14a80*/  @P0 BRA `(.L_x_1815) ;  /* 0x0000000000880947 */ /* 0x000fea0003800000 */
[----:B------:R-:W-:-:S03]  /*14a90*/  UMOV UR4, 0xffffffff ;  /* 0xffffffff00047882 */ /* 0x000fc60000000000 */
[----:B------:R-:W-:Y:S05]  /*14aa0*/  BRA.DIV UR4, `(.L_x_1816) ;  /* 0x0000002604ac7947 */ /* 0x000fea000b800000 */
[----:B------:R-:W-:-:S13]  /*14ab0*/  ELECT P6, URZ, PT ;  /* 0x00000000003f782f */ /* 0x000fda00038c0000 */
.L_x_1891:
[----:B------:R-:W-:Y:S05]  /*14ac0*/  @!P6 BRA `(.L_x_1815) ;  /* 0x000000000078e947 */ /* 0x000fea0003800000 */
[----:B------:R-:W-:-:S06]  /*14ad0*/  ULOP3.LUT UR4, UR39, 0x2, URZ, 0xfc, !UPT ;  /* 0x0000000227047892 */ /* 0x000fcc000f8efc3f */
[----:B---3--:R-:W-:-:S04]  /*14ae0*/  MOV R0, UR4 ;  /* 0x0000000400007c02 */ /* 0x008fc80008000f00 */
[----:B------:R-:W-:-:S13]  /*14af0*/  ISETP.NE.AND P0, PT, R0, 0x3, PT ;  /* 0x000000030000780c */ /* 0x000fda0003f05270 */
[----:B------:R-:W-:Y:S05]  /*14b00*/  @!P0 BRA `(.L_x_1817) ;  /* 0x0000000000048947 */ /* 0x000fea0003800000 */
[----:B------:R-:W-:Y:S01]  /*14b10*/  BPT.TRAP 0x1 ;  /* 0x000000040000795c */ /* 0x000fe20000300000 */
.L_x_1817:
[----:B------:R-:W-:Y:S01]  /*14b20*/  IMAD R5, R18, 0x8, R7 ;  /* 0x0000000812057824 */ /* 0x000fe200078e0207 */
[----:B------:R-:W-:Y:S01]  /*14b30*/  SHF.L.U32 R0, R22, 0x1f, RZ ;  /* 0x0000001f16007819 */ /* 0x000fe200000006ff */
[----:B------:R-:W-:-:S03]  /*14b40*/  VIADD R18, R18, 0x1 ;  /* 0x0000000112127836 */ /* 0x000fc60000000000 */
[----:B------:R-:W3:Y:S02]  /*14b50*/  SYNCS.PHASECHK.TRANS64.TRYWAIT P1, [R5+URZ+0x28c40], R0 ;  /* 0x028c4000050075a7 */ /* 0x000ee4000802017f */
[----:B------:R-:W-:-:S04]  /*14b60*/  ISETP.NE.AND P2, PT, R18, 0x2, PT ;  /* 0x000000021200780c */ /* 0x000fc80003f45270 */
[----:B------:R-:W-:Y:S01]  /*14b70*/  SEL R3, RZ, 0x1, P2 ;  /* 0x00000001ff037807 */ /* 0x000fe20001000000 */
[----:B---3--:R-:W-:Y:S08]  /*14b80*/  @!P1 BRA `(.L_x_1818) ;  /* 0x0000002400949947 */ /* 0x008ff00003800000 */
.L_x_1892:
[----:B------:R-:W-:Y:S02]  /*14b90*/  SEL R18, R18, RZ, P2 ;  /* 0x000000ff12127207 */ /* 0x000fe40001000000 */
[----:B------:R-:W-:Y:S01]  /*14ba0*/  LOP3.LUT R2, R22, R3, RZ, 0x3c, !PT ;  /* 0x0000000316027212 */ /* 0x000fe200078e3cff */
[----:B------:R-:W-:Y:S06]  /*14bb0*/  @!P0 BRA `(.L_x_1819) ;  /* 0x0000000000048947 */ /* 0x000fec0003800000 */
[----:B------:R-:W-:Y:S01]  /*14bc0*/  BPT.TRAP 0x1 ;  /* 0x000000040000795c */ /* 0x000fe20000300000 */
.L_x_1819:
[----:B------:R-:W-:Y:S01]  /*14bd0*/  IMAD R3, R18, 0x8, R7 ;  /* 0x0000000812037824 */ /* 0x000fe200078e0207 */
[----:B------:R-:W-:-:S04]  /*14be0*/  SHF.L.U32 R2, R2, 0x1f, RZ ;  /* 0x0000001f02027819 */ /* 0x000fc800000006ff */
[----:B------:R-:W4:Y:S02]  /*14bf0*/  SYNCS.PHASECHK.TRANS64.TRYWAIT P1, [R3+URZ+0x28c40], R2 ;  /* 0x028c4002030075a7 */ /* 0x000f24000802017f */
[----:B----4-:R-:W-:Y:S05]  /*14c00*/  @!P1 BRA `(.L_x_1820) ;  /* 0x0000002400889947 */ /* 0x010fea0003800000 */
.L_x_1893:
[----:B------:R-:W-:Y:S05]  /*14c10*/  @!P0 BRA `(.L_x_1821) ;  /* 0x0000000000048947 */ /* 0x000fea0003800000 */
[----:B------:R-:W-:Y:S01]  /*14c20*/  BPT.TRAP 0x1 ;  /* 0x000000040000795c */ /* 0x000fe20000300000 */
.L_x_1821:
[----:B------:R-:W0:Y:S02]  /*14c30*/  SYNCS.PHASECHK.TRANS64.TRYWAIT P1, [R5+URZ+0x28c60], R0 ;  /* 0x028c6000050075a7 */ /* 0x000e24000802017f */
[----:B0-----:R-:W-:Y:S05]  /*14c40*/  @!P1 BRA `(.L_x_1822) ;  /* 0x00000024008c9947 */ /* 0x001fea0003800000 */
.L_x_1894:
[----:B------:R-:W-:Y:S05]  /*14c50*/  @!P0 BRA `(.L_x_1823) ;  /* 0x0000000000048947 */ /* 0x000fea0003800000 */
[----:B------:R-:W-:Y:S01]  /*14c60*/  BPT.TRAP 0x1 ;  /* 0x000000040000795c */ /* 0x000fe20000300000 */
.L_x_1823:
[----:B------:R0:W0:Y:S02]  /*14c70*/  SYNCS.PHASECHK.TRANS64.TRYWAIT P0, [R3+URZ+0x28c60], R2 ;  /* 0x028c6002030075a7 */ /* 0x000024000800017f */
[----:B0-----:R-:W-:Y:S05]  /*14c80*/  @!P0 NANOSLEEP.SYNCS 0x989680 ;  /* 0x009896800000895d */ /* 0x001fea0003900000 */
[----:B------:R-:W0:Y:S02]  /*14c90*/  @!P0 SYNCS.PHASECHK.TRANS64 P0, [R3+URZ+0x28c60], R2 ;  /* 0x028c6002030085a7 */ /* 0x000e24000800007f */
[----:B0-----:R-:W-:Y:S05]  /*14ca0*/  @!P0 BRA `(.L_x_1823) ;  /* 0xfffffffc00f08947 */ /* 0x001fea000383ffff */
.L_x_1815:
[----:B------:R-:W-:Y:S05]  /*14cb0*/  BSYNC B0 ;  /* 0x0000000000007941 */ /* 0x000fea0003800000 */
.L_x_1814:
[----:B------:R-:W-:Y:S05]  /*14cc0*/  EXIT ;  /* 0x000000000000794d */ /* 0x000fea0003800000 */
.L_x_1651:
[----:B0-----:R-:W-:-:S04]  /*14cd0*/  IMAD.U32 R3, RZ, RZ, UR21 ;  /* 0x00000015ff037e24 */ /* 0x001fc8000f8e00ff */
[----:B------:R0:W1:Y:S03]  /*14ce0*/  SYNCS.PHASECHK.TRANS64.TRYWAIT P1, [R3+URZ+0x28c50], R0 ;  /* 0x028c5000030075a7 */ /* 0x000066000802017f */
[----:B-1----:R-:W-:Y:S05]  /*14cf0*/  @!P1 NANOSLEEP.SYNCS 0x989680 ;  /* 0x009896800000995d */ /* 0x002fea0003900000 */
[----:B------:R-:W1:Y:S02]  /*14d00*/  @!P1 SYNCS.PHASECHK.TRANS64 P1, [R3+URZ+0x28c50], R0 ;  /* 0x028c5000030095a7 */ /* 0x000e64000802007f */
[----:B-1----:R-:W-:Y:S05]  /*14d10*/  @!P1 BRA `(.L_x_1651) ;  /* 0xfffffffc00ec9947 */ /* 0x002fea000383ffff */
[----:B------:R-:W-:Y:S05]  /*14d20*/  BRA `(.L_x_1824) ;  /* 0xfffffecc00d47947 */ /* 0x000fea000383ffff */
.L_x_1657:
[----:B-1----:R-:W-:-:S04]  /*14d30*/  IMAD.U32 R3, RZ, RZ, UR21 ;  /* 0x00000015ff037e24 */ /* 0x002fc8000f8e00ff */
[----:B------:R1:W2:Y:S03]  /*14d40*/  SYNCS.PHASECHK.TRANS64.TRYWAIT P1, [R3+URZ+0x28c50], R0 ;  /* 0x028c5000030075a7 */ /* 0x0002a6000802017f */
[----:B--2---:R-:W-:Y:S05]  /*14d50*/  @!P1 NANOSLEEP.SYNCS 0x989680 ;  /* 0x009896800000995d */ /* 0x004fea0003900000 */
[----:B------:R-:W2:Y:S02]  /*14d60*/  @!P1 SYNCS.PHASECHK.TRANS64 P1, [R3+URZ+0x28c50], R0 ;  /* 0x028c5000030095a7 */ /* 0x000ea4000802007f */
[----:B--2---:R-:W-:Y:S05]  /*14d70*/  @!P1 BRA `(.L_x_1657) ;  /* 0xfffffffc00ec9947 */ /* 0x004fea000383ffff */
[----:B------:R-:W-:Y:S05]  /*14d80*/  BRA `(.L_x_1656) ;  /* 0xfffffed800cc7947 */ /* 0x000fea000383ffff */
.L_x_1667:
[----:B0-----:R-:W-:-:S04]  /*14d90*/  MOV R3, UR42 ;  /* 0x0000002a00037c02 */ /* 0x001fc80008000f00 */
[----:B------:R0:W1:Y:S03]  /*14da0*/  SYNCS.PHASECHK.TRANS64.TRYWAIT P1, [R3+URZ+0x28c00], R0 ;  /* 0x028c0000030075a7 */ /* 0x000066000802017f */
[----:B-1----:R-:W-:Y:S05]  /*14db0*/  @!P1 NANOSLEEP.SYNCS 0x989680 ;  /* 0x009896800000995d */ /* 0x002fea0003900000 */
[----:B------:R-:W1:Y:S02]  /*14dc0*/  @!P1 SYNCS.PHASECHK.TRANS64 P1, [R3+URZ+0x28c00], R0 ;  /* 0x028c0000030095a7 */ /* 0x000e64000802007f */
[----:B-1----:R-:W-:Y:S05]  /*14dd0*/  @!P1 BRA `(.L_x_1667) ;  /* 0xfffffffc00ec9947 */ /* 0x002fea000383ffff */
[----:B------:R-:W-:Y:S05]  /*14de0*/  BRA `(.L_x_1825) ;  /* 0xfffffef000507947 */ /* 0x000fea000383ffff */
.L_x_1671:
[----:B--2---:R2:W3:Y:S02]  /*14df0*/  SYNCS.PHASECHK.TRANS64.TRYWAIT P1, [R7+URZ+0x28c30], R8 ;  /* 0x028c3008070075a7 */ /* 0x0044e4000802017f */
[----:B---3--:R-:W-:Y:S05]  /*14e00*/  @!P1 NANOSLEEP.SYNCS 0x989680 ;  /* 0x009896800000995d */ /* 0x008fea0003900000 */
[----:B------:R-:W3:Y:S02]  /*14e10*/  @!P1 SYNCS.PHASECHK.TRANS64 P1, [R7+URZ+0x28c30], R8 ;  /* 0x028c3008070095a7 */ /* 0x000ee4000802007f */
[----:B---3--:R-:W-:Y:S05]  /*14e20*/  @!P1 BRA `(.L_x_1671) ;  /* 0xfffffffc00f09947 */ /* 0x008fea000383ffff */
[----:B------:R-:W-:Y:S05]  /*14e30*/  BRA `(.L_x_1670) ;  /* 0xfffffef0006c7947 */ /* 0x000fea000383ffff */
.L_x_1684:
[----:B--2---:R2:W3:Y:S02]  /*14e40*/  SYNCS.PHASECHK.TRANS64.TRYWAIT P1, [R7+URZ+0x28c50], R8 ;  /* 0x028c5008070075a7 */ /* 0x0044e4000802017f */
[----:B---3--:R-:W-:Y:S05]  /*14e50*/  @!P1 NANOSLEEP.SYNCS 0x989680 ;  /* 0x009896800000995d */ /* 0x008fea0003900000 */
[----:B------:R-:W3:Y:S02]  /*14e60*/  @!P1 SYNCS.PHASECHK.TRANS64 P1, [R7+URZ+0x28c50], R8 ;  /* 0x028c5008070095a7 */ /* 0x000ee4000802007f */
[----:B---3--:R-:W-:Y:S05]  /*14e70*/  @!P1 BRA `(.L_x_1684) ;  /* 0xfffffffc00f09947 */ /* 0x008fea000383ffff */
[----:B------:R-:W-:Y:S05]  /*14e80*/  BRA `(.L_x_1683) ;  /* 0xffffff10001c7947 */ /* 0x000fea000383ffff */
.L_x_1693:
[----:B--2---:R-:W-:-:S04]  /*14e90*/  IMAD.U32 R6, RZ, RZ, UR21 ;  /* 0x00000015ff067e24 */ /* 0x004fc8000f8e00ff */
[----:B------:R2:W3:Y:S03]  /*14ea0*/  SYNCS.PHASECHK.TRANS64.TRYWAIT P1, [R6+URZ+0x28c30], R7 ;  /* 0x028c3007060075a7 */ /* 0x0004e6000802017f */
[----:B---3--:R-:W-:Y:S05]  /*14eb0*/  @!P1 NANOSLEEP.SYNCS 0x989680 ;  /* 0x009896800000995d */ /* 0x008fea0003900000 */
[----:B------:R-:W3:Y:S02]  /*14ec0*/  @!P1 SYNCS.PHASECHK.TRANS64 P1, [R6+URZ+0x28c30], R7 ;  /* 0x028c3007060095a7 */ /* 0x000ee4000802007f */
[----:B---3--:R-:W-:Y:S05]  /*14ed0*/  @!P1 BRA `(.L_x_1693) ;  /* 0xfffffffc00ec9947 */ /* 0x008fea000383ffff */
[----:B------:R-:W-:Y:S05]  /*14ee0*/  BRA `(.L_x_1692) ;  /* 0xffffff1400a47947 */ /* 0x000fea000383ffff */
.L_x_1706:
[----:B--2---:R-:W-:-:S04]  /*14ef0*/  IMAD.U32 R10, RZ, RZ, UR21 ;  /* 0x00000015ff0a7e24 */ /* 0x004fc8000f8e00ff */
[----:B------:R2:W3:Y:S03]  /*14f00*/  SYNCS.PHASECHK.TRANS64.TRYWAIT P1, [R10+URZ+0x28c50], R7 ;  /* 0x028c50070a0075a7 */ /* 0x0004e6000802017f */
[----:B---3--:R-:W-:Y:S05]  /*14f10*/  @!P1 NANOSLEEP.SYNCS 0x989680 ;  /* 0x009896800000995d */ /* 0x008fea0003900000 */
[----:B------:R-:W3:Y:S02]  /*14f20*/  @!P1 SYNCS.PHASECHK.TRANS64 P1, [R10+URZ+0x28c50], R7 ;  /* 0x028c50070a0095a7 */ /* 0x000ee4000802007f */
[----:B---3--:R-:W-:Y:S05]  /*14f30*/  @!P1 BRA `(.L_x_1706) ;  /* 0xfffffffc00ec9947 */ /* 0x008fea000383ffff */
[----:B------:R-:W-:Y:S05]  /*14f40*/  BRA `(.L_x_1705) ;  /* 0xffffff3800907947 */ /* 0x000fea000383ffff */
.L_x_1716:
[----:B--2---:R-:W-:-:S04]  /*14f50*/  IMAD.U32 R5, RZ, RZ, UR21 ;  /* 0x00000015ff057e24 */ /* 0x004fc8000f8e00ff */
[----:B------:R2:W3:Y:S03]  /*14f60*/  SYNCS.PHASECHK.TRANS64.TRYWAIT P2, [R5+URZ+0x28c30], R8 ;  /* 0x028c3008050075a7 */ /* 0x0004e6000804017f */
[----:B---3--:R-:W-:Y:S05]  /*14f70*/  @!P2 NANOSLEEP.SYNCS 0x989680 ;  /* 0x009896800000a95d */ /* 0x008fea0003900000 */
[----:B------:R-:W3:Y:S02]  /*14f80*/  @!P2 SYNCS.PHASECHK.TRANS64 P2, [R5+URZ+0x28c30], R8 ;  /* 0x028c30080500a5a7 */ /* 0x000ee4000804007f */
[----:B---3--:R-:W-:Y:S05]  /*14f90*/  @!P2 BRA `(.L_x_1716) ;  /* 0xfffffffc00eca947 */ /* 0x008fea000383ffff */
[----:B------:R-:W-:Y:S05]  /*14fa0*/  BRA `(.L_x_1715) ;  /* 0xffffff4000187947 */ /* 0x000fea000383ffff */
.L_x_1721:
[----:B---3--:R-:W-:-:S04]  /*14fb0*/  IMAD.U32 R11, RZ, RZ, UR21 ;  /* 0x00000015ff0b7e24 */ /* 0x008fc8000f8e00ff */
[----:B------:R3:W4:Y:S03]  /*14fc0*/  SYNCS.PHASECHK.TRANS64.TRYWAIT P2, [R11+URZ+0x28c50], R8 ;  /* 0x028c50080b0075a7 */ /* 0x000726000804017f */
[----:B----4-:R-:W-:Y:S05]  /*14fd0*/  @!P2 NANOSLEEP.SYNCS 0x989680 ;  /* 0x009896800000a95d */ /* 0x010fea0003900000 */
[----:B------:R-:W4:Y:S02]  /*14fe0*/  @!P2 SYNCS.PHASECHK.TRANS64 P2, [R11+URZ+0x28c50], R8 ;  /* 0x028c50080b00a5a7 */ /* 0x000f24000804007f */
[----:B----4-:R-:W-:Y:S05]  /*14ff0*/  @!P2 BRA `(.L_x_1721) ;  /* 0xfffffffc00eca947 */ /* 0x010fea000383ffff */
[----:B------:R-:W-:Y:S05]  /*15000*/  BRA `(.L_x_1720) ;  /* 0xffffff58003c7947 */ /* 0x000fea000383ffff */
.L_x_1728:
[----:B---3--:R-:W-:-:S04]  /*15010*/  IMAD.U32 R6, RZ, RZ, UR20 ;  /* 0x00000014ff067e24 */ /* 0x008fc8000f8e00ff */
[----:B------:R3:W4:Y:S03]  /*15020*/  SYNCS.PHASECHK.TRANS64.TRYWAIT P1, [R6+URZ+0x28c30], R7 ;  /* 0x028c3007060075a7 */ /* 0x000726000802017f */
[----:B----4-:R-:W-:Y:S05]  /*15030*/  @!P1 NANOSLEEP.SYNCS 0x989680 ;  /* 0x009896800000995d */ /* 0x010fea0003900000 */
[----:B------:R-:W4:Y:S02]  /*15040*/  @!P1 SYNCS.PHASECHK.TRANS64 P1, [R6+URZ+0x28c30], R7 ;  /* 0x028c3007060095a7 */ /* 0x000f24000802007f */
[----:B----4-:R-:W-:Y:S05]  /*15050*/  @!P1 BRA `(.L_x_1728) ;  /* 0xfffffffc00ec9947 */ /* 0x010fea000383ffff */
[----:B------:R-:W-:Y:S05]  /*15060*/  BRA `(.L_x_1727) ;  /* 0xffffff5c00387947 */ /* 0x000fea000383ffff */
.L_x_1741:
[----:B--2---:R-:W-:-:S04]  /*15070*/  MOV R10, UR20 ;  /* 0x00000014000a7c02 */ /* 0x004fc80008000f00 */
[----:B------:R2:W3:Y:S03]  /*15080*/  SYNCS.PHASECHK.TRANS64.TRYWAIT P1, [R10+URZ+0x28c50], R7 ;  /* 0x028c50070a0075a7 */ /* 0x0004e6000802017f */
[----:B---3--:R-:W-:Y:S05]  /*15090*/  @!P1 NANOSLEEP.SYNCS 0x989680 ;  /* 0x009896800000995d */ /* 0x008fea0003900000 */
[----:B------:R-:W3:Y:S02]  /*150a0*/  @!P1 SYNCS.PHASECHK.TRANS64 P1, [R10+URZ+0x28c50], R7 ;  /* 0x028c50070a0095a7 */ /* 0x000ee4000802007f */
[----:B---3--:R-:W-:Y:S05]  /*150b0*/  @!P1 BRA `(.L_x_1741) ;  /* 0xfffffffc00ec9947 */ /* 0x008fea000383ffff */
[----:B------:R-:W-:Y:S05]  /*150c0*/  BRA `(.L_x_1740) ;  /* 0xffffff8000207947 */ /* 0x000fea000383ffff */
.L_x_1772:
[----:B------:R-:W2:Y:S01]  /*150d0*/  S2R R20, SR_TID.X ;  /* 0x0000000000147919 */ /* 0x000ea20000002100 */
[----:B------:R-:W-:Y:S02]  /*150e0*/  IMAD.MOV.U32 R12, RZ, RZ, RZ ;  /* 0x000000ffff0c7224 */ /* 0x000fe400078e00ff */
[----:B------:R-:W-:Y:S02]  /*150f0*/  IMAD.MOV.U32 R11, RZ, RZ, 0x1f ;  /* 0x0000001fff0b7424 */ /* 0x000fe400078e00ff */
[----:B------:R-:W-:Y:S01]  /*15100*/  IMAD.MOV.U32 R15, RZ, RZ, -0x1 ;  /* 0xffffffffff0f7424 */ /* 0x000fe200078e00ff */
[----:B--2---:R-:W-:-:S04]  /*15110*/  SHF.R.U32.HI R20, RZ, 0x5, R20 ;  /* 0x00000005ff147819 */ /* 0x004fc80000011614 */
[----:B------:R-:W-:-:S05]  /*15120*/  LOP3.LUT R20, R20, 0x3, RZ, 0xc0, !PT ;  /* 0x0000000314147812 */ /* 0x000fca00078ec0ff */
[----:B------:R-:W-:-:S07]  /*15130*/  IMAD.MOV.U32 R13, RZ, RZ, R20 ;  /* 0x000000ffff0d7224 */ /* 0x000fce00078e0014 */
[----:B01---5:R-:W-:Y:S05]  /*15140*/  WARPSYNC.COLLECTIVE R15, `(.L_x_1826) ;  /* 0x000000000f087348 */ /* 0x023fea0003c00000 */
[----:B------:R2:W3:Y:S02]  /*15150*/  SHFL.IDX P6, R14, R13, R12, R11 ;  /* 0x0000000c0d0e7389 */ /* 0x0004e400000c000b */
[----:B0123-5:R-:W-:Y:S01]  /*15160*/  ENDCOLLECTIVE ;  /* 0x000000000000791b */ /* 0x02ffe20003800000 */
.L_x_1826:
[----:B------:R-:W-:Y:S05]  /*15170*/  BRA `(.L_x_1827) ;  /* 0xffffffcc00207947 */ /* 0x000fea000383ffff */
.L_x_1775:
[----:B0-----:R0:W1:Y:S02]  /*15180*/  SYNCS.PHASECHK.TRANS64.TRYWAIT P0, [R25+URZ+0x28c40], R0 ;  /* 0x028c4000190075a7 */ /* 0x001064000800017f */
[----:B-1----:R-:W-:Y:S05]  /*15190*/  @!P0 NANOSLEEP.SYNCS 0x989680 ;  /* 0x009896800000895d */ /* 0x002fea0003900000 */
[----:B------:R-:W1:Y:S02]  /*151a0*/  @!P0 SYNCS.PHASECHK.TRANS64 P0, [R25+URZ+0x28c40], R0 ;  /* 0x028c4000190085a7 */ /* 0x000e64000800007f */
[----:B-1----:R-:W-:Y:S05]  /*151b0*/  @!P0 BRA `(.L_x_1775) ;  /* 0xfffffffc00f08947 */ /* 0x002fea000383ffff */
[----:B------:R-:W-:Y:S05]  /*151c0*/  BRA `(.L_x_1828) ;  /* 0xffffffcc00c87947 */ /* 0x000fea000383ffff */
.L_x_1776:
        /* <DEDUP_REMOVED lines=8> */
.L_x_1830:
[----:B------:R-:W-:Y:S05]  /*15250*/  BSYNC B0 ;  /* 0x0000000000007941 */ /* 0x000fea0003800000 */
.L_x_1829:
[----:B------:R-:W-:Y:S01]  /*15260*/  MOV R13, R0 ;  /* 0x00000000000d7202 */ /* 0x000fe20000000f00 */
[----:B------:R-:W-:Y:S01]  /*15270*/  IMAD.MOV.U32 R12, RZ, RZ, RZ ;  /* 0x000000ffff0c7224 */ /* 0x000fe200078e00ff */
[----:B------:R-:W-:Y:S01]  /*15280*/  @P0 LEA R7, R4, R17, 0x1 ;  /* 0x0000001104070211 */ /* 0x000fe200078e08ff */
[----:B------:R-:W-:Y:S02]  /*15290*/  IMAD.MOV.U32 R11, RZ, RZ, 0x181f ;  /* 0x0000181fff0b7424 */ /* 0x000fe400078e00ff */
[----:B------:R-:W-:Y:S02]  /*152a0*/  IMAD.MOV.U32 R15, RZ, RZ, -0x1 ;  /* 0xffffffffff0f7424 */ /* 0x000fe400078e00ff */
[----:B------:R-:W-:-:S07]  /*152b0*/  IMAD.MOV.U32 R2, RZ, RZ, R14 ;  /* 0x000000ffff027224 */ /* 0x000fce00078e000e */
[----:B------:R-:W-:Y:S05]  /*152c0*/  WARPSYNC.COLLECTIVE R15, `(.L_x_1831) ;  /* 0x000000000f087348 */ /* 0x000fea0003c00000 */
[----:B------:R0:W1:Y:S02]  /*152d0*/  SHFL.IDX P6, R14, R13, R12, R11 ;  /* 0x0000000c0d0e7389 */ /* 0x00006400000c000b */
[----:B01----:R-:W-:Y:S01]  /*152e0*/  ENDCOLLECTIVE ;  /* 0x000000000000791b */ /* 0x003fe20003800000 */
.L_x_1831:
[----:B------:R-:W-:Y:S02]  /*152f0*/  IMAD.MOV.U32 R13, RZ, RZ, R5 ;  /* 0x000000ffff0d7224 */ /* 0x000fe400078e0005 */
[----:B------:R-:W-:Y:S01]  /*15300*/  IMAD.MOV.U32 R12, RZ, RZ, 0x1 ;  /* 0x00000001ff0c7424 */ /* 0x000fe200078e00ff */
[----:B------:R-:W-:-:S05]  /*15310*/  @P0 LEA R14, P1, R6, R14, 0x1 ;  /* 0x0000000e060e0211 */ /* 0x000fca00078208ff */
[----:B------:R-:W-:Y:S02]  /*15320*/  @P0 IMAD.X R3, RZ, RZ, R2, P1 ;  /* 0x000000ffff030224 */ /* 0x000fe400008e0602 */
[----:B------:R-:W-:-:S07]  /*15330*/  @P0 IMAD.MOV.U32 R2, RZ, RZ, R14 ;  /* 0x000000ffff020224 */ /* 0x000fce00078e000e */
[----:B------:R-:W-:Y:S05]  /*15340*/  WARPSYNC.COLLECTIVE R15, `(.L_x_1832) ;  /* 0x000000000f087348 */ /* 0x000fea0003c00000 */
[----:B------:R0:W1:Y:S02]  /*15350*/  SHFL.IDX P6, R14, R13, R12, R11 ;  /* 0x0000000c0d0e7389 */ /* 0x00006400000c000b */
[----:B01----:R-:W-:Y:S01]  /*15360*/  ENDCOLLECTIVE ;  /* 0x000000000000791b */ /* 0x003fe20003800000 */
.L_x_1832:
[----:B------:R-:W-:Y:S01]  /*15370*/  @!PT LDS RZ, [RZ] ;  /* 0x00000000fffff984 */ /* 0x000fe20000000800 */
[----:B------:R-:W-:Y:S01]  /*15380*/  @!PT LDS RZ, [RZ] ;  /* 0x00000000fffff984 */ /* 0x000fe20000000800 */
[----:B------:R-:W-:Y:S01]  /*15390*/  @!PT LDS RZ, [RZ] ;  /* 0x00000000fffff984 */ /* 0x000fe20000000800 */
[----:B------:R0:W-:Y:S01]  /*153a0*/  @P0 LDGSTS.E.BYPASS.LTC128B.128 [R7+0x22400], desc[UR52][R2.64], !P2 ;  /* 0x2240000002070fae */ /* 0x0001e2000d101d74 */
[----:B------:R-:W-:Y:S02]  /*153b0*/  ISETP.GE.AND P0, PT, R27, 0x11, PT ;  /* 0x000000111b00780c */ /* 0x000fe40003f06270 */
[----:B------:R-:W-:-:S11]  /*153c0*/  MOV R13, R0 ;  /* 0x00000000000d7202 */ /* 0x000fd60000000f00 */
[----:B------:R-:W-:Y:S02]  /*153d0*/  @P0 IMAD R9, R4, 0x2, R17 ;  /* 0x0000000204090824 */ /* 0x000fe400078e0211 */
[----:B0-----:R-:W-:-:S07]  /*153e0*/  IMAD.MOV.U32 R2, RZ, RZ, R14 ;  /* 0x000000ffff027224 */ /* 0x001fce00078e000e */
[----:B------:R-:W-:Y:S05]  /*153f0*/  WARPSYNC.COLLECTIVE R15, `(.L_x_1833) ;  /* 0x000000000f087348 */ /* 0x000fea0003c00000 */
[----:B------:R0:W1:Y:S02]  /*15400*/  SHFL.IDX P6, R14, R13, R12, R11 ;  /* 0x0000000c0d0e7389 */ /* 0x00006400000c000b */
[----:B01----:R-:W-:Y:S01]  /*15410*/  ENDCOLLECTIVE ;  /* 0x000000000000791b */ /* 0x003fe20003800000 */
.L_x_1833:
[----:B------:R-:W-:Y:S01]  /*15420*/  IMAD.MOV.U32 R13, RZ, RZ, R5 ;  /* 0x000000ffff0d7224 */ /* 0x000fe200078e0005 */
[----:B------:R-:W-:Y:S02]  /*15430*/  MOV R12, 0x2 ;  /* 0x00000002000c7802 */ /* 0x000fe40000000f00 */
[----:B------:R-:W-:-:S05]  /*15440*/  @P0 LEA R14, P1, R6, R14, 0x1 ;  /* 0x0000000e060e0211 */ /* 0x000fca00078208ff */
[----:B------:R-:W-:Y:S02]  /*15450*/  @P0 IMAD.X R3, RZ, RZ, R2, P1 ;  /* 0x000000ffff030224 */ /* 0x000fe400008e0602 */
[----:B------:R-:W-:-:S07]  /*15460*/  @P0 IMAD.MOV.U32 R2, RZ, RZ, R14 ;  /* 0x000000ffff020224 */ /* 0x000fce00078e000e */
[----:B------:R-:W-:Y:S05]  /*15470*/  WARPSYNC.COLLECTIVE R15, `(.L_x_1834) ;  /* 0x000000000f087348 */ /* 0x000fea0003c00000 */
[----:B------:R0:W1:Y:S02]  /*15480*/  SHFL.IDX P6, R14, R13, R12, R11 ;  /* 0x0000000c0d0e7389 */ /* 0x00006400000c000b */
[----:B01----:R-:W-:Y:S01]  /*15490*/  ENDCOLLECTIVE ;  /* 0x000000000000791b */ /* 0x003fe20003800000 */
.L_x_1834:
[----:B------:R-:W-:Y:S01]  /*154a0*/  @!PT LDS RZ, [RZ] ;  /* 0x00000000fffff984 */ /* 0x000fe20000000800 */
[----:B------:R-:W-:Y:S01]  /*154b0*/  @!PT LDS RZ, [RZ] ;  /* 0x00000000fffff984 */ /* 0x000fe20000000800 */
[----:B------:R-:W-:Y:S01]  /*154c0*/  @!PT LDS RZ, [RZ] ;  /* 0x00000000fffff984 */ /* 0x000fe20000000800 */
[----:B------:R0:W-:Y:S01]  /*154d0*/  @P0 LDGSTS.E.BYPASS.LTC128B.128 [R9+0x22c00], desc[UR52][R2.64], !P2 ;  /* 0x22c0000002090fae */ /* 0x0001e2000d101d74 */
[----:B------:R-:W-:Y:S01]  /*154e0*/  ISETP.GE.AND P0, PT, R27, 0x21, PT ;  /* 0x000000211b00780c */ /* 0x000fe20003f06270 */
[----:B------:R-:W-:-:S12]  /*154f0*/  IMAD.MOV.U32 R13, RZ, RZ, R0 ;  /* 0x000000ffff0d7224 */ /* 0x000fd800078e0000 */
[----:B------:R-:W-:Y:S02]  /*15500*/  @P0 IMAD R7, R4, 0x2, R17 ;  /* 0x0000000204070824 */ /* 0x000fe400078e0211 */
[----:B0-----:R-:W-:-:S07]  /*15510*/  IMAD.MOV.U32 R2, RZ, RZ, R14 ;  /* 0x000000ffff027224 */ /* 0x001fce00078e000e */
[----:B------:R-:W-:Y:S05]  /*15520*/  WARPSYNC.COLLECTIVE R15, `(.L_x_1835) ;  /* 0x000000000f087348 */ /* 0x000fea0003c00000 */
[----:B------:R0:W1:Y:S02]  /*15530*/  SHFL.IDX P6, R14, R13, R12, R11 ;  /* 0x0000000c0d0e7389 */ /* 0x00006400000c000b */
[----:B01----:R-:W-:Y:S01]  /*15540*/  ENDCOLLECTIVE ;  /* 0x000000000000791b */ /* 0x003fe20003800000 */
.L_x_1835:
[----:B------:R-:W-:Y:S02]  /*15550*/  IMAD.MOV.U32 R13, RZ, RZ, R5 ;  /* 0x000000ffff0d7224 */ /* 0x000fe400078e0005 */
[----:B------:R-:W-:Y:S01]  /*15560*/  IMAD.MOV.U32 R12, RZ, RZ, 0x3 ;  /* 0x00000003ff0c7424 */ /* 0x000fe200078e00ff */
[----:B------:R-:W-:-:S05]  /*15570*/  @P0 LEA R14, P1, R6, R14, 0x1 ;  /* 0x0000000e060e0211 */ /* 0x000fca00078208ff */
[----:B------:R-:W-:Y:S01]  /*15580*/  @P0 IMAD.X R3, RZ, RZ, R2, P1 ;  /* 0x000000ffff030224 */ /* 0x000fe200008e0602 */
[----:B------:R-:W-:-:S07]  /*15590*/  @P0 MOV R2, R14 ;  /* 0x0000000e00020202 */ /* 0x000fce0000000f00 */
[----:B------:R-:W-:Y:S05]  /*155a0*/  WARPSYNC.COLLECTIVE R15, `(.L_x_1836) ;  /* 0x000000000f087348 */ /* 0x000fea0003c00000 */
[----:B------:R0:W1:Y:S02]  /*155b0*/  SHFL.IDX P6, R14, R13, R12, R11 ;  /* 0x0000000c0d0e7389 */ /* 0x00006400000c000b */
[----:B01----:R-:W-:Y:S01]  /*155c0*/  ENDCOLLECTIVE ;  /* 0x000000000000791b */ /* 0x003fe20003800000 */
.L_x_1836:
[----:B------:R-:W-:Y:S01]  /*155d0*/  @!PT LDS RZ, [RZ] ;  /* 0x00000000fffff984 */ /* 0x000fe20000000800 */
[----:B------:R-:W-:Y:S01]  /*155e0*/  @!PT LDS RZ, [RZ] ;  /* 0x00000000fffff984 */ /* 0x000fe20000000800 */
[----:B------:R-:W-:Y:S01]  /*155f0*/  @!PT LDS RZ, [RZ] ;  /* 0x00000000fffff984 */ /* 0x000fe20000000800 */
[----:B------:R0:W-:Y:S01]  /*15600*/  @P0 LDGSTS.E.BYPASS.LTC128B.128 [R7+0x23400], desc[UR52][R2.64], !P2 ;  /* 0x2340000002070fae */ /* 0x0001e2000d101d74 */
[----:B------:R-:W-:Y:S02]  /*15610*/  IMAD.MOV.U32 R13, RZ, RZ, R0 ;  /* 0x000000ffff0d7224 */ /* 0x000fe400078e0000 */
[----:B------:R-:W-:-:S07]  /*15620*/  IMAD.MOV.U32 R5, RZ, RZ, R14 ;  /* 0x000000ffff057224 */ /* 0x000fce00078e000e */
[----:B0-----:R-:W-:Y:S05]  /*15630*/  WARPSYNC.COLLECTIVE R15, `(.L_x_1837) ;  /* 0x000000000f087348 */ /* 0x001fea0003c00000 */
[----:B------:R1:W2:Y:S02]  /*15640*/  SHFL.IDX P6, R14, R13, R12, R11 ;  /* 0x0000000c0d0e7389 */ /* 0x0002a400000c000b */
[----:B012---:R-:W-:Y:S01]  /*15650*/  ENDCOLLECTIVE ;  /* 0x000000000000791b */ /* 0x007fe20003800000 */
.L_x_1837:
[----:B------:R-:W-:Y:S05]  /*15660*/  BRA `(.L_x_1838) ;  /* 0xffffffcc00807947 */ /* 0x000fea000383ffff */
.L_x_1781:
[----:B------:R-:W-:Y:S01]  /*15670*/  MOV R13, R5 ;  /* 0x00000005000d7202 */ /* 0x000fe20000000f00 */
[----:B------:R-:W-:Y:S02]  /*15680*/  IMAD.MOV.U32 R12, RZ, RZ, RZ ;  /* 0x000000ffff0c7224 */ /* 0x000fe400078e00ff */
[----:B------:R-:W-:Y:S02]  /*15690*/  IMAD.MOV.U32 R11, RZ, RZ, 0x181f ;  /* 0x0000181fff0b7424 */ /* 0x000fe400078e00ff */
[----:B------:R-:W-:Y:S02]  /*156a0*/  IMAD.MOV.U32 R15, RZ, RZ, -0x1 ;  /* 0xffffffffff0f7424 */ /* 0x000fe400078e00ff */
[----:B------:R-:W-:-:S07]  /*156b0*/  VIADD R4, R36, UR43 ;  /* 0x0000002b24047c36 */ /* 0x000fce0008000000 */
[----:B-1---5:R-:W-:Y:S05]  /*156c0*/  WARPSYNC.COLLECTIVE R15, `(.L_x_1839) ;  /* 0x000000000f087348 */ /* 0x022fea0003c00000 */
[----:B------:R0:W2:Y:S02]  /*156d0*/  SHFL.IDX P6, R14, R13, R12, R11 ;  /* 0x0000000c0d0e7389 */ /* 0x0000a400000c000b */
[----:B012--5:R-:W-:Y:S01]  /*156e0*/  ENDCOLLECTIVE ;  /* 0x000000000000791b */ /* 0x027fe20003800000 */
.L_x_1839:
[C---:B------:R-:W-:Y:S01]  /*156f0*/  VIADD R6, R4.reuse, 0x10 ;  /* 0x0000001004067836 */ /* 0x040fe20000000000 */
[----:B------:R-:W-:Y:S02]  /*15700*/  ISETP.GE.AND P0, PT, R4, UR36, PT ;  /* 0x0000002404007c0c */ /* 0x000fe4000bf06270 */
[----:B------:R-:W-:Y:S01]  /*15710*/  MOV R13, R0 ;  /* 0x00000000000d7202 */ /* 0x000fe20000000f00 */
[----:B------:R-:W-:-:S10]  /*15720*/  IMAD.MOV.U32 R2, RZ, RZ, R14 ;  /* 0x000000ffff027224 */ /* 0x000fd400078e000e */
[----:B------:R-:W-:Y:S05]  /*15730*/  WARPSYNC.COLLECTIVE R15, `(.L_x_1840) ;  /* 0x000000000f087348 */ /* 0x000fea0003c00000 */
[----:B------:R0:W1:Y:S02]  /*15740*/  SHFL.IDX P6, R14, R13, R12, R11 ;  /* 0x0000000c0d0e7389 */ /* 0x00006400000c000b */
[----:B01----:R-:W-:Y:S01]  /*15750*/  ENDCOLLECTIVE ;  /* 0x000000000000791b */ /* 0x003fe20003800000 */
.L_x_1840:
[----:B------:R-:W-:Y:S01]  /*15760*/  MOV R13, R5 ;  /* 0x00000005000d7202 */ /* 0x000fe20000000f00 */
[----:B------:R-:W-:Y:S01]  /*15770*/  IMAD.MOV.U32 R12, RZ, RZ, 0x1 ;  /* 0x00000001ff0c7424 */ /* 0x000fe200078e00ff */
[----:B------:R-:W-:-:S05]  /*15780*/  @!P0 LEA R14, P1, R10, R14, 0x1 ;  /* 0x0000000e0a0e8211 */ /* 0x000fca00078208ff */
[----:B------:R-:W-:Y:S02]  /*15790*/  @!P0 IMAD.X R3, RZ, RZ, R2, P1 ;  /* 0x000000ffff038224 */ /* 0x000fe400008e0602 */
[----:B------:R-:W-:-:S07]  /*157a0*/  @!P0 IMAD.MOV.U32 R2, RZ, RZ, R14 ;  /* 0x000000ffff028224 */ /* 0x000fce00078e000e */
[----:B------:R-:W-:Y:S05]  /*157b0*/  WARPSYNC.COLLECTIVE R15, `(.L_x_1841) ;  /* 0x000000000f087348 */ /* 0x000fea0003c00000 */
[----:B------:R0:W1:Y:S02]  /*157c0*/  SHFL.IDX P6, R14, R13, R12, R11 ;  /* 0x0000000c0d0e7389 */ /* 0x00006400000c000b */
[----:B01----:R-:W-:Y:S01]  /*157d0*/  ENDCOLLECTIVE ;  /* 0x000000000000791b */ /* 0x003fe20003800000 */
.L_x_1841:
[----:B------:R-:W-:Y:S01]  /*157e0*/  @!PT LDS RZ, [RZ] ;  /* 0x00000000fffff984 */ /* 0x000fe20000000800 */
[----:B------:R-:W-:Y:S01]  /*157f0*/  @!PT LDS RZ, [RZ] ;  /* 0x00000000fffff984 */ /* 0x000fe20000000800 */
[----:B------:R-:W-:Y:S01]  /*15800*/  @!PT LDS RZ, [RZ] ;  /* 0x00000000fffff984 */ /* 0x000fe20000000800 */
[----:B------:R0:W-:Y:S01]  /*15810*/  @!P0 LDGSTS.E.BYPASS.LTC128B.128 [R8+0x20400], desc[UR52][R2.64], !P5 ;  /* 0x2040000002088fae */ /* 0x0001e2000e901d74 */
[----:B------:R-:W-:Y:S01]  /*15820*/  ISETP.GE.AND P0, PT, R6, UR36, PT ;  /* 0x0000002406007c0c */ /* 0x000fe2000bf06270 */
[----:B------:R-:W-:Y:S02]  /*15830*/  VIADD R6, R4, 0x20 ;  /* 0x0000002004067836 */ /* 0x000fe40000000000 */
[----:B------:R-:W-:Y:S02]  /*15840*/  IMAD.MOV.U32 R13, RZ, RZ, R0 ;  /* 0x000000ffff0d7224 */ /* 0x000fe400078e0000 */
[----:B0-----:R-:W-:-:S08]  /*15850*/  IMAD.MOV.U32 R2, RZ, RZ, R14 ;  /* 0x000000ffff027224 */ /* 0x001fd000078e000e */
[----:B------:R-:W-:Y:S05]  /*15860*/  WARPSYNC.COLLECTIVE R15, `(.L_x_1842) ;  /* 0x000000000f087348 */ /* 0x000fea0003c00000 */
[----:B------:R0:W1:Y:S02]  /*15870*/  SHFL.IDX P6, R14, R13, R12, R11 ;  /* 0x0000000c0d0e7389 */ /* 0x00006400000c000b */
[----:B01----:R-:W-:Y:S01]  /*15880*/  ENDCOLLECTIVE ;  /* 0x000000000000791b */ /* 0x003fe20003800000 */
.L_x_1842:
[----:B------:R-:W-:Y:S02]  /*15890*/  IMAD.MOV.U32 R13, RZ, RZ, R5 ;  /* 0x000000ffff0d7224 */ /* 0x000fe400078e0005 */
[----:B------:R-:W-:Y:S01]  /*158a0*/  IMAD.MOV.U32 R12, RZ, RZ, 0x2 ;  /* 0x00000002ff0c7424 */ /* 0x000fe200078e00ff */
[----:B------:R-:W-:-:S05]  /*158b0*/  @!P0 LEA R14, P1, R10, R14, 0x1 ;  /* 0x0000000e0a0e8211 */ /* 0x000fca00078208ff */
[----:B------:R-:W-:Y:S01]  /*158c0*/  @!P0 IMAD.X R3, RZ, RZ, R2, P1 ;  /* 0x000000ffff038224 */ /* 0x000fe200008e0602 */
[----:B------:R-:W-:-:S07]  /*158d0*/  @!P0 MOV R2, R14 ;  /* 0x0000000e00028202 */ /* 0x000fce0000000f00 */
[----:B------:R-:W-:Y:S05]  /*158e0*/  WARPSYNC.COLLECTIVE R15, `(.L_x_1843) ;  /* 0x000000000f087348 */ /* 0x000fea0003c00000 */
[----:B------:R0:W1:Y:S02]  /*158f0*/  SHFL.IDX P6, R14, R13, R12, R11 ;  /* 0x0000000c0d0e7389 */ /* 0x00006400000c000b */
[----:B01----:R-:W-:Y:S01]  /*15900*/  ENDCOLLECTIVE ;  /* 0x000000000000791b */ /* 0x003fe20003800000 */
.L_x_1843:
[----:B------:R-:W-:Y:S01]  /*15910*/  @!PT LDS RZ, [RZ] ;  /* 0x00000000fffff984 */ /* 0x000fe20000000800 */
[----:B------:R-:W-:Y:S01]  /*15920*/  @!PT LDS RZ, [RZ] ;  /* 0x00000000fffff984 */ /* 0x000fe20000000800 */
[----:B------:R-:W-:Y:S01]  /*15930*/  @!PT LDS RZ, [RZ] ;  /* 0x00000000fffff984 */ /* 0x000fe20000000800 */
[----:B------:R0:W-:Y:S01]  /*15940*/  @!P0 LDGSTS.E.BYPASS.LTC128B.128 [R8+0x20c00], desc[UR52][R2.64], !P5 ;  /* 0x20c0000002088fae */ /* 0x0001e2000e901d74 */
[----:B------:R-:W-:Y:S02]  /*15950*/  ISETP.GE.AND P0, PT, R6, UR36, PT ;  /* 0x0000002406007c0c */ /* 0x000fe4000bf06270 */
[----:B------:R-:W-:Y:S01]  /*15960*/  MOV R13, R0 ;  /* 0x00000000000d7202 */ /* 0x000fe20000000f00 */
[----:B0-----:R-:W-:-:S10]  /*15970*/  IMAD.MOV.U32 R2, RZ, RZ, R14 ;  /* 0x000000ffff027224 */ /* 0x001fd400078e000e */
[----:B------:R-:W-:Y:S05]  /*15980*/  WARPSYNC.COLLECTIVE R15, `(.L_x_1844) ;  /* 0x000000000f087348 */ /* 0x000fea0003c00000 */
[----:B------:R0:W1:Y:S02]  /*15990*/  SHFL.IDX P6, R14, R13, R12, R11 ;  /* 0x0000000c0d0e7389 */ /* 0x00006400000c000b */
[----:B01----:R-:W-:Y:S01]  /*159a0*/  ENDCOLLECTIVE ;  /* 0x000000000000791b */ /* 0x003fe20003800000 */
.L_x_1844:
[----:B------:R-:W-:Y:S02]  /*159b0*/  IMAD.MOV.U32 R13, RZ, RZ, R5 ;  /* 0x000000ffff0d7224 */ /* 0x000fe400078e0005 */
[----:B------:R-:W-:Y:S01]  /*159c0*/  IMAD.MOV.U32 R12, RZ, RZ, 0x3 ;  /* 0x00000003ff0c7424 */ /* 0x000fe200078e00ff */
[----:B------:R-:W-:-:S05]  /*159d0*/  @!P0 LEA R14, P1, R10, R14, 0x1 ;  /* 0x0000000e0a0e8211 */ /* 0x000fca00078208ff */
[----:B------:R-:W-:Y:S02]  /*159e0*/  @!P0 IMAD.X R3, RZ, RZ, R2, P1 ;  /* 0x000000ffff038224 */ /* 0x000fe400008e0602 */
[----:B------:R-:W-:-:S07]  /*159f0*/  @!P0 IMAD.MOV.U32 R2, RZ, RZ, R14 ;  /* 0x000000ffff028224 */ /* 0x000fce00078e000e */
[----:B------:R-:W-:Y:S05]  /*15a00*/  WARPSYNC.COLLECTIVE R15, `(.L_x_1845) ;  /* 0x000000000f087348 */ /* 0x000fea0003c00000 */
[----:B------:R0:W1:Y:S02]  /*15a10*/  SHFL.IDX P6, R14, R13, R12, R11 ;  /* 0x0000000c0d0e7389 */ /* 0x00006400000c000b */
[----:B01----:R-:W-:Y:S01]  /*15a20*/  ENDCOLLECTIVE ;  /* 0x000000000000791b */ /* 0x003fe20003800000 */
.L_x_1845:
        /* <DEDUP_REMOVED lines=9> */
.L_x_1846:
[----:B------:R-:W-:Y:S05]  /*15ac0*/  BRA `(.L_x_1847) ;  /* 0xffffffd000547947 */ /* 0x000fea000383ffff */
.L_x_1784:
[----:B0-----:R0:W2:Y:S02]  /*15ad0*/  SYNCS.PHASECHK.TRANS64.TRYWAIT P0, [R17+URZ+0x28c20], R0 ;  /* 0x028c2000110075a7 */ /* 0x0010a4000800017f */
[----:B--2---:R-:W-:Y:S05]  /*15ae0*/  @!P0 NANOSLEEP.SYNCS 0x989680 ;  /* 0x009896800000895d */ /* 0x004fea0003900000 */
[----:B------:R-:W2:Y:S02]  /*15af0*/  @!P0 SYNCS.PHASECHK.TRANS64 P0, [R17+URZ+0x28c20], R0 ;  /* 0x028c2000110085a7 */ /* 0x000ea4000800007f */
[----:B--2---:R-:W-:Y:S05]  /*15b00*/  @!P0 BRA `(.L_x_1784) ;  /* 0xfffffffc00f08947 */ /* 0x004fea000383ffff */
[----:B------:R-:W-:Y:S05]  /*15b10*/  BRA `(.L_x_1848) ;  /* 0xffffffd000b07947 */ /* 0x000fea000383ffff */
.L_x_1787:
[----:B0-----:R0:W2:Y:S02]  /*15b20*/  SYNCS.PHASECHK.TRANS64.TRYWAIT P0, [R25+URZ+0x28c60], R0 ;  /* 0x028c6000190075a7 */ /* 0x0010a4000800017f */
[----:B--2---:R-:W-:Y:S05]  /*15b30*/  @!P0 NANOSLEEP.SYNCS 0x989680 ;  /* 0x009896800000895d */ /* 0x004fea0003900000 */
[----:B------:R-:W2:Y:S02]  /*15b40*/  @!P0 SYNCS.PHASECHK.TRANS64 P0, [R25+URZ+0x28c60], R0 ;  /* 0x028c6000190085a7 */ /* 0x000ea4000800007f */
[----:B--2---:R-:W-:Y:S05]  /*15b50*/  @!P0 BRA `(.L_x_1787) ;  /* 0xfffffffc00f08947 */ /* 0x004fea000383ffff */
[----:B------:R-:W-:Y:S05]  /*15b60*/  BRA `(.L_x_1849) ;  /* 0xffffffd000c07947 */ /* 0x000fea000383ffff */
.L_x_1788:
[----:B------:R-:W-:Y:S01]  /*15b70*/  BSSY B0, `(.L_x_1850) ;  /* 0x0000008000007945 */ /* 0x000fe20003800000 */
[----:B------:R-:W-:Y:S01]  /*15b80*/  IMAD.MOV.U32 R13, RZ, RZ, R7 ;  /* 0x000000ffff0d7224 */ /* 0x000fe200078e0007 */
[----:B------:R-:W-:Y:S01]  /*15b90*/  MOV R15, 0xffffffff ;  /* 0xffffffff000f7802 */ /* 0x000fe20000000f00 */
[----:B------:R-:W-:Y:S02]  /*15ba0*/  IMAD.MOV.U32 R12, RZ, RZ, RZ ;  /* 0x000000ffff0c7224 */ /* 0x000fe400078e00ff */
[----:B------:R-:W-:-:S07]  /*15bb0*/  IMAD.MOV.U32 R11, RZ, RZ, 0x181f ;  /* 0x0000181fff0b7424 */ /* 0x000fce00078e00ff */
[----:B-1----:R-:W-:Y:S05]  /*15bc0*/  WARPSYNC.COLLECTIVE R15, `(.L_x_1851) ;  /* 0x000000000f087348 */ /* 0x002fea0003c00000 */
[----:B------:R0:W2:Y:S02]  /*15bd0*/  SHFL.IDX P6, R14, R13, R12, R11 ;  /* 0x0000000c0d0e7389 */ /* 0x0000a400000c000b */
[----:B012---:R-:W-:Y:S01]  /*15be0*/  ENDCOLLECTIVE ;  /* 0x000000000000791b */ /* 0x007fe20003800000 */
.L_x_1851:
[----:B------:R-:W-:Y:S05]  /*15bf0*/  BSYNC B0 ;  /* 0x0000000000007941 */ /* 0x000fea0003800000 */
.L_x_1850:
        /* <DEDUP_REMOVED lines=8> */
[C---:B------:R-:W-:Y:S01]  /*15c80*/  LOP3.LUT P3, RZ, R32.reuse, 0x8, RZ, 0xc0, !PT ;  /* 0x0000000820ff7812 */ /* 0x040fe2000786c0ff */
[----:B------:R-:W-:Y:S01]  /*15c90*/  IMAD.MOV.U32 R3, RZ, RZ, R14 ;  /* 0x000000ffff037224 */ /* 0x000fe200078e000e */
[----:B------:R-:W-:Y:S01]  /*15ca0*/  LOP3.LUT P2, RZ, R32, 0x10, RZ, 0xc0, !PT ;  /* 0x0000001020ff7812 */ /* 0x000fe2000784c0ff */
[----:B------:R-:W-:-:S12]  /*15cb0*/  IMAD R5, R5, 0x2, R17 ;  /* 0x0000000205057824 */ /* 0x000fd800078e0211 */
[----:B0-----:R-:W-:Y:S05]  /*15cc0*/  WARPSYNC.COLLECTIVE R15, `(.L_x_1852) ;  /* 0x000000000f087348 */ /* 0x001fea0003c00000 */
[----:B------:R1:W2:Y:S02]  /*15cd0*/  SHFL.IDX P6, R14, R13, R12, R11 ;  /* 0x0000000c0d0e7389 */ /* 0x0002a400000c000b */
[----:B012---:R-:W-:Y:S01]  /*15ce0*/  ENDCOLLECTIVE ;  /* 0x000000000000791b */ /* 0x007fe20003800000 */
.L_x_1852:
[----:B------:R-:W-:-:S04]  /*15cf0*/  LOP3.LUT R16, R16, 0xfffffdff, RZ, 0xc0, !PT ;  /* 0xfffffdff10107812 */ /* 0x000fc800078ec0ff */
[----:B------:R-:W-:Y:S02]  /*15d00*/  @P1 LOP3.LUT R16, R16, 0x200, RZ, 0xfc, !PT ;  /* 0x0000020010101812 */ /* 0x000fe400078efcff */
[----:B------:R-:W-:Y:S01]  /*15d10*/  MOV R13, R7 ;  /* 0x00000007000d7202 */ /* 0x000fe20000000f00 */
[----:B------:R-:W-:Y:S01]  /*15d20*/  IMAD.MOV.U32 R12, RZ, RZ, 0x1 ;  /* 0x00000001ff0c7424 */ /* 0x000fe200078e00ff */
[----:B------:R-:W-:-:S04]  /*15d30*/  SHF.L.U32 R8, R8, 0x3, RZ ;  /* 0x0000000308087819 */ /* 0x000fc800000006ff */
[----:B------:R-:W-:-:S05]  /*15d40*/  LOP3.LUT R8, R8, 0x38, RZ, 0xc0, !PT ;  /* 0x0000003808087812 */ /* 0x000fca00078ec0ff */
[----:B------:R-:W-:-:S05]  /*15d50*/  IMAD.SHL.U32 R0, R8, 0x2, RZ ;  /* 0x0000000208007824 */ /* 0x000fca00078e00ff */
[----:B------:R-:W-:-:S05]  /*15d60*/  IADD3 R2, P0, R14, R0, RZ ;  /* 0x000000000e027210 */ /* 0x000fca0007f1e0ff */
[----:B------:R-:W-:Y:S01]  /*15d70*/  IMAD.X R3, RZ, RZ, R3, P0 ;  /* 0x000000ffff037224 */ /* 0x000fe200000e0603 */
[----:B------:R-:W-:Y:S02]  /*15d80*/  ISETP.LT.OR P0, PT, R27, 0x1, !P1 ;  /* 0x000000011b00780c */ /* 0x000fe40004f01670 */
[----:B------:R-:W-:-:S11]  /*15d90*/  LOP3.LUT P1, RZ, R32, 0x20, RZ, 0xc0, !PT ;  /* 0x0000002020ff7812 */ /* 0x000fd6000782c0ff */
        /* <DEDUP_REMOVED lines=17> */
[----:B------:R-:W-:-:S04]  /*15eb0*/  ISETP.GT.AND P6, PT, R4, -0x1, PT ;  /* 0xffffffff0400780c */ /* 0x000fc80003fc4270 */
[----:B------:R-:W-:-:S13]  /*15ec0*/  ISETP.LT.OR P6, PT, R27, 0x1, P6 ;  /* 0x000000011b00780c */ /* 0x000fda00037c1670 */
[----:B------:R0:W-:Y:S02]  /*15ed0*/  LDGSTS.E.BYPASS.LTC128B.128 [R5+0xe400], desc[UR52][R2.64+0x380], !P6 ;  /* 0x0e40038002057fae */ /* 0x0001e4000f101d74 */
[----:B0-----:R-:W-:Y:S05]  /*15ee0*/  WARPSYNC.COLLECTIVE R15, `(.L_x_1853) ;  /* 0x000000000f087348 */ /* 0x001fea0003c00000 */
[----:B------:R1:W2:Y:S02]  /*15ef0*/  SHFL.IDX P6, R14, R13, R12, R11 ;  /* 0x0000000c0d0e7389 */ /* 0x0002a400000c000b */
[----:B012---:R-:W-:Y:S01]  /*15f00*/  ENDCOLLECTIVE ;  /* 0x000000000000791b */ /* 0x007fe20003800000 */
.L_x_1853:
[----:B------:R-:W-:Y:S02]  /*15f10*/  IMAD.MOV.U32 R13, RZ, RZ, R6 ;  /* 0x000000ffff0d7224 */ /* 0x000fe400078e0006 */
[----:B------:R-:W-:-:S07]  /*15f20*/  IMAD.MOV.U32 R3, RZ, RZ, R14 ;  /* 0x000000ffff037224 */ /* 0x000fce00078e000e */
[----:B------:R-:W-:Y:S05]  /*15f30*/  WARPSYNC.COLLECTIVE R15, `(.L_x_1854) ;  /* 0x000000000f087348 */ /* 0x000fea0003c00000 */
[----:B------:R0:W1:Y:S02]  /*15f40*/  SHFL.IDX P6, R14, R13, R12, R11 ;  /* 0x0000000c0d0e7389 */ /* 0x00006400000c000b */
[----:B01----:R-:W-:Y:S01]  /*15f50*/  ENDCOLLECTIVE ;  /* 0x000000000000791b */ /* 0x003fe20003800000 */
.L_x_1854:
[----:B------:R-:W-:Y:S01]  /*15f60*/  MOV R13, R7 ;  /* 0x00000007000d7202 */ /* 0x000fe20000000f00 */
[----:B------:R-:W-:Y:S01]  /*15f70*/  IMAD.MOV.U32 R12, RZ, RZ, 0x2 ;  /* 0x00000002ff0c7424 */ /* 0x000fe200078e00ff */
[----:B------:R-:W-:-:S05]  /*15f80*/  IADD3 R2, P6, R14, R0, RZ ;  /* 0x000000000e027210 */ /* 0x000fca0007fde0ff */
[----:B------:R-:W-:Y:S01]  /*15f90*/  IMAD.X R3, RZ, RZ, R3, P6 ;  /* 0x000000ffff037224 */ /* 0x000fe200030e0603 */
[----:B------:R-:W-:-:S04]  /*15fa0*/  LOP3.LUT P6, RZ, R16, 0x200, RZ, 0xc0, !PT ;  /* 0x0000020010ff7812 */ /* 0x000fc800078cc0ff */
[----:B------:R-:W-:-:S13]  /*15fb0*/  ISETP.LT.OR P6, PT, R27, 0x11, !P6 ;  /* 0x000000111b00780c */ /* 0x000fda00077c1670 */
        /* <DEDUP_REMOVED lines=22> */
.L_x_1855:
[----:B------:R-:W-:Y:S02]  /*16120*/  IMAD.MOV.U32 R13, RZ, RZ, R6 ;  /* 0x000000ffff0d7224 */ /* 0x000fe400078e0006 */
[----:B------:R-:W-:-:S07]  /*16130*/  IMAD.MOV.U32 R8, RZ, RZ, R14 ;  /* 0x000000ffff087224 */ /* 0x000fce00078e000e */
[----:B------:R-:W-:Y:S05]  /*16140*/  WARPSYNC.COLLECTIVE R15, `(.L_x_1856) ;  /* 0x000000000f087348 */ /* 0x000fea0003c00000 */
[----:B------:R0:W1:Y:S02]  /*16150*/  SHFL.IDX P6, R14, R13, R12, R11 ;  /* 0x0000000c0d0e7389 */ /* 0x00006400000c000b */
[----:B01----:R-:W-:Y:S01]  /*16160*/  ENDCOLLECTIVE ;  /* 0x000000000000791b */ /* 0x003fe20003800000 */
.L_x_1856:
        /* <DEDUP_REMOVED lines=28> */
.L_x_1857:
[----:B------:R-:W-:Y:S02]  /*16330*/  IMAD.MOV.U32 R13, RZ, RZ, R6 ;  /* 0x000000ffff0d7224 */ /* 0x000fe400078e0006 */
[----:B------:R-:W-:-:S07]  /*16340*/  IMAD.MOV.U32 R7, RZ, RZ, R14 ;  /* 0x000000ffff077224 */ /* 0x000fce00078e000e */
[----:B------:R-:W-:Y:S05]  /*16350*/  WARPSYNC.COLLECTIVE R15, `(.L_x_1858) ;  /* 0x000000000f087348 */ /* 0x000fea0003c00000 */
[----:B------:R0:W1:Y:S02]  /*16360*/  SHFL.IDX P6, R14, R13, R12, R11 ;  /* 0x0000000c0d0e7389 */ /* 0x00006400000c000b */
[----:B01----:R-:W-:Y:S01]  /*16370*/  ENDCOLLECTIVE ;  /* 0x000000000000791b */ /* 0x003fe20003800000 */
.L_x_1858:
[----:B------:R-:W-:Y:S05]  /*16380*/  BRA `(.L_x_1859) ;  /* 0xffffffd000687947 */ /* 0x000fea000383ffff */
.L_x_1794:
[----:B0-----:R0:W2:Y:S02]  /*16390*/  SYNCS.PHASECHK.TRANS64.TRYWAIT P0, [R8+URZ+0x28c40], R20 ;  /* 0x028c4014080075a7 */ /* 0x0010a4000800017f */
[----:B--2---:R-:W-:Y:S05]  /*163a0*/  @!P0 NANOSLEEP.SYNCS 0x989680 ;  /* 0x009896800000895d */ /* 0x004fea0003900000 */
[----:B------:R-:W2:Y:S02]  /*163b0*/  @!P0 SYNCS.PHASECHK.TRANS64 P0, [R8+URZ+0x28c40], R20 ;  /* 0x028c4014080085a7 */ /* 0x000ea4000800007f */
[----:B--2---:R-:W-:Y:S05]  /*163c0*/  @!P0 BRA `(.L_x_1794) ;  /* 0xfffffffc00f08947 */ /* 0x004fea000383ffff */
[----:B------:R-:W-:Y:S05]  /*163d0*/  BRA `(.L_x_1860) ;  /* 0xffffffd400bc7947 */ /* 0x000fea000383ffff */
.L_x_1795:
        /* <DEDUP_REMOVED lines=8> */
.L_x_1862:
[----:B------:R-:W-:Y:S05]  /*16460*/  BSYNC B1 ;  /* 0x0000000000017941 */ /* 0x000fea0003800000 */
.L_x_1861:
[----:B------:R-:W-:Y:S01]  /*16470*/  IMAD.MOV.U32 R13, RZ, RZ, R21 ;  /* 0x000000ffff0d7224 */ /* 0x000fe200078e0015 */
[----:B------:R-:W-:Y:S01]  /*16480*/  MOV R12, RZ ;  /* 0x000000ff000c7202 */ /* 0x000fe20000000f00 */
[----:B------:R-:W-:Y:S02]  /*16490*/  IMAD.MOV.U32 R11, RZ, RZ, 0x181f ;  /* 0x0000181fff0b7424 */ /* 0x000fe400078e00ff */
[----:B------:R-:W-:Y:S02]  /*164a0*/  IMAD.MOV.U32 R15, RZ, RZ, -0x1 ;  /* 0xffffffffff0f7424 */ /* 0x000fe400078e00ff */
[----:B------:R-:W-:Y:S02]  /*164b0*/  IMAD.MOV.U32 R3, RZ, RZ, R14 ;  /* 0x000000ffff037224 */ /* 0x000fe400078e000e */
[----:B------:R-:W-:-:S07]  /*164c0*/  IMAD R25, R6, 0x2, R17 ;  /* 0x0000000206197824 */ /* 0x000fce00078e0211 */
[----:B------:R-:W-:Y:S05]  /*164d0*/  WARPSYNC.COLLECTIVE R15, `(.L_x_1863) ;  /* 0x000000000f087348 */ /* 0x000fea0003c00000 */
[----:B------:R0:W1:Y:S02]  /*164e0*/  SHFL.IDX P6, R14, R13, R12, R11 ;  /* 0x0000000c0d0e7389 */ /* 0x00006400000c000b */
[----:B01----:R-:W-:Y:S01]  /*164f0*/  ENDCOLLECTIVE ;  /* 0x000000000000791b */ /* 0x003fe20003800000 */
.L_x_1863:
[----:B------:R-:W-:Y:S01]  /*16500*/  MOV R13, R27 ;  /* 0x0000001b000d7202 */ /* 0x000fe20000000f00 */
[----:B------:R-:W-:Y:S01]  /*16510*/  IMAD.MOV.U32 R12, RZ, RZ, 0x1 ;  /* 0x00000001ff0c7424 */ /* 0x000fe200078e00ff */
[----:B------:R-:W-:-:S13]  /*16520*/  IADD3 R2, P0, R14, R0, RZ ;  /* 0x000000000e027210 */ /* 0x000fda0007f1e0ff */
[----:B------:R-:W-:Y:S05]  /*16530*/  WARPSYNC.COLLECTIVE R15, `(.L_x_1864) ;  /* 0x000000000f087348 */ /* 0x000fea0003c00000 */
[----:B------:R0:W1:Y:S02]  /*16540*/  SHFL.IDX P6, R14, R13, R12, R11 ;  /* 0x0000000c0d0e7389 */ /* 0x00006400000c000b */
[----:B01----:R-:W-:Y:S01]  /*16550*/  ENDCOLLECTIVE ;  /* 0x000000000000791b */ /* 0x003fe20003800000 */
.L_x_1864:
        /* <DEDUP_REMOVED lines=10> */
.L_x_1865:
[----:B------:R-:W-:Y:S01]  /*16600*/  MOV R13, R27 ;  /* 0x0000001b000d7202 */ /* 0x000fe20000000f00 */
[----:B------:R-:W-:Y:S01]  /*16610*/  IMAD.MOV.U32 R12, RZ, RZ, 0x2 ;  /* 0x00000002ff0c7424 */ /* 0x000fe200078e00ff */
[----:B------:R-:W-:-:S13]  /*16620*/  IADD3 R2, P0, R14, R0, RZ ;  /* 0x000000000e027210 */ /* 0x000fda0007f1e0ff */
[----:B------:R-:W-:Y:S05]  /*16630*/  WARPSYNC.COLLECTIVE R15, `(.L_x_1866) ;  /* 0x000000000f087348 */ /* 0x000fea0003c00000 */
[----:B------:R0:W1:Y:S02]  /*16640*/  SHFL.IDX P6, R14, R13, R12, R11 ;  /* 0x0000000c0d0e7389 */ /* 0x00006400000c000b */
[----:B01----:R-:W-:Y:S01]  /*16650*/  ENDCOLLECTIVE ;  /* 0x000000000000791b */ /* 0x003fe20003800000 */
.L_x_1866:
        /* <DEDUP_REMOVED lines=10> */
.L_x_1867:
[----:B------:R-:W-:Y:S01]  /*16700*/  MOV R13, R27 ;  /* 0x0000001b000d7202 */ /* 0x000fe20000000f00 */
[----:B------:R-:W-:Y:S01]  /*16710*/  IMAD.MOV.U32 R12, RZ, RZ, 0x3 ;  /* 0x00000003ff0c7424 */ /* 0x000fe200078e00ff */
[----:B------:R-:W-:-:S13]  /*16720*/  IADD3 R2, P0, R14, R0, RZ ;  /* 0x000000000e027210 */ /* 0x000fda0007f1e0ff */
[----:B------:R-:W-:Y:S05]  /*16730*/  WARPSYNC.COLLECTIVE R15, `(.L_x_1868) ;  /* 0x000000000f087348 */ /* 0x000fea0003c00000 */
[----:B------:R0:W1:Y:S02]  /*16740*/  SHFL.IDX P6, R14, R13, R12, R11 ;  /* 0x0000000c0d0e7389 */ /* 0x00006400000c000b */
[----:B01----:R-:W-:Y:S01]  /*16750*/  ENDCOLLECTIVE ;  /* 0x000000000000791b */ /* 0x003fe20003800000 */
.L_x_1868:
        /* <DEDUP_REMOVED lines=10> */
.L_x_1869:
[----:B------:R-:W-:Y:S05]  /*16800*/  BRA `(.L_x_1870) ;  /* 0xffffffd400587947 */ /* 0x000fea000383ffff */
.L_x_1800:
[----:B--2---:R2:W3:Y:S02]  /*16810*/  SYNCS.PHASECHK.TRANS64.TRYWAIT P0, [R8+URZ+0x28c60], R20 ;  /* 0x028c6014080075a7 */ /* 0x0044e4000800017f */
[----:B---3--:R-:W-:Y:S05]  /*16820*/  @!P0 NANOSLEEP.SYNCS 0x989680 ;  /* 0x009896800000895d */ /* 0x008fea0003900000 */
[----:B------:R-:W3:Y:S02]  /*16830*/  @!P0 SYNCS.PHASECHK.TRANS64 P0, [R8+URZ+0x28c60], R20 ;  /* 0x028c6014080085a7 */ /* 0x000ee4000800007f */
[----:B---3--:R-:W-:Y:S05]  /*16840*/  @!P0 BRA `(.L_x_1800) ;  /* 0xfffffffc00f08947 */ /* 0x008fea000383ffff */
[----:B------:R-:W-:Y:S05]  /*16850*/  BRA `(.L_x_1871) ;  /* 0xffffffd400a87947 */ /* 0x000fea000383ffff */
.L_x_1801:
[----:B------:R-:W-:Y:S01]  /*16860*/  BSSY B1, `(.L_x_1872) ;  /* 0x0000008000017945 */ /* 0x000fe20003800000 */
[----:B------:R-:W-:Y:S01]  /*16870*/  IMAD.MOV.U32 R13, RZ, RZ, R20 ;  /* 0x000000ffff0d7224 */ /* 0x000fe200078e0014 */
[----:B------:R-:W-:Y:S01]  /*16880*/  MOV R12, RZ ;  /* 0x000000ff000c7202 */ /* 0x000fe20000000f00 */
[----:B------:R-:W-:Y:S02]  /*16890*/  IMAD.MOV.U32 R11, RZ, RZ, 0x181f ;  /* 0x0000181fff0b7424 */ /* 0x000fe400078e00ff */
[----:B------:R-:W-:-:S07]  /*168a0*/  IMAD.MOV.U32 R15, RZ, RZ, -0x1 ;  /* 0xffffffffff0f7424 */ /* 0x000fce00078e00ff */
[----:B-1----:R-:W-:Y:S05]  /*168b0*/  WARPSYNC.COLLECTIVE R15, `(.L_x_1873) ;  /* 0x000000000f087348 */ /* 0x002fea0003c00000 */
[----:B------:R0:W2:Y:S02]  /*168c0*/  SHFL.IDX P6, R14, R13, R12, R11 ;  /* 0x0000000c0d0e7389 */ /* 0x0000a400000c000b */
[----:B012---:R-:W-:Y:S01]  /*168d0*/  ENDCOLLECTIVE ;  /* 0x000000000000791b */ /* 0x007fe20003800000 */
.L_x_1873:
[----:B------:R-:W-:Y:S05]  /*168e0*/  BSYNC B1 ;  /* 0x0000000000017941 */ /* 0x000fea0003800000 */
.L_x_1872:
[----:B------:R-:W-:Y:S01]  /*168f0*/  IMAD.MOV.U32 R13, RZ, RZ, R10 ;  /* 0x000000ffff0d7224 */ /* 0x000fe200078e000a */
[----:B------:R-:W-:Y:S01]  /*16900*/  MOV R12, RZ ;  /* 0x000000ff000c7202 */ /* 0x000fe20000000f00 */
[----:B------:R-:W-:Y:S01]  /*16910*/  IMAD.MOV.U32 R11, RZ, RZ, 0x181f ;  /* 0x0000181fff0b7424 */ /* 0x000fe200078e00ff */
[C---:B------:R-:W-:Y:S01]  /*16920*/  LOP3.LUT P2, RZ, R16.reuse, 0x40, RZ, 0xc0, !PT ;  /* 0x0000004010ff7812 */ /* 0x040fe2000784c0ff */
[----:B------:R-:W-:Y:S01]  /*16930*/  IMAD.MOV.U32 R15, RZ, RZ, -0x1 ;  /* 0xffffffffff0f7424 */ /* 0x000fe200078e00ff */
[----:B------:R-:W-:Y:S01]  /*16940*/  LOP3.LUT P1, RZ, R16, 0x20, RZ, 0xc0, !PT ;  /* 0x0000002010ff7812 */ /* 0x000fe2000782c0ff */
[----:B------:R-:W-:Y:S01]  /*16950*/  IMAD.MOV.U32 R3, RZ, RZ, R14 ;  /* 0x000000ffff037224 */ /* 0x000fe200078e000e */
[----:B------:R-:W-:Y:S01]  /*16960*/  P2R R4, PR, RZ, 0x8 ;  /* 0x00000008ff047803 */ /* 0x000fe20000000000 */
[----:B------:R-:W-:-:S10]  /*16970*/  IMAD R21, R21, 0x2, R17 ;  /* 0x0000000215157824 */ /* 0x000fd400078e0211 */
[----:B------:R-:W-:Y:S05]  /*16980*/  WARPSYNC.COLLECTIVE R15, `(.L_x_1874) ;  /* 0x000000000f087348 */ /* 0x000fea0003c00000 */
[----:B------:R0:W1:Y:S02]  /*16990*/  SHFL.IDX P6, R14, R13, R12, R11 ;  /* 0x0000000c0d0e7389 */ /* 0x00006400000c000b */
[----:B01----:R-:W-:Y:S01]  /*169a0*/  ENDCOLLECTIVE ;  /* 0x000000000000791b */ /* 0x003fe20003800000 */
.L_x_1874:
[----:B------:R-:W-:-:S04]  /*169b0*/  LOP3.LUT P3, RZ, R16, 0x10, RZ, 0xc0, !PT ;  /* 0x0000001010ff7812 */ /* 0x000fc8000786c0ff */
        /* <DEDUP_REMOVED lines=14> */
.L_x_1875:
        /* <DEDUP_REMOVED lines=17> */
.L_x_1876:
        /* <DEDUP_REMOVED lines=17> */
.L_x_1877:
        /* <DEDUP_REMOVED lines=14> */
.L_x_1878:
[----:B------:R-:W-:Y:S02]  /*16da0*/  IMAD.MOV.U32 R13, RZ, RZ, R20 ;  /* 0x000000ffff0d7224 */ /* 0x000fe400078e0014 */
[----:B------:R-:W-:Y:S02]  /*16db0*/  IMAD.MOV.U32 R12, RZ, RZ, 0x3 ;  /* 0x00000003ff0c7424 */ /* 0x000fe400078e00ff */
[----:B------:R-:W-:Y:S01]  /*16dc0*/  IMAD.MOV.U32 R2, RZ, RZ, R14 ;  /* 0x000000ffff027224 */ /* 0x000fe200078e000e */
[----:B------:R-:W-:-:S04]  /*16dd0*/  LOP3.LUT P6, RZ, R16, 0x20, RZ, 0xc0, !PT ;  /* 0x0000002010ff7812 */ /* 0x000fc800078cc0ff */
[----:B------:R-:W-:-:S04]  /*16de0*/  IADD3 R2, P2, R2, R0, RZ ;  /* 0x0000000002027210 */ /* 0x000fc80007f5e0ff */
        /* <DEDUP_REMOVED lines=12> */
.L_x_1879:
[----:B------:R-:W-:Y:S01]  /*16eb0*/  @!PT LDS RZ, [RZ] ;  /* 0x00000000fffff984 */ /* 0x000fe20000000800 */
[----:B------:R-:W-:Y:S01]  /*16ec0*/  @!PT LDS RZ, [RZ] ;  /* 0x00000000fffff984 */ /* 0x000fe20000000800 */
[----:B------:R-:W-:Y:S01]  /*16ed0*/  @!PT LDS RZ, [RZ] ;  /* 0x00000000fffff984 */ /* 0x000fe20000000800 */
[----:B------:R0:W-:Y:S01]  /*16ee0*/  LDGSTS.E.BYPASS.LTC128B.128 [R21+0x7400], desc[UR52][R2.64+0x180], !P3 ;  /* 0x0740018002157fae */ /* 0x0001e2000d901d74 */
[----:B------:R-:W-:-:S03]  /*16ef0*/  ISETP.NE.AND P3, PT, R4, RZ, PT ;  /* 0x000000ff0400720c */ /* 0x000fc60003f65270 */
        /* <DEDUP_REMOVED lines=9> */
.L_x_1880:
[----:B------:R-:W-:Y:S05]  /*16f90*/  BRA `(.L_x_1881) ;  /* 0xffffffd4000c7947 */ /* 0x000fea000383ffff */
.L_x_1809:
[----:B------:R-:W-:Y:S01]  /*16fa0*/  BSSY B0, `(.L_x_1882) ;  /* 0x0000008000007945 */ /* 0x000fe20003800000 */
[----:B------:R-:W-:Y:S01]  /*16fb0*/  MOV R13, R33 ;  /* 0x00000021000d7202 */ /* 0x000fe20000000f00 */
[----:B------:R-:W-:Y:S02]  /*16fc0*/  IMAD.MOV.U32 R12, RZ, RZ, RZ ;  /* 0x000000ffff0c7224 */ /* 0x000fe400078e00ff */
[----:B------:R-:W-:Y:S02]  /*16fd0*/  IMAD.MOV.U32 R11, RZ, RZ, 0x1f ;  /* 0x0000001fff0b7424 */ /* 0x000fe400078e00ff */
[----:B------:R-:W-:-:S07]  /*16fe0*/  IMAD.MOV.U32 R15, RZ, RZ, -0x1 ;  /* 0xffffffffff0f7424 */ /* 0x000fce00078e00ff */
[----:B01---5:R-:W-:Y:S05]  /*16ff0*/  WARPSYNC.COLLECTIVE R15, `(.L_x_1883) ;  /* 0x000000000f087348 */ /* 0x023fea0003c00000 */
[----:B------:R2:W3:Y:S02]  /*17000*/  SHFL.IDX P6, R14, R13, R12, R11 ;  /* 0x0000000c0d0e7389 */ /* 0x0004e400000c000b */
[----:B0123-5:R-:W-:Y:S01]  /*17010*/  ENDCOLLECTIVE ;  /* 0x000000000000791b */ /* 0x02ffe20003800000 */
.L_x_1883:
[----:B------:R-:W-:Y:S05]  /*17020*/  BSYNC B0 ;  /* 0x0000000000007941 */ /* 0x000fea0003800000 */
.L_x_1882:
[----:B------:R-:W-:Y:S05]  /*17030*/  BRA `(.L_x_1884) ;  /* 0xffffffd800107947 */ /* 0x000fea000383ffff */
.L_x_1812:
[----:B---3--:R3:W4:Y:S02]  /*17040*/  SYNCS.PHASECHK.TRANS64.TRYWAIT P0, [R7+URZ+0x28c20], R0 ;  /* 0x028c2000070075a7 */ /* 0x008724000800017f */
[----:B----4-:R-:W-:Y:S05]  /*17050*/  @!P0 NANOSLEEP.SYNCS 0x989680 ;  /* 0x009896800000895d */ /* 0x010fea0003900000 */
[----:B------:R-:W4:Y:S02]  /*17060*/  @!P0 SYNCS.PHASECHK.TRANS64 P0, [R7+URZ+0x28c20], R0 ;  /* 0x028c2000070085a7 */ /* 0x000f24000800007f */
[----:B----4-:R-:W-:Y:S05]  /*17070*/  @!P0 BRA `(.L_x_1812) ;  /* 0xfffffffc00f08947 */ /* 0x010fea000383ffff */
[----:B------:R-:W-:Y:S05]  /*17080*/  BRA `(.L_x_1885) ;  /* 0xffffffd800587947 */ /* 0x000fea000383ffff */
.L_x_1813:
[----:B------:R-:W4:Y:S01]  /*17090*/  S2R R2, SR_TID.X ;  /* 0x0000000000027919 */ /* 0x000f220000002100 */
[----:B------:R-:W-:Y:S01]  /*170a0*/  BSSY B0, `(.L_x_1886) ;  /* 0x000000a000007945 */ /* 0x000fe20003800000 */
[----:B------:R-:W-:Y:S01]  /*170b0*/  MOV R12, RZ ;  /* 0x000000ff000c7202 */ /* 0x000fe20000000f00 */
[----:B------:R-:W-:Y:S02]  /*170c0*/  IMAD.MOV.U32 R11, RZ, RZ, 0x1f ;  /* 0x0000001fff0b7424 */ /* 0x000fe400078e00ff */
[----:B------:R-:W-:Y:S01]  /*170d0*/  IMAD.MOV.U32 R15, RZ, RZ, -0x1 ;  /* 0xffffffffff0f7424 */ /* 0x000fe200078e00ff */
[----:B----4-:R-:W-:-:S04]  /*170e0*/  SHF.R.U32.HI R2, RZ, 0x5, R2 ;  /* 0x00000005ff027819 */ /* 0x010fc80000011602 */
[----:B------:R-:W-:-:S05]  /*170f0*/  LOP3.LUT R2, R2, 0x3, RZ, 0xc0, !PT ;  /* 0x0000000302027812 */ /* 0x000fca00078ec0ff */
[----:B------:R-:W-:-:S07]  /*17100*/  IMAD.MOV.U32 R13, RZ, RZ, R2 ;  /* 0x000000ffff0d7224 */ /* 0x000fce00078e0002 */
[----:B0123-5:R-:W-:Y:S05]  /*17110*/  WARPSYNC.COLLECTIVE R15, `(.L_x_1887) ;  /* 0x000000000f087348 */ /* 0x02ffea0003c00000 */
[----:B------:R4:W0:Y:S02]  /*17120*/  SHFL.IDX P6, R14, R13, R12, R11 ;  /* 0x0000000c0d0e7389 */ /* 0x00082400000c000b */
[----:B012345:R-:W-:Y:S01]  /*17130*/  ENDCOLLECTIVE ;  /* 0x000000000000791b */ /* 0x03ffe20003800000 */
.L_x_1887:
[----:B------:R-:W-:Y:S05]  /*17140*/  BSYNC B0 ;  /* 0x0000000000007941 */ /* 0x000fea0003800000 */
.L_x_1886:
[----:B------:R-:W-:Y:S05]  /*17150*/  BRA `(.L_x_1888) ;  /* 0xffffffd800407947 */ /* 0x000fea000383ffff */
.L_x_1816:
[----:B------:R-:W-:Y:S01]  /*17160*/  BSSY B1, `(.L_x_1889) ;  /* 0x0000006000017945 */ /* 0x000fe20003800000 */
[----:B------:R-:W-:-:S07]  /*17170*/  IMAD.MOV.U32 R15, RZ, RZ, -0x1 ;  /* 0xffffffffff0f7424 */ /* 0x000fce00078e00ff */
[----:B0123-5:R-:W-:Y:S05]  /*17180*/  WARPSYNC.COLLECTIVE R15, `(.L_x_1890) ;  /* 0x000000000f0c7348 */ /* 0x02ffea0003c00000 */
[----:B------:R-:W-:Y:S02]  /*17190*/  ELECT P6, UR62, PT ;  /* 0x00000000003e782f */ /* 0x000fe400038c0000 */
[----:B------:R-:W-:Y:S01]  /*171a0*/  MOV R14, UR62 ;  /* 0x0000003e000e7c02 */ /* 0x000fe20008000f00 */
[----:B0123-5:R-:W-:Y:S10]  /*171b0*/  ENDCOLLECTIVE ;  /* 0x000000000000791b */ /* 0x02fff40003800000 */
.L_x_1890:
[----:B------:R-:W-:Y:S05]  /*171c0*/  BSYNC B1 ;  /* 0x0000000000017941 */ /* 0x000fea0003800000 */
.L_x_1889:
[----:B------:R-:W-:Y:S05]  /*171d0*/  BRA `(.L_x_1891) ;  /* 0xffffffd800387947 */ /* 0x000fea000383ffff */
.L_x_1818:
[----:B---3--:R3:W4:Y:S02]  /*171e0*/  SYNCS.PHASECHK.TRANS64.TRYWAIT P1, [R5+URZ+0x28c40], R0 ;  /* 0x028c4000050075a7 */ /* 0x008724000802017f */
[----:B----4-:R-:W-:Y:S05]  /*171f0*/  @!P1 NANOSLEEP.SYNCS 0x989680 ;  /* 0x009896800000995d */ /* 0x010fea0003900000 */
[----:B------:R-:W4:Y:S02]  /*17200*/  @!P1 SYNCS.PHASECHK.TRANS64 P1, [R5+URZ+0x28c40], R0 ;  /* 0x028c4000050095a7 */ /* 0x000f24000802007f */
[----:B----4-:R-:W-:Y:S05]  /*17210*/  @!P1 BRA `(.L_x_1818) ;  /* 0xfffffffc00f09947 */ /* 0x010fea000383ffff */
[----:B------:R-:W-:Y:S05]  /*17220*/  BRA `(.L_x_1892) ;  /* 0xffffffd800587947 */ /* 0x000fea000383ffff */
.L_x_1820:
[----:B----4-:R4:W0:Y:S02]  /*17230*/  SYNCS.PHASECHK.TRANS64.TRYWAIT P1, [R3+URZ+0x28c40], R2 ;  /* 0x028c4002030075a7 */ /* 0x010824000802017f */
[----:B0-----:R-:W-:Y:S05]  /*17240*/  @!P1 NANOSLEEP.SYNCS 0x989680 ;  /* 0x009896800000995d */ /* 0x001fea0003900000 */
[----:B------:R-:W0:Y:S02]  /*17250*/  @!P1 SYNCS.PHASECHK.TRANS64 P1, [R3+URZ+0x28c40], R2 ;  /* 0x028c4002030095a7 */ /* 0x000e24000802007f */
[----:B0-----:R-:W-:Y:S05]  /*17260*/  @!P1 BRA `(.L_x_1820) ;  /* 0xfffffffc00f09947 */ /* 0x001fea000383ffff */
[----:B------:R-:W-:Y:S05]  /*17270*/  BRA `(.L_x_1893) ;  /* 0xffffffd800647947 */ /* 0x000fea000383ffff */
.L_x_1822:
[----:B------:R0:W0:Y:S02]  /*17280*/  SYNCS.PHASECHK.TRANS64.TRYWAIT P1, [R5+URZ+0x28c60], R0 ;  /* 0x028c6000050075a7 */ /* 0x000024000802017f */
[----:B0-----:R-:W-:Y:S05]  /*17290*/  @!P1 NANOSLEEP.SYNCS 0x989680 ;  /* 0x009896800000995d */ /* 0x001fea0003900000 */
[----:B------:R-:W0:Y:S02]  /*172a0*/  @!P1 SYNCS.PHASECHK.TRANS64 P1, [R5+URZ+0x28c60], R0 ;  /* 0x028c6000050095a7 */ /* 0x000e24000802007f */
[----:B0-----:R-:W-:Y:S05]  /*172b0*/  @!P1 BRA `(.L_x_1822) ;  /* 0xfffffffc00f09947 */ /* 0x001fea000383ffff */
[----:B------:R-:W-:Y:S05]  /*172c0*/  BRA `(.L_x_1894) ;  /* 0xffffffd800607947 */ /* 0x000fea000383ffff */
.L_x_1895:
        /* <DEDUP_REMOVED lines=11> */
.L_x_5809:


//--------------------- .text._ZN7cutlass13device_kernelIN5flash11enable_sm90INS1_16FlashAttnFwdSm90INS1_25CollectiveMainloopFwdSm90ILi2EN4cute5tupleIJNS5_1CILi1EEES8_S8_EEENS6_IJNS7_ILi64EEESA_SA_EEELi512ENS_10bfloat16_tEfNS_4arch4Sm90ELb0ELb1ELb1ELb0ELb1ELb0ELb1ELb0ELb0ELb1ELb0ELb0EEENS1_21CollectiveEpilogueFwdINS6_IJSA_NS7_ILi512EEESA_EEES9_SC_SE_Li256ELb0ELb1ELb0ELb0EEENS1_30DynamicPersistentTileSchedulerILi256ELi128ELb0ELb1ELb1EEEEEEEEEvNT_6ParamsE --------------------------
	.section	.text._ZN7cutlass13device_kernelIN5flash11enable_sm90INS1_16FlashAttnFwdSm90INS1_25CollectiveMainloopFwdSm90ILi2EN4cute5tupleIJNS5_1CILi1EEES8_S8_EEENS6_IJNS7_ILi64EEESA_SA_EEELi512ENS_10bfloat16_tEfNS_4arch4Sm90ELb0ELb1ELb1ELb0ELb1ELb0ELb1ELb0ELb0ELb1ELb0ELb0EEENS1_21CollectiveEpilogueFwdINS6_IJSA_NS7_ILi512EEESA_EEES9_SC_SE_Li256ELb0ELb1ELb0ELb0EEENS1_30DynamicPersistentTileSchedulerILi256ELi128ELb0ELb1ELb1EEEEEEEEEvNT_6ParamsE,"ax",@progbits
	.align	128
.text._ZN7cutlass13device_kernelIN5flash11enable_sm90INS1_16FlashAttnFwdSm90INS1_25CollectiveMainloopFwdSm90ILi2EN4cute5tupleIJNS5_1CILi1EEES8_S8_EEENS6_IJNS7_ILi64EEESA_SA_EEELi512ENS_10bfloat16_tEfNS_4arch4Sm90ELb0ELb1ELb1ELb0ELb1ELb0ELb1ELb0ELb0ELb1ELb0ELb0EEENS1_21CollectiveEpilogueFwdINS6_IJSA_NS7_ILi512EEESA_EEES9_SC_SE_Li256ELb0ELb1ELb0ELb0EEENS1_30DynamicPersistentTileSchedulerILi256ELi128ELb0ELb1ELb1EEEEEEEEEvNT_6ParamsE:
        .type           _ZN7cutlass13device_kernelIN5flash11enable_sm90INS1_16FlashAttnFwdSm90INS1_25CollectiveMainloopFwdSm90ILi2EN4cute5tupleIJNS5_1CILi1EEES8_S8_EEENS6_IJNS7_ILi64EEESA_SA_EEELi512ENS_10bfloat16_tEfNS_4arch4Sm90ELb0ELb1ELb1ELb0ELb1ELb0ELb1ELb0ELb0ELb1ELb0ELb0EEENS1_21CollectiveEpilogueFwdINS6_IJSA_NS7_ILi512EEESA_EEES9_SC_SE_Li256ELb0ELb1ELb0ELb0EEENS1_30DynamicPersistentTileSchedulerILi256ELi128ELb0ELb1ELb1EEEEEEEEEvNT_6ParamsE,@function
        .size           _ZN7cutlass13device_kernelIN5flash11enable_sm90INS1_16FlashAttnFwdSm90INS1_25CollectiveMainloopFwdSm90ILi2EN4cute5tupleIJNS5_1CILi1EEES8_S8_EEENS6_IJNS7_ILi64EEESA_SA_EEELi512ENS_10bfloat16_tEfNS_4arch4Sm90ELb0ELb1ELb1ELb0ELb1ELb0ELb1ELb0ELb0ELb1ELb0ELb0EEENS1_21CollectiveEpilogueFwdINS6_IJSA_NS7_ILi512EEESA_EEES9_SC_SE_Li256ELb0ELb1ELb0ELb0EEENS1_30DynamicPersistentTileSchedulerILi256ELi128ELb0ELb1ELb1EEEEEEEEEvNT_6ParamsE,(.L_x_5810 - _ZN7cutlass13device_kernelIN5flash11enable_sm90INS1_16FlashAttnFwdSm90INS1_25CollectiveMainloopFwdSm90ILi2EN4cute5tupleIJNS5_1CILi1EEES8_S8_EEENS6_IJNS7_ILi64EEESA_SA_EEELi512ENS_10bfloat16_tEfNS_4arch4Sm90ELb0ELb1ELb1ELb0ELb1ELb0ELb1ELb0ELb0ELb1ELb0ELb0EEENS1_21CollectiveEpilogueFwdINS6_IJSA_NS7_ILi512EEESA_EEES9_SC_SE_Li256ELb0ELb1ELb0ELb0EEENS1_30DynamicPersistentTileSchedulerILi256ELi128ELb0ELb1ELb1EEEEEEEEEvNT_6ParamsE)
        .other          _ZN7cutlass13device_kernelIN5flash11enable_sm90INS1_16FlashAttnFwdSm90INS1_25CollectiveMainloopFwdSm90ILi2EN4cute5tupleIJNS5_1CILi1EEES8_S8_EEENS6_IJNS7_ILi64EEESA_SA_EEELi512ENS_10bfloat16_tEfNS_4arch4Sm90ELb0ELb1ELb1ELb0ELb1ELb0ELb1ELb0ELb0ELb1ELb0ELb0EEENS1_21CollectiveEpilogueFwdINS6_IJSA_NS7_ILi512EEESA_EEES9_SC_SE_Li256ELb0ELb1ELb0ELb0EEENS1_30DynamicPersistentTileSchedulerILi256ELi128ELb0ELb1ELb1EEEEEEEEEvNT_6ParamsE,@"STO_CUDA_ENTRY STV_DEFAULT"
_ZN7cutlass13device_kernelIN5flash11enable_sm90INS1_16FlashAttnFwdSm90INS1_25CollectiveMainloopFwdSm90ILi2EN4cute5tupleIJNS5_1CILi1EEES8_S8_EEENS6_IJNS7_ILi64EEESA_SA_EEELi512ENS_10bfloat16_tEfNS_4arch4Sm90ELb0ELb1ELb1ELb0ELb1ELb0ELb1ELb0ELb0ELb1ELb0ELb0EEENS1_21CollectiveEpilogueFwdINS6_IJSA_NS7_ILi512EEESA_EEES9_SC_SE_Li256ELb0ELb1ELb0ELb0EEENS1_30DynamicPersistentTileSchedulerILi256ELi128ELb0ELb1ELb1EEEEEEEEEvNT_6ParamsE:
        /* <DEDUP_REMOVED lines=43> */
.L_x_1896:
        /* <DEDUP_REMOVED lines=22> */
.L_x_1897:
        /* <DEDUP_REMOVED lines=18> */
.L_x_1898:
        /* <DEDUP_REMOVED lines=22> */
.L_x_1899:
[----:B------:R-:W5:Y:S01]  /*0690*/  SHFL.IDX PT, R2, R0, RZ, 0x1f ;  /* 0x00001fff00027589 */ /* 0x000f6200000e0000 */
[----:B0-----:R-:W-:Y:S01]  /*06a0*/  R2UR UR4, R3 ;  /* 0x00000000030472ca */ /* 0x001fe200000e0000 */
[----:B------:R-:W-:-:S12]  /*06b0*/  NOP ;  /* 0x0000000000007918 */ /* 0x000fd80000000000 */
[----:B------:R-:W-:-:S05]  /*06c0*/  IMAD.U32 R4, RZ, RZ, UR4 ;  /* 0x00000004ff047e24 */ /* 0x000fca000f8e00ff */
[----:B------:R0:W-:Y:S01]  /*06d0*/  STL [R1+0x420], R4 ;  /* 0x0004200401007387 */ /* 0x0001e20000100800 */
[----:B-----5:R-:W-:-:S13]  /*06e0*/  ISETP.NE.AND P0, PT, R2, RZ, PT ;  /* 0x000000ff0200720c */ /* 0x020fda0003f05270 */
[----:B0-----:R-:W-:Y:S05]  /*06f0*/  @P0 BRA `(.L_x_1900) ;  /* 0x0000000000480947 */ /* 0x001fea0003800000 */
[----:B------:R-:W0:Y:S01]  /*0700*/  S2UR UR5, SR_CgaCtaId ;  /* 0x00000000000579c3 */ /* 0x000e220000008800 */
        /* <DEDUP_REMOVED lines=17> */
.L_x_1900:
[----:B0-----:R-:W-:Y:S01]  /*0820*/  R2UR UR4, R4 ;  /* 0x00000000040472ca */ /* 0x001fe200000e0000 */
[----:B------:R-:W-:Y:S01]  /*0830*/  UMOV UR61, 0x1 ;  /* 0x00000001003d7882 */ /* 0x000fe20000000000 */
[----:B------:R-:W-:Y:S01]  /*0840*/  NOP ;  /* 0x0000000000007918 */ /* 0x000fe20000000000 */
[----:B------:R-:W-:-:S10]  /*0850*/  ULDC.64 UR36, c[0x0][0x208] ;  /* 0x0000820000247ab9 */ /* 0x000fd40000000a00 */
[----:B------:R-:W-:-:S03]  /*0860*/  UISETP.NE.AND UP0, UPT, UR4, URZ, UPT ;  /* 0x0000003f0400728c */ /* 0x000fc6000bf05270 */
[----:B------:R-:W-:Y:S01]  /*0870*/  ULDC UR4, c[0x0][0x20] ;  /* 0x0000080000047ab9 */ /* 0x000fe20000000800 */
[----:B------:R-:W-:Y:S01]  /*0880*/  USEL UR61, UR61, 0x2, !UP0 ;  /* 0x000000023d3d7887 */ /* 0x000fe2000c000000 */
[----:B-1234-:R-:W-:Y:S01]  /*0890*/  BAR.SYNC.DEFER_BLOCKING 0x0 ;  /* 0x0000000000007b1d */ /* 0x01efe20000010000 */
[----:B------:R-:W-:Y:S02]  /*08a0*/  PLOP3.LUT P1, PT, PT, PT, UP0, 0x80, 0x0 ;  /* 0x000000000000781c */ /* 0x000fe40003f2f008 */
[----:B------:R-:W-:-:S03]  /*08b0*/  IADD3 R2, P0, R1, UR4, RZ ;  /* 0x0000000401027c10 */ /* 0x000fc6000ff1e0ff */
[----:B------:R-:W-:Y:S02]  /*08c0*/  ULDC UR4, c[0x0][0x24] ;  /* 0x0000090000047ab9 */ /* 0x000fe40000000800 */
[----:B------:R-:W-:-:S06]  /*08d0*/  IMAD.X R18, RZ, RZ, UR4, P0 ;  /* 0x00000004ff127e24 */ /* 0x000fcc00080e06ff */
[----:B------:R-:W-:Y:S05]  /*08e0*/  @!P1 BRA `(.L_x_1901) ;  /* 0x0000024400749947 */ /* 0x000fea0003800000 */
.L_x_1902:
[----:B------:R-:W-:-:S08]  /*08f0*/  NOP ;  /* 0x0000000000007918 */ /* 0x000fd00000000000 */
[----:B------:R-:W0:Y:S02]  /*0900*/  USETMAXREG.TRY_ALLOC.CTAPOOL UP0, 0xe8 ;  /* 0x000000e8000079c8 */ /* 0x000e240008000600 */
[----:B0-----:R-:W-:-:S13]  /*0910*/  PLOP3.LUT P0, PT, PT, PT, UP0, 0x80, 0x0 ;  /* 0x000000000000781c */ /* 0x001fda0003f0f008 */
[----:B------:R-:W-:Y:S05]  /*0920*/  @!P0 BRA `(.L_x_1902) ;  /* 0xfffffffc00f08947 */ /* 0x000fea000383ffff */
[----:B------:R-:W0:Y:S01]  /*0930*/  S2R R3, SR_TID.X ;  /* 0x0000000000037919 */ /* 0x000e220000002100 */
[----:B------:R-:W1:Y:S08]  /*0940*/  S2UR UR5, SR_CTAID.X ;  /* 0x00000000000579c3 */ /* 0x000e700000002500 */
[----:B------:R-:W-:Y:S06]  /*0950*/  BAR.ARV 0x4, 0x180 ;  /* 0x0106000000007b1d */ /* 0x000fec0000002000 */
[----:B------:R-:W-:-:S02]  /*0960*/  IADD3 R202, P1, R2, 0x1c8, RZ ;  /* 0x000001c802ca7810 */ /* 0x000fc40007f3e0ff */
[----:B------:R-:W-:Y:S01]  /*0970*/  IADD3 R204, P2, R2, 0x1d4, RZ ;  /* 0x000001d402cc7810 */ /* 0x000fe20007f5e0ff */
[----:B------:R2:W-:Y:S02]  /*0980*/  STL.64 [R1+0x1c8], RZ ;  /* 0x0001c8ff01007387 */ /* 0x0005e40000100a00 */
[--C-:B------:R-:W-:Y:S02]  /*0990*/  IMAD.X R203, RZ, RZ, R18.reuse, P1 ;  /* 0x000000ffffcb7224 */ /* 0x100fe400008e0612 */
[----:B------:R2:W-:Y:S01]  /*09a0*/  STL [R1+0x1d0], RZ ;  /* 0x0001d0ff01007387 */ /* 0x0005e20000100800 */
[----:B------:R-:W-:-:S03]  /*09b0*/  IMAD.X R199, RZ, RZ, R18, P2 ;  /* 0x000000ffffc77224 */ /* 0x000fc600010e0612 */
[----:B------:R2:W-:Y:S01]  /*09c0*/  STL [R1+0x1d4], RZ ;  /* 0x0001d4ff01007387 */ /* 0x0005e20000100800 */
[----:B0-----:R-:W-:-:S04]  /*09d0*/  LOP3.LUT R0, R3, 0xffffff80, RZ, 0xc0, !PT ;  /* 0xffffff8003007812 */ /* 0x001fc800078ec0ff */
[----:B------:R-:W-:Y:S02]  /*09e0*/  ISETP.NE.AND P0, PT, R0, 0x80, PT ;  /* 0x000000800000780c */ /* 0x000fe40003f05270 */
[----:B------:R-:W1:Y:S11]  /*09f0*/  LDC R0, c[0x0][0xd38] ;  /* 0x00034e00ff007b82 */ /* 0x000e760000000800 */
[----:B------:R-:W-:Y:S06]  /*0a00*/  @!P0 BAR.ARV 0x8, 0x100 ;  /* 0x0204000000008b1d */ /* 0x000fec0000002000 */
[----:B------:R-:W-:-:S13]  /*0a10*/  ISETP.GE.U32.AND P0, PT, R3, 0x100, PT ;  /* 0x000001000300780c */ /* 0x000fda0003f06070 */
[----:B------:R-:W-:Y:S06]  /*0a20*/  @P0 BAR.ARV 0xf, 0x100 ;  /* 0x03c4000000000b1d */ /* 0x000fec0000002000 */
[----:B-1----:R-:W-:-:S13]  /*0a30*/  ISETP.LE.AND P0, PT, R0, UR5, PT ;  /* 0x0000000500007c0c */ /* 0x002fda000bf03270 */
[----:B--2---:R-:W-:Y:S05]  /*0a40*/  @P0 EXIT ;  /* 0x000000000000094d */ /* 0x004fea0003800000 */
[----:B------:R-:W0:Y:S01]  /*0a50*/  S2R R7, SR_CgaCtaId ;  /* 0x0000000000077919 */ /* 0x000e220000008800 */
[----:B------:R-:W-:Y:S01]  /*0a60*/  VIADD R191, R3, 0xffffff80 ;  /* 0xffffff8003bf7836 */ /* 0x000fe20000000000 */
[----:B------:R-:W-:Y:S01]  /*0a70*/  MOV R4, 0x400 ;  /* 0x0000040000047802 */ /* 0x000fe20000000f00 */
[----:B------:R-:W1:Y:S01]  /*0a80*/  S2UR UR4, SR_SWINHI ;  /* 0x00000000000479c3 */ /* 0x000e620000002f00 */
[----:B------:R-:W-:Y:S02]  /*0a90*/  ULOP3.LUT UR6, UR61, 0x1, URZ, 0xfc, !UPT ;  /* 0x000000013d067892 */ /* 0x000fe4000f8efc3f */
[----:B------:R-:W-:-:S04]  /*0aa0*/  SHF.R.S32.HI R0, RZ, 0x1f, R191 ;  /* 0x0000001fff007819 */ /* 0x000fc800000114bf */
[CC--:B------:R-:W-:Y:S02]  /*0ab0*/  LEA.HI R5, R0.reuse, R191.reuse, RZ, 0x7 ;  /* 0x000000bf00057211 */ /* 0x0c0fe400078f38ff */
[----:B------:R-:W-:Y:S02]  /*0ac0*/  LEA.HI R3, R0, R191, RZ, 0x4 ;  /* 0x000000bf00037211 */ /* 0x000fe400078f20ff */
[----:B------:R-:W-:Y:S02]  /*0ad0*/  LOP3.LUT R6, R5, 0xffffff80, RZ, 0xc0, !PT ;  /* 0xffffff8005067812 */ /* 0x000fe400078ec0ff */
[----:B------:R-:W-:-:S03]  /*0ae0*/  SHF.R.S32.HI R194, RZ, 0x7, R5 ;  /* 0x00000007ffc27819 */ /* 0x000fc60000011405 */
[----:B------:R-:W-:Y:S01]  /*0af0*/  IMAD.IADD R8, R191, 0x1, -R6 ;  /* 0x00000001bf087824 */ /* 0x000fe200078e0a06 */
[----:B------:R-:W-:Y:S02]  /*0b00*/  LEA.HI R6, R0, R191, RZ, 0x2 ;  /* 0x000000bf00067211 */ /* 0x000fe400078f10ff */
[----:B------:R-:W-:Y:S02]  /*0b10*/  LEA.HI R5, R5, R194, RZ, 0x1 ;  /* 0x000000c205057211 */ /* 0x000fe400078f08ff */
[----:B------:R-:W-:Y:S02]  /*0b20*/  SHF.R.S32.HI R11, RZ, 0x1f, R8 ;  /* 0x0000001fff0b7819 */ /* 0x000fe40000011408 */
[----:B------:R-:W-:Y:S02]  /*0b30*/  LOP3.LUT R12, R6, 0xfffffffc, RZ, 0xc0, !PT ;  /* 0xfffffffc060c7812 */ /* 0x000fe400078ec0ff */
[----:B------:R-:W-:Y:S02]  /*0b40*/  SHF.R.S32.HI R6, RZ, 0x4, R3 ;  /* 0x00000004ff067819 */ /* 0x000fe40000011403 */
[----:B------:R-:W-:Y:S01]  /*0b50*/  LEA.HI R10, R11, R8, RZ, 0x2 ;  /* 0x000000080b0a7211 */ /* 0x000fe200078f10ff */
[----:B------:R-:W-:Y:S01]  /*0b60*/  IMAD.IADD R12, R191, 0x1, -R12 ;  /* 0x00000001bf0c7824 */ /* 0x000fe200078e0a0c */
[----:B0-----:R-:W-:-:S02]  /*0b70*/  LEA R4, R7, R4, 0x18 ;  /* 0x0000000407047211 */ /* 0x001fc400078ec0ff */
[----:B------:R-:W-:Y:S02]  /*0b80*/  SHF.R.S32.HI R13, RZ, 0x1f, R10 ;  /* 0x0000001fff0d7819 */ /* 0x000fe4000001140a */
[----:B------:R-:W-:Y:S02]  /*0b90*/  R2UR UR44, R4 ;  /* 0x00000000042c72ca */ /* 0x000fe400000e0000 */
[CC--:B------:R-:W-:Y:S02]  /*0ba0*/  LEA.HI R4, R0.reuse, R191.reuse, RZ, 0x5 ;  /* 0x000000bf00047211 */ /* 0x0c0fe400078f28ff */
[----:B------:R-:W-:Y:S02]  /*0bb0*/  LEA.HI R0, R0, R191, RZ, 0x3 ;  /* 0x000000bf00007211 */ /* 0x000fe400078f18ff */
[--C-:B------:R-:W-:Y:S02]  /*0bc0*/  SHF.R.S32.HI R206, RZ, 0x5, R4.reuse ;  /* 0x00000005ffce7819 */ /* 0x100fe40000011404 */
[----:B------:R-:W-:-:S02]  /*0bd0*/  SHF.R.S32.HI R9, RZ, 0x1f, R4 ;  /* 0x0000001fff097819 */ /* 0x000fc40000011404 */
[----:B------:R-:W-:Y:S02]  /*0be0*/  LOP3.LUT R4, R3, 0xfffffff0, RZ, 0xc0, !PT ;  /* 0xfffffff003047812 */ /* 0x000fe400078ec0ff */
[----:B------:R-:W-:Y:S01]  /*0bf0*/  LEA.HI R9, R9, R206, RZ, 0x2 ;  /* 0x000000ce09097211 */ /* 0x000fe200078f10ff */
[----:B------:R-:W-:Y:S01]  /*0c00*/  UMOV UR38, UR44 ;  /* 0x0000002c00267c82 */ /* 0x000fe20008000000 */
[----:B-1----:R-:W-:Y:S01]  /*0c10*/  UMOV UR39, UR4 ;  /* 0x0000000400277c82 */ /* 0x002fe20008000000 */
[----:B------:R-:W-:Y:S01]  /*0c20*/  LEA.HI R3, R3, R6, RZ, 0x1 ;  /* 0x0000000603037211 */ /* 0x000fe200078f08ff */
[----:B------:R-:W-:Y:S01]  /*0c30*/  IMAD.IADD R207, R191, 0x1, -R4 ;  /* 0x00000001bfcf7824 */ /* 0x000fe200078e0a04 */
[----:B------:R-:W-:Y:S01]  /*0c40*/  SHF.R.S32.HI R4, RZ, 0x2, R10 ;  /* 0x00000002ff047819 */ /* 0x000fe2000001140a */
[----:B------:R-:W-:Y:S01]  /*0c50*/  IMAD.U32 R200, RZ, RZ, UR38 ;  /* 0x00000026ffc87e24 */ /* 0x000fe2000f8e00ff */
[----:B------:R-:W-:Y:S01]  /*0c60*/  LOP3.LUT R9, R9, 0x3ffffc, RZ, 0xc0, !PT ;  /* 0x003ffffc09097812 */ /* 0x000fe200078ec0ff */
[----:B------:R-:W-:Y:S01]  /*0c70*/  IMAD R14, R194, 0x100, R207 ;  /* 0x00000100c20e7824 */ /* 0x000fe200078e02cf */
[----:B------:R-:W-:Y:S01]  /*0c80*/  LEA.HI R13, R13, R4, RZ, 0x3 ;  /* 0x000000040d0d7211 */ /* 0x000fe200078f18ff */
[----:B------:R-:W-:Y:S01]  /*0c90*/  IMAD.U32 R201, RZ, RZ, UR39 ;  /* 0x00000027ffc97e24 */ /* 0x000fe2000f8e00ff */
[----:B------:R-:W-:Y:S01]  /*0ca0*/  LOP3.LUT R3, R3, 0x1ffffffe, RZ, 0xc0, !PT ;  /* 0x1ffffffe03037812 */ /* 0x000fe200078ec0ff */
[----:B------:R-:W-:Y:S01]  /*0cb0*/  IMAD.IADD R9, R206, 0x1, -R9 ;  /* 0x00000001ce097824 */ /* 0x000fe200078e0a09 */
[----:B------:R-:W-:Y:S01]  /*0cc0*/  LOP3.LUT R198, R0, 0xfffffff8, RZ, 0xc0, !PT ;  /* 0xfffffff800c67812 */ /* 0x000fe200078ec0ff */
[----:B------:R-:W-:Y:S01]  /*0cd0*/  UMOV UR4, UR5 ;  /* 0x0000000500047c82 */ /* 0x000fe20008000000 */
[----:B------:R-:W-:Y:S01]  /*0ce0*/  LOP3.LUT R13, R13, 0xfffffff8, RZ, 0xc0, !PT ;  /* 0xfffffff80d0d7812 */ /* 0x000fe200078ec0ff */
[----:B------:R-:W-:Y:S01]  /*0cf0*/  IMAD.IADD R3, R6, 0x1, -R3 ;  /* 0x0000000106037824 */ /* 0x000fe200078e0a03 */
[----:B------:R-:W-:Y:S01]  /*0d00*/  LEA.HI R6, R12, R12, RZ, 0x1 ;  /* 0x0000000c0c067211 */ /* 0x000fe200078f08ff */
[----:B------:R-:W-:Y:S01]  /*0d10*/  IMAD R14, R9, 0x10, R14 ;  /* 0x00000010090e7824 */ /* 0x000fe200078e020e */
[----:B------:R-:W-:Y:S01]  /*0d20*/  LEA.HI R11, R11, R8, RZ, 0x5 ;  /* 0x000000080b0b7211 */ /* 0x000fe200078f28ff */
[----:B------:R-:W-:Y:S01]  /*0d30*/  IMAD.IADD R198, R191, 0x1, -R198 ;  /* 0x00000001bfc67824 */ /* 0x000fe200078e0ac6 */
[----:B------:R-:W-:Y:S01]  /*0d40*/  LOP3.LUT R9, R10, 0x7ffffffc, RZ, 0xc0, !PT ;  /* 0x7ffffffc0a097812 */ /* 0x000fe200078ec0ff */
[----:B------:R-:W-:Y:S01]  /*0d50*/  IMAD.IADD R22, R4, 0x1, -R13 ;  /* 0x0000000104167824 */ /* 0x000fe200078e0a0d */
[----:B------:R-:W-:Y:S01]  /*0d60*/  LOP3.LUT R5, R5, 0xfffffe, RZ, 0xc0, !PT ;  /* 0x00fffffe05057812 */ /* 0x000fe200078ec0ff */
[----:B------:R-:W-:Y:S01]  /*0d70*/  IMAD.SHL.U32 R156, R198, 0x8, RZ ;  /* 0x00000008c69c7824 */ /* 0x000fe200078e00ff */
[----:B------:R-:W-:Y:S01]  /*0d80*/  LOP3.LUT R13, R6, 0x1ffffffe, RZ, 0xc0, !PT ;  /* 0x1ffffffe060d7812 */ /* 0x000fe200078ec0ff */
[----:B------:R-:W-:Y:S01]  /*0d90*/  IMAD.IADD R9, R8, 0x1, -R9 ;  /* 0x0000000108097824 */ /* 0x000fe200078e0a09 */
[----:B------:R-:W-:Y:S01]  /*0da0*/  SHF.R.S32.HI R11, RZ, 0x5, R11 ;  /* 0x00000005ff0b7819 */ /* 0x000fe2000001140b */
[----:B------:R-:W-:Y:S01]  /*0db0*/  IMAD.IADD R5, R194, 0x1, -R5 ;  /* 0x00000001c2057824 */ /* 0x000fe200078e0a05 */
[----:B------:R-:W-:Y:S01]  /*0dc0*/  SHF.R.S32.HI R159, RZ, 0x3, R0 ;  /* 0x00000003ff9f7819 */ /* 0x000fe20000011400 */
[----:B------:R-:W-:-:S02]  /*0dd0*/  IMAD.SHL.U32 R227, R3, 0x8, RZ ;  /* 0x0000000803e37824 */ /* 0x000fc400078e00ff */
[C---:B------:R-:W-:Y:S02]  /*0de0*/  VIADD R154, R156.reuse, 0x40 ;  /* 0x000000409c9a7836 */ /* 0x040fe40000000000 */
[C---:B------:R-:W-:Y:S02]  /*0df0*/  VIADD R155, R156.reuse, 0x80 ;  /* 0x000000809c9b7836 */ /* 0x040fe40000000000 */
[C---:B------:R-:W-:Y:S01]  /*0e00*/  VIADD R153, R156.reuse, 0xc0 ;  /* 0x000000c09c997836 */ /* 0x040fe20000000000 */
[----:B------:R-:W-:Y:S01]  /*0e10*/  SHF.R.S32.HI R190, RZ, 0x1f, R154 ;  /* 0x0000001fffbe7819 */ /* 0x000fe2000001149a */
        /* <DEDUP_REMOVED lines=8> */
[----:B------:R-:W-:Y:S01]  /*0ea0*/  IMAD.IADD R13, R12, 0x1, -R13 ;  /* 0x000000010c0d7824 */ /* 0x000fe200078e0a0d */
[----:B------:R-:W-:Y:S01]  /*0eb0*/  SHF.R.S32.HI R185, RZ, 0x1f, R158 ;  /* 0x0000001fffb97819 */ /* 0x000fe2000001149e */
[----:B------:R-:W-:Y:S01]  /*0ec0*/  IMAD R22, R11, 0x10, R22 ;  /* 0x000000100b167824 */ /* 0x000fe200078e0216 */
[----:B------:R-:W-:Y:S01]  /*0ed0*/  SHF.R.S32.HI R176, RZ, 0x1f, R157 ;  /* 0x0000001fffb07819 */ /* 0x000fe2000001149d */
[----:B------:R-:W-:-:S02]  /*0ee0*/  IMAD.SHL.U32 R205, R5, 0x100, RZ ;  /* 0x0000010005cd7824 */ /* 0x000fc400078e00ff */
[----:B------:R-:W-:Y:S02]  /*0ef0*/  IMAD.U32 R17, R14, 0x40, R227 ;  /* 0x000000400e117824 */ /* 0x000fe400078e00e3 */
[----:B------:R-:W-:Y:S02]  /*0f00*/  IMAD.SHL.U32 R226, R9, 0x2, RZ ;  /* 0x0000000209e27824 */ /* 0x000fe400078e00ff */
[----:B------:R-:W-:-:S04]  /*0f10*/  IMAD.WIDE R16, R17, 0x2, R200 ;  /* 0x0000000211107825 */ /* 0x000fc800078e02c8 */
[----:B------:R-:W-:Y:S02]  /*0f20*/  IMAD.IADD R23, R226, 0x1, R205 ;  /* 0x00000001e2177824 */ /* 0x000fe400078e02cd */
[----:B------:R-:W-:-:S07]  /*0f30*/  IMAD R228, R13, 0x8, R22 ;  /* 0x000000080de47824 */ /* 0x000fce00078e0216 */
.L_x_2039:
        /* <DEDUP_REMOVED lines=12> */
[----:B01234-:R-:W-:Y:S05]  /*1000*/  @!P0 BRA `(.L_x_1903) ;  /* 0x0000000000208947 */ /* 0x01ffea0003800000 */
        /* <DEDUP_REMOVED lines=8> */
.L_x_1903:
[----:B------:R-:W-:Y:S01]  /*1090*/  ULDC UR7, c[0x0][0xd54] ;  /* 0x0003550000077ab9 */ /* 0x000fe20000000800 */
[----:B------:R-:W-:Y:S01]  /*10a0*/  UMOV UR6, UR9 ;  /* 0x0000000900067c82 */ /* 0x000fe20008000000 */
[----:B------:R-:W-:-:S11]  /*10b0*/  UISETP.NE.AND UP0, UPT, UR7, 0x1, UPT ;  /* 0x000000010700788c */ /* 0x000fd6000bf05270 */
[----:B------:R-:W-:Y:S02]  /*10c0*/  @UP0 ULDC.64 UR10, c[0x0][0xd58] ;  /* 0x00035600000a0ab9 */ /* 0x000fe40000000a00 */
[----:B------:R-:W-:-:S04]  /*10d0*/  UIMAD.WIDE.U32 UR4, UR9, UR10, URZ ;  /* 0x0000000a090472a5 */ /* 0x000fc8000f8e003f */
[----:B------:R-:W-:-:S04]  /*10e0*/  @UP0 USHF.R.U32.HI UR6, URZ, UR11, UR5 ;  /* 0x0000000b3f060299 */ /* 0x000fc80008011605 */
[----:B------:R-:W-:-:S12]  /*10f0*/  UIMAD UR4, UR6, UR7, URZ ;  /* 0x00000007060472a4 */ /* 0x000fd8000f8e023f */
.L_x_1904:
[----:B------:R-:W2:Y:S01]  /*1100*/  LDL R0, [R1+0x420] ;  /* 0x0004200001007983 */ /* 0x000ea20000100800 */
[----:B------:R-:W-:Y:S01]  /*1110*/  ULDC UR60, c[0x0][0xd48] ;  /* 0x00035200003c7ab9 */ /* 0x000fe20000000800 */
[----:B------:R-:W-:Y:S01]  /*1120*/  UIADD3 UR4, UR9, -UR4, URZ ;  /* 0x8000000409047290 */ /* 0x000fe2000fffe03f */
[----:B------:R-:W-:Y:S01]  /*1130*/  IADD3 R32, P0, R2, 0x3f0, RZ ;  /* 0x000003f002207810 */ /* 0x000fe20007f1e0ff */
[----:B------:R-:W-:Y:S01]  /*1140*/  UISETP.NE.AND UP1, UPT, UR60, 0x1, UPT ;  /* 0x000000013c00788c */ /* 0x000fe2000bf25270 */
[----:B------:R0:W-:Y:S01]  /*1150*/  STL.128 [R1+0x3f0], RZ ;  /* 0x0003f0ff01007387 */ /* 0x0001e20000100c00 */
[----:B------:R-:W-:Y:S01]  /*1160*/  ULDC UR5, c[0x0][0xd54] ;  /* 0x0003550000057ab9 */ /* 0x000fe20000000800 */
[----:B------:R-:W-:Y:S01]  /*1170*/  ULOP3.LUT UR59, URZ, UR6, URZ, 0x33, !UPT ;  /* 0x000000063f3b7292 */ /* 0x000fe2000f8e333f */
[----:B------:R-:W-:Y:S01]  /*1180*/  IMAD.X R41, RZ, RZ, R18, P0 ;  /* 0x000000ffff297224 */ /* 0x000fe200000e0612 */
[----:B------:R0:W-:Y:S01]  /*1190*/  STL.128 [R1+0x400], RZ ;  /* 0x000400ff01007387 */ /* 0x0001e20000100c00 */
[----:B------:R-:W-:Y:S01]  /*11a0*/  UIMAD UR8, UR8, UR5, UR4 ;  /* 0x00000005080872a4 */ /* 0x000fe2000f8e0204 */
[----:B------:R-:W-:-:S02]  /*11b0*/  ULDC.64 UR10, c[0x0][0x418] ;  /* 0x00010600000a7ab9 */ /* 0x000fc40000000a00 */
[----:B------:R0:W-:Y:S01]  /*11c0*/  STL.128 [R1+0x1e0], RZ ;  /* 0x0001e0ff01007387 */ /* 0x0001e20000100c00 */
[----:B------:R-:W-:Y:S01]  /*11d0*/  ULDC UR6, c[0x0][0xd3c] ;  /* 0x00034f0000067ab9 */ /* 0x000fe20000000800 */
[----:B------:R-:W-:Y:S01]  /*11e0*/  @UP1 ULDC UR4, c[0x0][0xd4c] ;  /* 0x0003530000041ab9 */ /* 0x000fe20000000800 */
[----:B------:R-:W-:Y:S01]  /*11f0*/  UISETP.NE.U32.AND UP0, UPT, UR10, URZ, UPT ;  /* 0x0000003f0a00728c */ /* 0x000fe2000bf05070 */
[----:B------:R0:W-:Y:S01]  /*1200*/  STL.128 [R1+0x1f0], RZ ;  /* 0x0001f0ff01007387 */ /* 0x0001e20000100c00 */
[----:B------:R-:W-:Y:S02]  /*1210*/  UIMAD.WIDE.U32 UR4, UR8, UR4, URZ ;  /* 0x00000004080472a5 */ /* 0x000fe4000f8e003f */
[----:B------:R-:W-:Y:S01]  /*1220*/  UIADD3 UR59, UR59, UR6, URZ ;  /* 0x000000063b3b7290 */ /* 0x000fe2000fffe03f */
[----:B------:R0:W-:Y:S01]  /*1230*/  STL.128 [R1+0x200], RZ ;  /* 0x000200ff01007387 */ /* 0x0001e20000100c00 */
[----:B------:R-:W-:Y:S01]  /*1240*/  UMOV UR58, UR8 ;  /* 0x00000008003a7c82 */ /* 0x000fe20008000000 */
[----:B------:R-:W-:Y:S01]  /*1250*/  @UP1 ULDC UR6, c[0x0][0xd50] ;  /* 0x0003540000061ab9 */ /* 0x000fe20000000800 */
[----:B------:R-:W-:Y:S01]  /*1260*/  UISETP.NE.AND.EX UP0, UPT, UR11, URZ, UPT, UP0 ;  /* 0x0000003f0b00728c */ /* 0x000fe2000bf05300 */
[----:B------:R0:W-:Y:S01]  /*1270*/  STL.128 [R1+0x210], RZ ;  /* 0x000210ff01007387 */ /* 0x0001e20000100c00 */
[----:B------:R-:W-:Y:S01]  /*1280*/  @UP1 USHF.R.U32.HI UR58, URZ, UR6, UR5 ;  /* 0x000000063f3a1299 */ /* 0x000fe20008011605 */
[----:B------:R-:W-:-:S02]  /*1290*/  ULDC UR47, c[0x0][0x424] ;  /* 0x00010900002f7ab9 */ /* 0x000fc40000000800 */
[----:B------:R0:W-:Y:S01]  /*12a0*/  STL.128 [R1+0x220], RZ ;  /* 0x000220ff01007387 */ /* 0x0001e20000100c00 */
[----:B------:R-:W-:Y:S02]  /*12b0*/  USEL UR47, UR47, 0x1, UP0 ;  /* 0x000000012f2f7887 */ /* 0x000fe40008000000 */
[----:B------:R-:W-:Y:S01]  /*12c0*/  UIADD3 UR4, -UR58, URZ, URZ ;  /* 0x0000003f3a047290 */ /* 0x000fe2000fffe13f */
[----:B------:R0:W-:Y:S01]  /*12d0*/  STL.128 [R1+0x230], RZ ;  /* 0x000230ff01007387 */ /* 0x0001e20000100c00 */
[----:B------:R-:W-:Y:S02]  /*12e0*/  ULDC UR7, c[0x0][0x2f0] ;  /* 0x0000bc0000077ab9 */ /* 0x000fe40000000800 */
[----:B------:R-:W-:Y:S01]  /*12f0*/  UIMAD UR47, UR47, UR7, URZ ;  /* 0x000000072f2f72a4 */ /* 0x000fe2000f8e023f */
[----:B------:R0:W-:Y:S01]  /*1300*/  STL.128 [R1+0x240], RZ ;  /* 0x000240ff01007387 */ /* 0x0001e20000100c00 */
[----:B------:R-:W-:-:S03]  /*1310*/  UIMAD UR60, UR60, UR4, UR8 ;  /* 0x000000043c3c72a4 */ /* 0x000fc6000f8e0208 */
[----:B------:R0:W-:Y:S04]  /*1320*/  STL.128 [R1+0x250], RZ ;  /* 0x000250ff01007387 */ /* 0x0001e80000100c00 */
        /* <DEDUP_REMOVED lines=23> */
[----:B------:R0:W-:Y:S01]  /*14a0*/  STL.128 [R1+0x3d0], RZ ;  /* 0x0003d0ff01007387 */ /* 0x0001e20000100c00 */
[----:B--2---:R-:W-:-:S02]  /*14b0*/  R2UR UR12, R0 ;  /* 0x00000000000c72ca */ /* 0x004fc400000e0000 */
[----:B------:R-:W1:Y:S11]  /*14c0*/  LDC R0, c[0x0][0xa80] ;  /* 0x0002a000ff007b82 */ /* 0x000e760000000800 */
[----:B------:R-:W-:-:S06]  /*14d0*/  UISETP.NE.AND UP2, UPT, UR12, 0x1, UPT ;  /* 0x000000010c00788c */ /* 0x000fcc000bf45270 */
[----:B------:R-:W-:Y:S01]  /*14e0*/  PLOP3.LUT P1, PT, PT, PT, UP2, 0x80, 0x0 ;  /* 0x000000000000781c */ /* 0x000fe20003f2f028 */
[----:B-1----:R0:W-:-:S12]  /*14f0*/  STL [R1+0x410], R0 ;  /* 0x0004100001007387 */ /* 0x0021d80000100800 */
[----:B------:R-:W-:Y:S05]  /*1500*/  @!P1 BRA `(.L_x_1905) ;  /* 0x0000007c00e09947 */ /* 0x000fea0003800000 */
[----:B------:R-:W1:Y:S01]  /*1510*/  LDC.64 R8, c[0x0][0xad8] ;  /* 0x0002b600ff087b82 */ /* 0x000e620000000a00 */
[----:B------:R-:W-:Y:S01]  /*1520*/  ULDC UR4, c[0x0][0x448] ;  /* 0x0001120000047ab9 */ /* 0x000fe20000000800 */
[----:B------:R-:W-:Y:S02]  /*1530*/  USHF.L.U32 UR6, UR59, 0x6, URZ ;  /* 0x000000063b067899 */ /* 0x000fe4000800063f */
[----:B------:R-:W-:Y:S01]  /*1540*/  UISETP.NE.AND UP0, UPT, UR4, 0x1, UPT ;  /* 0x000000010400788c */ /* 0x000fe2000bf05270 */
[----:B------:R-:W-:Y:S01]  /*1550*/  ULDC UR9, c[0x0][0x288] ;  /* 0x0000a20000097ab9 */ /* 0x000fe20000000800 */
[----:B------:R-:W-:Y:S02]  /*1560*/  UIADD3 UR7, UR6, 0x3f, URZ ;  /* 0x0000003f06077890 */ /* 0x000fe4000fffe03f */
[----:B------:R-:W-:-:S07]  /*1570*/  UIADD3 UR8, UR47, 0x1, -UR9 ;  /* 0x000000012f087890 */ /* 0x000fce000fffe809 */
[----:B------:R-:W-:Y:S01]  /*1580*/  @UP0 UIADD3 UR4, UR6, 0x3f, URZ ;  /* 0x0000003f06040890 */ /* 0x000fe2000fffe03f */
[----:B------:R-:W-:Y:S01]  /*1590*/  @UP0 ULDC UR5, c[0x0][0x44c] ;  /* 0x0001130000050ab9 */ /* 0x000fe20000000800 */
[----:B------:R-:W-:Y:S02]  /*15a0*/  @UP0 ULDC UR10, c[0x0][0x450] ;  /* 0x00011400000a0ab9 */ /* 0x000fe40000000800 */
[----:B------:R-:W-:-:S04]  /*15b0*/  UIMAD.WIDE.U32 UR4, UR4, UR5, URZ ;  /* 0x00000005040472a5 */ /* 0x000fc8000f8e003f */
[----:B------:R-:W-:Y:S01]  /*15c0*/  @UP0 USHF.R.U32.HI UR7, URZ, UR10, UR5 ;  /* 0x0000000a3f070299 */ /* 0x000fe20008011605 */
[----:B-1----:R-:W-:-:S03]  /*15d0*/  ISETP.GE.AND P1, PT, R9, 0x1, PT ;  /* 0x000000010900780c */ /* 0x002fc60003f26270 */
[----:B------:R-:W-:-:S06]  /*15e0*/  UIADD3 UR7, UR8, UR7, URZ ;  /* 0x0000000708077290 */ /* 0x000fcc000fffe03f */
[----:B0-----:R-:W-:-:S04]  /*15f0*/  VIADD R0, R8, UR7 ;  /* 0x0000000708007c36 */ /* 0x001fc80008000000 */
[----:B------:R-:W-:Y:S05]  /*1600*/  @!P1 BRA `(.L_x_1906) ;  /* 0x0000000000449947 */ /* 0x000fea0003800000 */
[----:B------:R-:W-:Y:S01]  /*1610*/  ISETP.LT.AND P0, PT, RZ, UR7, PT ;  /* 0x00000007ff007c0c */ /* 0x000fe2000bf01270 */
[----:B------:R-:W-:-:S06]  /*1620*/  UIADD3 UR4, UR7, -0x1, URZ ;  /* 0xffffffff07047890 */ /* 0x000fcc000fffe03f */
[----:B------:R-:W-:-:S06]  /*1630*/  IMAD.U32 R3, RZ, RZ, UR4 ;  /* 0x00000004ff037e24 */ /* 0x000fcc000f8e00ff */
[----:B------:R-:W-:Y:S05]  /*1640*/  @P0 BRA `(.L_x_1907) ;  /* 0x00000000001c0947 */ /* 0x000fea0003800000 */
[----:B------:R-:W-:Y:S01]  /*1650*/  ISETP.NE.AND P0, PT, R9, 0x1, PT ;  /* 0x000000010900780c */ /* 0x000fe20003f05270 */
[----:B------:R-:W-:-:S12]  /*1660*/  IMAD R3, RZ, RZ, -UR7 ;  /* 0x80000007ff037e24 */ /* 0x000fd8000f8e02ff */
[----:B------:R-:W0:Y:S02]  /*1670*/  @P0 LDC.64 R4, c[0x0][0xae0] ;  /* 0x0002b800ff040b82 */ /* 0x000e240000000a00 */
[----:B0-----:R-:W-:-:S05]  /*1680*/  @P0 IMAD.HI.U32 R4, R3, R4, RZ ;  /* 0x0000000403040227 */ /* 0x001fca00078e00ff */
[----:B------:R-:W-:-:S04]  /*1690*/  @P0 SHF.R.U32.HI R3, RZ, R5, R4 ;  /* 0x00000005ff030219 */ /* 0x000fc80000011604 */
[----:B------:R-:W-:Y:S01]  /*16a0*/  LOP3.LUT R3, RZ, R3, RZ, 0x33, !PT ;  /* 0x00000003ff037212 */ /* 0x000fe200078e33ff */
[----:B------:R-:W-:Y:S06]  /*16b0*/  BRA `(.L_x_1908) ;  /* 0x0000000000107947 */ /* 0x000fec0003800000 */
.L_x_1907:
[----:B------:R-:W-:-:S13]  /*16c0*/  ISETP.NE.AND P0, PT, R9, 0x1, PT ;  /* 0x000000010900780c */ /* 0x000fda0003f05270 */
[----:B------:R-:W0:Y:S02]  /*16d0*/  @P0 LDC.64 R4, c[0x0][0xae0] ;  /* 0x0002b800ff040b82 */ /* 0x000e240000000a00 */
[----:B0-----:R-:W-:-:S05]  /*16e0*/  @P0 IMAD.HI.U32 R4, R3, R4, RZ ;  /* 0x0000000403040227 */ /* 0x001fca00078e00ff */
[----:B------:R-:W-:-:S07]  /*16f0*/  @P0 SHF.R.U32.HI R3, RZ, R5, R4 ;  /* 0x00000005ff030219 */ /* 0x000fce0000011604 */
.L_x_1908:
[----:B------:R-:W-:-:S05]  /*1700*/  IMAD R3, R3, R9, R9 ;  /* 0x0000000903037224 */ /* 0x000fca00078e0209 */
[----:B------:R-:W-:-:S07]  /*1710*/  VIMNMX R0, R0, R3, PT ;  /* 0x0000000300007248 */ /* 0x000fce0003fe0100 */
.L_x_1906:
[----:B------:R-:W-:Y:S01]  /*1720*/  @UP0 ULDC UR4, c[0x0][0x44c] ;  /* 0x0001130000040ab9 */ /* 0x000fe20000000800 */
[----:B------:R-:W-:Y:S01]  /*1730*/  UIADD3 UR7, UR47, 0x3f, URZ ;  /* 0x0000003f2f077890 */ /* 0x000fe2000fffe03f */
[----:B------:R-:W-:Y:S01]  /*1740*/  VIADD R0, R0, 0x3f ;  /* 0x0000003f00007836 */ /* 0x000fe20000000000 */
[----:B------:R-:W-:Y:S01]  /*1750*/  UIMAD.WIDE.U32 UR4, UR6, UR4, URZ ;  /* 0x00000004060472a5 */ /* 0x000fe2000f8e003f */
[----:B------:R-:W-:Y:S01]  /*1760*/  @UP0 ULDC UR10, c[0x0][0x450] ;  /* 0x00011400000a0ab9 */ /* 0x000fe20000000800 */
[----:B------:R-:W-:Y:S02]  /*1770*/  USHF.R.S32.HI UR8, URZ, 0x1f, UR7 ;  /* 0x0000001f3f087899 */ /* 0x000fe40008011407 */
[----:B------:R-:W-:Y:S01]  /*1780*/  SHF.R.S32.HI R3, RZ, 0x1f, R0 ;  /* 0x0000001fff037819 */ /* 0x000fe20000011400 */
[----:B------:R-:W-:Y:S02]  /*1790*/  @UP0 USHF.R.U32.HI UR6, URZ, UR10, UR5 ;  /* 0x0000000a3f060299 */ /* 0x000fe40008011605 */
[----:B------:R-:W-:Y:S01]  /*17a0*/  ULEA.HI UR8, UR8, UR7, URZ, 0x6 ;  /* 0x0000000708087291 */ /* 0x000fe2000f8f303f */
[----:B------:R-:W-:Y:S01]  /*17b0*/  LEA.HI R3, R3, R0, RZ, 0x6 ;  /* 0x0000000003037211 */ /* 0x000fe200078f30ff */
[----:B------:R-:W-:Y:S01]  /*17c0*/  UIADD3 UR6, UR6, -UR9, UR47 ;  /* 0x8000000906067290 */ /* 0x000fe2000fffe02f */
[----:B------:R-:W-:Y:S01]  /*17d0*/  ULDC UR4, c[0x0][0xad4] ;  /* 0x0002b50000047ab9 */ /* 0x000fe20000000800 */
[----:B------:R-:W-:Y:S01]  /*17e0*/  USHF.R.S32.HI UR8, URZ, 0x6, UR8 ;  /* 0x000000063f087899 */ /* 0x000fe20008011408 */
[----:B------:R-:W-:Y:S01]  /*17f0*/  SHF.R.S32.HI R3, RZ, 0x6, R3 ;  /* 0x00000006ff037819 */ /* 0x000fe20000011403 */
[----:B------:R-:W-:-:S04]  /*1800*/  UIADD3 UR4, UR6, -UR4, URZ ;  /* 0x8000000406047290 */ /* 0x000fc8000fffe03f */
[----:B------:R-:W-:Y:S02]  /*1810*/  VIMNMX R219, R3, UR8, PT ;  /* 0x0000000803db7c48 */ /* 0x000fe4000bfe0100 */
[----:B------:R-:W-:Y:S01]  /*1820*/  IMAD.U32 R3, RZ, RZ, UR4 ;  /* 0x00000004ff037e24 */ /* 0x000fe2000f8e00ff */
[----:B------:R-:W-:Y:S06]  /*1830*/  @!P1 BRA `(.L_x_1909) ;  /* 0x0000000000409947 */ /* 0x000fec0003800000 */
[----:B------:R-:W-:-:S05]  /*1840*/  IMAD.U32 R0, RZ, RZ, UR6 ;  /* 0x00000006ff007e24 */ /* 0x000fca000f8e00ff */
        /* <DEDUP_REMOVED lines=9> */
.L_x_1910:
[----:B------:R-:W-:-:S13]  /*18e0*/  ISETP.NE.AND P0, PT, R9, 0x1, PT ;  /* 0x000000010900780c */ /* 0x000fda0003f05270 */
[----:B------:R-:W0:Y:S02]  /*18f0*/  @P0 LDC.64 R4, c[0x0][0xae0] ;  /* 0x0002b800ff040b82 */ /* 0x000e240000000a00 */
[----:B0-----:R-:W-:-:S05]  /*1900*/  @P0 IMAD.HI.U32 R4, R0, R4, RZ ;  /* 0x0000000400040227 */ /* 0x001fca00078e00ff */
[----:B------:R-:W-:-:S07]  /*1910*/  @P0 SHF.R.U32.HI R0, RZ, R5, R4 ;  /* 0x00000005ff000219 */ /* 0x000fce0000011604 */
.L_x_1911:
[----:B------:R-:W-:-:S05]  /*1920*/  IMAD R0, R0, R9, RZ ;  /* 0x0000000900007224 */ /* 0x000fca00078e02ff */
[----:B------:R-:W-:-:S07]  /*1930*/  VIMNMX R3, R3, R0, !PT ;  /* 0x0000000003037248 */ /* 0x000fce0007fe0100 */
.L_x_1909:
[----:B------:R-:W-:-:S04]  /*1940*/  SHF.R.S32.HI R0, RZ, 0x1f, R3 ;  /* 0x0000001fff007819 */ /* 0x000fc80000011403 */
[----:B------:R-:W-:Y:S02]  /*1950*/  LEA.HI R0, R0, R3, RZ, 0x6 ;  /* 0x0000000300007211 */ /* 0x000fe400078f30ff */
[----:B------:R-:W-:Y:S02]  /*1960*/  PRMT R3, RZ, 0x7610, R3 ;  /* 0x00007610ff037816 */ /* 0x000fe40000000003 */
[----:B------:R-:W-:-:S04]  /*1970*/  SHF.R.S32.HI R0, RZ, 0x6, R0 ;  /* 0x00000006ff007819 */ /* 0x000fc80000011400 */
[----:B------:R-:W-:-:S04]  /*1980*/  VIMNMX R0, RZ, R0, !PT ;  /* 0x00000000ff007248 */ /* 0x000fc80007fe0100 */
[----:B------:R-:W-:-:S13]  /*1990*/  ISETP.GT.AND P0, PT, R219, R0, PT ;  /* 0x00000000db00720c */ /* 0x000fda0003f04270 */
[----:B------:R-:W-:Y:S05]  /*19a0*/  @!P0 BRA `(.L_x_1912) ;  /* 0x0000020400e08947 */ /* 0x000fea0003800000 */
[----:B------:R-:W2:Y:S04]  /*19b0*/  LDL R24, [R1+0x1c8] ;  /* 0x0001c80001187983 */ /* 0x000ea80000100800 */
[----:B------:R-:W3:Y:S04]  /*19c0*/  LDL R26, [R1+0x1e0] ;  /* 0x0001e000011a7983 */ /* 0x000ee80000100800 */
[----:B------:R-:W4:Y:S04]  /*19d0*/  LDL R60, [R1+0x1e4] ;  /* 0x0001e400013c7983 */ /* 0x000f280000100800 */
        /* <DEDUP_REMOVED lines=126> */
[----:B------:R-:W0:Y:S02]  /*21c0*/  SHFL.IDX PT, R3, R194, RZ, 0x1f ;  /* 0x00001fffc2037589 */ /* 0x000e2400000e0000 */
[----:B0-----:R-:W-:-:S04]  /*21d0*/  LEA.HI R4, R3, R3, RZ, 0x1 ;  /* 0x0000000303047211 */ /* 0x001fc800078f08ff */
[----:B------:R-:W-:-:S05]  /*21e0*/  LOP3.LUT R4, R4, 0x1fffe, RZ, 0xc0, !PT ;  /* 0x0001fffe04047812 */ /* 0x000fca00078ec0ff */
[----:B------:R-:W-:-:S05]  /*21f0*/  IMAD.IADD R4, R3, 0x1, -R4 ;  /* 0x0000000103047824 */ /* 0x000fca00078e0a04 */
[----:B------:R-:W-:-:S05]  /*2200*/  LEA R4, R4, UR44, 0xf ;  /* 0x0000002c04047c11 */ /* 0x000fca000f8e78ff */
[----:B------:R-:W-:-:S05]  /*2210*/  VIADD R4, R4, 0x400 ;  /* 0x0000040004047836 */ /* 0x000fca0000000000 */
[----:B------:R-:W-:-:S04]  /*2220*/  SHF.R.U32.HI R4, RZ, 0x4, R4 ;  /* 0x00000004ff047819 */ /* 0x000fc80000011604 */
[----:B------:R-:W-:Y:S01]  /*2230*/  LOP3.LUT R3, R4, 0x3fff, RZ, 0xc0, !PT ;  /* 0x00003fff04037812 */ /* 0x000fe200078ec0ff */
[----:B------:R-:W-:-:S03]  /*2240*/  UIADD3 UR4, UR44, 0x36400, URZ ;  /* 0x000364002c047890 */ /* 0x000fc6000fffe03f */
[----:B------:R-:W-:Y:S01]  /*2250*/  LOP3.LUT R3, R3, 0x2000000, RZ, 0xfc, !PT ;  /* 0x0200000003037812 */ /* 0x000fe200078efcff */
[----:B------:R-:W-:Y:S01]  /*2260*/  IMAD.MOV.U32 R5, RZ, RZ, 0x40000040 ;  /* 0x40000040ff057424 */ /* 0x000fe200078e00ff */
[----:B------:R-:W-:-:S03]  /*2270*/  USHF.R.U32.HI UR4, URZ, 0x4, UR4 ;  /* 0x000000043f047899 */ /* 0x000fc60008011604 */
[----:B--2---:R-:W-:Y:S01]  /*2280*/  IMAD R4, R24, 0x1000, R3 ;  /* 0x0000100018047824 */ /* 0x004fe200078e0203 */
[----:B------:R-:W-:Y:S01]  /*2290*/  R2UR UR15, R5 ;  /* 0x00000000050f72ca */ /* 0x000fe200000e0000 */
[----:B------:R-:W-:-:S03]  /*22a0*/  ULOP3.LUT UR4, UR4, 0x3fff, URZ, 0xc0, !UPT ;  /* 0x00003fff04047892 */ /* 0x000fc6000f8ec03f */
[----:B------:R-:W-:Y:S01]  /*22b0*/  R2UR UR14, R4 ;  /* 0x00000000040e72ca */ /* 0x000fe200000e0000 */
[----:B------:R-:W-:Y:S01]  /*22c0*/  ULOP3.LUT UR12, UR4, 0x10000, URZ, 0xfc, !UPT ;  /* 0x00010000040c7892 */ /* 0x000fe2000f8efc3f */
[----:B---3--:R-:W-:Y:S04]  /*22d0*/  STL [R1+0x1e0], R26 ;  /* 0x0001e01a01007387 */ /* 0x008fe80000100800 */
[----:B----4-:R-:W-:Y:S04]  /*22e0*/  STL [R1+0x1e4], R60 ;  /* 0x0001e43c01007387 */ /* 0x010fe80000100800 */
[----:B------:R-:W-:Y:S04]  /*22f0*/  STL [R1+0x1e8], R62 ;  /* 0x0001e83e01007387 */ /* 0x000fe80000100800 */
        /* <DEDUP_REMOVED lines=66> */
[----:B------:R0:W-:Y:S01]  /*2720*/  STL [R1+0x304], R37 ;  /* 0x0003042501007387 */ /* 0x0001e20000100800 */
[----:B------:R-:W-:Y:S06]  /*2730*/  BAR.SYNC.DEFER_BLOCKING 0xe, 0x100 ;  /* 0x0384000000007b1d */ /* 0x000fec0000010000 */
[----:B------:R-:W-:Y:S01]  /*2740*/  UMOV UR13, 0x40000040 ;  /* 0x40000040000d7882 */ /* 0x000fe20000000000 */
[----:B0-----:R-:W-:-:S06]  /*2750*/  WARPGROUP.ARRIVE ;  /* 0x00000000000079c5 */ /* 0x001fcc0000000000 */
[----:B------:R-:W-:Y:S01]  /*2760*/  HGMMA.64x256x16.F32.BF16 R24, gdesc[UR12].tnspB, RZ, !UPT, gsb0 ;  /* 0x43e000000c1879f0 */ /* 0x000fe2000c0018ff */
[----:B------:R0:W-:Y:S04]  /*2770*/  STL [R1+0x30c], R8 ;  /* 0x00030c0801007387 */ /* 0x0001e80000100800 */
[----:B------:R1:W-:Y:S01]  /*2780*/  STL [R1+0x37c], R9 ;  /* 0x00037c0901007387 */ /* 0x0003e20000100800 */
[----:B0-----:R-:W-:Y:S02]  /*2790*/  VIADD R8, R4, 0x80 ;  /* 0x0000008004087836 */ /* 0x001fe40000000000 */
[----:B-1----:R-:W-:-:S03]  /*27a0*/  IMAD.MOV.U32 R9, RZ, RZ, 0x40000040 ;  /* 0x40000040ff097424 */ /* 0x002fc600078e00ff */
[----:B------:R-:W-:Y:S02]  /*27b0*/  R2UR UR18, R8 ;  /* 0x00000000081272ca */ /* 0x000fe400000e0000 */
[----:B------:R-:W-:Y:S01]  /*27c0*/  R2UR UR19, R9 ;  /* 0x00000000091372ca */ /* 0x000fe200000e0000 */
[----:B------:R-:W-:Y:S01]  /*27d0*/  UIADD3 UR16, UR12, 0x2, URZ ;  /* 0x000000020c107890 */ /* 0x000fe2000fffe03f */
        /* <DEDUP_REMOVED lines=55> */
[----:B------:R-:W-:Y:S01]  /*2b50*/  STL [R1+0x3dc], R215 ;  /* 0x0003dcd701007387 */ /* 0x000fe20000100800 */
[----:B------:R-:W-:Y:S01]  /*2b60*/  UMOV UR17, 0x40000040 ;  /* 0x4000004000117882 */ /* 0x000fe20000000000 */
[----:B------:R-:W-:-:S02]  /*2b70*/  WARPGROUP.DEPBAR.LE gsb0, 0x0 ;  /* 0x00008000000079c5 */ /* 0x000fc40000010000 */
[----:B------:R-:W-:Y:S04]  /*2b80*/  STL.128 [R1+0x1e0], R24 ;  /* 0x0001e01801007387 */ /* 0x000fe80000100c00 */
        /* <DEDUP_REMOVED lines=30> */
[----:B------:R0:W-:Y:S02]  /*2d70*/  STL.128 [R1+0x3d0], R148 ;  /* 0x0003d09401007387 */ /* 0x0001e40000100c00 */
[----:B0-----:R-:W-:-:S06]  /*2d80*/  WARPGROUP.ARRIVE ;  /* 0x00000000000079c5 */ /* 0x001fcc0000000000 */
[----:B------:R-:W-:Y:S01]  /*2d90*/  HGMMA.64x256x16.F32.BF16 R24, gdesc[UR16].tnspB, R24, gsb0 ;  /* 0x43e00000101879f0 */ /* 0x000fe20008001818 */
[----:B------:R-:W-:Y:S02]  /*2da0*/  VIADD R8, R4, 0x100 ;  /* 0x0000010004087836 */ /* 0x000fe40000000000 */
[----:B------:R-:W-:-:S03]  /*2db0*/  IMAD.MOV.U32 R9, RZ, RZ, 0x40000040 ;  /* 0x40000040ff097424 */ /* 0x000fc600078e00ff */
[----:B------:R-:W-:Y:S02]  /*2dc0*/  R2UR UR6, R8 ;  /* 0x00000000080672ca */ /* 0x000fe400000e0000 */
[----:B------:R-:W-:Y:S01]  /*2dd0*/  R2UR UR7, R9 ;  /* 0x00000000090772ca */ /* 0x000fe200000e0000 */
[----:B------:R-:W-:Y:S01]  /*2de0*/  UIADD3 UR4, UR12, 0x4, URZ ;  /* 0x000000040c047890 */ /* 0x000fe2000fffe03f */
[----:B------:R-:W-:Y:S01]  /*2df0*/  UMOV UR5, 0x40000040 ;  /* 0x4000004000057882 */ /* 0x000fe20000000000 */
[----:B------:R-:W-:Y:S02]  /*2e00*/  VIADD R4, R4, 0x180 ;  /* 0x0000018004047836 */ /* 0x000fe40000000000 */
[----:B------:R-:W-:-:S03]  /*2e10*/  IMAD.MOV.U32 R5, RZ, RZ, 0x40000040 ;  /* 0x40000040ff057424 */ /* 0x000fc600078e00ff */
[----:B------:R-:W-:Y:S02]  /*2e20*/  R2UR UR10, R4 ;  /* 0x00000000040a72ca */ /* 0x000fe400000e0000 */
[----:B------:R-:W-:Y:S01]  /*2e30*/  R2UR UR11, R5 ;  /* 0x00000000050b72ca */ /* 0x000fe200000e0000 */
[----:B------:R-:W-:Y:S01]  /*2e40*/  UIADD3 UR8, UR12, 0x6, URZ ;  /* 0x000000060c087890 */ /* 0x000fe2000fffe03f */
[----:B------:R0:W5:Y:S01]  /*2e50*/  LDL R5, [R1+0x1c8] ;  /* 0x0001c80001057983 */ /* 0x0001620000100800 */
[----:B------:R-:W-:Y:S01]  /*2e60*/  UMOV UR9, 0x40000040 ;  /* 0x4000004000097882 */ /* 0x000fe20000000000 */
[----:B------:R-:W-:Y:S02]  /*2e70*/  WARPGROUP.DEPBAR.LE gsb0, 0x0 ;  /* 0x00008000000079c5 */ /* 0x000fe40000010000 */
        /* <DEDUP_REMOVED lines=32> */
[----:B-1----:R-:W-:-:S06]  /*3080*/  WARPGROUP.ARRIVE ;  /* 0x00000000000079c5 */ /* 0x002fcc0000000000 */
[----:B------:R-:W-:Y:S03]  /*3090*/  HGMMA.64x256x16.F32.BF16 R24, gdesc[UR4].tnspB, R24, gsb0 ;  /* 0x43e00000041879f0 */ /* 0x000fe60008001818 */
        /* <DEDUP_REMOVED lines=48> */
[----:B------:R1:W-:Y:S04]  /*33a0*/  STL.128 [R1+0x2a0], R72 ;  /* 0x0002a04801007387 */ /* 0x0003e80000100c00 */
        /* <DEDUP_REMOVED lines=19> */
[----:B------:R-:W4:Y:S04]  /*34e0*/  LDL R4, [R1+0x1e0] ;  /* 0x0001e00001047983 */ /* 0x000f280000100800 */
[----:B-1----:R-:W4:Y:S04]  /*34f0*/  LDL R74, [R1+0x1e4] ;  /* 0x0001e400014a7983 */ /* 0x002f280000100800 */
[----:B--2---:R-:W2:Y:S04]  /*3500*/  LDL R76, [R1+0x1e8] ;  /* 0x0001e800014c7983 */ /* 0x004ea80000100800 */
[----:B------:R-:W2:Y:S04]  /*3510*/  LDL R78, [R1+0x1ec] ;  /* 0x0001ec00014e7983 */ /* 0x000ea80000100800 */
[----:B------:R-:W2:Y:S04]  /*3520*/  LDL R6, [R1+0x1f0] ;  /* 0x0001f00001067983 */ /* 0x000ea80000100800 */
[----:B---3--:R-:W3:Y:S04]  /*3530*/  LDL R80, [R1+0x1f4] ;  /* 0x0001f40001507983 */ /* 0x008ee80000100800 */
[----:B------:R-:W3:Y:S04]  /*3540*/  LDL R82, [R1+0x1f8] ;  /* 0x0001f80001527983 */ /* 0x000ee80000100800 */
[----:B----4-:R-:W4:Y:S04]  /*3550*/  LDL R84, [R1+0x1fc] ;  /* 0x0001fc0001547983 */ /* 0x010f280000100800 */
[----:B------:R-:W4:Y:S04]  /*3560*/  LDL R8, [R1+0x200] ;  /* 0x0002000001087983 */ /* 0x000f280000100800 */
[----:B------:R-:W4:Y:S04]  /*3570*/  LDL R86, [R1+0x204] ;  /* 0x0002040001567983 */ /* 0x000f280000100800 */
[----:B0-----:R-:W4:Y:S04]  /*3580*/  LDL R88, [R1+0x208] ;  /* 0x0002080001587983 */ /* 0x001f280000100800 */
        /* <DEDUP_REMOVED lines=116> */
[----:B------:R-:W4:Y:S01]  /*3cd0*/  LDL R81, [R1+0x3dc] ;  /* 0x0003dc0001517983 */ /* 0x000f220000100800 */
[----:B------:R-:W-:-:S03]  /*3ce0*/  ULOP3.LUT UR20, UR61, 0x1, URZ, 0xfc, !UPT ;  /* 0x000000013d147892 */ /* 0x000fc6000f8efc3f */
[----:B------:R0:W-:Y:S01]  /*3cf0*/  STL [R1+0x1e0], R4 ;  /* 0x0001e00401007387 */ /* 0x0001e20000100800 */
[----:B------:R-:W-:-:S03]  /*3d00*/  UISETP.NE.AND UP0, UPT, UR20, 0x3, UPT ;  /* 0x000000031400788c */ /* 0x000fc6000bf05270 */
[----:B------:R0:W-:Y:S04]  /*3d10*/  STL [R1+0x1e4], R74 ;  /* 0x0001e44a01007387 */ /* 0x0001e80000100800 */
[----:B--2---:R0:W-:Y:S04]  /*3d20*/  STL [R1+0x1e8], R76 ;  /* 0x0001e84c01007387 */ /* 0x0041e80000100800 */
[----:B------:R0:W-:Y:S04]  /*3d30*/  STL [R1+0x1ec], R78 ;  /* 0x0001ec4e01007387 */ /* 0x0001e80000100800 */
[----:B------:R0:W-:Y:S04]  /*3d40*/  STL [R1+0x1f0], R6 ;  /* 0x0001f00601007387 */ /* 0x0001e80000100800 */
[----:B---3--:R0:W-:Y:S04]  /*3d50*/  STL [R1+0x1f4], R80 ;  /* 0x0001f45001007387 */ /* 0x0081e80000100800 */
[----:B------:R0:W-:Y:S04]  /*3d60*/  STL [R1+0x1f8], R82 ;  /* 0x0001f85201007387 */ /* 0x0001e80000100800 */
[----:B----4-:R0:W-:Y:S04]  /*3d70*/  STL [R1+0x1fc], R84 ;  /* 0x0001fc5401007387 */ /* 0x0101e80000100800 */
[----:B------:R0:W-:Y:S04]  /*3d80*/  STL [R1+0x200], R8 ;  /* 0x0002000801007387 */ /* 0x0001e80000100800 */
        /* <DEDUP_REMOVED lines=118> */
[----:B------:R0:W-:Y:S01]  /*44f0*/  STL [R1+0x3dc], R81 ;  /* 0x0003dc5101007387 */ /* 0x0001e20000100800 */
[----:B------:R-:W-:Y:S06]  /*4500*/  BAR.ARV 0xf, 0x100 ;  /* 0x03c4000000007b1d */ /* 0x000fec0000002000 */
[----:B------:R-:W-:-:S13]  /*4510*/  PLOP3.LUT P1, PT, PT, PT, UP0, 0x80, 0x0 ;  /* 0x000000000000781c */ /* 0x000fda0003f2f008 */
[----:B0-----:R-:W-:Y:S05]  /*4520*/  @!P1 BRA `(.L_x_1913) ;  /* 0x0000000000049947 */ /* 0x001fea0003800000 */
[----:B------:R-:W-:Y:S01]  /*4530*/  BPT.TRAP 0x1 ;  /* 0x000000040000795c */ /* 0x000fe20000300000 */
.L_x_1913:
[----:B-----5:R-:W-:-:S05]  /*4540*/  LEA R5, R5, UR44, 0x3 ;  /* 0x0000002c05057c11 */ /* 0x020fca000f8e18ff */
[----:B------:R-:W-:-:S05]  /*4550*/  VIADD R4, R5, 0x38860 ;  /* 0x0003886005047836 */ /* 0x000fca0000000000 */
[----:B------:R-:W-:-:S04]  /*4560*/  PRMT R4, R7, 0x654, R4 ;  /* 0x0000065407047816 */ /* 0x000fc80000000004 */
[----:B------:R0:W-:Y:S02]  /*4570*/  SYNCS.ARRIVE.TRANS64.RED.A1T0 RZ, [R4+URZ], RZ ;  /* 0x000000ff04ff79a7 */ /* 0x0001e4000810043f */
[----:B0-----:R-:W-:-:S05]  /*4580*/  VIADD R4, R219, 0xfffffffe ;  /* 0xfffffffedb047836 */ /* 0x001fca0000000000 */
[----:B------:R-:W-:-:S13]  /*4590*/  ISETP.GE.AND P0, PT, R4, R0, PT ;  /* 0x000000000400720c */ /* 0x000fda0003f06270 */
[----:B------:R-:W-:Y:S05]  /*45a0*/  @!P0 BRA `(.L_x_1914) ;  /* 0x0000003c005c8947 */ /* 0x000fea0003800000 */
.L_x_1916:
[----:B------:R-:W2:Y:S04]  /*45b0*/  LDL R5, [R1+0x1c8] ;  /* 0x0001c80001057983 */ /* 0x000ea80000100800 */
[----:B------:R-:W3:Y:S04]  /*45c0*/  LDL.64 R122, [R1+0x280] ;  /* 0x00028000017a7983 */ /* 0x000ee80000100a00 */
[----:B------:R-:W4:Y:S04]  /*45d0*/  LDL.64 R104, [R1+0x2f0] ;  /* 0x0002f00001687983 */ /* 0x000f280000100a00 */
        /* <DEDUP_REMOVED lines=61> */
[----:B------:R-:W4:Y:S01]  /*49b0*/  LDL.64 R10, [R1+0x3d8] ;  /* 0x0003d800010a7983 */ /* 0x000f220000100a00 */
[----:B0-2---:R-:W-:-:S05]  /*49c0*/  IMAD R6, R5, 0x40, R22 ;  /* 0x0000004005067824 */ /* 0x005fca00078e0216 */
[----:B------:R-:W-:Y:S01]  /*49d0*/  LEA R128, R6, UR44, 0x2 ;  /* 0x0000002c06807c11 */ /* 0x000fe2000f8e10ff */
[----:B------:R-:W-:Y:S06]  /*49e0*/  BAR.SYNC.DEFER_BLOCKING 0xe, 0x100 ;  /* 0x0384000000007b1d */ /* 0x000fec0000010000 */
[----:B------:R-:W3:Y:S02]  /*49f0*/  LDS R6, [R128+0x38400] ;  /* 0x0384000080067984 */ /* 0x000ee40000000800 */
[C---:B---3--:R-:W-:Y:S01]  /*4a00*/  FMUL.FTZ R123, R6.reuse, R123 ;  /* 0x0000007b067b7220 */ /* 0x048fe20000410000 */
[----:B------:R-:W-:-:S05]  /*4a10*/  FMUL.FTZ R122, R6, R122 ;  /* 0x0000007a067a7220 */ /* 0x000fca0000410000 */
[----:B------:R4:W-:Y:S02]  /*4a20*/  STL.64 [R1+0x280], R122 ;  /* 0x0002807a01007387 */ /* 0x0009e40000100a00 */
[C---:B----4-:R-:W-:Y:S02]  /*4a30*/  FMUL.FTZ R122, R6.reuse, R104 ;  /* 0x00000068067a7220 */ /* 0x050fe40000410000 */
[----:B------:R-:W0:Y:S01]  /*4a40*/  LDS R104, [R128+0x38420] ;  /* 0x0384200080687984 */ /* 0x000e220000000800 */
[C---:B------:R-:W-:Y:S01]  /*4a50*/  FMUL.FTZ R131, R6.reuse, R131 ;  /* 0x0000008306837220 */ /* 0x040fe20000410000 */
        /* <DEDUP_REMOVED lines=55> */
[----:B------:R-:W-:Y:S01]  /*4dd0*/  FMUL.FTZ R100, R6, R100 ;  /* 0x0000006406647220 */ /* 0x000fe20000410000 */
[-C--:B------:R-:W-:Y:S01]  /*4de0*/  FMUL.FTZ R102, R102, R6.reuse ;  /* 0x0000000666667220 */ /* 0x080fe20000410000 */
[----:B------:R-:W-:Y:S01]  /*4df0*/  FMUL.FTZ R103, R103, R6 ;  /* 0x0000000667677220 */ /* 0x000fe20000410000 */
[C---:B------:R-:W-:Y:S01]  /*4e00*/  FMUL.FTZ R79, R6.reuse, R79 ;  /* 0x0000004f064f7220 */ /* 0x040fe20000410000 */
[----:B------:R-:W-:Y:S01]  /*4e10*/  FMUL.FTZ R78, R6, R78 ;  /* 0x0000004e064e7220 */ /* 0x000fe20000410000 */
[C---:B0-----:R-:W-:Y:S01]  /*4e20*/  FMUL.FTZ R77, R104.reuse, R77 ;  /* 0x0000004d684d7220 */ /* 0x041fe20000410000 */
        /* <DEDUP_REMOVED lines=63> */
[----:B------:R-:W-:Y:S04]  /*5220*/  STL.64 [R1+0x1f0], R130 ;  /* 0x0001f08201007387 */ /* 0x000fe80000100a00 */
        /* <DEDUP_REMOVED lines=31> */
[----:B------:R0:W-:Y:S04]  /*5420*/  STL.64 [R1+0x1f8], R74 ;  /* 0x0001f84a01007387 */ /* 0x0001e80000100a00 */
        /* <DEDUP_REMOVED lines=29> */
[----:B------:R2:W-:Y:S04]  /*5600*/  STL.64 [R1+0x3d8], R10 ;  /* 0x0003d80a01007387 */ /* 0x0005e80000100a00 */
[----:B0-----:R-:W3:Y:S04]  /*5610*/  LDL R74, [R1+0x1e4] ;  /* 0x0001e400014a7983 */ /* 0x001ee80000100800 */
[----:B------:R-:W4:Y:S04]  /*5620*/  LDL R76, [R1+0x1e8] ;  /* 0x0001e800014c7983 */ /* 0x000f280000100800 */
[----:B------:R-:W4:Y:S04]  /*5630*/  LDL R78, [R1+0x1ec] ;  /* 0x0001ec00014e7983 */ /* 0x000f280000100800 */
[----:B------:R-:W4:Y:S04]  /*5640*/  LDL R6, [R1+0x1f0] ;  /* 0x0001f00001067983 */ /* 0x000f280000100800 */
[----:B------:R-:W4:Y:S04]  /*5650*/  LDL R80, [R1+0x1f4] ;  /* 0x0001f40001507983 */ /* 0x000f280000100800 */
[----:B------:R-:W4:Y:S04]  /*5660*/  LDL R82, [R1+0x1f8] ;  /* 0x0001f80001527983 */ /* 0x000f280000100800 */
[----:B------:R-:W4:Y:S04]  /*5670*/  LDL R84, [R1+0x1fc] ;  /* 0x0001fc0001547983 */ /* 0x000f280000100800 */
[----:B-1----:R-:W4:Y:S04]  /*5680*/  LDL R8, [R1+0x200] ;  /* 0x0002000001087983 */ /* 0x002f280000100800 */
[----:B------:R-:W4:Y:S04]  /*5690*/  LDL R86, [R1+0x204] ;  /* 0x0002040001567983 */ /* 0x000f280000100800 */
[----:B------:R-:W4:Y:S04]  /*56a0*/  LDL R88, [R1+0x208] ;  /* 0x0002080001587983 */ /* 0x000f280000100800 */
[----:B------:R-:W4:Y:S04]  /*56b0*/  LDL R90, [R1+0x20c] ;  /* 0x00020c00015a7983 */ /* 0x000f280000100800 */
[----:B--2---:R-:W2:Y:S04]  /*56c0*/  LDL R10, [R1+0x210] ;  /* 0x00021000010a7983 */ /* 0x004ea80000100800 */
[----:B------:R-:W2:Y:S04]  /*56d0*/  LDL R92, [R1+0x214] ;  /* 0x00021400015c7983 */ /* 0x000ea80000100800 */
        /* <DEDUP_REMOVED lines=114> */
[----:B------:R-:W-:Y:S04]  /*5e00*/  STL [R1+0x1e0], R102 ;  /* 0x0001e06601007387 */ /* 0x000fe80000100800 */
        /* <DEDUP_REMOVED lines=11> */
[----:B--2---:R-:W-:Y:S04]  /*5ec0*/  STL [R1+0x210], R10 ;  /* 0x0002100a01007387 */ /* 0x004fe80000100800 */
        /* <DEDUP_REMOVED lines=77> */
[----:B------:R0:W-:Y:S04]  /*63a0*/  STL [R1+0x348], R27 ;  /* 0x0003481b01007387 */ /* 0x0001e80000100800 */
[----:B------:R-:W-:Y:S04]  /*63b0*/  STL [R1+0x34c], R29 ;  /* 0x00034c1d01007387 */ /* 0x000fe80000100800 */
[----:B------:R-:W-:Y:S04]  /*63c0*/  STL [R1+0x350], R56 ;  /* 0x0003503801007387 */ /* 0x000fe80000100800 */
[----:B------:R1:W-:Y:S04]  /*63d0*/  STL [R1+0x354], R31 ;  /* 0x0003541f01007387 */ /* 0x0003e80000100800 */
[----:B------:R-:W-:Y:S04]  /*63e0*/  STL [R1+0x358], R33 ;  /* 0x0003582101007387 */ /* 0x000fe80000100800 */
[----:B------:R2:W-:Y:S04]  /*63f0*/  STL [R1+0x35c], R35 ;  /* 0x00035c2301007387 */ /* 0x0005e80000100800 */
        /* <DEDUP_REMOVED lines=27> */
[----:B------:R-:W-:Y:S04]  /*65b0*/  STL [R1+0x3cc], R77 ;  /* 0x0003cc4d01007387 */ /* 0x000fe80000100800 */
[----:B------:R4:W-:Y:S04]  /*65c0*/  STL [R1+0x3d0], R72 ;  /* 0x0003d04801007387 */ /* 0x0009e80000100800 */
[----:B------:R4:W-:Y:S04]  /*65d0*/  STL [R1+0x3d4], R79 ;  /* 0x0003d44f01007387 */ /* 0x0009e80000100800 */
[----:B------:R-:W-:Y:S04]  /*65e0*/  STL [R1+0x3d8], R81 ;  /* 0x0003d85101007387 */ /* 0x000fe80000100800 */
[----:B------:R4:W-:Y:S04]  /*65f0*/  STL [R1+0x3dc], R83 ;  /* 0x0003dc5301007387 */ /* 0x0009e80000100800 */
[----:B0-----:R-:W4:Y:S04]  /*6600*/  LDL.128 R24, [R1+0x1e0] ;  /* 0x0001e00001187983 */ /* 0x001f280000100c00 */
[----:B-1----:R-:W4:Y:S04]  /*6610*/  LDL.128 R28, [R1+0x1f0] ;  /* 0x0001f000011c7983 */ /* 0x002f280000100c00 */
[----:B--2---:R-:W2:Y:S04]  /*6620*/  LDL.128 R32, [R1+0x200] ;  /* 0x0002000001207983 */ /* 0x004ea80000100c00 */
[----:B---3--:R-:W2:Y:S04]  /*6630*/  LDL.128 R36, [R1+0x210] ;  /* 0x0002100001247983 */ /* 0x008ea80000100c00 */
[----:B----4-:R-:W2:Y:S04]  /*6640*/  LDL.128 R40, [R1+0x220] ;  /* 0x0002200001287983 */ /* 0x010ea80000100c00 */
[----:B------:R-:W2:Y:S04]  /*6650*/  LDL.128 R44, [R1+0x230] ;  /* 0x00023000012c7983 */ /* 0x000ea80000100c00 */
        /* <DEDUP_REMOVED lines=25> */
[----:B------:R-:W2:Y:S01]  /*67f0*/  LDL.128 R148, [R1+0x3d0] ;  /* 0x0003d00001947983 */ /* 0x000ea20000100c00 */
[----:B------:R-:W-:-:S02]  /*6800*/  VIADD R6, R5, 0x1 ;  /* 0x0000000105067836 */ /* 0x000fc40000000000 */
[----:B------:R-:W-:Y:S01]  /*6810*/  IMAD.MOV.U32 R9, RZ, RZ, 0x40000040 ;  /* 0x40000040ff097424 */ /* 0x000fe200078e00ff */
[----:B------:R-:W3:Y:S02]  /*6820*/  LDL R5, [R1+0x1d0] ;  /* 0x0001d00001057983 */ /* 0x000ee40000100800 */
[----:B------:R-:W-:Y:S02]  /*6830*/  ISETP.NE.AND P0, PT, R6, 0x2, PT ;  /* 0x000000020600780c */ /* 0x000fe40003f05270 */
[----:B------:R0:W-:Y:S01]  /*6840*/  STL [R1+0x1c8], R6 ;  /* 0x0001c80601007387 */ /* 0x0001e20000100800 */
[----:B------:R-:W-:-:S10]  /*6850*/  R2UR UR15, R9 ;  /* 0x00000000090f72ca */ /* 0x000fd400000e0000 */
[----:B0-----:R-:W-:-:S04]  /*6860*/  @!P0 IMAD.MOV.U32 R6, RZ, RZ, RZ ;  /* 0x000000ffff068224 */ /* 0x001fc800078e00ff */
[----:B------:R-:W-:-:S05]  /*6870*/  IMAD R8, R6, 0x1000, R3 ;  /* 0x0000100006087824 */ /* 0x000fca00078e0203 */
[C---:B------:R-:W-:Y:S01]  /*6880*/  R2UR UR14, R8.reuse ;  /* 0x00000000080e72ca */ /* 0x040fe200000e0000 */
[----:B------:R-:W-:Y:S02]  /*6890*/  VIADD R10, R8, 0x80 ;  /* 0x00000080080a7836 */ /* 0x000fe40000000000 */
[----:B------:R-:W-:-:S03]  /*68a0*/  IMAD.MOV.U32 R11, RZ, RZ, 0x40000040 ;  /* 0x40000040ff0b7424 */ /* 0x000fc600078e00ff */
[----:B------:R-:W-:Y:S02]  /*68b0*/  R2UR UR18, R10 ;  /* 0x000000000a1272ca */ /* 0x000fe400000e0000 */
[----:B------:R-:W-:Y:S01]  /*68c0*/  R2UR UR19, R11 ;  /* 0x000000000b1372ca */ /* 0x000fe200000e0000 */
[----:B--2---:R-:W-:-:S06]  /*68d0*/  WARPGROUP.ARRIVE ;  /* 0x00000000000079c5 */ /* 0x004fcc0000000000 */
[----:B------:R-:W-:Y:S01]  /*68e0*/  HGMMA.64x256x16.F32.BF16 R24, gdesc[UR12].tnspB, R24, gsb0 ;  /* 0x43e000000c1879f0 */ /* 0x000fe20008001818 */
[----:B------:R-:W-:Y:S02]  /*68f0*/  VIADD R10, R8, 0x100 ;  /* 0x00000100080a7836 */ /* 0x000fe40000000000 */
[----:B------:R-:W-:-:S03]  /*6900*/  IMAD.MOV.U32 R11, RZ, RZ, 0x40000040 ;  /* 0x40000040ff0b7424 */ /* 0x000fc600078e00ff */
[----:B------:R-:W-:Y:S02]  /*6910*/  R2UR UR6, R10 ;  /* 0x000000000a0672ca */ /* 0x000fe400000e0000 */
[----:B------:R-:W-:Y:S01]  /*6920*/  R2UR UR7, R11 ;  /* 0x000000000b0772ca */ /* 0x000fe200000e0000 */
        /* <DEDUP_REMOVED lines=39> */
[----:B------:R-:W2:Y:S01]  /*6ba0*/  @!P0 LDL R8, [R1+0x1cc] ;  /* 0x0001cc0001088983 */ /* 0x000ea20000100800 */
[----:B------:R-:W-:-:S03]  /*6bb0*/  WARPGROUP.DEPBAR.LE gsb0, 0x0 ;  /* 0x00008000000079c5 */ /* 0x000fc60000010000 */
        /* <DEDUP_REMOVED lines=34> */
[----:B------:R-:W-:Y:S04]  /*6de0*/  @!P0 STL [R1+0x1c8], RZ ;  /* 0x0001c8ff01008387 */ /* 0x000fe80000100800 */
[----:B------:R0:W5:Y:S01]  /*6df0*/  LDL R9, [R1+0x1c8] ;  /* 0x0001c80001097983 */ /* 0x0001620000100800 */
        /* <DEDUP_REMOVED lines=68> */
[----:B------:R-:W2:Y:S04]  /*7240*/  LDL R10, [R1+0x1e0] ;  /* 0x0001e000010a7983 */ /* 0x000ea80000100800 */
[----:B-1----:R-:W2:Y:S04]  /*7250*/  LDL R80, [R1+0x1e4] ;  /* 0x0001e40001507983 */ /* 0x002ea80000100800 */
[----:B------:R-:W2:Y:S04]  /*7260*/  LDL R82, [R1+0x1e8] ;  /* 0x0001e80001527983 */ /* 0x000ea80000100800 */
[----:B----4-:R-:W4:Y:S04]  /*7270*/  LDL R84, [R1+0x1ec] ;  /* 0x0001ec0001547983 */ /* 0x010f280000100800 */
[----:B------:R-:W4:Y:S04]  /*7280*/  LDL R12, [R1+0x1f0] ;  /* 0x0001f000010c7983 */ /* 0x000f280000100800 */
[----:B------:R-:W4:Y:S04]  /*7290*/  LDL R86, [R1+0x1f4] ;  /* 0x0001f40001567983 */ /* 0x000f280000100800 */
[----:B---3--:R-:W3:Y:S04]  /*72a0*/  LDL R88, [R1+0x1f8] ;  /* 0x0001f80001587983 */ /* 0x008ee80000100800 */
[----:B------:R-:W3:Y:S04]  /*72b0*/  LDL R90, [R1+0x1fc] ;  /* 0x0001fc00015a7983 */ /* 0x000ee80000100800 */
[----:B------:R-:W3:Y:S04]  /*72c0*/  LDL R14, [R1+0x200] ;  /* 0x00020000010e7983 */ /* 0x000ee80000100800 */
[----:B0-----:R-:W3:Y:S04]  /*72d0*/  LDL R92, [R1+0x204] ;  /* 0x00020400015c7983 */ /* 0x001ee80000100800 */
[----:B------:R-:W3:Y:S04]  /*72e0*/  LDL R94, [R1+0x208] ;  /* 0x00020800015e7983 */ /* 0x000ee80000100800 */
        /* <DEDUP_REMOVED lines=116> */
[----:B------:R-:W2:Y:S01]  /*7a30*/  LDL R89, [R1+0x3dc] ;  /* 0x0003dc0001597983 */ /* 0x000ea20000100800 */
[----:B------:R-:W-:-:S03]  /*7a40*/  VIADD R6, R5, 0x1 ;  /* 0x0000000105067836 */ /* 0x000fc60000000000 */
[----:B------:R0:W-:Y:S04]  /*7a50*/  STL [R1+0x1e0], R10 ;  /* 0x0001e00a01007387 */ /* 0x0001e80000100800 */
[----:B------:R0:W-:Y:S04]  /*7a60*/  STL [R1+0x1d0], R6 ;  /* 0x0001d00601007387 */ /* 0x0001e80000100800 */
[----:B------:R0:W-:Y:S04]  /*7a70*/  STL [R1+0x1e4], R80 ;  /* 0x0001e45001007387 */ /* 0x0001e80000100800 */
[----:B------:R0:W-:Y:S04]  /*7a80*/  STL [R1+0x1e8], R82 ;  /* 0x0001e85201007387 */ /* 0x0001e80000100800 */
[----:B----4-:R0:W-:Y:S04]  /*7a90*/  STL [R1+0x1ec], R84 ;  /* 0x0001ec5401007387 */ /* 0x0101e80000100800 */
[----:B------:R0:W-:Y:S04]  /*7aa0*/  STL [R1+0x1f0], R12 ;  /* 0x0001f00c01007387 */ /* 0x0001e80000100800 */
[----:B------:R0:W-:Y:S04]  /*7ab0*/  STL [R1+0x1f4], R86 ;  /* 0x0001f45601007387 */ /* 0x0001e80000100800 */
[----:B---3--:R0:W-:Y:S04]  /*7ac0*/  STL [R1+0x1f8], R88 ;  /* 0x0001f85801007387 */ /* 0x0081e80000100800 */
[----:B------:R0:W-:Y:S04]  /*7ad0*/  STL [R1+0x1fc], R90 ;  /* 0x0001fc5a01007387 */ /* 0x0001e80000100800 */
[----:B------:R0:W-:Y:S04]  /*7ae0*/  STL [R1+0x200], R14 ;  /* 0x0002000e01007387 */ /* 0x0001e80000100800 */
[----:B------:R0:W-:Y:S04]  /*7af0*/  STL [R1+0x204], R92 ;  /* 0x0002045c01007387 */ /* 0x0001e80000100800 */
[----:B------:R0:W-:Y:S04]  /*7b00*/  STL [R1+0x208], R94 ;  /* 0x0002085e01007387 */ /* 0x0001e80000100800 */
[----:B--2---:R0:W-:Y:S04]  /*7b10*/  STL [R1+0x20c], R96 ;  /* 0x00020c6001007387 */ /* 0x0041e80000100800 */
        /* <DEDUP_REMOVED lines=116> */
[----:B------:R-:W-:-:S05]  /*8260*/  @!P0 LOP3.LUT R8, R8, 0x1, RZ, 0x3c, !PT ;  /* 0x0000000108088812 */ /* 0x000fca00078e3cff */
[----:B------:R0:W-:Y:S01]  /*8270*/  @!P0 STL [R1+0x1cc], R8 ;  /* 0x0001cc0801008387 */ /* 0x0001e20000100800 */
[----:B------:R-:W-:Y:S06]  /*8280*/  BAR.ARV 0xf, 0x100 ;  /* 0x03c4000000007b1d */ /* 0x000fec0000002000 */
[C---:B------:R-:W-:Y:S01]  /*8290*/  ISETP.GT.AND P0, PT, R4.reuse, R0, PT ;  /* 0x000000000400720c */ /* 0x040fe20003f04270 */
[----:B------:R-:W-:Y:S01]  /*82a0*/  VIADD R4, R4, 0xffffffff ;  /* 0xffffffff04047836 */ /* 0x000fe20000000000 */
[----:B------:R-:W-:Y:S11]  /*82b0*/  @!P1 BRA `(.L_x_1915) ;  /* 0x0000000000049947 */ /* 0x000ff60003800000 */
[----:B------:R-:W-:Y:S01]  /*82c0*/  BPT.TRAP 0x1 ;  /* 0x000000040000795c */ /* 0x000fe20000300000 */
.L_x_1915:
[----:B-----5:R-:W-:-:S05]  /*82d0*/  LEA R9, R9, UR44, 0x3 ;  /* 0x0000002c09097c11 */ /* 0x020fca000f8e18ff */
[----:B0-----:R-:W-:-:S05]  /*82e0*/  VIADD R6, R9, 0x38860 ;  /* 0x0003886009067836 */ /* 0x001fca0000000000 */
[----:B------:R-:W-:-:S04]  /*82f0*/  PRMT R6, R7, 0x654, R6 ;  /* 0x0000065407067816 */ /* 0x000fc80000000006 */
[----:B------:R0:W-:Y:S01]  /*8300*/  SYNCS.ARRIVE.TRANS64.RED.A1T0 RZ, [R6+URZ], RZ ;  /* 0x000000ff06ff79a7 */ /* 0x0001e2000810043f */
[----:B------:R-:W-:Y:S05]  /*8310*/  @P0 BRA `(.L_x_1916) ;  /* 0xffffffc000a40947 */ /* 0x000fea000383ffff */
.L_x_1914:
[----:B------:R-:W2:Y:S04]  /*8320*/  LDL R119, [R1+0x1c8] ;  /* 0x0001c80001777983 */ /* 0x000ea80000100800 */
[----:B------:R-:W3:Y:S04]  /*8330*/  LDL.64 R122, [R1+0x1e0] ;  /* 0x0001e000017a7983 */ /* 0x000ee80000100a00 */
[----:B------:R-:W4:Y:S04]  /*8340*/  LDL.64 R106, [R1+0x290] ;  /* 0x00029000016a7983 */ /* 0x000f280000100a00 */
[----:B------:R-:W5:Y:S04]  /*8350*/  LDL.64 R10, [R1+0x368] ;  /* 0x00036800010a7983 */ /* 0x000f680000100a00 */
        /* <DEDUP_REMOVED lines=60> */
[----:B0-----:R-:W5:Y:S04]  /*8720*/  LDL.64 R6, [R1+0x3d8] ;  /* 0x0003d80001067983 */ /* 0x001f680000100a00 */
[----:B------:R-:W5:Y:S04]  /*8730*/  LDL R3, [R1+0x1d0] ;  /* 0x0001d00001037983 */ /* 0x000f680000100800 */
[----:B------:R-:W5:Y:S01]  /*8740*/  LDL R0, [R1+0x1c8] ;  /* 0x0001c80001007983 */ /* 0x000f620000100800 */
[----:B--2---:R-:W-:-:S05]  /*8750*/  IMAD R118, R119, 0x40, R22 ;  /* 0x0000004077767824 */ /* 0x004fca00078e0216 */
        /* <DEDUP_REMOVED lines=8> */
[C---:B-----5:R-:W-:Y:S01]  /*87e0*/  FMUL.FTZ R125, R118.reuse, R125 ;  /* 0x0000007d767d7220 */ /* 0x060fe20000410000 */
        /* <DEDUP_REMOVED lines=33> */
[C---:B0-----:R-:W-:Y:S01]  /*8a00*/  FMUL.FTZ R11, R106.reuse, R11 ;  /* 0x0000000b6a0b7220 */ /* 0x041fe20000410000 */
[----:B------:R-:W-:Y:S01]  /*8a10*/  FMUL.FTZ R10, R106, R10 ;  /* 0x0000000a6a0a7220 */ /* 0x000fe20000410000 */
[C---:B------:R-:W-:Y:S01]  /*8a20*/  FMUL.FTZ R102, R118.reuse, R102 ;  /* 0x0000006676667220 */ /* 0x040fe20000410000 */
[C---:B------:R-:W-:Y:S01]  /*8a30*/  FMUL.FTZ R101, R118.reuse, R101 ;  /* 0x0000006576657220 */ /* 0x040fe20000410000 */
[C---:B------:R-:W-:Y:S01]  /*8a40*/  FMUL.FTZ R100, R118.reuse, R100 ;  /* 0x0000006476647220 */ /* 0x040fe20000410000 */
[C---:B------:R-:W-:Y:S01]  /*8a50*/  FMUL.FTZ R99, R118.reuse, R99 ;  /* 0x0000006376637220 */ /* 0x040fe20000410000 */
[----:B------:R0:W-:Y:S01]  /*8a60*/  STL.64 [R1+0x368], R10 ;  /* 0x0003680a01007387 */ /* 0x0001e20000100a00 */
        /* <DEDUP_REMOVED lines=85> */
[----:B0-----:R-:W-:-:S02]  /*8fc0*/  VIADD R10, R3, 0x1 ;  /* 0x00000001030a7836 */ /* 0x001fc40000000000 */
[----:B------:R-:W-:Y:S01]  /*8fd0*/  VIADD R0, R0, 0x1 ;  /* 0x0000000100007836 */ /* 0x000fe20000000000 */
[----:B------:R0:W-:Y:S04]  /*8fe0*/  STL.64 [R1+0x1f0], R124 ;  /* 0x0001f07c01007387 */ /* 0x0001e80000100a00 */
        /* <DEDUP_REMOVED lines=61> */
[----:B------:R0:W-:Y:S04]  /*93c0*/  STL [R1+0x1d0], R10 ;  /* 0x0001d00a01007387 */ /* 0x0001e80000100800 */
[----:B------:R0:W-:Y:S01]  /*93d0*/  STL [R1+0x1c8], R0 ;  /* 0x0001c80001007387 */ /* 0x0001e20000100800 */
[----:B------:R-:W-:Y:S06]  /*93e0*/  BAR.ARV 0xf, 0x100 ;  /* 0x03c4000000007b1d */ /* 0x000fec0000002000 */
[----:B------:R-:W-:Y:S01]  /*93f0*/  ISETP.NE.AND P0, PT, R0, 0x2, PT ;  /* 0x000000020000780c */ /* 0x000fe20003f05270 */
[----:B------:R-:W-:Y:S01]  /*9400*/  BSSY B0, `(.L_x_1917) ;  /* 0x0000007000007945 */ /* 0x000fe20003800000 */
[----:B------:R-:W-:-:S11]  /*9410*/  IMAD.MOV.U32 R3, RZ, RZ, 0x1 ;  /* 0x00000001ff037424 */ /* 0x000fd600078e00ff */
[----:B0-----:R-:W-:Y:S05]  /*9420*/  @P0 BRA `(.L_x_1918) ;  /* 0x0000000000100947 */ /* 0x001fea0003800000 */
[----:B------:R-:W2:Y:S04]  /*9430*/  LDL R0, [R1+0x1cc] ;  /* 0x0001cc0001007983 */ /* 0x000ea80000100800 */
[----:B------:R0:W-:Y:S01]  /*9440*/  STL [R1+0x1c8], RZ ;  /* 0x0001c8ff01007387 */ /* 0x0001e20000100800 */
[----:B--2---:R-:W-:-:S05]  /*9450*/  LOP3.LUT R0, R0, 0x1, RZ, 0x3c, !PT ;  /* 0x0000000100007812 */ /* 0x004fca00078e3cff */
[----:B------:R0:W-:Y:S02]  /*9460*/  STL [R1+0x1cc], R0 ;  /* 0x0001cc0001007387 */ /* 0x0001e40000100800 */
.L_x_1918:
[----:B------:R-:W-:Y:S05]  /*9470*/  BSYNC B0 ;  /* 0x0000000000007941 */ /* 0x000fea0003800000 */
.L_x_1917:
[----:B------:R-:W-:Y:S05]  /*9480*/  BRA `(.L_x_1912) ;  /* 0x0000018c00287947 */ /* 0x000fea0003800000 */
.L_x_1905:
[----:B------:R-:W-:Y:S01]  /*9490*/  UIADD3 UR4, UP3, UR38, 0x38860, URZ ;  /* 0x0003886026047890 */ /* 0x000fe2000ff7e03f */
[----:B------:R-:W-:Y:S01]  /*94a0*/  IMAD.MOV.U32 R9, RZ, RZ, R7 ;  /* 0x000000ffff097224 */ /* 0x000fe200078e0007 */
[----:B------:R-:W-:Y:S01]  /*94b0*/  UIADD3 UR7, UP2, UR38, 0x38850, URZ ;  /* 0x0003885026077890 */ /* 0x000fe2000ff5e03f */
[----:B------:R-:W-:Y:S01]  /*94c0*/  IMAD.MOV.U32 R8, RZ, RZ, 0x100 ;  /* 0x00000100ff087424 */ /* 0x000fe200078e00ff */
[----:B------:R-:W-:Y:S01]  /*94d0*/  UIADD3.X UR5, URZ, UR39, URZ, UP3, !UPT ;  /* 0x000000273f057290 */ /* 0x000fe20009ffe43f */
[----:B------:R-:W-:Y:S01]  /*94e0*/  IMAD.U32 R4, RZ, RZ, UR61 ;  /* 0x0000003dff047e24 */ /* 0x000fe2000f8e00ff */
[----:B------:R-:W-:Y:S01]  /*94f0*/  UIADD3 UR10, UP1, UR38, 0x38830, URZ ;  /* 0x00038830260a7890 */ /* 0x000fe2000ff3e03f */
[----:B------:R-:W-:Y:S01]  /*9500*/  IMAD.MOV.U32 R5, RZ, RZ, 0x80 ;  /* 0x00000080ff057424 */ /* 0x000fe200078e00ff */
[----:B------:R-:W-:Y:S01]  /*9510*/  UIADD3 UR9, UP0, UR38, 0x38840, URZ ;  /* 0x0003884026097890 */ /* 0x000fe2000ff1e03f */
[----:B------:R1:W-:Y:S01]  /*9520*/  STL.64 [R1+0x30], R8 ;  /* 0x0000300801007387 */ /* 0x0003e20000100a00 */
[----:B------:R-:W-:Y:S01]  /*9530*/  UIADD3.X UR8, URZ, UR39, URZ, UP2, !UPT ;  /* 0x000000273f087290 */ /* 0x000fe200097fe43f */
[----:B------:R-:W-:Y:S01]  /*9540*/  IMAD.MOV.U32 R6, RZ, RZ, 0x80 ;  /* 0x00000080ff067424 */ /* 0x000fe200078e00ff */
[----:B------:R-:W-:Y:S01]  /*9550*/  ULDC UR11, c[0x0][0x448] ;  /* 0x00011200000b7ab9 */ /* 0x000fe20000000800 */
[----:B0-----:R-:W-:Y:S01]  /*9560*/  IMAD.U32 R0, RZ, RZ, UR7 ;  /* 0x00000007ff007e24 */ /* 0x001fe2000f8e00ff */
[----:B------:R-:W-:Y:S01]  /*9570*/  UIADD3.X UR7, URZ, UR39, URZ, UP0, !UPT ;  /* 0x000000273f077290 */ /* 0x000fe200087fe43f */
[----:B------:R-:W-:Y:S01]  /*9580*/  IMAD.U32 R10, RZ, RZ, UR61 ;  /* 0x0000003dff0a7e24 */ /* 0x000fe2000f8e00ff */
[----:B------:R-:W-:Y:S01]  /*9590*/  UISETP.NE.AND UP4, UPT, UR11, 0x1, UPT ;  /* 0x000000010b00788c */ /* 0x000fe2000bf85270 */
[----:B------:R-:W-:Y:S01]  /*95a0*/  IMAD.MOV.U32 R11, RZ, RZ, 0x80 ;  /* 0x00000080ff0b7424 */ /* 0x000fe200078e00ff */
[----:B------:R0:W-:Y:S01]  /*95b0*/  STL.128 [R1], R4 ;  /* 0x0000000401007387 */ /* 0x0001e20000100c00 */
[----:B------:R-:W-:Y:S01]  /*95c0*/  IMAD.U32 R3, RZ, RZ, UR8 ;  /* 0x00000008ff037e24 */ /* 0x000fe2000f8e00ff */
[----:B------:R-:W-:Y:S01]  /*95d0*/  USHF.L.U32 UR6, UR59, 0x6, URZ ;  /* 0x000000063b067899 */ /* 0x000fe2000800063f */
[----:B-1----:R-:W-:Y:S01]  /*95e0*/  IMAD.U32 R8, RZ, RZ, UR4 ;  /* 0x00000004ff087e24 */ /* 0x002fe2000f8e00ff */
[----:B------:R-:W-:Y:S01]  /*95f0*/  UIADD3.X UR4, URZ, UR39, URZ, UP1, !UPT ;  /* 0x000000273f047290 */ /* 0x000fe20008ffe43f */
[----:B------:R-:W-:Y:S01]  /*9600*/  IMAD.U32 R9, RZ, RZ, UR5 ;  /* 0x00000005ff097e24 */ /* 0x000fe2000f8e00ff */
[----:B------:R1:W-:Y:S01]  /*9610*/  STL.64 [R1+0x28], R10 ;  /* 0x0000280a01007387 */ /* 0x0003e20000100a00 */
[----:B------:R-:W-:Y:S01]  /*9620*/  IMAD.U32 R12, RZ, RZ, UR59 ;  /* 0x0000003bff0c7e24 */ /* 0x000fe2000f8e00ff */
[----:B------:R-:W-:Y:S01]  /*9630*/  ULDC UR45, c[0x0][0x288] ;  /* 0x0000a200002d7ab9 */ /* 0x000fe20000000800 */
[----:B------:R-:W-:Y:S01]  /*9640*/  @UP4 UIADD3 UR8, UR6, 0x3f, URZ ;  /* 0x0000003f06084890 */ /* 0x000fe2000fffe03f */
[----:B------:R2:W-:Y:S01]  /*9650*/  STL [R1+0x10], RZ ;  /* 0x000010ff01007387 */ /* 0x0005e20000100800 */
[----:B------:R-:W-:Y:S01]  /*9660*/  UIADD3 UR40, UR47, 0x1, -UR45 ;  /* 0x000000012f287890 */ /* 0x000fe2000fffe82d */
[----:B------:R-:W-:Y:S01]  /*9670*/  IADD3 R48, P0, R2, 0x28, RZ ;  /* 0x0000002802307810 */ /* 0x000fe20007f1e0ff */
[----:B------:R-:W-:Y:S01]  /*9680*/  UP2UR UR41, UPR, URZ, 0x10 ;  /* 0x000000103f297883 */ /* 0x000fe20008000000 */
[----:B------:R2:W-:Y:S01]  /*9690*/  STL [R1+0x50], R12 ;  /* 0x0000500c01007387 */ /* 0x0005e20000100800 */
[----:B0-----:R-:W-:-:S02]  /*96a0*/  IMAD.MOV.U32 R6, RZ, RZ, R8 ;  /* 0x000000ffff067224 */ /* 0x001fc400078e0008 */
[----:B------:R-:W-:Y:S01]  /*96b0*/  IMAD.MOV.U32 R7, RZ, RZ, R9 ;  /* 0x000000ffff077224 */ /* 0x000fe200078e0009 */
[----:B------:R2:W-:Y:S01]  /*96c0*/  STL [R1+0x38], RZ ;  /* 0x000038ff01007387 */ /* 0x0005e20000100800 */
[----:B------:R-:W-:Y:S02]  /*96d0*/  IMAD.MOV.U32 R4, RZ, RZ, R0 ;  /* 0x000000ffff047224 */ /* 0x000fe400078e0000 */
[----:B------:R-:W-:Y:S02]  /*96e0*/  IMAD.MOV.U32 R5, RZ, RZ, R3 ;  /* 0x000000ffff057224 */ /* 0x000fe400078e0003 */
[----:B------:R-:W-:Y:S01]  /*96f0*/  IMAD.U32 R8, RZ, RZ, UR10 ;  /* 0x0000000aff087e24 */ /* 0x000fe2000f8e00ff */
[----:B------:R-:W-:Y:S01]  /*9700*/  @UP4 ULDC UR10, c[0x0][0x450] ;  /* 0x00011400000a4ab9 */ /* 0x000fe20000000800 */
[----:B------:R-:W-:Y:S01]  /*9710*/  IMAD.U32 R9, RZ, RZ, UR4 ;  /* 0x00000004ff097e24 */ /* 0x000fe2000f8e00ff */
[----:B------:R-:W-:Y:S01]  /*9720*/  ULDC.64 UR4, c[0x0][0xad8] ;  /* 0x0002b60000047ab9 */ /* 0x000fe20000000a00 */
[----:B-1----:R-:W-:Y:S01]  /*9730*/  IMAD.U32 R10, RZ, RZ, UR9 ;  /* 0x00000009ff0a7e24 */ /* 0x002fe2000f8e00ff */
[----:B------:R-:W-:Y:S01]  /*9740*/  UISETP.GE.AND UP0, UPT, UR5, 0x1, UPT ;  /* 0x000000010500788c */ /* 0x000fe2000bf06270 */
[----:B------:R-:W-:Y:S01]  /*9750*/  IMAD.U32 R11, RZ, RZ, UR7 ;  /* 0x00000007ff0b7e24 */ /* 0x000fe2000f8e00ff */
[----:B------:R2:W-:Y:S01]  /*9760*/  STL.128 [R1+0x40], R4 ;  /* 0x0000400401007387 */ /* 0x0005e20000100c00 */
[----:B------:R-:W-:Y:S01]  /*9770*/  @UP4 ULDC UR9, c[0x0][0x44c] ;  /* 0x0001130000094ab9 */ /* 0x000fe20000000800 */
[----:B------:R-:W-:Y:S01]  /*9780*/  UIADD3 UR7, UR6, 0x3f, URZ ;  /* 0x0000003f06077890 */ /* 0x000fe2000fffe03f */
[----:B------:R-:W-:Y:S01]  /*9790*/  IMAD.X R49, RZ, RZ, R18, P0 ;  /* 0x000000ffff317224 */ /* 0x000fe200000e0612 */
[----:B------:R2:W-:Y:S01]  /*97a0*/  STL.64 [R1+0x18], R8 ;  /* 0x0000180801007387 */ /* 0x0005e20000100a00 */
[----:B------:R-:W-:Y:S01]  /*97b0*/  UIMAD.WIDE.U32 UR8, UR8, UR9, URZ ;  /* 0x00000009080872a5 */ /* 0x000fe2000f8e003f */
[----:B------:R-:W-:Y:S01]  /*97c0*/  PLOP3.LUT P1, PT, PT, PT, UP0, 0x40, 0x0 ;  /* 0x000000000000781c */ /* 0x000fe20003f2e808 */
[----:B------:R-:W-:Y:S01]  /*97d0*/  UP2UR UR43, UPR, URZ, 0x1 ;  /* 0x000000013f2b7883 */ /* 0x000fe20008000000 */
[----:B------:R2:W-:Y:S01]  /*97e0*/  STL.64 [R1+0x20], R10 ;  /* 0x0000200a01007387 */ /* 0x0005e20000100a00 */
[----:B------:R-:W-:-:S04]  /*97f0*/  @UP4 USHF.R.U32.HI UR7, URZ, UR10, UR9 ;  /* 0x0000000a3f074299 */ /* 0x000fc80008011609 */
[----:B------:R-:W-:-:S04]  /*9800*/  UIADD3 UR8, UR40, UR7, URZ ;  /* 0x0000000728087290 */ /* 0x000fc8000fffe03f */
[----:B------:R-:W-:Y:S02]  /*9810*/  UIADD3 UR4, UR8, UR4, URZ ;  /* 0x0000000408047290 */ /* 0x000fe4000fffe03f */
[----:B------:R-:W-:Y:S10]  /*9820*/  @P1 BRA `(.L_x_1919) ;  /* 0x0000000000441947 */ /* 0x000ff40003800000 */
        /* <DEDUP_REMOVED lines=10> */
.L_x_1920:
[----:B------:R-:W-:-:S11]  /*98d0*/  UISETP.NE.AND UP0, UPT, UR5, 0x1, UPT ;  /* 0x000000010500788c */ /* 0x000fd6000bf05270 */
[----:B------:R-:W-:Y:S02]  /*98e0*/  @UP0 ULDC.64 UR10, c[0x0][0xae0] ;  /* 0x0002b800000a0ab9 */ /* 0x000fe40000000a00 */
[----:B------:R-:W-:-:S04]  /*98f0*/  UIMAD.WIDE.U32 UR8, UR7, UR10, URZ ;  /* 0x0000000a070872a5 */ /* 0x000fc8000f8e003f */
[----:B------:R-:W-:-:S12]  /*9900*/  @UP0 USHF.R.U32.HI UR7, URZ, UR11, UR9 ;  /* 0x0000000b3f070299 */ /* 0x000fd80008011609 */
.L_x_1921:
[----:B------:R-:W-:-:S04]  /*9910*/  UIMAD UR7, UR7, UR5, UR5 ;  /* 0x00000005070772a4 */ /* 0x000fc8000f8e0205 */
[----:B------:R-:W-:-:S04]  /*9920*/  UISETP.LT.AND UP0, UPT, UR4, UR7, UPT ;  /* 0x000000070400728c */ /* 0x000fc8000bf01270 */
[----:B------:R-:W-:-:S12]  /*9930*/  USEL UR4, UR4, UR7, UP0 ;  /* 0x0000000704047287 */ /* 0x000fd80008000000 */
.L_x_1919:
[----:B------:R-:W-:Y:S02]  /*9940*/  UISETP.NE.AND UP0, UPT, UR41, URZ, UPT ;  /* 0x0000003f2900728c */ /* 0x000fe4000bf05270 */
[----:B------:R-:W-:Y:S02]  /*9950*/  UIADD3 UR10, UR47, 0x3f, URZ ;  /* 0x0000003f2f0a7890 */ /* 0x000fe4000fffe03f */
[----:B------:R-:W-:Y:S02]  /*9960*/  UIADD3 UR4, UR4, 0x3f, URZ ;  /* 0x0000003f04047890 */ /* 0x000fe4000fffe03f */
[----:B------:R-:W-:Y:S02]  /*9970*/  UISETP.GE.AND UP1, UPT, UR5, 0x1, UPT ;  /* 0x000000010500788c */ /* 0x000fe4000bf26270 */
[----:B------:R-:W-:Y:S02]  /*9980*/  USHF.R.S32.HI UR11, URZ, 0x1f, UR10 ;  /* 0x0000001f3f0b7899 */ /* 0x000fe4000801140a */
[----:B------:R-:W-:Y:S01]  /*9990*/  USHF.R.S32.HI UR7, URZ, 0x1f, UR4 ;  /* 0x0000001f3f077899 */ /* 0x000fe20008011404 */
[----:B------:R-:W-:Y:S01]  /*99a0*/  @UP0 ULDC UR8, c[0x0][0x44c] ;  /* 0x0001130000080ab9 */ /* 0x000fe20000000800 */
[----:B------:R-:W-:Y:S01]  /*99b0*/  ULEA.HI UR11, UR11, UR10, URZ, 0x6 ;  /* 0x0000000a0b0b7291 */ /* 0x000fe2000f8f303f */
[----:B------:R-:W-:Y:S01]  /*99c0*/  PLOP3.LUT P0, PT, PT, PT, UP1, 0x40, 0x0 ;  /* 0x000000000000781c */ /* 0x000fe20003f0e818 */
[----:B------:R-:W-:-:S02]  /*99d0*/  UIMAD.WIDE.U32 UR8, UR6, UR8, URZ ;  /* 0x00000008060872a5 */ /* 0x000fc4000f8e003f */
[----:B------:R-:W-:Y:S01]  /*99e0*/  ULEA.HI UR7, UR7, UR4, URZ, 0x6 ;  /* 0x0000000407077291 */ /* 0x000fe2000f8f303f */
[----:B------:R-:W-:Y:S01]  /*99f0*/  @UP0 ULDC UR12, c[0x0][0x450] ;  /* 0x00011400000c0ab9 */ /* 0x000fe20000000800 */
[----:B------:R-:W-:Y:S02]  /*9a00*/  UIADD3 UR45, UR47, -UR45, URZ ;  /* 0x8000002d2f2d7290 */ /* 0x000fe4000fffe03f */
[----:B------:R-:W-:Y:S02]  /*9a10*/  USHF.R.S32.HI UR11, URZ, 0x6, UR11 ;  /* 0x000000063f0b7899 */ /* 0x000fe4000801140b */
        /* <DEDUP_REMOVED lines=8> */
[----:B------:R-:W-:Y:S02]  /*9aa0*/  UMOV UR4, UR6 ;  /* 0x0000000600047c82 */ /* 0x000fe40008000000 */
        /* <DEDUP_REMOVED lines=10> */
.L_x_1923:
[----:B------:R-:W-:-:S11]  /*9b50*/  UISETP.NE.AND UP0, UPT, UR5, 0x1, UPT ;  /* 0x000000010500788c */ /* 0x000fd6000bf05270 */
[----:B------:R-:W-:Y:S02]  /*9b60*/  @UP0 ULDC.64 UR10, c[0x0][0xae0] ;  /* 0x0002b800000a0ab9 */ /* 0x000fe40000000a00 */
[----:B------:R-:W-:-:S04]  /*9b70*/  UIMAD.WIDE.U32 UR6, UR4, UR10, URZ ;  /* 0x0000000a040672a5 */ /* 0x000fc8000f8e003f */
[----:B------:R-:W-:-:S12]  /*9b80*/  @UP0 USHF.R.U32.HI UR4, URZ, UR11, UR7 ;  /* 0x0000000b3f040299 */ /* 0x000fd80008011607 */
.L_x_1924:
[----:B------:R-:W-:-:S04]  /*9b90*/  UIMAD UR4, UR4, UR5, URZ ;  /* 0x00000005040472a4 */ /* 0x000fc8000f8e023f */
[----:B------:R-:W-:-:S04]  /*9ba0*/  UISETP.LT.AND UP0, UPT, UR8, UR4, UPT ;  /* 0x000000040800728c */ /* 0x000fc8000bf01270 */
[----:B------:R-:W-:-:S12]  /*9bb0*/  USEL UR8, UR8, UR4, !UP0 ;  /* 0x0000000408087287 */ /* 0x000fd8000c000000 */
.L_x_1922:
[----:B------:R-:W-:Y:S01]  /*9bc0*/  USHF.R.S32.HI UR4, URZ, 0x1f, UR8 ;  /* 0x0000001f3f047899 */ /* 0x000fe20008011408 */
[----:B------:R-:W-:-:S03]  /*9bd0*/  PRMT R3, RZ, 0x7610, R3 ;  /* 0x00007610ff037816 */ /* 0x000fc60000000003 */
[----:B------:R-:W-:-:S04]  /*9be0*/  ULEA.HI UR4, UR4, UR8, URZ, 0x6 ;  /* 0x0000000804047291 */ /* 0x000fc8000f8f303f */
[----:B------:R-:W-:-:S04]  /*9bf0*/  USHF.R.S32.HI UR4, URZ, 0x6, UR4 ;  /* 0x000000063f047899 */ /* 0x000fc80008011404 */
[----:B------:R-:W-:-:S04]  /*9c00*/  UISETP.LT.AND UP0, UPT, URZ, UR4, UPT ;  /* 0x000000043f00728c */ /* 0x000fc8000bf01270 */
[----:B------:R-:W-:-:S04]  /*9c10*/  USEL UR42, URZ, UR4, !UP0 ;  /* 0x000000043f2a7287 */ /* 0x000fc8000c000000 */
[----:B------:R-:W-:-:S06]  /*9c20*/  UISETP.GT.AND UP0, UPT, UR46, UR42, UPT ;  /* 0x0000002a2e00728c */ /* 0x000fcc000bf04270 */
[----:B------:R-:W-:-:S13]  /*9c30*/  PLOP3.LUT P0, PT, PT, PT, UP0, 0x80, 0x0 ;  /* 0x000000000000781c */ /* 0x000fda0003f0f008 */
[----:B------:R-:W-:Y:S05]  /*9c40*/  @!P0 BRA `(.L_x_1912) ;  /* 0x0000018400388947 */ /* 0x000fea0003800000 */
[----:B------:R-:W0:Y:S01]  /*9c50*/  SHFL.IDX PT, R0, R194, RZ, 0x1f ;  /* 0x00001fffc2007589 */ /* 0x000e2200000e0000 */
[----:B------:R-:W-:Y:S01]  /*9c60*/  UIADD3 UR6, UR44, 0x26400, URZ ;  /* 0x000264002c067890 */ /* 0x000fe2000fffe03f */
[----:B------:R-:W-:Y:S01]  /*9c70*/  IMAD.MOV.U32 R13, RZ, RZ, 0x40000040 ;  /* 0x40000040ff0d7424 */ /* 0x000fe200078e00ff */
[----:B------:R-:W-:Y:S01]  /*9c80*/  UIADD3 UR4, UR44, 0x20400, URZ ;  /* 0x000204002c047890 */ /* 0x000fe2000fffe03f */
[----:B------:R-:W1:Y:S01]  /*9c90*/  S2R R56, SR_TID.X ;  /* 0x0000000000387919 */ /* 0x000e620000002100 */
[----:B------:R-:W-:Y:S01]  /*9ca0*/  UIADD3 UR8, UR44, 0x400, URZ ;  /* 0x000004002c087890 */ /* 0x000fe2000fffe03f */
[----:B------:R-:W-:Y:S01]  /*9cb0*/  IMAD.MOV.U32 R15, RZ, RZ, 0x40000040 ;  /* 0x40000040ff0f7424 */ /* 0x000fe200078e00ff */
[----:B------:R-:W-:Y:S01]  /*9cc0*/  USHF.R.U32.HI UR6, URZ, 0x4, UR6 ;  /* 0x000000043f067899 */ /* 0x000fe20008011606 */
[----:B--2---:R-:W-:Y:S01]  /*9cd0*/  IMAD.MOV.U32 R7, RZ, RZ, 0x40000040 ;  /* 0x40000040ff077424 */ /* 0x004fe200078e00ff */
[----:B------:R-:W-:Y:S01]  /*9ce0*/  USHF.R.U32.HI UR4, URZ, 0x4, UR4 ;  /* 0x000000043f047899 */ /* 0x000fe20008011604 */
[C---:B------:R-:W-:Y:S01]  /*9cf0*/  IADD3 R42, P5, R2.reuse, 0x88, RZ ;  /* 0x00000088022a7810 */ /* 0x040fe20007fbe0ff */
[----:B------:R-:W-:Y:S01]  /*9d00*/  USHF.R.U32.HI UR7, URZ, 0x4, UR8 ;  /* 0x000000043f077899 */ /* 0x000fe20008011608 */
[----:B------:R-:W-:Y:S01]  /*9d10*/  IMAD.MOV.U32 R8, RZ, RZ, 0x1 ;  /* 0x00000001ff087424 */ /* 0x000fe200078e00ff */
[----:B------:R-:W-:Y:S01]  /*9d20*/  ULOP3.LUT UR6, UR6, 0x3fff, URZ, 0xc0, !UPT ;  /* 0x00003fff06067892 */ /* 0x000fe2000f8ec03f */
[----:B------:R-:W-:Y:S01]  /*9d30*/  IMAD.MOV.U32 R9, RZ, RZ, RZ ;  /* 0x000000ffff097224 */ /* 0x000fe200078e00ff */
[----:B------:R-:W-:Y:S01]  /*9d40*/  ULOP3.LUT UR4, UR4, 0x3fff, URZ, 0xc0, !UPT ;  /* 0x00003fff04047892 */ /* 0x000fe2000f8ec03f */
[----:B------:R-:W-:Y:S01]  /*9d50*/  IMAD.X R55, RZ, RZ, R18, P5 ;  /* 0x000000ffff377224 */ /* 0x000fe200028e0612 */
[----:B------:R-:W-:Y:S01]  /*9d60*/  UIADD3 UR9, UP0, UR38, 0x38400, URZ ;  /* 0x0003840026097890 */ /* 0x000fe2000ff1e03f */
[----:B------:R-:W-:Y:S01]  /*9d70*/  IMAD.MOV.U32 R10, RZ, RZ, 0x1 ;  /* 0x00000001ff0a7424 */ /* 0x000fe200078e00ff */
[----:B------:R-:W-:Y:S01]  /*9d80*/  ULOP3.LUT UR7, UR7, 0x3fff, URZ, 0xc0, !UPT ;  /* 0x00003fff07077892 */ /* 0x000fe2000f8ec03f */
[----:B------:R-:W-:Y:S01]  /*9d90*/  IMAD.MOV.U32 R11, RZ, RZ, RZ ;  /* 0x000000ffff0b7224 */ /* 0x000fe200078e00ff */
[----:B------:R-:W-:Y:S01]  /*9da0*/  ULOP3.LUT UR6, UR6, 0x10000, URZ, 0xfc, !UPT ;  /* 0x0001000006067892 */ /* 0x000fe2000f8efc3f */
[----:B------:R-:W-:Y:S01]  /*9db0*/  IADD3 R46, P1, R2, 0x98, RZ ;  /* 0x00000098022e7810 */ /* 0x000fe20007f3e0ff */
[----:B------:R-:W-:Y:S01]  /*9dc0*/  ULOP3.LUT UR4, UR4, 0x10000, URZ, 0xfc, !UPT ;  /* 0x0001000004047892 */ /* 0x000fe2000f8efc3f */
[C---:B0-----:R-:W-:Y:S01]  /*9dd0*/  LEA.HI R3, R0.reuse, R0, RZ, 0x1 ;  /* 0x0000000000037211 */ /* 0x041fe200078f08ff */
[----:B------:R-:W-:Y:S01]  /*9de0*/  UIADD3.X UR10, URZ, UR39, URZ, UP0, !UPT ;  /* 0x000000273f0a7290 */ /* 0x000fe200087fe43f */
[----:B------:R-:W-:Y:S01]  /*9df0*/  IMAD.U32 R4, RZ, RZ, UR9 ;  /* 0x00000009ff047e24 */ /* 0x000fe2000f8e00ff */
[----:B------:R-:W-:Y:S01]  /*9e00*/  ULOP3.LUT UR7, UR7, 0x10000, URZ, 0xfc, !UPT ;  /* 0x0001000007077892 */ /* 0x000fe2000f8efc3f */
[----:B------:R-:W-:Y:S01]  /*9e10*/  LOP3.LUT R3, R3, 0x6, RZ, 0xc0, !PT ;  /* 0x0000000603037812 */ /* 0x000fe200078ec0ff */
[----:B------:R-:W-:Y:S01]  /*9e20*/  IMAD.U32 R6, RZ, RZ, UR4 ;  /* 0x00000004ff067e24 */ /* 0x000fe2000f8e00ff */
[----:B------:R-:W-:Y:S01]  /*9e30*/  UIADD3 UR4, UR44, 0x36400, URZ ;  /* 0x000364002c047890 */ /* 0x000fe2000fffe03f */
[----:B------:R-:W-:Y:S01]  /*9e40*/  IMAD.U32 R5, RZ, RZ, UR10 ;  /* 0x0000000aff057e24 */ /* 0x000fe2000f8e00ff */
[----:B------:R-:W-:Y:S01]  /*9e50*/  UIADD3 UR5, UR44, 0x22400, URZ ;  /* 0x000224002c057890 */ /* 0x000fe2000fffe03f */
[----:B------:R-:W-:Y:S01]  /*9e60*/  IMAD.IADD R0, R0, 0x1, -R3 ;  /* 0x0000000100007824 */ /* 0x000fe200078e0a03 */
[----:B------:R-:W-:Y:S01]  /*9e70*/  ULOP3.LUT UP0, URZ, UR4, 0x3ff, URZ, 0xc0, !UPT ;  /* 0x000003ff043f7892 */ /* 0x000fe2000f80c03f */
[----:B------:R-:W-:Y:S01]  /*9e80*/  IMAD.U32 R3, RZ, RZ, UR6 ;  /* 0x00000006ff037e24 */ /* 0x000fe2000f8e00ff */
[----:B------:R-:W-:Y:S01]  /*9e90*/  USHF.R.U32.HI UR5, URZ, 0x4, UR5 ;  /* 0x000000043f057899 */ /* 0x000fe20008011605 */
[----:B-1----:R-:W-:Y:S01]  /*9ea0*/  VIADD R12, R56, 0xffffff80 ;  /* 0xffffff80380c7836 */ /* 0x002fe20000000000 */
[----:B------:R-:W-:Y:S01]  /*9eb0*/  LEA R0, R0, UR8, 0xf ;  /* 0x0000000800007c11 */ /* 0x000fe2000f8e78ff */
[----:B------:R-:W-:Y:S01]  /*9ec0*/  IMAD.U32 R14, RZ, RZ, UR7 ;  /* 0x00000007ff0e7e24 */ /* 0x000fe2000f8e00ff */
[----:B------:R-:W-:Y:S01]  /*9ed0*/  STL.64 [R1+0x58], R4 ;  /* 0x0000580401007387 */ /* 0x000fe20000100a00 */
[----:B------:R-:W-:Y:S01]  /*9ee0*/  ULOP3.LUT UR5, UR5, 0x3fff, URZ, 0xc0, !UPT ;  /* 0x00003fff05057892 */ /* 0x000fe2000f8ec03f */
[----:B------:R-:W-:Y:S01]  /*9ef0*/  SHF.R.U32.HI R0, RZ, 0x4, R0 ;  /* 0x00000004ff007819 */ /* 0x000fe20000011600 */
[----:B------:R-:W-:Y:S01]  /*9f00*/  IMAD.X R47, RZ, RZ, R18, P1 ;  /* 0x000000ffff2f7224 */ /* 0x000fe200008e0612 */
[----:B------:R0:W-:Y:S01]  /*9f10*/  STL [R1+0x74], R12 ;  /* 0x0000740c01007387 */ /* 0x0001e20000100800 */
[----:B------:R-:W-:Y:S01]  /*9f20*/  PLOP3.LUT P5, PT, PT, PT, UP0, 0x80, 0x0 ;  /* 0x000000000000781c */ /* 0x000fe20003faf008 */
[----:B------:R-:W-:Y:S01]  /*9f30*/  ULOP3.LUT UR5, UR5, 0x10000, URZ, 0xfc, !UPT ;  /* 0x0001000005057892 */ /* 0x000fe2000f8efc3f */
[----:B------:R-:W-:Y:S01]  /*9f40*/  LOP3.LUT R0, R0, 0x3fff, RZ, 0xc0, !PT ;  /* 0x00003fff00007812 */ /* 0x000fe200078ec0ff */
[----:B------:R-:W-:Y:S01]  /*9f50*/  STL.64 [R1+0x78], R6 ;  /* 0x0000780601007387 */ /* 0x000fe20000100a00 */
[----:B------:R-:W-:-:S02]  /*9f60*/  IADD3 R44, P6, R2, 0x90, RZ ;  /* 0x00000090022c7810 */ /* 0x000fc40007fde0ff */
[----:B------:R-:W-:Y:S01]  /*9f70*/  LOP3.LUT R0, R0, 0x2000000, RZ, 0xfc, !PT ;  /* 0x0200000000007812 */ /* 0x000fe200078efcff */
[----:B------:R1:W-:Y:S01]  /*9f80*/  STL.128 [R1+0x60], R8 ;  /* 0x0000600801007387 */ /* 0x0003e20000100c00 */
[C---:B------:R-:W-:Y:S01]  /*9f90*/  IADD3 R40, P0, R2.reuse, 0x80, RZ ;  /* 0x0000008002287810 */ /* 0x040fe20007f1e0ff */
[----:B0-----:R-:W-:Y:S01]  /*9fa0*/  IMAD.MOV.U32 R12, RZ, RZ, R3 ;  /* 0x000000ffff0c7224 */ /* 0x001fe200078e0003 */
[C---:B------:R-:W-:Y:S01]  /*9fb0*/  IADD3 R35, P4, R2.reuse, 0x78, RZ ;  /* 0x0000007802237810 */ /* 0x040fe20007f9e0ff */
[--C-:B------:R-:W-:Y:S01]  /*9fc0*/  IMAD.X R57, RZ, RZ, R18.reuse, P6 ;  /* 0x000000ffff397224 */ /* 0x100fe200030e0612 */
[C---:B------:R-:W-:Y:S01]  /*9fd0*/  IADD3 R28, P3, R2.reuse, 0x74, RZ ;  /* 0x00000074021c7810 */ /* 0x040fe20007f7e0ff */
[----:B------:R-:W-:Y:S01]  /*9fe0*/  IMAD.MOV.U32 R3, RZ, RZ, R207 ;  /* 0x000000ffff037224 */ /* 0x000fe200078e00cf */
[----:B------:R-:W-:Y:S01]  /*9ff0*/  STL.128 [R1+0x90], R12 ;  /* 0x0000900c01007387 */ /* 0x000fe20000100c00 */
[C---:B------:R-:W-:Y:S01]  /*a000*/  IADD3 R34, P2, R2.reuse, 0x68, RZ ;  /* 0x0000006802227810 */ /* 0x040fe20007f5e0ff */
[--C-:B------:R-:W-:Y:S01]  /*a010*/  IMAD.X R53, RZ, RZ, R18.reuse, P0 ;  /* 0x000000ffff357224 */ /* 0x100fe200000e0612 */
[C---:B------:R-:W-:Y:S01]  /*a020*/  IADD3 R33, P1, R2.reuse, 0x60, RZ ;  /* 0x0000006002217810 */ /* 0x040fe20007f3e0ff */
[--C-:B------:R-:W-:Y:S01]  /*a030*/  IMAD.X R54, RZ, RZ, R18.reuse, P4 ;  /* 0x000000ffff367224 */ /* 0x100fe200020e0612 */
[----:B------:R-:W-:Y:S01]  /*a040*/  IADD3 R24, P6, R2, 0x58, RZ ;  /* 0x0000005802187810 */ /* 0x000fe20007fde0ff */
[----:B------:R-:W-:-:S02]  /*a050*/  IMAD.X R29, RZ, RZ, R18, P3 ;  /* 0x000000ffff1d7224 */ /* 0x000fc400018e0612 */
[----:B------:R-:W-:Y:S02]  /*a060*/  IMAD.X R45, RZ, RZ, R18, P2 ;  /* 0x000000ffff2d7224 */ /* 0x000fe400010e0612 */
[----:B-1----:R-:W-:Y:S02]  /*a070*/  IMAD.U32 R8, RZ, RZ, UR5 ;  /* 0x00000005ff087e24 */ /* 0x002fe4000f8e00ff */
[----:B------:R-:W-:Y:S02]  /*a080*/  IMAD.MOV.U32 R9, RZ, RZ, 0x40000040 ;  /* 0x40000040ff097424 */ /* 0x000fe400078e00ff */
[----:B------:R-:W-:Y:S02]  /*a090*/  IMAD.MOV.U32 R10, RZ, RZ, R0 ;  /* 0x000000ffff0a7224 */ /* 0x000fe400078e0000 */
[----:B------:R-:W-:Y:S02]  /*a0a0*/  IMAD.MOV.U32 R11, RZ, RZ, 0x40000040 ;  /* 0x40000040ff0b7424 */ /* 0x000fe400078e00ff */
[----:B------:R-:W-:-:S02]  /*a0b0*/  IMAD.MOV.U32 R0, RZ, RZ, R206 ;  /* 0x000000ffff007224 */ /* 0x000fc400078e00ce */
[--C-:B------:R-:W-:Y:S01]  /*a0c0*/  IMAD.X R52, RZ, RZ, R18.reuse, P1 ;  /* 0x000000ffff347224 */ /* 0x100fe200008e0612 */
[----:B------:R0:W-:Y:S01]  /*a0d0*/  STL.128 [R1+0x80], R8 ;  /* 0x0000800801007387 */ /* 0x0001e20000100c00 */
[----:B------:R-:W-:Y:S02]  /*a0e0*/  IMAD.X R25, RZ, RZ, R18, P6 ;  /* 0x000000ffff197224 */ /* 0x000fe400030e0612 */
[----:B0-----:R-:W-:Y:S01]  /*a0f0*/  IMAD.MOV.U32 R10, RZ, RZ, R227 ;  /* 0x000000ffff0a7224 */ /* 0x001fe200078e00e3 */
        /* <DEDUP_REMOVED lines=17> */
.L_x_1926:
[----:B------:R-:W2:Y:S02]  /*a210*/  LDL R7, [R1+0x74] ;  /* 0x0000740001077983 */ /* 0x000ea40000100800 */
[----:B--2---:R-:W-:-:S04]  /*a220*/  SHF.R.S32.HI R0, RZ, 0x1f, R7 ;  /* 0x0000001fff007819 */ /* 0x004fc80000011407 */
[CC--:B------:R-:W-:Y:S02]  /*a230*/  LEA.HI R3, R0.reuse, R7.reuse, RZ, 0x4 ;  /* 0x0000000700037211 */ /* 0x0c0fe400078f20ff */
[----:B------:R-:W-:Y:S02]  /*a240*/  LEA.HI R0, R0, R7, RZ, 0x5 ;  /* 0x0000000700007211 */ /* 0x000fe400078f28ff */
[----:B------:R-:W-:Y:S02]  /*a250*/  SHF.R.S32.HI R4, RZ, 0x4, R3 ;  /* 0x00000004ff047819 */ /* 0x000fe40000011403 */
[----:B------:R-:W-:Y:S02]  /*a260*/  SHF.R.S32.HI R0, RZ, 0x5, R0 ;  /* 0x00000005ff007819 */ /* 0x000fe40000011400 */
[C---:B------:R-:W-:Y:S02]  /*a270*/  LEA.HI R5, R3.reuse, R4, RZ, 0x1 ;  /* 0x0000000403057211 */ /* 0x040fe400078f08ff */
[----:B------:R-:W-:-:S02]  /*a280*/  LOP3.LUT R3, R3, 0xfffffff0, RZ, 0xc0, !PT ;  /* 0xfffffff003037812 */ /* 0x000fc400078ec0ff */
[----:B------:R-:W-:-:S03]  /*a290*/  LOP3.LUT R5, R5, 0x1ffffffe, RZ, 0xc0, !PT ;  /* 0x1ffffffe05057812 */ /* 0x000fc600078ec0ff */
[----:B------:R-:W-:Y:S02]  /*a2a0*/  IMAD.IADD R3, R7, 0x1, -R3 ;  /* 0x0000000107037824 */ /* 0x000fe400078e0a03 */
[----:B------:R-:W-:-:S04]  /*a2b0*/  IMAD.IADD R5, R4, 0x1, -R5 ;  /* 0x0000000104057824 */ /* 0x000fc800078e0a05 */
[----:B------:R-:W-:-:S07]  /*a2c0*/  IMAD.SHL.U32 R10, R5, 0x8, RZ ;  /* 0x00000008050a7824 */ /* 0x000fce00078e00ff */
.L_x_1925:
[----:B------:R-:W2:Y:S01]  /*a2d0*/  LDL R43, [R1+0x1d4] ;  /* 0x0001d400012b7983 */ /* 0x000ea20000100800 */
[----:B------:R-:W-:Y:S01]  /*a2e0*/  SHF.R.S32.HI R4, RZ, 0x1f, R3 ;  /* 0x0000001fff047819 */ /* 0x000fe20000011403 */
[----:B------:R-:W0:Y:S01]  /*a2f0*/  LDC.64 R38, c[0x0][0xad0] ;  /* 0x0002b400ff267b82 */ /* 0x000e220000000a00 */
[----:B------:R-:W-:Y:S01]  /*a300*/  IADD3 R7, P0, R2, 0xfc, RZ ;  /* 0x000000fc02077810 */ /* 0x000fe20007f1e0ff */
[----:B------:R1:W-:Y:S01]  /*a310*/  STL.64 [R1+0xc0], R24 ;  /* 0x0000c01801007387 */ /* 0x0003e20000100a00 */
[----:B------:R-:W-:Y:S01]  /*a320*/  LEA.HI R4, R4, R3, RZ, 0x3 ;  /* 0x0000000304047211 */ /* 0x000fe200078f18ff */
[----:B------:R-:W-:Y:S01]  /*a330*/  IMAD.U32 R14, RZ, RZ, UR38 ;  /* 0x00000026ff0e7e24 */ /* 0x000fe2000f8e00ff */
[----:B------:R-:W-:Y:S01]  /*a340*/  IADD3 R30, P3, R2, 0xa0, RZ ;  /* 0x000000a0021e7810 */ /* 0x000fe20007f7e0ff */
[----:B------:R-:W-:Y:S01]  /*a350*/  IMAD.X R8, RZ, RZ, R18, P0 ;  /* 0x000000ffff087224 */ /* 0x000fe200000e0612 */
[C---:B------:R-:W-:Y:S01]  /*a360*/  LOP3.LUT R6, R4.reuse, 0xfffffff8, RZ, 0xc0, !PT ;  /* 0xfffffff804067812 */ /* 0x040fe200078ec0ff */
[----:B------:R-:W-:Y:S01]  /*a370*/  IMAD.SHL.U32 R4, R4, 0x40, RZ ;  /* 0x0000004004047824 */ /* 0x000fe200078e00ff */
[----:B------:R-:W-:Y:S01]  /*a380*/  IADD3 R50, P2, R2, 0xb0, RZ ;  /* 0x000000b002327810 */ /* 0x000fe20007f5e0ff */
[----:B------:R-:W-:Y:S01]  /*a390*/  IMAD.U32 R15, RZ, RZ, UR39 ;  /* 0x00000027ff0f7e24 */ /* 0x000fe2000f8e00ff */
[----:B------:R-:W-:Y:S01]  /*a3a0*/  STL.64 [R1+0xb0], R22 ;  /* 0x0000b01601007387 */ /* 0x000fe20000100a00 */
[----:B------:R-:W-:Y:S01]  /*a3b0*/  IMAD.IADD R3, R3, 0x1, -R6 ;  /* 0x0000000103037824 */ /* 0x000fe200078e0a06 */
[----:B------:R-:W-:Y:S01]  /*a3c0*/  LOP3.LUT R11, R4, 0xfffffe00, RZ, 0xc0, !PT ;  /* 0xfffffe00040b7812 */ /* 0x000fe200078ec0ff */
[----:B-1----:R-:W1:Y:S01]  /*a3d0*/  LDC R24, c[0x0][0x288] ;  /* 0x0000a200ff187b82 */ /* 0x002e620000000800 */
[----:B------:R-:W-:Y:S01]  /*a3e0*/  IADD3 R6, P1, R2, 0x70, RZ ;  /* 0x0000007002067810 */ /* 0x000fe20007f3e0ff */
[C---:B------:R-:W-:Y:S01]  /*a3f0*/  IMAD.SHL.U32 R5, R3.reuse, 0x40, RZ ;  /* 0x0000004003057824 */ /* 0x040fe200078e00ff */
[----:B------:R-:W-:Y:S01]  /*a400*/  LOP3.LUT P0, RZ, R3, 0x2, RZ, 0xc0, !PT ;  /* 0x0000000203ff7812 */ /* 0x000fe2000780c0ff */
[----:B------:R-:W-:Y:S01]  /*a410*/  IMAD R0, R0, 0x400, R11 ;  /* 0x0000040000007824 */ /* 0x000fe200078e020b */
[----:B------:R-:W-:Y:S01]  /*a420*/  STL.U8 [R1+0xc8], RZ ;  /* 0x0000c8ff01007387 */ /* 0x000fe20000100000 */
[----:B------:R-:W-:Y:S01]  /*a430*/  IMAD.X R13, RZ, RZ, R18, P1 ;  /* 0x000000ffff0d7224 */ /* 0x000fe200008e0612 */
[----:B------:R-:W-:Y:S01]  /*a440*/  LOP3.LUT R5, R5, 0x1c0, RZ, 0xc0, !PT ;  /* 0x000001c005057812 */ /* 0x000fe200078ec0ff */
[----:B------:R-:W-:Y:S01]  /*a450*/  IMAD.MOV.U32 R12, RZ, RZ, 0x10 ;  /* 0x00000010ff0c7424 */ /* 0x000fe200078e00ff */
[----:B------:R-:W-:Y:S01]  /*a460*/  LOP3.LUT P1, RZ, R3, 0x4, RZ, 0xc0, !PT ;  /* 0x0000000403ff7812 */ /* 0x000fe2000782c0ff */
[----:B0-----:R-:W-:Y:S01]  /*a470*/  IMAD.MOV.U32 R26, RZ, RZ, R39 ;  /* 0x000000ffff1a7224 */ /* 0x001fe200078e0027 */
[----:B------:R-:W-:Y:S01]  /*a480*/  LOP3.LUT R9, R5, 0x8, R10, 0xf8, !PT ;  /* 0x0000000805097812 */ /* 0x000fe200078ef80a */
[----:B------:R-:W-:Y:S01]  /*a490*/  IMAD.X R31, RZ, RZ, R18, P3 ;  /* 0x000000ffff1f7224 */ /* 0x000fe200018e0612 */
[----:B------:R-:W-:Y:S01]  /*a4a0*/  SHF.R.U32.HI R4, RZ, 0x3, R5 ;  /* 0x00000003ff047819 */ /* 0x000fe20000011605 */
[----:B------:R-:W-:Y:S01]  /*a4b0*/  IMAD.MOV.U32 R5, RZ, RZ, R8 ;  /* 0x000000ffff057224 */ /* 0x000fe200078e0008 */
[----:B------:R-:W0:Y:S01]  /*a4c0*/  LDC.64 R10, c[0x0][0xae0] ;  /* 0x0002b800ff0a7b82 */ /* 0x000e220000000a00 */
[----:B------:R-:W-:Y:S01]  /*a4d0*/  SEL R12, R12, 0xfffffff0, !P0 ;  /* 0xfffffff00c0c7807 */ /* 0x000fe20004000000 */
[----:B------:R-:W-:Y:S01]  /*a4e0*/  IMAD.X R51, RZ, RZ, R18, P2 ;  /* 0x000000ffff337224 */ /* 0x000fe200010e0612 */
[----:B------:R-:W-:Y:S01]  /*a4f0*/  LOP3.LUT R9, R9, R4, RZ, 0x3c, !PT ;  /* 0x0000000409097212 */ /* 0x000fe200078e3cff */
[----:B------:R-:W-:Y:S01]  /*a500*/  IMAD.MOV.U32 R4, RZ, RZ, R7 ;  /* 0x000000ffff047224 */ /* 0x000fe200078e0007 */
[----:B------:R-:W-:Y:S01]  /*a510*/  STL.128 [R1+0x110], R28 ;  /* 0x0001101c01007387 */ /* 0x000fe20000100c00 */
[----:B------:R-:W-:Y:S01]  /*a520*/  IMAD.MOV.U32 R7, RZ, RZ, R13 ;  /* 0x000000ffff077224 */ /* 0x000fe200078e000d */
[----:B------:R-:W-:Y:S01]  /*a530*/  BSSY B0, `(.L_x_1927) ;  /* 0x0000021000007945 */ /* 0x000fe20003800000 */
[----:B------:R-:W-:Y:S01]  /*a540*/  IMAD.IADD R3, R0, 0x1, R9 ;  /* 0x0000000100037824 */ /* 0x000fe200078e0209 */
[----:B------:R-:W-:Y:S01]  /*a550*/  STL.64 [R1+0xb8], R50 ;  /* 0x0000b83201007387 */ /* 0x000fe20000100a00 */
[----:B------:R-:W3:Y:S01]  /*a560*/  LDC.64 R8, c[0x0][0xad8] ;  /* 0x0002b600ff087b82 */ /* 0x000ee20000000a00 */
[----:B------:R-:W-:-:S02]  /*a570*/  IMAD.MOV.U32 R13, RZ, RZ, 0x20 ;  /* 0x00000020ff0d7424 */ /* 0x000fc400078e00ff */
[----:B------:R4:W-:Y:S01]  /*a580*/  STL.128 [R1+0x100], R4 ;  /* 0x0001000401007387 */ /* 0x0009e20000100c00 */
[----:B------:R-:W-:Y:S02]  /*a590*/  IMAD.WIDE.U32 R20, R3, 0x2, R14 ;  /* 0x0000000203147825 */ /* 0x000fe400078e000e */
[----:B------:R-:W-:Y:S01]  /*a5a0*/  SEL R13, R13, 0xffffffe0, !P1 ;  /* 0xffffffe00d0d7807 */ /* 0x000fe20004800000 */
[----:B------:R0:W-:Y:S01]  /*a5b0*/  STL.U8 [R1+0x120], RZ ;  /* 0x000120ff01007387 */ /* 0x0001e20000100000 */
[----:B------:R-:W-:Y:S01]  /*a5c0*/  IMAD.U32 R25, RZ, RZ, UR47 ;  /* 0x0000002fff197e24 */ /* 0x000fe2000f8e00ff */
[----:B------:R-:W-:Y:S01]  /*a5d0*/  IADD3 R20, P0, R20, 0x36400, RZ ;  /* 0x0003640014147810 */ /* 0x000fe20007f1e0ff */
[----:B------:R-:W-:Y:S01]  /*a5e0*/  IMAD.MOV.U32 R36, RZ, RZ, RZ ;  /* 0x000000ffff247224 */ /* 0x000fe200078e00ff */
[----:B------:R0:W-:Y:S01]  /*a5f0*/  STL.64 [R1+0xa0], R12 ;  /* 0x0000a00c01007387 */ /* 0x0001e20000100a00 */
[----:B------:R-:W-:Y:S02]  /*a600*/  VIADD R191, R56, 0xffffff80 ;  /* 0xffffff8038bf7836 */ /* 0x000fe40000000000 */
[----:B------:R-:W-:-:S02]  /*a610*/  IMAD.X R21, RZ, RZ, R21, P0 ;  /* 0x000000ffff157224 */ /* 0x000fc400000e0615 */
[----:B0-----:R-:W-:Y:S01]  /*a620*/  IMAD.MOV.U32 R39, RZ, RZ, R11 ;  /* 0x000000ffff277224 */ /* 0x001fe200078e000b */
[----:B------:R0:W-:Y:S01]  /*a630*/  STL [R1+0xcc], R191 ;  /* 0x0000ccbf01007387 */ /* 0x0001e20000100800 */
[----:B----4-:R-:W4:Y:S01]  /*a640*/  LDC R6, c[0x0][0x450] ;  /* 0x00011400ff067b82 */ /* 0x010f220000000800 */
[----:B------:R-:W-:Y:S02]  /*a650*/  IMAD.MOV.U32 R7, RZ, RZ, R38 ;  /* 0x000000ffff077224 */ /* 0x000fe400078e0026 */
[----:B------:R0:W-:Y:S01]  /*a660*/  STL.64 [R1+0xa8], R20 ;  /* 0x0000a81401007387 */ /* 0x0001e20000100a00 */
[----:B------:R-:W-:Y:S02]  /*a670*/  IMAD.MOV.U32 R38, RZ, RZ, R10 ;  /* 0x000000ffff267224 */ /* 0x000fe400078e000a */
[----:B---3--:R-:W-:Y:S02]  /*a680*/  IMAD.MOV.U32 R27, RZ, RZ, R8 ;  /* 0x000000ffff1b7224 */ /* 0x008fe400078e0008 */
[----:B------:R-:W-:Y:S01]  /*a690*/  IMAD.MOV.U32 R37, RZ, RZ, R9 ;  /* 0x000000ffff257224 */ /* 0x000fe200078e0009 */
[----:B------:R-:W4:Y:S02]  /*a6a0*/  LDC.64 R4, c[0x0][0x448] ;  /* 0x00011200ff047b82 */ /* 0x000f240000000a00 */
[----:B-1----:R0:W-:Y:S04]  /*a6b0*/  STL.128 [R1+0xd0], R24 ;  /* 0x0000d01801007387 */ /* 0x0021e80000100c00 */
[----:B------:R0:W-:Y:S04]  /*a6c0*/  STL.128 [R1+0xe0], R36 ;  /* 0x0000e02401007387 */ /* 0x0001e80000100c00 */
[----:B----4-:R0:W-:Y:S01]  /*a6d0*/  STL.128 [R1+0xf0], R4 ;  /* 0x0000f00401007387 */ /* 0x0101e20000100c00 */
[----:B--2---:R-:W-:-:S04]  /*a6e0*/  LEA.HI R0, R43, R43, RZ, 0x1 ;  /* 0x0000002b2b007211 */ /* 0x004fc800078f08ff */
[----:B------:R-:W-:-:S05]  /*a6f0*/  LOP3.LUT R0, R0, 0xfffffffe, RZ, 0xc0, !PT ;  /* 0xfffffffe00007812 */ /* 0x000fca00078ec0ff */
[----:B------:R-:W-:-:S05]  /*a700*/  IMAD.IADD R0, R43, 0x1, -R0 ;  /* 0x000000012b007824 */ /* 0x000fca00078e0a00 */
[----:B------:R-:W-:-:S04]  /*a710*/  SHF.L.U32 R0, R0, 0x1f, RZ ;  /* 0x0000001f00007819 */ /* 0x000fc800000006ff */
[----:B------:R-:W1:Y:S02]  /*a720*/  SYNCS.PHASECHK.TRANS64.TRYWAIT P0, [UR44+0x38800], R0 ;  /* 0x03880000ff0075a7 */ /* 0x000e64000800016c */
[----:B01----:R-:W-:Y:S05]  /*a730*/  @!P0 BRA `(.L_x_1928) ;  /* 0x000001f800248947 */ /* 0x003fea0003800000 */
.L_x_2113:
[----:B------:R-:W-:Y:S05]  /*a740*/  BSYNC B0 ;  /* 0x0000000000007941 */ /* 0x000fea0003800000 */
.L_x_1927:
[----:B------:R-:W2:Y:S04]  /*a750*/  LDL R30, [R1] ;  /* 0x00000000011e7983 */ /* 0x000ea80000100800 */
[----:B------:R1:W5:Y:S01]  /*a760*/  LDL.64 R20, [R1+0x1c8] ;  /* 0x0001c80001147983 */ /* 0x0003620000100a00 */
[C---:B------:R-:W-:Y:S01]  /*a770*/  IADD3 R26, P0, R2.reuse, 0xc8, RZ ;  /* 0x000000c8021a7810 */ /* 0x040fe20007f1e0ff */
[----:B------:R-:W-:Y:S01]  /*a780*/  IMAD.MOV.U32 R24, RZ, RZ, R33 ;  /* 0x000000ffff187224 */ /* 0x000fe200078e0021 */
[C---:B------:R-:W-:Y:S01]  /*a790*/  IADD3 R4, P1, R2.reuse, 0x100, RZ ;  /* 0x0000010002047810 */ /* 0x040fe20007f3e0ff */
[----:B------:R-:W-:Y:S01]  /*a7a0*/  IMAD.MOV.U32 R25, RZ, RZ, R52 ;  /* 0x000000ffff197224 */ /* 0x000fe200078e0034 */
[----:B------:R-:W-:Y:S01]  /*a7b0*/  STL.64 [R1+0x128], R202 ;  /* 0x000128ca01007387 */ /* 0x000fe20000100a00 */
[----:B------:R-:W-:Y:S01]  /*a7c0*/  IMAD.X R27, RZ, RZ, R18, P0 ;  /* 0x000000ffff1b7224 */ /* 0x000fe200000e0612 */
[----:B0-----:R-:W-:Y:S01]  /*a7d0*/  IADD3 R0, P0, R2, 0x3e0, RZ ;  /* 0x000003e002007810 */ /* 0x001fe20007f1e0ff */
[----:B------:R-:W-:Y:S01]  /*a7e0*/  IMAD.MOV.U32 R12, RZ, RZ, R40 ;  /* 0x000000ffff0c7224 */ /* 0x000fe200078e0028 */
[----:B------:R-:W-:Y:S01]  /*a7f0*/  BSSY B0, `(.L_x_1929) ;  /* 0x0000035000007945 */ /* 0x000fe20003800000 */
[----:B------:R-:W-:Y:S01]  /*a800*/  IMAD.MOV.U32 R13, RZ, RZ, R53 ;  /* 0x000000ffff0d7224 */ /* 0x000fe200078e0035 */
[----:B------:R0:W-:Y:S01]  /*a810*/  STL.128 [R1+0x130], R24 ;  /* 0x0001301801007387 */ /* 0x0001e20000100c00 */
[----:B------:R-:W-:-:S02]  /*a820*/  IMAD.X R3, RZ, RZ, R18, P0 ;  /* 0x000000ffff037224 */ /* 0x000fc400000e0612 */
[----:B------:R-:W-:Y:S01]  /*a830*/  IMAD.X R7, RZ, RZ, R18, P1 ;  /* 0x000000ffff077224 */ /* 0x000fe200008e0612 */
[----:B------:R3:W-:Y:S01]  /*a840*/  STL.128 [R1+0x150], R12 ;  /* 0x0001500c01007387 */ /* 0x0007e20000100c00 */
[----:B------:R-:W-:Y:S01]  /*a850*/  IADD3 R28, P1, R2, 0x120, RZ ;  /* 0x00000120021c7810 */ /* 0x000fe20007f3e0ff */
[----:B------:R-:W-:-:S04]  /*a860*/  IMAD.MOV.U32 R43, RZ, RZ, R55 ;  /* 0x000000ffff2b7224 */ /* 0x000fc800078e0037 */
[----:B------:R-:W-:-:S05]  /*a870*/  IMAD.X R29, RZ, RZ, R18, P1 ;  /* 0x000000ffff1d7224 */ /* 0x000fca00008e0612 */
[----:B------:R-:W-:Y:S01]  /*a880*/  STL.64 [R1+0x1c0], R28 ;  /* 0x0001c01c01007387 */ /* 0x000fe20000100a00 */
[----:B0-----:R-:W-:Y:S02]  /*a890*/  IMAD.MOV.U32 R26, RZ, RZ, R35 ;  /* 0x000000ffff1a7224 */ /* 0x001fe400078e0023 */
[----:B------:R-:W-:Y:S02]  /*a8a0*/  IMAD.MOV.U32 R27, RZ, RZ, R54 ;  /* 0x000000ffff1b7224 */ /* 0x000fe400078e0036 */
[----:B------:R-:W-:Y:S01]  /*a8b0*/  IMAD.MOV.U32 R24, RZ, RZ, R2 ;  /* 0x000000ffff187224 */ /* 0x000fe200078e0002 */
[C---:B---3--:R-:W-:Y:S01]  /*a8c0*/  IADD3 R14, P0, R2.reuse, 0x1e0, RZ ;  /* 0x000001e0020e7810 */ /* 0x048fe20007f1e0ff */
[----:B------:R-:W-:Y:S01]  /*a8d0*/  IMAD.MOV.U32 R25, RZ, RZ, R18 ;  /* 0x000000ffff197224 */ /* 0x000fe200078e0012 */
[----:B------:R-:W-:-:S03]  /*a8e0*/  IADD3 R12, P2, R2, 0x108, RZ ;  /* 0x00000108020c7810 */ /* 0x000fc60007f5e0ff */
[--C-:B------:R-:W-:Y:S01]  /*a8f0*/  IMAD.X R15, RZ, RZ, R18.reuse, P0 ;  /* 0x000000ffff0f7224 */ /* 0x100fe200000e0612 */
[----:B------:R0:W-:Y:S01]  /*a900*/  STL.128 [R1+0x140], R24 ;  /* 0x0001401801007387 */ /* 0x0001e20000100c00 */
[----:B------:R-:W-:Y:S02]  /*a910*/  IMAD.X R13, RZ, RZ, R18, P2 ;  /* 0x000000ffff0d7224 */ /* 0x000fe400010e0612 */
[----:B------:R-:W-:Y:S02]  /*a920*/  IMAD.MOV.U32 R40, RZ, RZ, R14 ;  /* 0x000000ffff287224 */ /* 0x000fe400078e000e */
[----:B0-----:R-:W-:Y:S02]  /*a930*/  IMAD.MOV.U32 R26, RZ, RZ, R48 ;  /* 0x000000ffff1a7224 */ /* 0x001fe400078e0030 */
[----:B------:R-:W-:Y:S02]  /*a940*/  IMAD.MOV.U32 R27, RZ, RZ, R49 ;  /* 0x000000ffff1b7224 */ /* 0x000fe400078e0031 */
[----:B------:R-:W-:-:S02]  /*a950*/  IMAD.MOV.U32 R24, RZ, RZ, R204 ;  /* 0x000000ffff187224 */ /* 0x000fc400078e00cc */
[----:B------:R-:W-:-:S05]  /*a960*/  IMAD.MOV.U32 R25, RZ, RZ, R199 ;  /* 0x000000ffff197224 */ /* 0x000fca00078e00c7 */
[----:B------:R0:W-:Y:S02]  /*a970*/  STL.128 [R1+0x160], R24 ;  /* 0x0001601801007387 */ /* 0x0001e40000100c00 */
[----:B0-----:R-:W-:Y:S02]  /*a980*/  IMAD.MOV.U32 R24, RZ, RZ, R34 ;  /* 0x000000ffff187224 */ /* 0x001fe400078e0022 */
[----:B------:R-:W-:Y:S02]  /*a990*/  IMAD.MOV.U32 R25, RZ, RZ, R45 ;  /* 0x000000ffff197224 */ /* 0x000fe400078e002d */
[----:B------:R-:W-:Y:S02]  /*a9a0*/  IMAD.MOV.U32 R26, RZ, RZ, R44 ;  /* 0x000000ffff1a7224 */ /* 0x000fe400078e002c */
[----:B------:R-:W-:-:S05]  /*a9b0*/  IMAD.MOV.U32 R27, RZ, RZ, R57 ;  /* 0x000000ffff1b7224 */ /* 0x000fca00078e0039 */
[----:B------:R0:W-:Y:S02]  /*a9c0*/  STL.128 [R1+0x170], R24 ;  /* 0x0001701801007387 */ /* 0x0001e40000100c00 */
[----:B0-----:R-:W-:Y:S02]  /*a9d0*/  IMAD.MOV.U32 R24, RZ, RZ, R46 ;  /* 0x000000ffff187224 */ /* 0x001fe400078e002e */
[----:B------:R-:W-:Y:S02]  /*a9e0*/  IMAD.MOV.U32 R25, RZ, RZ, R47 ;  /* 0x000000ffff197224 */ /* 0x000fe400078e002f */
[----:B------:R-:W-:Y:S01]  /*a9f0*/  IMAD.MOV.U32 R26, RZ, RZ, R0 ;  /* 0x000000ffff1a7224 */ /* 0x000fe200078e0000 */
[----:B------:R-:W-:Y:S01]  /*aa00*/  IADD3 R0, P3, R2, 0xb8, RZ ;  /* 0x000000b802007810 */ /* 0x000fe20007f7e0ff */
[----:B------:R-:W-:-:S04]  /*aa10*/  IMAD.MOV.U32 R27, RZ, RZ, R3 ;  /* 0x000000ffff1b7224 */ /* 0x000fc800078e0003 */
[----:B------:R-:W-:Y:S01]  /*aa20*/  IMAD.X R3, RZ, RZ, R18, P3 ;  /* 0x000000ffff037224 */ /* 0x000fe200018e0612 */
[----:B------:R0:W-:Y:S02]  /*aa30*/  STL.128 [R1+0x180], R24 ;  /* 0x0001801801007387 */ /* 0x0001e40000100c00 */
[----:B0-----:R-:W-:Y:S02]  /*aa40*/  IMAD.MOV.U32 R26, RZ, RZ, R32 ;  /* 0x000000ffff1a7224 */ /* 0x001fe400078e0020 */
[----:B------:R-:W-:Y:S02]  /*aa50*/  IMAD.MOV.U32 R27, RZ, RZ, R41 ;  /* 0x000000ffff1b7224 */ /* 0x000fe400078e0029 */
[----:B------:R-:W-:Y:S02]  /*aa60*/  IMAD.MOV.U32 R24, RZ, RZ, R4 ;  /* 0x000000ffff187224 */ /* 0x000fe400078e0004 */
[----:B------:R-:W-:Y:S02]  /*aa70*/  IMAD.MOV.U32 R25, RZ, RZ, R7 ;  /* 0x000000ffff197224 */ /* 0x000fe400078e0007 */
[----:B------:R-:W-:-:S03]  /*aa80*/  IMAD.MOV.U32 R41, RZ, RZ, R15 ;  /* 0x000000ffff297224 */ /* 0x000fc600078e000f */
[----:B------:R0:W-:Y:S04]  /*aa90*/  STL.128 [R1+0x190], R24 ;  /* 0x0001901801007387 */ /* 0x0001e80000100c00 */
[----:B------:R1:W-:Y:S01]  /*aaa0*/  STL.128 [R1+0x1b0], R40 ;  /* 0x0001b02801007387 */ /* 0x0003e20000100c00 */
[----:B0-----:R-:W-:Y:S02]  /*aab0*/  IMAD.MOV.U32 R24, RZ, RZ, R0 ;  /* 0x000000ffff187224 */ /* 0x001fe400078e0000 */
[----:B------:R-:W-:Y:S02]  /*aac0*/  IMAD.MOV.U32 R25, RZ, RZ, R3 ;  /* 0x000000ffff197224 */ /* 0x000fe400078e0003 */
[----:B------:R-:W-:Y:S02]  /*aad0*/  IMAD.MOV.U32 R26, RZ, RZ, R12 ;  /* 0x000000ffff1a7224 */ /* 0x000fe400078e000c */
[----:B------:R-:W-:-:S05]  /*aae0*/  IMAD.MOV.U32 R27, RZ, RZ, R13 ;  /* 0x000000ffff1b7224 */ /* 0x000fca00078e000d */
[----:B------:R1:W-:Y:S01]  /*aaf0*/  STL.128 [R1+0x1a0], R24 ;  /* 0x0001a01801007387 */ /* 0x0003e20000100c00 */
[----:B--2---:R-:W-:-:S04]  /*ab00*/  LOP3.LUT R0, R30, 0x1, RZ, 0xfc, !PT ;  /* 0x000000011e007812 */ /* 0x004fc800078efcff */
[----:B------:R-:W-:-:S13]  /*ab10*/  ISETP.NE.AND P1, PT, R0, 0x3, PT ;  /* 0x000000030000780c */ /* 0x000fda0003f25270 */
[----:B-1----:R-:W-:Y:S05]  /*ab20*/  @!P1 BRA `(.L_x_1930) ;  /* 0x0000000000049947 */ /* 0x002fea0003800000 */
[----:B------:R-:W-:Y:S01]  /*ab30*/  BPT.TRAP 0x1 ;  /* 0x000000040000795c */ /* 0x000fe20000300000 */
.L_x_1930:
[----:B------:R-:W-:Y:S05]  /*ab40*/  BSYNC B0 ;  /* 0x0000000000007941 */ /* 0x000fea0003800000 */
.L_x_1929:
[----:B------:R-:W2:Y:S01]  /*ab50*/  LDL.64 R12, [R1+0x18] ;  /* 0x00001800010c7983 */ /* 0x000ea20000100a00 */
[----:B-----5:R-:W-:Y:S01]  /*ab60*/  SHF.L.U32 R21, R21, 0x1f, RZ ;  /* 0x0000001f15157819 */ /* 0x020fe200000006ff */
[----:B------:R-:W-:Y:S01]  /*ab70*/  BSSY B0, `(.L_x_1931) ;  /* 0x0000006000007945 */ /* 0x000fe20003800000 */
[----:B--2---:R-:W-:-:S05]  /*ab80*/  MOV R3, R12 ;  /* 0x0000000c00037202 */ /* 0x004fca0000000f00 */
[----:B------:R-:W-:-:S04]  /*ab90*/  IMAD R20, R20, 0x8, R3 ;  /* 0x0000000814147824 */ /* 0x000fc800078e0203 */
[----:B------:R0:W1:Y:S01]  /*aba0*/  SYNCS.PHASECHK.TRANS64.TRYWAIT P0, [R20+URZ], R21 ;  /* 0x00000015140075a7 */ /* 0x000062000800017f */
[----:B------:R-:W-:Y:S05]  /*abb0*/  @!P1 BRA `(.L_x_1932) ;  /* 0x0000000000049947 */ /* 0x000fea0003800000 */
[----:B------:R-:W-:Y:S01]  /*abc0*/  BPT.TRAP 0x1 ;  /* 0x000000040000795c */ /* 0x000fe20000300000 */
.L_x_1932:
[----:B------:R-:W-:Y:S05]  /*abd0*/  BSYNC B0 ;  /* 0x0000000000007941 */ /* 0x000fea0003800000 */
.L_x_1931:
[----:B------:R-:W-:Y:S04]  /*abe0*/  BSSY B0, `(.L_x_1933) ;  /* 0x0000004000007945 */ /* 0x000fe80003800000 */
[----:B-1----:R-:W-:Y:S05]  /*abf0*/  @P0 BRA `(.L_x_1934) ;  /* 0x0000000000080947 */ /* 0x002fea0003800000 */
[----:B------:R-:W1:Y:S02]  /*ac00*/  SYNCS.PHASECHK.TRANS64.TRYWAIT P0, [R20+URZ], R21 ;  /* 0x00000015140075a7 */ /* 0x000e64000800017f */
[----:B-1----:R-:W-:Y:S05]  /*ac10*/  @!P0 BRA `(.L_x_1935) ;  /* 0x000001f400048947 */ /* 0x002fea0003800000 */
.L_x_1934:
[----:B------:R-:W-:Y:S05]  /*ac20*/  BSYNC B0 ;  /* 0x0000000000007941 */ /* 0x000fea0003800000 */
.L_x_1933:
[----:B------:R-:W2:Y:S04]  /*ac30*/  LDL R7, [R1+0x1c8] ;  /* 0x0001c80001077983 */ /* 0x000ea80000100800 */
[----:B------:R-:W2:Y:S01]  /*ac40*/  LDL.64 R12, [R1+0x80] ;  /* 0x00008000010c7983 */ /* 0x000ea20000100a00 */
[----:B------:R-:W-:Y:S05]  /*ac50*/  WARPSYNC.ALL ;  /* 0x0000000000007948 */ /* 0x000fea0003800000 */
[----:B01----:R-:W3:Y:S04]  /*ac60*/  LDL.64 R20, [R1+0x78] ;  /* 0x0000780001147983 */ /* 0x003ee80000100a00 */
[----:B------:R-:W4:Y:S04]  /*ac70*/  LDL.64 R14, [R1+0x78] ;  /* 0x00007800010e7983 */ /* 0x000f280000100a00 */
[----:B------:R-:W5:Y:S04]  /*ac80*/  LDL.64 R56, [R1+0x78] ;  /* 0x0000780001387983 */ /* 0x000f680000100a00 */
[----:B------:R-:W5:Y:S01]  /*ac90*/  LDL.64 R58, [R1+0x78] ;  /* 0x00007800013a7983 */ /* 0x000f620000100a00 */
[----:B--2---:R-:W-:Y:S01]  /*aca0*/  IMAD R12, R7, 0x200, R12 ;  /* 0x00000200070c7824 */ /* 0x004fe200078e020c */
[----:B------:R-:W-:-:S02]  /*acb0*/  R2UR UR7, R13 ;  /* 0x000000000d0772ca */ /* 0x000fc400000e0000 */
[----:B------:R-:W2:Y:S01]  /*acc0*/  LDL R3, [R1+0x1d4] ;  /* 0x0001d40001037983 */ /* 0x000ea20000100800 */
[----:B------:R-:W-:Y:S01]  /*acd0*/  WARPGROUP.ARRIVE ;  /* 0x00000000000079c5 */ /* 0x000fe20000000000 */
[----:B------:R-:W-:Y:S01]  /*ace0*/  R2UR UR6, R12 ;  /* 0x000000000c0672ca */ /* 0x000fe200000e0000 */
[----:B------:R-:W-:Y:S01]  /*acf0*/  BSSY B0, `(.L_x_1936) ;  /* 0x000002e000007945 */ /* 0x000fe20003800000 */
[----:B------:R0:W-:Y:S01]  /*ad00*/  STL [R1+0x60], RZ ;  /* 0x000060ff01007387 */ /* 0x0001e20000100800 */
[----:B---3--:R-:W-:Y:S01]  /*ad10*/  R2UR UR4, R20 ;  /* 0x00000000140472ca */ /* 0x008fe200000e0000 */
[----:B------:R-:W-:Y:S01]  /*ad20*/  VIADD R20, R12, 0x2 ;  /* 0x000000020c147836 */ /* 0x000fe20000000000 */
[----:B------:R-:W-:Y:S01]  /*ad30*/  R2UR UR5, R21 ;  /* 0x00000000150572ca */ /* 0x000fe200000e0000 */
[----:B------:R-:W-:Y:S02]  /*ad40*/  IMAD.MOV.U32 R21, RZ, RZ, R13 ;  /* 0x000000ffff157224 */ /* 0x000fe400078e000d */
[----:B----4-:R-:W-:-:S02]  /*ad50*/  VIADD R14, R14, 0x2 ;  /* 0x000000020e0e7836 */ /* 0x010fc40000000000 */
[----:B-----5:R-:W-:Y:S02]  /*ad60*/  VIADD R56, R56, 0x4 ;  /* 0x0000000438387836 */ /* 0x020fe40000000000 */
[----:B------:R-:W-:-:S06]  /*ad70*/  VIADD R58, R58, 0x6 ;  /* 0x000000063a3a7836 */ /* 0x000fcc0000000000 */
[----:B------:R-:W-:Y:S01]  /*ad80*/  HGMMA.64x64x16.F32.BF16 R24, gdesc[UR4], RZ, !UPT, gsb0 ;  /* 0x00e00000041879f0 */ /* 0x000fe2000c0018ff */
[----:B------:R-:W-:Y:S02]  /*ad90*/  R2UR UR6, R20 ;  /* 0x00000000140672ca */ /* 0x000fe400000e0000 */
[----:B------:R-:W-:Y:S02]  /*ada0*/  R2UR UR7, R21 ;  /* 0x00000000150772ca */ /* 0x000fe400000e0000 */
[----:B------:R-:W-:Y:S01]  /*adb0*/  R2UR UR4, R14 ;  /* 0x000000000e0472ca */ /* 0x000fe200000e0000 */
[C---:B------:R-:W-:Y:S01]  /*adc0*/  VIADD R14, R12.reuse, 0x4 ;  /* 0x000000040c0e7836 */ /* 0x040fe20000000000 */
[----:B------:R-:W-:Y:S01]  /*add0*/  R2UR UR5, R15 ;  /* 0x000000000f0572ca */ /* 0x000fe200000e0000 */
[----:B------:R-:W-:Y:S01]  /*ade0*/  IMAD.MOV.U32 R15, RZ, RZ, R13 ;  /* 0x000000ffff0f7224 */ /* 0x000fe200078e000d */
[----:B--2---:R-:W-:Y:S01]  /*adf0*/  LEA.HI R0, R3, R3, RZ, 0x1 ;  /* 0x0000000303007211 */ /* 0x004fe200078f08ff */
[----:B------:R-:W-:-:S03]  /*ae00*/  VIADD R12, R12, 0x6 ;  /* 0x000000060c0c7836 */ /* 0x000fc60000000000 */
[----:B------:R-:W-:Y:S01]  /*ae10*/  LOP3.LUT R4, R0, 0xfffffffe, RZ, 0xc0, !PT ;  /* 0xfffffffe00047812 */ /* 0x000fe200078ec0ff */
[----:B------:R-:W-:-:S04]  /*ae20*/  IMAD.MOV.U32 R0, RZ, RZ, 0x1 ;  /* 0x00000001ff007424 */ /* 0x000fc800078e00ff */
[----:B------:R-:W-:Y:S01]  /*ae30*/  IMAD.IADD R3, R3, 0x1, -R4 ;  /* 0x0000000103037824 */ /* 0x000fe200078e0a04 */
[----:B------:R0:W-:Y:S04]  /*ae40*/  STL [R1+0x60], R0 ;  /* 0x0000600001007387 */ /* 0x0001e80000100800 */
[----:B------:R-:W-:Y:S01]  /*ae50*/  SHF.L.U32 R3, R3, 0x1f, RZ ;  /* 0x0000001f03037819 */ /* 0x000fe200000006ff */
[----:B------:R0:W-:Y:S04]  /*ae60*/  STL [R1+0x60], R0 ;  /* 0x0000600001007387 */ /* 0x0001e80000100800 */
[----:B------:R0:W-:Y:S04]  /*ae70*/  STL [R1+0x60], R0 ;  /* 0x0000600001007387 */ /* 0x0001e80000100800 */
[----:B------:R0:W-:Y:S01]  /*ae80*/  STL [R1+0x60], R0 ;  /* 0x0000600001007387 */ /* 0x0001e20000100800 */
[----:B------:R-:W-:-:S02]  /*ae90*/  WARPGROUP.DEPBAR.LE gsb0, 0x0 ;  /* 0x00008000000079c5 */ /* 0x000fc40000010000 */
[----:B------:R-:W-:-:S06]  /*aea0*/  WARPGROUP.ARRIVE ;  /* 0x00000000000079c5 */ /* 0x000fcc0000000000 */
        /* <DEDUP_REMOVED lines=16> */
[----:B------:R-:W1:Y:S02]  /*afb0*/  SYNCS.PHASECHK.TRANS64.TRYWAIT P0, [UR44+0x38810], R3 ;  /* 0x03881003ff0075a7 */ /* 0x000e64000800016c */
[----:B01----:R-:W-:Y:S05]  /*afc0*/  @!P0 BRA `(.L_x_1937) ;  /* 0x000001f0002c8947 */ /* 0x003fea0003800000 */
.L_x_2114:
[----:B------:R-:W-:Y:S05]  /*afd0*/  BSYNC B0 ;  /* 0x0000000000007941 */ /* 0x000fea0003800000 */
.L_x_1936:
[----:B0-----:R-:W2:Y:S04]  /*afe0*/  LDL R3, [R1+0x28] ;  /* 0x0000280001037983 */ /* 0x001ea80000100800 */
[----:B------:R0:W5:Y:S01]  /*aff0*/  LDL.64 R12, [R1+0x1c8] ;  /* 0x0001c800010c7983 */ /* 0x0001620000100a00 */
[----:B------:R-:W-:Y:S01]  /*b000*/  BSSY B0, `(.L_x_1938) ;  /* 0x0000005000007945 */ /* 0x000fe20003800000 */
[----:B--2---:R-:W-:-:S04]  /*b010*/  LOP3.LUT R3, R3, 0x1, RZ, 0xfc, !PT ;  /* 0x0000000103037812 */ /* 0x004fc800078efcff */
[----:B------:R-:W-:-:S13]  /*b020*/  ISETP.NE.AND P1, PT, R3, 0x3, PT ;  /* 0x000000030300780c */ /* 0x000fda0003f25270 */
[----:B0-----:R-:W-:Y:S05]  /*b030*/  @!P1 BRA `(.L_x_1939) ;  /* 0x0000000000049947 */ /* 0x001fea0003800000 */
[----:B------:R-:W-:Y:S01]  /*b040*/  BPT.TRAP 0x1 ;  /* 0x000000040000795c */ /* 0x000fe20000300000 */
.L_x_1939:
[----:B------:R-:W-:Y:S05]  /*b050*/  BSYNC B0 ;  /* 0x0000000000007941 */ /* 0x000fea0003800000 */
.L_x_1938:
        /* <DEDUP_REMOVED lines=8> */
.L_x_1941:
[----:B------:R-:W-:Y:S05]  /*b0e0*/  BSYNC B0 ;  /* 0x0000000000007941 */ /* 0x000fea0003800000 */
.L_x_1940:
[----:B------:R-:W-:Y:S04]  /*b0f0*/  BSSY B0, `(.L_x_1942) ;  /* 0x0000004000007945 */ /* 0x000fe80003800000 */
[----:B-1----:R-:W-:Y:S05]  /*b100*/  @P0 BRA `(.L_x_1943) ;  /* 0x0000000000080947 */ /* 0x002fea0003800000 */
[----:B------:R-:W1:Y:S02]  /*b110*/  SYNCS.PHASECHK.TRANS64.TRYWAIT P0, [R12+URZ], R13 ;  /* 0x0000000d0c0075a7 */ /* 0x000e64000800017f */
[----:B-1----:R-:W-:Y:S05]  /*b120*/  @!P0 BRA `(.L_x_1944) ;  /* 0x000001ec00ec8947 */ /* 0x002fea0003800000 */
.L_x_1943:
[----:B------:R-:W-:Y:S05]  /*b130*/  BSYNC B0 ;  /* 0x0000000000007941 */ /* 0x000fea0003800000 */
.L_x_1942:
[----:B------:R-:W2:Y:S04]  /*b140*/  LDL R4, [R1+0x68] ;  /* 0x0000680001047983 */ /* 0x000ea80000100800 */
[----:B------:R-:W3:Y:S04]  /*b150*/  LDL R3, [R1+0x1c8] ;  /* 0x0001c80001037983 */ /* 0x000ee80000100800 */
[----:B01----:R-:W3:Y:S04]  /*b160*/  LDL.64 R12, [R1+0x98] ;  /* 0x00009800010c7983 */ /* 0x003ee80000100a00 */
[----:B------:R-:W4:Y:S04]  /*b170*/  LDL.64 R14, [R1+0x90] ;  /* 0x00009000010e7983 */ /* 0x000f280000100a00 */
[----:B------:R-:W4:Y:S04]  /*b180*/  LDL.64 R20, [R1+0x90] ;  /* 0x0000900001147983 */ /* 0x000f280000100a00 */
[----:B------:R-:W4:Y:S04]  /*b190*/  LDL.64 R56, [R1+0x90] ;  /* 0x0000900001387983 */ /* 0x000f280000100a00 */
[----:B------:R-:W4:Y:S01]  /*b1a0*/  LDL.64 R58, [R1+0x90] ;  /* 0x00009000013a7983 */ /* 0x000f220000100a00 */
[----:B------:R-:W-:Y:S05]  /*b1b0*/  WARPSYNC.ALL ;  /* 0x0000000000007948 */ /* 0x000fea0003800000 */
[----:B------:R-:W-:Y:S01]  /*b1c0*/  WARPGROUP.ARRIVE ;  /* 0x00000000000079c5 */ /* 0x000fe20000000000 */
[----:B------:R-:W4:Y:S04]  /*b1d0*/  LDL.64 R60, [R1+0x90] ;  /* 0x00009000013c7983 */ /* 0x000f280000100a00 */
[----:B------:R-:W4:Y:S01]  /*b1e0*/  LDL.64 R62, [R1+0x90] ;  /* 0x00009000013e7983 */ /* 0x000f220000100a00 */
[----:B------:R-:W0:Y:S03]  /*b1f0*/  S2R R7, SR_TID.X ;  /* 0x0000000000077919 */ /* 0x000e260000002100 */
[----:B------:R-:W4:Y:S04]  /*b200*/  LDL.64 R64, [R1+0x90] ;  /* 0x0000900001407983 */ /* 0x000f280000100a00 */
[----:B------:R-:W4:Y:S04]  /*b210*/  LDL.64 R66, [R1+0x90] ;  /* 0x0000900001427983 */ /* 0x000f280000100a00 */
[----:B------:R-:W4:Y:S01]  /*b220*/  LDL.64 R68, [R1+0x90] ;  /* 0x0000900001447983 */ /* 0x000f220000100a00 */
[----:B--2---:R-:W-:Y:S01]  /*b230*/  ISETP.NE.U32.AND P0, PT, R4, RZ, PT ;  /* 0x000000ff0400720c */ /* 0x004fe20003f05070 */
[----:B---3--:R-:W-:Y:S01]  /*b240*/  IMAD R12, R3, 0x1000, R12 ;  /* 0x00001000030c7824 */ /* 0x008fe200078e020c */
[----:B------:R-:W-:-:S02]  /*b250*/  R2UR UR7, R13 ;  /* 0x000000000d0772ca */ /* 0x000fc400000e0000 */
[----:B----4-:R-:W-:Y:S02]  /*b260*/  R2UR UR4, R14 ;  /* 0x000000000e0472ca */ /* 0x010fe400000e0000 */
[----:B------:R-:W-:Y:S02]  /*b270*/  R2UR UR6, R12 ;  /* 0x000000000c0672ca */ /* 0x000fe400000e0000 */
[----:B------:R-:W-:-:S05]  /*b280*/  R2UR UR5, R15 ;  /* 0x000000000f0572ca */ /* 0x000fca00000e0000 */
[----:B------:R-:W-:-:S08]  /*b290*/  VOTEU.ANY UP0, P0 ;  /* 0x00000000003f7886 */ /* 0x000fd00000000100 */
[----:B------:R-:W-:Y:S01]  /*b2a0*/  HGMMA.64x64x16.F32.BF16 R24, gdesc[UR4], R24, UP0, gsb0 ;  /* 0x00e00000041879f0 */ /* 0x000fe2000b801818 */
[----:B------:R-:W-:Y:S02]  /*b2b0*/  VIADD R20, R20, 0x2 ;  /* 0x0000000214147836 */ /* 0x000fe40000000000 */
[----:B------:R-:W-:Y:S02]  /*b2c0*/  VIADD R14, R12, 0x2 ;  /* 0x000000020c0e7836 */ /* 0x000fe40000000000 */
[----:B------:R-:W-:Y:S01]  /*b2d0*/  IMAD.MOV.U32 R15, RZ, RZ, R13 ;  /* 0x000000ffff0f7224 */ /* 0x000fe200078e000d */
[----:B------:R-:W-:Y:S02]  /*b2e0*/  R2UR UR4, R20 ;  /* 0x00000000140472ca */ /* 0x000fe400000e0000 */
[----:B------:R-:W-:Y:S02]  /*b2f0*/  R2UR UR6, R14 ;  /* 0x000000000e0672ca */ /* 0x000fe400000e0000 */
[----:B------:R-:W-:-:S02]  /*b300*/  R2UR UR7, R15 ;  /* 0x000000000f0772ca */ /* 0x000fc400000e0000 */
[----:B------:R-:W-:Y:S01]  /*b310*/  R2UR UR5, R21 ;  /* 0x00000000150572ca */ /* 0x000fe200000e0000 */
[----:B------:R-:W-:Y:S02]  /*b320*/  WARPGROUP.DEPBAR.LE gsb0, 0x0 ;  /* 0x00008000000079c5 */ /* 0x000fe40000010000 */
[----:B------:R-:W-:Y:S01]  /*b330*/  WARPGROUP.ARRIVE ;  /* 0x00000000000079c5 */ /* 0x000fe20000000000 */
[----:B------:R-:W-:Y:S01]  /*b340*/  VIADD R56, R56, 0x4 ;  /* 0x0000000438387836 */ /* 0x000fe20000000000 */
[----:B------:R-:W2:Y:S08]  /*b350*/  LDL.64 R20, [R1+0x90] ;  /* 0x0000900001147983 */ /* 0x000eb00000100a00 */
[----:B------:R-:W-:Y:S01]  /*b360*/  HGMMA.64x64x16.F32.BF16 R24, gdesc[UR4], R24, gsb0 ;  /* 0x00e00000041879f0 */ /* 0x000fe20008001818 */
[----:B------:R-:W-:-:S02]  /*b370*/  VIADD R14, R12, 0x4 ;  /* 0x000000040c0e7836 */ /* 0x000fc40000000000 */
[----:B------:R-:W-:Y:S01]  /*b380*/  IMAD.MOV.U32 R15, RZ, RZ, R13 ;  /* 0x000000ffff0f7224 */ /* 0x000fe200078e000d */
[----:B------:R-:W-:Y:S02]  /*b390*/  R2UR UR4, R56 ;  /* 0x00000000380472ca */ /* 0x000fe400000e0000 */
[----:B------:R-:W-:Y:S02]  /*b3a0*/  R2UR UR6, R14 ;  /* 0x000000000e0672ca */ /* 0x000fe400000e0000 */
[----:B------:R-:W-:Y:S02]  /*b3b0*/  R2UR UR7, R15 ;  /* 0x000000000f0772ca */ /* 0x000fe400000e0000 */
[----:B------:R-:W-:Y:S01]  /*b3c0*/  R2UR UR5, R57 ;  /* 0x00000000390572ca */ /* 0x000fe200000e0000 */
[----:B------:R-:W-:Y:S02]  /*b3d0*/  WARPGROUP.DEPBAR.LE gsb0, 0x0 ;  /* 0x00008000000079c5 */ /* 0x000fe40000010000 */
[----:B------:R-:W-:Y:S01]  /*b3e0*/  WARPGROUP.ARRIVE ;  /* 0x00000000000079c5 */ /* 0x000fe20000000000 */
[----:B------:R-:W-:Y:S01]  /*b3f0*/  VIADD R58, R58, 0x6 ;  /* 0x000000063a3a7836 */ /* 0x000fe20000000000 */
[----:B------:R-:W3:Y:S08]  /*b400*/  LDL.64 R56, [R1+0x90] ;  /* 0x0000900001387983 */ /* 0x000ef00000100a00 */
        /* <DEDUP_REMOVED lines=10> */
[----:B------:R-:W4:Y:S08]  /*b4b0*/  LDL.64 R58, [R1+0x90] ;  /* 0x00009000013a7983 */ /* 0x000f300000100a00 */
        /* <DEDUP_REMOVED lines=20> */
[----:B--2---:R-:W-:Y:S01]  /*b600*/  VIADD R20, R20, 0x204 ;  /* 0x0000020414147836 */ /* 0x004fe20000000000 */
        /* <DEDUP_REMOVED lines=10> */
[----:B---3--:R-:W-:Y:S01]  /*b6b0*/  VIADD R56, R56, 0x206 ;  /* 0x0000020638387836 */ /* 0x008fe20000000000 */
        /* <DEDUP_REMOVED lines=10> */
[----:B----4-:R-:W-:Y:S01]  /*b760*/  VIADD R58, R58, 0x400 ;  /* 0x000004003a3a7836 */ /* 0x010fe20000000000 */
        /* <DEDUP_REMOVED lines=84> */
[----:B------:R-:W-:Y:S02]  /*bcb0*/  R2UR UR5, R63 ;  /* 0x000000003f0572ca */ /* 0x000fe400000e0000 */
[----:B0-----:R-:W-:Y:S01]  /*bcc0*/  SHF.R.U32.HI R7, RZ, 0x7, R7 ;  /* 0x00000007ff077819 */ /* 0x001fe20000011607 */
[----:B------:R-:W-:-:S02]  /*bcd0*/  WARPGROUP.DEPBAR.LE gsb0, 0x0 ;  /* 0x00008000000079c5 */ /* 0x000fc40000010000 */
[----:B------:R-:W-:Y:S01]  /*bce0*/  WARPGROUP.ARRIVE ;  /* 0x00000000000079c5 */ /* 0x000fe20000000000 */
[----:B------:R-:W-:Y:S01]  /*bcf0*/  VIADD R4, R12, 0x800 ;  /* 0x000008000c047836 */ /* 0x000fe20000000000 */
[----:B------:R-:W-:Y:S01]  /*bd00*/  UMOV UR8, 0x1 ;  /* 0x0000000100087882 */ /* 0x000fe20000000000 */
[----:B------:R-:W-:Y:S01]  /*bd10*/  IMAD.MOV.U32 R15, RZ, RZ, R13 ;  /* 0x000000ffff0f7224 */ /* 0x000fe200078e000d */
[----:B------:R-:W3:Y:S04]  /*bd20*/  LDL.64 R62, [R1+0x90] ;  /* 0x00009000013e7983 */ /* 0x000ee80000100a00 */
[----:B------:R-:W-:Y:S01]  /*bd30*/  HGMMA.64x64x16.F32.BF16 R24, gdesc[UR4], R24, gsb0 ;  /* 0x00e00000041879f0 */ /* 0x000fe20008001818 */
[----:B------:R-:W0:Y:S01]  /*bd40*/  SHFL.IDX PT, R3, R7, RZ, 0x1f ;  /* 0x00001fff07037589 */ /* 0x000e2200000e0000 */
[----:B------:R-:W-:-:S02]  /*bd50*/  R2UR UR7, R15 ;  /* 0x000000000f0772ca */ /* 0x000fc400000e0000 */
[----:B----4-:R-:W-:Y:S01]  /*bd60*/  R2UR UR5, R21 ;  /* 0x00000000150572ca */ /* 0x010fe200000e0000 */
[----:B------:R-:W-:Y:S01]  /*bd70*/  UISETP.NE.U32.AND UP0, UPT, UR8, URZ, UPT ;  /* 0x0000003f0800728c */ /* 0x000fe2000bf05070 */
[----:B0-----:R-:W-:-:S04]  /*bd80*/  ISETP.GT.AND P0, PT, R3, 0x7f, PT ;  /* 0x0000007f0300780c */ /* 0x001fc80003f04270 */
[----:B------:R-:W-:-:S04]  /*bd90*/  SEL R3, RZ, 0x2, !P0 ;  /* 0x00000002ff037807 */ /* 0x000fc80004000000 */
[----:B------:R-:W-:Y:S01]  /*bda0*/  IADD3 R20, R20, 0x800, R3 ;  /* 0x0000080014147810 */ /* 0x000fe20007ffe003 */
[----:B------:R-:W-:-:S03]  /*bdb0*/  IMAD.IADD R14, R3, 0x1, R4 ;  /* 0x00000001030e7824 */ /* 0x000fc600078e0204 */
[----:B------:R-:W-:Y:S02]  /*bdc0*/  R2UR UR4, R20 ;  /* 0x00000000140472ca */ /* 0x000fe400000e0000 */
[----:B------:R-:W-:Y:S01]  /*bdd0*/  R2UR UR6, R14 ;  /* 0x000000000e0672ca */ /* 0x000fe200000e0000 */
[----:B------:R-:W-:Y:S02]  /*bde0*/  WARPGROUP.DEPBAR.LE gsb0, 0x0 ;  /* 0x00008000000079c5 */ /* 0x000fe40000010000 */
[----:B------:R-:W-:-:S10]  /*bdf0*/  WARPGROUP.ARRIVE ;  /* 0x00000000000079c5 */ /* 0x000fd40000000000 */
[----:B------:R-:W-:Y:S01]  /*be00*/  HGMMA.64x64x16.F32.BF16 R24, gdesc[UR4], R24, UP0, gsb0 ;  /* 0x00e00000041879f0 */ /* 0x000fe2000b801818 */
[----:B------:R-:W-:-:S05]  /*be10*/  IMAD.MOV.U32 R20, RZ, RZ, 0x4 ;  /* 0x00000004ff147424 */ /* 0x000fca00078e00ff */
[----:B------:R-:W-:Y:S01]  /*be20*/  SEL R7, R20, 0x2, P0 ;  /* 0x0000000214077807 */ /* 0x000fe20000000000 */
[----:B------:R-:W-:-:S03]  /*be30*/  IMAD.MOV.U32 R15, RZ, RZ, R13 ;  /* 0x000000ffff0f7224 */ /* 0x000fc600078e000d */
[----:B------:R-:W-:Y:S01]  /*be40*/  IADD3 R56, R7, 0x800, R56 ;  /* 0x0000080007387810 */ /* 0x000fe20007ffe038 */
[----:B------:R-:W-:Y:S01]  /*be50*/  IMAD.IADD R14, R4, 0x1, R7 ;  /* 0x00000001040e7824 */ /* 0x000fe200078e0207 */
[----:B------:R-:W-:Y:S02]  /*be60*/  R2UR UR7, R15 ;  /* 0x000000000f0772ca */ /* 0x000fe400000e0000 */
[----:B------:R-:W-:Y:S02]  /*be70*/  R2UR UR4, R56 ;  /* 0x00000000380472ca */ /* 0x000fe400000e0000 */
[----:B------:R-:W-:Y:S02]  /*be80*/  R2UR UR6, R14 ;  /* 0x000000000e0672ca */ /* 0x000fe400000e0000 */
[----:B------:R-:W-:Y:S01]  /*be90*/  R2UR UR5, R57 ;  /* 0x00000000390572ca */ /* 0x000fe200000e0000 */
[----:B------:R-:W-:Y:S02]  /*bea0*/  WARPGROUP.DEPBAR.LE gsb0, 0x0 ;  /* 0x00008000000079c5 */ /* 0x000fe40000010000 */
[----:B------:R-:W-:-:S10]  /*beb0*/  WARPGROUP.ARRIVE ;  /* 0x00000000000079c5 */ /* 0x000fd40000000000 */
[----:B------:R-:W-:Y:S01]  /*bec0*/  HGMMA.64x64x16.F32.BF16 R24, gdesc[UR4], R24, gsb0 ;  /* 0x00e00000041879f0 */ /* 0x000fe20008001818 */
[----:B------:R-:W-:Y:S01]  /*bed0*/  SEL R15, R20, 0x6, !P0 ;  /* 0x00000006140f7807 */ /* 0x000fe20004000000 */
[----:B------:R-:W-:-:S03]  /*bee0*/  IMAD.MOV.U32 R21, RZ, RZ, R13 ;  /* 0x000000ffff157224 */ /* 0x000fc600078e000d */
[----:B--2---:R-:W-:Y:S01]  /*bef0*/  IADD3 R58, R15, 0x800, R58 ;  /* 0x000008000f3a7810 */ /* 0x004fe20007ffe03a */
[----:B------:R-:W-:Y:S01]  /*bf00*/  IMAD.IADD R20, R4, 0x1, R15 ;  /* 0x0000000104147824 */ /* 0x000fe200078e020f */
[----:B------:R-:W-:Y:S02]  /*bf10*/  R2UR UR7, R21 ;  /* 0x00000000150772ca */ /* 0x000fe400000e0000 */
[----:B------:R-:W-:Y:S02]  /*bf20*/  R2UR UR4, R58 ;  /* 0x000000003a0472ca */ /* 0x000fe400000e0000 */
[----:B------:R-:W-:Y:S02]  /*bf30*/  R2UR UR6, R20 ;  /* 0x00000000140672ca */ /* 0x000fe400000e0000 */
[----:B------:R-:W-:Y:S01]  /*bf40*/  R2UR UR5, R59 ;  /* 0x000000003b0572ca */ /* 0x000fe200000e0000 */
[----:B------:R-:W-:Y:S01]  /*bf50*/  IMAD.MOV.U32 R4, RZ, RZ, 0x28 ;  /* 0x00000028ff047424 */ /* 0x000fe200078e00ff */
[----:B------:R-:W2:Y:S01]  /*bf60*/  LDL.64 R58, [R1+0x90] ;  /* 0x00009000013a7983 */ /* 0x000ea20000100a00 */
[----:B------:R-:W-:-:S03]  /*bf70*/  IMAD.MOV.U32 R21, RZ, RZ, 0xa00 ;  /* 0x00000a00ff157424 */ /* 0x000fc600078e00ff */
[----:B------:R-:W-:Y:S01]  /*bf80*/  SEL R4, R4, 0x26, P0 ;  /* 0x0000002604047807 */ /* 0x000fe20000000000 */
[----:B------:R-:W-:Y:S02]  /*bf90*/  WARPGROUP.DEPBAR.LE gsb0, 0x0 ;  /* 0x00008000000079c5 */ /* 0x000fe40000010000 */
[----:B------:R-:W-:-:S06]  /*bfa0*/  WARPGROUP.ARRIVE ;  /* 0x00000000000079c5 */ /* 0x000fcc0000000000 */
[----:B------:R-:W-:Y:S01]  /*bfb0*/  HGMMA.64x64x16.F32.BF16 R24, gdesc[UR4], R24, gsb0 ;  /* 0x00e00000041879f0 */ /* 0x000fe20008001818 */
[----:B------:R-:W-:-:S05]  /*bfc0*/  SEL R21, R21, 0x980, P0 ;  /* 0x0000098015157807 */ /* 0x000fca0000000000 */
[----:B------:R-:W-:-:S05]  /*bfd0*/  IMAD.IADD R4, R4, 0x1, R21 ;  /* 0x0000000104047824 */ /* 0x000fca00078e0215 */
[----:B------:R-:W-:-:S05]  /*bfe0*/  LOP3.LUT R21, R4, 0xa06, RZ, 0xc0, !PT ;  /* 0x00000a0604157812 */ /* 0x000fca00078ec0ff */
[----:B---3--:R-:W-:Y:S02]  /*bff0*/  IMAD.IADD R60, R21, 0x1, R60 ;  /* 0x00000001153c7824 */ /* 0x008fe400078e023c */
[----:B------:R-:W-:Y:S02]  /*c000*/  IMAD.IADD R20, R12, 0x1, R21 ;  /* 0x000000010c147824 */ /* 0x000fe400078e0215 */
[----:B------:R-:W-:Y:S01]  /*c010*/  IMAD.MOV.U32 R21, RZ, RZ, R13 ;  /* 0x000000ffff157224 */ /* 0x000fe200078e000d */
[----:B------:R-:W-:Y:S02]  /*c020*/  R2UR UR4, R60 ;  /* 0x000000003c0472ca */ /* 0x000fe400000e0000 */
[----:B------:R-:W-:Y:S02]  /*c030*/  R2UR UR6, R20 ;  /* 0x00000000140672ca */ /* 0x000fe400000e0000 */
[----:B------:R-:W-:Y:S02]  /*c040*/  R2UR UR7, R21 ;  /* 0x00000000150772ca */ /* 0x000fe400000e0000 */
[----:B------:R-:W-:Y:S01]  /*c050*/  R2UR UR5, R61 ;  /* 0x000000003d0572ca */ /* 0x000fe200000e0000 */
[----:B------:R-:W-:-:S02]  /*c060*/  WARPGROUP.DEPBAR.LE gsb0, 0x0 ;  /* 0x00008000000079c5 */ /* 0x000fc40000010000 */
[----:B------:R-:W-:Y:S01]  /*c070*/  WARPGROUP.ARRIVE ;  /* 0x00000000000079c5 */ /* 0x000fe20000000000 */
[----:B------:R-:W-:Y:S01]  /*c080*/  VIADD R4, R12, 0xa00 ;  /* 0x00000a000c047836 */ /* 0x000fe20000000000 */
[C---:B------:R-:W-:Y:S01]  /*c090*/  IADD3 R20, R3.reuse, 0xa00, R64 ;  /* 0x00000a0003147810 */ /* 0x040fe20007ffe040 */
[----:B------:R-:W-:Y:S01]  /*c0a0*/  IMAD.MOV.U32 R21, RZ, RZ, R65 ;  /* 0x000000ffff157224 */ /* 0x000fe200078e0041 */
[----:B------:R-:W3:Y:S06]  /*c0b0*/  LDL.64 R60, [R1+0x90] ;  /* 0x00009000013c7983 */ /* 0x000eec0000100a00 */
[----:B------:R-:W-:Y:S01]  /*c0c0*/  HGMMA.64x64x16.F32.BF16 R24, gdesc[UR4], R24, gsb0 ;  /* 0x00e00000041879f0 */ /* 0x000fe20008001818 */
[----:B------:R-:W-:-:S02]  /*c0d0*/  IMAD.IADD R56, R3, 0x1, R4 ;  /* 0x0000000103387824 */ /* 0x000fc400078e0204 */
[----:B------:R-:W-:Y:S01]  /*c0e0*/  IMAD.MOV.U32 R57, RZ, RZ, R13 ;  /* 0x000000ffff397224 */ /* 0x000fe200078e000d */
[----:B------:R-:W-:Y:S01]  /*c0f0*/  R2UR UR4, R20 ;  /* 0x00000000140472ca */ /* 0x000fe200000e0000 */
[----:B------:R-:W4:Y:S01]  /*c100*/  LDL.64 R64, [R1+0x90] ;  /* 0x0000900001407983 */ /* 0x000f220000100a00 */
[----:B------:R-:W-:Y:S02]  /*c110*/  R2UR UR6, R56 ;  /* 0x00000000380672ca */ /* 0x000fe400000e0000 */
[----:B------:R-:W-:Y:S02]  /*c120*/  R2UR UR7, R57 ;  /* 0x00000000390772ca */ /* 0x000fe400000e0000 */
[----:B------:R-:W-:Y:S01]  /*c130*/  R2UR UR5, R21 ;  /* 0x00000000150572ca */ /* 0x000fe200000e0000 */
[----:B------:R-:W-:Y:S02]  /*c140*/  WARPGROUP.DEPBAR.LE gsb0, 0x0 ;  /* 0x00008000000079c5 */ /* 0x000fe40000010000 */
[----:B------:R-:W-:-:S10]  /*c150*/  WARPGROUP.ARRIVE ;  /* 0x00000000000079c5 */ /* 0x000fd40000000000 */
[----:B------:R-:W-:Y:S01]  /*c160*/  HGMMA.64x64x16.F32.BF16 R24, gdesc[UR4], R24, gsb0 ;  /* 0x00e00000041879f0 */ /* 0x000fe20008001818 */
[C---:B------:R-:W-:Y:S01]  /*c170*/  IMAD.IADD R56, R7.reuse, 0x1, R4 ;  /* 0x0000000107387824 */ /* 0x040fe200078e0204 */
[----:B------:R-:W-:Y:S01]  /*c180*/  IADD3 R20, R7, 0xa00, R66 ;  /* 0x00000a0007147810 */ /* 0x000fe20007ffe042 */
[----:B------:R-:W-:Y:S02]  /*c190*/  IMAD.MOV.U32 R21, RZ, RZ, R67 ;  /* 0x000000ffff157224 */ /* 0x000fe400078e0043 */
[----:B------:R-:W-:Y:S01]  /*c1a0*/  IMAD.MOV.U32 R57, RZ, RZ, R13 ;  /* 0x000000ffff397224 */ /* 0x000fe200078e000d */
[----:B------:R-:W-:Y:S02]  /*c1b0*/  R2UR UR6, R56 ;  /* 0x00000000380672ca */ /* 0x000fe400000e0000 */
[----:B------:R-:W-:Y:S02]  /*c1c0*/  R2UR UR4, R20 ;  /* 0x00000000140472ca */ /* 0x000fe400000e0000 */
[----:B------:R-:W-:-:S02]  /*c1d0*/  R2UR UR7, R57 ;  /* 0x00000000390772ca */ /* 0x000fc400000e0000 */
[----:B------:R-:W-:Y:S01]  /*c1e0*/  R2UR UR5, R21 ;  /* 0x00000000150572ca */ /* 0x000fe200000e0000 */
[----:B------:R-:W-:Y:S02]  /*c1f0*/  WARPGROUP.DEPBAR.LE gsb0, 0x0 ;  /* 0x00008000000079c5 */ /* 0x000fe40000010000 */
[----:B------:R-:W-:Y:S01]  /*c200*/  WARPGROUP.ARRIVE ;  /* 0x00000000000079c5 */ /* 0x000fe20000000000 */
[C---:B------:R-:W-:Y:S01]  /*c210*/  IMAD.IADD R20, R15.reuse, 0x1, R4 ;  /* 0x000000010f147824 */ /* 0x040fe200078e0204 */
[----:B------:R-:W-:Y:S01]  /*c220*/  IADD3 R62, R15, 0xa00, R62 ;  /* 0x00000a000f3e7810 */ /* 0x000fe20007ffe03e */
[----:B------:R-:W4:Y:S07]  /*c230*/  LDL.64 R56, [R1+0x90] ;  /* 0x0000900001387983 */ /* 0x000f2e0000100a00 */
[----:B------:R-:W-:Y:S01]  /*c240*/  HGMMA.64x64x16.F32.BF16 R24, gdesc[UR4], R24, gsb0 ;  /* 0x00e00000041879f0 */ /* 0x000fe20008001818 */
[----:B------:R-:W-:Y:S01]  /*c250*/  IMAD.MOV.U32 R21, RZ, RZ, R13 ;  /* 0x000000ffff157224 */ /* 0x000fe200078e000d */
[----:B------:R-:W-:-:S02]  /*c260*/  R2UR UR6, R20 ;  /* 0x00000000140672ca */ /* 0x000fc400000e0000 */
[----:B------:R-:W-:Y:S02]  /*c270*/  R2UR UR4, R62 ;  /* 0x000000003e0472ca */ /* 0x000fe400000e0000 */
[----:B------:R-:W-:Y:S02]  /*c280*/  R2UR UR7, R21 ;  /* 0x00000000150772ca */ /* 0x000fe400000e0000 */
[----:B------:R-:W-:Y:S01]  /*c290*/  R2UR UR5, R63 ;  /* 0x000000003f0572ca */ /* 0x000fe200000e0000 */
[----:B------:R-:W-:Y:S02]  /*c2a0*/  IMAD.MOV.U32 R4, RZ, RZ, 0x30 ;  /* 0x00000030ff047424 */ /* 0x000fe400078e00ff */
[----:B------:R-:W-:-:S03]  /*c2b0*/  IMAD.MOV.U32 R21, RZ, RZ, 0xc00 ;  /* 0x00000c00ff157424 */ /* 0x000fc600078e00ff */
[----:B------:R-:W-:Y:S02]  /*c2c0*/  SEL R4, R4, 0x2e, P0 ;  /* 0x0000002e04047807 */ /* 0x000fe40000000000 */
[----:B------:R-:W-:Y:S01]  /*c2d0*/  SEL R21, R21, 0xb80, P0 ;  /* 0x00000b8015157807 */ /* 0x000fe20000000000 */
[----:B------:R-:W-:Y:S02]  /*c2e0*/  WARPGROUP.DEPBAR.LE gsb0, 0x0 ;  /* 0x00008000000079c5 */ /* 0x000fe40000010000 */
[----:B------:R-:W-:-:S06]  /*c2f0*/  WARPGROUP.ARRIVE ;  /* 0x00000000000079c5 */ /* 0x000fcc0000000000 */
[----:B------:R-:W-:Y:S01]  /*c300*/  HGMMA.64x64x16.F32.BF16 R24, gdesc[UR4], R24, gsb0 ;  /* 0x00e00000041879f0 */ /* 0x000fe20008001818 */
[----:B------:R-:W-:-:S05]  /*c310*/  IMAD.IADD R4, R4, 0x1, R21 ;  /* 0x0000000104047824 */ /* 0x000fca00078e0215 */
[----:B------:R-:W-:Y:S01]  /*c320*/  LOP3.LUT R63, R4, 0xe06, RZ, 0xc0, !PT ;  /* 0x00000e06043f7812 */ /* 0x000fe200078ec0ff */
[----:B------:R-:W-:-:S04]  /*c330*/  IMAD.MOV.U32 R21, RZ, RZ, R69 ;  /* 0x000000ffff157224 */ /* 0x000fc800078e0045 */
[----:B------:R-:W-:Y:S02]  /*c340*/  IMAD.IADD R20, R63, 0x1, R68 ;  /* 0x000000013f147824 */ /* 0x000fe400078e0244 */
        /* <DEDUP_REMOVED lines=9> */
[C---:B--2---:R-:W-:Y:S01]  /*c3e0*/  IADD3 R58, R3.reuse, 0xc00, R58 ;  /* 0x00000c00033a7810 */ /* 0x044fe20007ffe03a */
[----:B------:R-:W2:Y:S07]  /*c3f0*/  LDL.64 R62, [R1+0x90] ;  /* 0x00009000013e7983 */ /* 0x000eae0000100a00 */
[----:B------:R-:W-:Y:S01]  /*c400*/  HGMMA.64x64x16.F32.BF16 R24, gdesc[UR4], R24, gsb0 ;  /* 0x00e00000041879f0 */ /* 0x000fe20008001818 */
[----:B------:R-:W-:-:S02]  /*c410*/  IMAD.IADD R20, R3, 0x1, R4 ;  /* 0x0000000103147824 */ /* 0x000fc400078e0204 */
[--C-:B------:R-:W-:Y:S01]  /*c420*/  IMAD.MOV.U32 R21, RZ, RZ, R13.reuse ;  /* 0x000000ffff157224 */ /* 0x100fe200078e000d */
[----:B------:R-:W-:Y:S02]  /*c430*/  R2UR UR4, R58 ;  /* 0x000000003a0472ca */ /* 0x000fe400000e0000 */
[----:B------:R-:W-:Y:S02]  /*c440*/  R2UR UR6, R20 ;  /* 0x00000000140672ca */ /* 0x000fe400000e0000 */
[----:B------:R-:W-:Y:S02]  /*c450*/  R2UR UR7, R21 ;  /* 0x00000000150772ca */ /* 0x000fe400000e0000 */
[----:B------:R-:W-:Y:S01]  /*c460*/  R2UR UR5, R59 ;  /* 0x000000003b0572ca */ /* 0x000fe200000e0000 */
[----:B------:R-:W-:Y:S02]  /*c470*/  WARPGROUP.DEPBAR.LE gsb0, 0x0 ;  /* 0x00008000000079c5 */ /* 0x000fe40000010000 */
[----:B------:R-:W-:Y:S01]  /*c480*/  WARPGROUP.ARRIVE ;  /* 0x00000000000079c5 */ /* 0x000fe20000000000 */
[C---:B------:R-:W-:Y:S01]  /*c490*/  IMAD.IADD R20, R7.reuse, 0x1, R4 ;  /* 0x0000000107147824 */ /* 0x040fe200078e0204 */
[----:B---3--:R-:W-:Y:S01]  /*c4a0*/  IADD3 R60, R7, 0xc00, R60 ;  /* 0x00000c00073c7810 */ /* 0x008fe20007ffe03c */
[----:B------:R-:W-:Y:S01]  /*c4b0*/  IMAD.MOV.U32 R21, RZ, RZ, R13 ;  /* 0x000000ffff157224 */ /* 0x000fe200078e000d */
[----:B------:R-:W3:Y:S06]  /*c4c0*/  LDL.64 R58, [R1+0x90] ;  /* 0x00009000013a7983 */ /* 0x000eec0000100a00 */
[----:B------:R-:W-:Y:S01]  /*c4d0*/  HGMMA.64x64x16.F32.BF16 R24, gdesc[UR4], R24, gsb0 ;  /* 0x00e00000041879f0 */ /* 0x000fe20008001818 */
[----:B------:R-:W-:-:S02]  /*c4e0*/  R2UR UR6, R20 ;  /* 0x00000000140672ca */ /* 0x000fc400000e0000 */
[----:B------:R-:W-:Y:S02]  /*c4f0*/  R2UR UR7, R21 ;  /* 0x00000000150772ca */ /* 0x000fe400000e0000 */
[----:B------:R-:W-:Y:S02]  /*c500*/  R2UR UR4, R60 ;  /* 0x000000003c0472ca */ /* 0x000fe400000e0000 */
[----:B------:R-:W-:Y:S01]  /*c510*/  R2UR UR5, R61 ;  /* 0x000000003d0572ca */ /* 0x000fe200000e0000 */
[----:B------:R-:W-:Y:S02]  /*c520*/  WARPGROUP.DEPBAR.LE gsb0, 0x0 ;  /* 0x00008000000079c5 */ /* 0x000fe40000010000 */
[----:B------:R-:W-:Y:S01]  /*c530*/  WARPGROUP.ARRIVE ;  /* 0x00000000000079c5 */ /* 0x000fe20000000000 */
[C---:B------:R-:W-:Y:S01]  /*c540*/  IMAD.IADD R20, R15.reuse, 0x1, R4 ;  /* 0x000000010f147824 */ /* 0x040fe200078e0204 */
[----:B----4-:R-:W-:Y:S01]  /*c550*/  IADD3 R56, R15, 0xc00, R56 ;  /* 0x00000c000f387810 */ /* 0x010fe20007ffe038 */
[----:B------:R-:W-:Y:S01]  /*c560*/  IMAD.MOV.U32 R21, RZ, RZ, R13 ;  /* 0x000000ffff157224 */ /* 0x000fe200078e000d */
[----:B------:R-:W4:Y:S06]  /*c570*/  LDL.64 R60, [R1+0x90] ;  /* 0x00009000013c7983 */ /* 0x000f2c0000100a00 */
[----:B------:R-:W-:Y:S01]  /*c580*/  HGMMA.64x64x16.F32.BF16 R24, gdesc[UR4], R24, gsb0 ;  /* 0x00e00000041879f0 */ /* 0x000fe20008001818 */
        /* <DEDUP_REMOVED lines=15> */
[----:B------:R-:W-:Y:S01]  /*c680*/  IMAD.IADD R56, R12, 0x1, R57 ;  /* 0x000000010c387824 */ /* 0x000fe200078e0239 */
[----:B------:R-:W-:Y:S01]  /*c690*/  R2UR UR5, R21 ;  /* 0x00000000150572ca */ /* 0x000fe200000e0000 */
[----:B------:R-:W-:Y:S01]  /*c6a0*/  IMAD.MOV.U32 R57, RZ, RZ, R13 ;  /* 0x000000ffff397224 */ /* 0x000fe200078e000d */
[----:B------:R-:W-:Y:S01]  /*c6b0*/  R2UR UR4, R20 ;  /* 0x00000000140472ca */ /* 0x000fe200000e0000 */
[----:B------:R-:W4:Y:S01]  /*c6c0*/  LDL.64 R64, [R1+0x90] ;  /* 0x0000900001407983 */ /* 0x000f220000100a00 */
[----:B------:R-:W-:Y:S02]  /*c6d0*/  R2UR UR6, R56 ;  /* 0x00000000380672ca */ /* 0x000fe400000e0000 */
[----:B------:R-:W-:Y:S01]  /*c6e0*/  R2UR UR7, R57 ;  /* 0x00000000390772ca */ /* 0x000fe200000e0000 */
[----:B------:R-:W-:-:S02]  /*c6f0*/  WARPGROUP.DEPBAR.LE gsb0, 0x0 ;  /* 0x00008000000079c5 */ /* 0x000fc40000010000 */
[----:B------:R-:W-:Y:S01]  /*c700*/  WARPGROUP.ARRIVE ;  /* 0x00000000000079c5 */ /* 0x000fe20000000000 */
[----:B------:R-:W-:Y:S01]  /*c710*/  VIADD R4, R12, 0xe00 ;  /* 0x00000e000c047836 */ /* 0x000fe20000000000 */
[C---:B--2---:R-:W-:Y:S01]  /*c720*/  IADD3 R62, R3.reuse, 0xe00, R62 ;  /* 0x00000e00033e7810 */ /* 0x044fe20007ffe03e */
[----:B------:R-:W-:Y:S01]  /*c730*/  IMAD.MOV.U32 R21, RZ, RZ, R13 ;  /* 0x000000ffff157224 */ /* 0x000fe200078e000d */
[----:B------:R-:W2:Y:S06]  /*c740*/  LDL R57, [R1] ;  /* 0x0000000001397983 */ /* 0x000eac0000100800 */
[----:B------:R-:W-:Y:S01]  /*c750*/  HGMMA.64x64x16.F32.BF16 R24, gdesc[UR4], R24, gsb0 ;  /* 0x00e00000041879f0 */ /* 0x000fe20008001818 */
[----:B------:R-:W-:Y:S01]  /*c760*/  IMAD.IADD R20, R3, 0x1, R4 ;  /* 0x0000000103147824 */ /* 0x000fe200078e0204 */
[----:B------:R-:W-:Y:S01]  /*c770*/  R2UR UR7, R21 ;  /* 0x00000000150772ca */ /* 0x000fe200000e0000 */
[----:B------:R0:W5:Y:S01]  /*c780*/  LDL R3, [R1+0x1c8] ;  /* 0x0001c80001037983 */ /* 0x0001620000100800 */
[----:B------:R-:W-:-:S02]  /*c790*/  R2UR UR4, R62 ;  /* 0x000000003e0472ca */ /* 0x000fc400000e0000 */
[----:B------:R-:W-:Y:S01]  /*c7a0*/  R2UR UR6, R20 ;  /* 0x00000000140672ca */ /* 0x000fe200000e0000 */
[----:B------:R0:W5:Y:S01]  /*c7b0*/  LDL R56, [R1+0xc] ;  /* 0x00000c0001387983 */ /* 0x0001620000100800 */
[----:B------:R-:W-:Y:S01]  /*c7c0*/  R2UR UR5, R63 ;  /* 0x000000003f0572ca */ /* 0x000fe200000e0000 */
[----:B------:R-:W-:Y:S02]  /*c7d0*/  WARPGROUP.DEPBAR.LE gsb0, 0x0 ;  /* 0x00008000000079c5 */ /* 0x000fe40000010000 */
[----:B------:R-:W-:-:S10]  /*c7e0*/  WARPGROUP.ARRIVE ;  /* 0x00000000000079c5 */ /* 0x000fd40000000000 */
[----:B------:R-:W-:Y:S01]  /*c7f0*/  HGMMA.64x64x16.F32.BF16 R24, gdesc[UR4], R24, gsb0 ;  /* 0x00e00000041879f0 */ /* 0x000fe20008001818 */
[C---:B------:R-:W-:Y:S01]  /*c800*/  IMAD.IADD R20, R7.reuse, 0x1, R4 ;  /* 0x0000000107147824 */ /* 0x040fe200078e0204 */
[----:B---3--:R-:W-:Y:S01]  /*c810*/  IADD3 R58, R7, 0xe00, R58 ;  /* 0x00000e00073a7810 */ /* 0x008fe20007ffe03a */
[----:B------:R-:W-:Y:S01]  /*c820*/  IMAD.MOV.U32 R21, RZ, RZ, R13 ;  /* 0x000000ffff157224 */ /* 0x000fe200078e000d */
[----:B------:R-:W-:Y:S02]  /*c830*/  R2UR UR5, R59 ;  /* 0x000000003b0572ca */ /* 0x000fe400000e0000 */
[----:B------:R-:W-:Y:S02]  /*c840*/  R2UR UR6, R20 ;  /* 0x00000000140672ca */ /* 0x000fe400000e0000 */
[----:B------:R-:W-:Y:S02]  /*c850*/  R2UR UR7, R21 ;  /* 0x00000000150772ca */ /* 0x000fe400000e0000 */
[----:B------:R-:W-:Y:S01]  /*c860*/  R2UR UR4, R58 ;  /* 0x000000003a0472ca */ /* 0x000fe200000e0000 */
[----:B------:R-:W-:-:S02]  /*c870*/  WARPGROUP.DEPBAR.LE gsb0, 0x0 ;  /* 0x00008000000079c5 */ /* 0x000fc40000010000 */
[----:B------:R-:W-:-:S10]  /*c880*/  WARPGROUP.ARRIVE ;  /* 0x00000000000079c5 */ /* 0x000fd40000000000 */
[----:B------:R-:W-:Y:S01]  /*c890*/  HGMMA.64x64x16.F32.BF16 R24, gdesc[UR4], R24, gsb0 ;  /* 0x00e00000041879f0 */ /* 0x000fe20008001818 */
[C---:B----4-:R-:W-:Y:S01]  /*c8a0*/  IADD3 R60, R15.reuse, 0xe00, R60 ;  /* 0x00000e000f3c7810 */ /* 0x050fe20007ffe03c */
[----:B------:R-:W-:Y:S02]  /*c8b0*/  IMAD.IADD R14, R15, 0x1, R4 ;  /* 0x000000010f0e7824 */ /* 0x000fe400078e0204 */
[----:B------:R-:W-:Y:S01]  /*c8c0*/  IMAD.MOV.U32 R15, RZ, RZ, R13 ;  /* 0x000000ffff0f7224 */ /* 0x000fe200078e000d */
[----:B------:R-:W-:Y:S02]  /*c8d0*/  R2UR UR4, R60 ;  /* 0x000000003c0472ca */ /* 0x000fe400000e0000 */
[----:B------:R-:W-:Y:S02]  /*c8e0*/  R2UR UR6, R14 ;  /* 0x000000000e0672ca */ /* 0x000fe400000e0000 */
[----:B------:R-:W-:Y:S02]  /*c8f0*/  R2UR UR7, R15 ;  /* 0x000000000f0772ca */ /* 0x000fe400000e0000 */
[----:B------:R-:W-:Y:S01]  /*c900*/  R2UR UR5, R61 ;  /* 0x000000003d0572ca */ /* 0x000fe200000e0000 */
[----:B------:R-:W-:-:S02]  /*c910*/  IMAD.MOV.U32 R4, RZ, RZ, 0x40 ;  /* 0x00000040ff047424 */ /* 0x000fc400078e00ff */
        /* <DEDUP_REMOVED lines=8> */
[----:B------:R-:W-:Y:S02]  /*c9a0*/  IMAD.MOV.U32 R15, RZ, RZ, R13 ;  /* 0x000000ffff0f7224 */ /* 0x000fe400078e000d */
[----:B------:R-:W-:Y:S02]  /*c9b0*/  IMAD.MOV.U32 R13, RZ, RZ, R65 ;  /* 0x000000ffff0d7224 */ /* 0x000fe400078e0041 */
[----:B------:R-:W-:Y:S02]  /*c9c0*/  IMAD.IADD R14, R12, 0x1, R7 ;  /* 0x000000010c0e7824 */ /* 0x000fe400078e0207 */
[----:B------:R-:W-:Y:S01]  /*c9d0*/  IMAD.IADD R12, R7, 0x1, R64 ;  /* 0x00000001070c7824 */ /* 0x000fe200078e0240 */
[----:B------:R-:W-:Y:S02]  /*c9e0*/  R2UR UR7, R15 ;  /* 0x000000000f0772ca */ /* 0x000fe400000e0000 */
[----:B------:R-:W-:-:S02]  /*c9f0*/  R2UR UR6, R14 ;  /* 0x000000000e0672ca */ /* 0x000fc400000e0000 */
[----:B------:R-:W-:Y:S02]  /*ca00*/  R2UR UR4, R12 ;  /* 0x000000000c0472ca */ /* 0x000fe400000e0000 */
[----:B------:R-:W-:Y:S01]  /*ca10*/  R2UR UR5, R13 ;  /* 0x000000000d0572ca */ /* 0x000fe200000e0000 */
[----:B------:R0:W-:Y:S04]  /*ca20*/  STL [R1+0x68], R0 ;  /* 0x0000680001007387 */ /* 0x0001e80000100800 */
[----:B------:R0:W-:Y:S04]  /*ca30*/  STL [R1+0x68], R0 ;  /* 0x0000680001007387 */ /* 0x0001e80000100800 */
[----:B------:R0:W-:Y:S04]  /*ca40*/  STL [R1+0x68], R0 ;  /* 0x0000680001007387 */ /* 0x0001e80000100800 */
[----:B------:R0:W-:Y:S04]  /*ca50*/  STL [R1+0x68], R0 ;  /* 0x0000680001007387 */ /* 0x0001e80000100800 */
[----:B------:R0:W-:Y:S01]  /*ca60*/  STL [R1+0x68], R0 ;  /* 0x0000680001007387 */ /* 0x0001e20000100800 */
[----:B------:R-:W-:-:S02]  /*ca70*/  WARPGROUP.DEPBAR.LE gsb0, 0x0 ;  /* 0x00008000000079c5 */ /* 0x000fc40000010000 */
[----:B------:R-:W-:-:S06]  /*ca80*/  WARPGROUP.ARRIVE ;  /* 0x00000000000079c5 */ /* 0x000fcc0000000000 */
[----:B------:R-:W-:Y:S01]  /*ca90*/  HGMMA.64x64x16.F32.BF16 R24, gdesc[UR4], R24, gsb0 ;  /* 0x00e00000041879f0 */ /* 0x000fe20008001818 */
        /* <DEDUP_REMOVED lines=24> */
[----:B--2---:R-:W-:-:S03]  /*cc20*/  LOP3.LUT R4, R57, 0x1, RZ, 0xfc, !PT ;  /* 0x0000000139047812 */ /* 0x004fc600078efcff */
[----:B------:R0:W-:Y:S04]  /*cc30*/  STL [R1+0x68], R0 ;  /* 0x0000680001007387 */ /* 0x0001e80000100800 */
[----:B------:R0:W-:Y:S04]  /*cc40*/  STL [R1+0x68], R0 ;  /* 0x0000680001007387 */ /* 0x0001e80000100800 */
[----:B------:R0:W-:Y:S01]  /*cc50*/  STL [R1+0x68], R0 ;  /* 0x0000680001007387 */ /* 0x0001e20000100800 */
[----:B------:R-:W-:Y:S01]  /*cc60*/  ISETP.NE.AND P0, PT, R4, 0x3, PT ;  /* 0x000000030400780c */ /* 0x000fe20003f05270 */
[----:B------:R-:W-:-:S02]  /*cc70*/  WARPGROUP.DEPBAR.LE gsb0, 0x0 ;  /* 0x00008000000079c5 */ /* 0x000fc40000010000 */
[----:B------:R-:W-:Y:S10]  /*cc80*/  BSSY B0, `(.L_x_1945) ;  /* 0x0000003000007945 */ /* 0x000ff40003800000 */
[----:B0-----:R-:W-:Y:S05]  /*cc90*/  @!P0 BRA `(.L_x_1946) ;  /* 0x0000000000048947 */ /* 0x001fea0003800000 */
[----:B------:R-:W-:Y:S01]  /*cca0*/  BPT.TRAP 0x1 ;  /* 0x000000040000795c */ /* 0x000fe20000300000 */
.L_x_1946:
[----:B------:R-:W-:Y:S05]  /*ccb0*/  BSYNC B0 ;  /* 0x0000000000007941 */ /* 0x000fea0003800000 */
.L_x_1945:
[----:B------:R-:W2:Y:S02]  /*ccc0*/  LDL.64 R12, [R1+0x20] ;  /* 0x00002000010c7983 */ /* 0x000ea40000100a00 */
[----:B--2---:R-:W-:-:S05]  /*ccd0*/  MOV R0, R12 ;  /* 0x0000000c00007202 */ /* 0x004fca0000000f00 */
[----:B-----5:R-:W-:-:S05]  /*cce0*/  IMAD R3, R3, 0x8, R0 ;  /* 0x0000000803037824 */ /* 0x020fca00078e0200 */
[----:B------:R-:W-:-:S04]  /*ccf0*/  PRMT R3, R56, 0x654, R3 ;  /* 0x0000065438037816 */ /* 0x000fc80000000003 */
[----:B------:R0:W-:Y:S01]  /*cd00*/  SYNCS.ARRIVE.TRANS64.RED.A1T0 RZ, [R3+URZ], RZ ;  /* 0x000000ff03ff79a7 */ /* 0x0001e2000810043f */
[----:B------:R-:W2:Y:S04]  /*cd10*/  LDL.64 R60, [R1+0x100] ;  /* 0x00010000013c7983 */ /* 0x000ea80000100a00 */
[----:B------:R-:W3:Y:S04]  /*cd20*/  LDL.64 R20, [R1+0xf0] ;  /* 0x0000f00001147983 */ /* 0x000ee80000100a00 */
[----:B0-----:R-:W4:Y:S04]  /*cd30*/  LDL R3, [R1+0xcc] ;  /* 0x0000cc0001037983 */ /* 0x001f280000100800 */
[----:B------:R-:W4:Y:S04]  /*cd40*/  LDL R4, [R1+0x50] ;  /* 0x0000500001047983 */ /* 0x000f280000100800 */
[----:B------:R-:W4:Y:S04]  /*cd50*/  LDL R7, [R1+0xf8] ;  /* 0x0000f80001077983 */ /* 0x000f280000100800 */
[----:B------:R-:W4:Y:S04]  /*cd60*/  LDL.128 R12, [R1+0xd0] ;  /* 0x0000d000010c7983 */ /* 0x000f280000100c00 */
[----:B------:R-:W4:Y:S04]  /*cd70*/  LDL.128 R56, [R1+0xe0] ;  /* 0x0000e00001387983 */ /* 0x000f280000100c00 */
[----:B--2---:R-:W2:Y:S01]  /*cd80*/  LD.E R60, desc[UR36][R60.64] ;  /* 0x000000243c3c7980 */ /* 0x004ea2000c101900 */
[----:B---3--:R-:W-:Y:S01]  /*cd90*/  ISETP.NE.AND P0, PT, R20, 0x1, PT ;  /* 0x000000011400780c */ /* 0x008fe20003f05270 */
[----:B------:R-:W-:-:S02]  /*cda0*/  UMOV UR4, 0xffffffc0 ;  /* 0xffffffc000047882 */ /* 0x000fc40000000000 */
[----:B------:R-:W-:Y:S01]  /*cdb0*/  UIMAD UR4, UR46, UR4, 0x41 ;  /* 0x000000412e0474a4 */ /* 0x000fe2000f8e0204 */
[----:B------:R-:W-:Y:S01]  /*cdc0*/  BSSY B0, `(.L_x_1947) ;  /* 0x000007c000007945 */ /* 0x000fe20003800000 */
[----:B----4-:R-:W-:Y:S01]  /*cdd0*/  ISETP.GE.AND P1, PT, R57, 0x1, PT ;  /* 0x000000013900780c */ /* 0x010fe20003f26270 */
[-C--:B--2---:R-:W-:Y:S01]  /*cde0*/  FMUL.FTZ R0, R26, R60.reuse ;  /* 0x0000003c1a007220 */ /* 0x084fe20000410000 */
[-C--:B------:R-:W-:Y:S01]  /*cdf0*/  FMUL.FTZ R29, R29, R60.reuse ;  /* 0x0000003c1d1d7220 */ /* 0x080fe20000410000 */
[----:B------:R-:W-:Y:S01]  /*ce00*/  SHF.R.S32.HI R26, RZ, 0x1f, R3 ;  /* 0x0000001fff1a7819 */ /* 0x000fe20000011403 */
[----:B------:R-:W-:Y:S02]  /*ce10*/  FMUL.FTZ R30, R30, R60 ;  /* 0x0000003c1e1e7220 */ /* 0x000fe40000410000 */
[----:B------:R0:W1:Y:S02]  /*ce20*/  MUFU.TANH R61, R29 ;  /* 0x0000001d003d7308 */ /* 0x0000640000002400 */
[----:B0-----:R-:W-:-:S06]  /*ce30*/  LEA.HI R29, R26, R3, RZ, 0x7 ;  /* 0x000000031a1d7211 */ /* 0x001fcc00078f38ff */
[----:B------:R0:W2:Y:S01]  /*ce40*/  MUFU.TANH R62, R30 ;  /* 0x0000001e003e7308 */ /* 0x0000a20000002400 */
[-C--:B------:R-:W-:Y:S01]  /*ce50*/  FMUL.FTZ R32, R32, R60.reuse ;  /* 0x0000003c20207220 */ /* 0x080fe20000410000 */
[----:B0-----:R-:W-:Y:S01]  /*ce60*/  LOP3.LUT R30, R29, 0xffffff80, RZ, 0xc0, !PT ;  /* 0xffffff801d1e7812 */ /* 0x001fe200078ec0ff */
[----:B------:R-:W-:-:S04]  /*ce70*/  FMUL.FTZ R31, R31, R60 ;  /* 0x0000003c1f1f7220 */ /* 0x000fc80000410000 */
[----:B------:R-:W-:Y:S01]  /*ce80*/  IMAD.IADD R30, R3, 0x1, -R30 ;  /* 0x00000001031e7824 */ /* 0x000fe200078e0a1e */
[----:B------:R0:W3:Y:S01]  /*ce90*/  MUFU.TANH R64, R32 ;  /* 0x0000002000407308 */ /* 0x0000e20000002400 */
[----:B------:R-:W-:-:S03]  /*cea0*/  FMUL.FTZ R33, R33, R60 ;  /* 0x0000003c21217220 */ /* 0x000fc60000410000 */
[----:B------:R-:W-:-:S04]  /*ceb0*/  SHF.R.S32.HI R29, RZ, 0x1f, R30 ;  /* 0x0000001fff1d7819 */ /* 0x000fc8000001141e */
[----:B------:R4:W1:Y:S01]  /*cec0*/  MUFU.TANH R63, R31 ;  /* 0x0000001f003f7308 */ /* 0x0008620000002400 */
[----:B0-----:R-:W-:-:S04]  /*ced0*/  LEA.HI R32, R26, R3, RZ, 0x2 ;  /* 0x000000031a207211 */ /* 0x001fc800078f10ff */
[----:B------:R-:W-:Y:S02]  /*cee0*/  LOP3.LUT R32, R32, 0xfffffffc, RZ, 0xc0, !PT ;  /* 0xfffffffc20207812 */ /* 0x000fe400078ec0ff */
[-C--:B----4-:R-:W-:Y:S01]  /*cef0*/  LEA.HI R31, R29, R30.reuse, RZ, 0x2 ;  /* 0x0000001e1d1f7211 */ /* 0x090fe200078f10ff */
[----:B------:R0:W4:Y:S03]  /*cf00*/  MUFU.TANH R65, R33 ;  /* 0x0000002100417308 */ /* 0x0001260000002400 */
[--C-:B------:R-:W-:Y:S01]  /*cf10*/  SHF.R.S32.HI R26, RZ, 0x2, R31.reuse ;  /* 0x00000002ff1a7819 */ /* 0x100fe2000001141f */
[----:B------:R-:W-:Y:S01]  /*cf20*/  IMAD.IADD R32, R3, 0x1, -R32 ;  /* 0x0000000103207824 */ /* 0x000fe200078e0a20 */
[----:B------:R-:W-:Y:S02]  /*cf30*/  LEA.HI R29, R29, R30, RZ, 0x5 ;  /* 0x0000001e1d1d7211 */ /* 0x000fe400078f28ff */
[----:B0-----:R-:W-:-:S04]  /*cf40*/  SHF.R.S32.HI R33, RZ, 0x1f, R31 ;  /* 0x0000001fff217819 */ /* 0x001fc8000001141f */
[----:B------:R-:W-:Y:S02]  /*cf50*/  LEA.HI R33, R33, R26, RZ, 0x3 ;  /* 0x0000001a21217211 */ /* 0x000fe400078f18ff */
[----:B------:R-:W-:Y:S02]  /*cf60*/  LEA.HI R3, R32, R32, RZ, 0x1 ;  /* 0x0000002020037211 */ /* 0x000fe400078f08ff */
[----:B------:R-:W-:Y:S02]  /*cf70*/  LOP3.LUT R33, R33, 0xfffffff8, RZ, 0xc0, !PT ;  /* 0xfffffff821217812 */ /* 0x000fe400078ec0ff */
[----:B------:R-:W-:Y:S02]  /*cf80*/  SHF.R.S32.HI R29, RZ, 0x5, R29 ;  /* 0x00000005ff1d7819 */ /* 0x000fe4000001141d */
[----:B------:R-:W-:Y:S01]  /*cf90*/  LOP3.LUT R3, R3, 0x1ffffffe, RZ, 0xc0, !PT ;  /* 0x1ffffffe03037812 */ /* 0x000fe200078ec0ff */
[----:B------:R-:W-:Y:S02]  /*cfa0*/  IMAD.IADD R33, R26, 0x1, -R33 ;  /* 0x000000011a217824 */ /* 0x000fe400078e0a21 */
[----:B------:R-:W-:-:S02]  /*cfb0*/  IMAD R4, R4, 0x4, R29 ;  /* 0x0000000404047824 */ /* 0x000fc400078e021d */
[----:B------:R-:W-:Y:S02]  /*cfc0*/  IMAD.IADD R3, R32, 0x1, -R3 ;  /* 0x0000000120037824 */ /* 0x000fe400078e0a03 */
[----:B------:R-:W-:-:S04]  /*cfd0*/  IMAD.U32 R4, R4, 0x10, R33 ;  /* 0x0000001004047824 */ /* 0x000fc800078e0021 */
[----:B------:R-:W-:-:S04]  /*cfe0*/  IMAD R20, R3, 0x8, R4 ;  /* 0x0000000803147824 */ /* 0x000fc800078e0204 */
[----:B------:R-:W-:-:S05]  /*cff0*/  @P0 IMAD.HI.U32 R4, R20, R21, RZ ;  /* 0x0000001514040227 */ /* 0x000fca00078e00ff */
[----:B------:R-:W-:Y:S02]  /*d000*/  @P0 SHF.R.U32.HI R20, RZ, R7, R4 ;  /* 0x00000007ff140219 */ /* 0x000fe40000011604 */
[----:B------:R-:W-:-:S03]  /*d010*/  LOP3.LUT R31, R31, 0x7ffffffc, RZ, 0xc0, !PT ;  /* 0x7ffffffc1f1f7812 */ /* 0x000fc600078ec0ff */
[----:B------:R-:W0:Y:S01]  /*d020*/  SHFL.IDX PT, R7, R20, RZ, 0x1c1f ;  /* 0x001c1fff14077589 */ /* 0x000e2200000e0000 */
        /* <DEDUP_REMOVED lines=25> */
[----:B------:R-:W-:-:S02]  /*d1c0*/  IMAD.IADD R31, R30, 0x1, -R31 ;  /* 0x000000011e1f7824 */ /* 0x000fc400078e0a1f */
[----:B------:R-:W-:Y:S01]  /*d1d0*/  FMUL.FTZ R55, R55, R60 ;  /* 0x0000003c37377220 */ /* 0x000fe20000410000 */
[----:B------:R-:W-:Y:S01]  /*d1e0*/  VIADD R4, R13, UR4 ;  /* 0x000000040d047c36 */ /* 0x000fe20008000000 */
[----:B------:R-:W-:Y:S01]  /*d1f0*/  ULEA UR4, UR46, 0xffffffc0, 0x6 ;  /* 0xffffffc02e047891 */ /* 0x000fe2000f8e303f */
[----:B------:R-:W0:Y:S02]  /*d200*/  MUFU.TANH R24, R24 ;  /* 0x0000001800187308 */ /* 0x000e240000002400 */
[----:B------:R-:W-:-:S03]  /*d210*/  IMAD R3, R31, -0x2, R4 ;  /* 0xfffffffe1f037824 */ /* 0x000fc600078e0204 */
[----:B------:R-:W-:-:S03]  /*d220*/  VIADD R4, R13, -UR4 ;  /* 0x800000040d047c36 */ /* 0x000fc60008000000 */
[----:B------:R-:W0:Y:S01]  /*d230*/  MUFU.TANH R25, R25 ;  /* 0x0000001900197308 */ /* 0x000e220000002400 */
[----:B------:R-:W-:Y:S01]  /*d240*/  IMAD.IADD R26, R3, 0x1, -R12 ;  /* 0x00000001031a7824 */ /* 0x000fe200078e0a0c */
[----:B------:R-:W-:-:S06]  /*d250*/  LOP3.LUT R3, RZ, R14, RZ, 0x33, !PT ;  /* 0x0000000eff037212 */ /* 0x000fcc00078e33ff */
[----:B------:R-:W0:Y:S01]  /*d260*/  MUFU.TANH R0, R0 ;  /* 0x0000000000007308 */ /* 0x000e220000002400 */
[----:B------:R-:W-:-:S07]  /*d270*/  IMAD R21, R31, -0x2, R4 ;  /* 0xfffffffe1f157824 */ /* 0x000fce00078e0204 */
[----:B------:R-:W0:Y:S01]  /*d280*/  MUFU.TANH R27, R27 ;  /* 0x0000001b001b7308 */ /* 0x000e220000002400 */
[----:B------:R-:W-:-:S07]  /*d290*/  IMAD.IADD R30, R26, 0x1, R15 ;  /* 0x000000011a1e7824 */ /* 0x000fce00078e020f */
        /* <DEDUP_REMOVED lines=21> */
[----:B------:R-:W1:Y:S08]  /*d3f0*/  MUFU.TANH R54, R54 ;  /* 0x0000003600367308 */ /* 0x000e700000002400 */
[----:B------:R-:W1:Y:S01]  /*d400*/  MUFU.TANH R55, R55 ;  /* 0x0000003700377308 */ /* 0x000e620000002400 */
[----:B------:R-:W-:Y:S01]  /*d410*/  IMAD.IADD R26, R26, 0x1, R3 ;  /* 0x000000011a1a7824 */ /* 0x000fe200078e0203 */
[----:B0-----:R-:W-:Y:S01]  /*d420*/  VIADDMNMX R4, R7, R30, R21, PT ;  /* 0x0000001e07047246 */ /* 0x001fe20003800115 */
[----:B------:R-:W-:-:S02]  /*d430*/  VIADD R56, R56, -UR4 ;  /* 0x8000000438387c36 */ /* 0x000fc40008000000 */
[----:B------:R-:W-:Y:S01]  /*d440*/  IMAD.IADD R3, R26, 0x1, R7 ;  /* 0x000000011a037824 */ /* 0x000fe200078e0207 */
[----:B--234-:R-:W-:Y:S06]  /*d450*/  @!P1 BRA `(.L_x_1948) ;  /* 0x0000000000489947 */ /* 0x01cfec0003800000 */
[----:B------:R-:W-:Y:S01]  /*d460*/  IADD3 R7, -R12, R13, R7 ;  /* 0x0000000d0c077210 */ /* 0x000fe20007ffe107 */
[----:B------:R-:W-:Y:S03]  /*d470*/  BSSY B1, `(.L_x_1949) ;  /* 0x000000c000017945 */ /* 0x000fe60003800000 */
[----:B------:R-:W-:-:S13]  /*d480*/  ISETP.GT.AND P0, PT, R7, -0x1, PT ;  /* 0xffffffff0700780c */ /* 0x000fda0003f04270 */
[----:B------:R-:W-:Y:S05]  /*d490*/  @P0 BRA `(.L_x_1950) ;  /* 0x0000000000180947 */ /* 0x000fea0003800000 */
[----:B------:R-:W-:Y:S02]  /*d4a0*/  ISETP.NE.AND P0, PT, R57, 0x1, PT ;  /* 0x000000013900780c */ /* 0x000fe40003f05270 */
[----:B------:R-:W-:-:S11]  /*d4b0*/  LOP3.LUT R7, RZ, R7, RZ, 0x33, !PT ;  /* 0x00000007ff077212 */ /* 0x000fd600078e33ff */
[----:B------:R-:W-:-:S05]  /*d4c0*/  @P0 IMAD.HI.U32 R14, R7, R58, RZ ;  /* 0x0000003a070e0227 */ /* 0x000fca00078e00ff */
[----:B------:R-:W-:-:S04]  /*d4d0*/  @P0 SHF.R.U32.HI R7, RZ, R59, R14 ;  /* 0x0000003bff070219 */ /* 0x000fc8000001160e */
[----:B------:R-:W-:Y:S01]  /*d4e0*/  LOP3.LUT R7, RZ, R7, RZ, 0x33, !PT ;  /* 0x00000007ff077212 */ /* 0x000fe200078e33ff */
[----:B------:R-:W-:Y:S06]  /*d4f0*/  BRA `(.L_x_1951) ;  /* 0x00000000000c7947 */ /* 0x000fec0003800000 */
.L_x_1950:
[----:B------:R-:W-:-:S13]  /*d500*/  ISETP.NE.AND P0, PT, R57, 0x1, PT ;  /* 0x000000013900780c */ /* 0x000fda0003f05270 */
[----:B------:R-:W-:-:S05]  /*d510*/  @P0 IMAD.HI.U32 R14, R7, R58, RZ ;  /* 0x0000003a070e0227 */ /* 0x000fca00078e00ff */
[----:B------:R-:W-:-:S07]  /*d520*/  @P0 SHF.R.U32.HI R7, RZ, R59, R14 ;  /* 0x0000003bff070219 */ /* 0x000fce000001160e */
.L_x_1951:
[----:B------:R-:W-:Y:S05]  /*d530*/  BSYNC B1 ;  /* 0x0000000000017941 */ /* 0x000fea0003800000 */
.L_x_1949:
[----:B------:R-:W-:-:S04]  /*d540*/  IMAD R14, R7, R57, -UR4 ;  /* 0x80000004070e7e24 */ /* 0x000fc8000f8e0239 */
[----:B------:R-:W-:-:S05]  /*d550*/  IMAD R14, R31, -0x2, R14 ;  /* 0xfffffffe1f0e7824 */ /* 0x000fca00078e020e */
[----:B------:R-:W-:Y:S02]  /*d560*/  VIMNMX R3, R3, R14, !PT ;  /* 0x0000000e03037248 */ /* 0x000fe40007fe0100 */
[----:B------:R-:W-:-:S07]  /*d570*/  VIADDMNMX R4, R14, R57, R4, PT ;  /* 0x000000390e047246 */ /* 0x000fce0003800104 */
.L_x_1948:
[----:B------:R-:W-:Y:S05]  /*d580*/  BSYNC B0 ;  /* 0x0000000000007941 */ /* 0x000fea0003800000 */
.L_x_1947:
[C---:B------:R-:W-:Y:S01]  /*d590*/  ISETP.GE.AND P1, PT, R56.reuse, 0x9, PT ;  /* 0x000000093800780c */ /* 0x040fe20003f26270 */
[----:B------:R-:W0:Y:S01]  /*d5a0*/  SHFL.IDX PT, R7, R20, 0x1, 0x1c1f ;  /* 0x003c1f0014077f89 */ /* 0x000e2200000e0000 */
[----:B------:R-:W-:Y:S01]  /*d5b0*/  ISETP.GE.AND P0, PT, R56, 0x2, PT ;  /* 0x000000023800780c */ /* 0x000fe20003f06270 */
[----:B------:R-:W-:Y:S01]  /*d5c0*/  BSSY B0, `(.L_x_1952) ;  /* 0x000005f000007945 */ /* 0x000fe20003800000 */
[C---:B------:R-:W-:Y:S02]  /*d5d0*/  ISETP.GT.AND P2, PT, R3.reuse, 0x8, !P1 ;  /* 0x000000080300780c */ /* 0x040fe40004f44270 */
[----:B------:R-:W-:Y:S02]  /*d5e0*/  ISETP.GT.AND P3, PT, R3, 0x1, !P0 ;  /* 0x000000010300780c */ /* 0x000fe40004764270 */
[----:B------:R-:W-:Y:S02]  /*d5f0*/  ISETP.LT.OR P2, PT, R4, 0x9, P2 ;  /* 0x000000090400780c */ /* 0x000fe40001741670 */
[----:B------:R-:W-:-:S02]  /*d600*/  ISETP.GE.AND P4, PT, R56, 0x11, PT ;  /* 0x000000113800780c */ /* 0x000fc40003f86270 */
[----:B------:R-:W-:Y:S02]  /*d610*/  ISETP.LT.OR P3, PT, R4, 0x2, P3 ;  /* 0x000000020400780c */ /* 0x000fe40001f61670 */
[----:B------:R-:W-:Y:S02]  /*d620*/  FSEL R162, R28, -INF , !P2 ;  /* 0xff8000001ca27808 */ /* 0x000fe40005000000 */
[----:B------:R-:W-:Y:S02]  /*d630*/  ISETP.GT.AND P2, PT, R3, 0x10, !P4 ;  /* 0x000000100300780c */ /* 0x000fe40006744270 */
[----:B------:R-:W-:Y:S02]  /*d640*/  ISETP.GE.AND P5, PT, R56, 0xa, PT ;  /* 0x0000000a3800780c */ /* 0x000fe40003fa6270 */
[----:B------:R-:W-:Y:S02]  /*d650*/  FSEL R60, R25, -INF , !P3 ;  /* 0xff800000193c7808 */ /* 0x000fe40005800000 */
[----:B------:R-:W-:-:S02]  /*d660*/  P2R R25, PR, RZ, 0x10 ;  /* 0x00000010ff197803 */ /* 0x000fc40000000000 */
[----:B------:R-:W-:Y:S02]  /*d670*/  ISETP.LT.OR P2, PT, R4, 0x11, P2 ;  /* 0x000000110400780c */ /* 0x000fe40001741670 */
[C---:B------:R-:W-:Y:S02]  /*d680*/  ISETP.GT.AND P3, PT, R3.reuse, 0x9, !P5 ;  /* 0x000000090300780c */ /* 0x040fe40006f64270 */
[----:B------:R-:W-:Y:S02]  /*d690*/  ISETP.GE.AND P4, PT, R56, 0x12, PT ;  /* 0x000000123800780c */ /* 0x000fe40003f86270 */
[----:B------:R-:W-:Y:S02]  /*d6a0*/  FSEL R64, R64, -INF , !P2 ;  /* 0xff80000040407808 */ /* 0x000fe40005000000 */
[----:B------:R-:W-:Y:S02]  /*d6b0*/  ISETP.LT.OR P3, PT, R4, 0xa, P3 ;  /* 0x0000000a0400780c */ /* 0x000fe40001f61670 */
[----:B------:R-:W-:-:S02]  /*d6c0*/  ISETP.GT.AND P2, PT, R3, 0x11, !P4 ;  /* 0x000000110300780c */ /* 0x000fc40006744270 */
[----:B-1----:R-:W-:Y:S02]  /*d6d0*/  FSEL R66, R61, -INF , !P3 ;  /* 0xff8000003d427808 */ /* 0x002fe40005800000 */
        /* <DEDUP_REMOVED lines=11> */
[----:B------:R-:W-:Y:S02]  /*d790*/  ISETP.GE.AND P3, PT, R56, 0x21, PT ;  /* 0x000000213800780c */ /* 0x000fe40003f66270 */
        /* <DEDUP_REMOVED lines=14> */
[----:B------:R-:W-:Y:S02]  /*d880*/  P2R R28, PR, RZ, 0x10 ;  /* 0x00000010ff1c7803 */ /* 0x000fe40000000000 */
[----:B------:R-:W-:Y:S02]  /*d890*/  FSEL R44, R44, -INF , !P2 ;  /* 0xff8000002c2c7808 */ /* 0x000fe40005000000 */
[----:B------:R-:W-:-:S02]  /*d8a0*/  ISETP.GE.AND P2, PT, R56, 0x2a, PT ;  /* 0x0000002a3800780c */ /* 0x000fc40003f46270 */
[----:B------:R-:W-:Y:S02]  /*d8b0*/  P2R R15, PR, RZ, 0x20 ;  /* 0x00000020ff0f7803 */ /* 0x000fe40000000000 */
        /* <DEDUP_REMOVED lines=22> */
[----:B------:R-:W-:Y:S01]  /*da20*/  ISETP.GT.AND P6, PT, R3, 0x39, !P6 ;  /* 0x000000390300780c */ /* 0x000fe200077c4270 */
[----:B0-----:R-:W-:-:S03]  /*da30*/  IMAD.IADD R3, R26, 0x1, R7 ;  /* 0x000000011a037824 */ /* 0x001fc600078e0207 */
[----:B------:R-:W-:Y:S02]  /*da40*/  ISETP.LT.OR P6, PT, R4, 0x3a, P6 ;  /* 0x0000003a0400780c */ /* 0x000fe400037c1670 */
[----:B------:R-:W-:Y:S02]  /*da50*/  VIADDMNMX R4, R7, R30, R21, PT ;  /* 0x0000001e07047246 */ /* 0x000fe40003800115 */
[----:B------:R-:W-:Y:S02]  /*da60*/  FSEL R56, R53, -INF , !P6 ;  /* 0xff80000035387808 */ /* 0x000fe40007000000 */
[----:B------:R-:W-:-:S13]  /*da70*/  ISETP.GE.AND P6, PT, R57, 0x1, PT ;  /* 0x000000013900780c */ /* 0x000fda0003fc6270 */
[----:B------:R-:W-:Y:S05]  /*da80*/  @!P6 BRA `(.L_x_1953) ;  /* 0x000000000048e947 */ /* 0x000fea0003800000 */
        /* <DEDUP_REMOVED lines=10> */
.L_x_1955:
[----:B------:R-:W-:-:S13]  /*db30*/  ISETP.NE.AND P6, PT, R57, 0x1, PT ;  /* 0x000000013900780c */ /* 0x000fda0003fc5270 */
[----:B------:R-:W-:-:S05]  /*db40*/  @P6 IMAD.HI.U32 R58, R12, R58, RZ ;  /* 0x0000003a0c3a6227 */ /* 0x000fca00078e00ff */
[----:B------:R-:W-:-:S07]  /*db50*/  @P6 SHF.R.U32.HI R12, RZ, R59, R58 ;  /* 0x0000003bff0c6219 */ /* 0x000fce000001163a */
.L_x_1956:
[----:B------:R-:W-:Y:S05]  /*db60*/  BSYNC B1 ;  /* 0x0000000000017941 */ /* 0x000fea0003800000 */
.L_x_1954:
[----:B------:R-:W-:-:S04]  /*db70*/  IMAD R12, R12, R57, -UR4 ;  /* 0x800000040c0c7e24 */ /* 0x000fc8000f8e0239 */
[----:B------:R-:W-:-:S05]  /*db80*/  IMAD R12, R31, -0x2, R12 ;  /* 0xfffffffe1f0c7824 */ /* 0x000fca00078e020c */
[----:B------:R-:W-:Y:S02]  /*db90*/  VIADDMNMX R4, R12, R57, R4, PT ;  /* 0x000000390c047246 */ /* 0x000fe40003800104 */
[----:B------:R-:W-:-:S07]  /*dba0*/  VIMNMX R3, R3, R12, !PT ;  /* 0x0000000c03037248 */ /* 0x000fce0007fe0100 */
.L_x_1953:
[----:B------:R-:W-:Y:S05]  /*dbb0*/  BSYNC B0 ;  /* 0x0000000000007941 */ /* 0x000fea0003800000 */
.L_x_1952:
[C---:B------:R-:W-:Y:S01]  /*dbc0*/  ISETP.GT.AND P0, PT, R3.reuse, 0x1, !P0 ;  /* 0x000000010300780c */ /* 0x040fe20004704270 */
[----:B------:R-:W-:Y:S01]  /*dbd0*/  BAR.SYNC.DEFER_BLOCKING 0xf, 0x100 ;  /* 0x03c4000000007b1d */ /* 0x000fe20000010000 */
[----:B------:R-:W-:Y:S02]  /*dbe0*/  ISETP.GT.AND P1, PT, R3, 0x8, !P1 ;  /* 0x000000080300780c */ /* 0x000fe40004f24270 */
[C---:B------:R-:W-:Y:S02]  /*dbf0*/  ISETP.LT.OR P0, PT, R4.reuse, 0x2, P0 ;  /* 0x000000020400780c */ /* 0x040fe40000701670 */
[----:B------:R-:W-:Y:S02]  /*dc00*/  ISETP.LT.OR P1, PT, R4, 0x9, P1 ;  /* 0x000000090400780c */ /* 0x000fe40000f21670 */
[----:B------:R-:W-:Y:S01]  /*dc10*/  FSEL R27, R27, -INF , !P0 ;  /* 0xff8000001b1b7808 */ /* 0x000fe20004000000 */
[----:B------:R-:W2:Y:S01]  /*dc20*/  LDL R81, [R1+0x1c8] ;  /* 0x0001c80001517983 */ /* 0x000ea20000100800 */
[----:B------:R-:W-:-:S02]  /*dc30*/  ISETP.NE.AND P0, PT, R15, RZ, PT ;  /* 0x000000ff0f00720c */ /* 0x000fc40003f05270 */
[----:B------:R-:W-:Y:S01]  /*dc40*/  FSEL R21, R62, -INF , !P1 ;  /* 0xff8000003e157808 */ /* 0x000fe20004800000 */
[----:B------:R-:W3:Y:S01]  /*dc50*/  LDL R58, [R1+0x21c] ;  /* 0x00021c00013a7983 */ /* 0x000ee20000100800 */
[----:B------:R-:W-:Y:S02]  /*dc60*/  ISETP.GT.AND P0, PT, R3, 0x9, !P0 ;  /* 0x000000090300780c */ /* 0x000fe40004704270 */
[----:B------:R-:W-:Y:S01]  /*dc70*/  ISETP.NE.AND P1, PT, R32, RZ, PT ;  /* 0x000000ff2000720c */ /* 0x000fe20003f25270 */
[----:B------:R-:W4:Y:S01]  /*dc80*/  LDL R62, [R1+0x224] ;  /* 0x00022400013e7983 */ /* 0x000f220000100800 */
[----:B------:R-:W-:Y:S02]  /*dc90*/  ISETP.LT.OR P0, PT, R4, 0xa, P0 ;  /* 0x0000000a0400780c */ /* 0x000fe40000701670 */
[----:B------:R-:W-:Y:S01]  /*dca0*/  ISETP.NE.AND P6, PT, R14, RZ, PT ;  /* 0x000000ff0e00720c */ /* 0x000fe20003fc5270 */
[----:B------:R-:W2:Y:S01]  /*dcb0*/  LDL R78, [R1+0x244] ;  /* 0x00024400014e7983 */ /* 0x000ea20000100800 */
[----:B------:R-:W-:-:S02]  /*dcc0*/  FSEL R24, R63, -INF , !P0 ;  /* 0xff8000003f187808 */ /* 0x000fc40004000000 */
[----:B------:R-:W-:Y:S01]  /*dcd0*/  ISETP.NE.AND P0, PT, R25, RZ, PT ;  /* 0x000000ff1900720c */ /* 0x000fe20003f05270 */
[----:B------:R-:W2:Y:S01]  /*dce0*/  LDL R80, [R1+0x248] ;  /* 0x0002480001507983 */ /* 0x000ea20000100800 */
[C---:B------:R-:W-:Y:S02]  /*dcf0*/  ISETP.GT.AND P2, PT, R3.reuse, 0x29, !P2 ;  /* 0x000000290300780c */ /* 0x040fe40005744270 */
[C---:B------:R-:W-:Y:S01]  /*dd00*/  ISETP.GT.AND P0, PT, R3.reuse, 0x10, !P0 ;  /* 0x000000100300780c */ /* 0x040fe20004704270 */
[----:B------:R-:W2:Y:S01]  /*dd10*/  LDL R82, [R1+0x24c] ;  /* 0x00024c0001527983 */ /* 0x000ea20000100800 */
[----:B------:R-:W-:Y:S02]  /*dd20*/  ISETP.GT.AND P3, PT, R3, 0x30, !P3 ;  /* 0x000000300300780c */ /* 0x000fe40005f64270 */
[C---:B------:R-:W-:Y:S01]  /*dd30*/  ISETP.LT.OR P0, PT, R4.reuse, 0x11, P0 ;  /* 0x000000110400780c */ /* 0x040fe20000701670 */
[----:B------:R-:W2:Y:S01]  /*dd40*/  LDL R84, [R1+0x250] ;  /* 0x0002500001547983 */ /* 0x000ea20000100800 */
[----:B------:R-:W-:-:S02]  /*dd50*/  ISETP.LT.OR P2, PT, R4, 0x2a, P2 ;  /* 0x0000002a0400780c */ /* 0x000fc40001741670 */
[----:B------:R-:W-:Y:S01]  /*dd60*/  FSEL R25, R34, -INF , !P0 ;  /* 0xff80000022197808 */ /* 0x000fe20004000000 */
[----:B------:R-:W2:Y:S01]  /*dd70*/  LDL R86, [R1+0x254] ;  /* 0x0002540001567983 */ /* 0x000ea20000100800 */
[----:B------:R-:W-:Y:S02]  /*dd80*/  ISETP.NE.AND P0, PT, R28, RZ, PT ;  /* 0x000000ff1c00720c */ /* 0x000fe40003f05270 */
[C---:B------:R-:W-:Y:S01]  /*dd90*/  ISETP.GT.AND P4, PT, R3.reuse, 0x31, !P4 ;  /* 0x000000310300780c */ /* 0x040fe20006784270 */
[----:B------:R-:W2:Y:S01]  /*dda0*/  LDL R88, [R1+0x258] ;  /* 0x0002580001587983 */ /* 0x000ea20000100800 */
[----:B------:R-:W-:Y:S02]  /*ddb0*/  ISETP.GT.AND P0, PT, R3, 0x11, !P0 ;  /* 0x000000110300780c */ /* 0x000fe40004704270 */
[C---:B------:R-:W-:Y:S01]  /*ddc0*/  ISETP.LT.OR P3, PT, R4.reuse, 0x31, P3 ;  /* 0x000000310400780c */ /* 0x040fe20001f61670 */
[----:B------:R-:W2:Y:S01]  /*ddd0*/  LDL R90, [R1+0x25c] ;  /* 0x00025c00015a7983 */ /* 0x000ea20000100800 */
[----:B------:R-:W-:-:S02]  /*dde0*/  ISETP.LT.OR P0, PT, R4, 0x12, P0 ;  /* 0x000000120400780c */ /* 0x000fc40000701670 */
[----:B------:R-:W-:Y:S01]  /*ddf0*/  ISETP.GT.AND P5, PT, R3, 0x38, !P5 ;  /* 0x000000380300780c */ /* 0x000fe20006fa4270 */
[----:B------:R-:W2:Y:S01]  /*de00*/  LDL R92, [R1+0x260] ;  /* 0x00026000015c7983 */ /* 0x000ea20000100800 */
[----:B------:R-:W-:Y:S02]  /*de10*/  FSEL R26, R35, -INF , !P0 ;  /* 0xff800000231a7808 */ /* 0x000fe40004000000 */
[----:B------:R-:W-:Y:S01]  /*de20*/  ISETP.NE.AND P0, PT, R29, RZ, PT ;  /* 0x000000ff1d00720c */ /* 0x000fe20003f05270 */
[----:B------:R-:W2:Y:S01]  /*de30*/  LDL R94, [R1+0x264] ;  /* 0x00026400015e7983 */ /* 0x000ea20000100800 */
[----:B------:R-:W-:Y:S02]  /*de40*/  ISETP.LT.OR P4, PT, R4, 0x32, P4 ;  /* 0x000000320400780c */ /* 0x000fe40002781670 */
[----:B------:R-:W-:Y:S01]  /*de50*/  ISETP.GT.AND P0, PT, R3, 0x18, !P0 ;  /* 0x000000180300780c */ /* 0x000fe20004704270 */
[----:B------:R-:W2:Y:S01]  /*de60*/  LDL R96, [R1+0x268] ;  /* 0x0002680001607983 */ /* 0x000ea20000100800 */
[----:B------:R-:W-:-:S02]  /*de70*/  FSEL R34, R50, -INF , !P3 ;  /* 0xff80000032227808 */ /* 0x000fc40005800000 */
[C---:B------:R-:W-:Y:S01]  /*de80*/  ISETP.LT.OR P0, PT, R4.reuse, 0x19, P0 ;  /* 0x000000190400780c */ /* 0x040fe20000701670 */
[----:B------:R-:W3:Y:S01]  /*de90*/  LDL R50, [R1+0x20c] ;  /* 0x00020c0001327983 */ /* 0x000ee20000100800 */
[----:B------:R-:W-:Y:S02]  /*dea0*/  ISETP.LT.OR P5, PT, R4, 0x39, P5 ;  /* 0x000000390400780c */ /* 0x000fe40002fa1670 */
[----:B------:R-:W-:Y:S01]  /*deb0*/  FSEL R28, R38, -INF , !P0 ;  /* 0xff800000261c7808 */ /* 0x000fe20004000000 */
[----:B------:R-:W2:Y:S01]  /*dec0*/  LDL R98, [R1+0x26c] ;  /* 0x00026c0001627983 */ /* 0x000ea20000100800 */
[----:B------:R-:W-:Y:S02]  /*ded0*/  ISETP.GT.AND P0, PT, R3, 0x19, !P1 ;  /* 0x000000190300780c */ /* 0x000fe40004f04270 */
[----:B------:R-:W-:Y:S01]  /*dee0*/  ISETP.NE.AND P1, PT, R37, RZ, PT ;  /* 0x000000ff2500720c */ /* 0x000fe20003f25270 */
[----:B------:R-:W4:Y:S01]  /*def0*/  LDL R38, [R1+0x410] ;  /* 0x0004100001267983 */ /* 0x000f220000100800 */
        /* <DEDUP_REMOVED lines=10> */
[----:B------:R-:W-:Y:S01]  /*dfa0*/  ISETP.LT.OR P0, PT, R4, 0x21, P0 ;  /* 0x000000210400780c */ /* 0x000fe20000701670 */
[----:B------:R-:W3:Y:S01]  /*dfb0*/  LDL R46, [R1+0x204] ;  /* 0x00020400012e7983 */ /* 0x000ee20000100800 */
[----:B------:R-:W-:Y:S02]  /*dfc0*/  FSEL R33, R47, -INF , !P2 ;  /* 0xff8000002f217808 */ /* 0x000fe40005000000 */
[----:B------:R-:W-:Y:S01]  /*dfd0*/  FSEL R30, R42, -INF , !P0 ;  /* 0xff8000002a1e7808 */ /* 0x000fe20004000000 */
[----:B------:R-:W2:Y:S01]  /*dfe0*/  LDL R106, [R1+0x27c] ;  /* 0x00027c00016a7983 */ /* 0x000ea20000100800 */
[----:B------:R-:W-:Y:S02]  /*dff0*/  ISETP.GT.AND P0, PT, R3, RZ, !P6 ;  /* 0x000000ff0300720c */ /* 0x000fe40007704270 */
[----:B------:R-:W-:Y:S01]  /*e000*/  ISETP.NE.AND P6, PT, R41, RZ, PT ;  /* 0x000000ff2900720c */ /* 0x000fe20003fc5270 */
[----:B------:R-:W3:Y:S01]  /*e010*/  LDL R42, [R1+0x1fc] ;  /* 0x0001fc00012a7983 */ /* 0x000ee20000100800 */
[----:B------:R-:W-:-:S02]  /*e020*/  ISETP.LT.OR P0, PT, R4, 0x1, P0 ;  /* 0x000000010400780c */ /* 0x000fc40000701670 */
[----:B------:R-:W-:Y:S01]  /*e030*/  FSEL R35, R51, -INF , !P4 ;  /* 0xff80000033237808 */ /* 0x000fe20006000000 */
[----:B------:R-:W2:Y:S01]  /*e040*/  LDL R108, [R1+0x280] ;  /* 0x00028000016c7983 */ /* 0x000ea20000100800 */
[----:B------:R-:W-:Y:S02]  /*e050*/  FSEL R20, R0, -INF , !P0 ;  /* 0xff80000000147808 */ /* 0x000fe40004000000 */
[----:B------:R-:W-:Y:S01]  /*e060*/  FMNMX.FTZ R0, R160, R60, !PT ;  /* 0x0000003ca0007209 */ /* 0x000fe20007810000 */
[----:B------:R-:W2:Y:S01]  /*e070*/  LDL R110, [R1+0x284] ;  /* 0x00028400016e7983 */ /* 0x000ea20000100800 */
[----:B------:R-:W-:Y:S02]  /*e080*/  ISETP.NE.AND P0, PT, R36, RZ, PT ;  /* 0x000000ff2400720c */ /* 0x000fe40003f05270 */
[----:B------:R-:W-:Y:S01]  /*e090*/  FMNMX.FTZ R0, R162, R0, !PT ;  /* 0x00000000a2007209 */ /* 0x000fe20007810000 */
[----:B------:R-:W2:Y:S01]  /*e0a0*/  LDL R112, [R1+0x288] ;  /* 0x0002880001707983 */ /* 0x000ea20000100800 */
[----:B------:R-:W-:-:S02]  /*e0b0*/  ISETP.GT.AND P0, PT, R3, 0x21, !P0 ;  /* 0x000000210300780c */ /* 0x000fc40004704270 */
[----:B------:R-:W-:Y:S01]  /*e0c0*/  FMNMX.FTZ R0, R66, R0, !PT ;  /* 0x0000000042007209 */ /* 0x000fe20007810000 */
[----:B------:R-:W2:Y:S01]  /*e0d0*/  LDL R114, [R1+0x28c] ;  /* 0x00028c0001727983 */ /* 0x000ea20000100800 */
[----:B------:R-:W-:Y:S02]  /*e0e0*/  ISETP.LT.OR P0, PT, R4, 0x22, P0 ;  /* 0x000000220400780c */ /* 0x000fe40000701670 */
[----:B------:R-:W-:Y:S01]  /*e0f0*/  FMNMX.FTZ R0, R64, R0, !PT ;  /* 0x0000000040007209 */ /* 0x000fe20007810000 */
[----:B------:R-:W2:Y:S01]  /*e100*/  LDL R116, [R1+0x290] ;  /* 0x0002900001747983 */ /* 0x000ea20000100800 */
[----:B------:R-:W-:Y:S02]  /*e110*/  FSEL R31, R43, -INF , !P0 ;  /* 0xff8000002b1f7808 */ /* 0x000fe40004000000 */
        /* <DEDUP_REMOVED lines=11> */
[----:B------:R-:W-:-:S02]  /*e1d0*/  FSEL R37, R55, -INF , !P0 ;  /* 0xff80000037257808 */ /* 0x000fc40004000000 */
[----:B------:R-:W-:Y:S01]  /*e1e0*/  FMNMX.FTZ R0, R72, R0, !PT ;  /* 0x0000000048007209 */ /* 0x000fe20007810000 */
[----:B------:R-:W2:Y:S03]  /*e1f0*/  LDL R124, [R1+0x2a0] ;  /* 0x0002a000017c7983 */ /* 0x000ea60000100800 */
        /* <DEDUP_REMOVED lines=9> */
[----:B------:R-:W2:Y:S01]  /*e290*/  LDL R134, [R1+0x2b4] ;  /* 0x0002b40001867983 */ /* 0x000ea20000100800 */
[----:B------:R-:W-:-:S02]  /*e2a0*/  FMNMX.FTZ R0, R20, R27, !PT ;  /* 0x0000001b14007209 */ /* 0x000fc40007810000 */
[----:B------:R-:W-:Y:S01]  /*e2b0*/  FMNMX.FTZ R12, R56, R12, !PT ;  /* 0x0000000c380c7209 */ /* 0x000fe20007810000 */
[----:B------:R-:W2:Y:S01]  /*e2c0*/  LDL R136, [R1+0x2b8] ;  /* 0x0002b80001887983 */ /* 0x000ea20000100800 */
[----:B------:R-:W-:-:S03]  /*e2d0*/  FMNMX.FTZ R7, R21, R0, !PT ;  /* 0x0000000015077209 */ /* 0x000fc60007810000 */
[----:B------:R-:W0:Y:S01]  /*e2e0*/  SHFL.BFLY PT, R13, R12, 0x2, 0x1f ;  /* 0x0c401f000c0d7f89 */ /* 0x000e2200000e0000 */
[----:B------:R-:W-:-:S03]  /*e2f0*/  FMNMX.FTZ R0, R24, R7, !PT ;  /* 0x0000000718007209 */ /* 0x000fc60007810000 */
[----:B------:R-:W2:Y:S01]  /*e300*/  LDL R138, [R1+0x2bc] ;  /* 0x0002bc00018a7983 */ /* 0x000ea20000100800 */
        /* <DEDUP_REMOVED lines=8> */
[----:B------:R-:W-:Y:S02]  /*e390*/  FMNMX.FTZ R0, R30, R7, !PT ;  /* 0x000000071e007209 */ /* 0x000fe40007810000 */
[----:B0-----:R-:W-:Y:S01]  /*e3a0*/  FMNMX.FTZ R14, R12, R13, !PT ;  /* 0x0000000d0c0e7209 */ /* 0x001fe20007810000 */
        /* <DEDUP_REMOVED lines=15> */
[----:B------:R-:W2:Y:S04]  /*e4a0*/  LDL R47, [R1+0x2fc] ;  /* 0x0002fc00012f7983 */ /* 0x000ea80000100800 */
[----:B------:R-:W-:Y:S04]  /*e4b0*/  STL.64 [R1+0x3f0], R12 ;  /* 0x0003f00c01007387 */ /* 0x000fe80000100a00 */
[----:B------:R0:W-:Y:S04]  /*e4c0*/  STL [R1+0x3f0], R0 ;  /* 0x0003f00001007387 */ /* 0x0001e80000100800 */
[----:B------:R-:W4:Y:S04]  /*e4d0*/  LDL R7, [R1+0x3f0] ;  /* 0x0003f00001077983 */ /* 0x000f280000100800 */
[----:B------:R-:W3:Y:S04]  /*e4e0*/  LDL R4, [R1+0x3f4] ;  /* 0x0003f40001047983 */ /* 0x000ee80000100800 */
[----:B------:R-:W2:Y:S04]  /*e4f0*/  LDL.64 R14, [R1+0x118] ;  /* 0x00011800010e7983 */ /* 0x000ea80000100a00 */
        /* <DEDUP_REMOVED lines=48> */
[----:B----4-:R-:W-:Y:S01]  /*e800*/  FMUL.FTZ R3, R38, R7 ;  /* 0x0000000726037220 */ /* 0x010fe20000410000 */
[----:B------:R-:W-:-:S02]  /*e810*/  FSETP.NEU.FTZ.AND P0, PT, R7, -INF , PT ;  /* 0xff8000000700780b */ /* 0x000fc40003f1d000 */
[----:B---3--:R-:W1:Y:S02]  /*e820*/  SHFL.BFLY PT, R7, R4, 0x2, 0x1f ;  /* 0x0c401f0004077f89 */ /* 0x008e6400000e0000 */
[----:B------:R-:W-:-:S05]  /*e830*/  FSEL R3, R3, RZ, P0 ;  /* 0x000000ff03037208 */ /* 0x000fca0000000000 */
[----:B0-----:R-:W-:Y:S01]  /*e840*/  FFMA.FTZ R0, R66, R38, -R3 ;  /* 0x0000002642007223 */ /* 0x001fe20000010803 */
[----:B-1----:R-:W-:-:S03]  /*e850*/  FMNMX.FTZ R7, R7, R4, !PT ;  /* 0x0000000407077209 */ /* 0x002fc60007810000 */
        /* <DEDUP_REMOVED lines=9> */
[----:B0-----:R-:W0:Y:S01]  /*e8f0*/  SHFL.BFLY PT, R0, R7, 0x1, 0x1f ;  /* 0x0c201f0007007f89 */ /* 0x001e2200000e0000 */
        /* <DEDUP_REMOVED lines=8> */
[----:B------:R-:W3:Y:S04]  /*e980*/  LDL R40, [R1+0x1f8] ;  /* 0x0001f80001287983 */ /* 0x000ee80000100800 */
[----:B------:R-:W4:Y:S03]  /*e990*/  LDL R44, [R1+0x200] ;  /* 0x00020000012c7983 */ /* 0x000f260000100800 */
[----:B------:R-:W1:Y:S01]  /*e9a0*/  MUFU.EX2 R83, R83 ;  /* 0x0000005300537308 */ /* 0x000e620000000800 */
[----:B------:R-:W4:Y:S04]  /*e9b0*/  LDL R48, [R1+0x208] ;  /* 0x0002080001307983 */ /* 0x000f280000100800 */
[----:B------:R-:W4:Y:S01]  /*e9c0*/  LDL R52, [R1+0x210] ;  /* 0x0002100001347983 */ /* 0x000f220000100800 */
[----:B0-----:R-:W-:-:S02]  /*e9d0*/  FMNMX.FTZ R0, R7, R0, !PT ;  /* 0x0000000007007209 */ /* 0x001fc40007810000 */
[----:B------:R-:W-:Y:S01]  /*e9e0*/  MUFU.EX2 R162, R162 ;  /* 0x000000a200a27308 */ /* 0x000fe20000000800 */
[----:B------:R-:W4:Y:S01]  /*e9f0*/  LDL R56, [R1+0x218] ;  /* 0x0002180001387983 */ /* 0x000f220000100800 */
[C---:B------:R-:W-:Y:S01]  /*ea00*/  FSETP.NEU.FTZ.AND P0, PT, R0.reuse, -INF , PT ;  /* 0xff8000000000780b */ /* 0x040fe20003f1d000 */
[-C--:B------:R-:W-:Y:S02]  /*ea10*/  FMUL.FTZ R4, R0, R38.reuse ;  /* 0x0000002600047220 */ /* 0x080fe40000410000 */
[----:B------:R-:W4:Y:S03]  /*ea20*/  LDL R60, [R1+0x220] ;  /* 0x00022000013c7983 */ /* 0x000f260000100800 */
[----:B------:R-:W-:Y:S01]  /*ea30*/  FSEL R3, R4, RZ, P0 ;  /* 0x000000ff04037208 */ /* 0x000fe20000000000 */
[----:B------:R-:W-:Y:S01]  /*ea40*/  MUFU.EX2 R164, R164 ;  /* 0x000000a400a47308 */ /* 0x000fe20000000800 */
[----:B------:R-:W4:Y:S03]  /*ea50*/  LDL R64, [R1+0x228] ;  /* 0x0002280001407983 */ /* 0x000f260000100800 */
[-CC-:B------:R-:W-:Y:S01]  /*ea60*/  FFMA.FTZ R161, R20, R38.reuse, -R3.reuse ;  /* 0x0000002614a17223 */ /* 0x180fe20000010803 */
[-CC-:B------:R-:W-:Y:S01]  /*ea70*/  FFMA.FTZ R99, R27, R38.reuse, -R3.reuse ;  /* 0x000000261b637223 */ /* 0x180fe20000010803 */
[-CC-:B------:R-:W-:Y:S01]  /*ea80*/  FFMA.FTZ R163, R21, R38.reuse, -R3.reuse ;  /* 0x0000002615a37223 */ /* 0x180fe20000010803 */
[-CC-:B------:R-:W-:Y:S01]  /*ea90*/  FFMA.FTZ R97, R24, R38.reuse, -R3.reuse ;  /* 0x0000002618617223 */ /* 0x180fe20000010803 */
[----:B------:R-:W-:Y:S01]  /*eaa0*/  MUFU.EX2 R111, R111 ;  /* 0x0000006f006f7308 */ /* 0x000fe20000000800 */
[-CC-:B------:R-:W-:Y:S01]  /*eab0*/  FFMA.FTZ R165, R25, R38.reuse, -R3.reuse ;  /* 0x0000002619a57223 */ /* 0x180fe20000010803 */
[----:B------:R-:W4:Y:S04]  /*eac0*/  LDL R66, [R1+0x22c] ;  /* 0x00022c0001427983 */ /* 0x000f280000100800 */
[----:B------:R-:W4:Y:S02]  /*ead0*/  LDL R68, [R1+0x230] ;  /* 0x0002300001447983 */ /* 0x000f240000100800 */
[----:B------:R-:W-:Y:S02]  /*eae0*/  MUFU.EX2 R161, R161 ;  /* 0x000000a100a17308 */ /* 0x000fe40000000800 */
[----:B------:R-:W4:Y:S04]  /*eaf0*/  LDL R70, [R1+0x234] ;  /* 0x0002340001467983 */ /* 0x000f280000100800 */
[----:B------:R-:W4:Y:S02]  /*eb00*/  LDL R72, [R1+0x238] ;  /* 0x0002380001487983 */ /* 0x000f240000100800 */
[----:B------:R-:W0:Y:S01]  /*eb10*/  MUFU.EX2 R99, R99 ;  /* 0x0000006300637308 */ /* 0x000e220000000800 */
[-CC-:B------:R-:W-:Y:S01]  /*eb20*/  FFMA.FTZ R95, R26, R38.reuse, -R3.reuse ;  /* 0x000000261a5f7223 */ /* 0x180fe20000010803 */
[----:B------:R-:W4:Y:S04]  /*eb30*/  LDL R74, [R1+0x23c] ;  /* 0x00023c00014a7983 */ /* 0x000f280000100800 */
[----:B------:R-:W4:Y:S02]  /*eb40*/  LDL R76, [R1+0x240] ;  /* 0x00024000014c7983 */ /* 0x000f240000100800 */
[----:B------:R-:W0:Y:S01]  /*eb50*/  MUFU.EX2 R163, R163 ;  /* 0x000000a300a37308 */ /* 0x000e220000000800 */
[-C--:B------:R-:W-:Y:S01]  /*eb60*/  FFMA.FTZ R167, R28, R38.reuse, -R3 ;  /* 0x000000261ca77223 */ /* 0x080fe20000010803 */
[----:B-1----:R-:W-:Y:S01]  /*eb70*/  FADD.FTZ R7, R160, R83 ;  /* 0x00000053a0077221 */ /* 0x002fe20000010000 */
[-CC-:B------:R-:W-:Y:S01]  /*eb80*/  FFMA.FTZ R93, R29, R38.reuse, -R3.reuse ;  /* 0x000000261d5d7223 */ /* 0x180fe20000010803 */
[----:B------:R-:W-:-:S04]  /*eb90*/  FFMA.FTZ R169, R30, R38, -R3 ;  /* 0x000000261ea97223 */ /* 0x000fc80000010803 */
[----:B------:R-:W-:Y:S08]  /*eba0*/  MUFU.EX2 R166, R166 ;  /* 0x000000a600a67308 */ /* 0x000ff00000000800 */
[----:B------:R-:W1:Y:S01]  /*ebb0*/  MUFU.EX2 R97, R97 ;  /* 0x0000006100617308 */ /* 0x000e620000000800 */
[----:B0-----:R-:W-:-:S07]  /*ebc0*/  FADD.FTZ R4, R161, R99 ;  /* 0x00000063a1047221 */ /* 0x001fce0000010000 */
[----:B------:R-:W0:Y:S01]  /*ebd0*/  MUFU.EX2 R165, R165 ;  /* 0x000000a500a57308 */ /* 0x000e220000000800 */
[----:B------:R-:W-:Y:S01]  /*ebe0*/  FADD.FTZ R12, R162, R7 ;  /* 0x00000007a20c7221 */ /* 0x000fe20000010000 */
[----:B------:R-:W-:Y:S01]  /*ebf0*/  FADD.FTZ R4, R163, R4 ;  /* 0x00000004a3047221 */ /* 0x000fe20000010000 */
[----:B------:R-:W-:-:S05]  /*ec00*/  FFMA.FTZ R91, R31, R38, -R3 ;  /* 0x000000261f5b7223 */ /* 0x000fca0000010803 */
[----:B------:R-:W-:Y:S08]  /*ec10*/  MUFU.EX2 R107, R107 ;  /* 0x0000006b006b7308 */ /* 0x000ff00000000800 */
[----:B------:R-:W0:Y:S01]  /*ec20*/  MUFU.EX2 R95, R95 ;  /* 0x0000005f005f7308 */ /* 0x000e220000000800 */
[----:B------:R-:W-:Y:S01]  /*ec30*/  FADD.FTZ R7, R113, R12 ;  /* 0x0000000c71077221 */ /* 0x000fe20000010000 */
[----:B-1----:R-:W-:Y:S01]  /*ec40*/  FADD.FTZ R4, R97, R4 ;  /* 0x0000000461047221 */ /* 0x002fe20000010000 */
[----:B------:R-:W-:-:S05]  /*ec50*/  FFMA.FTZ R171, R32, R38, -R3 ;  /* 0x0000002620ab7223 */ /* 0x000fca0000010803 */
[----:B------:R-:W-:Y:S01]  /*ec60*/  MUFU.EX2 R168, R168 ;  /* 0x000000a800a87308 */ /* 0x000fe20000000800 */
[-CC-:B------:R-:W-:Y:S01]  /*ec70*/  FFMA.FTZ R89, R33, R38.reuse, -R3.reuse ;  /* 0x0000002621597223 */ /* 0x180fe20000010803 */
[----:B------:R-:W-:-:S06]  /*ec80*/  FFMA.FTZ R173, R34, R38, -R3 ;  /* 0x0000002622ad7223 */ /* 0x000fcc0000010803 */
[----:B------:R-:W-:Y:S01]  /*ec90*/  MUFU.EX2 R109, R109 ;  /* 0x0000006d006d7308 */ /* 0x000fe20000000800 */
[----:B------:R-:W-:-:S07]  /*eca0*/  FFMA.FTZ R87, R35, R38, -R3 ;  /* 0x0000002623577223 */ /* 0x000fce0000010803 */
[----:B------:R-:W-:Y:S01]  /*ecb0*/  MUFU.EX2 R170, R170 ;  /* 0x000000aa00aa7308 */ /* 0x000fe20000000800 */
[----:B------:R-:W-:-:S07]  /*ecc0*/  FFMA.FTZ R175, R36, R38, -R3 ;  /* 0x0000002624af7223 */ /* 0x000fce0000010803 */
[----:B------:R-:W-:Y:S01]  /*ecd0*/  MUFU.EX2 R105, R105 ;  /* 0x0000006900697308 */ /* 0x000fe20000000800 */
[----:B------:R-:W-:-:S07]  /*ece0*/  FFMA.FTZ R85, R37, R38, -R3 ;  /* 0x0000002625557223 */ /* 0x000fce0000010803 */
[----:B------:R-:W-:Y:S08]  /*ecf0*/  MUFU.EX2 R172, R172 ;  /* 0x000000ac00ac7308 */ /* 0x000ff00000000800 */
[----:B------:R-:W-:Y:S08]  /*ed00*/  MUFU.EX2 R101, R101 ;  /* 0x0000006500657308 */ /* 0x000ff00000000800 */
[----:B------:R-:W-:Y:S08]  /*ed10*/  MUFU.EX2 R174, R174 ;  /* 0x000000ae00ae7308 */ /* 0x000ff00000000800 */
[----:B------:R-:W-:Y:S01]  /*ed20*/  MUFU.EX2 R103, R103 ;  /* 0x0000006700677308 */ /* 0x000fe20000000800 */
[----:B------:R1:W-:Y:S04]  /*ed30*/  STL [R1+0x3f4], R0 ;  /* 0x0003f40001007387 */ /* 0x0003e80000100800 */
[----:B------:R-:W4:Y:S03]  /*ed40*/  LDL R28, [R1+0x1e0] ;  /* 0x0001e000011c7983 */ /* 0x000f260000100800 */
[----:B------:R-:W2:Y:S01]  /*ed50*/  MUFU.EX2 R167, R167 ;  /* 0x000000a700a77308 */ /* 0x000ea20000000800 */
[----:B------:R-:W-:Y:S01]  /*ed60*/  FADD.FTZ R12, R164, R7 ;  /* 0x00000007a40c7221 */ /* 0x000fe20000010000 */
[----:B0-----:R-:W-:Y:S01]  /*ed70*/  FADD.FTZ R4, R165, R4 ;  /* 0x00000004a5047221 */ /* 0x001fe20000010000 */
[----:B------:R-:W4:Y:S04]  /*ed80*/  LDL R30, [R1+0x1e4] ;  /* 0x0001e400011e7983 */ /* 0x000f280000100800 */
[----:B------:R-:W4:Y:S01]  /*ed90*/  LDL R29, [R1+0x2d8] ;  /* 0x0002d800011d7983 */ /* 0x000f220000100800 */
[----:B------:R-:W0:Y:S01]  /*eda0*/  MUFU.EX2 R93, R93 ;  /* 0x0000005d005d7308 */ /* 0x000e220000000800 */
[----:B------:R-:W-:Y:S01]  /*edb0*/  FADD.FTZ R7, R111, R12 ;  /* 0x0000000c6f077221 */ /* 0x000fe20000010000 */
[----:B------:R-:W-:Y:S01]  /*edc0*/  FADD.FTZ R4, R95, R4 ;  /* 0x000000045f047221 */ /* 0x000fe20000010000 */
[----:B------:R-:W4:Y:S04]  /*edd0*/  LDL R32, [R1+0x1e8] ;  /* 0x0001e80001207983 */ /* 0x000f280000100800 */
[----:B------:R-:W4:Y:S01]  /*ede0*/  LDL R31, [R1+0x2dc] ;  /* 0x0002dc00011f7983 */ /* 0x000f220000100800 */
[----:B------:R-:W1:Y:S01]  /*edf0*/  MUFU.EX2 R169, R169 ;  /* 0x000000a900a97308 */ /* 0x000e620000000800 */
[----:B------:R-:W-:Y:S01]  /*ee00*/  FADD.FTZ R12, R166, R7 ;  /* 0x00000007a60c7221 */ /* 0x000fe20000010000 */
[----:B--2---:R-:W-:Y:S01]  /*ee10*/  FADD.FTZ R4, R167, R4 ;  /* 0x00000004a7047221 */ /* 0x004fe20000010000 */
[----:B------:R-:W2:Y:S05]  /*ee20*/  LDL R34, [R1+0x1ec] ;  /* 0x0001ec0001227983 */ /* 0x000eaa0000100800 */
[----:B------:R-:W1:Y:S01]  /*ee30*/  MUFU.EX2 R91, R91 ;  /* 0x0000005b005b7308 */ /* 0x000e620000000800 */
[----:B------:R-:W-:Y:S01]  /*ee40*/  FADD.FTZ R7, R107, R12 ;  /* 0x0000000c6b077221 */ /* 0x000fe20000010000 */
[----:B0-----:R-:W-:Y:S01]  /*ee50*/  FADD.FTZ R4, R93, R4 ;  /* 0x000000045d047221 */ /* 0x001fe20000010000 */
[----:B------:R-:W2:Y:S04]  /*ee60*/  LDL R36, [R1+0x1f0] ;  /* 0x0001f00001247983 */ /* 0x000ea80000100800 */
[----:B------:R-:W2:Y:S01]  /*ee70*/  LDL R33, [R1+0x2e0] ;  /* 0x0002e00001217983 */ /* 0x000ea20000100800 */
[----:B------:R-:W0:Y:S01]  /*ee80*/  MUFU.EX2 R171, R171 ;  /* 0x000000ab00ab7308 */ /* 0x000e220000000800 */
[----:B------:R-:W-:Y:S01]  /*ee90*/  FADD.FTZ R12, R168, R7 ;  /* 0x00000007a80c7221 */ /* 0x000fe20000010000 */
[----:B-1----:R-:W-:Y:S01]  /*eea0*/  FADD.FTZ R4, R169, R4 ;  /* 0x00000004a9047221 */ /* 0x002fe20000010000 */
[----:B------:R-:W2:Y:S05]  /*eeb0*/  LDL R38, [R1+0x1f4] ;  /* 0x0001f40001267983 */ /* 0x000eaa0000100800 */
[----:B------:R-:W1:Y:S01]  /*eec0*/  MUFU.EX2 R89, R89 ;  /* 0x0000005900597308 */ /* 0x000e620000000800 */
[----:B------:R-:W-:Y:S01]  /*eed0*/  FADD.FTZ R7, R109, R12 ;  /* 0x0000000c6d077221 */ /* 0x000fe20000010000 */
[----:B------:R-:W-:Y:S01]  /*eee0*/  FADD.FTZ R4, R91, R4 ;  /* 0x000000045b047221 */ /* 0x000fe20000010000 */
[----:B------:R-:W2:Y:S05]  /*eef0*/  LDL R35, [R1+0x2e4] ;  /* 0x0002e40001237983 */ /* 0x000eaa0000100800 */
[----:B------:R-:W1:Y:S01]  /*ef00*/  MUFU.EX2 R173, R173 ;  /* 0x000000ad00ad7308 */ /* 0x000e620000000800 */
[----:B------:R-:W-:Y:S01]  /*ef10*/  FADD.FTZ R12, R170, R7 ;  /* 0x00000007aa0c7221 */ /* 0x000fe20000010000 */
[----:B0-----:R-:W-:Y:S01]  /*ef20*/  FADD.FTZ R4, R171, R4 ;  /* 0x00000004ab047221 */ /* 0x001fe20000010000 */
[----:B------:R-:W2:Y:S05]  /*ef30*/  LDL R37, [R1+0x2e8] ;  /* 0x0002e80001257983 */ /* 0x000eaa0000100800 */
        /* <DEDUP_REMOVED lines=11> */
[----:B------:R-:W2:Y:S02]  /*eff0*/  LDL.64 R12, [R1+0x88] ;  /* 0x00008800010c7983 */ /* 0x000ea40000100a00 */
[----:B------:R-:W-:-:S02]  /*f000*/  FADD.FTZ R20, R174, R3 ;  /* 0x00000003ae147221 */ /* 0x000fc40000010000 */
[----:B------:R-:W2:Y:S01]  /*f010*/  LDL R3, [R1+0x348] ;  /* 0x0003480001037983 */ /* 0x000ea20000100800 */
[----:B-1----:R-:W-:Y:S01]  /*f020*/  FADD.FTZ R4, R175, R4 ;  /* 0x00000004af047221 */ /* 0x002fe20000010000 */
[----:B------:R-:W-:-:S03]  /*f030*/  FADD.FTZ R20, R103, R20 ;  /* 0x0000001467147221 */ /* 0x000fc60000010000 */
[----:B------:R-:W-:Y:S02]  /*f040*/  FADD.FTZ R21, R85, R4 ;  /* 0x0000000455157221 */ /* 0x000fe40000010000 */
[----:B------:R-:W2:Y:S04]  /*f050*/  LDL R4, [R1+0x34c] ;  /* 0x00034c0001047983 */ /* 0x000ea80000100800 */
[----:B------:R0:W-:Y:S04]  /*f060*/  STL.64 [R1+0x400], R20 ;  /* 0x0004001401007387 */ /* 0x0001e80000100a00 */
[----:B------:R-:W2:Y:S04]  /*f070*/  LD.E.64 R26, desc[UR36][R14.64+0x8] ;  /* 0x000008240e1a7980 */ /* 0x000ea8000c101b00 */
[----:B------:R-:W2:Y:S04]  /*f080*/  LD.E.64 R24, desc[UR36][R14.64] ;  /* 0x000000240e187980 */ /* 0x000ea8000c101b00 */
[----:B0-----:R-:W2:Y:S04]  /*f090*/  LDL R20, [R1+0x35c] ;  /* 0x00035c0001147983 */ /* 0x001ea80000100800 */
[----:B------:R-:W2:Y:S04]  /*f0a0*/  LDL R21, [R1+0x360] ;  /* 0x0003600001157983 */ /* 0x000ea80000100800 */
[----:B------:R-:W2:Y:S04]  /*f0b0*/  LDL R14, [R1+0x354] ;  /* 0x00035400010e7983 */ /* 0x000ea80000100800 */
[----:B------:R-:W2:Y:S01]  /*f0c0*/  LDL R15, [R1+0x358] ;  /* 0x00035800010f7983 */ /* 0x000ea20000100800 */
        /* <DEDUP_REMOVED lines=16> */
[----:B---3--:R-:W-:Y:S04]  /*f1d0*/  STL [R1+0x1f8], R40 ;  /* 0x0001f82801007387 */ /* 0x008fe80000100800 */
[----:B------:R-:W-:Y:S04]  /*f1e0*/  STL [R1+0x1fc], R42 ;  /* 0x0001fc2a01007387 */ /* 0x000fe80000100800 */
        /* <DEDUP_REMOVED lines=52> */
[----:B------:R-:W-:Y:S01]  /*f530*/  IMAD R12, R81, 0x1000, R12 ;  /* 0x00001000510c7824 */ /* 0x000fe200078e020c */
[----:B------:R-:W-:-:S04]  /*f540*/  R2UR UR7, R13 ;  /* 0x000000000d0772ca */ /* 0x000fc800000e0000 */
[----:B------:R-:W-:Y:S01]  /*f550*/  R2UR UR6, R12 ;  /* 0x000000000c0672ca */ /* 0x000fe200000e0000 */
[----:B------:R-:W-:Y:S04]  /*f560*/  STL [R1+0x2b8], R136 ;  /* 0x0002b88801007387 */ /* 0x000fe80000100800 */
[----:B------:R-:W-:Y:S01]  /*f570*/  STL [R1+0x2bc], R138 ;  /* 0x0002bc8a01007387 */ /* 0x000fe20000100800 */
[----:B------:R-:W-:-:S05]  /*f580*/  MOV R26, R26 ;  /* 0x0000001a001a7202 */ /* 0x000fca0000000f00 */
[--C-:B------:R-:W-:Y:S02]  /*f590*/  IMAD R25, R25, 0x2, R26.reuse ;  /* 0x0000000219197824 */ /* 0x100fe400078e021a */
[C---:B------:R-:W-:Y:S02]  /*f5a0*/  IMAD R27, R24.reuse, 0x2, R26 ;  /* 0x00000002181b7824 */ /* 0x040fe400078e021a */
[----:B------:R-:W-:Y:S01]  /*f5b0*/  IMAD R24, R24, 0x2, R25 ;  /* 0x0000000218187824 */ /* 0x000fe200078e0219 */
[----:B------:R-:W-:Y:S04]  /*f5c0*/  STSM.16.M88.4 [R26], R160 ;  /* 0x000000a01a007844 */ /* 0x000fe80000000200 */
[----:B------:R-:W-:Y:S04]  /*f5d0*/  STSM.16.M88.4 [R27], R164 ;  /* 0x000000a41b007844 */ /* 0x000fe80000000200 */
[----:B------:R-:W-:Y:S04]  /*f5e0*/  STSM.16.M88.4 [R25], R168 ;  /* 0x000000a819007844 */ /* 0x000fe80000000200 */
[----:B------:R-:W-:Y:S04]  /*f5f0*/  STSM.16.M88.4 [R24], R172 ;  /* 0x000000ac18007844 */ /* 0x000fe80000000200 */
        /* <DEDUP_REMOVED lines=31> */
[----:B------:R0:W-:Y:S02]  /*f7f0*/  STL [R1+0x340], R79 ;  /* 0x0003404f01007387 */ /* 0x0001e40000100800 */
[----:B0-----:R-:W-:-:S06]  /*f800*/  WARPGROUP.ARRIVE ;  /* 0x00000000000079c5 */ /* 0x001fcc0000000000 */
[----:B------:R-:W-:Y:S01]  /*f810*/  HGMMA.64x256x16.F32.BF16 R24, R160, gdesc[UR4].tnspB, RZ, !UPT, gsb0 ;  /* 0x43e00004a0187df0 */ /* 0x000fe2000c0018ff */
[----:B------:R0:W-:Y:S04]  /*f820*/  STL [R1+0x354], R14 ;  /* 0x0003540e01007387 */ /* 0x0001e80000100800 */
[----:B------:R1:W-:Y:S01]  /*f830*/  STL [R1+0x358], R15 ;  /* 0x0003580f01007387 */ /* 0x0003e20000100800 */
[----:B0-----:R-:W-:Y:S02]  /*f840*/  VIADD R14, R12, 0x80 ;  /* 0x000000800c0e7836 */ /* 0x001fe40000000000 */
[----:B-1----:R-:W-:-:S03]  /*f850*/  IMAD.MOV.U32 R15, RZ, RZ, R13 ;  /* 0x000000ffff0f7224 */ /* 0x002fc600078e000d */
[----:B------:R-:W-:Y:S02]  /*f860*/  R2UR UR6, R14 ;  /* 0x000000000e0672ca */ /* 0x000fe400000e0000 */
[----:B------:R-:W-:Y:S01]  /*f870*/  R2UR UR7, R15 ;  /* 0x000000000f0772ca */ /* 0x000fe200000e0000 */
        /* <DEDUP_REMOVED lines=72> */
[----:B------:R-:W-:Y:S01]  /*fd00*/  HGMMA.64x256x16.F32.BF16 R24, R164, gdesc[UR4].tnspB, R24, gsb0 ;  /* 0x43e00004a4187df0 */ /* 0x000fe20008001818 */
[----:B------:R-:W-:Y:S02]  /*fd10*/  VIADD R14, R12, 0x100 ;  /* 0x000001000c0e7836 */ /* 0x000fe40000000000 */
[----:B------:R-:W-:-:S03]  /*fd20*/  IMAD.MOV.U32 R15, RZ, RZ, R13 ;  /* 0x000000ffff0f7224 */ /* 0x000fc600078e000d */
[----:B------:R-:W-:Y:S02]  /*fd30*/  R2UR UR6, R14 ;  /* 0x000000000e0672ca */ /* 0x000fe400000e0000 */
[----:B------:R-:W-:Y:S01]  /*fd40*/  R2UR UR7, R15 ;  /* 0x000000000f0772ca */ /* 0x000fe200000e0000 */
[----:B------:R-:W-:Y:S01]  /*fd50*/  VIADD R12, R12, 0x180 ;  /* 0x000001800c0c7836 */ /* 0x000fe20000000000 */
        /* <DEDUP_REMOVED lines=71> */
[----:B------:R-:W-:Y:S03]  /*101d0*/  HGMMA.64x256x16.F32.BF16 R24, R172, gdesc[UR4].tnspB, R24, gsb0 ;  /* 0x43e00004ac187df0 */ /* 0x000fe60008001818 */
        /* <DEDUP_REMOVED lines=34> */
[----:B0-----:R-:W4:Y:S04]  /*10400*/  LDL R78, [R1+0x1e4] ;  /* 0x0001e400014e7983 */ /* 0x001f280000100800 */
[----:B-1----:R-:W4:Y:S04]  /*10410*/  LDL R80, [R1+0x1e8] ;  /* 0x0001e80001507983 */ /* 0x002f280000100800 */
[----:B------:R-:W4:Y:S04]  /*10420*/  LDL R82, [R1+0x1ec] ;  /* 0x0001ec0001527983 */ /* 0x000f280000100800 */
[----:B------:R-:W4:Y:S04]  /*10430*/  LDL R4, [R1+0x1f0] ;  /* 0x0001f00001047983 */ /* 0x000f280000100800 */
[----:B--2---:R-:W2:Y:S04]  /*10440*/  LDL R84, [R1+0x1f4] ;  /* 0x0001f40001547983 */ /* 0x004ea80000100800 */
[----:B------:R-:W2:Y:S04]  /*10450*/  LDL R86, [R1+0x1f8] ;  /* 0x0001f80001567983 */ /* 0x000ea80000100800 */
[----:B---3--:R-:W3:Y:S04]  /*10460*/  LDL R88, [R1+0x1fc] ;  /* 0x0001fc0001587983 */ /* 0x008ee80000100800 */
[----:B------:R-:W3:Y:S04]  /*10470*/  LDL R12, [R1+0x200] ;  /* 0x00020000010c7983 */ /* 0x000ee80000100800 */
[----:B------:R-:W3:Y:S04]  /*10480*/  LDL R90, [R1+0x204] ;  /* 0x00020400015a7983 */ /* 0x000ee80000100800 */
[----:B----4-:R-:W4:Y:S04]  /*10490*/  LDL R92, [R1+0x208] ;  /* 0x00020800015c7983 */ /* 0x010f280000100800 */
        /* <DEDUP_REMOVED lines=117> */
[----:B------:R-:W-:Y:S01]  /*10bf0*/  @!PT LDS RZ, [RZ] ;  /* 0x00000000fffff984 */ /* 0x000fe20000000800 */
[----:B------:R-:W-:Y:S01]  /*10c00*/  @!PT LDS RZ, [RZ] ;  /* 0x00000000fffff984 */ /* 0x000fe20000000800 */
[----:B------:R-:W-:Y:S01]  /*10c10*/  @!PT LDS RZ, [RZ] ;  /* 0x00000000fffff984 */ /* 0x000fe20000000800 */
[----:B------:R-:W-:Y:S01]  /*10c20*/  @!PT LDS RZ, [RZ] ;  /* 0x00000000fffff984 */ /* 0x000fe20000000800 */
[----:B------:R0:W-:Y:S06]  /*10c30*/  MEMBAR.ALL.CTA ;  /* 0x0000000000007992 */ /* 0x0001ec0000008000 */
[----:B0-----:R-:W0:Y:S04]  /*10c40*/  FENCE.VIEW.ASYNC.S ;  /* 0x00000000000073c6 */ /* 0x001e280000000000 */
[----:B------:R-:W-:Y:S04]  /*10c50*/  STL [R1+0x1e0], R0 ;  /* 0x0001e00001007387 */ /* 0x000fe80000100800 */
[----:B------:R-:W-:Y:S04]  /*10c60*/  STL [R1+0x1e4], R78 ;  /* 0x0001e44e01007387 */ /* 0x000fe80000100800 */
[----:B------:R-:W-:Y:S04]  /*10c70*/  STL [R1+0x1e8], R80 ;  /* 0x0001e85001007387 */ /* 0x000fe80000100800 */
[----:B------:R-:W-:Y:S04]  /*10c80*/  STL [R1+0x1ec], R82 ;  /* 0x0001ec5201007387 */ /* 0x000fe80000100800 */
[----:B------:R-:W-:Y:S04]  /*10c90*/  STL [R1+0x1f0], R4 ;  /* 0x0001f00401007387 */ /* 0x000fe80000100800 */
[----:B--2---:R-:W-:Y:S04]  /*10ca0*/  STL [R1+0x1f4], R84 ;  /* 0x0001f45401007387 */ /* 0x004fe80000100800 */
[----:B------:R-:W-:Y:S04]  /*10cb0*/  STL [R1+0x1f8], R86 ;  /* 0x0001f85601007387 */ /* 0x000fe80000100800 */
[----:B---3--:R-:W-:Y:S04]  /*10cc0*/  STL [R1+0x1fc], R88 ;  /* 0x0001fc5801007387 */ /* 0x008fe80000100800 */
[----:B------:R-:W-:Y:S04]  /*10cd0*/  STL [R1+0x200], R12 ;  /* 0x0002000c01007387 */ /* 0x000fe80000100800 */
        /* <DEDUP_REMOVED lines=119> */
[----:B0-----:R-:W-:-:S03]  /*11450*/  NOP ;  /* 0x0000000000007918 */ /* 0x001fc60000000000 */
[----:B-1----:R-:W3:Y:S04]  /*11460*/  LDL R3, [R1+0x28] ;  /* 0x0000280001037983 */ /* 0x002ee80000100800 */
[----:B------:R2:W5:Y:S01]  /*11470*/  LDL R0, [R1+0x1c8] ;  /* 0x0001c80001007983 */ /* 0x0005620000100800 */
[----:B------:R-:W-:Y:S01]  /*11480*/  BSSY B0, `(.L_x_1957) ;  /* 0x0000006000007945 */ /* 0x000fe20003800000 */
[----:B------:R-:W-:Y:S06]  /*11490*/  BAR.ARV 0xe, 0x100 ;  /* 0x0384000000007b1d */ /* 0x000fec0000002000 */
[----:B---3--:R-:W-:-:S04]  /*114a0*/  LOP3.LUT R3, R3, 0x1, RZ, 0xfc, !PT ;  /* 0x0000000103037812 */ /* 0x008fc800078efcff */
[----:B------:R-:W-:-:S13]  /*114b0*/  ISETP.NE.AND P0, PT, R3, 0x3, PT ;  /* 0x000000030300780c */ /* 0x000fda0003f05270 */
[----:B--2---:R-:W-:Y:S05]  /*114c0*/  @!P0 BRA `(.L_x_1958) ;  /* 0x0000000000048947 */ /* 0x004fea0003800000 */
[----:B------:R-:W-:Y:S01]  /*114d0*/  BPT.TRAP 0x1 ;  /* 0x000000040000795c */ /* 0x000fe20000300000 */
.L_x_1958:
[----:B------:R-:W-:Y:S05]  /*114e0*/  BSYNC B0 ;  /* 0x0000000000007941 */ /* 0x000fea0003800000 */
.L_x_1957:
[----:B------:R-:W2:Y:S01]  /*114f0*/  LDL.64 R12, [R1+0x48] ;  /* 0x00004800010c7983 */ /* 0x000ea20000100a00 */
[----:B------:R-:W-:Y:S02]  /*11500*/  UISETP.NE.AND UP1, UPT, UR41, URZ, UPT ;  /* 0x0000003f2900728c */ /* 0x000fe4000bf25270 */
[----:B------:R-:W-:Y:S01]  /*11510*/  UISETP.NE.AND UP0, UPT, UR43, URZ, UPT ;  /* 0x0000003f2b00728c */ /* 0x000fe2000bf05270 */
[----:B------:R-:W3:Y:S01]  /*11520*/  LDL R3, [R1+0x34] ;  /* 0x0000340001037983 */ /* 0x000ee20000100800 */
[----:B--2---:R-:W-:-:S05]  /*11530*/  MOV R7, R12 ;  /* 0x0000000c00077202 */ /* 0x004fca0000000f00 */
[----:B-----5:R-:W-:-:S05]  /*11540*/  IMAD R0, R0, 0x8, R7 ;  /* 0x0000000800007824 */ /* 0x020fca00078e0207 */
[----:B---3--:R-:W-:-:S04]  /*11550*/  PRMT R0, R3, 0x654, R0 ;  /* 0x0000065403007816 */ /* 0x008fc80000000000 */
[----:B------:R0:W-:Y:S02]  /*11560*/  SYNCS.ARRIVE.TRANS64.RED.A1T0 RZ, [R0+URZ], RZ ;  /* 0x000000ff00ff79a7 */ /* 0x0001e4000810043f */
[----:B0-----:R-:W2:Y:S01]  /*11570*/  LDL R0, [R1+0x50] ;  /* 0x0000500001007983 */ /* 0x001ea20000100800 */
[----:B------:R-:W-:Y:S02]  /*11580*/  PLOP3.LUT P0, PT, PT, PT, UP1, 0x80, 0x0 ;  /* 0x000000000000781c */ /* 0x000fe40003f0f018 */
[----:B------:R-:W-:Y:S01]  /*11590*/  PLOP3.LUT P1, PT, PT, PT, UP1, 0x80, 0x0 ;  /* 0x000000000000781c */ /* 0x000fe20003f2f018 */
[----:B------:R-:W-:Y:S01]  /*115a0*/  UIADD3 UR46, UR46, -0x2, URZ ;  /* 0xfffffffe2e2e7890 */ /* 0x000fe2000fffe03f */
[----:B--2---:R-:W-:-:S09]  /*115b0*/  IMAD.SHL.U32 R4, R0, 0x40, RZ ;  /* 0x0000004000047824 */ /* 0x004fd200078e00ff */
[----:B------:R-:W-:Y:S01]  /*115c0*/  @P0 IMAD.HI.U32 R5, R4, R5, RZ ;  /* 0x0000000504050227 */ /* 0x000fe200078e00ff */
[----:B------:R-:W-:-:S03]  /*115d0*/  PLOP3.LUT P0, PT, PT, PT, UP0, 0x40, 0x0 ;  /* 0x000000000000781c */ /* 0x000fc60003f0e808 */
[----:B------:R-:W-:Y:S01]  /*115e0*/  IMAD.MOV.U32 R0, RZ, RZ, R4 ;  /* 0x000000ffff007224 */ /* 0x000fe200078e0004 */
[----:B------:R-:W-:-:S05]  /*115f0*/  @P1 SHF.R.U32.HI R0, RZ, R6, R5 ;  /* 0x00000006ff001219 */ /* 0x000fca0000011605 */
[----:B------:R-:W-:Y:S02]  /*11600*/  VIADD R3, R0, UR45 ;  /* 0x0000002d00037c36 */ /* 0x000fe40008000000 */
[----:B------:R-:W-:Y:S02]  /*11610*/  IMAD.U32 R0, RZ, RZ, UR46 ;  /* 0x0000002eff007e24 */ /* 0x000fe4000f8e00ff */
[----:B------:R-:W-:Y:S01]  /*11620*/  IMAD.IADD R8, R3, 0x1, R8 ;  /* 0x0000000103087824 */ /* 0x000fe200078e0208 */
[----:B------:R-:W-:Y:S06]  /*11630*/  @P0 BRA `(.L_x_1959) ;  /* 0x0000000000400947 */ /* 0x000fec0003800000 */
[C---:B------:R-:W-:Y:S01]  /*11640*/  ISETP.GT.AND P0, PT, R3.reuse, RZ, PT ;  /* 0x000000ff0300720c */ /* 0x040fe20003f04270 */
[----:B------:R-:W-:Y:S01]  /*11650*/  BSSY B0, `(.L_x_1960) ;  /* 0x000000c000007945 */ /* 0x000fe20003800000 */
[----:B------:R-:W-:-:S11]  /*11660*/  VIADD R5, R3, 0xffffffff ;  /* 0xffffffff03057836 */ /* 0x000fd60000000000 */
[----:B------:R-:W-:Y:S05]  /*11670*/  @P0 BRA `(.L_x_1961) ;  /* 0x0000000000180947 */ /* 0x000fea0003800000 */
[----:B------:R-:W-:Y:S01]  /*11680*/  ISETP.NE.AND P0, PT, R9, 0x1, PT ;  /* 0x000000010900780c */ /* 0x000fe20003f05270 */
[----:B------:R-:W-:-:S12]  /*11690*/  IMAD.MOV R3, RZ, RZ, -R3 ;  /* 0x000000ffff037224 */ /* 0x000fd800078e0a03 */
[----:B------:R-:W-:-:S05]  /*116a0*/  @P0 IMAD.HI.U32 R10, R3, R10, RZ ;  /* 0x0000000a030a0227 */ /* 0x000fca00078e00ff */
[----:B------:R-:W-:-:S04]  /*116b0*/  @P0 SHF.R.U32.HI R3, RZ, R11, R10 ;  /* 0x0000000bff030219 */ /* 0x000fc8000001160a */
[----:B------:R-:W-:Y:S01]  /*116c0*/  LOP3.LUT R5, RZ, R3, RZ, 0x33, !PT ;  /* 0x00000003ff057212 */ /* 0x000fe200078e33ff */
[----:B------:R-:W-:Y:S06]  /*116d0*/  BRA `(.L_x_1962) ;  /* 0x00000000000c7947 */ /* 0x000fec0003800000 */
.L_x_1961:
[----:B------:R-:W-:-:S13]  /*116e0*/  ISETP.NE.AND P0, PT, R9, 0x1, PT ;  /* 0x000000010900780c */ /* 0x000fda0003f05270 */
[----:B------:R-:W-:-:S05]  /*116f0*/  @P0 IMAD.HI.U32 R10, R5, R10, RZ ;  /* 0x0000000a050a0227 */ /* 0x000fca00078e00ff */
[----:B------:R-:W-:-:S07]  /*11700*/  @P0 SHF.R.U32.HI R5, RZ, R11, R10 ;  /* 0x0000000bff050219 */ /* 0x000fce000001160a */
.L_x_1962:
[----:B------:R-:W-:Y:S05]  /*11710*/  BSYNC B0 ;  /* 0x0000000000007941 */ /* 0x000fea0003800000 */
.L_x_1960:
[----:B------:R-:W-:-:S05]  /*11720*/  IMAD R5, R5, R9, R9 ;  /* 0x0000000905057224 */ /* 0x000fca00078e0209 */
[----:B------:R-:W-:-:S07]  /*11730*/  VIMNMX R8, R8, R5, PT ;  /* 0x0000000508087248 */ /* 0x000fce0003fe0100 */
.L_x_1959:
[----:B------:R-:W-:Y:S01]  /*11740*/  SHF.R.S32.HI R3, RZ, 0x1f, R8 ;  /* 0x0000001fff037819 */ /* 0x000fe20000011408 */
[----:B------:R-:W-:Y:S03]  /*11750*/  BSSY B1, `(.L_x_1963) ;  /* 0x0000014000017945 */ /* 0x000fe60003800000 */
[----:B------:R-:W-:-:S04]  /*11760*/  LEA.HI R3, R3, R8, RZ, 0x6 ;  /* 0x0000000803037211 */ /* 0x000fc800078f30ff */
[----:B------:R-:W-:-:S04]  /*11770*/  SHF.R.S32.HI R3, RZ, 0x6, R3 ;  /* 0x00000006ff037819 */ /* 0x000fc80000011403 */
[----:B------:R-:W-:-:S04]  /*11780*/  VIMNMX R6, R3, UR42, !PT ;  /* 0x0000002a03067c48 */ /* 0x000fc8000ffe0100 */
[----:B------:R-:W-:-:S13]  /*11790*/  ISETP.GE.AND P0, PT, R0, R6, PT ;  /* 0x000000060000720c */ /* 0x000fda0003f06270 */
[----:B------:R-:W-:Y:S05]  /*117a0*/  @!P0 BRA `(.L_x_1964) ;  /* 0x0000000000388947 */ /* 0x000fea0003800000 */
[----:B------:R-:W-:Y:S01]  /*117b0*/  BSSY B0, `(.L_x_1965) ;  /* 0x000000b000007945 */ /* 0x000fe20003800000 */
.L_x_1966:
[C---:B------:R-:W-:Y:S01]  /*117c0*/  IADD3 R12, P0, R2.reuse, 0x50, RZ ;  /* 0x00000050020c7810 */ /* 0x040fe20007f1e0ff */
[C---:B------:R-:W-:Y:S01]  /*117d0*/  VIADD R7, R2.reuse, 0x128 ;  /* 0x0000012802077836 */ /* 0x040fe20000000000 */
[----:B------:R-:W-:Y:S02]  /*117e0*/  IADD3 R28, P1, R2, 0xcc, RZ ;  /* 0x000000cc021c7810 */ /* 0x000fe40007f3e0ff */
[----:B------:R-:W-:Y:S01]  /*117f0*/  MOV R3, 0x11830 ;  /* 0x0001183000037802 */ /* 0x000fe20000000f00 */
[--C-:B------:R-:W-:Y:S02]  /*11800*/  IMAD.X R13, RZ, RZ, R18.reuse, P0 ;  /* 0x000000ffff0d7224 */ /* 0x100fe400000e0612 */
[----:B------:R-:W-:-:S08]  /*11810*/  IMAD.X R29, RZ, RZ, R18, P1 ;  /* 0x000000ffff1d7224 */ /* 0x000fd000008e0612 */
[----:B------:R-:W-:Y:S05]  /*11820*/  CALL.REL.NOINC `($_ZN7cutlass13device_kernelIN5flash11enable_sm90INS1_16FlashAttnFwdSm90INS1_25CollectiveMainloopFwdSm90ILi2EN4cute5tupleIJNS5_1CILi1EEES8_S8_EEENS6_IJNS7_ILi64EEESA_SA_EEELi512ENS_10bfloat16_tEfNS_4arch4Sm90ELb0ELb1ELb1ELb0ELb1ELb0ELb1ELb0ELb0ELb1ELb0ELb0EEENS1_21CollectiveEpilogueFwdINS6_IJSA_NS7_ILi512EEESA_EEES9_SC_SE_Li256ELb0ELb1ELb0ELb0EEENS1_30DynamicPersistentTileSchedulerILi256ELi128ELb0ELb1ELb1EEEEEEEEEvNT_6ParamsE$_ZZN5flash25CollectiveMainloopFwdSm90ILi2EN4cute5tupleIJNS1_1CILi1EEES4_S4_EEENS2_IJNS3_ILi64EEES6_S6_EEELi512EN7cutlass10bfloat16_tEfNS8_4arch4Sm90ELb0ELb1ELb1ELb0ELb1ELb0ELb1ELb0ELb0ELb1ELb0ELb0EE3mmaINS_16FlashAttnFwdSm90ISC_NS_21CollectiveEpilogueFwdINS2_IJS6_NS3_ILi512EEES6_EEES5_S9_SB_Li256ELb0ELb1ELb0ELb0EEENS_30DynamicPersistentTileSchedulerILi256ELi128ELb0ELb1ELb1EEEE13SharedStorageENS1_6TensorINS1_11ArrayEngineIfLm128EEENS1_6LayoutINS2_IJNS2_IJNS3_ILi2EEESR_NS3_ILi32EEEEEES4_S4_EEENS2_IJNS2_IJS4_SR_NS3_ILi4EEEEEENS3_ILi0EEESX_EEEEEEENS_7SoftmaxILi2ELi0EEEEEbRKNSC_6ParamsENS8_13PipelineAsyncILi2EEES17_RNS8_13PipelineStateILj2EEERT0_RT1_iRiRKNS_16SeqlenInfoQKNewKILb0ELb0EEENS2_IJiiiiEEERT_ENKUliT_T0_T1_E_clIZSD_ISM_S10_S12_EbS15_S17_S17_S1A_S1C_S1E_iS1F_S1J_S1K_S1M_EUlRS1N_iE1_NS3_ILb0EEENS3_ILb1EEEEEDaiS1N_S1O_S1P_) ;  /* 0x000001b4000c7944 */ /* 0x000fea0003c00000 */
[C---:B------:R-:W-:Y:S01]  /*11830*/  ISETP.GT.AND P0, PT, R0.reuse, R6, PT ;  /* 0x000000060000720c */ /* 0x040fe20003f04270 */
[----:B------:R-:W-:-:S12]  /*11840*/  VIADD R0, R0, 0xffffffff ;  /* 0xffffffff00007836 */ /* 0x000fd80000000000 */
[----:B------:R-:W-:Y:S05]  /*11850*/  @P0 BRA `(.L_x_1966) ;  /* 0xfffffffc00d80947 */ /* 0x000fea000383ffff */
[----:B------:R-:W-:Y:S05]  /*11860*/  BSYNC B0 ;  /* 0x0000000000007941 */ /* 0x000fea0003800000 */
.L_x_1965:
[----:B------:R-:W2:Y:S02]  /*11870*/  LDL R4, [R1+0x50] ;  /* 0x0000500001047983 */ /* 0x000ea40000100800 */
[----:B--2---:R-:W-:-:S07]  /*11880*/  IMAD.SHL.U32 R4, R4, 0x40, RZ ;  /* 0x0000004004047824 */ /* 0x004fce00078e00ff */
.L_x_1964:
[----:B------:R-:W-:Y:S05]  /*11890*/  BSYNC B1 ;  /* 0x0000000000017941 */ /* 0x000fea0003800000 */
.L_x_1963:
[----:B------:R-:W-:Y:S01]  /*118a0*/  UISETP.NE.AND UP1, UPT, UR41, URZ, UPT ;  /* 0x0000003f2900728c */ /* 0x000fe2000bf25270 */
[----:B------:R-:W-:Y:S01]  /*118b0*/  VIADD R4, R4, 0x3f ;  /* 0x0000003f04047836 */ /* 0x000fe20000000000 */
[----:B------:R-:W-:-:S04]  /*118c0*/  UISETP.NE.AND UP0, UPT, UR43, URZ, UPT ;  /* 0x0000003f2b00728c */ /* 0x000fc8000bf05270 */
[----:B------:R-:W-:Y:S02]  /*118d0*/  PLOP3.LUT P0, PT, PT, PT, UP1, 0x80, 0x0 ;  /* 0x000000000000781c */ /* 0x000fe40003f0f018 */
[----:B------:R-:W-:-:S03]  /*118e0*/  PLOP3.LUT P1, PT, PT, PT, UP1, 0x80, 0x0 ;  /* 0x000000000000781c */ /* 0x000fc60003f2f018 */
[----:B------:R-:W-:-:S08]  /*118f0*/  @UP1 ULDC UR4, c[0x0][0x44c] ;  /* 0x0001130000041ab9 */ /* 0x000fd00000000800 */
[----:B------:R-:W-:Y:S01]  /*11900*/  @P0 IMAD.HI.U32 R3, R4, UR4, RZ ;  /* 0x0000000404030c27 */ /* 0x000fe2000f8e00ff */
[----:B------:R-:W-:Y:S01]  /*11910*/  PLOP3.LUT P0, PT, PT, PT, UP0, 0x40, 0x0 ;  /* 0x000000000000781c */ /* 0x000fe20003f0e808 */
[----:B------:R-:W-:-:S03]  /*11920*/  @UP1 ULDC UR4, c[0x0][0x450] ;  /* 0x0001140000041ab9 */ /* 0x000fc60000000800 */
[----:B------:R-:W-:Y:S01]  /*11930*/  @P1 SHF.R.U32.HI R4, RZ, UR4, R3 ;  /* 0x00000004ff041c19 */ /* 0x000fe20008011603 */
[----:B------:R-:W-:-:S04]  /*11940*/  ULDC UR4, c[0x0][0xad4] ;  /* 0x0002b50000047ab9 */ /* 0x000fc80000000800 */
[----:B------:R-:W-:-:S04]  /*11950*/  VIADD R4, R4, UR40 ;  /* 0x0000002804047c36 */ /* 0x000fc80008000000 */
[----:B------:R-:W-:Y:S01]  /*11960*/  VIADD R3, R4, -UR4 ;  /* 0x8000000404037c36 */ /* 0x000fe20008000000 */
[----:B------:R-:W-:Y:S06]  /*11970*/  @P0 BRA `(.L_x_1967) ;  /* 0x0000000000540947 */ /* 0x000fec0003800000 */
[----:B------:R-:W-:Y:S01]  /*11980*/  ISETP.GT.AND P0, PT, R4, -0x1, PT ;  /* 0xffffffff0400780c */ /* 0x000fe20003f04270 */
[----:B------:R-:W-:-:S12]  /*11990*/  BSSY B0, `(.L_x_1968) ;  /* 0x0000011000007945 */ /* 0x000fd80003800000 */
        /* <DEDUP_REMOVED lines=10> */
.L_x_1969:
[----:B------:R-:W-:Y:S02]  /*11a40*/  ULDC UR4, c[0x0][0xadc] ;  /* 0x0002b70000047ab9 */ /* 0x000fe40000000800 */
[----:B------:R-:W-:-:S05]  /*11a50*/  IMAD.U32 R7, RZ, RZ, UR4 ;  /* 0x00000004ff077e24 */ /* 0x000fca000f8e00ff */
[----:B------:R-:W-:-:S13]  /*11a60*/  ISETP.NE.AND P0, PT, R7, 0x1, PT ;  /* 0x000000010700780c */ /* 0x000fda0003f05270 */
[----:B------:R-:W0:Y:S02]  /*11a70*/  @P0 LDC.64 R8, c[0x0][0xae0] ;  /* 0x0002b800ff080b82 */ /* 0x000e240000000a00 */
[----:B0-----:R-:W-:-:S05]  /*11a80*/  @P0 IMAD.HI.U32 R6, R4, R8, RZ ;  /* 0x0000000804060227 */ /* 0x001fca00078e00ff */
[----:B------:R-:W-:-:S07]  /*11a90*/  @P0 SHF.R.U32.HI R4, RZ, R9, R6 ;  /* 0x00000009ff040219 */ /* 0x000fce0000011606 */
.L_x_1970:
[----:B------:R-:W-:Y:S05]  /*11aa0*/  BSYNC B0 ;  /* 0x0000000000007941 */ /* 0x000fea0003800000 */
.L_x_1968:
[----:B------:R-:W-:-:S05]  /*11ab0*/  IMAD R4, R4, R7, RZ ;  /* 0x0000000704047224 */ /* 0x000fca00078e02ff */
[----:B------:R-:W-:-:S07]  /*11ac0*/  VIMNMX R3, R3, R4, !PT ;  /* 0x0000000403037248 */ /* 0x000fce0007fe0100 */
.L_x_1967:
[----:B------:R-:W-:-:S05]  /*11ad0*/  VIADD R3, R3, 0x3f ;  /* 0x0000003f03037836 */ /* 0x000fca0000000000 */
[----:B------:R-:W-:-:S04]  /*11ae0*/  SHF.R.S32.HI R4, RZ, 0x1f, R3 ;  /* 0x0000001fff047819 */ /* 0x000fc80000011403 */
[----:B------:R-:W-:-:S04]  /*11af0*/  LEA.HI R4, R4, R3, RZ, 0x6 ;  /* 0x0000000304047211 */ /* 0x000fc800078f30ff */
[----:B------:R-:W-:-:S04]  /*11b00*/  SHF.R.S32.HI R4, RZ, 0x6, R4 ;  /* 0x00000006ff047819 */ /* 0x000fc80000011404 */
[----:B------:R-:W-:-:S04]  /*11b10*/  VIMNMX R177, R4, UR42, !PT ;  /* 0x0000002a04b17c48 */ /* 0x000fc8000ffe0100 */
[----:B------:R-:W-:-:S13]  /*11b20*/  ISETP.GE.AND P0, PT, R0, R177, PT ;  /* 0x000000b10000720c */ /* 0x000fda0003f06270 */
[----:B------:R-:W-:Y:S05]  /*11b30*/  @!P0 BRA `(.L_x_1971) ;  /* 0x0000007000588947 */ /* 0x000fea0003800000 */
.L_x_1994:
[----:B------:R-:W2:Y:S04]  /*11b40*/  LDL R58, [R1+0x1c8] ;  /* 0x0001c800013a7983 */ /* 0x000ea80000100800 */
[----:B0-----:R-:W3:Y:S04]  /*11b50*/  LDL R3, [R1+0x1d0] ;  /* 0x0001d00001037983 */ /* 0x001ee80000100800 */
[----:B------:R-:W4:Y:S01]  /*11b60*/  LDL R5, [R1] ;  /* 0x0000000001057983 */ /* 0x000f220000100800 */
[----:B--2---:R-:W-:-:S05]  /*11b70*/  VIADD R6, R58, 0x1 ;  /* 0x000000013a067836 */ /* 0x004fca0000000000 */
[----:B------:R-:W-:-:S13]  /*11b80*/  ISETP.NE.AND P0, PT, R6, 0x2, PT ;  /* 0x000000020600780c */ /* 0x000fda0003f05270 */
[----:B------:R0:W5:Y:S04]  /*11b90*/  @P0 LDL R8, [R1+0x1cc] ;  /* 0x0001cc0001080983 */ /* 0x0001680000100800 */
[----:B------:R-:W2:Y:S01]  /*11ba0*/  @!P0 LDL R7, [R1+0x1cc] ;  /* 0x0001cc0001078983 */ /* 0x000ea20000100800 */
[----:B---3--:R-:W-:Y:S01]  /*11bb0*/  VIADD R4, R3, 0x1 ;  /* 0x0000000103047836 */ /* 0x008fe20000000000 */
[----:B----4-:R-:W-:Y:S02]  /*11bc0*/  LOP3.LUT R5, R5, 0x1, RZ, 0xfc, !PT ;  /* 0x0000000105057812 */ /* 0x010fe400078efcff */
[----:B------:R1:W-:Y:S04]  /*11bd0*/  STL [R1+0x1c8], R6 ;  /* 0x0001c80601007387 */ /* 0x0003e80000100800 */
[----:B------:R0:W-:Y:S04]  /*11be0*/  STL [R1+0x1d0], R4 ;  /* 0x0001d00401007387 */ /* 0x0001e80000100800 */
[----:B------:R0:W-:Y:S01]  /*11bf0*/  @!P0 STL [R1+0x1c8], RZ ;  /* 0x0001c8ff01008387 */ /* 0x0001e20000100800 */
[----:B------:R-:W-:Y:S01]  /*11c00*/  ISETP.NE.AND P1, PT, R5, 0x3, PT ;  /* 0x000000030500780c */ /* 0x000fe20003f25270 */
[----:B------:R-:W-:Y:S05]  /*11c10*/  YIELD ;  /* 0x0000000000007946 */ /* 0x000fea0003800000 */
[----:B------:R-:W-:Y:S01]  /*11c20*/  BSSY B0, `(.L_x_1972) ;  /* 0x0000006000007945 */ /* 0x000fe20003800000 */
[----:B-1----:R-:W-:Y:S01]  /*11c30*/  @!P0 IMAD.MOV.U32 R6, RZ, RZ, RZ ;  /* 0x000000ffff068224 */ /* 0x002fe200078e00ff */
[----:B--2---:R-:W-:-:S05]  /*11c40*/  @!P0 LOP3.LUT R8, R7, 0x1, RZ, 0x3c, !PT ;  /* 0x0000000107088812 */ /* 0x004fca00078e3cff */
[----:B------:R0:W-:Y:S01]  /*11c50*/  @!P0 STL [R1+0x1cc], R8 ;  /* 0x0001cc0801008387 */ /* 0x0001e20000100800 */
[----:B------:R-:W-:Y:S05]  /*11c60*/  @!P1 BRA `(.L_x_1973) ;  /* 0x0000000000049947 */ /* 0x000fea0003800000 */
[----:B------:R-:W-:Y:S01]  /*11c70*/  BPT.TRAP 0x1 ;  /* 0x000000040000795c */ /* 0x000fe20000300000 */
.L_x_1973:
[----:B------:R-:W-:Y:S05]  /*11c80*/  BSYNC B0 ;  /* 0x0000000000007941 */ /* 0x000fea0003800000 */
.L_x_1972:
[----:B0-----:R-:W2:Y:S02]  /*11c90*/  LDL.64 R4, [R1+0x18] ;  /* 0x0000180001047983 */ /* 0x001ea40000100a00 */
[----:B--2---:R-:W-:Y:S02]  /*11ca0*/  MOV R3, R4 ;  /* 0x0000000400037202 */ /* 0x004fe40000000f00 */
[----:B-----5:R-:W-:-:S03]  /*11cb0*/  SHF.L.U32 R5, R8, 0x1f, RZ ;  /* 0x0000001f08057819 */ /* 0x020fc600000006ff */
[----:B------:R-:W-:-:S04]  /*11cc0*/  IMAD R6, R6, 0x8, R3 ;  /* 0x0000000806067824 */ /* 0x000fc800078e0203 */
[----:B------:R0:W1:Y:S01]  /*11cd0*/  SYNCS.PHASECHK.TRANS64.TRYWAIT P0, [R6+URZ], R5 ;  /* 0x00000005060075a7 */ /* 0x000062000800017f */
[----:B------:R0:W5:Y:S01]  /*11ce0*/  LDL.64 R8, [R1+0x1c8] ;  /* 0x0001c80001087983 */ /* 0x0001620000100a00 */
[----:B------:R-:W-:Y:S04]  /*11cf0*/  BSSY B0, `(.L_x_1974) ;  /* 0x0000003000007945 */ /* 0x000fe80003800000 */
[----:B------:R-:W-:Y:S05]  /*11d00*/  @!P1 BRA `(.L_x_1975) ;  /* 0x0000000000049947 */ /* 0x000fea0003800000 */
[----:B------:R-:W-:Y:S01]  /*11d10*/  BPT.TRAP 0x1 ;  /* 0x000000040000795c */ /* 0x000fe20000300000 */
.L_x_1975:
[----:B------:R-:W-:Y:S05]  /*11d20*/  BSYNC B0 ;  /* 0x0000000000007941 */ /* 0x000fea0003800000 */
.L_x_1974:
[----:B------:R-:W-:Y:S04]  /*11d30*/  BSSY B0, `(.L_x_1976) ;  /* 0x0000006000007945 */ /* 0x000fe80003800000 */
[----:B-1----:R-:W-:Y:S05]  /*11d40*/  @P0 BRA `(.L_x_1977) ;  /* 0x0000000000100947 */ /* 0x002fea0003800000 */
[----:B-----5:R-:W-:Y:S01]  /*11d50*/  IMAD R8, R8, 0x8, R3 ;  /* 0x0000000808087824 */ /* 0x020fe200078e0203 */
[----:B------:R-:W-:-:S04]  /*11d60*/  SHF.L.U32 R9, R9, 0x1f, RZ ;  /* 0x0000001f09097819 */ /* 0x000fc800000006ff */
[----:B------:R-:W1:Y:S02]  /*11d70*/  SYNCS.PHASECHK.TRANS64.TRYWAIT P0, [R8+URZ], R9 ;  /* 0x00000009080075a7 */ /* 0x000e64000800017f */
[----:B-1----:R-:W-:Y:S05]  /*11d80*/  @!P0 BRA `(.L_x_1978) ;  /* 0x0000018000e88947 */ /* 0x002fea0003800000 */
.L_x_1977:
[----:B------:R-:W-:Y:S05]  /*11d90*/  BSYNC B0 ;  /* 0x0000000000007941 */ /* 0x000fea0003800000 */
.L_x_1976:
[----:B------:R-:W2:Y:S04]  /*11da0*/  LDL R3, [R1+0x1c8] ;  /* 0x0001c80001037983 */ /* 0x000ea80000100800 */
[----:B0-----:R-:W2:Y:S01]  /*11db0*/  LDL.64 R4, [R1+0x80] ;  /* 0x0000800001047983 */ /* 0x001ea20000100a00 */
[----:B------:R-:W-:Y:S05]  /*11dc0*/  WARPSYNC.ALL ;  /* 0x0000000000007948 */ /* 0x000fea0003800000 */
[----:B-1---5:R-:W3:Y:S04]  /*11dd0*/  LDL.64 R8, [R1+0x78] ;  /* 0x0000780001087983 */ /* 0x022ee80000100a00 */
[----:B------:R-:W4:Y:S04]  /*11de0*/  LDL.64 R6, [R1+0x78] ;  /* 0x0000780001067983 */ /* 0x000f280000100a00 */
[----:B------:R-:W4:Y:S04]  /*11df0*/  LDL.64 R10, [R1+0x78] ;  /* 0x00007800010a7983 */ /* 0x000f280000100a00 */
[----:B------:R-:W4:Y:S01]  /*11e00*/  LDL.64 R12, [R1+0x78] ;  /* 0x00007800010c7983 */ /* 0x000f220000100a00 */
[----:B--2---:R-:W-:Y:S01]  /*11e10*/  IMAD R4, R3, 0x200, R4 ;  /* 0x0000020003047824 */ /* 0x004fe200078e0204 */
[----:B------:R-:W-:Y:S01]  /*11e20*/  R2UR UR7, R5 ;  /* 0x00000000050772ca */ /* 0x000fe200000e0000 */
[----:B------:R-:W-:Y:S01]  /*11e30*/  WARPGROUP.ARRIVE ;  /* 0x00000000000079c5 */ /* 0x000fe20000000000 */
[----:B------:R-:W2:Y:S02]  /*11e40*/  LDL R3, [R1+0x28] ;  /* 0x0000280001037983 */ /* 0x000ea40000100800 */
[----:B------:R-:W-:-:S02]  /*11e50*/  R2UR UR6, R4 ;  /* 0x00000000040672ca */ /* 0x000fc400000e0000 */
[----:B------:R0:W5:Y:S01]  /*11e60*/  LDL.64 R14, [R1+0x1c8] ;  /* 0x0001c800010e7983 */ /* 0x0001620000100a00 */
[----:B---3--:R-:W-:Y:S02]  /*11e70*/  R2UR UR4, R8 ;  /* 0x00000000080472ca */ /* 0x008fe400000e0000 */
[----:B------:R-:W-:-:S13]  /*11e80*/  R2UR UR5, R9 ;  /* 0x00000000090572ca */ /* 0x000fda00000e0000 */
[----:B------:R-:W-:Y:S01]  /*11e90*/  HGMMA.64x64x16.F32.BF16 R24, gdesc[UR4], RZ, !UPT, gsb0 ;  /* 0x00e00000041879f0 */ /* 0x000fe2000c0018ff */
[----:B----4-:R-:W-:Y:S02]  /*11ea0*/  VIADD R6, R6, 0x2 ;  /* 0x0000000206067836 */ /* 0x010fe40000000000 */
[----:B------:R-:W-:Y:S02]  /*11eb0*/  VIADD R8, R4, 0x2 ;  /* 0x0000000204087836 */ /* 0x000fe40000000000 */
[----:B------:R-:W-:Y:S01]  /*11ec0*/  IMAD.MOV.U32 R9, RZ, RZ, R5 ;  /* 0x000000ffff097224 */ /* 0x000fe200078e0005 */
[----:B------:R-:W-:Y:S02]  /*11ed0*/  R2UR UR4, R6 ;  /* 0x00000000060472ca */ /* 0x000fe400000e0000 */
[----:B------:R-:W-:Y:S02]  /*11ee0*/  R2UR UR6, R8 ;  /* 0x00000000080672ca */ /* 0x000fe400000e0000 */
[----:B------:R-:W-:-:S02]  /*11ef0*/  R2UR UR7, R9 ;  /* 0x00000000090772ca */ /* 0x000fc400000e0000 */
[----:B------:R-:W-:Y:S01]  /*11f00*/  R2UR UR5, R7 ;  /* 0x00000000070572ca */ /* 0x000fe200000e0000 */
[----:B------:R-:W-:Y:S02]  /*11f10*/  WARPGROUP.DEPBAR.LE gsb0, 0x0 ;  /* 0x00008000000079c5 */ /* 0x000fe40000010000 */
[----:B------:R-:W-:-:S10]  /*11f20*/  WARPGROUP.ARRIVE ;  /* 0x00000000000079c5 */ /* 0x000fd40000000000 */
[----:B------:R-:W-:Y:S01]  /*11f30*/  HGMMA.64x64x16.F32.BF16 R24, gdesc[UR4], R24, gsb0 ;  /* 0x00e00000041879f0 */ /* 0x000fe20008001818 */
        /* <DEDUP_REMOVED lines=11> */
[----:B------:R-:W-:Y:S01]  /*11ff0*/  VIADD R12, R12, 0x6 ;  /* 0x000000060c0c7836 */ /* 0x000fe20000000000 */
[----:B------:R-:W-:Y:S02]  /*12000*/  R2UR UR7, R5 ;  /* 0x00000000050772ca */ /* 0x000fe400000e0000 */
[----:B------:R-:W-:Y:S02]  /*12010*/  R2UR UR6, R4 ;  /* 0x00000000040672ca */ /* 0x000fe400000e0000 */
[----:B------:R-:W-:Y:S02]  /*12020*/  R2UR UR4, R12 ;  /* 0x000000000c0472ca */ /* 0x000fe400000e0000 */
[----:B------:R-:W-:Y:S01]  /*12030*/  R2UR UR5, R13 ;  /* 0x000000000d0572ca */ /* 0x000fe200000e0000 */
[----:B------:R-:W-:Y:S01]  /*12040*/  IMAD.MOV.U32 R6, RZ, RZ, 0x1 ;  /* 0x00000001ff067424 */ /* 0x000fe200078e00ff */
[----:B------:R0:W-:Y:S01]  /*12050*/  STL [R1+0x60], RZ ;  /* 0x000060ff01007387 */ /* 0x0001e20000100800 */
[----:B------:R-:W-:-:S02]  /*12060*/  WARPGROUP.DEPBAR.LE gsb0, 0x0 ;  /* 0x00008000000079c5 */ /* 0x000fc40000010000 */
[----:B------:R-:W-:-:S08]  /*12070*/  WARPGROUP.ARRIVE ;  /* 0x00000000000079c5 */ /* 0x000fd00000000000 */
[----:B------:R-:W-:Y:S01]  /*12080*/  HGMMA.64x64x16.F32.BF16 R24, gdesc[UR4], R24, gsb0 ;  /* 0x00e00000041879f0 */ /* 0x000fe20008001818 */
[----:B------:R0:W-:Y:S01]  /*12090*/  STL [R1+0x60], R6 ;  /* 0x0000600601007387 */ /* 0x0001e20000100800 */
[----:B--2---:R-:W-:-:S03]  /*120a0*/  LOP3.LUT R3, R3, 0x1, RZ, 0xfc, !PT ;  /* 0x0000000103037812 */ /* 0x004fc600078efcff */
[----:B------:R0:W-:Y:S04]  /*120b0*/  STL [R1+0x60], R6 ;  /* 0x0000600601007387 */ /* 0x0001e80000100800 */
[----:B------:R0:W-:Y:S04]  /*120c0*/  STL [R1+0x60], R6 ;  /* 0x0000600601007387 */ /* 0x0001e80000100800 */
[----:B------:R0:W-:Y:S01]  /*120d0*/  STL [R1+0x60], R6 ;  /* 0x0000600601007387 */ /* 0x0001e20000100800 */
[----:B------:R-:W-:Y:S01]  /*120e0*/  ISETP.NE.AND P1, PT, R3, 0x3, PT ;  /* 0x000000030300780c */ /* 0x000fe20003f25270 */
[----:B------:R-:W-:Y:S01]  /*120f0*/  BSSY B0, `(.L_x_1979) ;  /* 0x0000004000007945 */ /* 0x000fe20003800000 */
[----:B------:R-:W-:-:S11]  /*12100*/  WARPGROUP.DEPBAR.LE gsb0, 0x0 ;  /* 0x00008000000079c5 */ /* 0x000fd60000010000 */
[----:B0-----:R-:W-:Y:S05]  /*12110*/  @!P1 BRA `(.L_x_1980) ;  /* 0x0000000000049947 */ /* 0x001fea0003800000 */
[----:B------:R-:W-:Y:S01]  /*12120*/  BPT.TRAP 0x1 ;  /* 0x000000040000795c */ /* 0x000fe20000300000 */
.L_x_1980:
[----:B------:R-:W-:Y:S05]  /*12130*/  BSYNC B0 ;  /* 0x0000000000007941 */ /* 0x000fea0003800000 */
.L_x_1979:
        /* <DEDUP_REMOVED lines=8> */
.L_x_1982:
[----:B------:R-:W-:Y:S05]  /*121c0*/  BSYNC B0 ;  /* 0x0000000000007941 */ /* 0x000fea0003800000 */
.L_x_1981:
[----:B------:R-:W-:Y:S04]  /*121d0*/  BSSY B0, `(.L_x_1983) ;  /* 0x0000004000007945 */ /* 0x000fe80003800000 */
[----:B-1----:R-:W-:Y:S05]  /*121e0*/  @P0 BRA `(.L_x_1984) ;  /* 0x0000000000080947 */ /* 0x002fea0003800000 */
[----:B------:R-:W1:Y:S02]  /*121f0*/  SYNCS.PHASECHK.TRANS64.TRYWAIT P0, [R14+URZ], R15 ;  /* 0x0000000f0e0075a7 */ /* 0x000e64000800017f */
[----:B-1----:R-:W-:Y:S05]  /*12200*/  @!P0 BRA `(.L_x_1985) ;  /* 0x0000017c00dc8947 */ /* 0x002fea0003800000 */
.L_x_1984:
[----:B------:R-:W-:Y:S05]  /*12210*/  BSYNC B0 ;  /* 0x0000000000007941 */ /* 0x000fea0003800000 */
.L_x_1983:
[----:B------:R-:W2:Y:S04]  /*12220*/  LDL R7, [R1+0x68] ;  /* 0x0000680001077983 */ /* 0x000ea80000100800 */
[----:B------:R-:W3:Y:S04]  /*12230*/  LDL R3, [R1+0x1c8] ;  /* 0x0001c80001037983 */ /* 0x000ee80000100800 */
[----:B------:R-:W3:Y:S04]  /*12240*/  LDL.64 R4, [R1+0x98] ;  /* 0x0000980001047983 */ /* 0x000ee80000100a00 */
[----:B------:R-:W4:Y:S04]  /*12250*/  LDL.64 R8, [R1+0x90] ;  /* 0x0000900001087983 */ /* 0x000f280000100a00 */
[----:B------:R-:W4:Y:S04]  /*12260*/  LDL.64 R10, [R1+0x90] ;  /* 0x00009000010a7983 */ /* 0x000f280000100a00 */
[----:B------:R-:W4:Y:S04]  /*12270*/  LDL.64 R12, [R1+0x90] ;  /* 0x00009000010c7983 */ /* 0x000f280000100a00 */
[----:B01----:R-:W4:Y:S01]  /*12280*/  LDL.64 R14, [R1+0x90] ;  /* 0x00009000010e7983 */ /* 0x003f220000100a00 */
        /* <DEDUP_REMOVED lines=177> */
[----:B0-----:R-:W-:-:S05]  /*12da0*/  SHF.R.U32.HI R59, RZ, 0x7, R59 ;  /* 0x00000007ff3b7819 */ /* 0x001fca000001163b */
[----:B------:R-:W0:Y:S01]  /*12db0*/  SHFL.IDX PT, R3, R59, RZ, 0x1f ;  /* 0x00001fff3b037589 */ /* 0x000e2200000e0000 */
[----:B------:R-:W-:Y:S02]  /*12dc0*/  WARPGROUP.DEPBAR.LE gsb0, 0x0 ;  /* 0x00008000000079c5 */ /* 0x000fe40000010000 */
[----:B------:R-:W-:-:S06]  /*12dd0*/  WARPGROUP.ARRIVE ;  /* 0x00000000000079c5 */ /* 0x000fcc0000000000 */
[----:B------:R-:W-:Y:S01]  /*12de0*/  HGMMA.64x64x16.F32.BF16 R24, gdesc[UR4], R24, gsb0 ;  /* 0x00e00000041879f0 */ /* 0x000fe20008001818 */
[----:B0-----:R-:W-:Y:S01]  /*12df0*/  ISETP.GT.AND P0, PT, R3, 0x7f, PT ;  /* 0x0000007f0300780c */ /* 0x001fe20003f04270 */
[----:B------:R-:W-:-:S03]  /*12e00*/  VIADD R8, R4, 0x800 ;  /* 0x0000080004087836 */ /* 0x000fc60000000000 */
[----:B------:R-:W-:Y:S01]  /*12e10*/  SEL R3, RZ, 0x2, !P0 ;  /* 0x00000002ff037807 */ /* 0x000fe20004000000 */
[----:B------:R-:W-:-:S03]  /*12e20*/  IMAD.MOV.U32 R57, RZ, RZ, R5 ;  /* 0x000000ffff397224 */ /* 0x000fc600078e0005 */
[----:B----4-:R-:W-:Y:S01]  /*12e30*/  IADD3 R10, R10, 0x800, R3 ;  /* 0x000008000a0a7810 */ /* 0x010fe20007ffe003 */
[----:B------:R-:W-:Y:S01]  /*12e40*/  IMAD.IADD R56, R3, 0x1, R8 ;  /* 0x0000000103387824 */ /* 0x000fe200078e0208 */
[----:B------:R-:W-:Y:S01]  /*12e50*/  R2UR UR11, R57 ;  /* 0x00000000390b72ca */ /* 0x000fe200000e0000 */
[----:B------:R-:W-:Y:S01]  /*12e60*/  UMOV UR4, 0x1 ;  /* 0x0000000100047882 */ /* 0x000fe20000000000 */
[----:B------:R-:W-:Y:S02]  /*12e70*/  R2UR UR8, R10 ;  /* 0x000000000a0872ca */ /* 0x000fe400000e0000 */
[----:B------:R-:W-:Y:S02]  /*12e80*/  R2UR UR10, R56 ;  /* 0x00000000380a72ca */ /* 0x000fe400000e0000 */
[----:B------:R-:W-:Y:S01]  /*12e90*/  R2UR UR9, R11 ;  /* 0x000000000b0972ca */ /* 0x000fe200000e0000 */
[----:B------:R-:W-:Y:S01]  /*12ea0*/  UISETP.NE.U32.AND UP0, UPT, UR4, URZ, UPT ;  /* 0x0000003f0400728c */ /* 0x000fe2000bf05070 */
[----:B------:R-:W-:-:S02]  /*12eb0*/  WARPGROUP.DEPBAR.LE gsb0, 0x0 ;  /* 0x00008000000079c5 */ /* 0x000fc40000010000 */
[----:B------:R-:W-:Y:S01]  /*12ec0*/  WARPGROUP.ARRIVE ;  /* 0x00000000000079c5 */ /* 0x000fe20000000000 */
[----:B------:R-:W-:Y:S01]  /*12ed0*/  IMAD.MOV.U32 R9, RZ, RZ, 0x4 ;  /* 0x00000004ff097424 */ /* 0x000fe200078e00ff */
[----:B------:R-:W-:Y:S01]  /*12ee0*/  R2UR UR5, R13 ;  /* 0x000000000d0572ca */ /* 0x000fe200000e0000 */
[----:B------:R-:W4:Y:S06]  /*12ef0*/  LDL.64 R56, [R1+0x90] ;  /* 0x0000900001387983 */ /* 0x000f2c0000100a00 */
[----:B------:R-:W-:Y:S01]  /*12f00*/  HGMMA.64x64x16.F32.BF16 R24, gdesc[UR8], R24, UP0, gsb0 ;  /* 0x00e00000081879f0 */ /* 0x000fe2000b801818 */
[----:B------:R-:W-:Y:S01]  /*12f10*/  SEL R7, R9, 0x2, P0 ;  /* 0x0000000209077807 */ /* 0x000fe20000000000 */
[----:B------:R-:W-:-:S03]  /*12f20*/  IMAD.MOV.U32 R11, RZ, RZ, R5 ;  /* 0x000000ffff0b7224 */ /* 0x000fc600078e0005 */
[----:B------:R-:W-:Y:S01]  /*12f30*/  IADD3 R12, R7, 0x800, R12 ;  /* 0x00000800070c7810 */ /* 0x000fe20007ffe00c */
[----:B------:R-:W-:Y:S01]  /*12f40*/  IMAD.IADD R10, R8, 0x1, R7 ;  /* 0x00000001080a7824 */ /* 0x000fe200078e0207 */
        /* <DEDUP_REMOVED lines=41> */
[----:B------:R-:W3:Y:S01]  /*131e0*/  LDL.64 R60, [R1+0x90] ;  /* 0x00009000013c7983 */ /* 0x000ee20000100a00 */
        /* <DEDUP_REMOVED lines=17> */
[----:B----4-:R-:W-:Y:S01]  /*13300*/  IADD3 R56, R9, 0xa00, R56 ;  /* 0x00000a0009387810 */ /* 0x010fe20007ffe038 */
        /* <DEDUP_REMOVED lines=168> */
.L_x_1987:
[----:B------:R-:W-:Y:S05]  /*13d90*/  BSYNC B0 ;  /* 0x0000000000007941 */ /* 0x000fea0003800000 */
.L_x_1986:
[----:B------:R-:W2:Y:S02]  /*13da0*/  LDL.64 R4, [R1+0x20] ;  /* 0x0000200001047983 */ /* 0x000ea40000100a00 */
[----:B--2---:R-:W-:-:S05]  /*13db0*/  MOV R4, R4 ;  /* 0x0000000400047202 */ /* 0x004fca0000000f00 */
[----:B-----5:R-:W-:-:S05]  /*13dc0*/  IMAD R3, R3, 0x8, R4 ;  /* 0x0000000803037824 */ /* 0x020fca00078e0204 */
[----:B------:R-:W-:-:S04]  /*13dd0*/  PRMT R3, R12, 0x654, R3 ;  /* 0x000006540c037816 */ /* 0x000fc80000000003 */
[----:B------:R0:W-:Y:S01]  /*13de0*/  SYNCS.ARRIVE.TRANS64.RED.A1T0 RZ, [R3+URZ], RZ ;  /* 0x000000ff03ff79a7 */ /* 0x0001e2000810043f */
[----:B------:R-:W2:Y:S04]  /*13df0*/  LDL.64 R6, [R1+0x100] ;  /* 0x0001000001067983 */ /* 0x000ea80000100a00 */
[----:B------:R-:W3:Y:S04]  /*13e00*/  LDL.64 R4, [R1+0x3f0] ;  /* 0x0003f00001047983 */ /* 0x000ee80000100a00 */
[----:B------:R-:W4:Y:S04]  /*13e10*/  LDL R15, [R1+0x410] ;  /* 0x00041000010f7983 */ /* 0x000f280000100800 */
[----:B------:R-:W4:Y:S04]  /*13e20*/  LDL.64 R20, [R1+0x400] ;  /* 0x0004000001147983 */ /* 0x000f280000100a00 */
[----:B--2---:R-:W2:Y:S02]  /*13e30*/  LD.E R6, desc[UR36][R6.64] ;  /* 0x0000002406067980 */ /* 0x004ea4000c101900 */
[-C--:B--2---:R-:W-:Y:S01]  /*13e40*/  FMUL.FTZ R11, R24, R6.reuse ;  /* 0x00000006180b7220 */ /* 0x084fe20000410000 */
[-C--:B------:R-:W-:Y:S01]  /*13e50*/  FMUL.FTZ R14, R26, R6.reuse ;  /* 0x000000061a0e7220 */ /* 0x080fe20000410000 */
[-C--:B0-----:R-:W-:Y:S01]  /*13e60*/  FMUL.FTZ R3, R25, R6.reuse ;  /* 0x0000000619037220 */ /* 0x081fe20000410000 */
[-C--:B------:R-:W-:Y:S01]  /*13e70*/  FMUL.FTZ R12, R27, R6.reuse ;  /* 0x000000061b0c7220 */ /* 0x080fe20000410000 */
[-C--:B------:R-:W-:Y:S01]  /*13e80*/  FMUL.FTZ R9, R28, R6.reuse ;  /* 0x000000061c097220 */ /* 0x080fe20000410000 */
[-C--:B------:R-:W-:Y:S01]  /*13e90*/  FMUL.FTZ R182, R30, R6.reuse ;  /* 0x000000061eb67220 */ /* 0x080fe20000410000 */
[----:B------:R-:W3:Y:S01]  /*13ea0*/  MUFU.TANH R11, R11 ;  /* 0x0000000b000b7308 */ /* 0x000ee20000002400 */
[-C--:B------:R-:W-:Y:S01]  /*13eb0*/  FMUL.FTZ R73, R29, R6.reuse ;  /* 0x000000061d497220 */ /* 0x080fe20000410000 */
[-C--:B------:R-:W-:Y:S01]  /*13ec0*/  FMUL.FTZ R180, R31, R6.reuse ;  /* 0x000000061fb47220 */ /* 0x080fe20000410000 */
[-C--:B------:R-:W-:Y:S01]  /*13ed0*/  FMUL.FTZ R77, R32, R6.reuse ;  /* 0x00000006204d7220 */ /* 0x080fe20000410000 */
[-C--:B------:R-:W-:Y:S01]  /*13ee0*/  FMUL.FTZ R192, R34, R6.reuse ;  /* 0x0000000622c07220 */ /* 0x080fe20000410000 */
[-C--:B------:R-:W-:Y:S01]  /*13ef0*/  FMUL.FTZ R83, R33, R6.reuse ;  /* 0x0000000621537220 */ /* 0x080fe20000410000 */
[-C--:B------:R-:W-:Y:S01]  /*13f00*/  FMUL.FTZ R184, R35, R6.reuse ;  /* 0x0000000623b87220 */ /* 0x080fe20000410000 */
[-C--:B------:R-:W-:Y:S01]  /*13f10*/  FMUL.FTZ R87, R36, R6.reuse ;  /* 0x0000000624577220 */ /* 0x080fe20000410000 */
[----:B------:R-:W0:Y:S01]  /*13f20*/  MUFU.TANH R14, R14 ;  /* 0x0000000e000e7308 */ /* 0x000e220000002400 */
[-C--:B------:R-:W-:Y:S01]  /*13f30*/  FMUL.FTZ R208, R38, R6.reuse ;  /* 0x0000000626d07220 */ /* 0x080fe20000410000 */
[-C--:B------:R-:W-:Y:S01]  /*13f40*/  FMUL.FTZ R93, R37, R6.reuse ;  /* 0x00000006255d7220 */ /* 0x080fe20000410000 */
[-C--:B------:R-:W-:Y:S01]  /*13f50*/  FMUL.FTZ R196, R39, R6.reuse ;  /* 0x0000000627c47220 */ /* 0x080fe20000410000 */
[-C--:B------:R-:W-:Y:S01]  /*13f60*/  FMUL.FTZ R97, R40, R6.reuse ;  /* 0x0000000628617220 */ /* 0x080fe20000410000 */
[-C--:B------:R-:W-:Y:S01]  /*13f70*/  FMUL.FTZ R212, R42, R6.reuse ;  /* 0x000000062ad47220 */ /* 0x080fe20000410000 */
[-C--:B------:R-:W-:Y:S01]  /*13f80*/  FMUL.FTZ R103, R41, R6.reuse ;  /* 0x0000000629677220 */ /* 0x080fe20000410000 */
[-C--:B------:R-:W-:Y:S01]  /*13f90*/  FMUL.FTZ R210, R43, R6.reuse ;  /* 0x000000062bd27220 */ /* 0x080fe20000410000 */
[----:B------:R-:W1:Y:S01]  /*13fa0*/  MUFU.TANH R3, R3 ;  /* 0x0000000300037308 */ /* 0x000e620000002400 */
[-C--:B------:R-:W-:Y:S01]  /*13fb0*/  FMUL.FTZ R107, R44, R6.reuse ;  /* 0x000000062c6b7220 */ /* 0x080fe20000410000 */
[-C--:B------:R-:W-:Y:S01]  /*13fc0*/  FMUL.FTZ R216, R46, R6.reuse ;  /* 0x000000062ed87220 */ /* 0x080fe20000410000 */
[-C--:B------:R-:W-:Y:S01]  /*13fd0*/  FMUL.FTZ R113, R45, R6.reuse ;  /* 0x000000062d717220 */ /* 0x080fe20000410000 */
[-C--:B------:R-:W-:Y:S01]  /*13fe0*/  FMUL.FTZ R214, R47, R6.reuse ;  /* 0x000000062fd67220 */ /* 0x080fe20000410000 */
[-C--:B------:R-:W-:Y:S01]  /*13ff0*/  FMUL.FTZ R117, R48, R6.reuse ;  /* 0x0000000630757220 */ /* 0x080fe20000410000 */
[-C--:B------:R-:W-:Y:S01]  /*14000*/  FMUL.FTZ R220, R50, R6.reuse ;  /* 0x0000000632dc7220 */ /* 0x080fe20000410000 */
[-C--:B------:R-:W-:Y:S01]  /*14010*/  FMUL.FTZ R123, R49, R6.reuse ;  /* 0x00000006317b7220 */ /* 0x080fe20000410000 */
[----:B------:R-:W2:Y:S01]  /*14020*/  MUFU.TANH R12, R12 ;  /* 0x0000000c000c7308 */ /* 0x000ea20000002400 */
[-C--:B------:R-:W-:Y:S01]  /*14030*/  FMUL.FTZ R218, R51, R6.reuse ;  /* 0x0000000633da7220 */ /* 0x080fe20000410000 */
[-C--:B------:R-:W-:Y:S01]  /*14040*/  FMUL.FTZ R125, R52, R6.reuse ;  /* 0x00000006347d7220 */ /* 0x080fe20000410000 */
[-C--:B------:R-:W-:Y:S01]  /*14050*/  FMUL.FTZ R222, R54, R6.reuse ;  /* 0x0000000636de7220 */ /* 0x080fe20000410000 */
[-C--:B------:R-:W-:Y:S01]  /*14060*/  FMUL.FTZ R135, R53, R6.reuse ;  /* 0x0000000635877220 */ /* 0x080fe20000410000 */
[----:B------:R-:W-:Y:S01]  /*14070*/  FMUL.FTZ R224, R55, R6 ;  /* 0x0000000637e07220 */ /* 0x000fe20000410000 */
[----:B------:R-:W4:Y:S02]  /*14080*/  LDL.64 R24, [R1+0xb8] ;  /* 0x0000b80001187983 */ /* 0x000f240000100a00 */
[----:B------:R-:W2:Y:S08]  /*14090*/  MUFU.TANH R9, R9 ;  /* 0x0000000900097308 */ /* 0x000eb00000002400 */
[----:B------:R-:W2:Y:S01]  /*140a0*/  MUFU.TANH R182, R182 ;  /* 0x000000b600b67308 */ /* 0x000ea20000002400 */
[----:B---3--:R-:W-:-:S02]  /*140b0*/  FMNMX.FTZ R8, R11, R4, !PT ;  /* 0x000000040b087209 */ /* 0x008fc40007810000 */
[----:B0-----:R-:W-:-:S05]  /*140c0*/  FMNMX.FTZ R7, R14, R5, !PT ;  /* 0x000000050e077209 */ /* 0x001fca0007810000 */
[----:B------:R-:W0:Y:S08]  /*140d0*/  MUFU.TANH R73, R73 ;  /* 0x0000004900497308 */ /* 0x000e300000002400 */
[----:B------:R-:W3:Y:S01]  /*140e0*/  MUFU.TANH R180, R180 ;  /* 0x000000b400b47308 */ /* 0x000ee20000002400 */
[----:B-1----:R-:W-:Y:S02]  /*140f0*/  FMNMX.FTZ R8, R3, R8, !PT ;  /* 0x0000000803087209 */ /* 0x002fe40007810000 */
[----:B--2---:R-:W-:-:S05]  /*14100*/  FMNMX.FTZ R7, R12, R7, !PT ;  /* 0x000000070c077209 */ /* 0x004fca0007810000 */
[----:B------:R-:W1:Y:S08]  /*14110*/  MUFU.TANH R77, R77 ;  /* 0x0000004d004d7308 */ /* 0x000e700000002400 */
[----:B------:R-:W2:Y:S01]  /*14120*/  MUFU.TANH R192, R192 ;  /* 0x000000c000c07308 */ /* 0x000ea20000002400 */
[----:B------:R-:W-:Y:S02]  /*14130*/  FMNMX.FTZ R8, R9, R8, !PT ;  /* 0x0000000809087209 */ /* 0x000fe40007810000 */
[----:B------:R-:W-:-:S05]  /*14140*/  FMNMX.FTZ R7, R182, R7, !PT ;  /* 0x00000007b6077209 */ /* 0x000fca0007810000 */
[----:B------:R-:W2:Y:S08]  /*14150*/  MUFU.TANH R83, R83 ;  /* 0x0000005300537308 */ /* 0x000eb00000002400 */
[----:B------:R-:W2:Y:S01]  /*14160*/  MUFU.TANH R184, R184 ;  /* 0x000000b800b87308 */ /* 0x000ea20000002400 */
[----:B0-----:R-:W-:Y:S02]  /*14170*/  FMNMX.FTZ R8, R73, R8, !PT ;  /* 0x0000000849087209 */ /* 0x001fe40007810000 */
[----:B---3--:R-:W-:-:S05]  /*14180*/  FMNMX.FTZ R7, R180, R7, !PT ;  /* 0x00000007b4077209 */ /* 0x008fca0007810000 */
        /* <DEDUP_REMOVED lines=39> */
[----:B--2---:R-:W-:-:S02]  /*14400*/  FMNMX.FTZ R7, R218, R7, !PT ;  /* 0x00000007da077209 */ /* 0x004fc40007810000 */
[----:B------:R-:W-:Y:S02]  /*14410*/  FMNMX.FTZ R6, R125, R8, !PT ;  /* 0x000000087d067209 */ /* 0x000fe40007810000 */
[----:B------:R-:W-:Y:S02]  /*14420*/  FMNMX.FTZ R7, R222, R7, !PT ;  /* 0x00000007de077209 */ /* 0x000fe40007810000 */
[----:B0-----:R-:W-:Y:S02]  /*14430*/  FMNMX.FTZ R6, R135, R6, !PT ;  /* 0x0000000687067209 */ /* 0x001fe40007810000 */
[----:B---3--:R-:W-:-:S03]  /*14440*/  FMNMX.FTZ R7, R224, R7, !PT ;  /* 0x00000007e0077209 */ /* 0x008fc60007810000 */
[----:B------:R-:W0:Y:S04]  /*14450*/  SHFL.BFLY PT, R13, R6, 0x2, 0x1f ;  /* 0x0c401f00060d7f89 */ /* 0x000e2800000e0000 */
[----:B------:R-:W-:Y:S04]  /*14460*/  STL.64 [R1+0x3f0], R6 ;  /* 0x0003f00601007387 */ /* 0x000fe80000100a00 */
[----:B------:R-:W2:Y:S01]  /*14470*/  LDL R26, [R1+0x3f4] ;  /* 0x0003f400011a7983 */ /* 0x000ea20000100800 */
[----:B0-----:R-:W-:-:S05]  /*14480*/  FMNMX.FTZ R13, R6, R13, !PT ;  /* 0x0000000d060d7209 */ /* 0x001fca0007810000 */
[----:B------:R-:W0:Y:S02]  /*14490*/  SHFL.BFLY PT, R8, R13, 0x1, 0x1f ;  /* 0x0c201f000d087f89 */ /* 0x000e2400000e0000 */
[----:B0-----:R-:W-:-:S05]  /*144a0*/  FMNMX.FTZ R8, R13, R8, !PT ;  /* 0x000000080d087209 */ /* 0x001fca0007810000 */
[----:B------:R-:W-:Y:S04]  /*144b0*/  STL [R1+0x3f0], R8 ;  /* 0x0003f00801007387 */ /* 0x000fe80000100800 */
[----:B------:R-:W3:Y:S04]  /*144c0*/  LDL R27, [R1+0x3f0] ;  /* 0x0003f000011b7983 */ /* 0x000ee80000100800 */
[----:B--2---:R-:W0:Y:S02]  /*144d0*/  SHFL.BFLY PT, R7, R26, 0x2, 0x1f ;  /* 0x0c401f001a077f89 */ /* 0x004e2400000e0000 */
[----:B0-----:R-:W-:-:S05]  /*144e0*/  FMNMX.FTZ R7, R7, R26, !PT ;  /* 0x0000001a07077209 */ /* 0x001fca0007810000 */
[----:B------:R-:W0:Y:S02]  /*144f0*/  SHFL.BFLY PT, R6, R7, 0x1, 0x1f ;  /* 0x0c201f0007067f89 */ /* 0x000e2400000e0000 */
[----:B0-----:R-:W-:Y:S01]  /*14500*/  FMNMX.FTZ R6, R7, R6, !PT ;  /* 0x0000000607067209 */ /* 0x001fe20007810000 */
[----:B---3--:R-:W-:-:S04]  /*14510*/  FADD.FTZ R4, R4, -R27 ;  /* 0x8000001b04047221 */ /* 0x008fc80000010000 */
[----:B------:R-:W-:Y:S01]  /*14520*/  FADD.FTZ R10, R5, -R6 ;  /* 0x80000006050a7221 */ /* 0x000fe20000010000 */
[----:B----4-:R-:W-:-:S03]  /*14530*/  FMUL.FTZ R4, R4, R15 ;  /* 0x0000000f04047220 */ /* 0x010fc60000410000 */
[----:B------:R-:W-:Y:S01]  /*14540*/  FMUL.FTZ R10, R15, R10 ;  /* 0x0000000a0f0a7220 */ /* 0x000fe20000410000 */
[----:B------:R-:W0:Y:S08]  /*14550*/  MUFU.EX2 R151, R4 ;  /* 0x0000000400977308 */ /* 0x000e300000000800 */
[----:B------:R-:W1:Y:S01]  /*14560*/  MUFU.EX2 R150, R10 ;  /* 0x0000000a00967308 */ /* 0x000e620000000800 */
[----:B------:R2:W-:Y:S01]  /*14570*/  STL [R1+0x3f4], R6 ;  /* 0x0003f40601007387 */ /* 0x0005e20000100800 */
[----:B0-----:R-:W-:Y:S01]  /*14580*/  FMUL.FTZ R20, R151, R20 ;  /* 0x0000001497147220 */ /* 0x001fe20000410000 */
[----:B-1----:R-:W-:-:S05]  /*14590*/  FMUL.FTZ R21, R21, R150 ;  /* 0x0000009615157220 */ /* 0x002fca0000410000 */
[----:B------:R2:W-:Y:S04]  /*145a0*/  STL.64 [R1+0x400], R20 ;  /* 0x0004001401007387 */ /* 0x0005e80000100a00 */
[----:B------:R-:W3:Y:S01]  /*145b0*/  LD.E R5, desc[UR36][R24.64+0x4] ;  /* 0x0000042418057980 */ /* 0x000ee2000c101900 */
[----:B------:R-:W-:Y:S01]  /*145c0*/  BSSY B0, `(.L_x_1988) ;  /* 0x000000c000007945 */ /* 0x000fe20003800000 */
[----:B---3--:R-:W-:-:S13]  /*145d0*/  ISETP.NE.AND P0, PT, R5, RZ, PT ;  /* 0x000000ff0500720c */ /* 0x008fda0003f05270 */
[----:B--2---:R-:W-:Y:S05]  /*145e0*/  @P0 BRA `(.L_x_1989) ;  /* 0x0000000000240947 */ /* 0x004fea0003800000 */
[----:B------:R-:W2:Y:S04]  /*145f0*/  LDL.64 R20, [R1+0xc0] ;  /* 0x0000c00001147983 */ /* 0x000ea80000100a00 */
[----:B------:R-:W3:Y:S04]  /*14600*/  LD.E R25, desc[UR36][R24.64] ;  /* 0x0000002418197980 */ /* 0x000ee8000c101900 */
[----:B--2---:R-:W2:Y:S01]  /*14610*/  LD.E.64 R6, desc[UR36][R20.64] ;  /* 0x0000002414067980 */ /* 0x004ea2000c101b00 */
[----:B---3--:R-:W-:-:S04]  /*14620*/  IMAD R4, R58, 0x40, R25 ;  /* 0x000000403a047824 */ /* 0x008fc800078e0219 */
[----:B--2---:R-:W-:-:S05]  /*14630*/  IMAD.WIDE R4, R4, 0x4, R6 ;  /* 0x0000000404047825 */ /* 0x004fca00078e0206 */
[----:B------:R0:W-:Y:S04]  /*14640*/  ST.E desc[UR36][R4.64], R151 ;  /* 0x0000009704007985 */ /* 0x0001e8000c101924 */
[----:B------:R-:W2:Y:S04]  /*14650*/  LDL.64 R24, [R1+0xb8] ;  /* 0x0000b80001187983 */ /* 0x000ea80000100a00 */
[----:B--2---:R-:W2:Y:S02]  /*14660*/  LD.E R6, desc[UR36][R24.64+0x4] ;  /* 0x0000042418067980 */ /* 0x004ea4000c101900 */
[----:B0-2---:R-:W-:-:S13]  /*14670*/  ISETP.NE.AND P0, PT, R6, RZ, PT ;  /* 0x000000ff0600720c */ /* 0x005fda0003f05270 */
.L_x_1989:
[----:B------:R-:W-:Y:S05]  /*14680*/  BSYNC B0 ;  /* 0x0000000000007941 */ /* 0x000fea0003800000 */
.L_x_1988:
[----:B------:R-:W-:Y:S04]  /*14690*/  BSSY B0, `(.L_x_1990) ;  /* 0x0000009000007945 */ /* 0x000fe80003800000 */
[----:B------:R-:W-:Y:S05]  /*146a0*/  @P0 BRA `(.L_x_1991) ;  /* 0x00000000001c0947 */ /* 0x000fea0003800000 */
[----:B------:R-:W2:Y:S04]  /*146b0*/  LDL.64 R6, [R1+0xc0] ;  /* 0x0000c00001067983 */ /* 0x000ea80000100a00 */
[----:B------:R-:W3:Y:S04]  /*146c0*/  LD.E R25, desc[UR36][R24.64] ;  /* 0x0000002418197980 */ /* 0x000ee8000c101900 */
[----:B--2---:R-:W2:Y:S01]  /*146d0*/  LD.E.64 R4, desc[UR36][R6.64] ;  /* 0x0000002406047980 */ /* 0x004ea2000c101b00 */
[----:B---3--:R-:W-:-:S04]  /*146e0*/  IMAD R58, R58, 0x40, R25 ;  /* 0x000000403a3a7824 */ /* 0x008fc800078e0219 */
[----:B------:R-:W-:-:S04]  /*146f0*/  VIADD R58, R58, 0x8 ;  /* 0x000000083a3a7836 */ /* 0x000fc80000000000 */
[----:B--2---:R-:W-:-:S05]  /*14700*/  IMAD.WIDE R4, R58, 0x4, R4 ;  /* 0x000000043a047825 */ /* 0x004fca00078e0204 */
[----:B------:R0:W-:Y:S02]  /*14710*/  ST.E desc[UR36][R4.64], R150 ;  /* 0x0000009604007985 */ /* 0x0001e4000c101924 */
.L_x_1991:
[----:B------:R-:W-:Y:S05]  /*14720*/  BSYNC B0 ;  /* 0x0000000000007941 */ /* 0x000fea0003800000 */
.L_x_1990:
[----:B------:R-:W2:Y:S04]  /*14730*/  LDL R195, [R1+0x410] ;  /* 0x0004100001c37983 */ /* 0x000ea80000100800 */
[----:B------:R-:W2:Y:S04]  /*14740*/  LDL.64 R132, [R1+0x3f0] ;  /* 0x0003f00001847983 */ /* 0x000ea80000100a00 */
[----:B0-----:R-:W3:Y:S04]  /*14750*/  LDL.64 R4, [R1+0x400] ;  /* 0x0004000001047983 */ /* 0x001ee80000100a00 */
        /* <DEDUP_REMOVED lines=51> */
[-C--:B--2---:R-:W-:Y:S01]  /*14a90*/  FMUL.FTZ R132, R132, R195.reuse ;  /* 0x000000c384847220 */ /* 0x084fe20000410000 */
[----:B------:R-:W-:-:S03]  /*14aa0*/  FMUL.FTZ R193, R133, R195 ;  /* 0x000000c385c17220 */ /* 0x000fc60000410000 */
        /* <DEDUP_REMOVED lines=15> */
[-C--:B------:R-:W-:Y:S01]  /*14ba0*/  FFMA.FTZ R174, R135, R195.reuse, -R132 ;  /* 0x000000c387ae7223 */ /* 0x080fe20000010884 */
[----:B------:R-:W2:Y:S04]  /*14bb0*/  LDL.64 R72, [R1+0x390] ;  /* 0x0003900001487983 */ /* 0x000ea80000100a00 */
        /* <DEDUP_REMOVED lines=12> */
[----:B------:R-:W2:Y:S01]  /*14c80*/  LDL.64 R134, [R1+0x398] ;  /* 0x0003980001867983 */ /* 0x000ea20000100a00 */
[-CC-:B------:R-:W-:Y:S01]  /*14c90*/  FFMA.FTZ R161, R14, R195.reuse, -R193.reuse ;  /* 0x000000c30ea17223 */ /* 0x180fe200000108c1 */
[-CC-:B------:R-:W-:Y:S01]  /*14ca0*/  FFMA.FTZ R20, R12, R195.reuse, -R193.reuse ;  /* 0x000000c30c147223 */ /* 0x180fe200000108c1 */
[----:B------:R-:W-:Y:S01]  /*14cb0*/  MUFU.EX2 R21, R21 ;  /* 0x0000001500157308 */ /* 0x000fe20000000800 */
[-CC-:B------:R-:W-:Y:S01]  /*14cc0*/  FFMA.FTZ R163, R182, R195.reuse, -R193.reuse ;  /* 0x000000c3b6a37223 */ /* 0x180fe200000108c1 */
[----:B------:R-:W-:-:S06]  /*14cd0*/  FFMA.FTZ R14, R180, R195, -R193 ;  /* 0x000000c3b40e7223 */ /* 0x000fcc00000108c1 */
[----:B------:R-:W3:Y:S01]  /*14ce0*/  MUFU.EX2 R161, R161 ;  /* 0x000000a100a17308 */ /* 0x000ee20000000800 */
[----:B------:R-:W-:-:S07]  /*14cf0*/  FFMA.FTZ R165, R192, R195, -R193 ;  /* 0x000000c3c0a57223 */ /* 0x000fce00000108c1 */
[----:B------:R-:W0:Y:S08]  /*14d00*/  MUFU.EX2 R20, R20 ;  /* 0x0000001400147308 */ /* 0x000e300000000800 */
[----:B------:R-:W1:Y:S01]  /*14d10*/  MUFU.EX2 R160, R160 ;  /* 0x000000a000a07308 */ /* 0x000e620000000800 */
[----:B------:R-:W-:-:S07]  /*14d20*/  FFMA.FTZ R12, R184, R195, -R193 ;  /* 0x000000c3b80c7223 */ /* 0x000fce00000108c1 */
[----:B------:R-:W1:Y:S08]  /*14d30*/  MUFU.EX2 R163, R163 ;  /* 0x000000a300a37308 */ /* 0x000e700000000800 */
[----:B------:R-:W1:Y:S01]  /*14d40*/  MUFU.EX2 R162, R162 ;  /* 0x000000a200a27308 */ /* 0x000e620000000800 */
[----:B---3--:R-:W-:Y:S01]  /*14d50*/  FADD.FTZ R173, R161, R5 ;  /* 0x00000005a1ad7221 */ /* 0x008fe20000010000 */
[----:B------:R-:W-:-:S06]  /*14d60*/  FFMA.FTZ R167, R208, R195, -R193 ;  /* 0x000000c3d0a77223 */ /* 0x000fcc00000108c1 */
[----:B------:R-:W3:Y:S01]  /*14d70*/  MUFU.EX2 R14, R14 ;  /* 0x0000000e000e7308 */ /* 0x000ee20000000800 */
[----:B------:R-:W-:-:S07]  /*14d80*/  FADD.FTZ R5, R21, R4 ;  /* 0x0000000415057221 */ /* 0x000fce0000010000 */
[----:B------:R-:W3:Y:S01]  /*14d90*/  MUFU.EX2 R15, R15 ;  /* 0x0000000f000f7308 */ /* 0x000ee20000000800 */
[----:B0-----:R-:W-:Y:S01]  /*14da0*/  FADD.FTZ R4, R20, R173 ;  /* 0x000000ad14047221 */ /* 0x001fe20000010000 */
[----:B------:R-:W-:-:S06]  /*14db0*/  FFMA.FTZ R184, R196, R195, -R193 ;  /* 0x000000c3c4b87223 */ /* 0x000fcc00000108c1 */
[----:B------:R-:W0:Y:S01]  /*14dc0*/  MUFU.EX2 R165, R165 ;  /* 0x000000a500a57308 */ /* 0x000e220000000800 */
[----:B-1----:R-:W-:-:S07]  /*14dd0*/  FADD.FTZ R5, R160, R5 ;  /* 0x00000005a0057221 */ /* 0x002fce0000010000 */
[----:B------:R-:W1:Y:S01]  /*14de0*/  MUFU.EX2 R164, R164 ;  /* 0x000000a400a47308 */ /* 0x000e620000000800 */
[----:B------:R-:W-:Y:S01]  /*14df0*/  FADD.FTZ R173, R163, R4 ;  /* 0x00000004a3ad7221 */ /* 0x000fe20000010000 */
[----:B------:R-:W-:-:S06]  /*14e00*/  FFMA.FTZ R169, R212, R195, -R193 ;  /* 0x000000c3d4a97223 */ /* 0x000fcc00000108c1 */
[----:B------:R-:W1:Y:S01]  /*14e10*/  MUFU.EX2 R12, R12 ;  /* 0x0000000c000c7308 */ /* 0x000e620000000800 */
[----:B------:R-:W-:-:S07]  /*14e20*/  FADD.FTZ R4, R162, R5 ;  /* 0x00000005a2047221 */ /* 0x000fce0000010000 */
        /* <DEDUP_REMOVED lines=13> */
[----:B------:R-:W4:Y:S01]  /*14f00*/  MUFU.EX2 R169, R169 ;  /* 0x000000a900a97308 */ /* 0x000f220000000800 */
[----:B------:R-:W-:-:S07]  /*14f10*/  FADD.FTZ R5, R13, R4 ;  /* 0x000000040d057221 */ /* 0x000fce0000010000 */
[----:B------:R-:W4:Y:S01]  /*14f20*/  MUFU.EX2 R168, R168 ;  /* 0x000000a800a87308 */ /* 0x000f220000000800 */
        /* <DEDUP_REMOVED lines=10> */
[----:B----4-:R-:W-:Y:S01]  /*14fd0*/  FADD.FTZ R180, R169, R180 ;  /* 0x000000b4a9b47221 */ /* 0x010fe20000010000 */
[----:B------:R-:W-:-:S06]  /*14fe0*/  FADD.FTZ R5, R168, R5 ;  /* 0x00000005a8057221 */ /* 0x000fcc0000010000 */
[----:B------:R-:W4:Y:S01]  /*14ff0*/  MUFU.EX2 R182, R182 ;  /* 0x000000b600b67308 */ /* 0x000f220000000800 */
[----:B------:R-:W-:-:S07]  /*15000*/  FFMA.FTZ R175, R222, R195, -R193 ;  /* 0x000000c3deaf7223 */ /* 0x000fce00000108c1 */
[----:B------:R-:W4:Y:S01]  /*15010*/  MUFU.EX2 R170, R170 ;  /* 0x000000aa00aa7308 */ /* 0x000f220000000800 */
[----:B---3--:R-:W-:Y:S01]  /*15020*/  FADD.FTZ R192, R183, R180 ;  /* 0x000000b4b7c07221 */ /* 0x008fe20000010000 */
[----:B------:R-:W-:-:S06]  /*15030*/  FADD.FTZ R4, R10, R5 ;  /* 0x000000050a047221 */ /* 0x000fcc0000010000 */
[----:B------:R-:W3:Y:S01]  /*15040*/  MUFU.EX2 R173, R173 ;  /* 0x000000ad00ad7308 */ /* 0x000ee20000000800 */
[----:B------:R-:W-:-:S07]  /*15050*/  FFMA.FTZ R180, R224, R195, -R193 ;  /* 0x000000c3e0b47223 */ /* 0x000fce00000108c1 */
[----:B------:R-:W3:Y:S01]  /*15060*/  MUFU.EX2 R8, R8 ;  /* 0x0000000800087308 */ /* 0x000ee20000000800 */
[----:B0-----:R-:W-:Y:S01]  /*15070*/  FADD.FTZ R193, R171, R192 ;  /* 0x000000c0abc17221 */ /* 0x001fe20000010000 */
[----:B-1----:R-:W-:-:S06]  /*15080*/  FADD.FTZ R5, R9, R4 ;  /* 0x0000000409057221 */ /* 0x002fcc0000010000 */
[----:B------:R-:W0:Y:S08]  /*15090*/  MUFU.EX2 R181, R181 ;  /* 0x000000b500b57308 */ /* 0x000e300000000800 */
[----:B------:R-:W1:Y:S01]  /*150a0*/  MUFU.EX2 R172, R172 ;  /* 0x000000ac00ac7308 */ /* 0x000e620000000800 */
[----:B----4-:R-:W-:Y:S01]  /*150b0*/  FADD.FTZ R4, R182, R193 ;  /* 0x000000c1b6047221 */ /* 0x010fe20000010000 */
[----:B------:R-:W-:-:S06]  /*150c0*/  FADD.FTZ R5, R170, R5 ;  /* 0x00000005aa057221 */ /* 0x000fcc0000010000 */
[----:B------:R-:W-:Y:S08]  /*150d0*/  MUFU.EX2 R3, R3 ;  /* 0x0000000300037308 */ /* 0x000ff00000000800 */
[----:B------:R-:W4:Y:S01]  /*150e0*/  MUFU.EX2 R175, R175 ;  /* 0x000000af00af7308 */ /* 0x000f220000000800 */
[----:B---3--:R-:W-:Y:S01]  /*150f0*/  FADD.FTZ R4, R173, R4 ;  /* 0x00000004ad047221 */ /* 0x008fe20000010000 */
[----:B------:R-:W-:-:S06]  /*15100*/  FADD.FTZ R5, R8, R5 ;  /* 0x0000000508057221 */ /* 0x000fcc0000010000 */
[----:B------:R-:W3:Y:S08]  /*15110*/  MUFU.EX2 R174, R174 ;  /* 0x000000ae00ae7308 */ /* 0x000ef00000000800 */
[----:B------:R-:W3:Y:S01]  /*15120*/  MUFU.EX2 R180, R180 ;  /* 0x000000b400b47308 */ /* 0x000ee20000000800 */
[----:B0-----:R-:W-:Y:S01]  /*15130*/  FADD.FTZ R192, R181, R4 ;  /* 0x00000004b5c07221 */ /* 0x001fe20000010000 */
[----:B-1----:R-:W-:-:S03]  /*15140*/  FADD.FTZ R4, R172, R5 ;  /* 0x00000005ac047221 */ /* 0x002fc60000010000 */
[----:B----4-:R-:W-:Y:S01]  /*15150*/  FADD.FTZ R5, R175, R192 ;  /* 0x000000c0af057221 */ /* 0x010fe20000010000 */
[----:B------:R-:W-:Y:S01]  /*15160*/  FADD.FTZ R193, R3, R4 ;  /* 0x0000000403c17221 */ /* 0x000fe20000010000 */
[----:B------:R-:W-:-:S03]  /*15170*/  FMUL.FTZ R147, R151, R147 ;  /* 0x0000009397937220 */ /* 0x000fc60000410000 */
[----:B---3--:R-:W-:Y:S01]  /*15180*/  FADD.FTZ R4, R174, R193 ;  /* 0x000000c1ae047221 */ /* 0x008fe20000010000 */
[C---:B------:R-:W-:Y:S01]  /*15190*/  FMUL.FTZ R146, R151.reuse, R146 ;  /* 0x0000009297927220 */ /* 0x040fe20000410000 */
[C---:B------:R-:W-:Y:S01]  /*151a0*/  FMUL.FTZ R7, R151.reuse, R7 ;  /* 0x0000000797077220 */ /* 0x040fe20000410000 */
[C---:B------:R-:W-:Y:S01]  /*151b0*/  FMUL.FTZ R6, R151.reuse, R6 ;  /* 0x0000000697067220 */ /* 0x040fe20000410000 */
[C---:B------:R-:W-:Y:S01]  /*151c0*/  FMUL.FTZ R109, R150.reuse, R109 ;  /* 0x0000006d966d7220 */ /* 0x040fe20000410000 */
[----:B------:R-:W-:Y:S01]  /*151d0*/  FMUL.FTZ R108, R150, R108 ;  /* 0x0000006c966c7220 */ /* 0x000fe20000410000 */
[C---:B------:R-:W-:Y:S01]  /*151e0*/  FMUL.FTZ R143, R151.reuse, R143 ;  /* 0x0000008f978f7220 */ /* 0x040fe20000410000 */
[----:B------:R-:W-:Y:S01]  /*151f0*/  FADD.FTZ R5, R180, R5 ;  /* 0x00000005b4057221 */ /* 0x000fe20000010000 */
[C---:B------:R-:W-:Y:S01]  /*15200*/  FMUL.FTZ R142, R151.reuse, R142 ;  /* 0x0000008e978e7220 */ /* 0x040fe20000410000 */
[C---:B------:R-:W-:Y:S01]  /*15210*/  FMUL.FTZ R145, R150.reuse, R145 ;  /* 0x0000009196917220 */ /* 0x040fe20000410000 */
[C---:B------:R-:W-:Y:S01]  /*15220*/  FMUL.FTZ R144, R150.reuse, R144 ;  /* 0x0000009096907220 */ /* 0x040fe20000410000 */
[C---:B------:R-:W-:Y:S01]  /*15230*/  FMUL.FTZ R149, R151.reuse, R149 ;  /* 0x0000009597957220 */ /* 0x040fe20000410000 */
[----:B------:R0:W-:Y:S01]  /*15240*/  STL.64 [R1+0x400], R4 ;  /* 0x0004000401007387 */ /* 0x0001e20000100a00 */
[----:B------:R-:W-:Y:S01]  /*15250*/  BAR.SYNC.DEFER_BLOCKING 0xf, 0x100 ;  /* 0x03c4000000007b1d */ /* 0x000fe20000010000 */
        /* <DEDUP_REMOVED lines=23> */
[----:B0-----:R-:W3:Y:S01]  /*153d0*/  LD.E.64 R4, desc[UR36][R178.64+0x8] ;  /* 0x00000824b2047980 */ /* 0x001ee2000c101b00 */
        /* <DEDUP_REMOVED lines=9> */
[----:B------:R-:W4:Y:S04]  /*15470*/  LD.E.64 R178, desc[UR36][R178.64] ;  /* 0x00000024b2b27980 */ /* 0x000f28000c101b00 */
[----:B------:R-:W-:Y:S04]  /*15480*/  STL.64 [R1+0x1e0], R146 ;  /* 0x0001e09201007387 */ /* 0x000fe80000100a00 */
[----:B------:R0:W-:Y:S04]  /*15490*/  STL.64 [R1+0x200], R6 ;  /* 0x0002000601007387 */ /* 0x0001e80000100a00 */
[----:B------:R-:W-:Y:S01]  /*154a0*/  STL.64 [R1+0x2c8], R108 ;  /* 0x0002c86c01007387 */ /* 0x000fe20000100a00 */
[C---:B------:R-:W-:Y:S01]  /*154b0*/  FMUL.FTZ R54, R151.reuse, R54 ;  /* 0x0000003697367220 */ /* 0x040fe20000410000 */
[C---:B------:R-:W-:Y:S01]  /*154c0*/  FMUL.FTZ R57, R151.reuse, R57 ;  /* 0x0000003997397220 */ /* 0x040fe20000410000 */
[C---:B------:R-:W-:Y:S01]  /*154d0*/  FMUL.FTZ R56, R151.reuse, R56 ;  /* 0x0000003897387220 */ /* 0x040fe20000410000 */
[C---:B------:R-:W-:Y:S01]  /*154e0*/  FMUL.FTZ R59, R151.reuse, R59 ;  /* 0x0000003b973b7220 */ /* 0x040fe20000410000 */
[C---:B------:R-:W-:Y:S01]  /*154f0*/  FMUL.FTZ R58, R151.reuse, R58 ;  /* 0x0000003a973a7220 */ /* 0x040fe20000410000 */
[C---:B------:R-:W-:Y:S01]  /*15500*/  FMUL.FTZ R61, R151.reuse, R61 ;  /* 0x0000003d973d7220 */ /* 0x040fe20000410000 */
[C---:B------:R-:W-:Y:S01]  /*15510*/  FMUL.FTZ R60, R151.reuse, R60 ;  /* 0x0000003c973c7220 */ /* 0x040fe20000410000 */
[----:B0-----:R-:W3:Y:S04]  /*15520*/  LDL R6, [R1+0x1e0] ;  /* 0x0001e00001067983 */ /* 0x001ee80000100800 */
[----:B------:R-:W4:Y:S01]  /*15530*/  LDL R7, [R1+0x2cc] ;  /* 0x0002cc0001077983 */ /* 0x000f220000100800 */
        /* <DEDUP_REMOVED lines=10> */
[C---:B--2---:R-:W-:Y:S01]  /*155e0*/  FMUL.FTZ R73, R151.reuse, R73 ;  /* 0x0000004997497220 */ /* 0x044fe20000410000 */
        /* <DEDUP_REMOVED lines=128> */
[----:B0-----:R-:W4:Y:S04]  /*15df0*/  LDL R86, [R1+0x1e4] ;  /* 0x0001e40001567983 */ /* 0x001f280000100800 */
[----:B-1----:R-:W4:Y:S04]  /*15e00*/  LDL R88, [R1+0x1e8] ;  /* 0x0001e80001587983 */ /* 0x002f280000100800 */
        /* <DEDUP_REMOVED lines=10> */
[----:B---3--:R-:W3:Y:S04]  /*15eb0*/  LDL R104, [R1+0x214] ;  /* 0x0002140001687983 */ /* 0x008ee80000100800 */
[----:B------:R-:W3:Y:S04]  /*15ec0*/  LDL R106, [R1+0x218] ;  /* 0x00021800016a7983 */ /* 0x000ee80000100800 */
[----:B------:R-:W3:Y:S04]  /*15ed0*/  LDL R108, [R1+0x21c] ;  /* 0x00021c00016c7983 */ /* 0x000ee80000100800 */
[----:B------:R-:W3:Y:S04]  /*15ee0*/  LDL R30, [R1+0x220] ;  /* 0x00022000011e7983 */ /* 0x000ee80000100800 */
        /* <DEDUP_REMOVED lines=110> */
[----:B------:R-:W-:Y:S04]  /*165d0*/  STL [R1+0x1e0], R6 ;  /* 0x0001e00601007387 */ /* 0x000fe80000100800 */
[----:B------:R0:W-:Y:S04]  /*165e0*/  STL [R1+0x2cc], R7 ;  /* 0x0002cc0701007387 */ /* 0x0001e80000100800 */
[----:B------:R-:W4:Y:S04]  /*165f0*/  LDL R193, [R1+0x1c8] ;  /* 0x0001c80001c17983 */ /* 0x000f280000100800 */
[----:B0-----:R-:W4:Y:S04]  /*16600*/  LDL.64 R6, [R1+0x88] ;  /* 0x0000880001067983 */ /* 0x001f280000100a00 */
        /* <DEDUP_REMOVED lines=12> */
[----:B---3--:R-:W-:Y:S04]  /*166d0*/  STL [R1+0x214], R104 ;  /* 0x0002146801007387 */ /* 0x008fe80000100800 */
[----:B------:R-:W-:Y:S04]  /*166e0*/  STL [R1+0x218], R106 ;  /* 0x0002186a01007387 */ /* 0x000fe80000100800 */
[----:B------:R-:W-:Y:S04]  /*166f0*/  STL [R1+0x21c], R108 ;  /* 0x00021c6c01007387 */ /* 0x000fe80000100800 */
[----:B------:R-:W-:Y:S04]  /*16700*/  STL [R1+0x220], R30 ;  /* 0x0002201e01007387 */ /* 0x000fe80000100800 */
        /* <DEDUP_REMOVED lines=106> */
[----:B------:R4:W-:Y:S04]  /*16db0*/  STL [R1+0x3d0], R84 ;  /* 0x0003d05401007387 */ /* 0x0009e80000100800 */
[----:B------:R-:W-:Y:S04]  /*16dc0*/  STL [R1+0x3d4], R121 ;  /* 0x0003d47901007387 */ /* 0x000fe80000100800 */
[----:B------:R4:W-:Y:S04]  /*16dd0*/  STL [R1+0x3d8], R123 ;  /* 0x0003d87b01007387 */ /* 0x0009e80000100800 */
        /* <DEDUP_REMOVED lines=33> */
[----:B------:R-:W-:Y:S01]  /*16ff0*/  MOV R5, R4 ;  /* 0x0000000400057202 */ /* 0x000fe20000000f00 */
[----:B------:R-:W-:Y:S01]  /*17000*/  IMAD R6, R193, 0x1000, R6 ;  /* 0x00001000c1067824 */ /* 0x000fe200078e0206 */
[----:B------:R-:W-:-:S02]  /*17010*/  F2FP.BF16.F32.PACK_AB R160, R160, R21 ;  /* 0x00000015a0a0723e */ /* 0x000fc400000010ff */
[----:B------:R-:W-:Y:S01]  /*17020*/  F2FP.BF16.F32.PACK_AB R161, R20, R161 ;  /* 0x000000a114a1723e */ /* 0x000fe200000010ff */
[--C-:B------:R-:W-:Y:S01]  /*17030*/  IMAD R179, R179, 0x2, R5.reuse ;  /* 0x00000002b3b37824 */ /* 0x100fe200078e0205 */
[----:B------:R-:W-:Y:S01]  /*17040*/  F2FP.BF16.F32.PACK_AB R162, R15, R162 ;  /* 0x000000a20fa2723e */ /* 0x000fe200000010ff */
[----:B------:R-:W-:Y:S01]  /*17050*/  IMAD R4, R178, 0x2, R5 ;  /* 0x00000002b2047824 */ /* 0x000fe200078e0205 */
[----:B------:R-:W-:Y:S02]  /*17060*/  F2FP.BF16.F32.PACK_AB R163, R14, R163 ;  /* 0x000000a30ea3723e */ /* 0x000fe400000010ff */
[----:B------:R-:W-:Y:S02]  /*17070*/  F2FP.BF16.F32.PACK_AB R164, R13, R164 ;  /* 0x000000a40da4723e */ /* 0x000fe400000010ff */
[----:B------:R-:W-:Y:S02]  /*17080*/  F2FP.BF16.F32.PACK_AB R165, R12, R165 ;  /* 0x000000a50ca5723e */ /* 0x000fe400000010ff */
[----:B------:R-:W-:-:S02]  /*17090*/  F2FP.BF16.F32.PACK_AB R166, R11, R166 ;  /* 0x000000a60ba6723e */ /* 0x000fc400000010ff */
[----:B------:R-:W-:Y:S01]  /*170a0*/  F2FP.BF16.F32.PACK_AB R167, R184, R167 ;  /* 0x000000a7b8a7723e */ /* 0x000fe200000010ff */
[----:B------:R-:W-:Y:S01]  /*170b0*/  IMAD R178, R178, 0x2, R179 ;  /* 0x00000002b2b27824 */ /* 0x000fe200078e02b3 */
[----:B------:R-:W-:Y:S02]  /*170c0*/  R2UR UR6, R6 ;  /* 0x00000000060672ca */ /* 0x000fe400000e0000 */
[----:B------:R-:W-:Y:S02]  /*170d0*/  R2UR UR7, R7 ;  /* 0x00000000070772ca */ /* 0x000fe400000e0000 */
        /* <DEDUP_REMOVED lines=8> */
[----:B------:R-:W-:Y:S04]  /*17160*/  STSM.16.M88.4 [R5], R160 ;  /* 0x000000a005007844 */ /* 0x000fe80000000200 */
[----:B------:R0:W-:Y:S04]  /*17170*/  STSM.16.M88.4 [R4], R164 ;  /* 0x000000a404007844 */ /* 0x0001e80000000200 */
[----:B------:R-:W-:Y:S04]  /*17180*/  STSM.16.M88.4 [R179], R168 ;  /* 0x000000a8b3007844 */ /* 0x000fe80000000200 */
[----:B------:R-:W-:Y:S01]  /*17190*/  STSM.16.M88.4 [R178], R172 ;  /* 0x000000acb2007844 */ /* 0x000fe20000000200 */
[----:B------:R-:W-:-:S02]  /*171a0*/  VIADD R8, R6, 0x80 ;  /* 0x0000008006087836 */ /* 0x000fc40000000000 */
[----:B------:R-:W-:Y:S01]  /*171b0*/  IMAD.MOV.U32 R9, RZ, RZ, R7 ;  /* 0x000000ffff097224 */ /* 0x000fe200078e0007 */
[----:B--2---:R-:W-:-:S06]  /*171c0*/  WARPGROUP.ARRIVE ;  /* 0x00000000000079c5 */ /* 0x004fcc0000000000 */
[----:B------:R-:W-:Y:S01]  /*171d0*/  HGMMA.64x256x16.F32.BF16 R24, R160, gdesc[UR4].tnspB, R24, gsb0 ;  /* 0x43e00004a0187df0 */ /* 0x000fe20008001818 */
[----:B------:R-:W-:Y:S02]  /*171e0*/  R2UR UR6, R8 ;  /* 0x00000000080672ca */ /* 0x000fe400000e0000 */
[----:B------:R-:W-:Y:S01]  /*171f0*/  R2UR UR7, R9 ;  /* 0x00000000090772ca */ /* 0x000fe200000e0000 */
[----:B0-----:R-:W-:Y:S02]  /*17200*/  VIADD R4, R6, 0x100 ;  /* 0x0000010006047836 */ /* 0x001fe40000000000 */
[----:B------:R-:W-:Y:S01]  /*17210*/  IMAD.MOV.U32 R5, RZ, RZ, R7 ;  /* 0x000000ffff057224 */ /* 0x000fe200078e0007 */
        /* <DEDUP_REMOVED lines=277> */
[----:B------:R1:W-:Y:S04]  /*18370*/  STL [R1+0x1e0], R4 ;  /* 0x0001e00401007387 */ /* 0x0003e80000100800 */
        /* <DEDUP_REMOVED lines=128> */
[----:B-1----:R-:W4:Y:S04]  /*18b80*/  LDL R4, [R1+0x28] ;  /* 0x0000280001047983 */ /* 0x002f280000100800 */
[----:B--2---:R3:W5:Y:S01]  /*18b90*/  LDL R3, [R1+0x1c8] ;  /* 0x0001c80001037983 */ /* 0x0047620000100800 */
[----:B------:R-:W-:Y:S01]  /*18ba0*/  BSSY B0, `(.L_x_1992) ;  /* 0x0000006000007945 */ /* 0x000fe20003800000 */
[----:B------:R-:W-:Y:S06]  /*18bb0*/  BAR.ARV 0xe, 0x100 ;  /* 0x0384000000007b1d */ /* 0x000fec0000002000 */
[----:B----4-:R-:W-:-:S04]  /*18bc0*/  LOP3.LUT R4, R4, 0x1, RZ, 0xfc, !PT ;  /* 0x0000000104047812 */ /* 0x010fc800078efcff */
[----:B------:R-:W-:-:S13]  /*18bd0*/  ISETP.NE.AND P0, PT, R4, 0x3, PT ;  /* 0x000000030400780c */ /* 0x000fda0003f05270 */
[----:B---3--:R-:W-:Y:S05]  /*18be0*/  @!P0 BRA `(.L_x_1993) ;  /* 0x0000000000048947 */ /* 0x008fea0003800000 */
[----:B------:R-:W-:Y:S01]  /*18bf0*/  BPT.TRAP 0x1 ;  /* 0x000000040000795c */ /* 0x000fe20000300000 */
.L_x_1993:
[----:B------:R-:W-:Y:S05]  /*18c00*/  BSYNC B0 ;  /* 0x0000000000007941 */ /* 0x000fea0003800000 */
.L_x_1992:
[----:B------:R-:W2:Y:S04]  /*18c10*/  LDL.64 R6, [R1+0x48] ;  /* 0x0000480001067983 */ /* 0x000ea80000100a00 */
[----:B------:R-:W3:Y:S01]  /*18c20*/  LDL R4, [R1+0x34] ;  /* 0x0000340001047983 */ /* 0x000ee20000100800 */
[C---:B------:R-:W-:Y:S01]  /*18c30*/  ISETP.GT.AND P0, PT, R0.reuse, R177, PT ;  /* 0x000000b10000720c */ /* 0x040fe20003f04270 */
[----:B------:R-:W-:Y:S01]  /*18c40*/  VIADD R0, R0, 0xffffffff ;  /* 0xffffffff00007836 */ /* 0x000fe20000000000 */
[----:B--2---:R-:W-:-:S05]  /*18c50*/  MOV R6, R6 ;  /* 0x0000000600067202 */ /* 0x004fca0000000f00 */
[----:B-----5:R-:W-:-:S05]  /*18c60*/  IMAD R3, R3, 0x8, R6 ;  /* 0x0000000803037824 */ /* 0x020fca00078e0206 */
[----:B---3--:R-:W-:-:S04]  /*18c70*/  PRMT R3, R4, 0x654, R3 ;  /* 0x0000065404037816 */ /* 0x008fc80000000003 */
[----:B------:R0:W-:Y:S01]  /*18c80*/  SYNCS.ARRIVE.TRANS64.RED.A1T0 RZ, [R3+URZ], RZ ;  /* 0x000000ff03ff79a7 */ /* 0x0001e2000810043f */
[----:B------:R-:W-:Y:S05]  /*18c90*/  @P0 BRA `(.L_x_1994) ;  /* 0xffffff8c00a80947 */ /* 0x000fea000383ffff */
.L_x_1971:
[----:B------:R-:W-:-:S13]  /*18ca0*/  ISETP.GE.AND P0, PT, R0, UR42, PT ;  /* 0x0000002a00007c0c */ /* 0x000fda000bf06270 */
[----:B------:R-:W-:Y:S05]  /*18cb0*/  @!P0 BRA `(.L_x_1995) ;  /* 0x0000007c00f48947 */ /* 0x000fea0003800000 */
.L_x_2028:
[----:B------:R-:W2:Y:S04]  /*18cc0*/  LDL R58, [R1+0x1c8] ;  /* 0x0001c800013a7983 */ /* 0x000ea80000100800 */
[----:B01----:R-:W3:Y:S04]  /*18cd0*/  LDL R3, [R1+0x1d0] ;  /* 0x0001d00001037983 */ /* 0x003ee80000100800 */
        /* <DEDUP_REMOVED lines=18> */
.L_x_1997:
[----:B------:R-:W-:Y:S05]  /*18e00*/  BSYNC B0 ;  /* 0x0000000000007941 */ /* 0x000fea0003800000 */
.L_x_1996:
        /* <DEDUP_REMOVED lines=9> */
.L_x_1999:
[----:B------:R-:W-:Y:S05]  /*18ea0*/  BSYNC B0 ;  /* 0x0000000000007941 */ /* 0x000fea0003800000 */
.L_x_1998:
[----:B------:R-:W-:Y:S04]  /*18eb0*/  BSSY B0, `(.L_x_2000) ;  /* 0x0000006000007945 */ /* 0x000fe80003800000 */
[----:B-1----:R-:W-:Y:S05]  /*18ec0*/  @P0 BRA `(.L_x_2001) ;  /* 0x0000000000100947 */ /* 0x002fea0003800000 */
[----:B-----5:R-:W-:Y:S01]  /*18ed0*/  IMAD R8, R8, 0x8, R3 ;  /* 0x0000000808087824 */ /* 0x020fe200078e0203 */
[----:B------:R-:W-:-:S04]  /*18ee0*/  SHF.L.U32 R9, R9, 0x1f, RZ ;  /* 0x0000001f09097819 */ /* 0x000fc800000006ff */
[----:B------:R-:W1:Y:S02]  /*18ef0*/  SYNCS.PHASECHK.TRANS64.TRYWAIT P0, [R8+URZ], R9 ;  /* 0x00000009080075a7 */ /* 0x000e64000800017f */
[----:B-1----:R-:W-:Y:S05]  /*18f00*/  @!P0 BRA `(.L_x_2002) ;  /* 0x0000011000b08947 */ /* 0x002fea0003800000 */
.L_x_2001:
[----:B------:R-:W-:Y:S05]  /*18f10*/  BSYNC B0 ;  /* 0x0000000000007941 */ /* 0x000fea0003800000 */
.L_x_2000:
        /* <DEDUP_REMOVED lines=57> */
.L_x_2004:
[----:B------:R-:W-:Y:S05]  /*192b0*/  BSYNC B0 ;  /* 0x0000000000007941 */ /* 0x000fea0003800000 */
.L_x_2003:
        /* <DEDUP_REMOVED lines=8> */
.L_x_2006:
[----:B------:R-:W-:Y:S05]  /*19340*/  BSYNC B0 ;  /* 0x0000000000007941 */ /* 0x000fea0003800000 */
.L_x_2005:
[----:B------:R-:W-:Y:S04]  /*19350*/  BSSY B0, `(.L_x_2007) ;  /* 0x0000004000007945 */ /* 0x000fe80003800000 */
[----:B-1----:R-:W-:Y:S05]  /*19360*/  @P0 BRA `(.L_x_2008) ;  /* 0x0000000000080947 */ /* 0x002fea0003800000 */
[----:B------:R-:W1:Y:S02]  /*19370*/  SYNCS.PHASECHK.TRANS64.TRYWAIT P0, [R14+URZ], R15 ;  /* 0x0000000f0e0075a7 */ /* 0x000e64000800017f */
[----:B-1----:R-:W-:Y:S05]  /*19380*/  @!P0 BRA `(.L_x_2009) ;  /* 0x0000010c00a48947 */ /* 0x002fea0003800000 */
.L_x_2008:
[----:B------:R-:W-:Y:S05]  /*19390*/  BSYNC B0 ;  /* 0x0000000000007941 */ /* 0x000fea0003800000 */
.L_x_2007:
        /* <DEDUP_REMOVED lines=439> */
.L_x_2011:
[----:B------:R-:W-:Y:S05]  /*1af10*/  BSYNC B0 ;  /* 0x0000000000007941 */ /* 0x000fea0003800000 */
.L_x_2010:
[----:B------:R-:W2:Y:S02]  /*1af20*/  LDL.64 R4, [R1+0x20] ;  /* 0x0000200001047983 */ /* 0x000ea40000100a00 */
[----:B--2---:R-:W-:-:S05]  /*1af30*/  MOV R4, R4 ;  /* 0x0000000400047202 */ /* 0x004fca0000000f00 */
[----:B-----5:R-:W-:-:S05]  /*1af40*/  IMAD R3, R3, 0x8, R4 ;  /* 0x0000000803037824 */ /* 0x020fca00078e0204 */
[----:B------:R-:W-:-:S04]  /*1af50*/  PRMT R3, R12, 0x654, R3 ;  /* 0x000006540c037816 */ /* 0x000fc80000000003 */
[----:B------:R0:W-:Y:S01]  /*1af60*/  SYNCS.ARRIVE.TRANS64.RED.A1T0 RZ, [R3+URZ], RZ ;  /* 0x000000ff03ff79a7 */ /* 0x0001e2000810043f */
[----:B------:R-:W2:Y:S04]  /*1af70*/  LDL.64 R14, [R1+0x100] ;  /* 0x00010000010e7983 */ /* 0x000ea80000100a00 */
[----:B------:R-:W3:Y:S04]  /*1af80*/  LDL R20, [R1+0xcc] ;  /* 0x0000cc0001147983 */ /* 0x000ee80000100800 */
[----:B------:R-:W4:Y:S04]  /*1af90*/  LDL.64 R12, [R1+0xf0] ;  /* 0x0000f000010c7983 */ /* 0x000f280000100a00 */
[----:B------:R-:W4:Y:S04]  /*1afa0*/  LDL R21, [R1+0x50] ;  /* 0x0000500001157983 */ /* 0x000f280000100800 */
[----:B------:R-:W4:Y:S04]  /*1afb0*/  LDL R56, [R1+0xf8] ;  /* 0x0000f80001387983 */ /* 0x000f280000100800 */
[----:B------:R-:W4:Y:S04]  /*1afc0*/  LDL.128 R8, [R1+0xe0] ;  /* 0x0000e00001087983 */ /* 0x000f280000100c00 */
[----:B------:R-:W4:Y:S04]  /*1afd0*/  LDL.128 R4, [R1+0xd0] ;  /* 0x0000d00001047983 */ /* 0x000f280000100c00 */
[----:B--2---:R3:W0:Y:S02]  /*1afe0*/  LD.E R14, desc[UR36][R14.64] ;  /* 0x000000240e0e7980 */ /* 0x004624000c101900 */
[----:B---3--:R-:W-:-:S02]  /*1aff0*/  SHF.R.S32.HI R15, RZ, 0x1f, R20 ;  /* 0x0000001fff0f7819 */ /* 0x008fc40000011414 */
[----:B----4-:R-:W-:Y:S02]  /*1b000*/  ISETP.NE.AND P0, PT, R12, 0x1, PT ;  /* 0x000000010c00780c */ /* 0x010fe40003f05270 */
[----:B------:R-:W-:Y:S01]  /*1b010*/  ISETP.GE.AND P1, PT, R9, 0x1, PT ;  /* 0x000000010900780c */ /* 0x000fe20003f26270 */
[----:B------:R-:W-:Y:S01]  /*1b020*/  BSSY B0, `(.L_x_2012) ;  /* 0x0000078000007945 */ /* 0x000fe20003800000 */
[-C--:B0-----:R-:W-:Y:S01]  /*1b030*/  FMUL.FTZ R3, R26, R14.reuse ;  /* 0x0000000e1a037220 */ /* 0x081fe20000410000 */
[----:B------:R-:W-:Y:S01]  /*1b040*/  FMUL.FTZ R29, R29, R14 ;  /* 0x0000000e1d1d7220 */ /* 0x000fe20000410000 */
[----:B------:R-:W-:-:S03]  /*1b050*/  LEA.HI R26, R15, R20, RZ, 0x7 ;  /* 0x000000140f1a7211 */ /* 0x000fc600078f38ff */
[----:B------:R0:W1:Y:S01]  /*1b060*/  MUFU.TANH R57, R29 ;  /* 0x0000001d00397308 */ /* 0x0000620000002400 */
[-C--:B------:R-:W-:Y:S01]  /*1b070*/  FMUL.FTZ R31, R31, R14.reuse ;  /* 0x0000000e1f1f7220 */ /* 0x080fe20000410000 */
[----:B0-----:R-:W-:Y:S01]  /*1b080*/  LOP3.LUT R29, R26, 0xffffff80, RZ, 0xc0, !PT ;  /* 0xffffff801a1d7812 */ /* 0x001fe200078ec0ff */
[----:B------:R-:W-:-:S04]  /*1b090*/  FMUL.FTZ R30, R30, R14 ;  /* 0x0000000e1e1e7220 */ /* 0x000fc80000410000 */
[----:B------:R-:W-:Y:S01]  /*1b0a0*/  IMAD.IADD R29, R20, 0x1, -R29 ;  /* 0x00000001141d7824 */ /* 0x000fe200078e0a1d */
[----:B------:R0:W2:Y:S01]  /*1b0b0*/  MUFU.TANH R59, R31 ;  /* 0x0000001f003b7308 */ /* 0x0000a20000002400 */
[----:B------:R-:W-:-:S03]  /*1b0c0*/  FMUL.FTZ R32, R32, R14 ;  /* 0x0000000e20207220 */ /* 0x000fc60000410000 */
[----:B------:R-:W-:-:S04]  /*1b0d0*/  SHF.R.S32.HI R26, RZ, 0x1f, R29 ;  /* 0x0000001fff1a7819 */ /* 0x000fc8000001141d */
[----:B------:R3:W4:Y:S01]  /*1b0e0*/  MUFU.TANH R210, R30 ;  /* 0x0000001e00d27308 */ /* 0x0007220000002400 */
[----:B0-----:R-:W-:-:S04]  /*1b0f0*/  LEA.HI R31, R15, R20, RZ, 0x2 ;  /* 0x000000140f1f7211 */ /* 0x001fc800078f10ff */
[----:B------:R-:W-:Y:S02]  /*1b100*/  LOP3.LUT R31, R31, 0xfffffffc, RZ, 0xc0, !PT ;  /* 0xfffffffc1f1f7812 */ /* 0x000fe400078ec0ff */
[-C--:B---3--:R-:W-:Y:S01]  /*1b110*/  LEA.HI R30, R26, R29.reuse, RZ, 0x2 ;  /* 0x0000001d1a1e7211 */ /* 0x088fe200078f10ff */
[----:B------:R0:W3:Y:S03]  /*1b120*/  MUFU.TANH R77, R32 ;  /* 0x00000020004d7308 */ /* 0x0000e60000002400 */
[--C-:B------:R-:W-:Y:S01]  /*1b130*/  SHF.R.S32.HI R15, RZ, 0x2, R30.reuse ;  /* 0x00000002ff0f7819 */ /* 0x100fe2000001141e */
[----:B------:R-:W-:Y:S01]  /*1b140*/  IMAD.IADD R31, R20, 0x1, -R31 ;  /* 0x00000001141f7824 */ /* 0x000fe200078e0a1f */
[----:B0-----:R-:W-:Y:S02]  /*1b150*/  SHF.R.S32.HI R32, RZ, 0x1f, R30 ;  /* 0x0000001fff207819 */ /* 0x001fe4000001141e */
[----:B------:R-:W-:-:S02]  /*1b160*/  LEA.HI R26, R26, R29, RZ, 0x5 ;  /* 0x0000001d1a1a7211 */ /* 0x000fc400078f28ff */
        /* <DEDUP_REMOVED lines=11> */
[----:B------:R-:W-:Y:S01]  /*1b220*/  @P0 SHF.R.U32.HI R20, RZ, R56, R13 ;  /* 0x00000038ff140219 */ /* 0x000fe2000001160d */
[----:B------:R-:W-:Y:S01]  /*1b230*/  IMAD.SHL.U32 R31, R0, 0x40, RZ ;  /* 0x00000040001f7824 */ /* 0x000fe200078e00ff */
[----:B------:R-:W-:-:S03]  /*1b240*/  LOP3.LUT R30, R30, 0x7ffffffc, RZ, 0xc0, !PT ;  /* 0x7ffffffc1e1e7812 */ /* 0x000fc600078ec0ff */
[----:B------:R-:W0:Y:S01]  /*1b250*/  SHFL.IDX PT, R15, R20, RZ, 0x1c1f ;  /* 0x001c1fff140f7589 */ /* 0x000e2200000e0000 */
[----:B------:R-:W-:Y:S01]  /*1b260*/  IADD3 R13, -R31, 0x1, RZ ;  /* 0x000000011f0d7810 */ /* 0x000fe20007ffe1ff */
[----:B------:R-:W-:Y:S02]  /*1b270*/  IMAD.IADD R30, R29, 0x1, -R30 ;  /* 0x000000011d1e7824 */ /* 0x000fe400078e0a1e */
        /* <DEDUP_REMOVED lines=27> */
[----:B------:R-:W-:Y:S01]  /*1b430*/  IMAD R13, R30, -0x2, R13 ;  /* 0xfffffffe1e0d7824 */ /* 0x000fe200078e020d */
[----:B------:R-:W0:Y:S04]  /*1b440*/  MUFU.TANH R24, R24 ;  /* 0x0000001800187308 */ /* 0x000e280000002400 */
[----:B------:R-:W-:-:S04]  /*1b450*/  IADD3 R12, -R4, R13, R5 ;  /* 0x0000000d040c7210 */ /* 0x000fc80007ffe105 */
[----:B------:R-:W0:Y:S01]  /*1b460*/  MUFU.TANH R25, R25 ;  /* 0x0000001900197308 */ /* 0x000e220000002400 */
[----:B------:R-:W-:-:S07]  /*1b470*/  LOP3.LUT R13, RZ, R6, RZ, 0x33, !PT ;  /* 0x00000006ff0d7212 */ /* 0x000fce00078e33ff */
        /* <DEDUP_REMOVED lines=25> */
[----:B------:R1:W1:Y:S01]  /*1b610*/  MUFU.TANH R196, R14 ;  /* 0x0000000e00c47308 */ /* 0x0002620000002400 */
[----:B------:R-:W-:-:S02]  /*1b620*/  IMAD.IADD R26, R12, 0x1, R7 ;  /* 0x000000010c1a7824 */ /* 0x000fc400078e0207 */
[----:B------:R-:W-:Y:S02]  /*1b630*/  IMAD.IADD R29, R12, 0x1, R13 ;  /* 0x000000010c1d7824 */ /* 0x000fe400078e020d */
[----:B------:R-:W-:Y:S02]  /*1b640*/  IMAD.IADD R32, R8, 0x1, -R31 ;  /* 0x0000000108207824 */ /* 0x000fe400078e0a1f */
[--C-:B0-----:R-:W-:Y:S02]  /*1b650*/  IMAD.IADD R6, R26, 0x1, R15.reuse ;  /* 0x000000011a067824 */ /* 0x101fe400078e020f */
        /* <DEDUP_REMOVED lines=12> */
.L_x_2015:
[----:B------:R-:W-:-:S13]  /*1b720*/  ISETP.NE.AND P0, PT, R9, 0x1, PT ;  /* 0x000000010900780c */ /* 0x000fda0003f05270 */
[----:B------:R-:W-:-:S05]  /*1b730*/  @P0 IMAD.HI.U32 R12, R8, R10, RZ ;  /* 0x0000000a080c0227 */ /* 0x000fca00078e00ff */
[----:B------:R-:W-:-:S07]  /*1b740*/  @P0 SHF.R.U32.HI R8, RZ, R11, R12 ;  /* 0x0000000bff080219 */ /* 0x000fce000001160c */
.L_x_2016:
[----:B------:R-:W-:Y:S05]  /*1b750*/  BSYNC B1 ;  /* 0x0000000000017941 */ /* 0x000fea0003800000 */
.L_x_2014:
[----:B------:R-:W-:-:S04]  /*1b760*/  IMAD R13, R8, R9, -R31 ;  /* 0x00000009080d7224 */ /* 0x000fc800078e0a1f */
[----:B------:R-:W-:-:S05]  /*1b770*/  IMAD R8, R30, -0x2, R13 ;  /* 0xfffffffe1e087824 */ /* 0x000fca00078e020d */
[----:B------:R-:W-:Y:S02]  /*1b780*/  VIMNMX R7, R7, R8, !PT ;  /* 0x0000000807077248 */ /* 0x000fe40007fe0100 */
[----:B------:R-:W-:-:S07]  /*1b790*/  VIADDMNMX R6, R8, R9, R6, PT ;  /* 0x0000000908067246 */ /* 0x000fce0003800106 */
.L_x_2013:
[----:B------:R-:W-:Y:S05]  /*1b7a0*/  BSYNC B0 ;  /* 0x0000000000007941 */ /* 0x000fea0003800000 */
.L_x_2012:
        /* <DEDUP_REMOVED lines=13> */
[----:B-1----:R-:W-:-:S02]  /*1b880*/  P2R R14, PR, RZ, 0x10 ;  /* 0x00000010ff0e7803 */ /* 0x002fc40000000000 */
[----:B------:R-:W-:Y:S02]  /*1b890*/  ISETP.LT.OR P2, PT, R6, 0x11, P2 ;  /* 0x000000110600780c */ /* 0x000fe40001741670 */
        /* <DEDUP_REMOVED lines=60> */
[----:B------:R-:W-:Y:S01]  /*1bc60*/  ISETP.LT.OR P6, PT, R6, 0x3a, P6 ;  /* 0x0000003a0600780c */ /* 0x000fe200037c1670 */
[----:B------:R-:W-:-:S03]  /*1bc70*/  IMAD.IADD R6, R26, 0x1, R20 ;  /* 0x000000011a067824 */ /* 0x000fc600078e0214 */
        /* <DEDUP_REMOVED lines=13> */
.L_x_2020:
[----:B------:R-:W-:-:S13]  /*1bd50*/  ISETP.NE.AND P6, PT, R9, 0x1, PT ;  /* 0x000000010900780c */ /* 0x000fda0003fc5270 */
[----:B------:R-:W-:-:S05]  /*1bd60*/  @P6 IMAD.HI.U32 R10, R4, R10, RZ ;  /* 0x0000000a040a6227 */ /* 0x000fca00078e00ff */
[----:B------:R-:W-:-:S07]  /*1bd70*/  @P6 SHF.R.U32.HI R4, RZ, R11, R10 ;  /* 0x0000000bff046219 */ /* 0x000fce000001160a */
.L_x_2021:
[----:B------:R-:W-:Y:S05]  /*1bd80*/  BSYNC B1 ;  /* 0x0000000000017941 */ /* 0x000fea0003800000 */
.L_x_2019:
[----:B------:R-:W-:-:S04]  /*1bd90*/  IMAD R5, R4, R9, -R31 ;  /* 0x0000000904057224 */ /* 0x000fc800078e0a1f */
[----:B------:R-:W-:-:S05]  /*1bda0*/  IMAD R30, R30, -0x2, R5 ;  /* 0xfffffffe1e1e7824 */ /* 0x000fca00078e0205 */
[----:B------:R-:W-:Y:S02]  /*1bdb0*/  VIADDMNMX R6, R30, R9, R6, PT ;  /* 0x000000091e067246 */ /* 0x000fe40003800106 */
[----:B------:R-:W-:-:S07]  /*1bdc0*/  VIMNMX R7, R7, R30, !PT ;  /* 0x0000001e07077248 */ /* 0x000fce0007fe0100 */
.L_x_2018:
[----:B------:R-:W-:Y:S05]  /*1bdd0*/  BSYNC B0 ;  /* 0x0000000000007941 */ /* 0x000fea0003800000 */
.L_x_2017:
[C---:B------:R-:W-:Y:S01]  /*1bde0*/  ISETP.GT.AND P0, PT, R7.reuse, 0x1, !P0 ;  /* 0x000000010700780c */ /* 0x040fe20004704270 */
[----:B------:R-:W2:Y:S01]  /*1bdf0*/  LDL.64 R10, [R1+0x400] ;  /* 0x00040000010a7983 */ /* 0x000ea20000100a00 */
[----:B------:R-:W-:Y:S02]  /*1be00*/  ISETP.GT.AND P1, PT, R7, 0x8, !P1 ;  /* 0x000000080700780c */ /* 0x000fe40004f24270 */
[C---:B------:R-:W-:Y:S02]  /*1be10*/  ISETP.LT.OR P0, PT, R6.reuse, 0x2, P0 ;  /* 0x000000020600780c */ /* 0x040fe40000701670 */
[----:B------:R-:W-:Y:S02]  /*1be20*/  ISETP.LT.OR P1, PT, R6, 0x9, P1 ;  /* 0x000000090600780c */ /* 0x000fe40000f21670 */
[----:B------:R-:W-:Y:S02]  /*1be30*/  FSEL R20, R27, -INF , !P0 ;  /* 0xff8000001b147808 */ /* 0x000fe40004000000 */
[----:B------:R-:W-:-:S02]  /*1be40*/  ISETP.NE.AND P0, PT, R12, RZ, PT ;  /* 0x000000ff0c00720c */ /* 0x000fc40003f05270 */
[----:B------:R-:W-:Y:S02]  /*1be50*/  FSEL R210, R210, -INF , !P1 ;  /* 0xff800000d2d27808 */ /* 0x000fe40004800000 */
[----:B------:R-:W-:Y:S02]  /*1be60*/  ISETP.GT.AND P0, PT, R7, 0x9, !P0 ;  /* 0x000000090700780c */ /* 0x000fe40004704270 */
[----:B------:R-:W-:Y:S02]  /*1be70*/  ISETP.NE.AND P1, PT, R14, RZ, PT ;  /* 0x000000ff0e00720c */ /* 0x000fe40003f25270 */
[----:B------:R-:W-:Y:S02]  /*1be80*/  ISETP.LT.OR P0, PT, R6, 0xa, P0 ;  /* 0x0000000a0600780c */ /* 0x000fe40000701670 */
[----:B------:R-:W-:Y:S02]  /*1be90*/  ISETP.NE.AND P6, PT, R33, RZ, PT ;  /* 0x000000ff2100720c */ /* 0x000fe40003fc5270 */
[----:B------:R-:W-:-:S02]  /*1bea0*/  FSEL R14, R59, -INF , !P0 ;  /* 0xff8000003b0e7808 */ /* 0x000fc40004000000 */
[----:B------:R-:W-:Y:S02]  /*1beb0*/  ISETP.GT.AND P0, PT, R7, 0x10, !P1 ;  /* 0x000000100700780c */ /* 0x000fe40004f04270 */
[----:B------:R-:W-:Y:S02]  /*1bec0*/  ISETP.NE.AND P1, PT, R40, RZ, PT ;  /* 0x000000ff2800720c */ /* 0x000fe40003f25270 */
[----:B------:R-:W-:-:S04]  /*1bed0*/  ISETP.LT.OR P0, PT, R6, 0x11, P0 ;  /* 0x000000110600780c */ /* 0x000fc80000701670 */
[----:B------:R-:W-:Y:S02]  /*1bee0*/  FSEL R192, R34, -INF , !P0 ;  /* 0xff80000022c07808 */ /* 0x000fe40004000000 */
[----:B------:R-:W-:-:S04]  /*1bef0*/  ISETP.NE.AND P0, PT, R25, RZ, PT ;  /* 0x000000ff1900720c */ /* 0x000fc80003f05270 */
[----:B------:R-:W-:-:S04]  /*1bf00*/  ISETP.GT.AND P0, PT, R7, 0x11, !P0 ;  /* 0x000000110700780c */ /* 0x000fc80004704270 */
[----:B------:R-:W-:-:S04]  /*1bf10*/  ISETP.LT.OR P0, PT, R6, 0x12, P0 ;  /* 0x000000120600780c */ /* 0x000fc80000701670 */
[----:B------:R-:W-:Y:S02]  /*1bf20*/  FSEL R12, R35, -INF , !P0 ;  /* 0xff800000230c7808 */ /* 0x000fe40004000000 */
[----:B------:R-:W-:Y:S02]  /*1bf30*/  ISETP.NE.AND P0, PT, R28, RZ, PT ;  /* 0x000000ff1c00720c */ /* 0x000fe40003f05270 */
[----:B------:R-:W3:Y:S02]  /*1bf40*/  LDL.64 R28, [R1+0x3f0] ;  /* 0x0003f000011c7983 */ /* 0x000ee40000100a00 */
[----:B------:R-:W-:-:S04]  /*1bf50*/  ISETP.GT.AND P0, PT, R7, 0x18, !P0 ;  /* 0x000000180700780c */ /* 0x000fc80004704270 */
[----:B------:R-:W-:-:S04]  /*1bf60*/  ISETP.LT.OR P0, PT, R6, 0x19, P0 ;  /* 0x000000190600780c */ /* 0x000fc80000701670 */
[----:B------:R-:W-:Y:S02]  /*1bf70*/  FSEL R184, R38, -INF , !P0 ;  /* 0xff80000026b87808 */ /* 0x000fe40004000000 */
[C---:B------:R-:W-:Y:S02]  /*1bf80*/  ISETP.GT.AND P0, PT, R7.reuse, 0x19, !P6 ;  /* 0x000000190700780c */ /* 0x040fe40007704270 */
[C---:B------:R-:W-:Y:S02]  /*1bf90*/  ISETP.GT.AND P1, PT, R7.reuse, 0x28, !P1 ;  /* 0x000000280700780c */ /* 0x040fe40004f24270 */
[----:B------:R-:W-:Y:S02]  /*1bfa0*/  ISETP.LT.OR P0, PT, R6, 0x1a, P0 ;  /* 0x0000001a0600780c */ /* 0x000fe40000701670 */
[----:B------:R-:W-:Y:S02]  /*1bfb0*/  ISETP.GT.AND P2, PT, R7, 0x29, !P2 ;  /* 0x000000290700780c */ /* 0x000fe40005744270 */
[----:B------:R-:W-:-:S02]  /*1bfc0*/  FSEL R182, R39, -INF , !P0 ;  /* 0xff80000027b67808 */ /* 0x000fc40004000000 */
[----:B------:R-:W-:Y:S02]  /*1bfd0*/  ISETP.NE.AND P0, PT, R36, RZ, PT ;  /* 0x000000ff2400720c */ /* 0x000fe40003f05270 */
[C---:B------:R-:W-:Y:S02]  /*1bfe0*/  ISETP.GT.AND P3, PT, R7.reuse, 0x30, !P3 ;  /* 0x000000300700780c */ /* 0x040fe40005f64270 */
[C---:B------:R-:W-:Y:S02]  /*1bff0*/  ISETP.GT.AND P0, PT, R7.reuse, 0x20, !P0 ;  /* 0x000000200700780c */ /* 0x040fe40004704270 */
[----:B------:R-:W-:Y:S02]  /*1c000*/  ISETP.GT.AND P4, PT, R7, 0x31, !P4 ;  /* 0x000000310700780c */ /* 0x000fe40006784270 */
[----:B------:R-:W-:Y:S02]  /*1c010*/  ISETP.LT.OR P0, PT, R6, 0x21, P0 ;  /* 0x000000210600780c */ /* 0x000fe40000701670 */
[----:B------:R-:W-:-:S02]  /*1c020*/  ISETP.NE.AND P6, PT, R24, RZ, PT ;  /* 0x000000ff1800720c */ /* 0x000fc40003fc5270 */
[----:B------:R-:W-:Y:S01]  /*1c030*/  FSEL R180, R42, -INF , !P0 ;  /* 0xff8000002ab47808 */ /* 0x000fe20004000000 */
[----:B------:R-:W4:Y:S01]  /*1c040*/  LDL.64 R24, [R1+0xb8] ;  /* 0x0000b80001187983 */ /* 0x000f220000100a00 */
[----:B------:R-:W-:Y:S02]  /*1c050*/  ISETP.NE.AND P0, PT, R8, RZ, PT ;  /* 0x000000ff0800720c */ /* 0x000fe40003f05270 */
[----:B------:R-:W-:Y:S01]  /*1c060*/  ISETP.LT.OR P1, PT, R6, 0x29, P1 ;  /* 0x000000290600780c */ /* 0x000fe20000f21670 */
[----:B------:R-:W5:Y:S01]  /*1c070*/  LDL R8, [R1+0x410] ;  /* 0x0004100001087983 */ /* 0x000f620000100800 */
[----:B------:R-:W-:-:S04]  /*1c080*/  ISETP.GT.AND P0, PT, R7, RZ, !P0 ;  /* 0x000000ff0700720c */ /* 0x000fc80004704270 */
[----:B------:R-:W-:-:S04]  /*1c090*/  ISETP.LT.OR P0, PT, R6, 0x1, P0 ;  /* 0x000000010600780c */ /* 0x000fc80000701670 */
[----:B------:R-:W-:Y:S02]  /*1c0a0*/  FSEL R132, R3, -INF , !P0 ;  /* 0xff80000003847808 */ /* 0x000fe40004000000 */
[----:B------:R-:W-:-:S04]  /*1c0b0*/  ISETP.NE.AND P0, PT, R37, RZ, PT ;  /* 0x000000ff2500720c */ /* 0x000fc80003f05270 */
[----:B------:R-:W-:-:S04]  /*1c0c0*/  ISETP.GT.AND P0, PT, R7, 0x21, !P0 ;  /* 0x000000210700780c */ /* 0x000fc80004704270 */
[----:B------:R-:W-:-:S04]  /*1c0d0*/  ISETP.LT.OR P0, PT, R6, 0x22, P0 ;  /* 0x000000220600780c */ /* 0x000fc80000701670 */
[----:B------:R-:W-:Y:S02]  /*1c0e0*/  FSEL R220, R43, -INF , !P0 ;  /* 0xff8000002bdc7808 */ /* 0x000fe40004000000 */
[----:B------:R-:W-:Y:S02]  /*1c0f0*/  ISETP.LT.OR P2, PT, R6, 0x2a, P2 ;  /* 0x0000002a0600780c */ /* 0x000fe40001741670 */
[----:B------:R-:W-:Y:S02]  /*1c100*/  FSEL R218, R46, -INF , !P1 ;  /* 0xff8000002eda7808 */ /* 0x000fe40004800000 */
[----:B------:R-:W-:Y:S02]  /*1c110*/  ISETP.LT.OR P3, PT, R6, 0x31, P3 ;  /* 0x000000310600780c */ /* 0x000fe40001f61670 */
[----:B------:R-:W-:Y:S02]  /*1c120*/  FSEL R216, R47, -INF , !P2 ;  /* 0xff8000002fd87808 */ /* 0x000fe40005000000 */
[----:B------:R-:W-:-:S02]  /*1c130*/  ISETP.GT.AND P5, PT, R7, 0x38, !P5 ;  /* 0x000000380700780c */ /* 0x000fc40006fa4270 */
[----:B------:R-:W-:Y:S02]  /*1c140*/  ISETP.LT.OR P4, PT, R6, 0x32, P4 ;  /* 0x000000320600780c */ /* 0x000fe40002781670 */
[----:B------:R-:W-:Y:S02]  /*1c150*/  FSEL R214, R50, -INF , !P3 ;  /* 0xff80000032d67808 */ /* 0x000fe40005800000 */
[----:B------:R-:W-:Y:S02]  /*1c160*/  ISETP.GT.AND P6, PT, R7, 0x39, !P6 ;  /* 0x000000390700780c */ /* 0x000fe400077c4270 */
[C---:B------:R-:W-:Y:S02]  /*1c170*/  ISETP.LT.OR P5, PT, R6.reuse, 0x39, P5 ;  /* 0x000000390600780c */ /* 0x040fe40002fa1670 */
[----:B------:R-:W-:Y:S02]  /*1c180*/  FSEL R212, R51, -INF , !P4 ;  /* 0xff80000033d47808 */ /* 0x000fe40006000000 */
[----:B------:R-:W-:-:S02]  /*1c190*/  ISETP.LT.OR P6, PT, R6, 0x3a, P6 ;  /* 0x0000003a0600780c */ /* 0x000fc400037c1670 */
[----:B------:R-:W-:Y:S02]  /*1c1a0*/  FSEL R208, R54, -INF , !P5 ;  /* 0xff80000036d07808 */ /* 0x000fe40006800000 */
[----:B------:R-:W-:Y:S02]  /*1c1b0*/  FSEL R196, R196, -INF , !P6 ;  /* 0xff800000c4c47808 */ /* 0x000fe40007000000 */
[----:B---3--:R-:W-:-:S04]  /*1c1c0*/  FMNMX.FTZ R3, R21, R28, !PT ;  /* 0x0000001c15037209 */ /* 0x008fc80007810000 */
[----:B------:R-:W-:Y:S02]  /*1c1d0*/  FMNMX.FTZ R4, R63, R3, !PT ;  /* 0x000000033f047209 */ /* 0x000fe40007810000 */
[----:B------:R-:W-:Y:S02]  /*1c1e0*/  FMNMX.FTZ R3, R132, R29, !PT ;  /* 0x0000001d84037209 */ /* 0x000fe40007810000 */
[----:B------:R-:W-:Y:S02]  /*1c1f0*/  FMNMX.FTZ R4, R67, R4, !PT ;  /* 0x0000000443047209 */ /* 0x000fe40007810000 */
[----:B------:R-:W-:Y:S02]  /*1c200*/  FMNMX.FTZ R3, R20, R3, !PT ;  /* 0x0000000314037209 */ /* 0x000fe40007810000 */
[----:B------:R-:W-:Y:S02]  /*1c210*/  FMNMX.FTZ R4, R15, R4, !PT ;  /* 0x000000040f047209 */ /* 0x000fe40007810000 */
[----:B------:R-:W-:-:S02]  /*1c220*/  FMNMX.FTZ R3, R210, R3, !PT ;  /* 0x00000003d2037209 */ /* 0x000fc40007810000 */
        /* <DEDUP_REMOVED lines=23> */
[----:B------:R-:W-:-:S03]  /*1c3a0*/  FMNMX.FTZ R3, R208, R3, !PT ;  /* 0x00000003d0037209 */ /* 0x000fc60007810000 */
[----:B------:R-:W0:Y:S01]  /*1c3b0*/  SHFL.BFLY PT, R7, R4, 0x2, 0x1f ;  /* 0x0c401f0004077f89 */ /* 0x000e2200000e0000 */
[----:B------:R-:W-:-:S05]  /*1c3c0*/  FMNMX.FTZ R5, R196, R3, !PT ;  /* 0x00000003c4057209 */ /* 0x000fca0007810000 */
[----:B------:R-:W-:Y:S04]  /*1c3d0*/  STL.64 [R1+0x3f0], R4 ;  /* 0x0003f00401007387 */ /* 0x000fe80000100a00 */
[----:B------:R-:W3:Y:S01]  /*1c3e0*/  LDL R26, [R1+0x3f4] ;  /* 0x0003f400011a7983 */ /* 0x000ee20000100800 */
[----:B0-----:R-:W-:-:S05]  /*1c3f0*/  FMNMX.FTZ R3, R4, R7, !PT ;  /* 0x0000000704037209 */ /* 0x001fca0007810000 */
[----:B------:R-:W0:Y:S02]  /*1c400*/  SHFL.BFLY PT, R6, R3, 0x1, 0x1f ;  /* 0x0c201f0003067f89 */ /* 0x000e2400000e0000 */
[----:B0-----:R-:W-:-:S05]  /*1c410*/  FMNMX.FTZ R6, R3, R6, !PT ;  /* 0x0000000603067209 */ /* 0x001fca0007810000 */
[----:B------:R-:W-:Y:S04]  /*1c420*/  STL [R1+0x3f0], R6 ;  /* 0x0003f00601007387 */ /* 0x000fe80000100800 */
[----:B------:R-:W2:Y:S04]  /*1c430*/  LDL R9, [R1+0x3f0] ;  /* 0x0003f00001097983 */ /* 0x000ea80000100800 */
[----:B---3--:R-:W0:Y:S02]  /*1c440*/  SHFL.BFLY PT, R7, R26, 0x2, 0x1f ;  /* 0x0c401f001a077f89 */ /* 0x008e2400000e0000 */
[----:B0-----:R-:W-:-:S05]  /*1c450*/  FMNMX.FTZ R7, R7, R26, !PT ;  /* 0x0000001a07077209 */ /* 0x001fca0007810000 */
[----:B------:R-:W0:Y:S01]  /*1c460*/  SHFL.BFLY PT, R4, R7, 0x1, 0x1f ;  /* 0x0c201f0007047f89 */ /* 0x000e2200000e0000 */
[----:B--2---:R-:W-:Y:S02]  /*1c470*/  FSETP.NEU.FTZ.AND P0, PT, R9, -INF , PT ;  /* 0xff8000000900780b */ /* 0x004fe40003f1d000 */
[----:B0-----:R-:W-:Y:S02]  /*1c480*/  FMNMX.FTZ R4, R7, R4, !PT ;  /* 0x0000000407047209 */ /* 0x001fe40007810000 */
[----:B------:R-:W-:Y:S02]  /*1c490*/  FSEL R3, R9, RZ, P0 ;  /* 0x000000ff09037208 */ /* 0x000fe40000000000 */
[----:B------:R-:W-:-:S04]  /*1c4a0*/  FSETP.NEU.FTZ.AND P0, PT, R4, -INF , PT ;  /* 0xff8000000400780b */ /* 0x000fc80003f1d000 */
[----:B------:R-:W-:Y:S01]  /*1c4b0*/  FSEL R6, R4, RZ, P0 ;  /* 0x000000ff04067208 */ /* 0x000fe20000000000 */
[----:B------:R-:W-:-:S04]  /*1c4c0*/  FADD.FTZ R3, R28, -R3 ;  /* 0x800000031c037221 */ /* 0x000fc80000010000 */
[----:B------:R-:W-:Y:S01]  /*1c4d0*/  FADD.FTZ R29, R29, -R6 ;  /* 0x800000061d1d7221 */ /* 0x000fe20000010000 */
[----:B-----5:R-:W-:-:S03]  /*1c4e0*/  FMUL.FTZ R3, R3, R8 ;  /* 0x0000000803037220 */ /* 0x020fc60000410000 */
[----:B------:R-:W-:Y:S01]  /*1c4f0*/  FMUL.FTZ R29, R8, R29 ;  /* 0x0000001d081d7220 */ /* 0x000fe20000410000 */
[----:B------:R-:W0:Y:S08]  /*1c500*/  MUFU.EX2 R150, R3 ;  /* 0x0000000300967308 */ /* 0x000e300000000800 */
[----:B------:R-:W1:Y:S01]  /*1c510*/  MUFU.EX2 R151, R29 ;  /* 0x0000001d00977308 */ /* 0x000e620000000800 */
[----:B------:R2:W-:Y:S01]  /*1c520*/  STL [R1+0x3f4], R4 ;  /* 0x0003f40401007387 */ /* 0x0005e20000100800 */
[----:B0-----:R-:W-:Y:S01]  /*1c530*/  FMUL.FTZ R10, R150, R10 ;  /* 0x0000000a960a7220 */ /* 0x001fe20000410000 */
[----:B-1----:R-:W-:-:S05]  /*1c540*/  FMUL.FTZ R11, R11, R151 ;  /* 0x000000970b0b7220 */ /* 0x002fca0000410000 */
[----:B------:R2:W-:Y:S04]  /*1c550*/  STL.64 [R1+0x400], R10 ;  /* 0x0004000a01007387 */ /* 0x0005e80000100a00 */
[----:B----4-:R-:W3:Y:S01]  /*1c560*/  LD.E R5, desc[UR36][R24.64+0x4] ;  /* 0x0000042418057980 */ /* 0x010ee2000c101900 */
        /* <DEDUP_REMOVED lines=12> */
.L_x_2023:
[----:B------:R-:W-:Y:S05]  /*1c630*/  BSYNC B0 ;  /* 0x0000000000007941 */ /* 0x000fea0003800000 */
.L_x_2022:
        /* <DEDUP_REMOVED lines=9> */
.L_x_2025:
[----:B------:R-:W-:Y:S05]  /*1c6d0*/  BSYNC B0 ;  /* 0x0000000000007941 */ /* 0x000fea0003800000 */
.L_x_2024:
        /* <DEDUP_REMOVED lines=52> */
[CC--:B--2---:R-:W-:Y:S01]  /*1ca20*/  FMUL.FTZ R3, R126.reuse, R193.reuse ;  /* 0x000000c17e037220 */ /* 0x0c4fe20000410000 */
[----:B------:R-:W-:Y:S01]  /*1ca30*/  FSETP.NEU.FTZ.AND P0, PT, R126, -INF , PT ;  /* 0xff8000007e00780b */ /* 0x000fe20003f1d000 */
[----:B------:R-:W-:-:S03]  /*1ca40*/  FMUL.FTZ R177, R127, R193 ;  /* 0x000000c17fb17220 */ /* 0x000fc60000410000 */
[----:B------:R-:W-:Y:S02]  /*1ca50*/  FSEL R134, R3, RZ, P0 ;  /* 0x000000ff03867208 */ /* 0x000fe40000000000 */
[----:B------:R-:W-:Y:S02]  /*1ca60*/  FSETP.NEU.FTZ.AND P0, PT, R127, -INF , PT ;  /* 0xff8000007f00780b */ /* 0x000fe40003f1d000 */
[----:B------:R-:W2:Y:S02]  /*1ca70*/  LDL.64 R126, [R1+0x358] ;  /* 0x00035800017e7983 */ /* 0x000ea40000100a00 */
[----:B------:R-:W-:Y:S01]  /*1ca80*/  FSEL R177, R177, RZ, P0 ;  /* 0x000000ffb1b17208 */ /* 0x000fe20000000000 */
        /* <DEDUP_REMOVED lines=16> */
[-CC-:B------:R-:W-:Y:S01]  /*1cb90*/  FFMA.FTZ R161, R132, R193.reuse, -R177.reuse ;  /* 0x000000c184a17223 */ /* 0x180fe200000108b1 */
        /* <DEDUP_REMOVED lines=16> */
[----:B------:R-:W3:Y:S01]  /*1cca0*/  MUFU.EX2 R161, R161 ;  /* 0x000000a100a17308 */ /* 0x000ee20000000800 */
[-CC-:B------:R-:W-:Y:S01]  /*1ccb0*/  FFMA.FTZ R163, R210, R193.reuse, -R177.reuse ;  /* 0x000000c1d2a37223 */ /* 0x180fe200000108b1 */
[----:B------:R-:W-:-:S06]  /*1ccc0*/  FFMA.FTZ R14, R14, R193, -R177 ;  /* 0x000000c10e0e7223 */ /* 0x000fcc00000108b1 */
[----:B------:R-:W0:Y:S01]  /*1ccd0*/  MUFU.EX2 R21, R21 ;  /* 0x0000001500157308 */ /* 0x000e220000000800 */
[----:B------:R-:W-:-:S07]  /*1cce0*/  FFMA.FTZ R165, R192, R193, -R177 ;  /* 0x000000c1c0a57223 */ /* 0x000fce00000108b1 */
[----:B------:R-:W1:Y:S08]  /*1ccf0*/  MUFU.EX2 R20, R20 ;  /* 0x0000001400147308 */ /* 0x000e700000000800 */
[----:B------:R-:W1:Y:S01]  /*1cd00*/  MUFU.EX2 R160, R160 ;  /* 0x000000a000a07308 */ /* 0x000e620000000800 */
[----:B------:R-:W-:-:S07]  /*1cd10*/  FFMA.FTZ R12, R12, R193, -R177 ;  /* 0x000000c10c0c7223 */ /* 0x000fce00000108b1 */
[----:B------:R-:W1:Y:S08]  /*1cd20*/  MUFU.EX2 R163, R163 ;  /* 0x000000a300a37308 */ /* 0x000e700000000800 */
[----:B------:R-:W1:Y:S01]  /*1cd30*/  MUFU.EX2 R162, R162 ;  /* 0x000000a200a27308 */ /* 0x000e620000000800 */
[----:B---3--:R-:W-:Y:S01]  /*1cd40*/  FADD.FTZ R173, R161, R5 ;  /* 0x00000005a1ad7221 */ /* 0x008fe20000010000 */
[----:B0-----:R-:W-:-:S06]  /*1cd50*/  FADD.FTZ R5, R21, R4 ;  /* 0x0000000415057221 */ /* 0x001fcc0000010000 */
[----:B------:R-:W-:Y:S01]  /*1cd60*/  MUFU.EX2 R15, R15 ;  /* 0x0000000f000f7308 */ /* 0x000fe20000000800 */
[----:B------:R-:W-:-:S07]  /*1cd70*/  FFMA.FTZ R167, R184, R193, -R177 ;  /* 0x000000c1b8a77223 */ /* 0x000fce00000108b1 */
[----:B------:R-:W0:Y:S01]  /*1cd80*/  MUFU.EX2 R14, R14 ;  /* 0x0000000e000e7308 */ /* 0x000e220000000800 */
[----:B-1----:R-:W-:Y:S01]  /*1cd90*/  FADD.FTZ R4, R20, R173 ;  /* 0x000000ad14047221 */ /* 0x002fe20000010000 */
[----:B------:R-:W-:-:S06]  /*1cda0*/  FADD.FTZ R5, R160, R5 ;  /* 0x00000005a0057221 */ /* 0x000fcc0000010000 */
[----:B------:R-:W-:Y:S01]  /*1cdb0*/  MUFU.EX2 R164, R164 ;  /* 0x000000a400a47308 */ /* 0x000fe20000000800 */
[----:B------:R-:W-:-:S07]  /*1cdc0*/  FFMA.FTZ R183, R182, R193, -R177 ;  /* 0x000000c1b6b77223 */ /* 0x000fce00000108b1 */
[----:B------:R-:W1:Y:S01]  /*1cdd0*/  MUFU.EX2 R165, R165 ;  /* 0x000000a500a57308 */ /* 0x000e620000000800 */
[----:B------:R-:W-:Y:S01]  /*1cde0*/  FADD.FTZ R173, R163, R4 ;  /* 0x00000004a3ad7221 */ /* 0x000fe20000010000 */
[----:B------:R-:W-:-:S06]  /*1cdf0*/  FADD.FTZ R4, R162, R5 ;  /* 0x00000005a2047221 */ /* 0x000fcc0000010000 */
[----:B------:R-:W-:Y:S01]  /*1ce00*/  MUFU.EX2 R13, R13 ;  /* 0x0000000d000d7308 */ /* 0x000fe20000000800 */
[----:B------:R-:W-:-:S07]  /*1ce10*/  FFMA.FTZ R169, R180, R193, -R177 ;  /* 0x000000c1b4a97223 */ /* 0x000fce00000108b1 */
[----:B------:R-:W3:Y:S01]  /*1ce20*/  MUFU.EX2 R12, R12 ;  /* 0x0000000c000c7308 */ /* 0x000ee20000000800 */
[----:B0-----:R-:W-:Y:S01]  /*1ce30*/  FADD.FTZ R180, R14, R173 ;  /* 0x000000ad0eb47221 */ /* 0x001fe20000010000 */
[----:B------:R-:W-:-:S06]  /*1ce40*/  FADD.FTZ R5, R15, R4 ;  /* 0x000000040f057221 */ /* 0x000fcc0000010000 */
        /* <DEDUP_REMOVED lines=8> */
[----:B---3--:R-:W-:Y:S01]  /*1ced0*/  FADD.FTZ R184, R12, R175 ;  /* 0x000000af0cb87221 */ /* 0x008fe20000010000 */
        /* <DEDUP_REMOVED lines=26> */
[----:B------:R-:W-:Y:S08]  /*1d080*/  MUFU.EX2 R172, R172 ;  /* 0x000000ac00ac7308 */ /* 0x000ff00000000800 */
[----:B------:R-:W1:Y:S01]  /*1d090*/  MUFU.EX2 R180, R180 ;  /* 0x000000b400b47308 */ /* 0x000e620000000800 */
[----:B---3--:R-:W-:Y:S01]  /*1d0a0*/  FADD.FTZ R184, R181, R184 ;  /* 0x000000b8b5b87221 */ /* 0x008fe20000010000 */
[----:B------:R-:W-:-:S06]  /*1d0b0*/  FADD.FTZ R5, R170, R5 ;  /* 0x00000005aa057221 */ /* 0x000fcc0000010000 */
[----:B------:R-:W-:Y:S08]  /*1d0c0*/  MUFU.EX2 R3, R3 ;  /* 0x0000000300037308 */ /* 0x000ff00000000800 */
[----:B------:R-:W3:Y:S01]  /*1d0d0*/  MUFU.EX2 R175, R175 ;  /* 0x000000af00af7308 */ /* 0x000ee20000000800 */
[----:B0-----:R-:W-:Y:S01]  /*1d0e0*/  FADD.FTZ R193, R173, R184 ;  /* 0x000000b8adc17221 */ /* 0x001fe20000010000 */
[----:B------:R-:W-:-:S06]  /*1d0f0*/  FADD.FTZ R5, R8, R5 ;  /* 0x0000000508057221 */ /* 0x000fcc0000010000 */
[----:B------:R-:W0:Y:S08]  /*1d100*/  MUFU.EX2 R174, R174 ;  /* 0x000000ae00ae7308 */ /* 0x000e300000000800 */
[----:B------:R-:W0:Y:S01]  /*1d110*/  MUFU.EX2 R177, R177 ;  /* 0x000000b100b17308 */ /* 0x000e220000000800 */
[----:B-1----:R-:W-:Y:S01]  /*1d120*/  FADD.FTZ R184, R180, R193 ;  /* 0x000000c1b4b87221 */ /* 0x002fe20000010000 */
[----:B------:R-:W-:-:S03]  /*1d130*/  FADD.FTZ R4, R172, R5 ;  /* 0x00000005ac047221 */ /* 0x000fc60000010000 */
[----:B---3--:R-:W-:Y:S01]  /*1d140*/  FADD.FTZ R184, R175, R184 ;  /* 0x000000b8afb87221 */ /* 0x008fe20000010000 */
[----:B------:R-:W-:Y:S01]  /*1d150*/  FADD.FTZ R193, R3, R4 ;  /* 0x0000000403c17221 */ /* 0x000fe20000010000 */
[----:B----4-:R-:W-:-:S03]  /*1d160*/  FMUL.FTZ R147, R150, R147 ;  /* 0x0000009396937220 */ /* 0x010fc60000410000 */
[----:B0-----:R-:W-:Y:S01]  /*1d170*/  FADD.FTZ R4, R174, R193 ;  /* 0x000000c1ae047221 */ /* 0x001fe20000010000 */
[C---:B------:R-:W-:Y:S01]  /*1d180*/  FMUL.FTZ R146, R150.reuse, R146 ;  /* 0x0000009296927220 */ /* 0x040fe20000410000 */
[C---:B------:R-:W-:Y:S01]  /*1d190*/  FMUL.FTZ R7, R150.reuse, R7 ;  /* 0x0000000796077220 */ /* 0x040fe20000410000 */
[C---:B------:R-:W-:Y:S01]  /*1d1a0*/  FMUL.FTZ R6, R150.reuse, R6 ;  /* 0x0000000696067220 */ /* 0x040fe20000410000 */
[C---:B------:R-:W-:Y:S01]  /*1d1b0*/  FMUL.FTZ R49, R150.reuse, R49 ;  /* 0x0000003196317220 */ /* 0x040fe20000410000 */
[C---:B------:R-:W-:Y:S01]  /*1d1c0*/  FMUL.FTZ R48, R150.reuse, R48 ;  /* 0x0000003096307220 */ /* 0x040fe20000410000 */
        /* <DEDUP_REMOVED lines=50> */
[C---:B--2---:R-:W-:Y:S01]  /*1d4f0*/  FMUL.FTZ R63, R150.reuse, R63 ;  /* 0x0000003f963f7220 */ /* 0x044fe20000410000 */
[C---:B------:R-:W-:Y:S01]  /*1d500*/  FMUL.FTZ R62, R150.reuse, R62 ;  /* 0x0000003e963e7220 */ /* 0x040fe20000410000 */
[----:B0-----:R-:W2:Y:S04]  /*1d510*/  LDL R6, [R1+0x1e0] ;  /* 0x0001e00001067983 */ /* 0x001ea80000100800 */
[----:B------:R-:W3:Y:S01]  /*1d520*/  LDL R7, [R1+0x2d4] ;  /* 0x0002d40001077983 */ /* 0x000ee20000100800 */
        /* <DEDUP_REMOVED lines=139> */
[----:B0-----:R-:W3:Y:S04]  /*1dde0*/  LDL R86, [R1+0x1e4] ;  /* 0x0001e40001567983 */ /* 0x001ee80000100800 */
[----:B-1----:R-:W3:Y:S04]  /*1ddf0*/  LDL R88, [R1+0x1e8] ;  /* 0x0001e80001587983 */ /* 0x002ee80000100800 */
[----:B------:R-:W3:Y:S04]  /*1de00*/  LDL R90, [R1+0x1ec] ;  /* 0x0001ec00015a7983 */ /* 0x000ee80000100800 */
[----:B------:R-:W3:Y:S04]  /*1de10*/  LDL R24, [R1+0x1f0] ;  /* 0x0001f00001187983 */ /* 0x000ee80000100800 */
        /* <DEDUP_REMOVED lines=122> */
[----:B------:R-:W-:Y:S04]  /*1e5c0*/  STL [R1+0x1e0], R6 ;  /* 0x0001e00601007387 */ /* 0x000fe80000100800 */
[----:B------:R0:W-:Y:S04]  /*1e5d0*/  STL [R1+0x2d4], R7 ;  /* 0x0002d40701007387 */ /* 0x0001e80000100800 */
[----:B------:R-:W3:Y:S04]  /*1e5e0*/  LDL R193, [R1+0x1c8] ;  /* 0x0001c80001c17983 */ /* 0x000ee80000100800 */
[----:B0-----:R-:W3:Y:S04]  /*1e5f0*/  LDL.64 R6, [R1+0x88] ;  /* 0x0000880001067983 */ /* 0x001ee80000100a00 */
        /* <DEDUP_REMOVED lines=607> */
.L_x_2027:
[----:B------:R-:W-:Y:S05]  /*20bf0*/  BSYNC B0 ;  /* 0x0000000000007941 */ /* 0x000fea0003800000 */
.L_x_2026:
[----:B------:R-:W2:Y:S04]  /*20c00*/  LDL.64 R6, [R1+0x48] ;  /* 0x0000480001067983 */ /* 0x000ea80000100a00 */
[----:B------:R-:W3:Y:S01]  /*20c10*/  LDL R4, [R1+0x34] ;  /* 0x0000340001047983 */ /* 0x000ee20000100800 */
[C---:B------:R-:W-:Y:S01]  /*20c20*/  ISETP.GT.AND P0, PT, R0.reuse, UR42, PT ;  /* 0x0000002a00007c0c */ /* 0x040fe2000bf04270 */
[----:B------:R-:W-:Y:S01]  /*20c30*/  VIADD R0, R0, 0xffffffff ;  /* 0xffffffff00007836 */ /* 0x000fe20000000000 */
[----:B--2---:R-:W-:-:S05]  /*20c40*/  MOV R6, R6 ;  /* 0x0000000600067202 */ /* 0x004fca0000000f00 */
[----:B-----5:R-:W-:-:S05]  /*20c50*/  IMAD R3, R3, 0x8, R6 ;  /* 0x0000000803037824 */ /* 0x020fca00078e0206 */
[----:B---3--:R-:W-:-:S04]  /*20c60*/  PRMT R3, R4, 0x654, R3 ;  /* 0x0000065404037816 */ /* 0x008fc80000000003 */
[----:B------:R1:W-:Y:S01]  /*20c70*/  SYNCS.ARRIVE.TRANS64.RED.A1T0 RZ, [R3+URZ], RZ ;  /* 0x000000ff03ff79a7 */ /* 0x0003e2000810043f */
[----:B------:R-:W-:Y:S05]  /*20c80*/  @P0 BRA `(.L_x_2028) ;  /* 0xffffff80000c0947 */ /* 0x000fea000383ffff */
.L_x_1995:
[----:B------:R-:W-:Y:S05]  /*20c90*/  WARPSYNC.ALL ;  /* 0x0000000000007948 */ /* 0x000fea0003800000 */
[----:B------:R-:W2:Y:S04]  /*20ca0*/  LDL R5, [R1+0x400] ;  /* 0x0004000001057983 */ /* 0x000ea80000100800 */
[----:B------:R-:W3:Y:S04]  /*20cb0*/  LDL R8, [R1+0x404] ;  /* 0x0004040001087983 */ /* 0x000ee80000100800 */
[----:B------:R-:W4:Y:S01]  /*20cc0*/  LDL.64 R14, [R1+0xb8] ;  /* 0x0000b800010e7983 */ /* 0x000f220000100a00 */
[----:B------:R-:W-:Y:S08]  /*20cd0*/  BAR.ARV 0x8, 0x100 ;  /* 0x0204000000007b1d */ /* 0x000ff00000002000 */
[----:B------:R-:W-:Y:S06]  /*20ce0*/  BAR.SYNC.DEFER_BLOCKING 0xf, 0x100 ;  /* 0x03c4000000007b1d */ /* 0x000fec0000010000 */
[----:B--2---:R-:W2:Y:S02]  /*20cf0*/  SHFL.BFLY PT, R0, R5, 0x2, 0x1f ;  /* 0x0c401f0005007f89 */ /* 0x004ea400000e0000 */
[----:B--2---:R-:W-:-:S05]  /*20d00*/  FADD.FTZ R0, R5, R0 ;  /* 0x0000000005007221 */ /* 0x004fca0000010000 */
[----:B01----:R-:W0:Y:S02]  /*20d10*/  SHFL.BFLY PT, R3, R0, 0x1, 0x1f ;  /* 0x0c201f0000037f89 */ /* 0x003e2400000e0000 */
[----:B0-----:R-:W-:-:S05]  /*20d20*/  FADD.FTZ R4, R0, R3 ;  /* 0x0000000300047221 */ /* 0x001fca0000010000 */
[----:B------:R-:W-:Y:S04]  /*20d30*/  STL [R1+0x400], R4 ;  /* 0x0004000401007387 */ /* 0x000fe80000100800 */
[----:B------:R-:W2:Y:S04]  /*20d40*/  LDL R20, [R1+0x400] ;  /* 0x0004000001147983 */ /* 0x000ea80000100800 */
[----:B---3--:R-:W0:Y:S02]  /*20d50*/  SHFL.BFLY PT, R3, R8, 0x2, 0x1f ;  /* 0x0c401f0008037f89 */ /* 0x008e2400000e0000 */
[----:B0-----:R-:W-:-:S05]  /*20d60*/  FADD.FTZ R3, R3, R8 ;  /* 0x0000000803037221 */ /* 0x001fca0000010000 */
[----:B------:R-:W0:Y:S02]  /*20d70*/  SHFL.BFLY PT, R6, R3, 0x1, 0x1f ;  /* 0x0c201f0003067f89 */ /* 0x000e2400000e0000 */
[----:B0-----:R-:W-:-:S05]  /*20d80*/  FADD.FTZ R6, R3, R6 ;  /* 0x0000000603067221 */ /* 0x001fca0000010000 */
[----:B------:R-:W-:-:S13]  /*20d90*/  FSETP.NE.FTZ.AND P2, PT, R6, RZ, PT ;  /* 0x000000ff0600720b */ /* 0x000fda0003f55000 */
[----:B------:R-:W3:Y:S04]  /*20da0*/  @P2 LDL R9, [R1+0x410] ;  /* 0x0004100001092983 */ /* 0x000ee80000100800 */
[----:B------:R-:W5:Y:S01]  /*20db0*/  @P2 LDL R10, [R1+0x3f4] ;  /* 0x0003f400010a2983 */ /* 0x000f620000100800 */
[----:B--2---:R-:W-:-:S13]  /*20dc0*/  FSETP.NE.FTZ.AND P1, PT, R20, RZ, PT ;  /* 0x000000ff1400720b */ /* 0x004fda0003f35000 */
[----:B------:R-:W2:Y:S04]  /*20dd0*/  @P1 LDL R0, [R1+0x410] ;  /* 0x0004100001001983 */ /* 0x000ea80000100800 */
[----:B------:R-:W4:Y:S01]  /*20de0*/  @P1 LDL R5, [R1+0x3f0] ;  /* 0x0003f00001051983 */ /* 0x000f220000100800 */
[----:B------:R-:W0:Y:S08]  /*20df0*/  @P2 MUFU.LG2 R11, R6 ;  /* 0x00000006000b2308 */ /* 0x000e300000000c00 */
[----:B------:R-:W1:Y:S01]  /*20e00*/  @P1 MUFU.LG2 R7, R20 ;  /* 0x0000001400071308 */ /* 0x000e620000000c00 */
[----:B------:R-:W-:-:S02]  /*20e10*/  IMAD.MOV.U32 R4, RZ, RZ, -0x800000 ;  /* 0xff800000ff047424 */ /* 0x000fc400078e00ff */
[----:B------:R-:W-:Y:S02]  /*20e20*/  IMAD.MOV.U32 R8, RZ, RZ, -0x800000 ;  /* 0xff800000ff087424 */ /* 0x000fe400078e00ff */
[----:B0-----:R-:W-:Y:S01]  /*20e30*/  @P2 FMUL.FTZ R12, R11, 0.69314718246459960938 ;  /* 0x3f3172180b0c2820 */ /* 0x001fe20000410000 */
[----:B-1----:R-:W-:Y:S01]  /*20e40*/  @P1 FMUL.FTZ R7, R7, 0.69314718246459960938 ;  /* 0x3f31721807071820 */ /* 0x002fe20000410000 */
[----:B------:R-:W-:Y:S01]  /*20e50*/  STL [R1+0x404], R6 ;  /* 0x0004040601007387 */ /* 0x000fe20000100800 */
[----:B---3--:R-:W-:-:S04]  /*20e60*/  @P2 FMUL.FTZ R9, R9, 0.69314718246459960938 ;  /* 0x3f31721809092820 */ /* 0x008fc80000410000 */
[----:B-----5:R-:W-:-:S05]  /*20e70*/  @P2 FFMA.FTZ R8, R9, R10, R12 ;  /* 0x0000000a09082223 */ /* 0x020fca000001000c */
[----:B------:R0:W-:Y:S01]  /*20e80*/  STL [R1+0x404], R8 ;  /* 0x0004040801007387 */ /* 0x0001e20000100800 */
[----:B--2---:R-:W-:-:S04]  /*20e90*/  @P1 FMUL.FTZ R0, R0, 0.69314718246459960938 ;  /* 0x3f31721800001820 */ /* 0x004fc80000410000 */
[----:B----4-:R-:W-:Y:S02]  /*20ea0*/  @P1 FFMA.FTZ R4, R0, R5, R7 ;  /* 0x0000000500041223 */ /* 0x010fe40000010007 */
[----:B------:R-:W2:Y:S04]  /*20eb0*/  LDL R5, [R1+0x1c8] ;  /* 0x0001c80001057983 */ /* 0x000ea80000100800 */
[----:B------:R1:W-:Y:S04]  /*20ec0*/  STL [R1+0x400], R4 ;  /* 0x0004000401007387 */ /* 0x0003e80000100800 */
[----:B------:R-:W3:Y:S02]  /*20ed0*/  LD.E R0, desc[UR36][R14.64+0x4] ;  /* 0x000004240e007980 */ /* 0x000ee4000c101900 */
[----:B---3--:R-:W-:-:S13]  /*20ee0*/  ISETP.NE.AND P0, PT, R0, RZ, PT ;  /* 0x000000ff0000720c */ /* 0x008fda0003f05270 */
[----:B------:R-:W3:Y:S04]  /*20ef0*/  @!P0 LDL.64 R12, [R1+0xc0] ;  /* 0x0000c000010c8983 */ /* 0x000ee80000100a00 */
[----:B------:R-:W2:Y:S01]  /*20f00*/  @!P0 LD.E R10, desc[UR36][R14.64] ;  /* 0x000000240e0a8980 */ /* 0x000ea2000c101900 */
[----:B------:R-:W-:-:S06]  /*20f10*/  IMAD.MOV.U32 R0, RZ, RZ, RZ ;  /* 0x000000ffff007224 */ /* 0x000fcc00078e00ff */
[----:B------:R-:W4:Y:S01]  /*20f20*/  @P1 MUFU.RCP R0, R20 ;  /* 0x0000001400001308 */ /* 0x000f220000001000 */
[----:B---3--:R-:W3:Y:S01]  /*20f30*/  @!P0 LD.E.64 R12, desc[UR36][R12.64] ;  /* 0x000000240c0c8980 */ /* 0x008ee2000c101b00 */
[----:B--2---:R-:W-:-:S04]  /*20f40*/  @!P0 IMAD R10, R5, 0x40, R10 ;  /* 0x00000040050a8824 */ /* 0x004fc800078e020a */
[----:B---3--:R-:W-:-:S05]  /*20f50*/  @!P0 IMAD.WIDE R10, R10, 0x4, R12 ;  /* 0x000000040a0a8825 */ /* 0x008fca00078e020c */
[----:B----4-:R2:W-:Y:S04]  /*20f60*/  @!P0 ST.E desc[UR36][R10.64], R0 ;  /* 0x000000000a008985 */ /* 0x0105e8000c101924 */
[----:B------:R-:W3:Y:S04]  /*20f70*/  @!P0 LDL.64 R14, [R1+0xb8] ;  /* 0x0000b800010e8983 */ /* 0x000ee80000100a00 */
[----:B---3--:R-:W3:Y:S02]  /*20f80*/  @!P0 LD.E R3, desc[UR36][R14.64+0x4] ;  /* 0x000004240e038980 */ /* 0x008ee4000c101900 */
[----:B---3--:R-:W-:-:S13]  /*20f90*/  @!P0 ISETP.NE.AND P0, PT, R3, RZ, PT ;  /* 0x000000ff0300820c */ /* 0x008fda0003f05270 */
[----:B0-----:R-:W3:Y:S04]  /*20fa0*/  @!P0 LDL.64 R8, [R1+0xc0] ;  /* 0x0000c00001088983 */ /* 0x001ee80000100a00 */
[----:B-1----:R-:W4:Y:S01]  /*20fb0*/  @!P0 LD.E R4, desc[UR36][R14.64] ;  /* 0x000000240e048980 */ /* 0x002f22000c101900 */
[----:B------:R-:W-:-:S06]  /*20fc0*/  IMAD.MOV.U32 R3, RZ, RZ, RZ ;  /* 0x000000ffff037224 */ /* 0x000fcc00078e00ff */
[----:B------:R-:W0:Y:S01]  /*20fd0*/  @P2 MUFU.RCP R3, R6 ;  /* 0x0000000600032308 */ /* 0x000e220000001000 */
[----:B---3--:R-:W3:Y:S01]  /*20fe0*/  @!P0 LD.E.64 R8, desc[UR36][R8.64] ;  /* 0x0000002408088980 */ /* 0x008ee2000c101b00 */
[----:B----4-:R-:W-:-:S04]  /*20ff0*/  @!P0 IMAD R4, R5, 0x40, R4 ;  /* 0x0000004005048824 */ /* 0x010fc800078e0204 */
[----:B------:R-:W-:-:S04]  /*21000*/  @!P0 VIADD R4, R4, 0x8 ;  /* 0x0000000804048836 */ /* 0x000fc80000000000 */
[----:B---3--:R-:W-:-:S05]  /*21010*/  @!P0 IMAD.WIDE R4, R4, 0x4, R8 ;  /* 0x0000000404048825 */ /* 0x008fca00078e0208 */
[----:B0-----:R0:W-:Y:S04]  /*21020*/  @!P0 ST.E desc[UR36][R4.64], R3 ;  /* 0x0000000304008985 */ /* 0x0011e8000c101924 */
[----:B------:R-:W3:Y:S04]  /*21030*/  LDL R114, [R1+0x1c8] ;  /* 0x0001c80001727983 */ /* 0x000ee80000100800 */
        /* <DEDUP_REMOVED lines=59> */
[----:B--2---:R-:W2:Y:S04]  /*213f0*/  LDL.64 R10, [R1+0x388] ;  /* 0x00038800010a7983 */ /* 0x004ea80000100a00 */
[----:B------:R-:W2:Y:S04]  /*21400*/  LDL.64 R6, [R1+0x398] ;  /* 0x0003980001067983 */ /* 0x000ea80000100a00 */
[----:B------:R-:W2:Y:S04]  /*21410*/  LDL.64 R12, [R1+0x3a8] ;  /* 0x0003a800010c7983 */ /* 0x000ea80000100a00 */
[----:B0-----:R-:W2:Y:S04]  /*21420*/  LDL.64 R4, [R1+0x3b8] ;  /* 0x0003b80001047983 */ /* 0x001ea80000100a00 */
[----:B------:R-:W2:Y:S04]  /*21430*/  LDL.64 R8, [R1+0x3c8] ;  /* 0x0003c80001087983 */ /* 0x000ea80000100a00 */
[----:B------:R-:W2:Y:S04]  /*21440*/  LDL R115, [R1+0x1d0] ;  /* 0x0001d00001737983 */ /* 0x000ea80000100800 */
[----:B------:R-:W2:Y:S01]  /*21450*/  LDL R112, [R1+0x1d4] ;  /* 0x0001d40001707983 */ /* 0x000ea20000100800 */
[----:B---3--:R-:W-:-:S05]  /*21460*/  VIADD R114, R114, 0x1 ;  /* 0x0000000172727836 */ /* 0x008fca0000000000 */
[----:B------:R-:W-:-:S13]  /*21470*/  ISETP.NE.AND P0, PT, R114, 0x2, PT ;  /* 0x000000027200780c */ /* 0x000fda0003f05270 */
[----:B------:R-:W3:Y:S01]  /*21480*/  @!P0 LDL R113, [R1+0x1cc] ;  /* 0x0001cc0001718983 */ /* 0x000ee20000100800 */
[-C--:B----4-:R-:W-:Y:S01]  /*21490*/  FMUL.FTZ R15, R15, R3.reuse ;  /* 0x000000030f0f7220 */ /* 0x090fe20000410000 */
[-C--:B------:R-:W-:Y:S01]  /*214a0*/  FMUL.FTZ R14, R14, R3.reuse ;  /* 0x000000030e0e7220 */ /* 0x080fe20000410000 */
[-C--:B-----5:R-:W-:Y:S01]  /*214b0*/  FMUL.FTZ R139, R139, R0.reuse ;  /* 0x000000008b8b7220 */ /* 0x0a0fe20000410000 */
        /* <DEDUP_REMOVED lines=13> */
[----:B------:R3:W-:Y:S01]  /*21590*/  STL.64 [R1+0x338], R14 ;  /* 0x0003380e01007387 */ /* 0x0007e20000100a00 */
        /* <DEDUP_REMOVED lines=113> */
[----:B------:R-:W-:Y:S01]  /*21cb0*/  VIADD R112, R112, 0x1 ;  /* 0x0000000170707836 */ /* 0x000fe20000000000 */
[----:B------:R1:W-:Y:S04]  /*21cc0*/  STL [R1+0x1c8], R114 ;  /* 0x0001c87201007387 */ /* 0x0003e80000100800 */
        /* <DEDUP_REMOVED lines=11> */
[----:B------:R1:W-:Y:S01]  /*21d80*/  STL.64 [R1+0x270], R118 ;  /* 0x0002707601007387 */ /* 0x0003e20000100a00 */
[----:B---3--:R-:W-:-:S03]  /*21d90*/  @!P0 LOP3.LUT R14, R113, 0x1, RZ, 0x3c, !PT ;  /* 0x00000001710e8812 */ /* 0x008fc600078e3cff */
        /* <DEDUP_REMOVED lines=52> */
[----:B------:R1:W-:Y:S04]  /*220e0*/  @!P0 STL [R1+0x1cc], R14 ;  /* 0x0001cc0e01008387 */ /* 0x0003e80000100800 */
[----:B------:R1:W-:Y:S04]  /*220f0*/  STL [R1+0x1d4], R112 ;  /* 0x0001d47001007387 */ /* 0x0003e80000100800 */
[----:B------:R1:W-:Y:S01]  /*22100*/  @!P0 STL [R1+0x1c8], RZ ;  /* 0x0001c8ff01008387 */ /* 0x0003e20000100800 */
[----:B------:R-:W-:Y:S01]  /*22110*/  IMAD.MOV.U32 R3, RZ, RZ, 0x1 ;  /* 0x00000001ff037424 */ /* 0x000fe200078e00ff */
[----:B------:R-:W-:Y:S06]  /*22120*/  BAR.ARV 0xe, 0x100 ;  /* 0x0384000000007b1d */ /* 0x000fec0000002000 */
.L_x_1912:
[----:B-12---:R-:W1:Y:S01]  /*22130*/  S2R R7, SR_CgaCtaId ;  /* 0x0000000000077919 */ /* 0x006e620000008800 */
[----:B0-----:R-:W-:Y:S01]  /*22140*/  MOV R0, 0x400 ;  /* 0x0000040000007802 */ /* 0x001fe20000000f00 */
[----:B------:R-:W-:Y:S01]  /*22150*/  BSSY B0, `(.L_x_2029) ;  /* 0x00002d1000007945 */ /* 0x000fe20003800000 */
[----:B------:R-:W-:Y:S02]  /*22160*/  BAR.SYNC.DEFER_BLOCKING 0x5, 0x180 ;  /* 0x0146000000007b1d */ /* 0x000fe40000010000 */
[----:B-1----:R-:W-:-:S04]  /*22170*/  LEA R0, R7, R0, 0x18 ;  /* 0x0000000007007211 */ /* 0x002fc800078ec0ff */
[----:B------:R-:W-:Y:S02]  /*22180*/  R2UR UR44, R0 ;  /* 0x00000000002c72ca */ /* 0x000fe400000e0000 */
[----:B------:R-:W-:-:S04]  /*22190*/  PRMT R0, R3, 0x9910, RZ ;  /* 0x0000991003007816 */ /* 0x000fc800000000ff */
[----:B------:R-:W-:-:S07]  /*221a0*/  ISETP.NE.AND P0, PT, R0, RZ, PT ;  /* 0x000000ff0000720c */ /* 0x000fce0003f05270 */
[----:B------:R-:W0:Y:S02]  /*221b0*/  LDS R4, [UR44+0x388d0] ;  /* 0x0388d02cff047984 */ /* 0x000e240008000800 */
[----:B0-----:R-:W-:Y:S01]  /*221c0*/  R2UR UR4, R4 ;  /* 0x00000000040472ca */ /* 0x001fe200000e0000 */
[----:B------:R-:W-:Y:S06]  /*221d0*/  BAR.ARV 0x4, 0x180 ;  /* 0x0106000000007b1d */ /* 0x000fec0000002000 */
[----:B------:R-:W-:Y:S08]  /*221e0*/  @!P0 BRA `(.L_x_2030) ;  /* 0x0000002000188947 */ /* 0x000ff00003800000 */
[----:B------:R-:W2:Y:S04]  /*221f0*/  LDL.128 R144, [R1+0x1e0] ;  /* 0x0001e00001907983 */ /* 0x000ea80000100c00 */
[----:B------:R-:W3:Y:S04]  /*22200*/  LDL.128 R132, [R1+0x200] ;  /* 0x0002000001847983 */ /* 0x000ee80000100c00 */
[----:B------:R-:W4:Y:S04]  /*22210*/  LDL.128 R136, [R1+0x1f0] ;  /* 0x0001f00001887983 */ /* 0x000f280000100c00 */
[----:B------:R-:W5:Y:S04]  /*22220*/  LDL.128 R124, [R1+0x220] ;  /* 0x00022000017c7983 */ /* 0x000f680000100c00 */
        /* <DEDUP_REMOVED lines=27> */
[----:B------:R-:W5:Y:S01]  /*223e0*/  LDL.128 R8, [R1+0x3d0] ;  /* 0x0003d00001087983 */ /* 0x000f620000100c00 */
[----:B------:R-:W-:-:S04]  /*223f0*/  IADD3 R209, P1, R16, 0x20, RZ ;  /* 0x0000002010d17810 */ /* 0x000fc80007f3e0ff */
[----:B------:R-:W-:-:S04]  /*22400*/  LOP3.LUT R208, R209, 0x380, RZ, 0xc0, !PT ;  /* 0x00000380d1d07812 */ /* 0x000fc800078ec0ff */
[----:B------:R-:W-:-:S04]  /*22410*/  SHF.R.U64 R208, R208, 0x3, RZ ;  /* 0x00000003d0d07819 */ /* 0x000fc800000012ff */
[----:B------:R-:W-:Y:S01]  /*22420*/  LOP3.LUT R208, R208, R209, RZ, 0x3c, !PT ;  /* 0x000000d1d0d07212 */ /* 0x000fe200078e3cff */
[----:B------:R-:W-:Y:S01]  /*22430*/  IMAD.X R209, RZ, RZ, R17, P1 ;  /* 0x000000ffffd17224 */ /* 0x000fe200008e0611 */
[C---:B------:R-:W-:Y:S02]  /*22440*/  IADD3 R163, P1, R16.reuse, 0x4000, RZ ;  /* 0x0000400010a37810 */ /* 0x040fe40007f3e0ff */
[----:B------:R-:W-:Y:S02]  /*22450*/  IADD3 R175, P0, R16, 0x40, RZ ;  /* 0x0000004010af7810 */ /* 0x000fe40007f1e0ff */
[----:B------:R-:W-:Y:S02]  /*22460*/  LOP3.LUT R162, R163, 0x380, RZ, 0xc0, !PT ;  /* 0x00000380a3a27812 */ /* 0x000fe400078ec0ff */
[----:B------:R-:W-:Y:S02]  /*22470*/  LOP3.LUT R174, R175, 0x380, RZ, 0xc0, !PT ;  /* 0x00000380afae7812 */ /* 0x000fe400078ec0ff */
[----:B------:R-:W-:-:S02]  /*22480*/  SHF.R.U64 R162, R162, 0x3, RZ ;  /* 0x00000003a2a27819 */ /* 0x000fc400000012ff */
[----:B------:R-:W-:Y:S02]  /*22490*/  SHF.R.U64 R174, R174, 0x3, RZ ;  /* 0x00000003aeae7819 */ /* 0x000fe400000012ff */
[----:B------:R-:W-:Y:S01]  /*224a0*/  LOP3.LUT R162, R162, R163, RZ, 0x3c, !PT ;  /* 0x000000a3a2a27212 */ /* 0x000fe200078e3cff */
[--C-:B------:R-:W-:Y:S01]  /*224b0*/  IMAD.X R163, RZ, RZ, R17.reuse, P1 ;  /* 0x000000ffffa37224 */ /* 0x100fe200008e0611 */
[----:B------:R-:W-:Y:S01]  /*224c0*/  LOP3.LUT R174, R174, R175, RZ, 0x3c, !PT ;  /* 0x000000afaeae7212 */ /* 0x000fe200078e3cff */
[----:B------:R-:W-:Y:S01]  /*224d0*/  IMAD.X R175, RZ, RZ, R17, P0 ;  /* 0x000000ffffaf7224 */ /* 0x000fe200000e0611 */
[C---:B------:R-:W-:Y:S02]  /*224e0*/  IADD3 R141, P1, R16.reuse, 0x6060, RZ ;  /* 0x00006060108d7810 */ /* 0x040fe40007f3e0ff */
[C---:B------:R-:W-:Y:S02]  /*224f0*/  IADD3 R161, P0, R16.reuse, 0x4020, RZ ;  /* 0x0000402010a17810 */ /* 0x040fe40007f1e0ff */
[----:B------:R-:W-:-:S02]  /*22500*/  IADD3 R167, P5, R16, 0x2040, RZ ;  /* 0x0000204010a77810 */ /* 0x000fc40007fbe0ff */
[C---:B------:R-:W-:Y:S02]  /*22510*/  IADD3 R165, P6, R16.reuse, 0x2060, RZ ;  /* 0x0000206010a57810 */ /* 0x040fe40007fde0ff */
[----:B------:R-:W-:Y:S01]  /*22520*/  LOP3.LUT R140, R141, 0x380, RZ, 0xc0, !PT ;  /* 0x000003808d8c7812 */ /* 0x000fe200078ec0ff */
[----:B------:R-:W-:Y:S01]  /*22530*/  IMAD R193, R159, 0x40, R156 ;  /* 0x000000409fc17824 */ /* 0x000fe200078e029c */
[----:B------:R-:W-:Y:S02]  /*22540*/  IADD3 R173, P2, R16, 0x60, RZ ;  /* 0x0000006010ad7810 */ /* 0x000fe40007f5e0ff */
[----:B------:R-:W-:Y:S02]  /*22550*/  LOP3.LUT R160, R161, 0x380, RZ, 0xc0, !PT ;  /* 0x00000380a1a07812 */ /* 0x000fe400078ec0ff */
[----:B------:R-:W-:Y:S02]  /*22560*/  LOP3.LUT R166, R167, 0x380, RZ, 0xc0, !PT ;  /* 0x00000380a7a67812 */ /* 0x000fe400078ec0ff */
[----:B------:R-:W-:-:S02]  /*22570*/  LOP3.LUT R164, R165, 0x380, RZ, 0xc0, !PT ;  /* 0x00000380a5a47812 */ /* 0x000fc400078ec0ff */
[----:B------:R-:W-:Y:S01]  /*22580*/  SHF.R.U64 R140, R140, 0x3, RZ ;  /* 0x000000038c8c7819 */ /* 0x000fe200000012ff */
[----:B------:R-:W-:Y:S01]  /*22590*/  IMAD.WIDE R192, R193, 0x2, R200 ;  /* 0x00000002c1c07825 */ /* 0x000fe200078e02c8 */
[----:B------:R-:W-:Y:S02]  /*225a0*/  LOP3.LUT R172, R173, 0x380, RZ, 0xc0, !PT ;  /* 0x00000380adac7812 */ /* 0x000fe400078ec0ff */
[----:B------:R-:W-:Y:S02]  /*225b0*/  SHF.R.U64 R160, R160, 0x3, RZ ;  /* 0x00000003a0a07819 */ /* 0x000fe400000012ff */
[----:B------:R-:W-:Y:S02]  /*225c0*/  SHF.R.U64 R166, R166, 0x3, RZ ;  /* 0x00000003a6a67819 */ /* 0x000fe400000012ff */
[----:B------:R-:W-:Y:S02]  /*225d0*/  SHF.R.U64 R164, R164, 0x3, RZ ;  /* 0x00000003a4a47819 */ /* 0x000fe400000012ff */
[----:B------:R-:W-:Y:S01]  /*225e0*/  LOP3.LUT R140, R140, R141, RZ, 0x3c, !PT ;  /* 0x0000008d8c8c7212 */ /* 0x000fe200078e3cff */
[----:B------:R-:W-:Y:S01]  /*225f0*/  IMAD.X R141, RZ, RZ, R17, P1 ;  /* 0x000000ffff8d7224 */ /* 0x000fe200008e0611 */
[----:B------:R-:W-:-:S02]  /*22600*/  SHF.R.U64 R172, R172, 0x3, RZ ;  /* 0x00000003acac7819 */ /* 0x000fc400000012ff */
[----:B------:R-:W-:Y:S01]  /*22610*/  LOP3.LUT R160, R160, R161, RZ, 0x3c, !PT ;  /* 0x000000a1a0a07212 */ /* 0x000fe200078e3cff */
[--C-:B------:R-:W-:Y:S01]  /*22620*/  IMAD.X R161, RZ, RZ, R17.reuse, P0 ;  /* 0x000000ffffa17224 */ /* 0x100fe200000e0611 */
[----:B------:R-:W-:Y:S02]  /*22630*/  IADD3 R171, P3, R16, 0x2000, RZ ;  /* 0x0000200010ab7810 */ /* 0x000fe40007f7e0ff */
[----:B------:R-:W-:Y:S01]  /*22640*/  LOP3.LUT R166, R166, R167, RZ, 0x3c, !PT ;  /* 0x000000a7a6a67212 */ /* 0x000fe200078e3cff */
[--C-:B------:R-:W-:Y:S01]  /*22650*/  IMAD.X R167, RZ, RZ, R17.reuse, P5 ;  /* 0x000000ffffa77224 */ /* 0x100fe200028e0611 */
[----:B------:R-:W-:Y:S02]  /*22660*/  IADD3 R181, P0, R192, 0x1000, RZ ;  /* 0x00001000c0b57810 */ /* 0x000fe40007f1e0ff */
[----:B------:R-:W-:Y:S01]  /*22670*/  LOP3.LUT R164, R164, R165, RZ, 0x3c, !PT ;  /* 0x000000a5a4a47212 */ /* 0x000fe200078e3cff */
[--C-:B------:R-:W-:Y:S01]  /*22680*/  IMAD.X R165, RZ, RZ, R17.reuse, P6 ;  /* 0x000000ffffa57224 */ /* 0x100fe200030e0611 */
[----:B------:R-:W-:Y:S01]  /*22690*/  LOP3.LUT R172, R172, R173, RZ, 0x3c, !PT ;  /* 0x000000adacac7212 */ /* 0x000fe200078e3cff */
[----:B------:R-:W-:Y:S01]  /*226a0*/  IMAD.X R173, RZ, RZ, R17, P2 ;  /* 0x000000ffffad7224 */ /* 0x000fe200010e0611 */
[----:B------:R-:W-:-:S02]  /*226b0*/  IADD3 R5, P5, R16, 0x6020, RZ ;  /* 0x0000602010057810 */ /* 0x000fc40007fbe0ff */
[C---:B------:R-:W-:Y:S02]  /*226c0*/  IADD3 R169, P4, R16.reuse, 0x2020, RZ ;  /* 0x0000202010a97810 */ /* 0x040fe40007f9e0ff */
[----:B------:R-:W-:Y:S02]  /*226d0*/  LOP3.LUT R170, R171, 0x380, RZ, 0xc0, !PT ;  /* 0x00000380abaa7812 */ /* 0x000fe400078ec0ff */
[C---:B------:R-:W-:Y:S02]  /*226e0*/  IADD3 R143, P6, R16.reuse, 0x6040, RZ ;  /* 0x00006040108f7810 */ /* 0x040fe40007fde0ff */
[----:B------:R-:W-:Y:S02]  /*226f0*/  MOV R3, R140 ;  /* 0x0000008c00037202 */ /* 0x000fe40000000f00 */
[----:B------:R-:W-:Y:S01]  /*22700*/  IADD3 R21, P2, R16, 0x4040, RZ ;  /* 0x0000404010157810 */ /* 0x000fe20007f5e0ff */
[----:B------:R-:W0:Y:S01]  /*22710*/  SHFL.IDX PT, R141, R194, RZ, 0x1f ;  /* 0x00001fffc28d7589 */ /* 0x000e2200000e0000 */
[----:B------:R-:W-:-:S02]  /*22720*/  LOP3.LUT R180, R181, 0x380, RZ, 0xc0, !PT ;  /* 0x00000380b5b47812 */ /* 0x000fc400078ec0ff */
[----:B------:R-:W-:Y:S02]  /*22730*/  LOP3.LUT R4, R5, 0x380, RZ, 0xc0, !PT ;  /* 0x0000038005047812 */ /* 0x000fe400078ec0ff */
[----:B------:R-:W-:Y:S02]  /*22740*/  LOP3.LUT R168, R169, 0x380, RZ, 0xc0, !PT ;  /* 0x00000380a9a87812 */ /* 0x000fe400078ec0ff */
[----:B------:R-:W-:Y:S02]  /*22750*/  SHF.R.U64 R170, R170, 0x3, RZ ;  /* 0x00000003aaaa7819 */ /* 0x000fe400000012ff */
[----:B------:R-:W-:Y:S02]  /*22760*/  LOP3.LUT R142, R143, 0x380, RZ, 0xc0, !PT ;  /* 0x000003808f8e7812 */ /* 0x000fe400078ec0ff */
[----:B------:R-:W-:Y:S02]  /*22770*/  LOP3.LUT R20, R21, 0x380, RZ, 0xc0, !PT ;  /* 0x0000038015147812 */ /* 0x000fe400078ec0ff */
[----:B------:R-:W-:-:S02]  /*22780*/  SHF.R.U64 R180, R180, 0x3, RZ ;  /* 0x00000003b4b47819 */ /* 0x000fc400000012ff */
[----:B------:R-:W-:Y:S02]  /*22790*/  SHF.R.U64 R4, R4, 0x3, RZ ;  /* 0x0000000304047819 */ /* 0x000fe400000012ff */
[----:B------:R-:W-:Y:S02]  /*227a0*/  SHF.R.U64 R168, R168, 0x3, RZ ;  /* 0x00000003a8a87819 */ /* 0x000fe400000012ff */
[----:B------:R-:W-:Y:S01]  /*227b0*/  LOP3.LUT R170, R170, R171, RZ, 0x3c, !PT ;  /* 0x000000abaaaa7212 */ /* 0x000fe200078e3cff */
[----:B------:R-:W-:Y:S01]  /*227c0*/  IMAD.X R171, RZ, RZ, R17, P3 ;  /* 0x000000ffffab7224 */ /* 0x000fe200018e0611 */
[----:B------:R-:W-:Y:S02]  /*227d0*/  SHF.R.U64 R142, R142, 0x3, RZ ;  /* 0x000000038e8e7819 */ /* 0x000fe400000012ff */
[----:B------:R-:W-:Y:S02]  /*227e0*/  SHF.R.U64 R20, R20, 0x3, RZ ;  /* 0x0000000314147819 */ /* 0x000fe400000012ff */
[----:B------:R-:W-:Y:S01]  /*227f0*/  LOP3.LUT R180, R180, R181, RZ, 0x3c, !PT ;  /* 0x000000b5b4b47212 */ /* 0x000fe200078e3cff */
[----:B------:R-:W-:Y:S01]  /*22800*/  IMAD.X R181, RZ, RZ, R193, P0 ;  /* 0x000000ffffb57224 */ /* 0x000fe200000e06c1 */
[----:B------:R-:W-:-:S02]  /*22810*/  IADD3 R151, P3, R16, 0x4060, RZ ;  /* 0x0000406010977810 */ /* 0x000fc40007f7e0ff */
[----:B------:R-:W-:Y:S02]  /*22820*/  MOV R6, R164 ;  /* 0x000000a400067202 */ /* 0x000fe40000000f00 */
[----:B------:R-:W-:Y:S01]  /*22830*/  LOP3.LUT R4, R4, R5, RZ, 0x3c, !PT ;  /* 0x0000000504047212 */ /* 0x000fe200078e3cff */
[--C-:B------:R-:W-:Y:S01]  /*22840*/  IMAD.X R5, RZ, RZ, R17.reuse, P5 ;  /* 0x000000ffff057224 */ /* 0x100fe200028e0611 */
[----:B------:R-:W-:Y:S02]  /*22850*/  IADD3 R165, P0, R192, 0x8000, RZ ;  /* 0x00008000c0a57810 */ /* 0x000fe40007f1e0ff */
[----:B------:R-:W-:Y:S01]  /*22860*/  LOP3.LUT R168, R168, R169, RZ, 0x3c, !PT ;  /* 0x000000a9a8a87212 */ /* 0x000fe200078e3cff */
[--C-:B------:R-:W-:Y:S01]  /*22870*/  IMAD.X R169, RZ, RZ, R17.reuse, P4 ;  /* 0x000000ffffa97224 */ /* 0x100fe200020e0611 */
[----:B------:R-:W-:Y:S01]  /*22880*/  LOP3.LUT R142, R142, R143, RZ, 0x3c, !PT ;  /* 0x0000008f8e8e7212 */ /* 0x000fe200078e3cff */
[--C-:B------:R-:W-:Y:S01]  /*22890*/  IMAD.X R143, RZ, RZ, R17.reuse, P6 ;  /* 0x000000ffff8f7224 */ /* 0x100fe200030e0611 */
[----:B------:R-:W-:Y:S01]  /*228a0*/  LOP3.LUT R20, R20, R21, RZ, 0x3c, !PT ;  /* 0x0000001514147212 */ /* 0x000fe200078e3cff */
[----:B------:R-:W-:Y:S01]  /*228b0*/  IMAD.X R21, RZ, RZ, R17, P2 ;  /* 0x000000ffff157224 */ /* 0x000fe200010e0611 */
[----:B------:R-:W-:-:S02]  /*228c0*/  LOP3.LUT R150, R151, 0x380, RZ, 0xc0, !PT ;  /* 0x0000038097967812 */ /* 0x000fc400078ec0ff */
[----:B------:R-:W-:Y:S02]  /*228d0*/  IADD3 R149, P4, R16, 0x6000, RZ ;  /* 0x0000600010957810 */ /* 0x000fe40007f9e0ff */
[----:B------:R-:W-:Y:S02]  /*228e0*/  MOV R197, R172 ;  /* 0x000000ac00c57202 */ /* 0x000fe40000000f00 */
[C---:B------:R-:W-:Y:S02]  /*228f0*/  IADD3 R179, P6, R192.reuse, 0x2000, RZ ;  /* 0x00002000c0b37810 */ /* 0x040fe40007fde0ff */
[----:B------:R-:W-:Y:S02]  /*22900*/  IADD3 R173, P2, R192, 0x4000, RZ ;  /* 0x00004000c0ad7810 */ /* 0x000fe40007f5e0ff */
[----:B------:R-:W-:Y:S02]  /*22910*/  LOP3.LUT R164, R165, 0x380, RZ, 0xc0, !PT ;  /* 0x00000380a5a47812 */ /* 0x000fe400078ec0ff */
[----:B------:R-:W-:-:S02]  /*22920*/  MOV R5, R4 ;  /* 0x0000000400057202 */ /* 0x000fc40000000f00 */
[----:B------:R-:W-:Y:S02]  /*22930*/  SHF.R.U64 R150, R150, 0x3, RZ ;  /* 0x0000000396967819 */ /* 0x000fe400000012ff */
[----:B------:R-:W-:Y:S02]  /*22940*/  LOP3.LUT R148, R149, 0x380, RZ, 0xc0, !PT ;  /* 0x0000038095947812 */ /* 0x000fe400078ec0ff */
[----:B------:R-:W-:Y:S02]  /*22950*/  MOV R4, R142 ;  /* 0x0000008e00047202 */ /* 0x000fe40000000f00 */
[----:B------:R-:W-:Y:S02]  /*22960*/  LOP3.LUT R178, R179, 0x380, RZ, 0xc0, !PT ;  /* 0x00000380b3b27812 */ /* 0x000fe400078ec0ff */
[----:B------:R-:W-:Y:S02]  /*22970*/  LOP3.LUT R172, R173, 0x380, RZ, 0xc0, !PT ;  /* 0x00000380adac7812 */ /* 0x000fe400078ec0ff */
[----:B------:R-:W-:-:S02]  /*22980*/  SHF.R.U64 R164, R164, 0x3, RZ ;  /* 0x00000003a4a47819 */ /* 0x000fc400000012ff */
[----:B------:R-:W-:Y:S02]  /*22990*/  LOP3.LUT R143, R16, 0x380, RZ, 0xc0, !PT ;  /* 0x00000380108f7812 */ /* 0x000fe400078ec0ff */
[----:B------:R-:W-:Y:S01]  /*229a0*/  LOP3.LUT R150, R150, R151, RZ, 0x3c, !PT ;  /* 0x0000009796967212 */ /* 0x000fe200078e3cff */
[----:B------:R-:W-:Y:S01]  /*229b0*/  IMAD.X R151, RZ, RZ, R17, P3 ;  /* 0x000000ffff977224 */ /* 0x000fe200018e0611 */
[----:B------:R-:W-:Y:S02]  /*229c0*/  SHF.R.U64 R148, R148, 0x3, RZ ;  /* 0x0000000394947819 */ /* 0x000fe400000012ff */
[----:B------:R-:W-:Y:S02]  /*229d0*/  SHF.R.U64 R178, R178, 0x3, RZ ;  /* 0x00000003b2b27819 */ /* 0x000fe400000012ff */
[----:B------:R-:W-:Y:S02]  /*229e0*/  SHF.R.U64 R172, R172, 0x3, RZ ;  /* 0x00000003acac7819 */ /* 0x000fe400000012ff */
[----:B------:R-:W-:Y:S01]  /*229f0*/  LOP3.LUT R164, R164, R165, RZ, 0x3c, !PT ;  /* 0x000000a5a4a47212 */ /* 0x000fe200078e3cff */
[----:B------:R-:W-:Y:S01]  /*22a00*/  IMAD.X R165, RZ, RZ, R193, P0 ;  /* 0x000000ffffa57224 */ /* 0x000fe200000e06c1 */
[----:B------:R-:W-:-:S02]  /*22a10*/  SHF.R.U64 R143, R143, 0x3, RZ ;  /* 0x000000038f8f7819 */ /* 0x000fc400000012ff */
[----:B0-----:R-:W-:Y:S01]  /*22a20*/  ISETP.NE.AND P0, PT, R141, RZ, PT ;  /* 0x000000ff8d00720c */ /* 0x001fe20003f05270 */
[--C-:B------:R-:W-:Y:S01]  /*22a30*/  IMAD.MOV.U32 R141, RZ, RZ, R17.reuse ;  /* 0x000000ffff8d7224 */ /* 0x100fe200078e0011 */
[----:B------:R-:W-:Y:S01]  /*22a40*/  LOP3.LUT R148, R148, R149, RZ, 0x3c, !PT ;  /* 0x0000009594947212 */ /* 0x000fe200078e3cff */
[----:B------:R-:W-:Y:S01]  /*22a50*/  IMAD.X R149, RZ, RZ, R17, P4 ;  /* 0x000000ffff957224 */ /* 0x000fe200020e0611 */
[----:B------:R-:W-:Y:S02]  /*22a60*/  MOV R183, R174 ;  /* 0x000000ae00b77202 */ /* 0x000fe40000000f00 */
[----:B------:R-:W-:Y:S02]  /*22a70*/  MOV R196, R170 ;  /* 0x000000aa00c47202 */ /* 0x000fe40000000f00 */
[----:B------:R-:W-:Y:S02]  /*22a80*/  MOV R195, R168 ;  /* 0x000000a800c37202 */ /* 0x000fe40000000f00 */
[----:B------:R-:W-:-:S02]  /*22a90*/  MOV R184, R166 ;  /* 0x000000a600b87202 */ /* 0x000fc40000000f00 */
[----:B------:R-:W-:Y:S02]  /*22aa0*/  MOV R21, R20 ;  /* 0x0000001400157202 */ /* 0x000fe40000000f00 */
[----:B------:R-:W-:Y:S01]  /*22ab0*/  LOP3.LUT R178, R178, R179, RZ, 0x3c, !PT ;  /* 0x000000b3b2b27212 */ /* 0x000fe200078e3cff */
[--C-:B------:R-:W-:Y:S01]  /*22ac0*/  IMAD.X R179, RZ, RZ, R193.reuse, P6 ;  /* 0x000000ffffb37224 */ /* 0x100fe200030e06c1 */
[----:B------:R-:W-:Y:S01]  /*22ad0*/  LOP3.LUT R172, R172, R173, RZ, 0x3c, !PT ;  /* 0x000000adacac7212 */ /* 0x000fe200078e3cff */
[----:B------:R-:W-:Y:S01]  /*22ae0*/  IMAD.X R173, RZ, RZ, R193, P2 ;  /* 0x000000ffffad7224 */ /* 0x000fe200010e06c1 */
[----:B------:R-:W-:Y:S02]  /*22af0*/  LOP3.LUT R140, R143, R16, RZ, 0x3c, !PT ;  /* 0x000000108f8c7212 */ /* 0x000fe400078e3cff */
[----:B------:R-:W-:Y:S02]  /*22b00*/  MOV R182, R162 ;  /* 0x000000a200b67202 */ /* 0x000fe40000000f00 */
[----:B------:R-:W-:-:S02]  /*22b10*/  MOV R20, R150 ;  /* 0x0000009600147202 */ /* 0x000fc40000000f00 */
[C---:B------:R-:W-:Y:S02]  /*22b20*/  IADD3 R175, P1, R192.reuse, 0x3000, RZ ;  /* 0x00003000c0af7810 */ /* 0x040fe40007f3e0ff */
[C---:B------:R-:W-:Y:S02]  /*22b30*/  IADD3 R171, P5, R192.reuse, 0x5000, RZ ;  /* 0x00005000c0ab7810 */ /* 0x040fe40007fbe0ff */
[C---:B------:R-:W-:Y:S02]  /*22b40*/  IADD3 R169, P4, R192.reuse, 0x6000, RZ ;  /* 0x00006000c0a97810 */ /* 0x040fe40007f9e0ff */
[C---:B------:R-:W-:Y:S02]  /*22b50*/  IADD3 R167, P3, R192.reuse, 0x7000, RZ ;  /* 0x00007000c0a77810 */ /* 0x040fe40007f7e0ff */
[C---:B------:R-:W-:Y:S02]  /*22b60*/  IADD3 R163, P6, R192.reuse, 0x9000, RZ ;  /* 0x00009000c0a37810 */ /* 0x040fe40007fde0ff */
[----:B------:R-:W-:-:S02]  /*22b70*/  IADD3 R151, P2, R192, 0xb000, RZ ;  /* 0x0000b000c0977810 */ /* 0x000fc40007f5e0ff */
[----:B--2---:R-:W-:Y:S02]  /*22b80*/  F2FP.BF16.F32.PACK_AB R144, R145, R144 ;  /* 0x000000909190723e */ /* 0x004fe400000010ff */
[----:B------:R-:W-:Y:S02]  /*22b90*/  MOV R208, R208 ;  /* 0x000000d000d07202 */ /* 0x000fe40000000f00 */
[----:B------:R-:W-:Y:S02]  /*22ba0*/  F2FP.BF16.F32.PACK_AB R145, R147, R146 ;  /* 0x000000929391723e */ /* 0x000fe400000010ff */
[----:B---3--:R-:W-:Y:S02]  /*22bb0*/  F2FP.BF16.F32.PACK_AB R132, R133, R132 ;  /* 0x000000848584723e */ /* 0x008fe400000010ff */
[----:B------:R-:W-:Y:S02]  /*22bc0*/  MOV R209, R140 ;  /* 0x0000008c00d17202 */ /* 0x000fe40000000f00 */
[----:B----4-:R-:W-:-:S02]  /*22bd0*/  F2FP.BF16.F32.PACK_AB R146, R137, R136 ;  /* 0x000000888992723e */ /* 0x010fc400000010ff */
[----:B------:R-:W-:Y:S01]  /*22be0*/  F2FP.BF16.F32.PACK_AB R147, R139, R138 ;  /* 0x0000008a8b93723e */ /* 0x000fe200000010ff */
[----:B------:R-:W-:Y:S01]  /*22bf0*/  BAR.SYNC.DEFER_BLOCKING 0x1, 0x100 ;  /* 0x0044000000007b1d */ /* 0x000fe20000010000 */
[----:B------:R-:W-:Y:S02]  /*22c00*/  F2FP.BF16.F32.PACK_AB R133, R135, R134 ;  /* 0x000000868785723e */ /* 0x000fe400000010ff */
[----:B-----5:R-:W-:Y:S02]  /*22c10*/  F2FP.BF16.F32.PACK_AB R124, R125, R124 ;  /* 0x0000007c7d7c723e */ /* 0x020fe400000010ff */
[----:B------:R-:W-:Y:S02]  /*22c20*/  LOP3.LUT R174, R175, 0x380, RZ, 0xc0, !PT ;  /* 0x00000380afae7812 */ /* 0x000fe400078ec0ff */
[----:B------:R-:W-:Y:S02]  /*22c30*/  LOP3.LUT R170, R171, 0x380, RZ, 0xc0, !PT ;  /* 0x00000380abaa7812 */ /* 0x000fe400078ec0ff */
[----:B------:R-:W-:-:S02]  /*22c40*/  LOP3.LUT R168, R169, 0x380, RZ, 0xc0, !PT ;  /* 0x00000380a9a87812 */ /* 0x000fc400078ec0ff */
[----:B------:R-:W-:Y:S02]  /*22c50*/  LOP3.LUT R166, R167, 0x380, RZ, 0xc0, !PT ;  /* 0x00000380a7a67812 */ /* 0x000fe400078ec0ff */
[----:B------:R-:W-:Y:S02]  /*22c60*/  F2FP.BF16.F32.PACK_AB R134, R129, R128 ;  /* 0x000000808186723e */ /* 0x000fe400000010ff */
[----:B------:R-:W-:Y:S02]  /*22c70*/  F2FP.BF16.F32.PACK_AB R135, R131, R130 ;  /* 0x000000828387723e */ /* 0x000fe400000010ff */
[----:B------:R-:W-:Y:S02]  /*22c80*/  F2FP.BF16.F32.PACK_AB R125, R127, R126 ;  /* 0x0000007e7f7d723e */ /* 0x000fe400000010ff */
[----:B------:R-:W-:Y:S02]  /*22c90*/  F2FP.BF16.F32.PACK_AB R116, R117, R116 ;  /* 0x000000747574723e */ /* 0x000fe400000010ff */
[----:B------:R-:W-:-:S02]  /*22ca0*/  LOP3.LUT R162, R163, 0x380, RZ, 0xc0, !PT ;  /* 0x00000380a3a27812 */ /* 0x000fc400078ec0ff */
[----:B------:R-:W-:Y:S02]  /*22cb0*/  LOP3.LUT R150, R151, 0x380, RZ, 0xc0, !PT ;  /* 0x0000038097967812 */ /* 0x000fe400078ec0ff */
        /* <DEDUP_REMOVED lines=8> */
[----:B------:R0:W-:Y:S01]  /*22d40*/  STSM.16.M88.4 [R209], R144 ;  /* 0x00000090d1007844 */ /* 0x0001e20000000200 */
[----:B------:R-:W-:Y:S02]  /*22d50*/  F2FP.BF16.F32.PACK_AB R110, R105, R104 ;  /* 0x00000068696e723e */ /* 0x000fe400000010ff */
[----:B------:R-:W-:Y:S02]  /*22d60*/  F2FP.BF16.F32.PACK_AB R111, R107, R106 ;  /* 0x0000006a6b6f723e */ /* 0x000fe400000010ff */
[----:B------:R-:W-:-:S02]  /*22d70*/  F2FP.BF16.F32.PACK_AB R101, R103, R102 ;  /* 0x000000666765723e */ /* 0x000fc400000010ff */
[----:B------:R-:W-:Y:S01]  /*22d80*/  F2FP.BF16.F32.PACK_AB R92, R93, R92 ;  /* 0x0000005c5d5c723e */ /* 0x000fe200000010ff */
[----:B------:R0:W-:Y:S01]  /*22d90*/  STSM.16.M88.4 [R208], R132 ;  /* 0x00000084d0007844 */ /* 0x0001e20000000200 */
[----:B------:R-:W-:Y:S02]  /*22da0*/  SHF.R.U64 R174, R174, 0x3, RZ ;  /* 0x00000003aeae7819 */ /* 0x000fe400000012ff */
[----:B------:R-:W-:Y:S02]  /*22db0*/  SHF.R.U64 R170, R170, 0x3, RZ ;  /* 0x00000003aaaa7819 */ /* 0x000fe400000012ff */
[----:B------:R-:W-:Y:S02]  /*22dc0*/  SHF.R.U64 R168, R168, 0x3, RZ ;  /* 0x00000003a8a87819 */ /* 0x000fe400000012ff */
[----:B------:R-:W-:Y:S02]  /*22dd0*/  SHF.R.U64 R166, R166, 0x3, RZ ;  /* 0x00000003a6a67819 */ /* 0x000fe400000012ff */
[----:B------:R-:W-:-:S02]  /*22de0*/  F2FP.BF16.F32.PACK_AB R102, R97, R96 ;  /* 0x000000606166723e */ /* 0x000fc400000010ff */
[----:B------:R-:W-:Y:S02]  /*22df0*/  F2FP.BF16.F32.PACK_AB R103, R99, R98 ;  /* 0x000000626367723e */ /* 0x000fe400000010ff */
[----:B------:R-:W-:Y:S02]  /*22e00*/  F2FP.BF16.F32.PACK_AB R93, R95, R94 ;  /* 0x0000005e5f5d723e */ /* 0x000fe400000010ff */
[----:B------:R-:W-:Y:S01]  /*22e10*/  F2FP.BF16.F32.PACK_AB R84, R85, R84 ;  /* 0x000000545554723e */ /* 0x000fe200000010ff */
[----:B------:R0:W-:Y:S01]  /*22e20*/  STSM.16.M88.4 [R183], R124 ;  /* 0x0000007cb7007844 */ /* 0x0001e20000000200 */
[----:B------:R-:W-:Y:S02]  /*22e30*/  SHF.R.U64 R162, R162, 0x3, RZ ;  /* 0x00000003a2a27819 */ /* 0x000fe400000012ff */
[----:B------:R-:W-:Y:S02]  /*22e40*/  SHF.R.U64 R150, R150, 0x3, RZ ;  /* 0x0000000396967819 */ /* 0x000fe400000012ff */
        /* <DEDUP_REMOVED lines=10> */
[----:B------:R-:W-:Y:S02]  /*22ef0*/  F2FP.BF16.F32.PACK_AB R78, R73, R72 ;  /* 0x00000048494e723e */ /* 0x000fe400000010ff */
[----:B------:R-:W-:Y:S02]  /*22f00*/  F2FP.BF16.F32.PACK_AB R79, R75, R74 ;  /* 0x0000004a4b4f723e */ /* 0x000fe400000010ff */
[----:B------:R-:W-:Y:S02]  /*22f10*/  F2FP.BF16.F32.PACK_AB R69, R71, R70 ;  /* 0x000000464745723e */ /* 0x000fe400000010ff */
[----:B------:R-:W-:Y:S01]  /*22f20*/  F2FP.BF16.F32.PACK_AB R60, R61, R60 ;  /* 0x0000003c3d3c723e */ /* 0x000fe200000010ff */
[----:B------:R0:W-:Y:S01]  /*22f30*/  STSM.16.M88.4 [R195], R100 ;  /* 0x00000064c3007844 */ /* 0x0001e20000000200 */
[----:B------:R-:W-:-:S02]  /*22f40*/  MOV R177, R160 ;  /* 0x000000a000b17202 */ /* 0x000fc40000000f00 */
        /* <DEDUP_REMOVED lines=8> */
[----:B------:R-:W-:Y:S02]  /*22fd0*/  F2FP.BF16.F32.PACK_AB R70, R65, R64 ;  /* 0x000000404146723e */ /* 0x000fe400000010ff */
[----:B------:R-:W-:-:S02]  /*22fe0*/  F2FP.BF16.F32.PACK_AB R71, R67, R66 ;  /* 0x000000424347723e */ /* 0x000fc400000010ff */
[----:B------:R-:W-:Y:S02]  /*22ff0*/  F2FP.BF16.F32.PACK_AB R61, R63, R62 ;  /* 0x0000003e3f3d723e */ /* 0x000fe400000010ff */
[----:B------:R-:W-:Y:S01]  /*23000*/  F2FP.BF16.F32.PACK_AB R52, R53, R52 ;  /* 0x000000343534723e */ /* 0x000fe200000010ff */
[----:B------:R0:W-:Y:S01]  /*23010*/  STSM.16.M88.4 [R184], R92 ;  /* 0x0000005cb8007844 */ /* 0x0001e20000000200 */
[----:B------:R-:W-:Y:S02]  /*23020*/  MOV R0, R148 ;  /* 0x0000009400007202 */ /* 0x000fe40000000f00 */
[----:B------:R-:W-:Y:S01]  /*23030*/  LOP3.LUT R162, R162, R163, RZ, 0x3c, !PT ;  /* 0x000000a3a2a27212 */ /* 0x000fe200078e3cff */
[----:B------:R-:W-:Y:S01]  /*23040*/  IMAD.X R163, RZ, RZ, R193, P6 ;  /* 0x000000ffffa37224 */ /* 0x000fe200030e06c1 */
[----:B------:R-:W-:Y:S02]  /*23050*/  LOP3.LUT R150, R150, R151, RZ, 0x3c, !PT ;  /* 0x0000009796967212 */ /* 0x000fe400078e3cff */
[----:B------:R-:W-:-:S02]  /*23060*/  F2FP.BF16.F32.PACK_AB R62, R57, R56 ;  /* 0x00000038393e723e */ /* 0x000fc400000010ff */
[----:B------:R-:W-:Y:S02]  /*23070*/  F2FP.BF16.F32.PACK_AB R63, R59, R58 ;  /* 0x0000003a3b3f723e */ /* 0x000fe400000010ff */
[----:B------:R-:W-:Y:S02]  /*23080*/  F2FP.BF16.F32.PACK_AB R53, R55, R54 ;  /* 0x000000363735723e */ /* 0x000fe400000010ff */
[----:B------:R-:W-:Y:S01]  /*23090*/  F2FP.BF16.F32.PACK_AB R44, R45, R44 ;  /* 0x0000002c2d2c723e */ /* 0x000fe200000010ff */
[----:B------:R0:W-:Y:S01]  /*230a0*/  STSM.16.M88.4 [R6], R84 ;  /* 0x0000005406007844 */ /* 0x0001e20000000200 */
[C---:B------:R-:W-:Y:S02]  /*230b0*/  IADD3 R161, P1, R192.reuse, 0xa000, RZ ;  /* 0x0000a000c0a17810 */ /* 0x040fe40007f3e0ff */
[C---:B------:R-:W-:Y:S02]  /*230c0*/  IADD3 R151, P5, R192.reuse, 0xc000, RZ ;  /* 0x0000c000c0977810 */ /* 0x040fe40007fbe0ff */
[----:B------:R-:W-:-:S02]  /*230d0*/  IADD3 R149, P4, R192, 0xd000, RZ ;  /* 0x0000d000c0957810 */ /* 0x000fc40007f9e0ff */
[C---:B------:R-:W-:Y:S02]  /*230e0*/  IADD3 R210, P3, R192.reuse, 0xe000, RZ ;  /* 0x0000e000c0d27810 */ /* 0x040fe40007f7e0ff */
[----:B------:R-:W-:Y:S02]  /*230f0*/  F2FP.BF16.F32.PACK_AB R54, R49, R48 ;  /* 0x000000303136723e */ /* 0x000fe400000010ff */
[----:B------:R-:W-:Y:S02]  /*23100*/  F2FP.BF16.F32.PACK_AB R55, R51, R50 ;  /* 0x000000323337723e */ /* 0x000fe400000010ff */
[----:B------:R-:W-:Y:S02]  /*23110*/  F2FP.BF16.F32.PACK_AB R45, R47, R46 ;  /* 0x0000002e2f2d723e */ /* 0x000fe400000010ff */
[----:B------:R-:W-:Y:S01]  /*23120*/  F2FP.BF16.F32.PACK_AB R36, R37, R36 ;  /* 0x000000242524723e */ /* 0x000fe200000010ff */
[----:B------:R0:W-:Y:S01]  /*23130*/  STSM.16.M88.4 [R182], R76 ;  /* 0x0000004cb6007844 */ /* 0x0001e20000000200 */
[----:B------:R-:W-:-:S02]  /*23140*/  IADD3 R137, P6, R192, 0xf000, RZ ;  /* 0x0000f000c0897810 */ /* 0x000fc40007fde0ff */
[----:B------:R-:W-:Y:S02]  /*23150*/  F2FP.BF16.F32.PACK_AB R46, R41, R40 ;  /* 0x00000028292e723e */ /* 0x000fe400000010ff */
[----:B------:R-:W-:Y:S02]  /*23160*/  F2FP.BF16.F32.PACK_AB R47, R43, R42 ;  /* 0x0000002a2b2f723e */ /* 0x000fe400000010ff */
[----:B------:R-:W-:Y:S02]  /*23170*/  F2FP.BF16.F32.PACK_AB R37, R39, R38 ;  /* 0x000000262725723e */ /* 0x000fe400000010ff */
[----:B------:R-:W-:Y:S01]  /*23180*/  F2FP.BF16.F32.PACK_AB R28, R29, R28 ;  /* 0x0000001c1d1c723e */ /* 0x000fe200000010ff */
[----:B------:R0:W-:Y:S01]  /*23190*/  STSM.16.M88.4 [R177], R68 ;  /* 0x00000044b1007844 */ /* 0x0001e20000000200 */
[----:B------:R-:W-:Y:S02]  /*231a0*/  F2FP.BF16.F32.PACK_AB R38, R33, R32 ;  /* 0x000000202126723e */ /* 0x000fe400000010ff */
[----:B------:R-:W-:-:S02]  /*231b0*/  F2FP.BF16.F32.PACK_AB R39, R35, R34 ;  /* 0x000000222327723e */ /* 0x000fc400000010ff */
[----:B------:R-:W-:Y:S02]  /*231c0*/  F2FP.BF16.F32.PACK_AB R29, R31, R30 ;  /* 0x0000001e1f1d723e */ /* 0x000fe400000010ff */
[----:B------:R-:W-:Y:S01]  /*231d0*/  F2FP.BF16.F32.PACK_AB R12, R13, R12 ;  /* 0x0000000c0d0c723e */ /* 0x000fe200000010ff */
[----:B------:R0:W-:Y:S01]  /*231e0*/  STSM.16.M88.4 [R21], R60 ;  /* 0x0000003c15007844 */ /* 0x0001e20000000200 */
[----:B------:R-:W-:Y:S02]  /*231f0*/  F2FP.BF16.F32.PACK_AB R30, R25, R24 ;  /* 0x00000018191e723e */ /* 0x000fe400000010ff */
[----:B------:R-:W-:Y:S02]  /*23200*/  F2FP.BF16.F32.PACK_AB R31, R27, R26 ;  /* 0x0000001a1b1f723e */ /* 0x000fe400000010ff */
[----:B------:R-:W-:Y:S01]  /*23210*/  F2FP.BF16.F32.PACK_AB R13, R15, R14 ;  /* 0x0000000e0f0d723e */ /* 0x000fe200000010ff */
[----:B------:R0:W-:Y:S01]  /*23220*/  STSM.16.M88.4 [R20], R52 ;  /* 0x0000003414007844 */ /* 0x0001e20000000200 */
[----:B------:R-:W-:-:S02]  /*23230*/  LOP3.LUT R160, R161, 0x380, RZ, 0xc0, !PT ;  /* 0x00000380a1a07812 */ /* 0x000fc400078ec0ff */
[----:B------:R-:W-:Y:S02]  /*23240*/  LOP3.LUT R148, R151, 0x380, RZ, 0xc0, !PT ;  /* 0x0000038097947812 */ /* 0x000fe400078ec0ff */
[----:B------:R-:W-:Y:S02]  /*23250*/  LOP3.LUT R142, R149, 0x380, RZ, 0xc0, !PT ;  /* 0x00000380958e7812 */ /* 0x000fe400078ec0ff */
[----:B------:R-:W-:Y:S02]  /*23260*/  LOP3.LUT R143, R210, 0x380, RZ, 0xc0, !PT ;  /* 0x00000380d28f7812 */ /* 0x000fe400078ec0ff */
[----:B------:R-:W-:Y:S02]  /*23270*/  LOP3.LUT R129, R192, 0x380, RZ, 0xc0, !PT ;  /* 0x00000380c0817812 */ /* 0x000fe400078ec0ff */
[----:B------:R-:W-:Y:S02]  /*23280*/  F2FP.BF16.F32.PACK_AB R14, R9, R8 ;  /* 0x00000008090e723e */ /* 0x000fe400000010ff */
[----:B------:R-:W-:Y:S01]  /*23290*/  F2FP.BF16.F32.PACK_AB R15, R11, R10 ;  /* 0x0000000a0b0f723e */ /* 0x000fe200000010ff */
[----:B------:R0:W-:Y:S01]  /*232a0*/  STSM.16.M88.4 [R0], R44 ;  /* 0x0000002c00007844 */ /* 0x0001e20000000200 */
[----:B------:R-:W-:-:S02]  /*232b0*/  LOP3.LUT R130, R137, 0x380, RZ, 0xc0, !PT ;  /* 0x0000038089827812 */ /* 0x000fc400078ec0ff */
[----:B------:R-:W-:Y:S01]  /*232c0*/  SHF.R.U64 R160, R160, 0x3, RZ ;  /* 0x00000003a0a07819 */ /* 0x000fe200000012ff */
[----:B------:R0:W-:Y:S01]  /*232d0*/  STSM.16.M88.4 [R5], R36 ;  /* 0x0000002405007844 */ /* 0x0001e20000000200 */
[----:B------:R-:W-:Y:S02]  /*232e0*/  SHF.R.U64 R148, R148, 0x3, RZ ;  /* 0x0000000394947819 */ /* 0x000fe400000012ff */
[----:B------:R-:W-:Y:S01]  /*232f0*/  SHF.R.U64 R142, R142, 0x3, RZ ;  /* 0x000000038e8e7819 */ /* 0x000fe200000012ff */
[----:B------:R0:W-:Y:S01]  /*23300*/  STSM.16.M88.4 [R4], R28 ;  /* 0x0000001c04007844 */ /* 0x0001e20000000200 */
[----:B------:R-:W-:Y:S02]  /*23310*/  SHF.R.U64 R143, R143, 0x3, RZ ;  /* 0x000000038f8f7819 */ /* 0x000fe400000012ff */
[----:B------:R-:W-:Y:S01]  /*23320*/  SHF.R.U64 R129, R129, 0x3, RZ ;  /* 0x0000000381817819 */ /* 0x000fe200000012ff */
[----:B------:R0:W-:Y:S01]  /*23330*/  STSM.16.M88.4 [R3], R12 ;  /* 0x0000000c03007844 */ /* 0x0001e20000000200 */
[----:B------:R-:W-:Y:S01]  /*23340*/  SHF.R.U64 R130, R130, 0x3, RZ ;  /* 0x0000000382827819 */ /* 0x000fe200000012ff */
[----:B------:R-:W-:-:S02]  /*23350*/  USHF.R.S32.HI UR12, URZ, 0x1f, UR60 ;  /* 0x0000001f3f0c7899 */ /* 0x000fc4000801143c */
[----:B------:R-:W-:Y:S01]  /*23360*/  USHF.R.S32.HI UR13, URZ, 0x1f, UR58 ;  /* 0x0000001f3f0d7899 */ /* 0x000fe2000801143a */
        /* <DEDUP_REMOVED lines=11> */
[----:B------:R-:W-:-:S02]  /*23420*/  IMAD.X R131, RZ, RZ, R193, P6 ;  /* 0x000000ffff837224 */ /* 0x000fc400030e06c1 */
[----:B------:R-:W-:Y:S01]  /*23430*/  IMAD.MOV.U32 R129, RZ, RZ, R193 ;  /* 0x000000ffff817224 */ /* 0x000fe200078e00c1 */
[----:B------:R-:W-:Y:S06]  /*23440*/  BAR.SYNC.DEFER_BLOCKING 0x1, 0x100 ;  /* 0x0044000000007b1d */ /* 0x000fec0000010000 */
[----:B0-----:R-:W-:Y:S05]  /*23450*/  @P0 BRA `(.L_x_2031) ;  /* 0x0000000000c80947 */ /* 0x001fea0003800000 */
[----:B------:R-:W0:Y:S01]  /*23460*/  LDC R8, c[0x0][0xce8] ;  /* 0x00033a00ff087b82 */ /* 0x000e220000000800 */
[----:B------:R-:W-:Y:S01]  /*23470*/  IMAD.MOV R3, RZ, RZ, -R205 ;  /* 0x000000ffff037224 */ /* 0x000fe200078e0acd */
[----:B------:R-:W-:Y:S01]  /*23480*/  ULDC UR5, c[0x0][0xb88] ;  /* 0x0002e20000057ab9 */ /* 0x000fe20000000800 */
[----:B------:R-:W-:Y:S01]  /*23490*/  IMAD.U32 R13, RZ, RZ, UR59 ;  /* 0x0000003bff0d7e24 */ /* 0x000fe2000f8e00ff */
[----:B------:R-:W-:Y:S01]  /*234a0*/  ULDC.64 UR8, c[0x0][0xc90] ;  /* 0x0003240000087ab9 */ /* 0x000fe20000000a00 */
[----:B------:R-:W-:Y:S01]  /*234b0*/  IMAD.U32 R5, RZ, RZ, UR59 ;  /* 0x0000003bff057e24 */ /* 0x000fe2000f8e00ff */
[----:B------:R-:W-:Y:S01]  /*234c0*/  ISETP.NE.AND P0, PT, R226, R3, PT ;  /* 0x00000003e200720c */ /* 0x000fe20003f05270 */
[----:B------:R-:W-:Y:S01]  /*234d0*/  IMAD R13, R13, 0x40, R22 ;  /* 0x000000400d0d7824 */ /* 0x000fe200078e0216 */
[----:B------:R-:W-:Y:S01]  /*234e0*/  ULDC.64 UR10, c[0x0][0xc98] ;  /* 0x00032600000a7ab9 */ /* 0x000fe20000000a00 */
[----:B0-----:R-:W-:-:S05]  /*234f0*/  IMAD R6, R8, UR5, RZ ;  /* 0x0000000508067c24 */ /* 0x001fca000f8e02ff */
[----:B------:R-:W-:-:S13]  /*23500*/  ISETP.GE.OR P1, PT, R13, R6, P0 ;  /* 0x000000060d00720c */ /* 0x000fda0000726670 */
[----:B------:R-:W2:Y:S01]  /*23510*/  @!P1 LDL R11, [R1+0x400] ;  /* 0x00040000010b9983 */ /* 0x000ea20000100800 */
[----:B------:R-:W-:Y:S01]  /*23520*/  ISETP.NE.AND P2, PT, R8, 0x1, PT ;  /* 0x000000010800780c */ /* 0x000fe20003f45270 */
[----:B------:R-:W-:Y:S01]  /*23530*/  IMAD R5, R5, 0x40, R228 ;  /* 0x0000004005057824 */ /* 0x000fe200078e02e4 */
[----:B------:R-:W-:Y:S02]  /*23540*/  UIMAD UR5, UR12, UR8, URZ ;  /* 0x000000080c0572a4 */ /* 0x000fe4000f8e023f */
[----:B------:R-:W-:Y:S01]  /*23550*/  UIMAD.WIDE.U32 UR6, UR60, UR8, URZ ;  /* 0x000000083c0672a5 */ /* 0x000fe2000f8e003f */
[----:B------:R-:W-:Y:S01]  /*23560*/  IMAD.MOV.U32 R4, RZ, RZ, R5 ;  /* 0x000000ffff047224 */ /* 0x000fe200078e0005 */
[----:B------:R-:W-:Y:S02]  /*23570*/  UIMAD UR5, UR60, UR9, UR5 ;  /* 0x000000093c0572a4 */ /* 0x000fe4000f8e0205 */
[----:B------:R-:W-:Y:S02]  /*23580*/  UIMAD UR8, UR13, UR10, URZ ;  /* 0x0000000a0d0872a4 */ /* 0x000fe4000f8e023f */
[----:B------:R-:W-:-:S02]  /*23590*/  UIADD3 UR7, UR7, UR5, URZ ;  /* 0x0000000507077290 */ /* 0x000fc4000fffe03f */
[----:B------:R-:W-:Y:S01]  /*235a0*/  UIMAD UR8, UR58, UR11, UR8 ;  /* 0x0000000b3a0872a4 */ /* 0x000fe2000f8e0208 */
[----:B------:R-:W0:Y:S01]  /*235b0*/  @P2 LDC R0, c[0x0][0xcec] ;  /* 0x00033b00ff002b82 */ /* 0x000e220000000800 */
[----:B------:R-:W-:-:S07]  /*235c0*/  UIMAD.WIDE.U32 UR6, UR58, UR10, UR6 ;  /* 0x0000000a3a0672a5 */ /* 0x000fce000f8e0006 */
[----:B------:R-:W1:Y:S01]  /*235d0*/  @P2 LDC R3, c[0x0][0xcf0] ;  /* 0x00033c00ff032b82 */ /* 0x000e620000000800 */
[----:B0-----:R-:W-:-:S05]  /*235e0*/  @P2 IMAD.HI.U32 R0, R5, R0, RZ ;  /* 0x0000000005002227 */ /* 0x001fca00078e00ff */
[----:B-1----:R-:W-:-:S05]  /*235f0*/  @P2 SHF.R.U32.HI R4, RZ, R3, R0 ;  /* 0x00000003ff042219 */ /* 0x002fca0000011600 */
        /* <DEDUP_REMOVED lines=14> */
[----:B------:R-:W-:Y:S01]  /*236e0*/  SHFL.IDX PT, R8, R0, RZ, 0x1c1f ;  /* 0x001c1fff00087589 */ /* 0x000fe200000e0000 */
[----:B------:R-:W-:Y:S01]  /*236f0*/  LEA.HI.X R10, R4, UR7, R3, 0x2, P2 ;  /* 0x00000007040a7c11 */ /* 0x000fe200090f1403 */
[----:B------:R-:W-:-:S04]  /*23700*/  VIADD R3, R13, 0x8 ;  /* 0x000000080d037836 */ /* 0x000fc80000000000 */
[----:B------:R-:W2:Y:S01]  /*23710*/  SHFL.IDX PT, R9, R10, RZ, 0x1c1f ;  /* 0x001c1fff0a097589 */ /* 0x000ea200000e0000 */
[----:B------:R-:W-:-:S03]  /*23720*/  ISETP.GE.OR P0, PT, R3, R6, P0 ;  /* 0x000000060300720c */ /* 0x000fc60000706670 */
[----:B--2---:R-:W-:Y:S10]  /*23730*/  @!P1 ST.E desc[UR36][R8.64], R11 ;  /* 0x0000000b08009985 */ /* 0x004ff4000c101924 */
[----:B------:R-:W2:Y:S04]  /*23740*/  @!P0 LDL R3, [R1+0x404] ;  /* 0x0004040001038983 */ /* 0x000ea80000100800 */
[----:B------:R-:W-:Y:S04]  /*23750*/  SHFL.IDX PT, R4, R0, 0x1, 0x1c1f ;  /* 0x003c1f0000047f89 */ /* 0x000fe800000e0000 */
[----:B------:R-:W2:Y:S04]  /*23760*/  SHFL.IDX PT, R5, R10, 0x1, 0x1c1f ;  /* 0x003c1f000a057f89 */ /* 0x000ea800000e0000 */
[----:B--2---:R0:W-:Y:S02]  /*23770*/  @!P0 ST.E desc[UR36][R4.64], R3 ;  /* 0x0000000304008985 */ /* 0x0041e4000c101924 */
.L_x_2031:
[----:B------:R-:W1:Y:S01]  /*23780*/  LDC R74, c[0x0][0xce8] ;  /* 0x00033a00ff4a7b82 */ /* 0x000e620000000800 */
[----:B------:R-:W-:Y:S01]  /*23790*/  ULDC UR10, c[0x0][0xbc8] ;  /* 0x0002f200000a7ab9 */ /* 0x000fe20000000800 */
[----:B------:R-:W-:Y:S01]  /*237a0*/  IMAD R0, R198, 0x20, R159 ;  /* 0x00000020c6007824 */ /* 0x000fe200078e029f */
[----:B------:R-:W-:Y:S01]  /*237b0*/  ISETP.GE.AND P1, PT, R154, UR10, PT ;  /* 0x0000000a9a007c0c */ /* 0x000fe2000bf26270 */
[----:B0-----:R-:W-:Y:S01]  /*237c0*/  IMAD.U32 R5, RZ, RZ, UR59 ;  /* 0x0000003bff057e24 */ /* 0x001fe2000f8e00ff */
[----:B------:R-:W-:Y:S01]  /*237d0*/  ULDC.64 UR8, c[0x0][0xbe8] ;  /* 0x0002fa0000087ab9 */ /* 0x000fe20000000a00 */
[----:B------:R0:W5:Y:S04]  /*237e0*/  LD.E.128 R8, desc[UR36][R128.64] ;  /* 0x0000002480087980 */ /* 0x000168000c101d00 */
[----:B------:R-:W5:Y:S04]  /*237f0*/  LD.E.128 R180, desc[UR36][R180.64] ;  /* 0x00000024b4b47980 */ /* 0x000f68000c101d00 */
[----:B------:R0:W5:Y:S04]  /*23800*/  LD.E.128 R12, desc[UR36][R178.64] ;  /* 0x00000024b20c7980 */ /* 0x000168000c101d00 */
[----:B------:R0:W5:Y:S04]  /*23810*/  LD.E.128 R24, desc[UR36][R174.64] ;  /* 0x00000024ae187980 */ /* 0x000168000c101d00 */
[----:B------:R0:W5:Y:S01]  /*23820*/  LD.E.128 R28, desc[UR36][R172.64] ;  /* 0x00000024ac1c7980 */ /* 0x000162000c101d00 */
[----:B-1----:R-:W-:-:S02]  /*23830*/  ISETP.NE.AND P3, PT, R74, 0x1, PT ;  /* 0x000000014a00780c */ /* 0x002fc40003f65270 */
[----:B------:R-:W-:Y:S01]  /*23840*/  SEL R4, RZ, 0xffffffff, P1 ;  /* 0xffffffffff047807 */ /* 0x000fe20000800000 */
[----:B------:R0:W5:Y:S01]  /*23850*/  LD.E.128 R32, desc[UR36][R170.64] ;  /* 0x00000024aa207980 */ /* 0x000162000c101d00 */
[----:B------:R-:W-:Y:S02]  /*23860*/  ISETP.GE.AND P0, PT, R155, UR10, PT ;  /* 0x0000000a9b007c0c */ /* 0x000fe4000bf06270 */
[----:B------:R-:W-:Y:S01]  /*23870*/  ISETP.GE.AND P2, PT, R156, UR10, PT ;  /* 0x0000000a9c007c0c */ /* 0x000fe2000bf46270 */
[----:B------:R-:W-:Y:S01]  /*23880*/  IMAD R72, R5, 0x40, R0 ;  /* 0x0000004005487824 */ /* 0x000fe200078e0200 */
[----:B------:R-:W-:Y:S01]  /*23890*/  UIMAD UR5, UR12, UR8, URZ ;  /* 0x000000080c0572a4 */ /* 0x000fe2000f8e023f */
[----:B------:R0:W5:Y:S04]  /*238a0*/  LD.E.128 R36, desc[UR36][R168.64] ;  /* 0x00000024a8247980 */ /* 0x000168000c101d00 */
[----:B------:R-:W1:Y:S01]  /*238b0*/  @P3 LDC R21, c[0x0][0xcec] ;  /* 0x00033b00ff153b82 */ /* 0x000e620000000800 */
[----:B------:R-:W-:Y:S01]  /*238c0*/  UIMAD.WIDE.U32 UR6, UR60, UR8, URZ ;  /* 0x000000083c0672a5 */ /* 0x000fe2000f8e003f */
[----:B------:R0:W5:Y:S04]  /*238d0*/  LD.E.128 R40, desc[UR36][R166.64] ;  /* 0x00000024a6287980 */ /* 0x000168000c101d00 */
[----:B------:R0:W5:Y:S02]  /*238e0*/  LD.E.128 R44, desc[UR36][R164.64] ;  /* 0x00000024a42c7980 */ /* 0x000164000c101d00 */
[----:B------:R-:W2:Y:S01]  /*238f0*/  @P3 LDC R73, c[0x0][0xcf0] ;  /* 0x00033c00ff493b82 */ /* 0x000ea20000000800 */
[----:B------:R-:W-:Y:S01]  /*23900*/  ISETP.GE.AND P1, PT, R153, UR10, PT ;  /* 0x0000000a99007c0c */ /* 0x000fe2000bf26270 */
[----:B------:R-:W-:Y:S01]  /*23910*/  IMAD.SHL.U32 R6, R4, 0x2, RZ ;  /* 0x0000000204067824 */ /* 0x000fe200078e00ff */
[----:B------:R-:W-:Y:S01]  /*23920*/  SEL R4, RZ, 0xffffffff, P0 ;  /* 0xffffffffff047807 */ /* 0x000fe20000000000 */
[----:B------:R0:W5:Y:S01]  /*23930*/  LD.E.128 R48, desc[UR36][R162.64] ;  /* 0x00000024a2307980 */ /* 0x000162000c101d00 */
[----:B------:R-:W-:-:S02]  /*23940*/  SEL R0, RZ, 0xffffffff, P1 ;  /* 0xffffffffff007807 */ /* 0x000fc40000800000 */
[----:B------:R-:W-:Y:S01]  /*23950*/  SEL R3, RZ, 0x1, P2 ;  /* 0x00000001ff037807 */ /* 0x000fe20001000000 */
[----:B------:R-:W-:Y:S01]  /*23960*/  UIMAD UR5, UR60, UR9, UR5 ;  /* 0x000000093c0572a4 */ /* 0x000fe2000f8e0205 */
[----:B------:R-:W-:Y:S01]  /*23970*/  IMAD.SHL.U32 R4, R4, 0x4, RZ ;  /* 0x0000000404047824 */ /* 0x000fe200078e00ff */
[----:B------:R-:W-:Y:S01]  /*23980*/  ISETP.GE.AND P0, PT, R152, UR10, PT ;  /* 0x0000000a98007c0c */ /* 0x000fe2000bf06270 */
[----:B------:R-:W-:Y:S01]  /*23990*/  IMAD.SHL.U32 R75, R0, 0x8, RZ ;  /* 0x00000008004b7824 */ /* 0x000fe200078e00ff */
[----:B------:R-:W-:Y:S01]  /*239a0*/  LOP3.LUT R3, R6, 0x2, R3, 0xe2, !PT ;  /* 0x0000000206037812 */ /* 0x000fe200078ee203 */
[----:B------:R-:W-:Y:S01]  /*239b0*/  ULDC.64 UR8, c[0x0][0xbf0] ;  /* 0x0002fc0000087ab9 */ /* 0x000fe20000000a00 */
[----:B------:R-:W-:Y:S01]  /*239c0*/  UIADD3 UR7, UR7, UR5, URZ ;  /* 0x0000000507077290 */ /* 0x000fe2000fffe03f */
[----:B------:R0:W5:Y:S01]  /*239d0*/  LD.E.128 R52, desc[UR36][R160.64] ;  /* 0x00000024a0347980 */ /* 0x000162000c101d00 */
[----:B-1----:R-:W-:Y:S01]  /*239e0*/  @P3 IMAD.HI.U32 R0, R72, R21, RZ ;  /* 0x0000001548003227 */ /* 0x002fe200078e00ff */
[----:B------:R-:W-:Y:S01]  /*239f0*/  UIMAD UR5, UR13, UR8, URZ ;  /* 0x000000080d0572a4 */ /* 0x000fe2000f8e023f */
[----:B------:R-:W-:Y:S01]  /*23a00*/  SEL R5, RZ, 0xffffffff, P0 ;  /* 0xffffffffff057807 */ /* 0x000fe20000000000 */
[----:B------:R0:W5:Y:S01]  /*23a10*/  LD.E.128 R56, desc[UR36][R150.64] ;  /* 0x0000002496387980 */ /* 0x000162000c101d00 */
[----:B------:R-:W-:Y:S01]  /*23a20*/  LOP3.LUT R4, R4, 0x4, R3, 0xe2, !PT ;  /* 0x0000000404047812 */ /* 0x000fe200078ee203 */
[----:B------:R-:W-:Y:S01]  /*23a30*/  IMAD.MOV.U32 R3, RZ, RZ, R72 ;  /* 0x000000ffff037224 */ /* 0x000fe200078e0048 */
[----:B------:R-:W-:Y:S01]  /*23a40*/  UIMAD UR5, UR58, UR9, UR5 ;  /* 0x000000093a0572a4 */ /* 0x000fe2000f8e0205 */
[----:B------:R0:W5:Y:S01]  /*23a50*/  LD.E.128 R60, desc[UR36][R148.64] ;  /* 0x00000024943c7980 */ /* 0x000162000c101d00 */
[----:B--2---:R-:W-:Y:S01]  /*23a60*/  @P3 SHF.R.U32.HI R3, RZ, R73, R0 ;  /* 0x00000049ff033219 */ /* 0x004fe20000011600 */
[----:B------:R-:W-:Y:S01]  /*23a70*/  UIMAD.WIDE.U32 UR6, UR58, UR8, UR6 ;  /* 0x000000083a0672a5 */ /* 0x000fe2000f8e0006 */
[----:B------:R-:W-:Y:S01]  /*23a80*/  IMAD.SHL.U32 R5, R5, 0x10, RZ ;  /* 0x0000001005057824 */ /* 0x000fe200078e00ff */
[----:B------:R-:W-:Y:S01]  /*23a90*/  LOP3.LUT R4, R75, 0x8, R4, 0xe2, !PT ;  /* 0x000000084b047812 */ /* 0x000fe200078ee204 */
[----:B------:R0:W5:Y:S01]  /*23aa0*/  LD.E.128 R64, desc[UR36][R142.64] ;  /* 0x000000248e407980 */ /* 0x000162000c101d00 */
[----:B------:R-:W-:Y:S01]  /*23ab0*/  ISETP.GE.AND P0, PT, R19, UR10, PT ;  /* 0x0000000a13007c0c */ /* 0x000fe2000bf06270 */
[----:B------:R-:W-:Y:S01]  /*23ac0*/  UIADD3 UR5, UR7, UR5, URZ ;  /* 0x0000000507057290 */ /* 0x000fe2000fffe03f */
[--C-:B------:R-:W-:Y:S01]  /*23ad0*/  IMAD.MOV R21, RZ, RZ, -R3.reuse ;  /* 0x000000ffff157224 */ /* 0x100fe200078e0a03 */
[----:B------:R-:W-:Y:S01]  /*23ae0*/  SHF.R.S32.HI R20, RZ, 0x1f, R3 ;  /* 0x0000001fff147819 */ /* 0x000fe20000011403 */
[----:B------:R0:W5:Y:S01]  /*23af0*/  LD.E.128 R68, desc[UR36][R140.64] ;  /* 0x000000248c447980 */ /* 0x000162000c101d00 */
[----:B------:R-:W-:Y:S01]  /*23b00*/  LOP3.LUT R0, R5, 0x10, R4, 0xe2, !PT ;  /* 0x0000001005007812 */ /* 0x000fe200078ee204 */
[----:B------:R-:W-:Y:S01]  /*23b10*/  IMAD.U32 R4, RZ, RZ, UR6 ;  /* 0x00000006ff047e24 */ /* 0x000fe2000f8e00ff */
[----:B------:R-:W-:Y:S01]  /*23b20*/  SEL R6, RZ, 0xffffffff, P0 ;  /* 0xffffffffff067807 */ /* 0x000fe20000000000 */
[----:B------:R-:W-:Y:S01]  /*23b30*/  IMAD.U32 R5, RZ, RZ, UR7 ;  /* 0x00000007ff057e24 */ /* 0x000fe2000f8e00ff */
[----:B------:R-:W-:Y:S01]  /*23b40*/  ULDC.64 UR6, c[0x0][0xbe0] ;  /* 0x0002f80000067ab9 */ /* 0x000fe20000000a00 */
[----:B------:R-:W-:Y:S01]  /*23b50*/  IMAD R21, R74, R21, R72 ;  /* 0x000000154a157224 */ /* 0x000fe200078e0248 */
[----:B------:R-:W5:Y:S01]  /*23b60*/  LD.E.128 R128, desc[UR36][R130.64] ;  /* 0x0000002482807980 */ /* 0x000f62000c101d00 */
[----:B------:R-:W-:Y:S01]  /*23b70*/  IMAD.U32 R5, RZ, RZ, UR5 ;  /* 0x00000005ff057e24 */ /* 0x000fe2000f8e00ff */
[----:B------:R-:W-:Y:S01]  /*23b80*/  ISETP.GE.AND P0, PT, R158, UR10, PT ;  /* 0x0000000a9e007c0c */ /* 0x000fe2000bf06270 */
[----:B------:R-:W-:Y:S01]  /*23b90*/  IMAD R20, R20, UR6, RZ ;  /* 0x0000000614147c24 */ /* 0x000fe2000f8e02ff */
[----:B------:R-:W-:Y:S01]  /*23ba0*/  @!PT LDS RZ, [RZ] ;  /* 0x00000000fffff984 */ /* 0x000fe20000000800 */
[----:B------:R-:W-:Y:S01]  /*23bb0*/  @!PT LDS RZ, [RZ] ;  /* 0x00000000fffff984 */ /* 0x000fe20000000800 */
[----:B------:R-:W-:Y:S01]  /*23bc0*/  @!PT LDS RZ, [RZ] ;  /* 0x00000000fffff984 */ /* 0x000fe20000000800 */
[----:B------:R-:W-:Y:S01]  /*23bd0*/  @!PT LDS RZ, [RZ] ;  /* 0x00000000fffff984 */ /* 0x000fe20000000800 */
[----:B------:R1:W-:Y:S06]  /*23be0*/  MEMBAR.ALL.CTA ;  /* 0x0000000000007992 */ /* 0x0003ec0000008000 */
[----:B-1----:R-:W1:Y:S01]  /*23bf0*/  FENCE.VIEW.ASYNC.S ;  /* 0x00000000000073c6 */ /* 0x002e620000000000 */
[----:B------:R-:W-:Y:S01]  /*23c00*/  IMAD.SHL.U32 R75, R6, 0x20, RZ ;  /* 0x00000020064b7824 */ /* 0x000fe200078e00ff */
[----:B------:R-:W-:Y:S01]  /*23c10*/  SHF.R.S32.HI R6, RZ, 0x1f, R21 ;  /* 0x0000001fff067819 */ /* 0x000fe20000011415 */
[C---:B------:R-:W-:Y:S01]  /*23c20*/  IMAD R73, R3.reuse, UR7, R20 ;  /* 0x0000000703497c24 */ /* 0x040fe2000f8e0214 */
[----:B------:R-:W-:Y:S01]  /*23c30*/  ULDC UR8, c[0x0][0xb88] ;  /* 0x0002e20000087ab9 */ /* 0x000fe20000000800 */
[----:B------:R-:W-:Y:S01]  /*23c40*/  IMAD.WIDE.U32 R4, R3, UR6, R4 ;  /* 0x0000000603047c25 */ /* 0x000fe2000f8e0004 */
[----:B------:R-:W-:Y:S01]  /*23c50*/  ULDC.64 UR6, c[0x0][0xbd8] ;  /* 0x0002f60000067ab9 */ /* 0x000fe20000000a00 */
[----:B------:R-:W-:Y:S01]  /*23c60*/  LOP3.LUT R0, R75, 0x20, R0, 0xe2, !PT ;  /* 0x000000204b007812 */ /* 0x000fe200078ee200 */
[----:B------:R-:W-:Y:S01]  /*23c70*/  UIADD3 UR5, UR44, 0x38820, URZ ;  /* 0x000388202c057890 */ /* 0x000fe2000fffe03f */
[----:B------:R-:W-:Y:S01]  /*23c80*/  IMAD.U32 R20, RZ, RZ, UR59 ;  /* 0x0000003bff147e24 */ /* 0x000fe2000f8e00ff */
[----:B------:R-:W-:Y:S01]  /*23c90*/  SEL R3, RZ, 0x40, P0 ;  /* 0x00000040ff037807 */ /* 0x000fe20000000000 */
[----:B------:R-:W-:Y:S01]  /*23ca0*/  IMAD.IADD R5, R5, 0x1, R73 ;  /* 0x0000000105057824 */ /* 0x000fe200078e0249 */
[----:B------:R-:W-:Y:S01]  /*23cb0*/  ISETP.GE.AND P0, PT, R157, UR10, PT ;  /* 0x0000000a9d007c0c */ /* 0x000fe2000bf06270 */
[----:B------:R-:W-:Y:S01]  /*23cc0*/  IMAD R6, R6, UR6, RZ ;  /* 0x0000000606067c24 */ /* 0x000fe2000f8e02ff */
[----:B------:R-:W-:Y:S01]  /*23cd0*/  LOP3.LUT R0, R0, R3, RZ, 0xfc, !PT ;  /* 0x0000000300007212 */ /* 0x000fe200078efcff */
[----:B------:R-:W-:Y:S01]  /*23ce0*/  IMAD R79, R20, 0x40, R159 ;  /* 0x00000040144f7824 */ /* 0x000fe200078e029f */
[----:B------:R-:W-:Y:S01]  /*23cf0*/  SEL R3, RZ, 0x80, P0 ;  /* 0x00000080ff037807 */ /* 0x000fe20000000000 */
[----:B------:R-:W-:Y:S01]  /*23d00*/  IMAD R80, R74, UR8, RZ ;  /* 0x000000084a507c24 */ /* 0x000fe2000f8e02ff */
[----:B------:R-:W-:Y:S01]  /*23d10*/  UPRMT UR5, URZ, 0x654, UR5 ;  /* 0x000006543f057896 */ /* 0x000fe20008000005 */
[C---:B------:R-:W-:Y:S01]  /*23d20*/  IMAD R73, R21.reuse, UR7, R6 ;  /* 0x0000000715497c24 */ /* 0x040fe2000f8e0206 */
[----:B------:R-:W-:Y:S01]  /*23d30*/  BSSY B1, `(.L_x_2032) ;  /* 0x000002b000017945 */ /* 0x000fe20003800000 */
[----:B------:R-:W-:Y:S01]  /*23d40*/  IMAD.WIDE.U32 R4, R21, UR6, R4 ;  /* 0x0000000615047c25 */ /* 0x000fe2000f8e0004 */
[----:B------:R-:W-:Y:S01]  /*23d50*/  ISETP.GE.AND P0, PT, R79, R80, PT ;  /* 0x000000504f00720c */ /* 0x000fe20003f06270 */
[----:B------:R-:W-:Y:S01]  /*23d60*/  ULDC.64 UR6, c[0x0][0xb80] ;  /* 0x0002e00000067ab9 */ /* 0x000fe20000000a00 */
[----:B------:R-:W-:Y:S01]  /*23d70*/  LOP3.LUT R3, R0, R3, RZ, 0xfc, !PT ;  /* 0x0000000300037212 */ /* 0x000fe200078efcff */
[----:B------:R-:W-:Y:S01]  /*23d80*/  IMAD.IADD R5, R5, 0x1, R73 ;  /* 0x0000000105057824 */ /* 0x000fe200078e0249 */
[C---:B------:R-:W-:Y:S01]  /*23d90*/  LEA R6, P1, R4.reuse, UR6, 0x1 ;  /* 0x0000000604067c11 */ /* 0x040fe2000f8208ff */
[----:B-1----:R-:W-:Y:S03]  /*23da0*/  SYNCS.ARRIVE.TRANS64.RED.A1T0 RZ, [UR5], RZ ;  /* 0x000000ffffff79a7 */ /* 0x002fe60008100405 */
        /* <DEDUP_REMOVED lines=27> */
[----:B--2---:R-:W-:Y:S02]  /*23f60*/  @P4 LEA R12, P5, R157, R20, 0x1 ;  /* 0x000000149d0c4211 */ /* 0x004fe400078a08ff */
[-C--:B------:R-:W-:Y:S01]  /*23f70*/  @!P1 LEA.HI.X R9, R19, R21.reuse, R186, 0x1, P6 ;  /* 0x0000001513099211 */ /* 0x080fe200030f0cba */
[----:B------:R3:W-:Y:S01]  /*23f80*/  @!P2 ST.E.128 desc[UR36][R4.64], R44 ;  /* 0x0000002c0400a985 */ /* 0x0007e2000c101d24 */
[----:B------:R-:W-:-:S02]  /*23f90*/  @P0 LEA.HI.X R11, R158, R21, R185, 0x1, P3 ;  /* 0x000000159e0b0211 */ /* 0x000fc400018f0cb9 */
[----:B------:R-:W-:Y:S01]  /*23fa0*/  @P4 LEA.HI.X R13, R157, R21, R176, 0x1, P5 ;  /* 0x000000159d0d4211 */ /* 0x000fe200028f0cb0 */
[----:B------:R3:W-:Y:S04]  /*23fb0*/  @!P1 ST.E.128 desc[UR36][R8.64], R52 ;  /* 0x0000003408009985 */ /* 0x0007e8000c101d24 */
[----:B------:R3:W-:Y:S04]  /*23fc0*/  @P0 ST.E.128 desc[UR36][R10.64], R60 ;  /* 0x0000003c0a000985 */ /* 0x0007e8000c101d24 */
[----:B------:R3:W-:Y:S02]  /*23fd0*/  @P4 ST.E.128 desc[UR36][R12.64], R68 ;  /* 0x000000440c004985 */ /* 0x0007e4000c101d24 */
.L_x_2033:
[----:B------:R-:W-:Y:S05]  /*23fe0*/  BSYNC B1 ;  /* 0x0000000000017941 */ /* 0x000fea0003800000 */
.L_x_2032:
        /* <DEDUP_REMOVED lines=11> */
[CC--:B------:R-:W-:Y:S02]  /*240a0*/  @!P5 LEA R10, P4, R154.reuse, R8.reuse, 0x1 ;  /* 0x000000089a0ad211 */ /* 0x0c0fe400078808ff */
        /* <DEDUP_REMOVED lines=9> */
[-C--:B------:R-:W-:Y:S02]  /*24140*/  @!P2 LEA.HI.X R15, R153, R9.reuse, R188, 0x1, P5 ;  /* 0x00000009990fa211 */ /* 0x080fe400028f0cbc */
[CC--:B-1----:R-:W-:Y:S02]  /*24150*/  @!P0 LEA R20, P3, R19.reuse, R8.reuse, 0x1 ;  /* 0x0000000813148211 */ /* 0x0c2fe400078608ff */
[-C--:B0-----:R-:W-:Y:S01]  /*24160*/  @!P1 LEA R4, P6, R152, R8.reuse, 0x1 ;  /* 0x0000000898049211 */ /* 0x081fe200078c08ff */
[----:B------:R4:W-:Y:S01]  /*24170*/  @!P2 ST.E.128 desc[UR36][R14.64], R40 ;  /* 0x000000280e00a985 */ /* 0x0009e2000c101d24 */
[----:B------:R-:W-:Y:S02]  /*24180*/  @P4 LEA R28, P5, R158, R8, 0x1 ;  /* 0x000000089e1c4211 */ /* 0x000fe400078a08ff */
[-C--:B------:R-:W-:Y:S02]  /*24190*/  @!P1 LEA.HI.X R5, R152, R9.reuse, R187, 0x1, P6 ;  /* 0x0000000998059211 */ /* 0x080fe400030f0cbb */
[----:B--2---:R-:W-:-:S02]  /*241a0*/  @!P0 LEA.HI.X R21, R19, R9, R186, 0x1, P3 ;  /* 0x0000000913158211 */ /* 0x004fc400018f0cba */
        /* <DEDUP_REMOVED lines=10> */
.L_x_2030:
[----:B------:R-:W0:Y:S01]  /*24250*/  LDC R12, c[0x0][0xce8] ;  /* 0x00033a00ff0c7b82 */ /* 0x000e220000000800 */
[----:B------:R-:W-:Y:S01]  /*24260*/  ISETP.GE.AND P2, PT, R191, 0x40, PT ;  /* 0x00000040bf00780c */ /* 0x000fe20003f46270 */
[----:B------:R-:W-:Y:S01]  /*24270*/  ULDC UR12, c[0x0][0xbc8] ;  /* 0x0002f200000c7ab9 */ /* 0x000fe20000000800 */
[----:B------:R-:W-:Y:S01]  /*24280*/  IMAD R0, R198, 0x20, R159 ;  /* 0x00000020c6007824 */ /* 0x000fe200078e029f */
[----:B------:R-:W-:Y:S01]  /*24290*/  ISETP.GE.AND P4, PT, R156, UR12, PT ;  /* 0x0000000c9c007c0c */ /* 0x000fe2000bf86270 */
[----:B------:R-:W-:Y:S01]  /*242a0*/  IMAD.U32 R3, RZ, RZ, UR59 ;  /* 0x0000003bff037e24 */ /* 0x000fe2000f8e00ff */
[----:B------:R-:W-:Y:S01]  /*242b0*/  ISETP.GE.AND P3, PT, R154, UR12, PT ;  /* 0x0000000c9a007c0c */ /* 0x000fe2000bf66270 */
[----:B------:R-:W-:Y:S01]  /*242c0*/  USHF.R.S32.HI UR8, URZ, 0x1f, UR60 ;  /* 0x0000001f3f087899 */ /* 0x000fe2000801143c */
[----:B------:R-:W-:Y:S01]  /*242d0*/  BSSY B1, `(.L_x_2035) ;  /* 0x0000033000017945 */ /* 0x000fe20003800000 */
[----:B------:R-:W-:Y:S01]  /*242e0*/  USHF.R.S32.HI UR9, URZ, 0x1f, UR58 ;  /* 0x0000001f3f097899 */ /* 0x000fe2000801143a */
[----:B------:R-:W-:Y:S01]  /*242f0*/  ISETP.GE.AND P1, PT, R155, UR12, PT ;  /* 0x0000000c9b007c0c */ /* 0x000fe2000bf26270 */
[----:B------:R-:W-:Y:S01]  /*24300*/  IMAD R10, R3, 0x40, R0 ;  /* 0x00000040030a7824 */ /* 0x000fe200078e0200 */
[----:B------:R-:W-:-:S02]  /*24310*/  SEL R14, RZ, 0x1, P4 ;  /* 0x00000001ff0e7807 */ /* 0x000fc40002000000 */
[----:B------:R-:W-:Y:S02]  /*24320*/  SEL R15, RZ, 0xffffffff, P3 ;  /* 0xffffffffff0f7807 */ /* 0x000fe40001800000 */
[----:B0-----:R-:W-:-:S13]  /*24330*/  ISETP.NE.AND P0, PT, R12, 0x1, PT ;  /* 0x000000010c00780c */ /* 0x001fda0003f05270 */
[----:B------:R-:W0:Y:S08]  /*24340*/  @P0 LDC R11, c[0x0][0xcec] ;  /* 0x00033b00ff0b0b82 */ /* 0x000e300000000800 */
[----:B------:R-:W1:Y:S01]  /*24350*/  @P0 LDC R13, c[0x0][0xcf0] ;  /* 0x00033c00ff0d0b82 */ /* 0x000e620000000800 */
[----:B------:R-:W-:Y:S05]  /*24360*/  @P2 BRA `(.L_x_2036) ;  /* 0x0000000000a42947 */ /* 0x000fea0003800000 */
[----:B------:R-:W2:Y:S01]  /*24370*/  S2R R4, SR_TID.X ;  /* 0x0000000000047919 */ /* 0x000ea20000002100 */
[----:B------:R-:W3:Y:S01]  /*24380*/  LDC R5, c[0x0][0xce8] ;  /* 0x00033a00ff057b82 */ /* 0x000ee20000000800 */
[----:B------:R-:W-:Y:S01]  /*24390*/  IMAD.U32 R0, RZ, RZ, UR59 ;  /* 0x0000003bff007e24 */ /* 0x000fe2000f8e00ff */
[----:B------:R-:W-:Y:S02]  /*243a0*/  ULDC UR5, c[0x0][0xb88] ;  /* 0x0002e20000057ab9 */ /* 0x000fe40000000800 */
[----:B---3--:R-:W-:Y:S02]  /*243b0*/  IMAD R3, R5, UR5, RZ ;  /* 0x0000000505037c24 */ /* 0x008fe4000f8e02ff */
[----:B--2---:R-:W-:-:S04]  /*243c0*/  IMAD R0, R0, 0x40, R4 ;  /* 0x0000004000007824 */ /* 0x004fc800078e0204 */
[----:B------:R-:W-:-:S05]  /*243d0*/  VIADD R6, R0, 0xffffff80 ;  /* 0xffffff8000067836 */ /* 0x000fca0000000000 */
        /* <DEDUP_REMOVED lines=34> */
.L_x_2036:
[----:B------:R-:W-:Y:S05]  /*24600*/  BSYNC B1 ;  /* 0x0000000000017941 */ /* 0x000fea0003800000 */
.L_x_2035:
[----:B------:R-:W-:Y:S01]  /*24610*/  SEL R0, RZ, 0xffffffff, P1 ;  /* 0xffffffffff007807 */ /* 0x000fe20000800000 */
[----:B------:R-:W-:Y:S01]  /*24620*/  ULDC.64 UR10, c[0x0][0xbe8] ;  /* 0x0002fa00000a7ab9 */ /* 0x000fe20000000a00 */
[----:B------:R-:W-:Y:S01]  /*24630*/  IMAD.SHL.U32 R15, R15, 0x2, RZ ;  /* 0x000000020f0f7824 */ /* 0x000fe200078e00ff */
[----:B------:R-:W-:Y:S01]  /*24640*/  UIMAD UR5, UR8, UR10, URZ ;  /* 0x0000000a080572a4 */ /* 0x000fe2000f8e023f */
[----:B------:R-:W-:Y:S01]  /*24650*/  ISETP.GE.AND P1, PT, R153, UR12, PT ;  /* 0x0000000c99007c0c */ /* 0x000fe2000bf26270 */
[----:B------:R-:W-:Y:S01]  /*24660*/  IMAD.SHL.U32 R5, R0, 0x4, RZ ;  /* 0x0000000400057824 */ /* 0x000fe200078e00ff */
[----:B------:R-:W-:Y:S01]  /*24670*/  UIMAD.WIDE.U32 UR6, UR60, UR10, URZ ;  /* 0x0000000a3c0672a5 */ /* 0x000fe2000f8e003f */
[----:B0-----:R-:W-:Y:S01]  /*24680*/  @P0 IMAD.HI.U32 R0, R10, R11, RZ ;  /* 0x0000000b0a000227 */ /* 0x001fe200078e00ff */
[----:B------:R-:W-:Y:S01]  /*24690*/  UIMAD UR5, UR60, UR11, UR5 ;  /* 0x0000000b3c0572a4 */ /* 0x000fe2000f8e0205 */
[----:B------:R-:W-:Y:S01]  /*246a0*/  LOP3.LUT R14, R15, 0x2, R14, 0xe2, !PT ;  /* 0x000000020f0e7812 */ /* 0x000fe200078ee20e */
[----:B------:R-:W-:Y:S01]  /*246b0*/  BSSY B1, `(.L_x_2037) ;  /* 0x0000056000017945 */ /* 0x000fe20003800000 */
[----:B--2---:R-:W-:Y:S01]  /*246c0*/  IMAD.MOV.U32 R3, RZ, RZ, R10 ;  /* 0x000000ffff037224 */ /* 0x004fe200078e000a */
[----:B-1----:R-:W-:Y:S01]  /*246d0*/  @P0 SHF.R.U32.HI R3, RZ, R13, R0 ;  /* 0x0000000dff030219 */ /* 0x002fe20000011600 */
[----:B------:R-:W-:Y:S01]  /*246e0*/  ULDC.64 UR10, c[0x0][0xbf0] ;  /* 0x0002fc00000a7ab9 */ /* 0x000fe20000000a00 */
[----:B------:R-:W-:Y:S01]  /*246f0*/  SEL R0, RZ, 0xffffffff, P1 ;  /* 0xffffffffff007807 */ /* 0x000fe20000800000 */
[----:B------:R-:W-:Y:S01]  /*24700*/  UIADD3 UR7, UR7, UR5, URZ ;  /* 0x0000000507077290 */ /* 0x000fe2000fffe03f */
[----:B------:R-:W-:Y:S01]  /*24710*/  LOP3.LUT R14, R5, 0x4, R14, 0xe2, !PT ;  /* 0x00000004050e7812 */ /* 0x000fe200078ee20e */
[----:B------:R-:W-:Y:S01]  /*24720*/  UIMAD UR5, UR9, UR10, URZ ;  /* 0x0000000a090572a4 */ /* 0x000fe2000f8e023f */
[----:B------:R-:W-:Y:S01]  /*24730*/  ISETP.GE.AND P1, PT, R152, UR12, PT ;  /* 0x0000000c98007c0c */ /* 0x000fe2000bf26270 */
[----:B------:R-:W-:Y:S01]  /*24740*/  UIMAD.WIDE.U32 UR6, UR58, UR10, UR6 ;  /* 0x0000000a3a0672a5 */ /* 0x000fe2000f8e0006 */
[----:B------:R-:W-:Y:S01]  /*24750*/  IMAD.SHL.U32 R5, R0, 0x8, RZ ;  /* 0x0000000800057824 */ /* 0x000fe200078e00ff */
[----:B------:R-:W-:Y:S01]  /*24760*/  UIMAD UR5, UR58, UR11, UR5 ;  /* 0x0000000b3a0572a4 */ /* 0x000fe2000f8e0205 */
[--C-:B------:R-:W-:Y:S01]  /*24770*/  SHF.R.S32.HI R0, RZ, 0x1f, R3.reuse ;  /* 0x0000001fff007819 */ /* 0x100fe20000011403 */
[----:B------:R-:W-:Y:S01]  /*24780*/  IMAD.MOV R9, RZ, RZ, -R3 ;  /* 0x000000ffff097224 */ /* 0x000fe200078e0a03 */
[----:B------:R-:W-:Y:S01]  /*24790*/  ISETP.GE.AND P0, PT, R19, UR12, PT ;  /* 0x0000000c13007c0c */ /* 0x000fe2000bf06270 */
[----:B------:R-:W-:Y:S01]  /*247a0*/  UIADD3 UR5, UR7, UR5, URZ ;  /* 0x0000000507057290 */ /* 0x000fe2000fffe03f */
[----:B------:R-:W-:Y:S01]  /*247b0*/  LOP3.LUT R14, R5, 0x8, R14, 0xe2, !PT ;  /* 0x00000008050e7812 */ /* 0x000fe200078ee20e */
[----:B------:R-:W-:Y:S01]  /*247c0*/  IMAD.U32 R4, RZ, RZ, UR6 ;  /* 0x00000006ff047e24 */ /* 0x000fe2000f8e00ff */
[----:B------:R-:W-:Y:S01]  /*247d0*/  SEL R6, RZ, 0xffffffff, P1 ;  /* 0xffffffffff067807 */ /* 0x000fe20000800000 */
[----:B------:R-:W-:Y:S01]  /*247e0*/  IMAD.U32 R5, RZ, RZ, UR7 ;  /* 0x00000007ff057e24 */ /* 0x000fe2000f8e00ff */
[----:B------:R-:W-:Y:S01]  /*247f0*/  ULDC.64 UR6, c[0x0][0xbe0] ;  /* 0x0002f80000067ab9 */ /* 0x000fe20000000a00 */
[----:B------:R-:W-:Y:S01]  /*24800*/  IMAD R9, R12, R9, R10 ;  /* 0x000000090c097224 */ /* 0x000fe200078e020a */
[----:B------:R-:W-:Y:S01]  /*24810*/  SEL R8, RZ, 0xffffffff, P0 ;  /* 0xffffffffff087807 */ /* 0x000fe20000000000 */
[----:B------:R-:W-:Y:S01]  /*24820*/  IMAD R0, R0, UR6, RZ ;  /* 0x0000000600007c24 */ /* 0x000fe2000f8e02ff */
[----:B------:R-:W-:Y:S01]  /*24830*/  ISETP.GE.AND P0, PT, R158, UR12, PT ;  /* 0x0000000c9e007c0c */ /* 0x000fe2000bf06270 */
[----:B------:R-:W-:Y:S01]  /*24840*/  IMAD.U32 R5, RZ, RZ, UR5 ;  /* 0x00000005ff057e24 */ /* 0x000fe2000f8e00ff */
[----:B------:R-:W-:Y:S01]  /*24850*/  ULDC UR5, c[0x0][0xb88] ;  /* 0x0002e20000057ab9 */ /* 0x000fe20000000800 */
[----:B------:R-:W-:Y:S01]  /*24860*/  IMAD.SHL.U32 R13, R6, 0x10, RZ ;  /* 0x00000010060d7824 */ /* 0x000fe200078e00ff */
[----:B------:R-:W-:Y:S01]  /*24870*/  ISETP.GE.AND P2, PT, R157, UR12, PT ;  /* 0x0000000c9d007c0c */ /* 0x000fe2000bf46270 */
[C---:B------:R-:W-:Y:S01]  /*24880*/  IMAD R11, R3.reuse, UR7, R0 ;  /* 0x00000007030b7c24 */ /* 0x040fe2000f8e0200 */
[----:B------:R-:W-:Y:S01]  /*24890*/  SHF.R.S32.HI R0, RZ, 0x1f, R9 ;  /* 0x0000001fff007819 */ /* 0x000fe20000011409 */
[----:B------:R-:W-:Y:S01]  /*248a0*/  IMAD.WIDE.U32 R4, R3, UR6, R4 ;  /* 0x0000000603047c25 */ /* 0x000fe2000f8e0004 */
[----:B------:R-:W-:Y:S01]  /*248b0*/  ULDC.64 UR6, c[0x0][0xbd8] ;  /* 0x0002f60000067ab9 */ /* 0x000fe20000000a00 */
[----:B------:R-:W-:-:S02]  /*248c0*/  LOP3.LUT R14, R13, 0x10, R14, 0xe2, !PT ;  /* 0x000000100d0e7812 */ /* 0x000fc400078ee20e */
[----:B------:R-:W-:Y:S02]  /*248d0*/  IMAD.SHL.U32 R3, R8, 0x20, RZ ;  /* 0x0000002008037824 */ /* 0x000fe400078e00ff */
[----:B------:R-:W-:Y:S02]  /*248e0*/  IMAD R0, R0, UR6, RZ ;  /* 0x0000000600007c24 */ /* 0x000fe4000f8e02ff */
[----:B------:R-:W-:Y:S01]  /*248f0*/  IMAD.IADD R5, R5, 0x1, R11 ;  /* 0x0000000105057824 */ /* 0x000fe200078e020b */
[----:B------:R-:W-:Y:S01]  /*24900*/  LOP3.LUT R14, R3, 0x20, R14, 0xe2, !PT ;  /* 0x00000020030e7812 */ /* 0x000fe200078ee20e */
[----:B------:R-:W-:Y:S02]  /*24910*/  IMAD R3, R9, UR7, R0 ;  /* 0x0000000709037c24 */ /* 0x000fe4000f8e0200 */
[----:B------:R-:W-:Y:S02]  /*24920*/  IMAD.U32 R0, RZ, RZ, UR59 ;  /* 0x0000003bff007e24 */ /* 0x000fe4000f8e00ff */
[----:B------:R-:W-:-:S02]  /*24930*/  IMAD R27, R12, UR5, RZ ;  /* 0x000000050c1b7c24 */ /* 0x000fc4000f8e02ff */
[----:B------:R-:W-:Y:S02]  /*24940*/  IMAD R0, R0, 0x40, R159 ;  /* 0x0000004000007824 */ /* 0x000fe400078e029f */
[----:B------:R-:W-:Y:S01]  /*24950*/  IMAD.WIDE.U32 R4, R9, UR6, R4 ;  /* 0x0000000609047c25 */ /* 0x000fe2000f8e0004 */
        /* <DEDUP_REMOVED lines=43> */
.L_x_2038:
[----:B------:R-:W-:Y:S05]  /*24c10*/  BSYNC B1 ;  /* 0x0000000000017941 */ /* 0x000fea0003800000 */
.L_x_2037:
        /* <DEDUP_REMOVED lines=13> */
[C---:B------:R-:W-:Y:S01]  /*24cf0*/  @!P5 LEA R12, P0, R155.reuse, R8, 0x1 ;  /* 0x000000089b0cd211 */ /* 0x040fe200078008ff */
        /* <DEDUP_REMOVED lines=22> */
.L_x_2034:
[----:B------:R-:W-:Y:S05]  /*24e60*/  BSYNC B0 ;  /* 0x0000000000007941 */ /* 0x000fea0003800000 */
.L_x_2029:
[----:B------:R-:W-:Y:S02]  /*24e70*/  ULDC UR5, c[0x0][0xd38] ;  /* 0x00034e0000057ab9 */ /* 0x000fe40000000800 */
[----:B------:R-:W-:-:S06]  /*24e80*/  UISETP.GE.AND UP0, UPT, UR4, UR5, UPT ;  /* 0x000000050400728c */ /* 0x000fcc000bf06270 */
[----:B------:R-:W-:-:S13]  /*24e90*/  PLOP3.LUT P0, PT, PT, PT, UP0, 0x80, 0x0 ;  /* 0x000000000000781c */ /* 0x000fda0003f0f008 */
[----:B------:R-:W-:Y:S05]  /*24ea0*/  @!P0 BRA `(.L_x_2039) ;  /* 0xfffffdc000248947 */ /* 0x000fea000383ffff */
[----:B------:R-:W-:Y:S05]  /*24eb0*/  EXIT ;  /* 0x000000000000794d */ /* 0x000fea0003800000 */
.L_x_1901:
[----:B------:R-:W-:-:S08]  /*24ec0*/  NOP ;  /* 0x0000000000007918 */ /* 0x000fd00000000000 */
[----:B------:R-:W0:-:S00]  /*24ed0*/  USETMAXREG.DEALLOC.CTAPOOL 0x28 ;  /* 0x00000028000079c8 */ /* 0x000e0000080e0500 */
[----:B0-----:R-:W-:-:S06]  /*24ee0*/  LOP3.LUT R0, R0, 0x3, RZ, 0xc0, !PT ;  /* 0x0000000300007812 */ /* 0x001fcc00078ec0ff */
[----:B------:R-:W0:Y:S01]  /*24ef0*/  S2UR UR8, SR_CTAID.X ;  /* 0x00000000000879c3 */ /* 0x000e220000002500 */
[----:B------:R-:W-:Y:S01]  /*24f00*/  LOP3.LUT R16, R16, 0xffdfffff, RZ, 0xc0, !PT ;  /* 0xffdfffff10107812 */ /* 0x000fe200078ec0ff */
[----:B------:R-:W-:Y:S01]  /*24f10*/  STL [R1+0x440], RZ ;  /* 0x000440ff01007387 */ /* 0x000fe20000100800 */
[----:B------:R-:W-:Y:S02]  /*24f20*/  IMAD.MOV.U32 R18, RZ, RZ, RZ ;  /* 0x000000ffff127224 */ /* 0x000fe400078e00ff */
[----:B------:R-:W-:Y:S01]  /*24f30*/  IMAD.MOV.U32 R23, RZ, RZ, 0x1 ;  /* 0x00000001ff177424 */ /* 0x000fe200078e00ff */
[----:B------:R1:W2:Y:S02]  /*24f40*/  SHFL.IDX PT, R2, R0, RZ, 0x1f ;  /* 0x00001fff00027589 */ /* 0x0002a400000e0000 */
[----:B-1----:R-:W0:Y:S01]  /*24f50*/  LDC R0, c[0x0][0xd38] ;  /* 0x00034e00ff007b82 */ /* 0x002e220000000800 */
[----:B--2---:R-:W-:-:S13]  /*24f60*/  ISETP.NE.AND P0, PT, R2, RZ, PT ;  /* 0x000000ff0200720c */ /* 0x004fda0003f05270 */
[----:B------:R-:W-:Y:S01]  /*24f70*/  @P0 LOP3.LUT R16, R16, 0x200000, RZ, 0xfc, !PT ;  /* 0x0020000010100812 */ /* 0x000fe200078efcff */
[----:B------:R-:W-:Y:S06]  /*24f80*/  @P0 BAR.ARV 0x4, 0x180 ;  /* 0x0106000000000b1d */ /* 0x000fec0000002000 */
[----:B0-----:R-:W-:-:S13]  /*24f90*/  ISETP.LE.AND P0, PT, R0, UR8, PT ;  /* 0x0000000800007c0c */ /* 0x001fda000bf03270 */
[----:B------:R-:W-:Y:S05]  /*24fa0*/  @P0 BRA `(.L_x_2040) ;  /* 0x0000004c00200947 */ /* 0x000fea0003800000 */
[----:B------:R-:W0:Y:S01]  /*24fb0*/  S2R R13, SR_TID.X ;  /* 0x00000000000d7919 */ /* 0x000e220000002100 */
[----:B------:R-:W-:Y:S01]  /*24fc0*/  ULDC UR4, c[0x0][0x320] ;  /* 0x0000c80000047ab9 */ /* 0x000fe20000000800 */
[----:B------:R-:W-:Y:S01]  /*24fd0*/  ULDC UR5, c[0x0][0x3b8] ;  /* 0x0000ee0000057ab9 */ /* 0x000fe20000000800 */
[----:B------:R-:W-:Y:S01]  /*24fe0*/  LOP3.LUT R16, R16, 0xfffffdff, RZ, 0xc0, !PT ;  /* 0xfffffdff10107812 */ /* 0x000fe200078ec0ff */
[----:B------:R-:W1:Y:S01]  /*24ff0*/  S2UR UR6, SR_CgaCtaId ;  /* 0x00000000000679c3 */ /* 0x000e620000008800 */
[----:B------:R-:W-:Y:S01]  /*25000*/  ULDC.64 UR10, c[0x0][0x418] ;  /* 0x00010600000a7ab9 */ /* 0x000fe20000000a00 */
[----:B------:R2:W-:Y:S01]  /*25010*/  STL [R1+0x440], RZ ;  /* 0x000440ff01007387 */ /* 0x0005e20000100800 */
[----:B------:R-:W-:Y:S01]  /*25020*/  UISETP.NE.U32.AND UP0, UPT, UR10, URZ, UPT ;  /* 0x0000003f0a00728c */ /* 0x000fe2000bf05070 */
[----:B------:R-:W-:Y:S01]  /*25030*/  IMAD.U32 R36, RZ, RZ, UR8 ;  /* 0x00000008ff247e24 */ /* 0x000fe2000f8e00ff */
[----:B------:R-:W-:Y:S01]  /*25040*/  ULDC.64 UR42, c[0x0][0x2f0] ;  /* 0x0000bc00002a7ab9 */ /* 0x000fe20000000a00 */
[----:B------:R-:W-:Y:S01]  /*25050*/  ULDC UR7, c[0x0][0x2b8] ;  /* 0x0000ae0000077ab9 */ /* 0x000fe20000000800 */
[----:B------:R-:W-:Y:S01]  /*25060*/  UISETP.NE.AND.EX UP0, UPT, UR11, URZ, UPT, UP0 ;  /* 0x0000003f0b00728c */ /* 0x000fe2000bf05300 */
[----:B------:R-:W-:Y:S01]  /*25070*/  IMAD.MOV.U32 R23, RZ, RZ, 0x1 ;  /* 0x00000001ff177424 */ /* 0x000fe200078e00ff */
[----:B------:R-:W-:Y:S01]  /*25080*/  ULDC UR40, c[0x0][0x288] ;  /* 0x0000a20000287ab9 */ /* 0x000fe20000000800 */
[----:B------:R-:W-:Y:S01]  /*25090*/  ULDC UR41, c[0x0][0x448] ;  /* 0x0001120000297ab9 */ /* 0x000fe20000000800 */
[----:B------:R-:W-:Y:S01]  /*250a0*/  IMAD.MOV.U32 R18, RZ, RZ, RZ ;  /* 0x000000ffff127224 */ /* 0x000fe200078e00ff */
[----:B------:R-:W-:Y:S01]  /*250b0*/  UIMAD UR41, UR41, UR40, URZ ;  /* 0x00000028292972a4 */ /* 0x000fe2000f8e023f */
[----:B------:R-:W-:Y:S01]  /*250c0*/  ULDC UR48, c[0x0][0xc] ;  /* 0x0000030000307ab9 */ /* 0x000fe20000000800 */
[----:B------:R-:W-:Y:S01]  /*250d0*/  ULOP3.LUT UR47, UR61, 0x2, URZ, 0xfc, !UPT ;  /* 0x000000023d2f7892 */ /* 0x000fe2000f8efc3f */
[C---:B0-----:R-:W-:Y:S01]  /*250e0*/  IMAD.SHL.U32 R32, R13.reuse, 0x8, RZ ;  /* 0x000000080d207824 */ /* 0x041fe200078e00ff */
[----:B------:R-:W-:-:S04]  /*250f0*/  LOP3.LUT R12, R13, 0x7f, RZ, 0xc0, !PT ;  /* 0x0000007f0d0c7812 */ /* 0x000fc800078ec0ff */
[----:B------:R-:W-:-:S04]  /*25100*/  LOP3.LUT R11, R32, 0x38, RZ, 0xc0, !PT ;  /* 0x00000038200b7812 */ /* 0x000fc800078ec0ff */
[C---:B------:R-:W-:Y:S02]  /*25110*/  LOP3.LUT R0, R11.reuse, 0x40, RZ, 0xfc, !PT ;  /* 0x000000400b007812 */ /* 0x040fe400078efcff */
[C---:B------:R-:W-:Y:S02]  /*25120*/  ISETP.GE.AND P6, PT, R11.reuse, UR4, PT ;  /* 0x000000040b007c0c */ /* 0x040fe4000bfc6270 */
[C---:B------:R-:W-:Y:S02]  /*25130*/  ISETP.GE.AND P1, PT, R0.reuse, UR4, PT ;  /* 0x0000000400007c0c */ /* 0x040fe4000bf26270 */
[----:B------:R-:W-:Y:S02]  /*25140*/  ISETP.GE.AND P0, PT, R0, UR5, PT ;  /* 0x0000000500007c0c */ /* 0x000fe4000bf06270 */
[C---:B------:R-:W-:Y:S02]  /*25150*/  ISETP.GE.AND P5, PT, R11.reuse, UR5, PT ;  /* 0x000000050b007c0c */ /* 0x040fe4000bfa6270 */
[----:B------:R-:W-:-:S02]  /*25160*/  LOP3.LUT R2, R11, 0x180, RZ, 0xfc, !PT ;  /* 0x000001800b027812 */ /* 0x000fc400078efcff */
[C---:B------:R-:W-:Y:S02]  /*25170*/  LOP3.LUT R8, R11.reuse, 0x80, RZ, 0xfc, !PT ;  /* 0x000000800b087812 */ /* 0x040fe400078efcff */
[----:B------:R-:W-:Y:S02]  /*25180*/  LOP3.LUT R3, R11, 0x1c0, RZ, 0xfc, !PT ;  /* 0x000001c00b037812 */ /* 0x000fe400078efcff */
[----:B------:R-:W-:Y:S02]  /*25190*/  ISETP.GE.AND P2, PT, R2, UR5, PT ;  /* 0x0000000502007c0c */ /* 0x000fe4000bf46270 */
[----:B------:R-:W-:Y:S02]  /*251a0*/  @P1 LOP3.LUT R16, R16, 0x200, RZ, 0xfc, !PT ;  /* 0x0000020010101812 */ /* 0x000fe400078efcff */
[----:B------:R-:W-:Y:S02]  /*251b0*/  ISETP.GE.AND P4, PT, R8, UR4, PT ;  /* 0x0000000408007c0c */ /* 0x000fe4000bf86270 */
[----:B------:R-:W-:-:S02]  /*251c0*/  LOP3.LUT R16, R16, 0xfffbffff, RZ, 0xc0, !PT ;  /* 0xfffbffff10107812 */ /* 0x000fc400078ec0ff */
[----:B------:R-:W-:Y:S02]  /*251d0*/  ISETP.GE.AND P3, PT, R2, UR4, PT ;  /* 0x0000000402007c0c */ /* 0x000fe4000bf66270 */
[----:B------:R-:W-:Y:S02]  /*251e0*/  @P0 LOP3.LUT R16, R16, 0x40000, RZ, 0xfc, !PT ;  /* 0x0004000010100812 */ /* 0x000fe400078efcff */
[----:B------:R-:W-:Y:S02]  /*251f0*/  ISETP.GE.AND P1, PT, R3, UR4, PT ;  /* 0x0000000403007c0c */ /* 0x000fe4000bf26270 */
[----:B------:R-:W-:Y:S02]  /*25200*/  LOP3.LUT R16, R16, 0xfffffbff, RZ, 0xc0, !PT ;  /* 0xfffffbff10107812 */ /* 0x000fe400078ec0ff */
[----:B------:R-:W-:Y:S02]  /*25210*/  SEL R2, RZ, 0x40, P2 ;  /* 0x00000040ff027807 */ /* 0x000fe40001000000 */
[----:B------:R-:W-:-:S02]  /*25220*/  @P6 LOP3.LUT R16, R16, 0x400, RZ, 0xfc, !PT ;  /* 0x0000040010106812 */ /* 0x000fc400078efcff */
[----:B------:R-:W-:Y:S02]  /*25230*/  LOP3.LUT R10, R11, 0xc0, RZ, 0xfc, !PT ;  /* 0x000000c00b0a7812 */ /* 0x000fe400078efcff */
[----:B------:R-:W-:Y:S02]  /*25240*/  LOP3.LUT R16, R16, 0xfff7ffff, RZ, 0xc0, !PT ;  /* 0xfff7ffff10107812 */ /* 0x000fe400078ec0ff */
[----:B------:R-:W-:Y:S02]  /*25250*/  ISETP.GE.AND P2, PT, R0, UR4, PT ;  /* 0x0000000400007c0c */ /* 0x000fe4000bf46270 */
[----:B------:R-:W-:Y:S02]  /*25260*/  @P5 LOP3.LUT R16, R16, 0x80000, RZ, 0xfc, !PT ;  /* 0x0008000010105812 */ /* 0x000fe400078efcff */
[----:B------:R-:W-:Y:S02]  /*25270*/  SEL R7, RZ, 0x40, P3 ;  /* 0x00000040ff077807 */ /* 0x000fe40001800000 */
[----:B------:R-:W-:-:S02]  /*25280*/  SEL R33, RZ, 0x80, P1 ;  /* 0x00000080ff217807 */ /* 0x000fc40000800000 */
[----:B------:R-:W-:Y:S02]  /*25290*/  ISETP.GE.AND P3, PT, R0, UR5, PT ;  /* 0x0000000500007c0c */ /* 0x000fe4000bf66270 */
[----:B------:R-:W-:Y:S02]  /*252a0*/  ISETP.GE.AND P1, PT, R10, UR4, PT ;  /* 0x000000040a007c0c */ /* 0x000fe4000bf26270 */
[----:B------:R-:W-:Y:S02]  /*252b0*/  SEL R0, RZ, 0xffffffff, P2 ;  /* 0xffffffffff007807 */ /* 0x000fe40001000000 */
[----:B------:R-:W-:Y:S02]  /*252c0*/  LOP3.LUT R16, R16, 0xffffffdf, RZ, 0xc0, !PT ;  /* 0xffffffdf10107812 */ /* 0x000fe400078ec0ff */
[----:B------:R-:W-:Y:S01]  /*252d0*/  ISETP.GE.AND P0, PT, R3, UR5, PT ;  /* 0x0000000503007c0c */ /* 0x000fe2000bf06270 */
[----:B------:R-:W-:Y:S01]  /*252e0*/  IMAD.SHL.U32 R6, R0, 0x2, RZ ;  /* 0x0000000200067824 */ /* 0x000fe200078e00ff */
[----:B------:R-:W-:-:S02]  /*252f0*/  @P4 LOP3.LUT R16, R16, 0x20, RZ, 0xfc, !PT ;  /* 0x0000002010104812 */ /* 0x000fc400078efcff */
[----:B------:R-:W-:Y:S02]  /*25300*/  SEL R0, RZ, 0xffffff80, P0 ;  /* 0xffffff80ff007807 */ /* 0x000fe40000000000 */
[----:B------:R-:W-:Y:S02]  /*25310*/  ISETP.GE.AND P0, PT, R8, UR5, PT ;  /* 0x0000000508007c0c */ /* 0x000fe4000bf06270 */
[----:B------:R-:W-:Y:S02]  /*25320*/  LOP3.LUT R16, R16, 0xffffffef, RZ, 0xc0, !PT ;  /* 0xffffffef10107812 */ /* 0x000fe400078ec0ff */
[----:B------:R-:W-:Y:S02]  /*25330*/  SEL R5, RZ, 0xffffffff, P3 ;  /* 0xffffffffff057807 */ /* 0x000fe40001800000 */
[----:B------:R-:W-:Y:S02]  /*25340*/  @P1 LOP3.LUT R16, R16, 0x10, RZ, 0xfc, !PT ;  /* 0x0000001010101812 */ /* 0x000fe400078efcff */
[----:B------:R-:W-:Y:S01]  /*25350*/  SEL R9, RZ, 0x4, P0 ;  /* 0x00000004ff097807 */ /* 0x000fe20000000000 */
[----:B------:R-:W-:Y:S01]  /*25360*/  IMAD.SHL.U32 R5, R5, 0x2, RZ ;  /* 0x0000000205057824 */ /* 0x000fe200078e00ff */
[----:B------:R-:W-:-:S02]  /*25370*/  LOP3.LUT R16, R16, 0xfffdffff, RZ, 0xc0, !PT ;  /* 0xfffdffff10107812 */ /* 0x000fc400078ec0ff */
[----:B------:R-:W-:Y:S02]  /*25380*/  SEL R3, RZ, 0x1, P6 ;  /* 0x00000001ff037807 */ /* 0x000fe40003000000 */
[----:B------:R-:W-:Y:S02]  /*25390*/  @P0 LOP3.LUT R16, R16, 0x20000, RZ, 0xfc, !PT ;  /* 0x0002000010100812 */ /* 0x000fe400078efcff */
[----:B------:R-:W-:Y:S02]  /*253a0*/  ISETP.GE.AND P0, PT, R10, UR5, PT ;  /* 0x000000050a007c0c */ /* 0x000fe4000bf06270 */
[----:B------:R-:W-:Y:S02]  /*253b0*/  SEL R4, RZ, 0x1, P5 ;  /* 0x00000001ff047807 */ /* 0x000fe40002800000 */
[----:B------:R-:W-:Y:S02]  /*253c0*/  LOP3.LUT R3, R6, 0x2, R3, 0xe2, !PT ;  /* 0x0000000206037812 */ /* 0x000fe400078ee203 */
[----:B------:R-:W-:-:S02]  /*253d0*/  LOP3.LUT R6, R5, 0x2, R4, 0xe2, !PT ;  /* 0x0000000205067812 */ /* 0x000fc400078ee204 */
[----:B------:R-:W-:Y:S02]  /*253e0*/  SEL R8, RZ, 0x8, P0 ;  /* 0x00000008ff087807 */ /* 0x000fe40000000000 */
[----:B------:R-:W-:Y:S02]  /*253f0*/  LOP3.LUT R16, R16, 0xfffeffff, RZ, 0xc0, !PT ;  /* 0xfffeffff10107812 */ /* 0x000fe400078ec0ff */
[----:B------:R-:W-:Y:S02]  /*25400*/  LOP3.LUT R8, R8, R6, R9, 0xfe, !PT ;  /* 0x0000000608087212 */ /* 0x000fe400078efe09 */
[----:B------:R-:W-:Y:S02]  /*25410*/  LOP3.LUT R9, R11, 0x100, RZ, 0xfc, !PT ;  /* 0x000001000b097812 */ /* 0x000fe400078efcff */
[----:B------:R-:W-:Y:S02]  /*25420*/  @P0 LOP3.LUT R16, R16, 0x10000, RZ, 0xfc, !PT ;  /* 0x0001000010100812 */ /* 0x000fe400078efcff */
[----:B------:R-:W-:-:S02]  /*25430*/  ISETP.GE.AND P0, PT, R9, UR4, PT ;  /* 0x0000000409007c0c */ /* 0x000fc4000bf06270 */
[----:B------:R-:W-:Y:S02]  /*25440*/  SEL R4, RZ, 0x4, P4 ;  /* 0x00000004ff047807 */ /* 0x000fe40002000000 */
[----:B------:R-:W-:Y:S02]  /*25450*/  SEL R5, RZ, 0x8, P1 ;  /* 0x00000008ff057807 */ /* 0x000fe40000800000 */
[----:B------:R-:W-:Y:S02]  /*25460*/  LOP3.LUT R16, R16, 0xfffffff7, RZ, 0xc0, !PT ;  /* 0xfffffff710107812 */ /* 0x000fe400078ec0ff */
[----:B------:R-:W-:Y:S02]  /*25470*/  LOP3.LUT R10, R11, 0x140, RZ, 0xfc, !PT ;  /* 0x000001400b0a7812 */ /* 0x000fe400078efcff */
[----:B------:R-:W-:Y:S02]  /*25480*/  LOP3.LUT R4, R5, R3, R4, 0xfe, !PT ;  /* 0x0000000305047212 */ /* 0x000fe400078efe04 */
[----:B------:R-:W-:-:S02]  /*25490*/  SEL R5, RZ, 0x10, P0 ;  /* 0x00000010ff057807 */ /* 0x000fc40000000000 */
[----:B------:R-:W-:Y:S02]  /*254a0*/  @P0 LOP3.LUT R16, R16, 0x8, RZ, 0xfc, !PT ;  /* 0x0000000810100812 */ /* 0x000fe400078efcff */
[----:B------:R-:W-:Y:S01]  /*254b0*/  ISETP.GE.AND P0, PT, R10, UR4, PT ;  /* 0x000000040a007c0c */ /* 0x000fe2000bf06270 */
[----:B------:R-:W-:Y:S01]  /*254c0*/  ULDC UR4, c[0x0][0x424] ;  /* 0x0001090000047ab9 */ /* 0x000fe20000000800 */
[----:B------:R-:W-:Y:S01]  /*254d0*/  LOP3.LUT R16, R16, 0xfffffffb, RZ, 0xc0, !PT ;  /* 0xfffffffb10107812 */ /* 0x000fe200078ec0ff */
[----:B------:R-:W-:Y:S01]  /*254e0*/  USEL UR4, UR4, 0x1, UP0 ;  /* 0x0000000104047887 */ /* 0x000fe20008000000 */
[----:B------:R-:W-:Y:S02]  /*254f0*/  SEL R6, RZ, 0x20, P0 ;  /* 0x00000020ff067807 */ /* 0x000fe40000000000 */
[----:B------:R-:W-:Y:S01]  /*25500*/  LOP3.LUT R3, R32, 0x1f8, RZ, 0xc0, !PT ;  /* 0x000001f820037812 */ /* 0x000fe200078ec0ff */
[----:B------:R-:W-:Y:S01]  /*25510*/  UIMAD UR42, UR4, UR42, URZ ;  /* 0x0000002a042a72a4 */ /* 0x000fe2000f8e023f */
[----:B------:R-:W-:-:S02]  /*25520*/  ISETP.GE.AND P1, PT, R11, UR43, PT ;  /* 0x0000002b0b007c0c */ /* 0x000fc4000bf26270 */
[----:B------:R-:W-:Y:S01]  /*25530*/  LOP3.LUT R3, R3, 0x38, R13, 0x78, !PT ;  /* 0x0000003803037812 */ /* 0x000fe200078e780d */
[----:B------:R-:W-:Y:S01]  /*25540*/  UIADD3 UR4, UR42, 0x3f, URZ ;  /* 0x0000003f2a047890 */ /* 0x000fe2000fffe03f */
[----:B------:R-:W-:Y:S01]  /*25550*/  LOP3.LUT R4, R6, R4, R5, 0xfe, !PT ;  /* 0x0000000406047212 */ /* 0x000fe200078efe05 */
[----:B------:R-:W-:Y:S01]  /*25560*/  UIADD3 UR46, UR42, 0x1, -UR40 ;  /* 0x000000012a2e7890 */ /* 0x000fe2000fffe828 */
[----:B------:R-:W-:Y:S01]  /*25570*/  @P0 LOP3.LUT R16, R16, 0x4, RZ, 0xfc, !PT ;  /* 0x0000000410100812 */ /* 0x000fe200078efcff */
[----:B------:R-:W-:Y:S01]  /*25580*/  UIADD3 UR40, UR42, -UR40, URZ ;  /* 0x800000282a287290 */ /* 0x000fe2000fffe03f */
[----:B------:R-:W-:Y:S02]  /*25590*/  ISETP.GE.AND P0, PT, R9, UR5, PT ;  /* 0x0000000509007c0c */ /* 0x000fe4000bf06270 */
[----:B------:R-:W-:Y:S02]  /*255a0*/  LOP3.LUT R16, R16, 0xffff7fff, RZ, 0xc0, !PT ;  /* 0xffff7fff10107812 */ /* 0x000fe400078ec0ff */
[----:B------:R-:W-:-:S02]  /*255b0*/  SEL R9, RZ, 0x10, P0 ;  /* 0x00000010ff097807 */ /* 0x000fc40000000000 */
[----:B------:R-:W-:Y:S02]  /*255c0*/  LOP3.LUT R32, R3, 0x200, R32, 0xf8, !PT ;  /* 0x0000020003207812 */ /* 0x000fe400078ef820 */
[----:B------:R-:W-:Y:S02]  /*255d0*/  SHF.R.U32.HI R3, RZ, 0x3, R12 ;  /* 0x00000003ff037819 */ /* 0x000fe4000001160c */
[----:B------:R-:W-:-:S03]  /*255e0*/  LOP3.LUT R4, R4, R7, RZ, 0xfc, !PT ;  /* 0x0000000704047212 */ /* 0x000fc600078efcff */
[----:B------:R-:W-:Y:S02]  /*255f0*/  @P0 LOP3.LUT R16, R16, 0x8000, RZ, 0xfc, !PT ;  /* 0x0000800010100812 */ /* 0x000fe400078efcff */
[----:B------:R-:W-:Y:S01]  /*25600*/  ISETP.GE.AND P0, PT, R10, UR5, PT ;  /* 0x000000050a007c0c */ /* 0x000fe2000bf06270 */
[----:B------:R-:W-:Y:S01]  /*25610*/  UMOV UR5, 0x400 ;  /* 0x0000040000057882 */ /* 0x000fe20000000000 */
[----:B------:R-:W-:Y:S01]  /*25620*/  LOP3.LUT R16, R16, 0xffffbfff, RZ, 0xc0, !PT ;  /* 0xffffbfff10107812 */ /* 0x000fe200078ec0ff */
[----:B-1----:R-:W-:Y:S01]  /*25630*/  ULEA UR5, UR6, UR5, 0x18 ;  /* 0x0000000506057291 */ /* 0x002fe2000f8ec03f */
[----:B------:R-:W-:Y:S02]  /*25640*/  SEL R10, RZ, 0x20, P0 ;  /* 0x00000020ff0a7807 */ /* 0x000fe40000000000 */
[----:B------:R-:W-:Y:S02]  /*25650*/  LOP3.LUT R33, R4, R33, RZ, 0xfc, !PT ;  /* 0x0000002104217212 */ /* 0x000fe400078efcff */
[----:B------:R-:W-:Y:S01]  /*25660*/  LOP3.LUT R9, R10, R8, R9, 0xfe, !PT ;  /* 0x000000080a097212 */ /* 0x000fe200078efe09 */
[----:B------:R-:W-:Y:S01]  /*25670*/  IMAD.U32 R17, RZ, RZ, UR5 ;  /* 0x00000005ff117e24 */ /* 0x000fe2000f8e00ff */
[----:B------:R-:W-:Y:S01]  /*25680*/  USHF.R.S32.HI UR5, URZ, 0x1f, UR4 ;  /* 0x0000001f3f057899 */ /* 0x000fe20008011404 */
[----:B------:R-:W-:-:S02]  /*25690*/  LOP3.LUT R29, R4, 0x40, RZ, 0xc0, !PT ;  /* 0x00000040041d7812 */ /* 0x000fc400078ec0ff */
[----:B------:R-:W-:Y:S01]  /*256a0*/  LOP3.LUT R9, R9, R2, RZ, 0xfc, !PT ;  /* 0x0000000209097212 */ /* 0x000fe200078efcff */
[----:B------:R-:W-:Y:S01]  /*256b0*/  IMAD.SHL.U32 R2, R13, 0x10, RZ ;  /* 0x000000100d027824 */ /* 0x000fe200078e00ff */
[----:B------:R-:W-:Y:S01]  /*256c0*/  @P0 LOP3.LUT R16, R16, 0x4000, RZ, 0xfc, !PT ;  /* 0x0000400010100812 */ /* 0x000fe200078efcff */
[----:B------:R-:W-:Y:S01]  /*256d0*/  ULEA.HI UR5, UR5, UR4, URZ, 0x6 ;  /* 0x0000000405057291 */ /* 0x000fe2000f8f303f */
[C---:B------:R-:W-:Y:S01]  /*256e0*/  LOP3.LUT R0, R9.reuse, 0x80, R0, 0xc8, !PT ;  /* 0x0000008009007812 */ /* 0x040fe200078ec800 */
[----:B------:R-:W-:Y:S01]  /*256f0*/  IMAD R22, R32, 0x2, R17 ;  /* 0x0000000220167824 */ /* 0x000fe200078e0211 */
[----:B------:R-:W-:Y:S01]  /*25700*/  LOP3.LUT R9, R9, 0x40, RZ, 0xc0, !PT ;  /* 0x0000004009097812 */ /* 0x000fe200078ec0ff */
[----:B------:R-:W-:Y:S01]  /*25710*/  USHF.R.S32.HI UR39, URZ, 0x6, UR5 ;  /* 0x000000063f277899 */ /* 0x000fe20008011405 */
[----:B------:R-:W-:Y:S02]  /*25720*/  LOP3.LUT R2, R3, 0x70, R2, 0xf8, !PT ;  /* 0x0000007003027812 */ /* 0x000fe400078ef802 */
[----:B------:R-:W-:-:S02]  /*25730*/  SHF.R.U32.HI R2, RZ, 0x2, R9 ;  /* 0x00000002ff027819 */ /* 0x000fc40000011609 */
[----:B------:R-:W-:Y:S02]  /*25740*/  SHF.R.U32.HI R0, RZ, 0x3, R0 ;  /* 0x00000003ff007819 */ /* 0x000fe40000011600 */
[----:B------:R-:W-:Y:S01]  /*25750*/  ISETP.GE.AND P0, PT, R11, UR7, PT ;  /* 0x000000070b007c0c */ /* 0x000fe2000bf06270 */
[----:B------:R2:W-:Y:S01]  /*25760*/  STL [R1+0x424], R2 ;  /* 0x0004240201007387 */ /* 0x0005e20000100800 */
[----:B------:R-:W-:Y:S02]  /*25770*/  LOP3.LUT R16, R16, 0xffefffff, RZ, 0xc0, !PT ;  /* 0xffefffff10107812 */ /* 0x000fe400078ec0ff */
[----:B------:R-:W-:Y:S01]  /*25780*/  LOP3.LUT R28, R33, 0x80, RZ, 0xc0, !PT ;  /* 0x00000080211c7812 */ /* 0x000fe200078ec0ff */
[----:B------:R2:W-:Y:S01]  /*25790*/  STL [R1+0x420], R0 ;  /* 0x0004200001007387 */ /* 0x0005e20000100800 */
[----:B------:R-:W-:Y:S02]  /*257a0*/  LOP3.LUT R16, R16, 0xfffffffd, RZ, 0xc0, !PT ;  /* 0xfffffffd10107812 */ /* 0x000fe400078ec0ff */
[----:B------:R-:W-:-:S02]  /*257b0*/  SHF.R.U32.HI R29, RZ, 0x2, R29 ;  /* 0x00000002ff1d7819 */ /* 0x000fc4000001161d */
[----:B------:R-:W-:Y:S02]  /*257c0*/  @P1 LOP3.LUT R16, R16, 0x2, RZ, 0xfc, !PT ;  /* 0x0000000210101812 */ /* 0x000fe400078efcff */
[----:B------:R-:W-:Y:S02]  /*257d0*/  SHF.R.U32.HI R28, RZ, 0x3, R28 ;  /* 0x00000003ff1c7819 */ /* 0x000fe4000001161c */
[----:B------:R-:W-:-:S07]  /*257e0*/  @P0 LOP3.LUT R16, R16, 0x100000, RZ, 0xfc, !PT ;  /* 0x0010000010100812 */ /* 0x000fce00078efcff */
.L_x_2099:
        /* <DEDUP_REMOVED lines=13> */
[----:B-12345:R-:W-:Y:S05]  /*258c0*/  @P0 BRA `(.L_x_2041) ;  /* 0x0000000000200947 */ /* 0x03efea0003800000 */
        /* <DEDUP_REMOVED lines=8> */
.L_x_2041:
[----:B------:R-:W-:Y:S01]  /*25950*/  ULDC UR8, c[0x0][0xd54] ;  /* 0x0003550000087ab9 */ /* 0x000fe20000000800 */
[----:B------:R-:W-:Y:S01]  /*25960*/  UMOV UR6, UR7 ;  /* 0x0000000700067c82 */ /* 0x000fe20008000000 */
[----:B------:R-:W-:-:S11]  /*25970*/  UISETP.NE.AND UP0, UPT, UR8, 0x1, UPT ;  /* 0x000000010800788c */ /* 0x000fd6000bf05270 */
[----:B------:R-:W-:Y:S02]  /*25980*/  @UP0 ULDC.64 UR10, c[0x0][0xd58] ;  /* 0x00035600000a0ab9 */ /* 0x000fe40000000a00 */
[----:B------:R-:W-:-:S04]  /*25990*/  UIMAD.WIDE.U32 UR4, UR7, UR10, URZ ;  /* 0x0000000a070472a5 */ /* 0x000fc8000f8e003f */
[----:B------:R-:W-:-:S04]  /*259a0*/  @UP0 USHF.R.U32.HI UR6, URZ, UR11, UR5 ;  /* 0x0000000b3f060299 */ /* 0x000fc80008011605 */
[----:B------:R-:W-:-:S12]  /*259b0*/  UIMAD UR4, UR6, UR8, URZ ;  /* 0x00000008060472a4 */ /* 0x000fd8000f8e023f */
.L_x_2042:
        /* <DEDUP_REMOVED lines=20> */
[----:B--2---:R-:W-:Y:S01]  /*25b00*/  IMAD.U32 R2, RZ, RZ, UR4 ;  /* 0x00000004ff027e24 */ /* 0x004fe2000f8e00ff */
        /* <DEDUP_REMOVED lines=15> */
[----:B------:R-:W-:Y:S02]  /*25c00*/  PLOP3.LUT P0, PT, PT, PT, UP0, 0x40, 0x0 ;  /* 0x000000000000781c */ /* 0x000fe40003f0e808 */
[----:B------:R-:W-:-:S11]  /*25c10*/  IMAD.U32 R0, RZ, RZ, UR4 ;  /* 0x00000004ff007e24 */ /* 0x000fd6000f8e00ff */
        /* <DEDUP_REMOVED lines=11> */
.L_x_2044:
[----:B------:R-:W-:-:S11]  /*25cd0*/  UISETP.NE.AND UP1, UPT, UR5, 0x1, UPT ;  /* 0x000000010500788c */ /* 0x000fd6000bf25270 */
[----:B------:R-:W-:Y:S02]  /*25ce0*/  @UP1 ULDC.64 UR8, c[0x0][0xae0] ;  /* 0x0002b80000081ab9 */ /* 0x000fe40000000a00 */
[----:B------:R-:W-:-:S04]  /*25cf0*/  UIMAD.WIDE.U32 UR6, UR4, UR8, URZ ;  /* 0x00000008040672a5 */ /* 0x000fc8000f8e003f */
[----:B------:R-:W-:-:S12]  /*25d00*/  @UP1 USHF.R.U32.HI UR4, URZ, UR9, UR7 ;  /* 0x000000093f041299 */ /* 0x000fd80008011607 */
.L_x_2045:
[----:B------:R-:W-:-:S06]  /*25d10*/  UIMAD UR4, UR4, UR5, UR5 ;  /* 0x00000005040472a4 */ /* 0x000fcc000f8e0205 */
[----:B------:R-:W-:-:S07]  /*25d20*/  VIMNMX R0, R0, UR4, PT ;  /* 0x0000000400007c48 */ /* 0x000fce000bfe0100 */
.L_x_2043:
[----:B------:R-:W-:Y:S01]  /*25d30*/  VIADD R0, R0, 0x3f ;  /* 0x0000003f00007836 */ /* 0x000fe20000000000 */
[----:B------:R-:W-:Y:S01]  /*25d40*/  UISETP.NE.AND UP1, UPT, UR49, URZ, UPT ;  /* 0x0000003f3100728c */ /* 0x000fe2000bf25270 */
[----:B------:R-:W-:Y:S01]  /*25d50*/  PLOP3.LUT P0, PT, PT, PT, UP0, 0x40, 0x0 ;  /* 0x000000000000781c */ /* 0x000fe20003f0e808 */
[----:B------:R-:W-:Y:S02]  /*25d60*/  UMOV UR4, UR43 ;  /* 0x0000002b00047c82 */ /* 0x000fe40008000000 */
[----:B------:R-:W-:-:S04]  /*25d70*/  SHF.R.S32.HI R3, RZ, 0x1f, R0 ;  /* 0x0000001fff037819 */ /* 0x000fc80000011400 */
[----:B------:R-:W-:-:S03]  /*25d80*/  LEA.HI R3, R3, R0, RZ, 0x6 ;  /* 0x0000000003037211 */ /* 0x000fc600078f30ff */
[----:B------:R-:W-:Y:S01]  /*25d90*/  @UP1 ULDC UR6, c[0x0][0x44c] ;  /* 0x0001130000061ab9 */ /* 0x000fe20000000800 */
[----:B------:R-:W-:Y:S01]  /*25da0*/  SHF.R.S32.HI R3, RZ, 0x6, R3 ;  /* 0x00000006ff037819 */ /* 0x000fe20000011403 */
[----:B------:R-:W-:Y:S01]  /*25db0*/  UIMAD.WIDE.U32 UR6, UR43, UR6, URZ ;  /* 0x000000062b0672a5 */ /* 0x000fe2000f8e003f */
[----:B------:R-:W-:Y:S02]  /*25dc0*/  @UP1 ULDC UR8, c[0x0][0x450] ;  /* 0x0001140000081ab9 */ /* 0x000fe40000000800 */
[----:B------:R-:W-:Y:S01]  /*25dd0*/  VIMNMX R24, R3, UR39, PT ;  /* 0x0000002703187c48 */ /* 0x000fe2000bfe0100 */
[----:B------:R-:W-:-:S03]  /*25de0*/  @UP1 USHF.R.U32.HI UR4, URZ, UR8, UR7 ;  /* 0x000000083f041299 */ /* 0x000fc60008011607 */
[----:B------:R-:W-:Y:S01]  /*25df0*/  ULDC UR8, c[0x0][0xad4] ;  /* 0x0002b50000087ab9 */ /* 0x000fe20000000800 */
[----:B------:R0:W-:Y:S01]  /*25e00*/  STL [R1+0x428], R24 ;  /* 0x0004281801007387 */ /* 0x0001e20000100800 */
[----:B------:R-:W-:-:S04]  /*25e10*/  UIADD3 UR4, UR40, UR4, URZ ;  /* 0x0000000428047290 */ /* 0x000fc8000fffe03f */
        /* <DEDUP_REMOVED lines=12> */
.L_x_2047:
[----:B------:R-:W-:-:S11]  /*25ee0*/  UISETP.NE.AND UP0, UPT, UR5, 0x1, UPT ;  /* 0x000000010500788c */ /* 0x000fd6000bf05270 */
[----:B------:R-:W-:Y:S02]  /*25ef0*/  @UP0 ULDC.64 UR10, c[0x0][0xae0] ;  /* 0x0002b800000a0ab9 */ /* 0x000fe40000000a00 */
[----:B------:R-:W-:-:S04]  /*25f00*/  UIMAD.WIDE.U32 UR6, UR4, UR10, URZ ;  /* 0x0000000a040672a5 */ /* 0x000fc8000f8e003f */
[----:B------:R-:W-:-:S12]  /*25f10*/  @UP0 USHF.R.U32.HI UR4, URZ, UR11, UR7 ;  /* 0x0000000b3f040299 */ /* 0x000fd80008011607 */
.L_x_2048:
[----:B------:R-:W-:-:S04]  /*25f20*/  UIMAD UR4, UR4, UR5, URZ ;  /* 0x00000005040472a4 */ /* 0x000fc8000f8e023f */
[----:B------:R-:W-:-:S04]  /*25f30*/  UISETP.LT.AND UP0, UPT, UR8, UR4, UPT ;  /* 0x000000040800728c */ /* 0x000fc8000bf01270 */
[----:B------:R-:W-:-:S12]  /*25f40*/  USEL UR8, UR8, UR4, !UP0 ;  /* 0x0000000408087287 */ /* 0x000fd8000c000000 */
.L_x_2046:
[----:B------:R-:W-:Y:S01]  /*25f50*/  USHF.R.S32.HI UR4, URZ, 0x1f, UR8 ;  /* 0x0000001f3f047899 */ /* 0x000fe20008011408 */
[----:B------:R-:W-:Y:S03]  /*25f60*/  BSSY B7, `(.L_x_2049) ;  /* 0x00003b3000077945 */ /* 0x000fe60003800000 */
[----:B------:R-:W-:-:S04]  /*25f70*/  ULEA.HI UR4, UR4, UR8, URZ, 0x6 ;  /* 0x0000000804047291 */ /* 0x000fc8000f8f303f */
[----:B------:R-:W-:-:S04]  /*25f80*/  USHF.R.S32.HI UR4, URZ, 0x6, UR4 ;  /* 0x000000063f047899 */ /* 0x000fc80008011404 */
[----:B------:R-:W-:-:S04]  /*25f90*/  UISETP.LT.AND UP0, UPT, URZ, UR4, UPT ;  /* 0x000000043f00728c */ /* 0x000fc8000bf01270 */
[----:B------:R-:W-:-:S06]  /*25fa0*/  USEL UR44, URZ, UR4, !UP0 ;  /* 0x000000043f2c7287 */ /* 0x000fcc000c000000 */
[----:B------:R-:W-:-:S13]  /*25fb0*/  ISETP.GT.AND P0, PT, R24, UR44, PT ;  /* 0x0000002c18007c0c */ /* 0x000fda000bf04270 */
        /* <DEDUP_REMOVED lines=8> */
[----:B------:R-:W1:Y:S08]  /*26040*/  FLO.U32 R0, UR4 ;  /* 0x0000000400007d00 */ /* 0x000e7000080e0000 */
[----:B------:R-:W2:Y:S01]  /*26050*/  POPC R5, UR4 ;  /* 0x0000000400057d09 */ /* 0x000ea20008000000 */
[----:B-1----:R-:W-:-:S13]  /*26060*/  ISETP.EQ.U32.AND P0, PT, R0, R7, PT ;  /* 0x000000070000720c */ /* 0x002fda0003f02070 */
[----:B--2---:R-:W2:Y:S01]  /*26070*/  @P0 ATOMG.E.ADD.STRONG.GPU PT, R3, desc[UR36][R2.64], R5 ;  /* 0x00000005020309a8 */ /* 0x004ea200081ee1e4 */
[----:B------:R-:W1:Y:S02]  /*26080*/  S2R R4, SR_LTMASK ;  /* 0x0000000000047919 */ /* 0x000e640000003900 */
[----:B-1----:R-:W-:-:S04]  /*26090*/  LOP3.LUT R4, R4, UR4, RZ, 0xc0, !PT ;  /* 0x0000000404047c12 */ /* 0x002fc8000f8ec0ff */
[----:B------:R-:W1:Y:S01]  /*260a0*/  POPC R7, R4 ;  /* 0x0000000400077309 */ /* 0x000e620000000000 */
[----:B--2---:R-:W1:Y:S02]  /*260b0*/  SHFL.IDX PT, R0, R3, R0, 0x1f ;  /* 0x00001f0003007589 */ /* 0x004e6400000e0000 */
[----:B-1----:R-:W-:Y:S01]  /*260c0*/  IADD3 R36, R0, UR48, R7 ;  /* 0x0000003000247c10 */ /* 0x002fe2000fffe007 */
[----:B------:R-:W-:Y:S06]  /*260d0*/  BRA `(.L_x_2051) ;  /* 0x00000038006c7947 */ /* 0x000fec0003800000 */
.L_x_2050:
        /* <DEDUP_REMOVED lines=9> */
[----:B------:R-:W1:Y:S01]  /*26170*/  LDC.64 R2, c[0x4][R2] ;  /* 0x0100000002027b82 */ /* 0x000e620000000a00 */
        /* <DEDUP_REMOVED lines=9> */
[----:B01---5:R-:W-:Y:S05]  /*26210*/  CALL.ABS.NOINC R2 ;  /* 0x0000000002007343 */ /* 0x023fea0003c00000 */
.L_x_2053:
[----:B------:R-:W-:Y:S05]  /*26220*/  BSYNC B6 ;  /* 0x0000000000067941 */ /* 0x000fea0003800000 */
.L_x_2052:
        /* <DEDUP_REMOVED lines=17> */
[----:B-1----:R-:W-:-:S07]  /*26340*/  IMAD.MOV.U32 R13, RZ, RZ, RZ ;  /* 0x000000ffff0d7224 */ /* 0x002fce00078e00ff */
[----:B------:R-:W-:-:S07]  /*26350*/  LEPC R20, `(.L_x_2056) ;  /* 0x000000001014794e */ /* 0x000fce0000000000 */
[----:B0-2--5:R-:W-:Y:S05]  /*26360*/  CALL.ABS.NOINC R2 ;  /* 0x0000000002007343 */ /* 0x025fea0003c00000 */
.L_x_2056:
        /* <DEDUP_REMOVED lines=15> */
.L_x_2055:
[----:B------:R-:W-:Y:S05]  /*26460*/  BSYNC B6 ;  /* 0x0000000000067941 */ /* 0x000fea0003800000 */
.L_x_2054:
[----:B------:R-:W-:Y:S01]  /*26470*/  ULDC.64 UR4, c[0x0][0xaf0] ;  /* 0x0002bc0000047ab9 */ /* 0x000fe20000000a00 */
[----:B------:R-:W-:Y:S01]  /*26480*/  IMAD.U32 R26, RZ, RZ, UR38 ;  /* 0x00000026ff1a7e24 */ /* 0x000fe2000f8e00ff */
[----:B------:R-:W-:Y:S01]  /*26490*/  UISETP.NE.U32.AND UP0, UPT, UR4, URZ, UPT ;  /* 0x0000003f0400728c */ /* 0x000fe2000bf05070 */
[----:B------:R-:W1:Y:S03]  /*264a0*/  LDC R10, c[0x0][0x430] ;  /* 0x00010c00ff0a7b82 */ /* 0x000e660000000800 */
[----:B------:R-:W-:-:S06]  /*264b0*/  UISETP.NE.AND.EX UP0, UPT, UR5, URZ, UPT, UP0 ;  /* 0x0000003f0500728c */ /* 0x000fcc000bf05300 */
[----:B------:R-:W-:-:S05]  /*264c0*/  PLOP3.LUT P0, PT, PT, PT, UP0, 0x80, 0x0 ;  /* 0x000000000000781c */ /* 0x000fca0003f0f008 */
[----:B------:R-:W-:Y:S02]  /*264d0*/  @UP0 ULDC.64 UR4, c[0x0][0xaf0] ;  /* 0x0002bc0000040ab9 */ /* 0x000fe40000000a00 */
[----:B------:R-:W-:-:S06]  /*264e0*/  @UP0 UIMAD.WIDE UR4, UR38, 0x4, UR4 ;  /* 0x00000004260408a5 */ /* 0x000fcc000f8e0204 */
[----:B------:R-:W-:Y:S01]  /*264f0*/  IMAD.U32 R2, RZ, RZ, UR4 ;  /* 0x00000004ff027e24 */ /* 0x000fe2000f8e00ff */
[----:B------:R-:W-:Y:S01]  /*26500*/  ULDC UR4, c[0x0][0xd48] ;  /* 0x0003520000047ab9 */ /* 0x000fe20000000800 */
[----:B------:R-:W-:-:S05]  /*26510*/  IMAD.U32 R3, RZ, RZ, UR5 ;  /* 0x00000005ff037e24 */ /* 0x000fca000f8e00ff */
[----:B------:R2:W5:Y:S01]  /*26520*/  @P0 LDG.E R26, desc[UR36][R2.64] ;  /* 0x00000024021a0981 */ /* 0x000562000c1e1900 */
[----:B------:R-:W-:Y:S01]  /*26530*/  UMOV UR5, 0xffffffff ;  /* 0xffffffff00057882 */ /* 0x000fe20000000000 */
[----:B------:R-:W-:Y:S01]  /*26540*/  IMAD.U32 R19, RZ, RZ, UR4 ;  /* 0x00000004ff137e24 */ /* 0x000fe2000f8e00ff */
[----:B------:R-:W-:Y:S01]  /*26550*/  LEA R25, R24, 0xffffffc0, 0x6 ;  /* 0xffffffc018197811 */ /* 0x000fe200078e30ff */
[----:B------:R-:W-:Y:S06]  /*26560*/  BRA.DIV UR5, `(.L_x_2057) ;  /* 0x0000003e05407947 */ /* 0x000fec000b800000 */
.L_x_2116:
[----:B------:R-:W3:Y:S01]  /*26570*/  S2R R0, SR_TID.X ;  /* 0x0000000000007919 */ /* 0x000ee20000002100 */
[----:B-1----:R-:W-:Y:S01]  /*26580*/  ISETP.NE.AND P1, PT, R10, 0x1, PT ;  /* 0x000000010a00780c */ /* 0x002fe20003f25270 */
[----:B------:R-:W-:Y:S01]  /*26590*/  IMAD.MOV.U32 R35, RZ, RZ, RZ ;  /* 0x000000ffff237224 */ /* 0x000fe200078e00ff */
[----:B-----5:R-:W-:Y:S01]  /*265a0*/  SHF.R.S32.HI R30, RZ, 0x1f, R26 ;  /* 0x0000001fff1e7819 */ /* 0x020fe2000001141a */
[----:B--2---:R-:W1:Y:S01]  /*265b0*/  S2R R2, SR_TID.X ;  /* 0x0000000000027919 */ /* 0x004e620000002100 */
[----:B------:R-:W-:-:S09]  /*265c0*/  LOP3.LUT R16, R16, 0xffffdfff, RZ, 0xc0, !PT ;  /* 0xffffdfff10107812 */ /* 0x000fd200078ec0ff */
[----:B------:R-:W2:Y:S01]  /*265d0*/  @P1 LDC R4, c[0x0][0x434] ;  /* 0x00010d00ff041b82 */ /* 0x000ea20000000800 */
[----:B------:R-:W-:-:S07]  /*265e0*/  @P1 LOP3.LUT R16, R16, 0x2000, RZ, 0xfc, !PT ;  /* 0x0000200010101812 */ /* 0x000fce00078efcff */
[----:B------:R-:W4:Y:S01]  /*265f0*/  @P1 LDC R5, c[0x0][0x438] ;  /* 0x00010e00ff051b82 */ /* 0x000f220000000800 */
[----:B---3--:R-:W-:Y:S01]  /*26600*/  LOP3.LUT R0, R0, 0x7f, RZ, 0xc0, !PT ;  /* 0x0000007f00007812 */ /* 0x008fe200078ec0ff */
[----:B-1----:R-:W-:-:S03]  /*26610*/  IMAD.SHL.U32 R8, R2, 0x10, RZ ;  /* 0x0000001002087824 */ /* 0x002fc600078e00ff */
[----:B------:R-:W-:-:S04]  /*26620*/  SHF.R.U32.HI R0, RZ, 0x3, R0 ;  /* 0x00000003ff007819 */ /* 0x000fc80000011600 */
[----:B------:R-:W-:-:S05]  /*26630*/  LOP3.LUT R8, R0, 0x70, R8, 0xf8, !PT ;  /* 0x0000007000087812 */ /* 0x000fca00078ef808 */
[----:B------:R-:W-:-:S04]  /*26640*/  IMAD.IADD R0, R8, 0x1, R25 ;  /* 0x0000000108007824 */ /* 0x000fc800078e0219 */
[C---:B------:R-:W-:Y:S01]  /*26650*/  IMAD.IADD R37, R0.reuse, 0x1, R31 ;  /* 0x0000000100257824 */ /* 0x040fe200078e021f */
[----:B------:R-:W-:-:S03]  /*26660*/  ISETP.GE.AND P0, PT, R0, UR42, PT ;  /* 0x0000002a00007c0c */ /* 0x000fc6000bf06270 */
[----:B--2---:R-:W-:Y:S01]  /*26670*/  @P1 IMAD.HI.U32 R4, R37, R4, RZ ;  /* 0x0000000425041227 */ /* 0x004fe200078e00ff */
[----:B------:R-:W-:-:S03]  /*26680*/  ISETP.GT.U32.OR P0, PT, R8, 0x3f, P0 ;  /* 0x0000003f0800780c */ /* 0x000fc60000704470 */
[----:B------:R-:W-:Y:S01]  /*26690*/  IMAD.MOV.U32 R0, RZ, RZ, R37 ;  /* 0x000000ffff007224 */ /* 0x000fe200078e0025 */
[----:B----4-:R-:W-:-:S09]  /*266a0*/  @P1 SHF.R.U32.HI R0, RZ, R5, R4 ;  /* 0x00000005ff001219 */ /* 0x010fd20000011604 */
[----:B------:R-:W1:Y:S01]  /*266b0*/  @!P0 LDC.64 R2, c[0x0][0x428] ;  /* 0x00010a00ff028b82 */ /* 0x000e620000000a00 */
[----:B------:R-:W-:-:S07]  /*266c0*/  @!P0 SHF.R.S32.HI R7, RZ, 0x1f, R0 ;  /* 0x0000001fff078819 */ /* 0x000fce0000011400 */
[----:B------:R-:W2:Y:S01]  /*266d0*/  @!P0 LDC.64 R4, c[0x0][0x418] ;  /* 0x00010600ff048b82 */ /* 0x000ea20000000a00 */
[----:B-1----:R-:W-:-:S04]  /*266e0*/  @!P0 IMAD R6, R30, R2, RZ ;  /* 0x000000021e068224 */ /* 0x002fc800078e02ff */
[C---:B------:R-:W-:Y:S02]  /*266f0*/  @!P0 IMAD R9, R26.reuse, R3, R6 ;  /* 0x000000031a098224 */ /* 0x040fe400078e0206 */
[--C-:B------:R-:W-:Y:S02]  /*26700*/  @!P0 IMAD.MOV.U32 R6, RZ, RZ, R0.reuse ;  /* 0x000000ffff068224 */ /* 0x100fe400078e0000 */
[----:B------:R-:W-:Y:S02]  /*26710*/  IMAD.MOV R0, RZ, RZ, -R0 ;  /* 0x000000ffff007224 */ /* 0x000fe400078e0a00 */
[----:B------:R-:W-:-:S04]  /*26720*/  @!P0 IMAD.WIDE.U32 R2, R26, R2, R6 ;  /* 0x000000021a028225 */ /* 0x000fc800078e0006 */
[----:B------:R-:W-:Y:S01]  /*26730*/  IMAD R37, R10, R0, R37 ;  /* 0x000000000a257224 */ /* 0x000fe200078e0225 */
[C---:B--2---:R-:W-:Y:S01]  /*26740*/  @!P0 LEA R4, P1, R2.reuse, R4, 0x2 ;  /* 0x0000000402048211 */ /* 0x044fe200078210ff */
[----:B------:R-:W-:Y:S02]  /*26750*/  IMAD R0, RZ, RZ, -UR38 ;  /* 0x80000026ff007e24 */ /* 0x000fe4000f8e02ff */
[----:B------:R-:W-:Y:S02]  /*26760*/  @!P0 IMAD.IADD R3, R3, 0x1, R9 ;  /* 0x0000000103038824 */ /* 0x000fe400078e0209 */
[----:B------:R-:W-:Y:S02]  /*26770*/  IMAD R19, R19, R0, UR45 ;  /* 0x0000002d13137e24 */ /* 0x000fe4000f8e0200 */
[----:B------:R-:W-:Y:S01]  /*26780*/  IMAD.U32 R0, RZ, RZ, UR47 ;  /* 0x0000002fff007e24 */ /* 0x000fe2000f8e00ff */
[----:B------:R-:W-:-:S04]  /*26790*/  @!P0 LEA.HI.X R5, R2, R5, R3, 0x2, P1 ;  /* 0x0000000502058211 */ /* 0x000fc800008f1403 */
[----:B------:R-:W-:Y:S01]  /*267a0*/  ISETP.NE.AND P2, PT, R0, 0x3, PT ;  /* 0x000000030000780c */ /* 0x000fe20003f45270 */
[----:B------:R1:W5:Y:S01]  /*267b0*/  @!P0 LDG.E R35, desc[UR36][R4.64] ;  /* 0x0000002404238981 */ /* 0x000362000c1e1900 */
[----:B------:R-:W-:Y:S02]  /*267c0*/  ISETP.GT.U32.AND P0, PT, R8, 0x3f, PT ;  /* 0x0000003f0800780c */ /* 0x000fe40003f04070 */
[----:B------:R-:W-:Y:S02]  /*267d0*/  LOP3.LUT R16, R16, 0xfffff7ff, RZ, 0xc0, !PT ;  /* 0xfffff7ff10107812 */ /* 0x000fe400078ec0ff */
[----:B0-----:R-:W-:-:S07]  /*267e0*/  SHF.R.S32.HI R24, RZ, 0x1f, R19 ;  /* 0x0000001fff187819 */ /* 0x001fce0000011413 */
[----:B------:R-:W-:-:S04]  /*267f0*/  @P2 LOP3.LUT R16, R16, 0x800, RZ, 0xfc, !PT ;  /* 0x0000080010102812 */ /* 0x000fc800078efcff */
[----:B------:R-:W-:-:S04]  /*26800*/  LOP3.LUT R16, R16, 0xfffffffe, RZ, 0xc0, !PT ;  /* 0xfffffffe10107812 */ /* 0x000fc800078ec0ff */
[----:B------:R-:W-:Y:S01]  /*26810*/  @P0 LOP3.LUT R16, R16, 0x1, RZ, 0xfc, !PT ;  /* 0x0000000110100812 */ /* 0x000fe200078efcff */
[----:B-1----:R-:W-:Y:S06]  /*26820*/  @!P2 BRA `(.L_x_2058) ;  /* 0x000000000004a947 */ /* 0x002fec0003800000 */
[----:B------:R-:W-:Y:S01]  /*26830*/  BPT.TRAP 0x1 ;  /* 0x000000040000795c */ /* 0x000fe20000300000 */
.L_x_2058:
[----:B------:R-:W-:Y:S01]  /*26840*/  IMAD R27, R18, 0x8, R17 ;  /* 0x00000008121b7824 */ /* 0x000fe200078e0211 */
[----:B------:R-:W-:Y:S01]  /*26850*/  SHF.L.U32 R0, R23, 0x1f, RZ ;  /* 0x0000001f17007819 */ /* 0x000fe200000006ff */
[----:B------:R-:W-:Y:S03]  /*26860*/  BSSY B0, `(.L_x_2059) ;  /* 0x0000003000007945 */ /* 0x000fe60003800000 */
[----:B------:R-:W0:Y:S02]  /*26870*/  SYNCS.PHASECHK.TRANS64.TRYWAIT P0, [R27+URZ+0x38840], R0 ;  /* 0x038840001b0075a7 */ /* 0x000e24000800017f */
[----:B0-----:R-:W-:Y:S05]  /*26880*/  @!P0 BRA `(.L_x_2060) ;  /* 0x0000003800a48947 */ /* 0x001fea0003800000 */
.L_x_2117:
[----:B------:R-:W-:Y:S05]  /*26890*/  BSYNC B0 ;  /* 0x0000000000007941 */ /* 0x000fea0003800000 */
.L_x_2059:
[----:B0-----:R-:W-:Y:S01]  /*268a0*/  SHF.R.S32.HI R0, RZ, 0x1f, R37 ;  /* 0x0000001fff007819 */ /* 0x001fe20000011425 */
[----:B------:R-:W-:Y:S01]  /*268b0*/  ULDC.64 UR4, c[0x0][0x300] ;  /* 0x0000c00000047ab9 */ /* 0x000fe20000000a00 */
[----:B-----5:R-:W-:Y:S01]  /*268c0*/  SHF.R.S32.HI R4, RZ, 0x1f, R35 ;  /* 0x0000001fff047819 */ /* 0x020fe20000011423 */
[----:B------:R-:W-:Y:S01]  /*268d0*/  IMAD.WIDE.U32 R2, R37, UR4, RZ ;  /* 0x0000000425027c25 */ /* 0x000fe2000f8e00ff */
[----:B------:R-:W0:Y:S01]  /*268e0*/  S2R R6, SR_TID.X ;  /* 0x0000000000067919 */ /* 0x000e220000002100 */
[----:B------:R-:W-:Y:S01]  /*268f0*/  LOP3.LUT P2, RZ, R16, 0x2, RZ, 0xc0, !PT ;  /* 0x0000000210ff7812 */ /* 0x000fe2000784c0ff */
[----:B------:R1:W-:Y:S04]  /*26900*/  STL [R1+0x438], R0 ;  /* 0x0004380001007387 */ /* 0x0003e80000100800 */
[----:B------:R2:W-:Y:S01]  /*26910*/  STL [R1+0x43c], R4 ;  /* 0x00043c0401007387 */ /* 0x0005e20000100800 */
[----:B-1----:R-:W-:-:S04]  /*26920*/  IMAD R0, R0, UR4, RZ ;  /* 0x0000000400007c24 */ /* 0x002fc8000f8e02ff */
[----:B------:R-:W-:Y:S01]  /*26930*/  IMAD R5, R37, UR5, R0 ;  /* 0x0000000525057c24 */ /* 0x000fe2000f8e0200 */
[----:B------:R-:W-:Y:S02]  /*26940*/  ULDC.64 UR4, c[0x0][0x310] ;  /* 0x0000c40000047ab9 */ /* 0x000fe40000000a00 */
[----:B------:R-:W-:Y:S02]  /*26950*/  IMAD R0, R4, UR4, RZ ;  /* 0x0000000404007c24 */ /* 0x000fe4000f8e02ff */
[----:B--2---:R-:W1:Y:S01]  /*26960*/  S2R R4, SR_TID.X ;  /* 0x0000000000047919 */ /* 0x004e620000002100 */
[----:B------:R-:W-:Y:S02]  /*26970*/  IMAD.IADD R3, R3, 0x1, R5 ;  /* 0x0000000103037824 */ /* 0x000fe400078e0205 */
        /* <DEDUP_REMOVED lines=8> */
[----:B0-----:R-:W-:Y:S01]  /*26a00*/  IMAD.SHL.U32 R8, R6, 0x8, RZ ;  /* 0x0000000806087824 */ /* 0x001fe200078e00ff */
[----:B------:R-:W-:Y:S01]  /*26a10*/  LEA R0, P0, R2, UR4, 0x1 ;  /* 0x0000000402007c11 */ /* 0x000fe2000f8008ff */
[----:B------:R-:W-:Y:S01]  /*26a20*/  IMAD.IADD R5, R3, 0x1, R5 ;  /* 0x0000000103057824 */ /* 0x000fe200078e0205 */
[----:B------:R-:W-:Y:S02]  /*26a30*/  UMOV UR4, 0xffffffff ;  /* 0xffffffff00047882 */ /* 0x000fe40000000000 */
[----:B------:R-:W-:Y:S02]  /*26a40*/  LOP3.LUT R8, R8, 0x38, RZ, 0xc0, !PT ;  /* 0x0000003808087812 */ /* 0x000fe400078ec0ff */
[----:B------:R-:W-:Y:S02]  /*26a50*/  LEA.HI.X R5, R2, UR5, R5, 0x1, P0 ;  /* 0x0000000502057c11 */ /* 0x000fe400080f0c05 */
[----:B-1----:R-:W-:-:S04]  /*26a60*/  LOP3.LUT R4, R4, 0x7f, RZ, 0xc0, !PT ;  /* 0x0000007f04047812 */ /* 0x002fc800078ec0ff */
[----:B------:R-:W-:-:S04]  /*26a70*/  SHF.R.U32.HI R4, RZ, 0x3, R4 ;  /* 0x00000003ff047819 */ /* 0x000fc80000011604 */
[----:B------:R-:W-:Y:S01]  /*26a80*/  IADD3 R25, -R4, UR42, -R25 ;  /* 0x0000002a04197c10 */ /* 0x000fe2000fffe919 */
[----:B------:R-:W-:-:S03]  /*26a90*/  IMAD R4, R18, 0x1000, R32 ;  /* 0x0000100012047824 */ /* 0x000fc600078e0220 */
[----:B------:R-:W-:Y:S01]  /*26aa0*/  ISETP.GE.AND P0, PT, R25, 0x1, PT ;  /* 0x000000011900780c */ /* 0x000fe20003f06270 */
[----:B------:R-:W-:-:S12]  /*26ab0*/  BRA.DIV UR4, `(.L_x_2061) ;  /* 0x0000003a042c7947 */ /* 0x000fd8000b800000 */
[----:B------:R-:W0:Y:S01]  /*26ac0*/  SHFL.IDX PT, R14, R0, RZ, 0x181f ;  /* 0x00181fff000e7589 */ /* 0x000e2200000e0000 */
[----:B------:R-:W-:-:S03]  /*26ad0*/  @P0 IMAD R7, R4, 0x2, R17 ;  /* 0x0000000204070824 */ /* 0x000fc600078e0211 */
[----:B------:R-:W1:Y:S01]  /*26ae0*/  SHFL.IDX PT, R2, R5, RZ, 0x181f ;  /* 0x00181fff05027589 */ /* 0x000e6200000e0000 */
[----:B0-----:R-:W-:-:S03]  /*26af0*/  @P0 LEA R6, P1, R8, R14, 0x1 ;  /* 0x0000000e08060211 */ /* 0x001fc600078208ff */
[----:B------:R-:W0:Y:S02]  /*26b00*/  SHFL.IDX PT, R14, R0, 0x1, 0x181f ;  /* 0x00381f00000e7f89 */ /* 0x000e2400000e0000 */
[----:B-1----:R-:W-:Y:S02]  /*26b10*/  @P0 IMAD.X R3, RZ, RZ, R2, P1 ;  /* 0x000000ffff030224 */ /* 0x002fe400008e0602 */
[----:B------:R-:W-:-:S05]  /*26b20*/  @P0 IMAD.MOV.U32 R2, RZ, RZ, R6 ;  /* 0x000000ffff020224 */ /* 0x000fca00078e0006 */
[----:B------:R1:W-:Y:S01]  /*26b30*/  @P0 LDGSTS.E.BYPASS.LTC128B.128 [R7+0x22400], desc[UR36][R2.64], !P2 ;  /* 0x2240000002070fae */ /* 0x0003e2000d101d64 */
[----:B------:R-:W-:-:S03]  /*26b40*/  ISETP.GE.AND P0, PT, R25, 0x11, PT ;  /* 0x000000111900780c */ /* 0x000fc60003f06270 */
[----:B-1----:R-:W1:Y:S10]  /*26b50*/  SHFL.IDX PT, R2, R5, 0x1, 0x181f ;  /* 0x00381f0005027f89 */ /* 0x002e7400000e0000 */
[----:B0-----:R-:W-:Y:S01]  /*26b60*/  @P0 LEA R6, P1, R8, R14, 0x1 ;  /* 0x0000000e08060211 */ /* 0x001fe200078208ff */
[----:B------:R-:W-:Y:S01]  /*26b70*/  @P0 IMAD R9, R4, 0x2, R17 ;  /* 0x0000000204090824 */ /* 0x000fe200078e0211 */
[----:B------:R-:W0:Y:S03]  /*26b80*/  SHFL.IDX PT, R14, R0, 0x2, 0x181f ;  /* 0x00581f00000e7f89 */ /* 0x000e2600000e0000 */
[----:B-1----:R-:W-:-:S02]  /*26b90*/  @P0 IMAD.X R3, RZ, RZ, R2, P1 ;  /* 0x000000ffff030224 */ /* 0x002fc400008e0602 */
[----:B------:R-:W-:-:S05]  /*26ba0*/  @P0 IMAD.MOV.U32 R2, RZ, RZ, R6 ;  /* 0x000000ffff020224 */ /* 0x000fca00078e0006 */
[----:B------:R1:W-:Y:S01]  /*26bb0*/  @P0 LDGSTS.E.BYPASS.LTC128B.128 [R9+0x22c00], desc[UR36][R2.64], !P2 ;  /* 0x22c0000002090fae */ /* 0x0003e2000d101d64 */
[----:B------:R-:W-:-:S03]  /*26bc0*/  ISETP.GE.AND P0, PT, R25, 0x21, PT ;  /* 0x000000211900780c */ /* 0x000fc60003f06270 */
[----:B-1----:R-:W1:Y:S10]  /*26bd0*/  SHFL.IDX PT, R2, R5, 0x2, 0x181f ;  /* 0x00581f0005027f89 */ /* 0x002e7400000e0000 */
[----:B0-----:R-:W-:Y:S01]  /*26be0*/  @P0 LEA R6, P1, R8, R14, 0x1 ;  /* 0x0000000e08060211 */ /* 0x001fe200078208ff */
[----:B------:R-:W-:Y:S01]  /*26bf0*/  @P0 IMAD R7, R4, 0x2, R17 ;  /* 0x0000000204070824 */ /* 0x000fe200078e0211 */
[----:B------:R-:W0:Y:S04]  /*26c00*/  SHFL.IDX PT, R5, R5, 0x3, 0x181f ;  /* 0x00781f0005057f89 */ /* 0x000e2800000e0000 */
[----:B------:R2:W3:Y:S01]  /*26c10*/  SHFL.IDX PT, R14, R0, 0x3, 0x181f ;  /* 0x00781f00000e7f89 */ /* 0x0004e200000e0000 */
[----:B-1----:R-:W-:-:S02]  /*26c20*/  @P0 IMAD.X R3, RZ, RZ, R2, P1 ;  /* 0x000000ffff030224 */ /* 0x002fc400008e0602 */
[----:B------:R-:W-:-:S05]  /*26c30*/  @P0 IMAD.MOV.U32 R2, RZ, RZ, R6 ;  /* 0x000000ffff020224 */ /* 0x000fca00078e0006 */
[----:B0-----:R2:W-:Y:S02]  /*26c40*/  @P0 LDGSTS.E.BYPASS.LTC128B.128 [R7+0x23400], desc[UR36][R2.64], !P2 ;  /* 0x2340000002070fae */ /* 0x0015e4000d101d64 */
.L_x_2127:
[----:B------:R-:W-:-:S13]  /*26c50*/  ISETP.GE.AND P0, PT, R25, 0x31, PT ;  /* 0x000000311900780c */ /* 0x000fda0003f06270 */
[----:B--23--:R-:W-:-:S05]  /*26c60*/  @P0 LEA R2, P1, R8, R14, 0x1 ;  /* 0x0000000e08020211 */ /* 0x00cfca00078208ff */
[----:B------:R-:W-:Y:S02]  /*26c70*/  @P0 IMAD.X R3, RZ, RZ, R5, P1 ;  /* 0x000000ffff030224 */ /* 0x000fe400008e0605 */
[----:B------:R-:W-:-:S05]  /*26c80*/  @P0 IMAD R5, R4, 0x2, R17 ;  /* 0x0000000204050824 */ /* 0x000fca00078e0211 */
[----:B------:R-:W-:Y:S01]  /*26c90*/  @!PT LDS RZ, [RZ] ;  /* 0x00000000fffff984 */ /* 0x000fe20000000800 */
[----:B------:R-:W-:Y:S01]  /*26ca0*/  @!PT LDS RZ, [RZ] ;  /* 0x00000000fffff984 */ /* 0x000fe20000000800 */
[----:B------:R-:W-:Y:S01]  /*26cb0*/  @!PT LDS RZ, [RZ] ;  /* 0x00000000fffff984 */ /* 0x000fe20000000800 */
[----:B------:R0:W-:Y:S01]  /*26cc0*/  @P0 LDGSTS.E.BYPASS.LTC128B.128 [R5+0x23c00], desc[UR36][R2.64], !P2 ;  /* 0x23c0000002050fae */ /* 0x0001e2000d101d64 */
[----:B------:R-:W-:Y:S01]  /*26cd0*/  PLOP3.LUT P0, PT, PT, PT, PT, 0x80, 0x0 ;  /* 0x000000000000781c */ /* 0x000fe20003f0f070 */
[----:B------:R-:W-:-:S12]  /*26ce0*/  NOP ;  /* 0x0000000000007918 */ /* 0x000fd80000000000 */
.L_x_2062:
[----:B------:R-:W-:Y:S02]  /*26cf0*/  PLOP3.LUT P1, PT, P1, P0, PT, 0xa2, 0x0 ;  /* 0x000000000000781c */ /* 0x000fe40000f21472 */
[----:B------:R-:W-:-:S08]  /*26d00*/  @P0 R2UR P1, UR4, R27 ;  /* 0x000000001b0402ca */ /* 0x000fd00000020000 */
[----:B------:R-:W-:-:S05]  /*26d10*/  @P0 PLOP3.LUT P0, PT, P1, PT, PT, 0x80, 0x0 ;  /* 0x000000000000081c */ /* 0x000fca0000f0f070 */
[----:B------:R-:W-:Y:S01]  /*26d20*/  @!P1 SYNCS.ARRIVE.TRANS64.RED.A0T1 RZ, [UR4+0x38830], RZ ;  /* 0x038830ffffff99a7 */ /* 0x000fe20008200404 */
[----:B------:R-:W-:Y:S07]  /*26d30*/  @!P1 ARRIVES.LDGSTSBAR.64.TRANSCNT [UR4+0x38830] ;  /* 0x03883000ff0099b0 */ /* 0x000fee0008000a84 */
[----:B------:R-:W-:Y:S05]  /*26d40*/  @P0 BRA.U.ANY `(.L_x_2062) ;  /* 0xfffffffd00e80947 */ /* 0x000fea000393ffff */
[----:B------:R-:W-:Y:S01]  /*26d50*/  NOP ;  /* 0x0000000000007918 */ /* 0x000fe20000000000 */
[----:B------:R-:W-:-:S13]  /*26d60*/  LOP3.LUT P2, RZ, R16, 0x800, RZ, 0xc0, !PT ;  /* 0x0000080010ff7812 */ /* 0x000fda000784c0ff */
[----:B------:R-:W-:Y:S05]  /*26d70*/  @!P2 BRA `(.L_x_2063) ;  /* 0x000000000004a947 */ /* 0x000fea0003800000 */
[----:B------:R-:W-:Y:S01]  /*26d80*/  BPT.TRAP 0x1 ;  /* 0x000000040000795c */ /* 0x000fe20000300000 */
.L_x_2063:
[----:B------:R1:W-:Y:S02]  /*26d90*/  SYNCS.ARRIVE.TRANS64.A1T0 RZ, [R27+URZ+0x38830], RZ ;  /* 0x038830ff1bff79a7 */ /* 0x0003e4000810003f */
[----:B------:R-:W-:Y:S05]  /*26da0*/  WARPSYNC.ALL ;  /* 0x0000000000007948 */ /* 0x000fea0003800000 */
[----:B------:R-:W-:Y:S01]  /*26db0*/  VIADD R0, R17, 0x20400 ;  /* 0x0002040011007836 */ /* 0x000fe20000000000 */
[----:B------:R-:W-:Y:S01]  /*26dc0*/  BAR.SYNC.DEFER_BLOCKING 0x8, 0x100 ;  /* 0x0204000000007b1d */ /* 0x000fe20000010000 */
[----:B------:R-:W-:-:S03]  /*26dd0*/  USHF.R.S32.HI UR50, URZ, 0x1f, UR38 ;  /* 0x0000001f3f327899 */ /* 0x000fc60008011426 */
[----:B------:R-:W-:Y:S02]  /*26de0*/  LOP3.LUT P0, RZ, R0, 0x3ff, RZ, 0xc0, !PT ;  /* 0x000003ff00ff7812 */ /* 0x000fe4000780c0ff */
[----:B------:R-:W-:Y:S11]  /*26df0*/  BSSY B6, `(.L_x_2064) ;  /* 0x0000012000067945 */ /* 0x000ff60003800000 */
        /* <DEDUP_REMOVED lines=17> */
.L_x_2065:
[----:B------:R-:W-:Y:S05]  /*26f10*/  BSYNC B6 ;  /* 0x0000000000067941 */ /* 0x000fea0003800000 */
.L_x_2064:
[----:B0-----:R-:W0:Y:S01]  /*26f20*/  S2R R2, SR_TID.X ;  /* 0x0000000000027919 */ /* 0x001e220000002100 */
[----:B------:R-:W-:Y:S01]  /*26f30*/  UISETP.NE.AND UP0, UPT, UR49, URZ, UPT ;  /* 0x0000003f3100728c */ /* 0x000fe2000bf05270 */
[----:B------:R-:W-:Y:S01]  /*26f40*/  R2UR UR6, R24 ;  /* 0x00000000180672ca */ /* 0x000fe200000e0000 */
[----:B------:R-:W-:Y:S01]  /*26f50*/  ULDC.64 UR8, c[0x0][0x2d8] ;  /* 0x0000b60000087ab9 */ /* 0x000fe20000000a00 */
[----:B------:R-:W-:Y:S01]  /*26f60*/  R2UR UR7, R19 ;  /* 0x00000000130772ca */ /* 0x000fe200000e0000 */
[----:B------:R-:W2:Y:S01]  /*26f70*/  S2R R21, SR_TID.X ;  /* 0x0000000000157919 */ /* 0x000ea20000002100 */
[----:B------:R-:W-:Y:S02]  /*26f80*/  LOP3.LUT P5, RZ, R16, 0x100000, RZ, 0xc0, !PT ;  /* 0x0010000010ff7812 */ /* 0x000fe400078ac0ff */
[----:B------:R-:W-:-:S04]  /*26f90*/  PLOP3.LUT P0, PT, PT, PT, UP0, 0x80, 0x0 ;  /* 0x000000000000781c */ /* 0x000fc80003f0f008 */
[----:B------:R-:W-:-:S03]  /*26fa0*/  @UP0 ULDC UR4, c[0x0][0x44c] ;  /* 0x0001130000040ab9 */ /* 0x000fc60000000800 */
[----:B------:R-:W-:-:S04]  /*26fb0*/  UIMAD UR6, UR6, UR8, URZ ;  /* 0x00000008060672a4 */ /* 0x000fc8000f8e023f */
[----:B------:R-:W-:Y:S01]  /*26fc0*/  UIMAD UR6, UR7, UR9, UR6 ;  /* 0x00000009070672a4 */ /* 0x000fe2000f8e0206 */
[C---:B0-----:R-:W-:Y:S01]  /*26fd0*/  LOP3.LUT R20, R2.reuse, 0x7f, RZ, 0xc0, !PT ;  /* 0x0000007f02147812 */ /* 0x041fe200078ec0ff */
[----:B------:R-:W-:-:S03]  /*26fe0*/  IMAD.SHL.U32 R2, R2, 0x10, RZ ;  /* 0x0000001002027824 */ /* 0x000fc600078e00ff */
[----:B------:R-:W-:Y:S01]  /*26ff0*/  SHF.R.U32.HI R20, RZ, 0x3, R20 ;  /* 0x00000003ff147819 */ /* 0x000fe20000011614 */
[----:B--2---:R-:W-:-:S03]  /*27000*/  IMAD.SHL.U32 R7, R21, 0x8, RZ ;  /* 0x0000000815077824 */ /* 0x004fc600078e00ff */
[----:B------:R-:W-:Y:S02]  /*27010*/  LOP3.LUT R2, R20, 0x70, R2, 0xf8, !PT ;  /* 0x0000007014027812 */ /* 0x000fe400078ef802 */
[----:B------:R-:W-:Y:S02]  /*27020*/  LOP3.LUT R20, R21, 0x7f, RZ, 0xc0, !PT ;  /* 0x0000007f15147812 */ /* 0x000fe400078ec0ff */
[----:B------:R-:W-:Y:S01]  /*27030*/  LOP3.LUT R7, R7, 0x38, RZ, 0xc0, !PT ;  /* 0x0000003807077812 */ /* 0x000fe200078ec0ff */
[----:B------:R-:W-:Y:S01]  /*27040*/  VIADD R34, R2, UR43 ;  /* 0x0000002b02227c36 */ /* 0x000fe20008000000 */
[----:B------:R-:W-:-:S03]  /*27050*/  SHF.R.U32.HI R8, RZ, 0x3, R20 ;  /* 0x00000003ff087819 */ /* 0x000fc60000011614 */
[----:B------:R-:W-:Y:S01]  /*27060*/  @P0 IMAD.HI.U32 R2, R34, UR4, RZ ;  /* 0x0000000422020c27 */ /* 0x000fe2000f8e00ff */
[----:B------:R-:W-:Y:S01]  /*27070*/  PLOP3.LUT P0, PT, PT, PT, UP0, 0x80, 0x0 ;  /* 0x000000000000781c */ /* 0x000fe20003f0f008 */
[----:B------:R-:W-:Y:S02]  /*27080*/  @UP0 ULDC UR4, c[0x0][0x450] ;  /* 0x0001140000040ab9 */ /* 0x000fe40000000800 */
[----:B------:R-:W-:-:S10]  /*27090*/  IMAD.MOV.U32 R0, RZ, RZ, R34 ;  /* 0x000000ffff007224 */ /* 0x000fd400078e0022 */
[----:B------:R-:W-:Y:S02]  /*270a0*/  @P0 SHF.R.U32.HI R0, RZ, UR4, R2 ;  /* 0x00000004ff000c19 */ /* 0x000fe40008011602 */
[----:B------:R-:W-:-:S13]  /*270b0*/  R2UR UR4, R19 ;  /* 0x00000000130472ca */ /* 0x000fda00000e0000 */
[----:B------:R-:W-:-:S03]  /*270c0*/  UIMAD.WIDE.U32 UR4, UR4, UR8, URZ ;  /* 0x00000008040472a5 */ /* 0x000fc6000f8e003f */
[----:B------:R-:W-:Y:S01]  /*270d0*/  ULDC.64 UR8, c[0x0][0x2e0] ;  /* 0x0000b80000087ab9 */ /* 0x000fe20000000a00 */
[----:B------:R-:W-:Y:S02]  /*270e0*/  UIADD3 UR5, UR5, UR6, URZ ;  /* 0x0000000605057290 */ /* 0x000fe4000fffe03f */
[----:B------:R-:W-:Y:S02]  /*270f0*/  UIMAD UR6, UR50, UR8, URZ ;  /* 0x00000008320672a4 */ /* 0x000fe4000f8e023f */
[----:B------:R-:W-:Y:S02]  /*27100*/  UIMAD.WIDE.U32 UR4, UR38, UR8, UR4 ;  /* 0x00000008260472a5 */ /* 0x000fe4000f8e0004 */
[----:B------:R-:W-:-:S04]  /*27110*/  UIMAD UR6, UR38, UR9, UR6 ;  /* 0x00000009260672a4 */ /* 0x000fc8000f8e0206 */
[----:B------:R-:W-:Y:S01]  /*27120*/  IMAD.U32 R4, RZ, RZ, UR4 ;  /* 0x00000004ff047e24 */ /* 0x000fe2000f8e00ff */
[----:B------:R-:W-:Y:S02]  /*27130*/  UIADD3 UR6, UR5, UR6, URZ ;  /* 0x0000000605067290 */ /* 0x000fe4000fffe03f */
[----:B------:R-:W-:Y:S02]  /*27140*/  IMAD.U32 R5, RZ, RZ, UR5 ;  /* 0x00000005ff057e24 */ /* 0x000fe4000f8e00ff */
[----:B------:R-:W-:Y:S01]  /*27150*/  IMAD.MOV.U32 R2, RZ, RZ, R4 ;  /* 0x000000ffff027224 */ /* 0x000fe200078e0004 */
[----:B------:R-:W-:Y:S01]  /*27160*/  SHF.R.S32.HI R4, RZ, 0x1f, R0 ;  /* 0x0000001fff047819 */ /* 0x000fe20000011400 */
[----:B------:R-:W-:Y:S01]  /*27170*/  ULDC.64 UR4, c[0x0][0x2d0] ;  /* 0x0000b40000047ab9 */ /* 0x000fe20000000a00 */
[----:B------:R-:W-:-:S03]  /*27180*/  IMAD.U32 R3, RZ, RZ, UR6 ;  /* 0x00000006ff037e24 */ /* 0x000fc6000f8e00ff */
[----:B------:R-:W-:Y:S02]  /*27190*/  IMAD R5, R4, UR4, RZ ;  /* 0x0000000404057c24 */ /* 0x000fe4000f8e02ff */
[----:B------:R-:W-:Y:S01]  /*271a0*/  IMAD.WIDE.U32 R2, R0, UR4, R2 ;  /* 0x0000000400027c25 */ /* 0x000fe2000f8e0002 */
[----:B------:R-:W-:-:S03]  /*271b0*/  ULDC UR4, c[0x0][0x448] ;  /* 0x0001120000047ab9 */ /* 0x000fc60000000800 */
[----:B------:R-:W-:Y:S02]  /*271c0*/  IMAD R4, R0, UR5, R5 ;  /* 0x0000000500047c24 */ /* 0x000fe4000f8e0205 */
[----:B------:R-:W-:Y:S02]  /*271d0*/  IMAD.MOV R0, RZ, RZ, -R0 ;  /* 0x000000ffff007224 */ /* 0x000fe400078e0a00 */
[----:B------:R-:W-:Y:S02]  /*271e0*/  IMAD.IADD R3, R3, 0x1, R4 ;  /* 0x0000000103037824 */ /* 0x000fe400078e0204 */
[----:B------:R-:W-:Y:S01]  /*271f0*/  IMAD R0, R0, UR4, R34 ;  /* 0x0000000400007c24 */ /* 0x000fe2000f8e0222 */
[----:B------:R-:W-:-:S03]  /*27200*/  ULDC.64 UR4, c[0x0][0x2c8] ;  /* 0x0000b20000047ab9 */ /* 0x000fc60000000a00 */
[----:B------:R-:W-:Y:S01]  /*27210*/  IMAD.WIDE.U32 R2, R0, UR4, R2 ;  /* 0x0000000400027c25 */ /* 0x000fe2000f8e0002 */
[----:B------:R-:W-:-:S05]  /*27220*/  SHF.R.S32.HI R4, RZ, 0x1f, R0 ;  /* 0x0000001fff047819 */ /* 0x000fca0000011400 */
[----:B------:R-:W-:-:S04]  /*27230*/  IMAD R5, R4, UR4, RZ ;  /* 0x0000000404057c24 */ /* 0x000fc8000f8e02ff */
        /* <DEDUP_REMOVED lines=8> */
[----:B------:R-:W-:Y:S01]  /*272c0*/  VIADD R4, R8, UR43 ;  /* 0x0000002b08047c36 */ /* 0x000fe20008000000 */
[----:B------:R-:W-:Y:S02]  /*272d0*/  LOP3.LUT R16, R16, 0xfffffeff, RZ, 0xc0, !PT ;  /* 0xfffffeff10107812 */ /* 0x000fe400078ec0ff */
[----:B------:R-:W2:Y:S02]  /*272e0*/  SHFL.IDX PT, R2, R5, RZ, 0x181f ;  /* 0x00181fff05027589 */ /* 0x000ea400000e0000 */
[----:B------:R-:W-:-:S13]  /*272f0*/  ISETP.GE.AND P1, PT, R4, UR41, PT ;  /* 0x0000002904007c0c */ /* 0x000fda000bf26270 */
[----:B------:R-:W-:-:S04]  /*27300*/  @P1 LOP3.LUT R16, R16, 0x100, RZ, 0xfc, !PT ;  /* 0x0000010010101812 */ /* 0x000fc800078efcff */
[----:B------:R-:W-:Y:S02]  /*27310*/  LOP3.LUT R16, R16, 0xffffff7f, RZ, 0xc0, !PT ;  /* 0xffffff7f10107812 */ /* 0x000fe400078ec0ff */
[----:B0-----:R-:W-:Y:S02]  /*27320*/  @!P1 LEA R6, P0, R7, R14, 0x1 ;  /* 0x0000000e07069211 */ /* 0x001fe400078008ff */
[----:B------:R-:W0:Y:S03]  /*27330*/  SHFL.IDX PT, R14, R0, 0x1, 0x181f ;  /* 0x00381f00000e7f89 */ /* 0x000e2600000e0000 */
[----:B--2---:R-:W-:Y:S02]  /*27340*/  @!P1 IMAD.X R3, RZ, RZ, R2, P0 ;  /* 0x000000ffff039224 */ /* 0x004fe400000e0602 */
[----:B------:R-:W-:Y:S02]  /*27350*/  @!P1 IMAD.MOV.U32 R2, RZ, RZ, R6 ;  /* 0x000000ffff029224 */ /* 0x000fe400078e0006 */
[----:B------:R-:W-:-:S03]  /*27360*/  VIADD R6, R4, 0x10 ;  /* 0x0000001004067836 */ /* 0x000fc60000000000 */
[----:B------:R2:W-:Y:S02]  /*27370*/  @!P1 LDGSTS.E.BYPASS.LTC128B.128 [R22+0x20400], desc[UR36][R2.64], !P5 ;  /* 0x2040000002169fae */ /* 0x0005e4000e901d64 */
[----:B------:R-:W-:Y:S02]  /*27380*/  ISETP.GE.AND P1, PT, R6, UR41, PT ;  /* 0x0000002906007c0c */ /* 0x000fe4000bf26270 */
[----:B--2---:R-:W2:Y:S11]  /*27390*/  SHFL.IDX PT, R2, R5, 0x1, 0x181f ;  /* 0x00381f0005027f89 */ /* 0x004eb600000e0000 */
[----:B0-----:R-:W-:-:S02]  /*273a0*/  @!P1 LEA R6, P0, R7, R14, 0x1 ;  /* 0x0000000e07069211 */ /* 0x001fc400078008ff */
[----:B------:R-:W0:Y:S01]  /*273b0*/  SHFL.IDX PT, R14, R0, 0x2, 0x181f ;  /* 0x00581f00000e7f89 */ /* 0x000e2200000e0000 */
[----:B------:R-:W-:-:S04]  /*273c0*/  @P1 LOP3.LUT R16, R16, 0x80, RZ, 0xfc, !PT ;  /* 0x0000008010101812 */ /* 0x000fc800078efcff */
[----:B------:R-:W-:Y:S01]  /*273d0*/  LOP3.LUT R16, R16, 0xffffffbf, RZ, 0xc0, !PT ;  /* 0xffffffbf10107812 */ /* 0x000fe200078ec0ff */
[----:B--2---:R-:W-:Y:S02]  /*273e0*/  @!P1 IMAD.X R3, RZ, RZ, R2, P0 ;  /* 0x000000ffff039224 */ /* 0x004fe400000e0602 */
[----:B------:R-:W-:Y:S02]  /*273f0*/  @!P1 IMAD.MOV.U32 R2, RZ, RZ, R6 ;  /* 0x000000ffff029224 */ /* 0x000fe400078e0006 */
[----:B------:R-:W-:-:S03]  /*27400*/  VIADD R6, R4, 0x20 ;  /* 0x0000002004067836 */ /* 0x000fc60000000000 */
[----:B------:R2:W-:Y:S02]  /*27410*/  @!P1 LDGSTS.E.BYPASS.LTC128B.128 [R22+0x20c00], desc[UR36][R2.64], !P5 ;  /* 0x20c0000002169fae */ /* 0x0005e4000e901d64 */
[----:B------:R-:W-:Y:S02]  /*27420*/  ISETP.GE.AND P1, PT, R6, UR41, PT ;  /* 0x0000002906007c0c */ /* 0x000fe4000bf26270 */
[----:B--2---:R-:W2:Y:S11]  /*27430*/  SHFL.IDX PT, R2, R5, 0x2, 0x181f ;  /* 0x00581f0005027f89 */ /* 0x004eb600000e0000 */
[----:B0-----:R-:W-:Y:S01]  /*27440*/  @!P1 LEA R6, P0, R7, R14, 0x1 ;  /* 0x0000000e07069211 */ /* 0x001fe200078008ff */
[----:B------:R-:W0:Y:S01]  /*27450*/  SHFL.IDX PT, R5, R5, 0x3, 0x181f ;  /* 0x00781f0005057f89 */ /* 0x000e2200000e0000 */
[----:B------:R-:W-:-:S03]  /*27460*/  @P1 LOP3.LUT R16, R16, 0x40, RZ, 0xfc, !PT ;  /* 0x0000004010101812 */ /* 0x000fc600078efcff */
[----:B------:R3:W4:Y:S01]  /*27470*/  SHFL.IDX PT, R14, R0, 0x3, 0x181f ;  /* 0x00781f00000e7f89 */ /* 0x00072200000e0000 */
[----:B--2---:R-:W-:Y:S02]  /*27480*/  @!P1 IMAD.X R3, RZ, RZ, R2, P0 ;  /* 0x000000ffff039224 */ /* 0x004fe400000e0602 */
[----:B------:R-:W-:-:S05]  /*27490*/  @!P1 IMAD.MOV.U32 R2, RZ, RZ, R6 ;  /* 0x000000ffff029224 */ /* 0x000fca00078e0006 */
[----:B0-----:R3:W-:Y:S02]  /*274a0*/  @!P1 LDGSTS.E.BYPASS.LTC128B.128 [R22+0x21400], desc[UR36][R2.64], !P5 ;  /* 0x2140000002169fae */ /* 0x0017e4000e901d64 */
.L_x_2136:
[----:B------:R-:W-:Y:S01]  /*274b0*/  VIADD R4, R4, 0x30 ;  /* 0x0000003004047836 */ /* 0x000fe20000000000 */
[----:B------:R-:W-:-:S04]  /*274c0*/  LOP3.LUT R16, R16, 0xffffefff, RZ, 0xc0, !PT ;  /* 0xffffefff10107812 */ /* 0x000fc800078ec0ff */
[----:B------:R-:W-:-:S13]  /*274d0*/  ISETP.GE.AND P1, PT, R4, UR41, PT ;  /* 0x0000002904007c0c */ /* 0x000fda000bf26270 */
[----:B---34-:R-:W-:Y:S02]  /*274e0*/  @!P1 LEA R2, P0, R7, R14, 0x1 ;  /* 0x0000000e07029211 */ /* 0x018fe400078008ff */
[----:B------:R-:W-:-:S03]  /*274f0*/  @P1 LOP3.LUT R16, R16, 0x1000, RZ, 0xfc, !PT ;  /* 0x0000100010101812 */ /* 0x000fc600078efcff */
[----:B------:R-:W-:Y:S01]  /*27500*/  @!P1 IMAD.X R3, RZ, RZ, R5, P0 ;  /* 0x000000ffff039224 */ /* 0x000fe200000e0605 */
[----:B------:R-:W-:-:S04]  /*27510*/  PLOP3.LUT P0, PT, PT, PT, PT, 0x80, 0x0 ;  /* 0x000000000000781c */ /* 0x000fc80003f0f070 */
[----:B------:R-:W-:Y:S01]  /*27520*/  @!PT LDS RZ, [RZ] ;  /* 0x00000000fffff984 */ /* 0x000fe20000000800 */
[----:B------:R-:W-:Y:S01]  /*27530*/  @!PT LDS RZ, [RZ] ;  /* 0x00000000fffff984 */ /* 0x000fe20000000800 */
[----:B------:R-:W-:Y:S01]  /*27540*/  @!PT LDS RZ, [RZ] ;  /* 0x00000000fffff984 */ /* 0x000fe20000000800 */
[----:B------:R0:W-:Y:S01]  /*27550*/  @!P1 LDGSTS.E.BYPASS.LTC128B.128 [R22+0x21c00], desc[UR36][R2.64], !P5 ;  /* 0x21c0000002169fae */ /* 0x0001e2000e901d64 */
[----:B------:R-:W-:-:S08]  /*27560*/  NOP ;  /* 0x0000000000007918 */ /* 0x000fd00000000000 */
.L_x_2067:
[----:B------:R-:W-:Y:S02]  /*27570*/  PLOP3.LUT P1, PT, P1, P0, PT, 0xa2, 0x0 ;  /* 0x000000000000781c */ /* 0x000fe40000f21472 */
[----:B------:R-:W-:-:S08]  /*27580*/  @P0 R2UR P1, UR4, R17 ;  /* 0x00000000110402ca */ /* 0x000fd00000020000 */
[----:B------:R-:W-:-:S05]  /*27590*/  @P0 PLOP3.LUT P0, PT, P1, PT, PT, 0x80, 0x0 ;  /* 0x000000000000081c */ /* 0x000fca0000f0f070 */
[----:B------:R-:W-:Y:S01]  /*275a0*/  @!P1 SYNCS.ARRIVE.TRANS64.RED.A0T1 RZ, [UR4+0x38800], RZ ;  /* 0x038800ffffff99a7 */ /* 0x000fe20008200404 */
[----:B------:R-:W-:Y:S07]  /*275b0*/  @!P1 ARRIVES.LDGSTSBAR.64.TRANSCNT [UR4+0x38800] ;  /* 0x03880000ff0099b0 */ /* 0x000fee0008000a84 */
[----:B------:R-:W-:Y:S05]  /*275c0*/  @P0 BRA.U.ANY `(.L_x_2067) ;  /* 0xfffffffd00e80947 */ /* 0x000fea000393ffff */
[----:B------:R-:W-:Y:S01]  /*275d0*/  ULDC.64 UR4, c[0x0][0x3d8] ;  /* 0x0000f60000047ab9 */ /* 0x000fe20000000a00 */
[----:B------:R-:W-:Y:S01]  /*275e0*/  NOP ;  /* 0x0000000000007918 */ /* 0x000fe20000000000 */
[----:B------:R-:W-:Y:S01]  /*275f0*/  IMAD R0, R24, UR4, RZ ;  /* 0x0000000418007c24 */ /* 0x000fe2000f8e02ff */
[----:B------:R2:W-:Y:S01]  /*27600*/  SYNCS.ARRIVE.TRANS64.A1T0 RZ, [R17+URZ+0x38800], RZ ;  /* 0x038800ff11ff79a7 */ /* 0x0005e2000810003f */
[C---:B------:R-:W-:Y:S01]  /*27610*/  IMAD.WIDE.U32 R4, R19.reuse, UR4, RZ ;  /* 0x0000000413047c25 */ /* 0x040fe2000f8e00ff */
[----:B------:R-:W-:Y:S03]  /*27620*/  BSSY B6, `(.L_x_2068) ;  /* 0x0000018000067945 */ /* 0x000fe60003800000 */
[----:B------:R-:W-:Y:S01]  /*27630*/  IMAD R0, R19, UR5, R0 ;  /* 0x0000000513007c24 */ /* 0x000fe2000f8e0200 */
[----:B------:R2:W-:Y:S01]  /*27640*/  STL.64 [R1+0x430], R4 ;  /* 0x0004300401007387 */ /* 0x0005e20000100a00 */
[----:B0-----:R-:W-:-:S02]  /*27650*/  VIADD R2, R17, 0x26400 ;  /* 0x0002640011027836 */ /* 0x001fc40000000000 */
[----:B------:R-:W-:-:S03]  /*27660*/  IMAD.IADD R0, R5, 0x1, R0 ;  /* 0x0000000105007824 */ /* 0x000fc600078e0200 */
[----:B------:R-:W-:Y:S02]  /*27670*/  LOP3.LUT P0, RZ, R2, 0x3ff, RZ, 0xc0, !PT ;  /* 0x000003ff02ff7812 */ /* 0x000fe4000780c0ff */
[----:B------:R2:W-:Y:S11]  /*27680*/  STL [R1+0x444], R0 ;  /* 0x0004440001007387 */ /* 0x0005f60000100800 */
[----:B--2---:R-:W-:Y:S05]  /*27690*/  @!P0 BRA `(.L_x_2069) ;  /* 0x0000000000408947 */ /* 0x004fea0003800000 */
        /* <DEDUP_REMOVED lines=16> */
.L_x_2069:
[----:B------:R-:W-:Y:S05]  /*277a0*/  BSYNC B6 ;  /* 0x0000000000067941 */ /* 0x000fea0003800000 */
.L_x_2068:
[----:B------:R-:W2:Y:S04]  /*277b0*/  LDL.LU.64 R4, [R1+0x430] ;  /* 0x0004300001047983 */ /* 0x000ea80000300a00 */
[----:B------:R-:W3:Y:S01]  /*277c0*/  LDL.LU R20, [R1+0x444] ;  /* 0x0004440001147983 */ /* 0x000ee20000300800 */
[----:B------:R-:W-:Y:S01]  /*277d0*/  UISETP.NE.AND UP0, UPT, UR49, URZ, UPT ;  /* 0x0000003f3100728c */ /* 0x000fe2000bf05270 */
[----:B------:R-:W-:Y:S01]  /*277e0*/  IMAD.MOV.U32 R2, RZ, RZ, R34 ;  /* 0x000000ffff027224 */ /* 0x000fe200078e0022 */
[----:B------:R-:W-:Y:S01]  /*277f0*/  ULDC UR6, c[0x0][0x448] ;  /* 0x0001120000067ab9 */ /* 0x000fe20000000800 */
[----:B------:R0:W5:Y:S01]  /*27800*/  LDL R8, [R1+0x424] ;  /* 0x0004240001087983 */ /* 0x0001620000100800 */
[----:B------:R-:W-:Y:S01]  /*27810*/  ULDC.64 UR8, c[0x0][0x3e0] ;  /* 0x0000f80000087ab9 */ /* 0x000fe20000000a00 */
[----:B------:R-:W-:-:S02]  /*27820*/  LOP3.LUT P2, RZ, R16, 0x20000, RZ, 0xc0, !PT ;  /* 0x0002000010ff7812 */ /* 0x000fc4000784c0ff */
[----:B------:R0:W5:Y:S01]  /*27830*/  LDL R6, [R1+0x420] ;  /* 0x0004200001067983 */ /* 0x0001620000100800 */
[----:B------:R-:W-:Y:S02]  /*27840*/  PLOP3.LUT P0, PT, PT, PT, UP0, 0x80, 0x0 ;  /* 0x000000000000781c */ /* 0x000fe40003f0f008 */
[C---:B------:R-:W-:Y:S01]  /*27850*/  LOP3.LUT P3, RZ, R16.reuse, 0x10000, RZ, 0xc0, !PT ;  /* 0x0001000010ff7812 */ /* 0x040fe2000786c0ff */
[----:B------:R-:W-:Y:S01]  /*27860*/  @UP0 ULDC UR4, c[0x0][0x44c] ;  /* 0x0001130000040ab9 */ /* 0x000fe20000000800 */
[C---:B------:R-:W-:Y:S02]  /*27870*/  LOP3.LUT P4, RZ, R16.reuse, 0x8000, RZ, 0xc0, !PT ;  /* 0x0000800010ff7812 */ /* 0x040fe4000788c0ff */
[----:B------:R-:W-:-:S07]  /*27880*/  LOP3.LUT P5, RZ, R16, 0x4000, RZ, 0xc0, !PT ;  /* 0x0000400010ff7812 */ /* 0x000fce00078ac0ff */
[----:B------:R-:W-:Y:S01]  /*27890*/  @P0 IMAD.HI.U32 R0, R34, UR4, RZ ;  /* 0x0000000422000c27 */ /* 0x000fe2000f8e00ff */
[----:B------:R-:W-:Y:S01]  /*278a0*/  PLOP3.LUT P0, PT, PT, PT, UP0, 0x80, 0x0 ;  /* 0x000000000000781c */ /* 0x000fe20003f0f008 */
[----:B------:R-:W-:-:S12]  /*278b0*/  @UP0 ULDC UR4, c[0x0][0x450] ;  /* 0x0001140000040ab9 */ /* 0x000fd80000000800 */
[----:B------:R-:W-:-:S04]  /*278c0*/  @P0 SHF.R.U32.HI R2, RZ, UR4, R0 ;  /* 0x00000004ff020c19 */ /* 0x000fc80008011600 */
[--C-:B------:R-:W-:Y:S02]  /*278d0*/  SHF.R.S32.HI R0, RZ, 0x1f, R2.reuse ;  /* 0x0000001fff007819 */ /* 0x100fe40000011402 */
[----:B--2---:R-:W-:Y:S02]  /*278e0*/  R2UR UR5, R5 ;  /* 0x00000000050572ca */ /* 0x004fe400000e0000 */
[----:B------:R-:W-:Y:S02]  /*278f0*/  R2UR UR4, R4 ;  /* 0x00000000040472ca */ /* 0x000fe400000e0000 */
[----:B---3--:R-:W-:Y:S01]  /*27900*/  R2UR UR5, R20 ;  /* 0x00000000140572ca */ /* 0x008fe200000e0000 */
[----:B------:R-:W-:Y:S01]  /*27910*/  IMAD.MOV R5, RZ, RZ, -R2 ;  /* 0x000000ffff057224 */ /* 0x000fe200078e0a02 */
[----:B------:R-:W2:Y:S03]  /*27920*/  S2R R20, SR_TID.X ;  /* 0x0000000000147919 */ /* 0x000ea60000002100 */
[----:B------:R-:W-:Y:S01]  /*27930*/  IMAD R5, R5, UR6, R34 ;  /* 0x0000000605057c24 */ /* 0x000fe2000f8e0222 */
[----:B------:R-:W-:-:S04]  /*27940*/  UIMAD UR6, UR50, UR8, URZ ;  /* 0x00000008320672a4 */ /* 0x000fc8000f8e023f */
[----:B------:R-:W-:-:S03]  /*27950*/  UIMAD UR6, UR38, UR9, UR6 ;  /* 0x00000009260672a4 */ /* 0x000fc6000f8e0206 */
[----:B------:R-:W-:-:S03]  /*27960*/  UIMAD.WIDE.U32 UR4, UR38, UR8, UR4 ;  /* 0x00000008260472a5 */ /* 0x000fc6000f8e0004 */
[----:B------:R-:W-:Y:S01]  /*27970*/  ULDC.64 UR8, c[0x0][0x3d0] ;  /* 0x0000f40000087ab9 */ /* 0x000fe20000000a00 */
[----:B------:R-:W-:Y:S01]  /*27980*/  UIADD3 UR5, UR5, UR6, URZ ;  /* 0x0000000605057290 */ /* 0x000fe2000fffe03f */
[----:B------:R-:W-:Y:S02]  /*27990*/  IMAD R7, R0, UR8, RZ ;  /* 0x0000000800077c24 */ /* 0x000fe4000f8e02ff */
[----:B------:R-:W-:Y:S01]  /*279a0*/  IMAD.U32 R3, RZ, RZ, UR8 ;  /* 0x00000008ff037e24 */ /* 0x000fe2000f8e00ff */
[----:B------:R-:W-:Y:S01]  /*279b0*/  SHF.R.S32.HI R0, RZ, 0x1f, R5 ;  /* 0x0000001fff007819 */ /* 0x000fe20000011405 */
        /* <DEDUP_REMOVED lines=10> */
[----:B------:R-:W-:Y:S01]  /*27a60*/  UMOV UR4, 0xffffffff ;  /* 0xffffffff00047882 */ /* 0x000fe20000000000 */
[----:B--2---:R-:W-:-:S03]  /*27a70*/  IMAD.SHL.U32 R9, R20, 0x8, RZ ;  /* 0x0000000814097824 */ /* 0x004fc600078e00ff */
[----:B------:R-:W-:Y:S02]  /*27a80*/  LEA.HI.X R4, R2, UR5, R3, 0x1, P0 ;  /* 0x0000000502047c11 */ /* 0x000fe400080f0c03 */
[----:B------:R-:W-:Y:S01]  /*27a90*/  LOP3.LUT R9, R9, 0x38, RZ, 0xc0, !PT ;  /* 0x0000003809097812 */ /* 0x000fe200078ec0ff */
[----:B0-----:R-:W-:Y:S06]  /*27aa0*/  BRA.DIV UR4, `(.L_x_2070) ;  /* 0x0000003204887947 */ /* 0x001fec000b800000 */
[C---:B------:R-:W-:Y:S01]  /*27ab0*/  LOP3.LUT P1, RZ, R16.reuse, 0x40, RZ, 0xc0, !PT ;  /* 0x0000004010ff7812 */ /* 0x040fe2000782c0ff */
[----:B------:R-:W0:Y:S01]  /*27ac0*/  SHFL.IDX PT, R14, R0, RZ, 0x181f ;  /* 0x00181fff000e7589 */ /* 0x000e2200000e0000 */
[C---:B------:R-:W-:Y:S02]  /*27ad0*/  LOP3.LUT P6, RZ, R16.reuse, 0x40000, RZ, 0xc0, !PT ;  /* 0x0004000010ff7812 */ /* 0x040fe400078cc0ff */
[----:B------:R-:W-:Y:S01]  /*27ae0*/  LOP3.LUT R16, R16, 0xffbfffff, RZ, 0xc0, !PT ;  /* 0xffbfffff10107812 */ /* 0x000fe200078ec0ff */
[----:B------:R-:W2:Y:S04]  /*27af0*/  SHFL.IDX PT, R2, R4, RZ, 0x181f ;  /* 0x00181fff04027589 */ /* 0x000ea800000e0000 */
[----:B------:R-:W-:Y:S04]  /*27b00*/  SHFL.IDX PT, R5, R4, 0x1, 0x181f ;  /* 0x00381f0004057f89 */ /* 0x000fe800000e0000 */
[----:B------:R-:W-:-:S04]  /*27b10*/  @P1 LOP3.LUT R16, R16, 0x400000, RZ, 0xfc, !PT ;  /* 0x0040000010101812 */ /* 0x000fc800078efcff */
[C---:B------:R-:W-:Y:S02]  /*27b20*/  LOP3.LUT P1, RZ, R16.reuse, 0x80, RZ, 0xc0, !PT ;  /* 0x0000008010ff7812 */ /* 0x040fe4000782c0ff */
[----:B------:R-:W-:-:S11]  /*27b30*/  LOP3.LUT R16, R16, 0xff7fffff, RZ, 0xc0, !PT ;  /* 0xff7fffff10107812 */ /* 0x000fd600078ec0ff */
[----:B------:R-:W-:-:S04]  /*27b40*/  @P1 LOP3.LUT R16, R16, 0x800000, RZ, 0xfc, !PT ;  /* 0x0080000010101812 */ /* 0x000fc800078efcff */
[----:B------:R-:W-:-:S13]  /*27b50*/  LOP3.LUT P1, RZ, R16, 0x100, RZ, 0xc0, !PT ;  /* 0x0000010010ff7812 */ /* 0x000fda000782c0ff */
[----:B0-----:R-:W-:-:S05]  /*27b60*/  @!P1 LEA R14, P0, R9, R14, 0x1 ;  /* 0x0000000e090e9211 */ /* 0x001fca00078008ff */
[----:B--2---:R-:W-:Y:S01]  /*27b70*/  @!P1 IMAD.X R3, RZ, RZ, R2, P0 ;  /* 0x000000ffff039224 */ /* 0x004fe200000e0602 */
[----:B------:R-:W-:Y:S01]  /*27b80*/  LOP3.LUT P0, RZ, R16, 0x80000, RZ, 0xc0, !PT ;  /* 0x0008000010ff7812 */ /* 0x000fe2000780c0ff */
[----:B------:R-:W-:Y:S02]  /*27b90*/  @!P1 IMAD.MOV.U32 R2, RZ, RZ, R14 ;  /* 0x000000ffff029224 */ /* 0x000fe400078e000e */
[----:B------:R-:W0:Y:S10]  /*27ba0*/  SHFL.IDX PT, R14, R0, 0x1, 0x181f ;  /* 0x00381f00000e7f89 */ /* 0x000e3400000e0000 */
        /* <DEDUP_REMOVED lines=11> */
[----:B0-----:R-:W-:-:S05]  /*27c60*/  @!P1 LEA R14, P0, R9, R14, 0x1 ;  /* 0x0000000e090e9211 */ /* 0x001fca00078008ff */
[----:B------:R-:W-:Y:S01]  /*27c70*/  @!P1 IMAD.X R5, RZ, RZ, R5, P0 ;  /* 0x000000ffff059224 */ /* 0x000fe200000e0605 */
[----:B------:R-:W-:Y:S01]  /*27c80*/  LOP3.LUT P0, RZ, R16, 0x80000, RZ, 0xc0, !PT ;  /* 0x0008000010ff7812 */ /* 0x000fe2000780c0ff */
[----:B--2---:R-:W-:Y:S02]  /*27c90*/  @!P1 IMAD.MOV.U32 R2, RZ, RZ, R14 ;  /* 0x000000ffff029224 */ /* 0x004fe400078e000e */
[----:B------:R-:W-:Y:S01]  /*27ca0*/  @!P1 IMAD.MOV.U32 R3, RZ, RZ, R5 ;  /* 0x000000ffff039224 */ /* 0x000fe200078e0005 */
[----:B------:R-:W0:Y:S04]  /*27cb0*/  SHFL.IDX PT, R14, R0, 0x2, 0x181f ;  /* 0x00581f00000e7f89 */ /* 0x000e2800000e0000 */
[----:B------:R-:W2:Y:S04]  /*27cc0*/  SHFL.IDX PT, R5, R4, 0x2, 0x181f ;  /* 0x00581f0004057f89 */ /* 0x000ea800000e0000 */
[----:B------:R-:W3:Y:S04]  /*27cd0*/  SHFL.IDX PT, R4, R4, 0x3, 0x181f ;  /* 0x00781f0004047f89 */ /* 0x000ee800000e0000 */
        /* <DEDUP_REMOVED lines=12> */
[----:B--2---:R-:W-:Y:S01]  /*27da0*/  @!P1 IMAD.X R5, RZ, RZ, R5, P0 ;  /* 0x000000ffff059224 */ /* 0x004fe200000e0605 */
[----:B------:R-:W-:Y:S01]  /*27db0*/  LOP3.LUT P0, RZ, R16, 0x80000, RZ, 0xc0, !PT ;  /* 0x0008000010ff7812 */ /* 0x000fe2000780c0ff */
[----:B----4-:R-:W-:Y:S02]  /*27dc0*/  @!P1 IMAD.MOV.U32 R2, RZ, RZ, R14 ;  /* 0x000000ffff029224 */ /* 0x010fe400078e000e */
[----:B------:R-:W-:Y:S01]  /*27dd0*/  @!P1 IMAD.MOV.U32 R3, RZ, RZ, R5 ;  /* 0x000000ffff039224 */ /* 0x000fe200078e0005 */
[----:B------:R2:W4:Y:S09]  /*27de0*/  SHFL.IDX PT, R14, R0, 0x3, 0x181f ;  /* 0x00781f00000e7f89 */ /* 0x00053200000e0000 */
        /* <DEDUP_REMOVED lines=9> */
[----:B---34-:R2:W-:Y:S02]  /*27e80*/  @!P1 LDGSTS.E.BYPASS.LTC128B.128 [R22+0x35400], desc[UR36][R2.64+0x380], P0 ;  /* 0x3540038002169fae */ /* 0x0185e40008101d64 */
.L_x_2146:
[C---:B------:R-:W-:Y:S02]  /*27e90*/  LOP3.LUT P1, RZ, R16.reuse, 0x1000, RZ, 0xc0, !PT ;  /* 0x0000100010ff7812 */ /* 0x040fe4000782c0ff */
[----:B------:R-:W-:-:S11]  /*27ea0*/  LOP3.LUT P6, RZ, R16, 0x40000, RZ, 0xc0, !PT ;  /* 0x0004000010ff7812 */ /* 0x000fd600078cc0ff */
[----:B0-2---:R-:W-:-:S05]  /*27eb0*/  @!P1 LEA R2, P0, R9, R14, 0x1 ;  /* 0x0000000e09029211 */ /* 0x005fca00078008ff */
        /* <DEDUP_REMOVED lines=15> */
[----:B------:R-:W-:Y:S01]  /*27fb0*/  PLOP3.LUT P0, PT, PT, PT, PT, 0x80, 0x0 ;  /* 0x000000000000781c */ /* 0x000fe20003f0f070 */
[----:B------:R-:W-:-:S12]  /*27fc0*/  NOP ;  /* 0x0000000000007918 */ /* 0x000fd80000000000 */
.L_x_2071:
        /* <DEDUP_REMOVED lines=18> */
.L_x_2147:
[----:B------:R-:W-:Y:S05]  /*280f0*/  BSYNC B0 ;  /* 0x0000000000007941 */ /* 0x000fea0003800000 */
.L_x_2072:
[----:B------:R-:W-:-:S13]  /*28100*/  LOP3.LUT P0, RZ, R16, 0x800, RZ, 0xc0, !PT ;  /* 0x0000080010ff7812 */ /* 0x000fda000780c0ff */
[----:B------:R-:W-:Y:S05]  /*28110*/  @!P0 BRA `(.L_x_2074) ;  /* 0x0000000000048947 */ /* 0x000fea0003800000 */
[----:B------:R-:W-:Y:S01]  /*28120*/  BPT.TRAP 0x1 ;  /* 0x000000040000795c */ /* 0x000fe20000300000 */
.L_x_2074:
[----:B0-----:R-:W-:Y:S01]  /*28130*/  SHF.L.U32 R0, R23, 0x1f, RZ ;  /* 0x0000001f17007819 */ /* 0x001fe200000006ff */
[----:B------:R-:W-:Y:S03]  /*28140*/  BSSY B0, `(.L_x_2075) ;  /* 0x0000003000007945 */ /* 0x000fe60003800000 */
[----:B------:R-:W0:Y:S02]  /*28150*/  SYNCS.PHASECHK.TRANS64.TRYWAIT P0, [R27+URZ+0x38860], R0 ;  /* 0x038860001b0075a7 */ /* 0x000e24000800017f */
[----:B0-----:R-:W-:Y:S05]  /*28160*/  @!P0 BRA `(.L_x_2076) ;  /* 0x0000003000c88947 */ /* 0x001fea0003800000 */
.L_x_2148:
[----:B------:R-:W-:Y:S05]  /*28170*/  BSYNC B0 ;  /* 0x0000000000007941 */ /* 0x000fea0003800000 */
.L_x_2075:
[----:B------:R-:W0:Y:S01]  /*28180*/  LDL.LU R2, [R1+0x438] ;  /* 0x0004380001027983 */ /* 0x000e220000300800 */
[----:B------:R-:W-:-:S03]  /*28190*/  ULDC.64 UR4, c[0x0][0x328] ;  /* 0x0000ca0000047ab9 */ /* 0x000fc60000000a00 */
[----:B------:R-:W2:Y:S01]  /*281a0*/  LDL.LU R4, [R1+0x43c] ;  /* 0x00043c0001047983 */ /* 0x000ea20000300800 */
[----:B------:R-:W-:Y:S01]  /*281b0*/  LOP3.LUT R16, R16, 0xffffff7f, RZ, 0xc0, !PT ;  /* 0xffffff7f10107812 */ /* 0x000fe200078ec0ff */
[----:B0-----:R-:W-:Y:S02]  /*281c0*/  IMAD R0, R2, UR4, RZ ;  /* 0x0000000402007c24 */ /* 0x001fe4000f8e02ff */
[----:B------:R-:W-:-:S04]  /*281d0*/  IMAD.WIDE.U32 R2, R37, UR4, RZ ;  /* 0x0000000425027c25 */ /* 0x000fc8000f8e00ff */
[----:B------:R-:W-:Y:S01]  /*281e0*/  IMAD R5, R37, UR5, R0 ;  /* 0x0000000525057c24 */ /* 0x000fe2000f8e0200 */
[----:B------:R-:W-:Y:S02]  /*281f0*/  ULDC.64 UR4, c[0x0][0x338] ;  /* 0x0000ce0000047ab9 */ /* 0x000fe40000000a00 */
[----:B--2---:R-:W-:Y:S01]  /*28200*/  IMAD R0, R4, UR4, RZ ;  /* 0x0000000404007c24 */ /* 0x004fe2000f8e02ff */
[----:B------:R-:W-:Y:S01]  /*28210*/  PRMT R4, R33, 0x8880, RZ ;  /* 0x0000888021047816 */ /* 0x000fe200000000ff */
        /* <DEDUP_REMOVED lines=13> */
[----:B------:R-:W-:Y:S02]  /*282f0*/  LEA.HI.X R7, R2, UR5, R7, 0x1, P0 ;  /* 0x0000000502077c11 */ /* 0x000fe400080f0c07 */
[----:B------:R-:W-:-:S13]  /*28300*/  ISETP.GT.AND P0, PT, R4, -0x1, PT ;  /* 0xffffffff0400780c */ /* 0x000fda0003f04270 */
[----:B------:R-:W-:Y:S01]  /*28310*/  @P0 LOP3.LUT R16, R16, 0x80, RZ, 0xfc, !PT ;  /* 0x0000008010100812 */ /* 0x000fe200078efcff */
[----:B------:R-:W-:Y:S06]  /*28320*/  BRA.DIV UR4, `(.L_x_2077) ;  /* 0x00000032046c7947 */ /* 0x000fec000b800000 */
[----:B------:R-:W0:Y:S01]  /*28330*/  S2R R2, SR_TID.X ;  /* 0x0000000000027919 */ /* 0x000e220000002100 */
[----:B------:R-:W-:Y:S01]  /*28340*/  LOP3.LUT P1, RZ, R33, 0x1, RZ, 0xc0, !PT ;  /* 0x0000000121ff7812 */ /* 0x000fe2000782c0ff */
        /* <DEDUP_REMOVED lines=39> */
[----:B--2---:R-:W-:Y:S01]  /*285c0*/  IMAD.X R3, RZ, RZ, R3, P6 ;  /* 0x000000ffff037224 */ /* 0x004fe200030e0603 */
        /* <DEDUP_REMOVED lines=39> */
.L_x_2158:
        /* <DEDUP_REMOVED lines=25> */
.L_x_2078:
        /* <DEDUP_REMOVED lines=10> */
.L_x_2079:
[----:B0-----:R-:W2:Y:S01]  /*28a70*/  LDL.LU R2, [R1+0x428] ;  /* 0x0004280001027983 */ /* 0x001ea20000300800 */
[----:B------:R0:W-:Y:S01]  /*28a80*/  SYNCS.ARRIVE.TRANS64.A1T0 RZ, [R27+URZ+0x38850], RZ ;  /* 0x038850ff1bff79a7 */ /* 0x0001e2000810003f */
[----:B--2---:R-:W-:-:S05]  /*28a90*/  VIADD R9, R2, 0xfffffffe ;  /* 0xfffffffe02097836 */ /* 0x004fca0000000000 */
[----:B------:R-:W-:-:S13]  /*28aa0*/  ISETP.GE.AND P0, PT, R9, UR44, PT ;  /* 0x0000002c09007c0c */ /* 0x000fda000bf06270 */
[----:B0-----:R-:W-:Y:S05]  /*28ab0*/  @!P0 BRA `(.L_x_2080) ;  /* 0x0000000c00988947 */ /* 0x001fea0003800000 */
[----:B------:R-:W-:Y:S01]  /*28ac0*/  BSSY B0, `(.L_x_2080) ;  /* 0x00000e5000007945 */ /* 0x000fe20003800000 */
.L_x_2093:
[----:B0-----:R-:W0:Y:S01]  /*28ad0*/  S2R R2, SR_TID.X ;  /* 0x0000000000027919 */ /* 0x001e220000002100 */
[----:B--23--:R-:W-:Y:S01]  /*28ae0*/  IMAD R8, R9, 0x40, R31 ;  /* 0x0000004009087824 */ /* 0x00cfe200078e021f */
[----:B------:R-:W-:Y:S01]  /*28af0*/  LOP3.LUT P1, RZ, R16, 0x800, RZ, 0xc0, !PT ;  /* 0x0000080010ff7812 */ /* 0x000fe2000782c0ff */
[----:B------:R-:W-:Y:S01]  /*28b00*/  VIADD R18, R18, 0x1 ;  /* 0x0000000112127836 */ /* 0x000fe20000000000 */
[C---:B0-----:R-:W-:Y:S01]  /*28b10*/  LOP3.LUT R3, R2.reuse, 0x7f, RZ, 0xc0, !PT ;  /* 0x0000007f02037812 */ /* 0x041fe200078ec0ff */
[----:B------:R-:W-:-:S03]  /*28b20*/  IMAD.SHL.U32 R2, R2, 0x10, RZ ;  /* 0x0000001002027824 */ /* 0x000fc600078e00ff */
[----:B------:R-:W-:Y:S02]  /*28b30*/  SHF.R.U32.HI R4, RZ, 0x3, R3 ;  /* 0x00000003ff047819 */ /* 0x000fe40000011603 */
[----:B------:R-:W0:Y:S02]  /*28b40*/  LDC R3, c[0x0][0x430] ;  /* 0x00010c00ff037b82 */ /* 0x000e240000000800 */
[----:B------:R-:W-:-:S04]  /*28b50*/  LOP3.LUT R2, R4, 0x70, R2, 0xf8, !PT ;  /* 0x0000007004027812 */ /* 0x000fc800078ef802 */
[C---:B------:R-:W-:Y:S01]  /*28b60*/  ISETP.GT.U32.AND P2, PT, R2.reuse, 0x3f, PT ;  /* 0x0000003f0200780c */ /* 0x040fe20003f44070 */
[----:B------:R-:W-:-:S04]  /*28b70*/  IMAD.IADD R8, R2, 0x1, R8 ;  /* 0x0000000102087824 */ /* 0x000fc800078e0208 */
[----:B------:R-:W-:-:S08]  /*28b80*/  IMAD.MOV.U32 R10, RZ, RZ, R8 ;  /* 0x000000ffff0a7224 */ /* 0x000fd000078e0008 */
[----:B------:R-:W2:Y:S01]  /*28b90*/  @!P2 LDC.64 R4, c[0x0][0x428] ;  /* 0x00010a00ff04ab82 */ /* 0x000ea20000000a00 */
[----:B0-----:R-:W-:-:S13]  /*28ba0*/  ISETP.NE.AND P0, PT, R3, 0x1, PT ;  /* 0x000000010300780c */ /* 0x001fda0003f05270 */
[----:B------:R-:W0:Y:S08]  /*28bb0*/  @P0 LDC R3, c[0x0][0x434] ;  /* 0x00010d00ff030b82 */ /* 0x000e300000000800 */
[----:B------:R-:W3:Y:S01]  /*28bc0*/  @P0 LDC R7, c[0x0][0x438] ;  /* 0x00010e00ff070b82 */ /* 0x000ee20000000800 */
[----:B0-----:R-:W-:-:S05]  /*28bd0*/  @P0 IMAD.HI.U32 R2, R8, R3, RZ ;  /* 0x0000000308020227 */ /* 0x001fca00078e00ff */
[----:B---3--:R-:W-:Y:S01]  /*28be0*/  @P0 SHF.R.U32.HI R10, RZ, R7, R2 ;  /* 0x00000007ff0a0219 */ /* 0x008fe20000011602 */
[----:B--2---:R-:W-:Y:S01]  /*28bf0*/  @!P2 IMAD R2, R30, R4, RZ ;  /* 0x000000041e02a224 */ /* 0x004fe200078e02ff */
[----:B------:R-:W0:Y:S02]  /*28c00*/  @!P2 LDC.64 R6, c[0x0][0x418] ;  /* 0x00010600ff06ab82 */ /* 0x000e240000000a00 */
[----:B------:R-:W-:Y:S01]  /*28c10*/  @!P2 SHF.R.S32.HI R3, RZ, 0x1f, R10 ;  /* 0x0000001fff03a819 */ /* 0x000fe2000001140a */
[----:B------:R-:W-:Y:S02]  /*28c20*/  @!P2 IMAD R5, R26, R5, R2 ;  /* 0x000000051a05a224 */ /* 0x000fe400078e0202 */
[----:B------:R-:W-:-:S04]  /*28c30*/  @!P2 IMAD.MOV.U32 R2, RZ, RZ, R10 ;  /* 0x000000ffff02a224 */ /* 0x000fc800078e000a */
[----:B------:R-:W-:-:S04]  /*28c40*/  @!P2 IMAD.WIDE.U32 R2, R26, R4, R2 ;  /* 0x000000041a02a225 */ /* 0x000fc800078e0002 */
[----:B------:R-:W-:Y:S02]  /*28c50*/  @!P2 IMAD.IADD R3, R5, 0x1, R3 ;  /* 0x000000010503a824 */ /* 0x000fe400078e0203 */
[----:B------:R-:W-:Y:S01]  /*28c60*/  IMAD.MOV.U32 R4, RZ, RZ, RZ ;  /* 0x000000ffff047224 */ /* 0x000fe200078e00ff */
[----:B0-----:R-:W-:-:S04]  /*28c70*/  @!P2 LEA R6, P0, R2, R6, 0x2 ;  /* 0x000000060206a211 */ /* 0x001fc800078010ff */
[----:B------:R-:W-:Y:S02]  /*28c80*/  @!P2 LEA.HI.X R7, R2, R7, R3, 0x2, P0 ;  /* 0x000000070207a211 */ /* 0x000fe400000f1403 */
[----:B------:R-:W-:-:S03]  /*28c90*/  ISETP.NE.AND P0, PT, R18, 0x2, PT ;  /* 0x000000021200780c */ /* 0x000fc60003f05270 */
[----:B------:R0:W5:Y:S01]  /*28ca0*/  @!P2 LDG.E R4, desc[UR36][R6.64] ;  /* 0x000000240604a981 */ /* 0x000162000c1e1900 */
[----:B------:R-:W-:Y:S01]  /*28cb0*/  SEL R2, RZ, 0x1, P0 ;  /* 0x00000001ff027807 */ /* 0x000fe20000000000 */
[----:B------:R-:W-:Y:S01]  /*28cc0*/  IMAD.MOV R5, RZ, RZ, -R10 ;  /* 0x000000ffff057224 */ /* 0x000fe200078e0a0a */
[----:B------:R-:W-:Y:S05]  /*28cd0*/  YIELD ;  /* 0x0000000000007946 */ /* 0x000fea0003800000 */
[----:B------:R-:W-:Y:S01]  /*28ce0*/  LOP3.LUT R23, R23, R2, RZ, 0x3c, !PT ;  /* 0x0000000217177212 */ /* 0x000fe200078e3cff */
[----:B------:R-:W-:Y:S01]  /*28cf0*/  ULDC UR4, c[0x0][0x430] ;  /* 0x00010c0000047ab9 */ /* 0x000fe20000000800 */
[----:B------:R-:W-:Y:S01]  /*28d00*/  IMAD.MOV.U32 R2, RZ, RZ, R9 ;  /* 0x000000ffff027224 */ /* 0x000fe200078e0009 */
[----:B------:R-:W-:Y:S01]  /*28d10*/  SEL R18, R18, RZ, P0 ;  /* 0x000000ff12127207 */ /* 0x000fe20000000000 */
[----:B------:R-:W-:-:S02]  /*28d20*/  IMAD R5, R5, UR4, R8 ;  /* 0x0000000405057c24 */ /* 0x000fc4000f8e0208 */
[----:B------:R-:W-:Y:S01]  /*28d30*/  VIADD R9, R9, 0xffffffff ;  /* 0xffffffff09097836 */ /* 0x000fe20000000000 */
[----:B------:R-:W-:Y:S01]  /*28d40*/  ISETP.GT.AND P3, PT, R2, UR44, PT ;  /* 0x0000002c02007c0c */ /* 0x000fe2000bf64270 */
[----:B0-----:R-:W-:-:S12]  /*28d50*/  @!P1 BRA `(.L_x_2081) ;  /* 0x0000000000049947 */ /* 0x001fd80003800000 */
[----:B------:R-:W-:Y:S01]  /*28d60*/  BPT.TRAP 0x1 ;  /* 0x000000040000795c */ /* 0x000fe20000300000 */
.L_x_2081:
[----:B------:R-:W-:Y:S01]  /*28d70*/  IMAD R8, R18, 0x8, R17 ;  /* 0x0000000812087824 */ /* 0x000fe200078e0211 */
[----:B------:R-:W-:Y:S01]  /*28d80*/  SHF.L.U32 R20, R23, 0x1f, RZ ;  /* 0x0000001f17147819 */ /* 0x000fe200000006ff */
[----:B------:R-:W-:Y:S01]  /*28d90*/  BSSY B1, `(.L_x_2082) ;  /* 0x0000004000017945 */ /* 0x000fe20003800000 */
[----:B------:R-:W-:Y:S02]  /*28da0*/  SHF.R.S32.HI R7, RZ, 0x1f, R5 ;  /* 0x0000001fff077819 */ /* 0x000fe40000011405 */
[----:B------:R-:W0:Y:S02]  /*28db0*/  SYNCS.PHASECHK.TRANS64.TRYWAIT P0, [R8+URZ+0x38840], R20 ;  /* 0x03884014080075a7 */ /* 0x000e24000800017f */
[----:B0-----:R-:W-:Y:S05]  /*28dc0*/  @!P0 BRA `(.L_x_2083) ;  /* 0x0000002c00cc8947 */ /* 0x001fea0003800000 */
.L_x_2159:
[----:B------:R-:W-:Y:S05]  /*28dd0*/  BSYNC B1 ;  /* 0x0000000000017941 */ /* 0x000fea0003800000 */
.L_x_2082:
[----:B------:R-:W-:Y:S01]  /*28de0*/  ULDC.64 UR4, c[0x0][0x300] ;  /* 0x0000c00000047ab9 */ /* 0x000fe20000000a00 */
[----:B-----5:R-:W-:Y:S01]  /*28df0*/  SHF.R.S32.HI R10, RZ, 0x1f, R4 ;  /* 0x0000001fff0a7819 */ /* 0x020fe20000011404 */
[----:B------:R-:W-:Y:S01]  /*28e00*/  IMAD R2, R7, UR4, RZ ;  /* 0x0000000407027c24 */ /* 0x000fe2000f8e02ff */
[----:B------:R-:W-:-:S03]  /*28e10*/  LOP3.LUT P1, RZ, R16, 0x2, RZ, 0xc0, !PT ;  /* 0x0000000210ff7812 */ /* 0x000fc6000782c0ff */
        /* <DEDUP_REMOVED lines=10> */
[C---:B-1----:R-:W-:Y:S02]  /*28ec0*/  IMAD R27, R19.reuse, UR5, R6 ;  /* 0x00000005131b7c24 */ /* 0x042fe4000f8e0206 */
[----:B------:R-:W-:Y:S01]  /*28ed0*/  IMAD.WIDE.U32 R2, R19, UR4, R2 ;  /* 0x0000000413027c25 */ /* 0x000fe2000f8e0002 */
[----:B------:R-:W-:-:S03]  /*28ee0*/  ULDC.64 UR4, c[0x0][0x2e8] ;  /* 0x0000ba0000047ab9 */ /* 0x000fc60000000a00 */
[----:B------:R-:W-:Y:S01]  /*28ef0*/  IMAD.IADD R27, R27, 0x1, R3 ;  /* 0x000000011b1b7824 */ /* 0x000fe200078e0203 */
[----:B------:R-:W-:Y:S01]  /*28f00*/  LEA R21, P0, R2, UR4, 0x1 ;  /* 0x0000000402157c11 */ /* 0x000fe2000f8008ff */
[----:B------:R-:W-:Y:S01]  /*28f10*/  UMOV UR4, 0xffffffff ;  /* 0xffffffff00047882 */ /* 0x000fe20000000000 */
[----:B------:R-:W-:Y:S02]  /*28f20*/  IMAD R6, R18, 0x1000, R32 ;  /* 0x0000100012067824 */ /* 0x000fe400078e0220 */
[----:B------:R-:W-:Y:S01]  /*28f30*/  LEA.HI.X R27, R2, UR5, R27, 0x1, P0 ;  /* 0x00000005021b7c11 */ /* 0x000fe200080f0c1b */
[----:B------:R-:W-:Y:S08]  /*28f40*/  BRA.DIV UR4, `(.L_x_2084) ;  /* 0x0000002e04807947 */ /* 0x000ff0000b800000 */
[----:B------:R-:W1:Y:S01]  /*28f50*/  SHFL.IDX PT, R14, R21, RZ, 0x181f ;  /* 0x00181fff150e7589 */ /* 0x000e6200000e0000 */
[----:B------:R-:W-:-:S03]  /*28f60*/  IMAD R25, R6, 0x2, R17 ;  /* 0x0000000206197824 */ /* 0x000fc600078e0211 */
[----:B------:R-:W2:Y:S01]  /*28f70*/  SHFL.IDX PT, R3, R27, RZ, 0x181f ;  /* 0x00181fff1b037589 */ /* 0x000ea200000e0000 */
[----:B-1----:R-:W-:-:S03]  /*28f80*/  IADD3 R2, P0, R14, R0, RZ ;  /* 0x000000000e027210 */ /* 0x002fc60007f1e0ff */
[----:B------:R-:W-:Y:S02]  /*28f90*/  SHFL.IDX PT, R14, R21, 0x3, 0x181f ;  /* 0x00781f00150e7f89 */ /* 0x000fe400000e0000 */
[----:B--2---:R-:W-:-:S05]  /*28fa0*/  IMAD.X R3, RZ, RZ, R3, P0 ;  /* 0x000000ffff037224 */ /* 0x004fca00000e0603 */
        /* <DEDUP_REMOVED lines=11> */
[----:B---3--:R1:W-:Y:S03]  /*29060*/  LDGSTS.E.BYPASS.LTC128B.128 [R25+0x23400], desc[UR36][R2.64], !P1 ;  /* 0x2340000002197fae */ /* 0x0083e6000c901d64 */
.L_x_2169:
[----:B-1----:R-:W-:-:S05]  /*29070*/  IADD3 R2, P0, R14, R0, RZ ;  /* 0x000000000e027210 */ /* 0x002fca0007f1e0ff */
[----:B------:R-:W-:Y:S01]  /*29080*/  IMAD.X R3, RZ, RZ, R27, P0 ;  /* 0x000000ffff037224 */ /* 0x000fe200000e061b */
[----:B------:R-:W-:-:S04]  /*29090*/  PLOP3.LUT P0, PT, PT, PT, PT, 0x80, 0x0 ;  /* 0x000000000000781c */ /* 0x000fc80003f0f070 */
[----:B------:R-:W-:Y:S01]  /*290a0*/  @!PT LDS RZ, [RZ] ;  /* 0x00000000fffff984 */ /* 0x000fe20000000800 */
[----:B------:R-:W-:Y:S01]  /*290b0*/  @!PT LDS RZ, [RZ] ;  /* 0x00000000fffff984 */ /* 0x000fe20000000800 */
[----:B------:R-:W-:Y:S01]  /*290c0*/  @!PT LDS RZ, [RZ] ;  /* 0x00000000fffff984 */ /* 0x000fe20000000800 */
[----:B------:R1:W-:Y:S01]  /*290d0*/  LDGSTS.E.BYPASS.LTC128B.128 [R25+0x23c00], desc[UR36][R2.64], !P1 ;  /* 0x23c0000002197fae */ /* 0x0003e2000c901d64 */
[----:B------:R-:W-:-:S08]  /*290e0*/  NOP ;  /* 0x0000000000007918 */ /* 0x000fd00000000000 */
.L_x_2085:
        /* <DEDUP_REMOVED lines=10> */
.L_x_2086:
[----:B------:R2:W-:Y:S01]  /*29190*/  SYNCS.ARRIVE.TRANS64.A1T0 RZ, [R8+URZ+0x38830], RZ ;  /* 0x038830ff08ff79a7 */ /* 0x0005e2000810003f */
[----:B------:R-:W-:Y:S05]  /*291a0*/  @!P2 BRA `(.L_x_2087) ;  /* 0x000000000004a947 */ /* 0x000fea0003800000 */
[----:B------:R-:W-:Y:S01]  /*291b0*/  BPT.TRAP 0x1 ;  /* 0x000000040000795c */ /* 0x000fe20000300000 */
.L_x_2087:
[----:B------:R-:W3:Y:S01]  /*291c0*/  SYNCS.PHASECHK.TRANS64.TRYWAIT P0, [R8+URZ+0x38860], R20 ;  /* 0x03886014080075a7 */ /* 0x000ee2000800017f */
[----:B------:R-:W-:Y:S04]  /*291d0*/  BSSY B1, `(.L_x_2088) ;  /* 0x0000002000017945 */ /* 0x000fe80003800000 */
[----:B---3--:R-:W-:Y:S05]  /*291e0*/  @!P0 BRA `(.L_x_2089) ;  /* 0x0000002c00ec8947 */ /* 0x008fea0003800000 */
.L_x_2170:
[----:B------:R-:W-:Y:S05]  /*291f0*/  BSYNC B1 ;  /* 0x0000000000017941 */ /* 0x000fea0003800000 */
.L_x_2088:
[----:B------:R-:W-:Y:S01]  /*29200*/  ULDC.64 UR4, c[0x0][0x328] ;  /* 0x0000ca0000047ab9 */ /* 0x000fe20000000a00 */
[C---:B------:R-:W-:Y:S01]  /*29210*/  LOP3.LUT P5, RZ, R16.reuse, 0x8, RZ, 0xc0, !PT ;  /* 0x0000000810ff7812 */ /* 0x040fe200078ac0ff */
[----:B-1----:R-:W-:Y:S01]  /*29220*/  IMAD R2, R7, UR4, RZ ;  /* 0x0000000407027c24 */ /* 0x002fe2000f8e02ff */
        /* <DEDUP_REMOVED lines=18> */
[----:B0--3--:R-:W-:Y:S01]  /*29350*/  LEA.HI.X R20, R2, UR5, R3, 0x1, P0 ;  /* 0x0000000502147c11 */ /* 0x009fe200080f0c03 */
[----:B------:R-:W-:Y:S08]  /*29360*/  BRA.DIV UR4, `(.L_x_2090) ;  /* 0x0000002e04a07947 */ /* 0x000ff0000b800000 */
[----:B------:R-:W0:Y:S01]  /*29370*/  SHFL.IDX PT, R14, R10, RZ, 0x181f ;  /* 0x00181fff0a0e7589 */ /* 0x000e2200000e0000 */
[C---:B------:R-:W-:Y:S01]  /*29380*/  LOP3.LUT P1, RZ, R16.reuse, 0x400, RZ, 0xc0, !PT ;  /* 0x0000040010ff7812 */ /* 0x040fe2000782c0ff */
[----:B------:R-:W-:Y:S01]  /*29390*/  IMAD R21, R21, 0x2, R17 ;  /* 0x0000000215157824 */ /* 0x000fe200078e0211 */
[----:B------:R-:W-:Y:S01]  /*293a0*/  LOP3.LUT R16, R16, 0xffbfffff, RZ, 0xc0, !PT ;  /* 0xffbfffff10107812 */ /* 0x000fe200078ec0ff */
[----:B------:R-:W1:Y:S03]  /*293b0*/  SHFL.IDX PT, R3, R20, RZ, 0x181f ;  /* 0x00181fff14037589 */ /* 0x000e6600000e0000 */
[----:B------:R-:W-:Y:S01]  /*293c0*/  @P3 LOP3.LUT R16, R16, 0x400000, RZ, 0xfc, !PT ;  /* 0x0040000010103812 */ /* 0x000fe200078efcff */
[----:B------:R-:W-:Y:S03]  /*293d0*/  SHFL.IDX PT, R2, R10, 0x2, 0x181f ;  /* 0x00581f000a027f89 */ /* 0x000fe600000e0000 */
[----:B------:R-:W-:-:S02]  /*293e0*/  LOP3.LUT P3, RZ, R16, 0x200, RZ, 0xc0, !PT ;  /* 0x0000020010ff7812 */ /* 0x000fc4000786c0ff */
[C---:B------:R-:W-:Y:S02]  /*293f0*/  LOP3.LUT P6, RZ, R16.reuse, 0x20, RZ, 0xc0, !PT ;  /* 0x0000002010ff7812 */ /* 0x040fe400078cc0ff */
[C---:B------:R-:W-:Y:S02]  /*29400*/  LOP3.LUT P2, RZ, R16.reuse, 0x10, RZ, 0xc0, !PT ;  /* 0x0000001010ff7812 */ /* 0x040fe4000784c0ff */
[----:B------:R-:W-:Y:S02]  /*29410*/  LOP3.LUT R16, R16, 0xff7fffff, RZ, 0xc0, !PT ;  /* 0xff7fffff10107812 */ /* 0x000fe400078ec0ff */
[----:B0-----:R-:W-:Y:S02]  /*29420*/  IADD3 R6, P0, R14, R0, RZ ;  /* 0x000000000e067210 */ /* 0x001fe40007f1e0ff */
[----:B------:R-:W0:Y:S03]  /*29430*/  SHFL.IDX PT, R14, R10, 0x1, 0x181f ;  /* 0x00381f000a0e7f89 */ /* 0x000e2600000e0000 */
[----:B------:R-:W-:Y:S01]  /*29440*/  @P3 LOP3.LUT R16, R16, 0x800000, RZ, 0xfc, !PT ;  /* 0x0080000010103812 */ /* 0x000fe200078efcff */
[----:B-1----:R-:W-:-:S02]  /*29450*/  IMAD.X R7, RZ, RZ, R3, P0 ;  /* 0x000000ffff077224 */ /* 0x002fc400000e0603 */
[----:B------:R-:W1:Y:S04]  /*29460*/  SHFL.IDX PT, R3, R20, 0x1, 0x181f ;  /* 0x00381f0014037f89 */ /* 0x000e6800000e0000 */
        /* <DEDUP_REMOVED lines=8> */
[----:B-1----:R-:W-:Y:S01]  /*294f0*/  IMAD.X R5, RZ, RZ, R3, P0 ;  /* 0x000000ffff057224 */ /* 0x002fe200000e0603 */
        /* <DEDUP_REMOVED lines=10> */
[----:B------:R-:W-:-:S04]  /*295a0*/  LOP3.LUT P3, RZ, R16, 0x800000, RZ, 0xc0, !PT ;  /* 0x0080000010ff7812 */ /* 0x000fc8000786c0ff */
        /* <DEDUP_REMOVED lines=12> */
[----:B------:R-:W-:-:S03]  /*29670*/  LOP3.LUT P3, RZ, R16, 0x400000, RZ, 0xc0, !PT ;  /* 0x0040000010ff7812 */ /* 0x000fc6000786c0ff */
[----:B------:R1:W-:Y:S04]  /*29680*/  LDGSTS.E.BYPASS.LTC128B.128 [R21+0x5400], desc[UR36][R2.64+0x100], !P6 ;  /* 0x0540010002157fae */ /* 0x0003e8000f101d64 */
[----:B------:R1:W-:Y:S04]  /*29690*/  LDGSTS.E.BYPASS.LTC128B.128 [R21+0x7400], desc[UR36][R2.64+0x180], !P2 ;  /* 0x0740018002157fae */ /* 0x0003e8000d101d64 */
[----:B------:R1:W-:Y:S04]  /*296a0*/  LDGSTS.E.BYPASS.LTC128B.128 [R21+0x9400], desc[UR36][R2.64+0x200], !P5 ;  /* 0x0940020002157fae */ /* 0x0003e8000e901d64 */
[----:B------:R1:W-:Y:S04]  /*296b0*/  LDGSTS.E.BYPASS.LTC128B.128 [R21+0xb400], desc[UR36][R2.64+0x280], !P4 ;  /* 0x0b40028002157fae */ /* 0x0003e8000e101d64 */
[----:B------:R1:W-:Y:S04]  /*296c0*/  LDGSTS.E.BYPASS.LTC128B.128 [R21+0xd400], desc[UR36][R2.64+0x300], P0 ;  /* 0x0d40030002157fae */ /* 0x0003e80008101d64 */
[----:B---34-:R1:W-:Y:S02]  /*296d0*/  LDGSTS.E.BYPASS.LTC128B.128 [R21+0xf400], desc[UR36][R2.64+0x380], P1 ;  /* 0x0f40038002157fae */ /* 0x0183e40008901d64 */
.L_x_2180:
[----:B-1----:R-:W-:Y:S02]  /*296e0*/  P2R R4, PR, RZ, 0x2 ;  /* 0x00000002ff047803 */ /* 0x002fe40000000000 */
        /* <DEDUP_REMOVED lines=22> */
.L_x_2091:
        /* <DEDUP_REMOVED lines=10> */
.L_x_2092:
[----:B------:R3:W-:Y:S01]  /*298f0*/  SYNCS.ARRIVE.TRANS64.A1T0 RZ, [R8+URZ+0x38850], RZ ;  /* 0x038850ff08ff79a7 */ /* 0x0007e2000810003f */
[----:B------:R-:W-:Y:S05]  /*29900*/  @P3 BRA `(.L_x_2093) ;  /* 0xfffffff000703947 */ /* 0x000fea000383ffff */
[----:B------:R-:W-:Y:S05]  /*29910*/  BSYNC B0 ;  /* 0x0000000000007941 */ /* 0x000fea0003800000 */
.L_x_2080:
[----:B------:R-:W0:Y:S01]  /*29920*/  S2R R0, SR_TID.X ;  /* 0x0000000000007919 */ /* 0x000e220000002100 */
[----:B------:R-:W-:Y:S01]  /*29930*/  VIADD R18, R18, 0x1 ;  /* 0x0000000112127836 */ /* 0x000fe20000000000 */
[----:B------:R-:W-:Y:S04]  /*29940*/  BSSY B0, `(.L_x_2094) ;  /* 0x0000013000007945 */ /* 0x000fe80003800000 */
[----:B------:R-:W-:-:S04]  /*29950*/  ISETP.NE.AND P0, PT, R18, 0x2, PT ;  /* 0x000000021200780c */ /* 0x000fc80003f05270 */
[----:B------:R-:W-:Y:S02]  /*29960*/  SEL R18, R18, RZ, P0 ;  /* 0x000000ff12127207 */ /* 0x000fe40000000000 */
[----:B0-----:R-:W-:Y:S02]  /*29970*/  LOP3.LUT R2, R0, 0x7f, RZ, 0xc0, !PT ;  /* 0x0000007f00027812 */ /* 0x001fe400078ec0ff */
[----:B------:R-:W-:Y:S02]  /*29980*/  SEL R0, RZ, 0x1, P0 ;  /* 0x00000001ff007807 */ /* 0x000fe40000000000 */
[----:B------:R-:W-:-:S13]  /*29990*/  ISETP.NE.AND P1, PT, R2, RZ, PT ;  /* 0x000000ff0200720c */ /* 0x000fda0003f25270 */
[----:B------:R-:W-:Y:S05]  /*299a0*/  @P1 BRA `(.L_x_2095) ;  /* 0x0000000000301947 */ /* 0x000fea0003800000 */
[----:B------:R-:W0:Y:S01]  /*299b0*/  S2R R7, SR_LANEID ;  /* 0x0000000000077919 */ /* 0x000e220000000000 */
[----:B------:R-:W-:Y:S01]  /*299c0*/  VOTEU.ANY UR4, UPT, PT ;  /* 0x0000000000047886 */ /* 0x000fe200038e0100 */
[----:B------:R-:W4:Y:S01]  /*299d0*/  LDC.64 R2, c[0x0][0xd80] ;  /* 0x00036000ff027b82 */ /* 0x000f220000000a00 */
[----:B------:R-:W0:Y:S08]  /*299e0*/  FLO.U32 R4, UR4 ;  /* 0x0000000400047d00 */ /* 0x000e3000080e0000 */
[----:B------:R-:W4:Y:S01]  /*299f0*/  POPC R5, UR4 ;  /* 0x0000000400057d09 */ /* 0x000f220008000000 */
[----:B0-----:R-:W-:-:S13]  /*29a00*/  ISETP.EQ.U32.AND P0, PT, R4, R7, PT ;  /* 0x000000070400720c */ /* 0x001fda0003f02070 */
[----:B----4-:R-:W4:Y:S01]  /*29a10*/  @P0 ATOMG.E.ADD.STRONG.GPU PT, R3, desc[UR36][R2.64], R5 ;  /* 0x00000005020309a8 */ /* 0x010f2200081ee1e4 */
[----:B------:R-:W0:Y:S02]  /*29a20*/  S2R R6, SR_LTMASK ;  /* 0x0000000000067919 */ /* 0x000e240000003900 */
[----:B0-----:R-:W-:-:S04]  /*29a30*/  LOP3.LUT R6, R6, UR4, RZ, 0xc0, !PT ;  /* 0x0000000406067c12 */ /* 0x001fc8000f8ec0ff */
[----:B------:R-:W0:Y:S01]  /*29a40*/  POPC R7, R6 ;  /* 0x0000000600077309 */ /* 0x000e220000000000 */
[----:B----4-:R-:W0:Y:S02]  /*29a50*/  SHFL.IDX PT, R4, R3, R4, 0x1f ;  /* 0x00001f0403047589 */ /* 0x010e2400000e0000 */
[----:B0-----:R-:W-:-:S07]  /*29a60*/  IADD3 R36, R4, UR48, R7 ;  /* 0x0000003004247c10 */ /* 0x001fce000fffe007 */
.L_x_2095:
[----:B------:R-:W-:Y:S05]  /*29a70*/  BSYNC B0 ;  /* 0x0000000000007941 */ /* 0x000fea0003800000 */
.L_x_2094:
[----:B------:R-:W-:-:S07]  /*29a80*/  LOP3.LUT R23, R23, R0, RZ, 0x3c, !PT ;  /* 0x0000000017177212 */ /* 0x000fce00078e3cff */
.L_x_2051:
[----:B------:R-:W-:Y:S05]  /*29a90*/  BSYNC B7 ;  /* 0x0000000000077941 */ /* 0x000fea0003800000 */
.L_x_2049:
        /* <DEDUP_REMOVED lines=8> */
[----:B------:R4:W0:Y:S01]  /*29b20*/  LDS R36, [R17+0x388d0] ;  /* 0x0388d00011247984 */ /* 0x0008220000000800 */
[----:B------:R-:W-:Y:S06]  /*29b30*/  BAR.ARV 0x4, 0x180 ;  /* 0x0106000000007b1d */ /* 0x000fec0000002000 */
[----:B------:R-:W-:Y:S05]  /*29b40*/  BRA `(.L_x_2097) ;  /* 0x00000000002c7947 */ /* 0x000fea0003800000 */
.L_x_2096:
[----:B------:R-:W-:-:S03]  /*29b50*/  UMOV UR4, 0xffffffff ;  /* 0xffffffff00047882 */ /* 0x000fc60000000000 */
[----:B------:R-:W-:Y:S05]  /*29b60*/  BRA.DIV UR4, `(.L_x_2098) ;  /* 0x0000002e04707947 */ /* 0x000fea000b800000 */
[----:B------:R4:W0:Y:S02]  /*29b70*/  SHFL.IDX PT, R14, R36, RZ, 0x1f ;  /* 0x00001fff240e7589 */ /* 0x00082400000e0000 */
.L_x_2183:
[----:B------:R-:W1:Y:S01]  /*29b80*/  @!P1 S2R R3, SR_CgaCtaId ;  /* 0x0000000000039919 */ /* 0x000e620000008800 */
[----:B------:R-:W-:Y:S05]  /*29b90*/  WARPSYNC.ALL ;  /* 0x0000000000007948 */ /* 0x000fea0003800000 */
[----:B------:R-:W-:Y:S01]  /*29ba0*/  BAR.SYNC.DEFER_BLOCKING 0x4, 0x180 ;  /* 0x0106000000007b1d */ /* 0x000fe20000010000 */
[----:B------:R-:W-:-:S04]  /*29bb0*/  @!P1 MOV R0, 0x400 ;  /* 0x0000040000009802 */ /* 0x000fc80000000f00 */
[----:B-1----:R-:W-:-:S05]  /*29bc0*/  @!P1 LEA R17, R3, R0, 0x18 ;  /* 0x0000000003119211 */ /* 0x002fca00078ec0ff */
[----:B------:R0:W-:Y:S02]  /*29bd0*/  @!P1 STS [R17+0x388d0], R36 ;  /* 0x0388d02411009388 */ /* 0x0001e40000000800 */
[----:B0---4-:R-:W-:Y:S01]  /*29be0*/  IMAD.MOV.U32 R36, RZ, RZ, R14 ;  /* 0x000000ffff247224 */ /* 0x011fe200078e000e */
[----:B------:R-:W-:Y:S06]  /*29bf0*/  BAR.ARV 0x5, 0x180 ;  /* 0x0146000000007b1d */ /* 0x000fec0000002000 */
.L_x_2097:
[----:B------:R-:W-:Y:S02]  /*29c00*/  ULDC UR4, c[0x0][0xd38] ;  /* 0x00034e0000047ab9 */ /* 0x000fe40000000800 */
[----:B0-----:R-:W-:-:S13]  /*29c10*/  ISETP.GE.AND P0, PT, R36, UR4, PT ;  /* 0x0000000424007c0c */ /* 0x001fda000bf06270 */
[----:B------:R-:W-:Y:S05]  /*29c20*/  @!P0 BRA `(.L_x_2099) ;  /* 0xffffffb800f08947 */ /* 0x000fea000383ffff */
.L_x_2040:
[----:B------:R-:W2:Y:S01]  /*29c30*/  LDL.LU R0, [R1+0x440] ;  /* 0x0004400001007983 */ /* 0x000ea20000300800 */
[----:B------:R-:W-:Y:S01]  /*29c40*/  BSSY B0, `(.L_x_2100) ;  /* 0x000000b000007945 */ /* 0x000fe20003800000 */
[----:B------:R-:W0:Y:S01]  /*29c50*/  S2R R5, SR_CgaCtaId ;  /* 0x0000000000057919 */ /* 0x000e220000008800 */
[----:B--2---:R-:W-:-:S05]  /*29c60*/  VIADD R0, R0, 0x1 ;  /* 0x0000000100007836 */ /* 0x004fca0000000000 */
        /* <DEDUP_REMOVED lines=8> */
.L_x_2184:
[----:B------:R-:W-:Y:S05]  /*29cf0*/  BSYNC B0 ;  /* 0x0000000000007941 */ /* 0x000fea0003800000 */
.L_x_2100:
[----:B------:R-:W-:-:S03]  /*29d00*/  UMOV UR4, 0xffffffff ;  /* 0xffffffff00047882 */ /* 0x000fc60000000000 */
[----:B------:R-:W-:Y:S05]  /*29d10*/  BRA.DIV UR4, `(.L_x_2102) ;  /* 0x0000002e04407947 */ /* 0x000fea000b800000 */
[----:B0-----:R-:W0:Y:S02]  /*29d20*/  S2R R0, SR_TID.X ;  /* 0x0000000000007919 */ /* 0x001e240000002100 */
[----:B0-----:R-:W-:-:S04]  /*29d30*/  SHF.R.U32.HI R0, RZ, 0x5, R0 ;  /* 0x00000005ff007819 */ /* 0x001fc80000011600 */
[----:B------:R-:W-:-:S05]  /*29d40*/  LOP3.LUT R0, R0, 0x3, RZ, 0xc0, !PT ;  /* 0x0000000300007812 */ /* 0x000fca00078ec0ff */
[----:B------:R0:W2:Y:S02]  /*29d50*/  SHFL.IDX PT, R14, R0, RZ, 0x1f ;  /* 0x00001fff000e7589 */ /* 0x0000a400000e0000 */
.L_x_2187:
[----:B--2---:R-:W-:Y:S01]  /*29d60*/  ISETP.NE.AND P0, PT, R14, RZ, PT ;  /* 0x000000ff0e00720c */ /* 0x004fe20003f05270 */
[----:B------:R-:W-:-:S12]  /*29d70*/  BSSY B0, `(.L_x_2103) ;  /* 0x0000024000007945 */ /* 0x000fd80003800000 */
[----:B------:R-:W-:Y:S05]  /*29d80*/  @P0 BRA `(.L_x_2104) ;  /* 0x0000000000880947 */ /* 0x000fea0003800000 */
[----:B------:R-:W-:-:S03]  /*29d90*/  UMOV UR4, 0xffffffff ;  /* 0xffffffff00047882 */ /* 0x000fc60000000000 */
[----:B------:R-:W-:Y:S05]  /*29da0*/  BRA.DIV UR4, `(.L_x_2105) ;  /* 0x0000002e04507947 */ /* 0x000fea000b800000 */
[----:B------:R-:W-:-:S13]  /*29db0*/  ELECT P6, URZ, PT ;  /* 0x00000000003f782f */ /* 0x000fda00038c0000 */
.L_x_2190:
[----:B------:R-:W-:Y:S05]  /*29dc0*/  @!P6 BRA `(.L_x_2104) ;  /* 0x000000000078e947 */ /* 0x000fea0003800000 */
[----:B------:R-:W-:-:S06]  /*29dd0*/  ULOP3.LUT UR4, UR61, 0x2, URZ, 0xfc, !UPT ;  /* 0x000000023d047892 */ /* 0x000fcc000f8efc3f */
[----:B0-----:R-:W-:-:S05]  /*29de0*/  IMAD.U32 R0, RZ, RZ, UR4 ;  /* 0x00000004ff007e24 */ /* 0x001fca000f8e00ff */
[----:B------:R-:W-:-:S13]  /*29df0*/  ISETP.NE.AND P0, PT, R0, 0x3, PT ;  /* 0x000000030000780c */ /* 0x000fda0003f05270 */
[----:B------:R-:W-:Y:S05]  /*29e00*/  @!P0 BRA `(.L_x_2106) ;  /* 0x0000000000048947 */ /* 0x000fea0003800000 */
[----:B------:R-:W-:Y:S01]  /*29e10*/  BPT.TRAP 0x1 ;  /* 0x000000040000795c */ /* 0x000fe20000300000 */
.L_x_2106:
[C---:B------:R-:W-:Y:S01]  /*29e20*/  IMAD R3, R18.reuse, 0x8, R5 ;  /* 0x0000000812037824 */ /* 0x040fe200078e0205 */
[----:B------:R-:W-:Y:S01]  /*29e30*/  SHF.L.U32 R2, R23, 0x1f, RZ ;  /* 0x0000001f17027819 */ /* 0x000fe200000006ff */
[----:B------:R-:W-:-:S03]  /*29e40*/  VIADD R18, R18, 0x1 ;  /* 0x0000000112127836 */ /* 0x000fc60000000000 */
[----:B------:R-:W0:Y:S02]  /*29e50*/  SYNCS.PHASECHK.TRANS64.TRYWAIT P1, [R3+URZ+0x38840], R2 ;  /* 0x03884002030075a7 */ /* 0x000e24000802017f */
[----:B------:R-:W-:-:S04]  /*29e60*/  ISETP.NE.AND P2, PT, R18, 0x2, PT ;  /* 0x000000021200780c */ /* 0x000fc80003f45270 */
[----:B------:R-:W-:Y:S01]  /*29e70*/  SEL R0, RZ, 0x1, P2 ;  /* 0x00000001ff007807 */ /* 0x000fe20001000000 */
[----:B0-----:R-:W-:Y:S08]  /*29e80*/  @!P1 BRA `(.L_x_2107) ;  /* 0x0000002c00389947 */ /* 0x001ff00003800000 */
.L_x_2191:
[----:B------:R-:W-:Y:S02]  /*29e90*/  SEL R18, R18, RZ, P2 ;  /* 0x000000ff12127207 */ /* 0x000fe40001000000 */
[----:B------:R-:W-:Y:S01]  /*29ea0*/  LOP3.LUT R0, R23, R0, RZ, 0x3c, !PT ;  /* 0x0000000017007212 */ /* 0x000fe200078e3cff */
[----:B------:R-:W-:Y:S06]  /*29eb0*/  @!P0 BRA `(.L_x_2108) ;  /* 0x0000000000048947 */ /* 0x000fec0003800000 */
[----:B------:R-:W-:Y:S01]  /*29ec0*/  BPT.TRAP 0x1 ;  /* 0x000000040000795c */ /* 0x000fe20000300000 */
.L_x_2108:
[----:B------:R-:W-:Y:S01]  /*29ed0*/  IMAD R5, R18, 0x8, R5 ;  /* 0x0000000812057824 */ /* 0x000fe200078e0205 */
[----:B------:R-:W-:-:S04]  /*29ee0*/  SHF.L.U32 R0, R0, 0x1f, RZ ;  /* 0x0000001f00007819 */ /* 0x000fc800000006ff */
[----:B------:R-:W2:Y:S02]  /*29ef0*/  SYNCS.PHASECHK.TRANS64.TRYWAIT P1, [R5+URZ+0x38840], R0 ;  /* 0x03884000050075a7 */ /* 0x000ea4000802017f */
[----:B--2---:R-:W-:Y:S05]  /*29f00*/  @!P1 BRA `(.L_x_2109) ;  /* 0x0000002c002c9947 */ /* 0x004fea0003800000 */
.L_x_2192:
[----:B------:R-:W-:Y:S05]  /*29f10*/  @!P0 BRA `(.L_x_2110) ;  /* 0x0000000000048947 */ /* 0x000fea0003800000 */
[----:B------:R-:W-:Y:S01]  /*29f20*/  BPT.TRAP 0x1 ;  /* 0x000000040000795c */ /* 0x000fe20000300000 */
.L_x_2110:
[----:B------:R-:W0:Y:S02]  /*29f30*/  SYNCS.PHASECHK.TRANS64.TRYWAIT P1, [R3+URZ+0x38860], R2 ;  /* 0x03886002030075a7 */ /* 0x000e24000802017f */
[----:B0-----:R-:W-:Y:S05]  /*29f40*/  @!P1 BRA `(.L_x_2111) ;  /* 0x0000002c00309947 */ /* 0x001fea0003800000 */
.L_x_2193:
[----:B------:R-:W-:Y:S05]  /*29f50*/  @!P0 BRA `(.L_x_2112) ;  /* 0x0000000000048947 */ /* 0x000fea0003800000 */
[----:B------:R-:W-:Y:S01]  /*29f60*/  BPT.TRAP 0x1 ;  /* 0x000000040000795c */ /* 0x000fe20000300000 */
.L_x_2112:
[----:B------:R0:W0:Y:S02]  /*29f70*/  SYNCS.PHASECHK.TRANS64.TRYWAIT P0, [R5+URZ+0x38860], R0 ;  /* 0x03886000050075a7 */ /* 0x000024000800017f */
[----:B0-----:R-:W-:Y:S05]  /*29f80*/  @!P0 NANOSLEEP.SYNCS 0x989680 ;  /* 0x009896800000895d */ /* 0x001fea0003900000 */
[----:B------:R-:W0:Y:S02]  /*29f90*/  @!P0 SYNCS.PHASECHK.TRANS64 P0, [R5+URZ+0x38860], R0 ;  /* 0x03886000050085a7 */ /* 0x000e24000800007f */
[----:B0-----:R-:W-:Y:S05]  /*29fa0*/  @!P0 BRA `(.L_x_2112) ;  /* 0xfffffffc00f08947 */ /* 0x001fea000383ffff */
.L_x_2104:
[----:B------:R-:W-:Y:S05]  /*29fb0*/  BSYNC B0 ;  /* 0x0000000000007941 */ /* 0x000fea0003800000 */
.L_x_2103:
[----:B------:R-:W-:Y:S05]  /*29fc0*/  EXIT ;  /* 0x000000000000794d */ /* 0x000fea0003800000 */
.L_x_1928:
[----:B0-----:R-:W-:-:S04]  /*29fd0*/  IMAD.U32 R3, RZ, RZ, UR44 ;  /* 0x0000002cff037e24 */ /* 0x001fc8000f8e00ff */
[----:B------:R0:W1:Y:S03]  /*29fe0*/  SYNCS.PHASECHK.TRANS64.TRYWAIT P0, [R3+URZ+0x38800], R0 ;  /* 0x03880000030075a7 */ /* 0x000066000800017f */
[----:B-1----:R-:W-:Y:S05]  /*29ff0*/  @!P0 NANOSLEEP.SYNCS 0x989680 ;  /* 0x009896800000895d */ /* 0x002fea0003900000 */
[----:B------:R-:W1:Y:S02]  /*2a000*/  @!P0 SYNCS.PHASECHK.TRANS64 P0, [R3+URZ+0x38800], R0 ;  /* 0x03880000030085a7 */ /* 0x000e64000800007f */
[----:B-1----:R-:W-:Y:S05]  /*2a010*/  @!P0 BRA `(.L_x_1928) ;  /* 0xfffffffc00ec8947 */ /* 0x002fea000383ffff */
[----:B------:R-:W-:Y:S05]  /*2a020*/  BRA `(.L_x_2113) ;  /* 0xfffffe0400c47947 */ /* 0x000fea000383ffff */
.L_x_1935:
[----:B-1----:R1:W2:Y:S02]  /*2a030*/  SYNCS.PHASECHK.TRANS64.TRYWAIT P0, [R20+URZ], R21 ;  /* 0x00000015140075a7 */ /* 0x0022a4000800017f */
[----:B--2---:R-:W-:Y:S05]  /*2a040*/  @!P0 NANOSLEEP.SYNCS 0x989680 ;  /* 0x009896800000895d */ /* 0x004fea0003900000 */
[----:B------:R-:W2:Y:S02]  /*2a050*/  @!P0 SYNCS.PHASECHK.TRANS64 P0, [R20+URZ], R21 ;  /* 0x00000015140085a7 */ /* 0x000ea4000800007f */
[----:B--2---:R-:W-:Y:S05]  /*2a060*/  @!P0 BRA `(.L_x_1935) ;  /* 0xfffffffc00f08947 */ /* 0x004fea000383ffff */
[----:B------:R-:W-:Y:S05]  /*2a070*/  BRA `(.L_x_1934) ;  /* 0xfffffe0800e87947 */ /* 0x000fea000383ffff */
.L_x_1937:
[----:B0-----:R-:W-:-:S04]  /*2a080*/  IMAD.U32 R4, RZ, RZ, UR44 ;  /* 0x0000002cff047e24 */ /* 0x001fc8000f8e00ff */
[----:B------:R0:W1:Y:S03]  /*2a090*/  SYNCS.PHASECHK.TRANS64.TRYWAIT P0, [R4+URZ+0x38810], R3 ;  /* 0x03881003040075a7 */ /* 0x000066000800017f */
[----:B-1----:R-:W-:Y:S05]  /*2a0a0*/  @!P0 NANOSLEEP.SYNCS 0x989680 ;  /* 0x009896800000895d */ /* 0x002fea0003900000 */
[----:B------:R-:W1:Y:S02]  /*2a0b0*/  @!P0 SYNCS.PHASECHK.TRANS64 P0, [R4+URZ+0x38810], R3 ;  /* 0x03881003040085a7 */ /* 0x000e64000800007f */
[----:B-1----:R-:W-:Y:S05]  /*2a0c0*/  @!P0 BRA `(.L_x_1937) ;  /* 0xfffffffc00ec8947 */ /* 0x002fea000383ffff */
[----:B------:R-:W-:Y:S05]  /*2a0d0*/  BRA `(.L_x_2114) ;  /* 0xfffffe0c00bc7947 */ /* 0x000fea000383ffff */
.L_x_1944:
[----:B-1----:R1:W2:Y:S02]  /*2a0e0*/  SYNCS.PHASECHK.TRANS64.TRYWAIT P0, [R12+URZ], R13 ;  /* 0x0000000d0c0075a7 */ /* 0x0022a4000800017f */
[----:B--2---:R-:W-:Y:S05]  /*2a0f0*/  @!P0 NANOSLEEP.SYNCS 0x989680 ;  /* 0x009896800000895d */ /* 0x004fea0003900000 */
[----:B------:R-:W2:Y:S02]  /*2a100*/  @!P0 SYNCS.PHASECHK.TRANS64 P0, [R12+URZ], R13 ;  /* 0x0000000d0c0085a7 */ /* 0x000ea4000800007f */
[----:B--2---:R-:W-:Y:S05]  /*2a110*/  @!P0 BRA `(.L_x_1944) ;  /* 0xfffffffc00f08947 */ /* 0x004fea000383ffff */
[----:B------:R-:W-:Y:S05]  /*2a120*/  BRA `(.L_x_1943) ;  /* 0xfffffe1000007947 */ /* 0x000fea000383ffff */
.L_x_1978:
[----:B-1----:R1:W2:Y:S02]  /*2a130*/  SYNCS.PHASECHK.TRANS64.TRYWAIT P0, [R8+URZ], R9 ;  /* 0x00000009080075a7 */ /* 0x0022a4000800017f */
[----:B--2---:R-:W-:Y:S05]  /*2a140*/  @!P0 NANOSLEEP.SYNCS 0x989680 ;  /* 0x009896800000895d */ /* 0x004fea0003900000 */
[----:B------:R-:W2:Y:S02]  /*2a150*/  @!P0 SYNCS.PHASECHK.TRANS64 P0, [R8+URZ], R9 ;  /* 0x00000009080085a7 */ /* 0x000ea4000800007f */
[----:B--2---:R-:W-:Y:S05]  /*2a160*/  @!P0 BRA `(.L_x_1978) ;  /* 0xfffffffc00f08947 */ /* 0x004fea000383ffff */
[----:B------:R-:W-:Y:S05]  /*2a170*/  BRA `(.L_x_1977) ;  /* 0xfffffe7c00047947 */ /* 0x000fea000383ffff */
.L_x_1985:
[----:B-1----:R1:W2:Y:S02]  /*2a180*/  SYNCS.PHASECHK.TRANS64.TRYWAIT P0, [R14+URZ], R15 ;  /* 0x0000000f0e0075a7 */ /* 0x0022a4000800017f */
[----:B--2---:R-:W-:Y:S05]  /*2a190*/  @!P0 NANOSLEEP.SYNCS 0x989680 ;  /* 0x009896800000895d */ /* 0x004fea0003900000 */
[----:B------:R-:W2:Y:S02]  /*2a1a0*/  @!P0 SYNCS.PHASECHK.TRANS64 P0, [R14+URZ], R15 ;  /* 0x0000000f0e0085a7 */ /* 0x000ea4000800007f */
[----:B--2---:R-:W-:Y:S05]  /*2a1b0*/  @!P0 BRA `(.L_x_1985) ;  /* 0xfffffffc00f08947 */ /* 0x004fea000383ffff */
[----:B------:R-:W-:Y:S05]  /*2a1c0*/  BRA `(.L_x_1984) ;  /* 0xfffffe8000107947 */ /* 0x000fea000383ffff */
.L_x_2002:
[----:B-1----:R1:W2:Y:S02]  /*2a1d0*/  SYNCS.PHASECHK.TRANS64.TRYWAIT P0, [R8+URZ], R9 ;  /* 0x00000009080075a7 */ /* 0x0022a4000800017f */
[----:B--2---:R-:W-:Y:S05]  /*2a1e0*/  @!P0 NANOSLEEP.SYNCS 0x989680 ;  /* 0x009896800000895d */ /* 0x004fea0003900000 */
[----:B------:R-:W2:Y:S02]  /*2a1f0*/  @!P0 SYNCS.PHASECHK.TRANS64 P0, [R8+URZ], R9 ;  /* 0x00000009080085a7 */ /* 0x000ea4000800007f */
[----:B--2---:R-:W-:Y:S05]  /*2a200*/  @!P0 BRA `(.L_x_2002) ;  /* 0xfffffffc00f08947 */ /* 0x004fea000383ffff */
[----:B------:R-:W-:Y:S05]  /*2a210*/  BRA `(.L_x_2001) ;  /* 0xfffffeec003c7947 */ /* 0x000fea000383ffff */
.L_x_2009:
[----:B-1----:R1:W2:Y:S02]  /*2a220*/  SYNCS.PHASECHK.TRANS64.TRYWAIT P0, [R14+URZ], R15 ;  /* 0x0000000f0e0075a7 */ /* 0x0022a4000800017f */
[----:B--2---:R-:W-:Y:S05]  /*2a230*/  @!P0 NANOSLEEP.SYNCS 0x989680 ;  /* 0x009896800000895d */ /* 0x004fea0003900000 */
[----:B------:R-:W2:Y:S02]  /*2a240*/  @!P0 SYNCS.PHASECHK.TRANS64 P0, [R14+URZ], R15 ;  /* 0x0000000f0e0085a7 */ /* 0x000ea4000800007f */
[----:B--2---:R-:W-:Y:S05]  /*2a250*/  @!P0 BRA `(.L_x_2009) ;  /* 0xfffffffc00f08947 */ /* 0x004fea000383ffff */
[----:B------:R-:W-:Y:S05]  /*2a260*/  BRA `(.L_x_2008) ;  /* 0xfffffef000487947 */ /* 0x000fea000383ffff */
.L_x_2057:
[----:B------:R-:W3:Y:S01]  /*2a270*/  S2R R20, SR_TID.X ;  /* 0x0000000000147919 */ /* 0x000ee20000002100 */
[----:B------:R-:W-:Y:S02]  /*2a280*/  IMAD.MOV.U32 R12, RZ, RZ, RZ ;  /* 0x000000ffff0c7224 */ /* 0x000fe400078e00ff */
[----:B------:R-:W-:Y:S02]  /*2a290*/  IMAD.MOV.U32 R11, RZ, RZ, 0x1f ;  /* 0x0000001fff0b7424 */ /* 0x000fe400078e00ff */
[----:B------:R-:W-:Y:S01]  /*2a2a0*/  IMAD.MOV.U32 R15, RZ, RZ, -0x1 ;  /* 0xffffffffff0f7424 */ /* 0x000fe200078e00ff */
[----:B---3--:R-:W-:-:S04]  /*2a2b0*/  SHF.R.U32.HI R20, RZ, 0x5, R20 ;  /* 0x00000005ff147819 */ /* 0x008fc80000011614 */
[----:B------:R-:W-:-:S05]  /*2a2c0*/  LOP3.LUT R20, R20, 0x3, RZ, 0xc0, !PT ;  /* 0x0000000314147812 */ /* 0x000fca00078ec0ff */
[----:B------:R-:W-:-:S07]  /*2a2d0*/  IMAD.MOV.U32 R13, RZ, RZ, R20 ;  /* 0x000000ffff0d7224 */ /* 0x000fce00078e0014 */
[----:B012--5:R-:W-:Y:S05]  /*2a2e0*/  WARPSYNC.COLLECTIVE R15, `(.L_x_2115) ;  /* 0x000000000f087348 */ /* 0x027fea0003c00000 */
[----:B------:R3:W4:Y:S02]  /*2a2f0*/  SHFL.IDX P6, R14, R13, R12, R11 ;  /* 0x0000000c0d0e7389 */ /* 0x00072400000c000b */
[----:B012345:R-:W-:Y:S01]  /*2a300*/  ENDCOLLECTIVE ;  /* 0x000000000000791b */ /* 0x03ffe20003800000 */
.L_x_2115:
[----:B------:R-:W-:Y:S05]  /*2a310*/  BRA `(.L_x_2116) ;  /* 0xffffffc000947947 */ /* 0x000fea000383ffff */
.L_x_2060:
[----:B0-----:R0:W1:Y:S02]  /*2a320*/  SYNCS.PHASECHK.TRANS64.TRYWAIT P0, [R27+URZ+0x38840], R0 ;  /* 0x038840001b0075a7 */ /* 0x001064000800017f */
[----:B-1----:R-:W-:Y:S05]  /*2a330*/  @!P0 NANOSLEEP.SYNCS 0x989680 ;  /* 0x009896800000895d */ /* 0x002fea0003900000 */
[----:B------:R-:W1:Y:S02]  /*2a340*/  @!P0 SYNCS.PHASECHK.TRANS64 P0, [R27+URZ+0x38840], R0 ;  /* 0x038840001b0085a7 */ /* 0x000e64000800007f */
[----:B-1----:R-:W-:Y:S05]  /*2a350*/  @!P0 BRA `(.L_x_2060) ;  /* 0xfffffffc00f08947 */ /* 0x002fea000383ffff */
[----:B------:R-:W-:Y:S05]  /*2a360*/  BRA `(.L_x_2117) ;  /* 0xffffffc400487947 */ /* 0x000fea000383ffff */
.L_x_2061:
        /* <DEDUP_REMOVED lines=8> */
.L_x_2119:
[----:B------:R-:W-:Y:S05]  /*2a3f0*/  BSYNC B0 ;  /* 0x0000000000007941 */ /* 0x000fea0003800000 */
.L_x_2118:
        /* <DEDUP_REMOVED lines=9> */
.L_x_2120:
[----:B------:R-:W-:Y:S02]  /*2a490*/  IMAD.MOV.U32 R13, RZ, RZ, R5 ;  /* 0x000000ffff0d7224 */ /* 0x000fe400078e0005 */
[----:B------:R-:W-:Y:S01]  /*2a4a0*/  IMAD.MOV.U32 R12, RZ, RZ, 0x1 ;  /* 0x00000001ff0c7424 */ /* 0x000fe200078e00ff */
[----:B------:R-:W-:-:S13]  /*2a4b0*/  @P0 LEA R6, P1, R8, R14, 0x1 ;  /* 0x0000000e08060211 */ /* 0x000fda00078208ff */
[----:B------:R-:W-:Y:S05]  /*2a4c0*/  WARPSYNC.COLLECTIVE R15, `(.L_x_2121) ;  /* 0x000000000f087348 */ /* 0x000fea0003c00000 */
[----:B------:R0:W1:Y:S02]  /*2a4d0*/  SHFL.IDX P6, R14, R13, R12, R11 ;  /* 0x0000000c0d0e7389 */ /* 0x00006400000c000b */
[----:B01----:R-:W-:Y:S01]  /*2a4e0*/  ENDCOLLECTIVE ;  /* 0x000000000000791b */ /* 0x003fe20003800000 */
.L_x_2121:
[----:B------:R-:W-:Y:S02]  /*2a4f0*/  @P0 IMAD.X R3, RZ, RZ, R2, P1 ;  /* 0x000000ffff030224 */ /* 0x000fe400008e0602 */
[----:B------:R-:W-:-:S05]  /*2a500*/  @P0 IMAD.MOV.U32 R2, RZ, RZ, R6 ;  /* 0x000000ffff020224 */ /* 0x000fca00078e0006 */
[----:B------:R-:W-:Y:S01]  /*2a510*/  @!PT LDS RZ, [RZ] ;  /* 0x00000000fffff984 */ /* 0x000fe20000000800 */
[----:B------:R-:W-:Y:S01]  /*2a520*/  @!PT LDS RZ, [RZ] ;  /* 0x00000000fffff984 */ /* 0x000fe20000000800 */
[----:B------:R-:W-:Y:S01]  /*2a530*/  @!PT LDS RZ, [RZ] ;  /* 0x00000000fffff984 */ /* 0x000fe20000000800 */
[----:B------:R0:W-:Y:S01]  /*2a540*/  @P0 LDGSTS.E.BYPASS.LTC128B.128 [R7+0x22400], desc[UR36][R2.64], !P2 ;  /* 0x2240000002070fae */ /* 0x0001e2000d101d64 */
[----:B------:R-:W-:Y:S01]  /*2a550*/  ISETP.GE.AND P0, PT, R25, 0x11, PT ;  /* 0x000000111900780c */ /* 0x000fe20003f06270 */
[----:B------:R-:W-:Y:S02]  /*2a560*/  IMAD.MOV.U32 R13, RZ, RZ, R0 ;  /* 0x000000ffff0d7224 */ /* 0x000fe400078e0000 */
[----:B0-----:R-:W-:-:S10]  /*2a570*/  IMAD.MOV.U32 R2, RZ, RZ, R14 ;  /* 0x000000ffff027224 */ /* 0x001fd400078e000e */
[----:B------:R-:W-:Y:S05]  /*2a580*/  WARPSYNC.COLLECTIVE R15, `(.L_x_2122) ;  /* 0x000000000f087348 */ /* 0x000fea0003c00000 */
[----:B------:R0:W1:Y:S02]  /*2a590*/  SHFL.IDX P6, R14, R13, R12, R11 ;  /* 0x0000000c0d0e7389 */ /* 0x00006400000c000b */
[----:B01----:R-:W-:Y:S01]  /*2a5a0*/  ENDCOLLECTIVE ;  /* 0x000000000000791b */ /* 0x003fe20003800000 */
.L_x_2122:
[----:B------:R-:W-:Y:S02]  /*2a5b0*/  @P0 IMAD R9, R4, 0x2, R17 ;  /* 0x0000000204090824 */ /* 0x000fe400078e0211 */
[----:B------:R-:W-:Y:S02]  /*2a5c0*/  IMAD.MOV.U32 R13, RZ, RZ, R5 ;  /* 0x000000ffff0d7224 */ /* 0x000fe400078e0005 */
[----:B------:R-:W-:Y:S01]  /*2a5d0*/  IMAD.MOV.U32 R12, RZ, RZ, 0x2 ;  /* 0x00000002ff0c7424 */ /* 0x000fe200078e00ff */
[----:B------:R-:W-:-:S13]  /*2a5e0*/  @P0 LEA R6, P1, R8, R14, 0x1 ;  /* 0x0000000e08060211 */ /* 0x000fda00078208ff */
[----:B------:R-:W-:Y:S05]  /*2a5f0*/  WARPSYNC.COLLECTIVE R15, `(.L_x_2123) ;  /* 0x000000000f087348 */ /* 0x000fea0003c00000 */
[----:B------:R0:W1:Y:S02]  /*2a600*/  SHFL.IDX P6, R14, R13, R12, R11 ;  /* 0x0000000c0d0e7389 */ /* 0x00006400000c000b */
[----:B01----:R-:W-:Y:S01]  /*2a610*/  ENDCOLLECTIVE ;  /* 0x000000000000791b */ /* 0x003fe20003800000 */
.L_x_2123:
        /* <DEDUP_REMOVED lines=12> */
.L_x_2124:
[----:B------:R-:W-:Y:S02]  /*2a6e0*/  @P0 IMAD R7, R4, 0x2, R17 ;  /* 0x0000000204070824 */ /* 0x000fe400078e0211 */
[----:B------:R-:W-:Y:S02]  /*2a6f0*/  IMAD.MOV.U32 R13, RZ, RZ, R5 ;  /* 0x000000ffff0d7224 */ /* 0x000fe400078e0005 */
[----:B------:R-:W-:Y:S01]  /*2a700*/  IMAD.MOV.U32 R12, RZ, RZ, 0x3 ;  /* 0x00000003ff0c7424 */ /* 0x000fe200078e00ff */
[----:B------:R-:W-:-:S13]  /*2a710*/  @P0 LEA R6, P1, R8, R14, 0x1 ;  /* 0x0000000e08060211 */ /* 0x000fda00078208ff */
[----:B------:R-:W-:Y:S05]  /*2a720*/  WARPSYNC.COLLECTIVE R15, `(.L_x_2125) ;  /* 0x000000000f087348 */ /* 0x000fea0003c00000 */
[----:B------:R0:W1:Y:S02]  /*2a730*/  SHFL.IDX P6, R14, R13, R12, R11 ;  /* 0x0000000c0d0e7389 */ /* 0x00006400000c000b */
[----:B01----:R-:W-:Y:S01]  /*2a740*/  ENDCOLLECTIVE ;  /* 0x000000000000791b */ /* 0x003fe20003800000 */
.L_x_2125:
[----:B------:R-:W-:Y:S02]  /*2a750*/  @P0 IMAD.X R3, RZ, RZ, R2, P1 ;  /* 0x000000ffff030224 */ /* 0x000fe400008e0602 */
[----:B------:R-:W-:-:S05]  /*2a760*/  @P0 IMAD.MOV.U32 R2, RZ, RZ, R6 ;  /* 0x000000ffff020224 */ /* 0x000fca00078e0006 */
        /* <DEDUP_REMOVED lines=9> */
.L_x_2126:
[----:B------:R-:W-:Y:S05]  /*2a800*/  BRA `(.L_x_2127) ;  /* 0xffffffc400107947 */ /* 0x000fea000383ffff */
.L_x_2066:
[----:B------:R-:W-:Y:S01]  /*2a810*/  IMAD.MOV.U32 R13, RZ, RZ, R5 ;  /* 0x000000ffff0d7224 */ /* 0x000fe200078e0005 */
[----:B------:R-:W-:Y:S01]  /*2a820*/  LOP3.LUT R16, R16, 0xfffffeff, RZ, 0xc0, !PT ;  /* 0xfffffeff10107812 */ /* 0x000fe200078ec0ff */
[----:B------:R-:W-:Y:S02]  /*2a830*/  IMAD.MOV.U32 R12, RZ, RZ, RZ ;  /* 0x000000ffff0c7224 */ /* 0x000fe400078e00ff */
[----:B------:R-:W-:Y:S02]  /*2a840*/  IMAD.MOV.U32 R11, RZ, RZ, 0x181f ;  /* 0x0000181fff0b7424 */ /* 0x000fe400078e00ff */
[----:B------:R-:W-:Y:S02]  /*2a850*/  IMAD.MOV.U32 R15, RZ, RZ, -0x1 ;  /* 0xffffffffff0f7424 */ /* 0x000fe400078e00ff */
[----:B------:R-:W-:-:S07]  /*2a860*/  VIADD R4, R8, UR43 ;  /* 0x0000002b08047c36 */ /* 0x000fce0008000000 */
[----:B-1----:R-:W-:Y:S05]  /*2a870*/  WARPSYNC.COLLECTIVE R15, `(.L_x_2128) ;  /* 0x000000000f087348 */ /* 0x002fea0003c00000 */
[----:B------:R0:W2:Y:S02]  /*2a880*/  SHFL.IDX P6, R14, R13, R12, R11 ;  /* 0x0000000c0d0e7389 */ /* 0x0000a400000c000b */
[----:B012---:R-:W-:Y:S01]  /*2a890*/  ENDCOLLECTIVE ;  /* 0x000000000000791b */ /* 0x007fe20003800000 */
.L_x_2128:
[----:B------:R-:W-:Y:S01]  /*2a8a0*/  ISETP.GE.AND P1, PT, R4, UR41, PT ;  /* 0x0000002904007c0c */ /* 0x000fe2000bf26270 */
[----:B------:R-:W-:-:S12]  /*2a8b0*/  IMAD.MOV.U32 R13, RZ, RZ, R0 ;  /* 0x000000ffff0d7224 */ /* 0x000fd800078e0000 */
[----:B------:R-:W-:-:S04]  /*2a8c0*/  @P1 LOP3.LUT R16, R16, 0x100, RZ, 0xfc, !PT ;  /* 0x0000010010101812 */ /* 0x000fc800078efcff */
[----:B------:R-:W-:Y:S01]  /*2a8d0*/  LOP3.LUT R16, R16, 0xffffff7f, RZ, 0xc0, !PT ;  /* 0xffffff7f10107812 */ /* 0x000fe200078ec0ff */
[----:B------:R-:W-:-:S07]  /*2a8e0*/  IMAD.MOV.U32 R2, RZ, RZ, R14 ;  /* 0x000000ffff027224 */ /* 0x000fce00078e000e */
[----:B------:R-:W-:Y:S05]  /*2a8f0*/  WARPSYNC.COLLECTIVE R15, `(.L_x_2129) ;  /* 0x000000000f087348 */ /* 0x000fea0003c00000 */
[----:B------:R0:W1:Y:S02]  /*2a900*/  SHFL.IDX P6, R14, R13, R12, R11 ;  /* 0x0000000c0d0e7389 */ /* 0x00006400000c000b */
[----:B01----:R-:W-:Y:S01]  /*2a910*/  ENDCOLLECTIVE ;  /* 0x000000000000791b */ /* 0x003fe20003800000 */
.L_x_2129:
[----:B------:R-:W-:Y:S02]  /*2a920*/  IMAD.MOV.U32 R13, RZ, RZ, R5 ;  /* 0x000000ffff0d7224 */ /* 0x000fe400078e0005 */
[----:B------:R-:W-:Y:S01]  /*2a930*/  IMAD.MOV.U32 R12, RZ, RZ, 0x1 ;  /* 0x00000001ff0c7424 */ /* 0x000fe200078e00ff */
[----:B------:R-:W-:-:S13]  /*2a940*/  @!P1 LEA R6, P0, R7, R14, 0x1 ;  /* 0x0000000e07069211 */ /* 0x000fda00078008ff */
[----:B------:R-:W-:Y:S05]  /*2a950*/  WARPSYNC.COLLECTIVE R15, `(.L_x_2130) ;  /* 0x000000000f087348 */ /* 0x000fea0003c00000 */
[----:B------:R0:W1:Y:S02]  /*2a960*/  SHFL.IDX P6, R14, R13, R12, R11 ;  /* 0x0000000c0d0e7389 */ /* 0x00006400000c000b */
[----:B01----:R-:W-:Y:S01]  /*2a970*/  ENDCOLLECTIVE ;  /* 0x000000000000791b */ /* 0x003fe20003800000 */
.L_x_2130:
[----:B------:R-:W-:Y:S02]  /*2a980*/  @!P1 IMAD.X R3, RZ, RZ, R2, P0 ;  /* 0x000000ffff039224 */ /* 0x000fe400000e0602 */
[----:B------:R-:W-:Y:S02]  /*2a990*/  @!P1 IMAD.MOV.U32 R2, RZ, RZ, R6 ;  /* 0x000000ffff029224 */ /* 0x000fe400078e0006 */
[----:B------:R-:W-:-:S03]  /*2a9a0*/  VIADD R6, R4, 0x10 ;  /* 0x0000001004067836 */ /* 0x000fc60000000000 */
[----:B------:R-:W-:Y:S01]  /*2a9b0*/  @!PT LDS RZ, [RZ] ;  /* 0x00000000fffff984 */ /* 0x000fe20000000800 */
[----:B------:R-:W-:Y:S01]  /*2a9c0*/  @!PT LDS RZ, [RZ] ;  /* 0x00000000fffff984 */ /* 0x000fe20000000800 */
[----:B------:R-:W-:Y:S01]  /*2a9d0*/  @!PT LDS RZ, [RZ] ;  /* 0x00000000fffff984 */ /* 0x000fe20000000800 */
[----:B------:R0:W-:Y:S02]  /*2a9e0*/  @!P1 LDGSTS.E.BYPASS.LTC128B.128 [R22+0x20400], desc[UR36][R2.64], !P5 ;  /* 0x2040000002169fae */ /* 0x0001e4000e901d64 */
[----:B------:R-:W-:Y:S01]  /*2a9f0*/  ISETP.GE.AND P1, PT, R6, UR41, PT ;  /* 0x0000002906007c0c */ /* 0x000fe2000bf26270 */
[----:B------:R-:W-:Y:S02]  /*2aa00*/  IMAD.MOV.U32 R13, RZ, RZ, R0 ;  /* 0x000000ffff0d7224 */ /* 0x000fe400078e0000 */
[----:B0-----:R-:W-:-:S10]  /*2aa10*/  IMAD.MOV.U32 R2, RZ, RZ, R14 ;  /* 0x000000ffff027224 */ /* 0x001fd400078e000e */
[----:B------:R-:W-:-:S07]  /*2aa20*/  @P1 LOP3.LUT R16, R16, 0x80, RZ, 0xfc, !PT ;  /* 0x0000008010101812 */ /* 0x000fce00078efcff */
[----:B------:R-:W-:Y:S05]  /*2aa30*/  WARPSYNC.COLLECTIVE R15, `(.L_x_2131) ;  /* 0x000000000f087348 */ /* 0x000fea0003c00000 */
[----:B------:R0:W1:Y:S02]  /*2aa40*/  SHFL.IDX P6, R14, R13, R12, R11 ;  /* 0x0000000c0d0e7389 */ /* 0x00006400000c000b */
[----:B01----:R-:W-:Y:S01]  /*2aa50*/  ENDCOLLECTIVE ;  /* 0x000000000000791b */ /* 0x003fe20003800000 */
.L_x_2131:
[----:B------:R-:W-:Y:S01]  /*2aa60*/  LOP3.LUT R16, R16, 0xffffffbf, RZ, 0xc0, !PT ;  /* 0xffffffbf10107812 */ /* 0x000fe200078ec0ff */
[----:B------:R-:W-:Y:S02]  /*2aa70*/  IMAD.MOV.U32 R13, RZ, RZ, R5 ;  /* 0x000000ffff0d7224 */ /* 0x000fe400078e0005 */
[----:B------:R-:W-:Y:S01]  /*2aa80*/  IMAD.MOV.U32 R12, RZ, RZ, 0x2 ;  /* 0x00000002ff0c7424 */ /* 0x000fe200078e00ff */
[----:B------:R-:W-:-:S13]  /*2aa90*/  @!P1 LEA R6, P0, R7, R14, 0x1 ;  /* 0x0000000e07069211 */ /* 0x000fda00078008ff */
[----:B------:R-:W-:Y:S05]  /*2aaa0*/  WARPSYNC.COLLECTIVE R15, `(.L_x_2132) ;  /* 0x000000000f087348 */ /* 0x000fea0003c00000 */
[----:B------:R0:W1:Y:S02]  /*2aab0*/  SHFL.IDX P6, R14, R13, R12, R11 ;  /* 0x0000000c0d0e7389 */ /* 0x00006400000c000b */
[----:B01----:R-:W-:Y:S01]  /*2aac0*/  ENDCOLLECTIVE ;  /* 0x000000000000791b */ /* 0x003fe20003800000 */
.L_x_2132:
        /* <DEDUP_REMOVED lines=14> */
.L_x_2133:
[----:B------:R-:W-:Y:S02]  /*2abb0*/  IMAD.MOV.U32 R13, RZ, RZ, R5 ;  /* 0x000000ffff0d7224 */ /* 0x000fe400078e0005 */
[----:B------:R-:W-:Y:S01]  /*2abc0*/  IMAD.MOV.U32 R12, RZ, RZ, 0x3 ;  /* 0x00000003ff0c7424 */ /* 0x000fe200078e00ff */
[----:B------:R-:W-:-:S13]  /*2abd0*/  @!P1 LEA R6, P0, R7, R14, 0x1 ;  /* 0x0000000e07069211 */ /* 0x000fda00078008ff */
[----:B------:R-:W-:Y:S05]  /*2abe0*/  WARPSYNC.COLLECTIVE R15, `(.L_x_2134) ;  /* 0x000000000f087348 */ /* 0x000fea0003c00000 */
[----:B------:R0:W1:Y:S02]  /*2abf0*/  SHFL.IDX P6, R14, R13, R12, R11 ;  /* 0x0000000c0d0e7389 */ /* 0x00006400000c000b */
[----:B01----:R-:W-:Y:S01]  /*2ac00*/  ENDCOLLECTIVE ;  /* 0x000000000000791b */ /* 0x003fe20003800000 */
.L_x_2134:
[----:B------:R-:W-:Y:S02]  /*2ac10*/  @!P1 IMAD.X R3, RZ, RZ, R2, P0 ;  /* 0x000000ffff039224 */ /* 0x000fe400000e0602 */
[----:B------:R-:W-:-:S05]  /*2ac20*/  @!P1 IMAD.MOV.U32 R2, RZ, RZ, R6 ;  /* 0x000000ffff029224 */ /* 0x000fca00078e0006 */
[----:B------:R-:W-:Y:S01]  /*2ac30*/  @!PT LDS RZ, [RZ] ;  /* 0x00000000fffff984 */ /* 0x000fe20000000800 */
[----:B------:R-:W-:Y:S01]  /*2ac40*/  @!PT LDS RZ, [RZ] ;  /* 0x00000000fffff984 */ /* 0x000fe20000000800 */
[----:B------:R-:W-:Y:S01]  /*2ac50*/  @!PT LDS RZ, [RZ] ;  /* 0x00000000fffff984 */ /* 0x000fe20000000800 */
[----:B------:R0:W-:Y:S01]  /*2ac60*/  @!P1 LDGSTS.E.BYPASS.LTC128B.128 [R22+0x21400], desc[UR36][R2.64], !P5 ;  /* 0x2140000002169fae */ /* 0x0001e2000e901d64 */
[----:B------:R-:W-:Y:S02]  /*2ac70*/  IMAD.MOV.U32 R13, RZ, RZ, R0 ;  /* 0x000000ffff0d7224 */ /* 0x000fe400078e0000 */
[----:B------:R-:W-:-:S07]  /*2ac80*/  IMAD.MOV.U32 R5, RZ, RZ, R14 ;  /* 0x000000ffff057224 */ /* 0x000fce00078e000e */
[----:B0-----:R-:W-:Y:S05]  /*2ac90*/  WARPSYNC.COLLECTIVE R15, `(.L_x_2135) ;  /* 0x000000000f087348 */ /* 0x001fea0003c00000 */
[----:B------:R1:W2:Y:S02]  /*2aca0*/  SHFL.IDX P6, R14, R13, R12, R11 ;  /* 0x0000000c0d0e7389 */ /* 0x0002a400000c000b */
[----:B012---:R-:W-:Y:S01]  /*2acb0*/  ENDCOLLECTIVE ;  /* 0x000000000000791b */ /* 0x007fe20003800000 */
.L_x_2135:
[----:B------:R-:W-:Y:S05]  /*2acc0*/  BRA `(.L_x_2136) ;  /* 0xffffffc400f87947 */ /* 0x000fea000383ffff */
.L_x_2070:
        /* <DEDUP_REMOVED lines=8> */
.L_x_2138:
[----:B------:R-:W-:Y:S05]  /*2ad50*/  BSYNC B0 ;  /* 0x0000000000007941 */ /* 0x000fea0003800000 */
.L_x_2137:
[----:B------:R-:W-:Y:S01]  /*2ad60*/  IMAD.MOV.U32 R13, RZ, RZ, R0 ;  /* 0x000000ffff0d7224 */ /* 0x000fe200078e0000 */
[----:B------:R-:W-:Y:S01]  /*2ad70*/  LOP3.LUT P1, RZ, R16, 0x100, RZ, 0xc0, !PT ;  /* 0x0000010010ff7812 */ /* 0x000fe2000782c0ff */
[----:B------:R-:W-:Y:S02]  /*2ad80*/  IMAD.MOV.U32 R12, RZ, RZ, RZ ;  /* 0x000000ffff0c7224 */ /* 0x000fe400078e00ff */
[----:B------:R-:W-:Y:S02]  /*2ad90*/  IMAD.MOV.U32 R11, RZ, RZ, 0x181f ;  /* 0x0000181fff0b7424 */ /* 0x000fe400078e00ff */
[----:B------:R-:W-:Y:S02]  /*2ada0*/  IMAD.MOV.U32 R15, RZ, RZ, -0x1 ;  /* 0xffffffffff0f7424 */ /* 0x000fe400078e00ff */
[----:B------:R-:W-:-:S07]  /*2adb0*/  IMAD.MOV.U32 R2, RZ, RZ, R14 ;  /* 0x000000ffff027224 */ /* 0x000fce00078e000e */
[----:B------:R-:W-:Y:S05]  /*2adc0*/  WARPSYNC.COLLECTIVE R15, `(.L_x_2139) ;  /* 0x000000000f087348 */ /* 0x000fea0003c00000 */
[----:B------:R0:W1:Y:S02]  /*2add0*/  SHFL.IDX P6, R14, R13, R12, R11 ;  /* 0x0000000c0d0e7389 */ /* 0x00006400000c000b */
[----:B01----:R-:W-:Y:S01]  /*2ade0*/  ENDCOLLECTIVE ;  /* 0x000000000000791b */ /* 0x003fe20003800000 */
.L_x_2139:
[----:B------:R-:W-:Y:S02]  /*2adf0*/  IMAD.MOV.U32 R13, RZ, RZ, R4 ;  /* 0x000000ffff0d7224 */ /* 0x000fe400078e0004 */
[----:B------:R-:W-:Y:S01]  /*2ae00*/  IMAD.MOV.U32 R12, RZ, RZ, 0x1 ;  /* 0x00000001ff0c7424 */ /* 0x000fe200078e00ff */
[----:B------:R-:W-:Y:S02]  /*2ae10*/  @!P1 LEA R14, P0, R9, R14, 0x1 ;  /* 0x0000000e090e9211 */ /* 0x000fe400078008ff */
[----:B------:R-:W-:-:S03]  /*2ae20*/  LOP3.LUT P6, RZ, R16, 0x40000, RZ, 0xc0, !PT ;  /* 0x0004000010ff7812 */ /* 0x000fc600078cc0ff */
[----:B------:R-:W-:Y:S01]  /*2ae30*/  @!P1 IMAD.X R3, RZ, RZ, R2, P0 ;  /* 0x000000ffff039224 */ /* 0x000fe200000e0602 */
[C---:B------:R-:W-:Y:S01]  /*2ae40*/  LOP3.LUT P0, RZ, R16.reuse, 0x80000, RZ, 0xc0, !PT ;  /* 0x0008000010ff7812 */ /* 0x040fe2000780c0ff */
[----:B------:R-:W-:Y:S01]  /*2ae50*/  @!P1 IMAD.MOV.U32 R2, RZ, RZ, R14 ;  /* 0x000000ffff029224 */ /* 0x000fe200078e000e */
[----:B------:R-:W-:-:S04]  /*2ae60*/  LOP3.LUT R16, R16, 0xffbfffff, RZ, 0xc0, !PT ;  /* 0xffbfffff10107812 */ /* 0x000fc800078ec0ff */
[----:B------:R-:W-:-:S07]  /*2ae70*/  @P2 LOP3.LUT R16, R16, 0x400000, RZ, 0xfc, !PT ;  /* 0x0040000010102812 */ /* 0x000fce00078efcff */
        /* <DEDUP_REMOVED lines=9> */
.L_x_2140:
        /* <DEDUP_REMOVED lines=15> */
.L_x_2141:
        /* <DEDUP_REMOVED lines=11> */
[----:B0-----:R-:W-:Y:S02]  /*2b0b0*/  @!P6 IMAD.MOV.U32 R2, RZ, RZ, R14 ;  /* 0x000000ffff02e224 */ /* 0x001fe400078e000e */
[----:B------:R-:W-:-:S05]  /*2b0c0*/  @!P6 IMAD.MOV.U32 R3, RZ, RZ, R5 ;  /* 0x000000ffff03e224 */ /* 0x000fca00078e0005 */
[----:B------:R0:W-:Y:S01]  /*2b0d0*/  @!P6 LDGSTS.E.BYPASS.LTC128B.128 [R22+0x26c00], desc[UR36][R2.64], !P2 ;  /* 0x26c000000216efae */ /* 0x0001e2000d101d64 */
[----:B------:R-:W-:-:S04]  /*2b0e0*/  LOP3.LUT P2, RZ, R16, 0x400000, RZ, 0xc0, !PT ;  /* 0x0040000010ff7812 */ /* 0x000fc8000784c0ff */
[----:B------:R0:W-:Y:S01]  /*2b0f0*/  @!P6 LDGSTS.E.BYPASS.LTC128B.128 [R22+0x28c00], desc[UR36][R2.64+0x80], !P0 ;  /* 0x28c000800216efae */ /* 0x0001e2000c101d64 */
[----:B------:R-:W-:-:S08]  /*2b100*/  @!P6 ISETP.NE.U32.AND P0, PT, R8, RZ, PT ;  /* 0x000000ff0800e20c */ /* 0x000fd00003f05070 */
        /* <DEDUP_REMOVED lines=10> */
.L_x_2142:
[----:B------:R-:W-:Y:S02]  /*2b1b0*/  IMAD.MOV.U32 R13, RZ, RZ, R0 ;  /* 0x000000ffff0d7224 */ /* 0x000fe400078e0000 */
[----:B------:R-:W-:-:S07]  /*2b1c0*/  IMAD.MOV.U32 R5, RZ, RZ, R14 ;  /* 0x000000ffff057224 */ /* 0x000fce00078e000e */
[----:B------:R-:W-:Y:S05]  /*2b1d0*/  WARPSYNC.COLLECTIVE R15, `(.L_x_2143) ;  /* 0x000000000f087348 */ /* 0x000fea0003c00000 */
[----:B------:R0:W1:Y:S02]  /*2b1e0*/  SHFL.IDX P6, R14, R13, R12, R11 ;  /* 0x0000000c0d0e7389 */ /* 0x00006400000c000b */
[----:B01----:R-:W-:Y:S01]  /*2b1f0*/  ENDCOLLECTIVE ;  /* 0x000000000000791b */ /* 0x003fe20003800000 */
.L_x_2143:
        /* <DEDUP_REMOVED lines=17> */
.L_x_2144:
[----:B------:R-:W-:Y:S01]  /*2b310*/  @!PT LDS RZ, [RZ] ;  /* 0x00000000fffff984 */ /* 0x000fe20000000800 */
[----:B------:R-:W-:Y:S01]  /*2b320*/  @!PT LDS RZ, [RZ] ;  /* 0x00000000fffff984 */ /* 0x000fe20000000800 */
[----:B------:R-:W-:Y:S01]  /*2b330*/  @!PT LDS RZ, [RZ] ;  /* 0x00000000fffff984 */ /* 0x000fe20000000800 */
[----:B------:R0:W-:Y:S04]  /*2b340*/  @!P1 LDGSTS.E.BYPASS.LTC128B.128 [R22+0x2b400], desc[UR36][R2.64+0x100], !P2 ;  /* 0x2b40010002169fae */ /* 0x0001e8000d101d64 */
        /* <DEDUP_REMOVED lines=10> */
.L_x_2145:
[----:B------:R-:W-:Y:S01]  /*2b3f0*/  @!PT LDS RZ, [RZ] ;  /* 0x00000000fffff984 */ /* 0x000fe20000000800 */
[----:B------:R-:W-:Y:S01]  /*2b400*/  @!PT LDS RZ, [RZ] ;  /* 0x00000000fffff984 */ /* 0x000fe20000000800 */
[----:B------:R-:W-:Y:S01]  /*2b410*/  @!PT LDS RZ, [RZ] ;  /* 0x00000000fffff984 */ /* 0x000fe20000000800 */
[----:B------:R0:W-:Y:S01]  /*2b420*/  @!P1 LDGSTS.E.BYPASS.LTC128B.128 [R22+0x35400], desc[UR36][R2.64+0x380], P0 ;  /* 0x3540038002169fae */ /* 0x0001e20008101d64 */
[----:B------:R-:W-:Y:S05]  /*2b430*/  BRA `(.L_x_2146) ;  /* 0xffffffc800947947 */ /* 0x000fea000383ffff */
.L_x_2073:
[----:B0-----:R0:W2:Y:S02]  /*2b440*/  SYNCS.PHASECHK.TRANS64.TRYWAIT P0, [R17+URZ+0x38820], R0 ;  /* 0x03882000110075a7 */ /* 0x0010a4000800017f */
[----:B--2---:R-:W-:Y:S05]  /*2b450*/  @!P0 NANOSLEEP.SYNCS 0x989680 ;  /* 0x009896800000895d */ /* 0x004fea0003900000 */
[----:B------:R-:W2:Y:S02]  /*2b460*/  @!P0 SYNCS.PHASECHK.TRANS64 P0, [R17+URZ+0x38820], R0 ;  /* 0x03882000110085a7 */ /* 0x000ea4000800007f */
[----:B--2---:R-:W-:Y:S05]  /*2b470*/  @!P0 BRA `(.L_x_2073) ;  /* 0xfffffffc00f08947 */ /* 0x004fea000383ffff */
[----:B------:R-:W-:Y:S05]  /*2b480*/  BRA `(.L_x_2147) ;  /* 0xffffffcc00187947 */ /* 0x000fea000383ffff */
.L_x_2076:
[----:B0-----:R0:W2:Y:S02]  /*2b490*/  SYNCS.PHASECHK.TRANS64.TRYWAIT P0, [R27+URZ+0x38860], R0 ;  /* 0x038860001b0075a7 */ /* 0x0010a4000800017f */
[----:B--2---:R-:W-:Y:S05]  /*2b4a0*/  @!P0 NANOSLEEP.SYNCS 0x989680 ;  /* 0x009896800000895d */ /* 0x004fea0003900000 */
[----:B------:R-:W2:Y:S02]  /*2b4b0*/  @!P0 SYNCS.PHASECHK.TRANS64 P0, [R27+URZ+0x38860], R0 ;  /* 0x038860001b0085a7 */ /* 0x000ea4000800007f */
[----:B--2---:R-:W-:Y:S05]  /*2b4c0*/  @!P0 BRA `(.L_x_2076) ;  /* 0xfffffffc00f08947 */ /* 0x004fea000383ffff */
[----:B------:R-:W-:Y:S05]  /*2b4d0*/  BRA `(.L_x_2148) ;  /* 0xffffffcc00247947 */ /* 0x000fea000383ffff */
.L_x_2077:
[----:B------:R-:W-:Y:S01]  /*2b4e0*/  BSSY B0, `(.L_x_2149) ;  /* 0x0000008000007945 */ /* 0x000fe20003800000 */
[----:B------:R-:W-:Y:S02]  /*2b4f0*/  IMAD.MOV.U32 R13, RZ, RZ, R7 ;  /* 0x000000ffff0d7224 */ /* 0x000fe400078e0007 */
[----:B------:R-:W-:Y:S02]  /*2b500*/  IMAD.MOV.U32 R12, RZ, RZ, RZ ;  /* 0x000000ffff0c7224 */ /* 0x000fe400078e00ff */
[----:B------:R-:W-:Y:S02]  /*2b510*/  IMAD.MOV.U32 R11, RZ, RZ, 0x181f ;  /* 0x0000181fff0b7424 */ /* 0x000fe400078e00ff */
[----:B------:R-:W-:-:S07]  /*2b520*/  IMAD.MOV.U32 R15, RZ, RZ, -0x1 ;  /* 0xffffffffff0f7424 */ /* 0x000fce00078e00ff */
[----:B-1----:R-:W-:Y:S05]  /*2b530*/  WARPSYNC.COLLECTIVE R15, `(.L_x_2150) ;  /* 0x000000000f087348 */ /* 0x002fea0003c00000 */
[----:B------:R0:W2:Y:S02]  /*2b540*/  SHFL.IDX P6, R14, R13, R12, R11 ;  /* 0x0000000c0d0e7389 */ /* 0x0000a400000c000b */
[----:B012---:R-:W-:Y:S01]  /*2b550*/  ENDCOLLECTIVE ;  /* 0x000000000000791b */ /* 0x007fe20003800000 */
.L_x_2150:
[----:B------:R-:W-:Y:S05]  /*2b560*/  BSYNC B0 ;  /* 0x0000000000007941 */ /* 0x000fea0003800000 */
.L_x_2149:
        /* <DEDUP_REMOVED lines=15> */
.L_x_2151:
[----:B------:R-:W-:-:S04]  /*2b660*/  LOP3.LUT R16, R16, 0xffffffbf, RZ, 0xc0, !PT ;  /* 0xffffffbf10107812 */ /* 0x000fc800078ec0ff */
[----:B------:R-:W-:Y:S01]  /*2b670*/  @P1 LOP3.LUT R16, R16, 0x40, RZ, 0xfc, !PT ;  /* 0x0000004010101812 */ /* 0x000fe200078efcff */
[----:B------:R-:W-:Y:S02]  /*2b680*/  IMAD.MOV.U32 R13, RZ, RZ, R7 ;  /* 0x000000ffff0d7224 */ /* 0x000fe400078e0007 */
[----:B------:R-:W-:Y:S02]  /*2b690*/  IMAD.MOV.U32 R12, RZ, RZ, 0x1 ;  /* 0x00000001ff0c7424 */ /* 0x000fe400078e00ff */
[----:B------:R-:W-:-:S05]  /*2b6a0*/  IMAD.SHL.U32 R8, R8, 0x8, RZ ;  /* 0x0000000808087824 */ /* 0x000fca00078e00ff */
        /* <DEDUP_REMOVED lines=29> */
.L_x_2152:
[----:B------:R-:W-:Y:S02]  /*2b880*/  IMAD.MOV.U32 R13, RZ, RZ, R6 ;  /* 0x000000ffff0d7224 */ /* 0x000fe400078e0006 */
[----:B------:R-:W-:-:S07]  /*2b890*/  IMAD.MOV.U32 R3, RZ, RZ, R14 ;  /* 0x000000ffff037224 */ /* 0x000fce00078e000e */
[----:B------:R-:W-:Y:S05]  /*2b8a0*/  WARPSYNC.COLLECTIVE R15, `(.L_x_2153) ;  /* 0x000000000f087348 */ /* 0x000fea0003c00000 */
[----:B------:R0:W1:Y:S02]  /*2b8b0*/  SHFL.IDX P6, R14, R13, R12, R11 ;  /* 0x0000000c0d0e7389 */ /* 0x00006400000c000b */
[----:B01----:R-:W-:Y:S01]  /*2b8c0*/  ENDCOLLECTIVE ;  /* 0x000000000000791b */ /* 0x003fe20003800000 */
.L_x_2153:
[----:B------:R-:W-:Y:S02]  /*2b8d0*/  IMAD.MOV.U32 R13, RZ, RZ, R7 ;  /* 0x000000ffff0d7224 */ /* 0x000fe400078e0007 */
        /* <DEDUP_REMOVED lines=27> */
.L_x_2154:
[----:B------:R-:W-:Y:S02]  /*2ba90*/  IMAD.MOV.U32 R13, RZ, RZ, R6 ;  /* 0x000000ffff0d7224 */ /* 0x000fe400078e0006 */
[----:B------:R-:W-:-:S07]  /*2baa0*/  IMAD.MOV.U32 R8, RZ, RZ, R14 ;  /* 0x000000ffff087224 */ /* 0x000fce00078e000e */
[----:B------:R-:W-:Y:S05]  /*2bab0*/  WARPSYNC.COLLECTIVE R15, `(.L_x_2155) ;  /* 0x000000000f087348 */ /* 0x000fea0003c00000 */
[----:B------:R0:W1:Y:S02]  /*2bac0*/  SHFL.IDX P6, R14, R13, R12, R11 ;  /* 0x0000000c0d0e7389 */ /* 0x00006400000c000b */
[----:B01----:R-:W-:Y:S01]  /*2bad0*/  ENDCOLLECTIVE ;  /* 0x000000000000791b */ /* 0x003fe20003800000 */
.L_x_2155:
        /* <DEDUP_REMOVED lines=28> */
.L_x_2156:
[----:B------:R-:W-:Y:S02]  /*2bca0*/  IMAD.MOV.U32 R13, RZ, RZ, R6 ;  /* 0x000000ffff0d7224 */ /* 0x000fe400078e0006 */
[----:B------:R-:W-:-:S07]  /*2bcb0*/  IMAD.MOV.U32 R7, RZ, RZ, R14 ;  /* 0x000000ffff077224 */ /* 0x000fce00078e000e */
[----:B------:R-:W-:Y:S05]  /*2bcc0*/  WARPSYNC.COLLECTIVE R15, `(.L_x_2157) ;  /* 0x000000000f087348 */ /* 0x000fea0003c00000 */
[----:B------:R0:W1:Y:S02]  /*2bcd0*/  SHFL.IDX P6, R14, R13, R12, R11 ;  /* 0x0000000c0d0e7389 */ /* 0x00006400000c000b */
[----:B01----:R-:W-:Y:S01]  /*2bce0*/  ENDCOLLECTIVE ;  /* 0x000000000000791b */ /* 0x003fe20003800000 */
.L_x_2157:
[----:B------:R-:W-:Y:S05]  /*2bcf0*/  BRA `(.L_x_2158) ;  /* 0xffffffc800d07947 */ /* 0x000fea000383ffff */
.L_x_2083:
[----:B0-----:R0:W2:Y:S02]  /*2bd00*/  SYNCS.PHASECHK.TRANS64.TRYWAIT P0, [R8+URZ+0x38840], R20 ;  /* 0x03884014080075a7 */ /* 0x0010a4000800017f */
[----:B--2---:R-:W-:Y:S05]  /*2bd10*/  @!P0 NANOSLEEP.SYNCS 0x989680 ;  /* 0x009896800000895d */ /* 0x004fea0003900000 */
[----:B------:R-:W2:Y:S02]  /*2bd20*/  @!P0 SYNCS.PHASECHK.TRANS64 P0, [R8+URZ+0x38840], R20 ;  /* 0x03884014080085a7 */ /* 0x000ea4000800007f */
[----:B--2---:R-:W-:Y:S05]  /*2bd30*/  @!P0 BRA `(.L_x_2083) ;  /* 0xfffffffc00f08947 */ /* 0x004fea000383ffff */
[----:B------:R-:W-:Y:S05]  /*2bd40*/  BRA `(.L_x_2159) ;  /* 0xffffffd000207947 */ /* 0x000fea000383ffff */
.L_x_2084:
        /* <DEDUP_REMOVED lines=8> */
.L_x_2161:
[----:B------:R-:W-:Y:S05]  /*2bdd0*/  BSYNC B1 ;  /* 0x0000000000017941 */ /* 0x000fea0003800000 */
.L_x_2160:
        /* <DEDUP_REMOVED lines=9> */
.L_x_2162:
[----:B------:R-:W-:Y:S02]  /*2be70*/  IMAD.MOV.U32 R13, RZ, RZ, R27 ;  /* 0x000000ffff0d7224 */ /* 0x000fe400078e001b */
[----:B------:R-:W-:Y:S01]  /*2be80*/  IMAD.MOV.U32 R12, RZ, RZ, 0x1 ;  /* 0x00000001ff0c7424 */ /* 0x000fe200078e00ff */
[----:B------:R-:W-:-:S13]  /*2be90*/  IADD3 R2, P0, R14, R0, RZ ;  /* 0x000000000e027210 */ /* 0x000fda0007f1e0ff */
[----:B------:R-:W-:Y:S05]  /*2bea0*/  WARPSYNC.COLLECTIVE R15, `(.L_x_2163) ;  /* 0x000000000f087348 */ /* 0x000fea0003c00000 */
[----:B------:R0:W1:Y:S02]  /*2beb0*/  SHFL.IDX P6, R14, R13, R12, R11 ;  /* 0x0000000c0d0e7389 */ /* 0x00006400000c000b */
[----:B01----:R-:W-:Y:S01]  /*2bec0*/  ENDCOLLECTIVE ;  /* 0x000000000000791b */ /* 0x003fe20003800000 */
.L_x_2163:
        /* <DEDUP_REMOVED lines=10> */
.L_x_2164:
[----:B------:R-:W-:Y:S02]  /*2bf70*/  IMAD.MOV.U32 R13, RZ, RZ, R27 ;  /* 0x000000ffff0d7224 */ /* 0x000fe400078e001b */
[----:B------:R-:W-:Y:S02]  /*2bf80*/  IMAD.MOV.U32 R12, RZ, RZ, 0x2 ;  /* 0x00000002ff0c7424 */ /* 0x000fe400078e00ff */
[----:B------:R-:W-:-:S07]  /*2bf90*/  IMAD.MOV.U32 R2, RZ, RZ, R14 ;  /* 0x000000ffff027224 */ /* 0x000fce00078e000e */
[----:B------:R-:W-:Y:S05]  /*2bfa0*/  WARPSYNC.COLLECTIVE R15, `(.L_x_2165) ;  /* 0x000000000f087348 */ /* 0x000fea0003c00000 */
[----:B------:R0:W1:Y:S02]  /*2bfb0*/  SHFL.IDX P6, R14, R13, R12, R11 ;  /* 0x0000000c0d0e7389 */ /* 0x00006400000c000b */
[----:B01----:R-:W-:Y:S01]  /*2bfc0*/  ENDCOLLECTIVE ;  /* 0x000000000000791b */ /* 0x003fe20003800000 */
.L_x_2165:
        /* <DEDUP_REMOVED lines=11> */
.L_x_2166:
[----:B------:R-:W-:Y:S02]  /*2c080*/  IMAD.MOV.U32 R13, RZ, RZ, R27 ;  /* 0x000000ffff0d7224 */ /* 0x000fe400078e001b */
[----:B------:R-:W-:Y:S02]  /*2c090*/  IMAD.MOV.U32 R12, RZ, RZ, 0x3 ;  /* 0x00000003ff0c7424 */ /* 0x000fe400078e00ff */
[----:B------:R-:W-:-:S07]  /*2c0a0*/  IMAD.MOV.U32 R2, RZ, RZ, R14 ;  /* 0x000000ffff027224 */ /* 0x000fce00078e000e */
[----:B------:R-:W-:Y:S05]  /*2c0b0*/  WARPSYNC.COLLECTIVE R15, `(.L_x_2167) ;  /* 0x000000000f087348 */ /* 0x000fea0003c00000 */
[----:B------:R0:W1:Y:S02]  /*2c0c0*/  SHFL.IDX P6, R14, R13, R12, R11 ;  /* 0x0000000c0d0e7389 */ /* 0x00006400000c000b */
[----:B01----:R-:W-:Y:S01]  /*2c0d0*/  ENDCOLLECTIVE ;  /* 0x000000000000791b */ /* 0x003fe20003800000 */
.L_x_2167:
        /* <DEDUP_REMOVED lines=11> */
.L_x_2168:
[----:B------:R-:W-:Y:S05]  /*2c190*/  BRA `(.L_x_2169) ;  /* 0xffffffcc00b47947 */ /* 0x000fea000383ffff */
.L_x_2089:
[----:B---3--:R3:W4:Y:S02]  /*2c1a0*/  SYNCS.PHASECHK.TRANS64.TRYWAIT P0, [R8+URZ+0x38860], R20 ;  /* 0x03886014080075a7 */ /* 0x008724000800017f */
[----:B----4-:R-:W-:Y:S05]  /*2c1b0*/  @!P0 NANOSLEEP.SYNCS 0x989680 ;  /* 0x009896800000895d */ /* 0x010fea0003900000 */
[----:B------:R-:W4:Y:S02]  /*2c1c0*/  @!P0 SYNCS.PHASECHK.TRANS64 P0, [R8+URZ+0x38860], R20 ;  /* 0x03886014080085a7 */ /* 0x000f24000800007f */
[----:B----4-:R-:W-:Y:S05]  /*2c1d0*/  @!P0 BRA `(.L_x_2089) ;  /* 0xfffffffc00f08947 */ /* 0x010fea000383ffff */
[----:B------:R-:W-:Y:S05]  /*2c1e0*/  BRA `(.L_x_2170) ;  /* 0xffffffd000007947 */ /* 0x000fea000383ffff */
.L_x_2090:
[----:B------:R-:W-:Y:S01]  /*2c1f0*/  BSSY B1, `(.L_x_2171) ;  /* 0x0000008000017945 */ /* 0x000fe20003800000 */
[----:B------:R-:W-:Y:S02]  /*2c200*/  IMAD.MOV.U32 R13, RZ, RZ, R20 ;  /* 0x000000ffff0d7224 */ /* 0x000fe400078e0014 */
[----:B------:R-:W-:Y:S02]  /*2c210*/  IMAD.MOV.U32 R12, RZ, RZ, RZ ;  /* 0x000000ffff0c7224 */ /* 0x000fe400078e00ff */
[----:B------:R-:W-:Y:S02]  /*2c220*/  IMAD.MOV.U32 R11, RZ, RZ, 0x181f ;  /* 0x0000181fff0b7424 */ /* 0x000fe400078e00ff */
[----:B------:R-:W-:-:S07]  /*2c230*/  IMAD.MOV.U32 R15, RZ, RZ, -0x1 ;  /* 0xffffffffff0f7424 */ /* 0x000fce00078e00ff */
[----:B--2---:R-:W-:Y:S05]  /*2c240*/  WARPSYNC.COLLECTIVE R15, `(.L_x_2172) ;  /* 0x000000000f087348 */ /* 0x004fea0003c00000 */
[----:B------:R0:W1:Y:S02]  /*2c250*/  SHFL.IDX P6, R14, R13, R12, R11 ;  /* 0x0000000c0d0e7389 */ /* 0x00006400000c000b */
[----:B012---:R-:W-:Y:S01]  /*2c260*/  ENDCOLLECTIVE ;  /* 0x000000000000791b */ /* 0x007fe20003800000 */
.L_x_2172:
[----:B------:R-:W-:Y:S05]  /*2c270*/  BSYNC B1 ;  /* 0x0000000000017941 */ /* 0x000fea0003800000 */
.L_x_2171:
[----:B------:R-:W-:Y:S01]  /*2c280*/  IMAD.MOV.U32 R13, RZ, RZ, R10 ;  /* 0x000000ffff0d7224 */ /* 0x000fe200078e000a */
[C---:B------:R-:W-:Y:S01]  /*2c290*/  LOP3.LUT P2, RZ, R16.reuse, 0x200, RZ, 0xc0, !PT ;  /* 0x0000020010ff7812 */ /* 0x040fe2000784c0ff */
[----:B------:R-:W-:Y:S01]  /*2c2a0*/  IMAD.MOV.U32 R12, RZ, RZ, RZ ;  /* 0x000000ffff0c7224 */ /* 0x000fe200078e00ff */
[C---:B------:R-:W-:Y:S01]  /*2c2b0*/  LOP3.LUT P1, RZ, R16.reuse, 0x20, RZ, 0xc0, !PT ;  /* 0x0000002010ff7812 */ /* 0x040fe2000782c0ff */
[----:B------:R-:W-:Y:S01]  /*2c2c0*/  IMAD.MOV.U32 R11, RZ, RZ, 0x181f ;  /* 0x0000181fff0b7424 */ /* 0x000fe200078e00ff */
[----:B------:R-:W-:Y:S01]  /*2c2d0*/  P2R R4, PR, RZ, 0x8 ;  /* 0x00000008ff047803 */ /* 0x000fe20000000000 */
[----:B------:R-:W-:Y:S01]  /*2c2e0*/  IMAD.MOV.U32 R15, RZ, RZ, -0x1 ;  /* 0xffffffffff0f7424 */ /* 0x000fe200078e00ff */
[----:B------:R-:W-:Y:S01]  /*2c2f0*/  LOP3.LUT P3, RZ, R16, 0x10, RZ, 0xc0, !PT ;  /* 0x0000001010ff7812 */ /* 0x000fe2000786c0ff */
[----:B------:R-:W-:Y:S02]  /*2c300*/  IMAD.MOV.U32 R3, RZ, RZ, R14 ;  /* 0x000000ffff037224 */ /* 0x000fe400078e000e */
[----:B------:R-:W-:-:S10]  /*2c310*/  IMAD R21, R21, 0x2, R17 ;  /* 0x0000000215157824 */ /* 0x000fd400078e0211 */
[----:B------:R-:W-:Y:S05]  /*2c320*/  WARPSYNC.COLLECTIVE R15, `(.L_x_2173) ;  /* 0x000000000f087348 */ /* 0x000fea0003c00000 */
[----:B------:R0:W1:Y:S02]  /*2c330*/  SHFL.IDX P6, R14, R13, R12, R11 ;  /* 0x0000000c0d0e7389 */ /* 0x00006400000c000b */
[----:B01----:R-:W-:Y:S01]  /*2c340*/  ENDCOLLECTIVE ;  /* 0x000000000000791b */ /* 0x003fe20003800000 */
.L_x_2173:
[----:B------:R-:W-:Y:S01]  /*2c350*/  P2R R5, PR, RZ, 0x8 ;  /* 0x00000008ff057803 */ /* 0x000fe20000000000 */
[----:B------:R-:W-:Y:S02]  /*2c360*/  IMAD.MOV.U32 R13, RZ, RZ, R20 ;  /* 0x000000ffff0d7224 */ /* 0x000fe400078e0014 */
        /* <DEDUP_REMOVED lines=12> */
.L_x_2174:
        /* <DEDUP_REMOVED lines=17> */
.L_x_2175:
        /* <DEDUP_REMOVED lines=17> */
.L_x_2176:
        /* <DEDUP_REMOVED lines=14> */
.L_x_2177:
        /* <DEDUP_REMOVED lines=17> */
.L_x_2178:
        /* <DEDUP_REMOVED lines=14> */
.L_x_2179:
[----:B------:R-:W-:Y:S05]  /*2c920*/  BRA `(.L_x_2180) ;  /* 0xffffffcc006c7947 */ /* 0x000fea000383ffff */
.L_x_2098:
[----:B------:R-:W-:Y:S01]  /*2c930*/  BSSY B0, `(.L_x_2181) ;  /* 0x0000008000007945 */ /* 0x000fe20003800000 */
[----:B------:R-:W-:Y:S02]  /*2c940*/  IMAD.MOV.U32 R13, RZ, RZ, R36 ;  /* 0x000000ffff0d7224 */ /* 0x000fe400078e0024 */
[----:B------:R-:W-:Y:S02]  /*2c950*/  IMAD.MOV.U32 R12, RZ, RZ, RZ ;  /* 0x000000ffff0c7224 */ /* 0x000fe400078e00ff */
[----:B------:R-:W-:Y:S02]  /*2c960*/  IMAD.MOV.U32 R11, RZ, RZ, 0x1f ;  /* 0x0000001fff0b7424 */ /* 0x000fe400078e00ff */
[----:B------:R-:W-:-:S07]  /*2c970*/  IMAD.MOV.U32 R15, RZ, RZ, -0x1 ;  /* 0xffffffffff0f7424 */ /* 0x000fce00078e00ff */
[----:B0123-5:R-:W-:Y:S05]  /*2c980*/  WARPSYNC.COLLECTIVE R15, `(.L_x_2182) ;  /* 0x000000000f087348 */ /* 0x02ffea0003c00000 */
[----:B------:R4:W0:Y:S02]  /*2c990*/  SHFL.IDX P6, R14, R13, R12, R11 ;  /* 0x0000000c0d0e7389 */ /* 0x00082400000c000b */
[----:B012345:R-:W-:Y:S01]  /*2c9a0*/  ENDCOLLECTIVE ;  /* 0x000000000000791b */ /* 0x03ffe20003800000 */
.L_x_2182:
[----:B------:R-:W-:Y:S05]  /*2c9b0*/  BSYNC B0 ;  /* 0x0000000000007941 */ /* 0x000fea0003800000 */
.L_x_2181:
[----:B------:R-:W-:Y:S05]  /*2c9c0*/  BRA `(.L_x_2183) ;  /* 0xffffffd0006c7947 */ /* 0x000fea000383ffff */
.L_x_2101:
[----:B0-----:R0:W2:Y:S02]  /*2c9d0*/  SYNCS.PHASECHK.TRANS64.TRYWAIT P0, [R5+URZ+0x38820], R0 ;  /* 0x03882000050075a7 */ /* 0x0010a4000800017f */
[----:B--2---:R-:W-:Y:S05]  /*2c9e0*/  @!P0 NANOSLEEP.SYNCS 0x989680 ;  /* 0x009896800000895d */ /* 0x004fea0003900000 */
[----:B------:R-:W2:Y:S02]  /*2c9f0*/  @!P0 SYNCS.PHASECHK.TRANS64 P0, [R5+URZ+0x38820], R0 ;  /* 0x03882000050085a7 */ /* 0x000ea4000800007f */
[----:B--2---:R-:W-:Y:S05]  /*2ca00*/  @!P0 BRA `(.L_x_2101) ;  /* 0xfffffffc00f08947 */ /* 0x004fea000383ffff */
[----:B------:R-:W-:Y:S05]  /*2ca10*/  BRA `(.L_x_2184) ;  /* 0xffffffd000b47947 */ /* 0x000fea000383ffff */
.L_x_2102:
        /* <DEDUP_REMOVED lines=8> */
[----:B01-345:R-:W-:Y:S05]  /*2caa0*/  WARPSYNC.COLLECTIVE R15, `(.L_x_2186) ;  /* 0x000000000f087348 */ /* 0x03bfea0003c00000 */
[----:B------:R2:W0:Y:S02]  /*2cab0*/  SHFL.IDX P6, R14, R13, R12, R11 ;  /* 0x0000000c0d0e7389 */ /* 0x00042400000c000b */
[----:B012345:R-:W-:Y:S01]  /*2cac0*/  ENDCOLLECTIVE ;  /* 0x000000000000791b */ /* 0x03ffe20003800000 */
.L_x_2186:
[----:B------:R-:W-:Y:S05]  /*2cad0*/  BSYNC B0 ;  /* 0x0000000000007941 */ /* 0x000fea0003800000 */
.L_x_2185:
[----:B------:R-:W-:Y:S05]  /*2cae0*/  BRA `(.L_x_2187) ;  /* 0xffffffd0009c7947 */ /* 0x000fea000383ffff */
.L_x_2105:
[----:B------:R-:W-:Y:S01]  /*2caf0*/  BSSY B1, `(.L_x_2188) ;  /* 0x0000006000017945 */ /* 0x000fe20003800000 */
[----:B------:R-:W-:-:S07]  /*2cb00*/  IMAD.MOV.U32 R15, RZ, RZ, -0x1 ;  /* 0xffffffffff0f7424 */ /* 0x000fce00078e00ff */
[----:B01-345:R-:W-:Y:S05]  /*2cb10*/  WARPSYNC.COLLECTIVE R15, `(.L_x_2189) ;  /* 0x000000000f0c7348 */ /* 0x03bfea0003c00000 */
[----:B------:R-:W-:Y:S02]  /*2cb20*/  ELECT P6, UR62, PT ;  /* 0x00000000003e782f */ /* 0x000fe400038c0000 */
[----:B------:R-:W-:Y:S01]  /*2cb30*/  MOV R14, UR62 ;  /* 0x0000003e000e7c02 */ /* 0x000fe20008000f00 */
[----:B01-345:R-:W-:Y:S10]  /*2cb40*/  ENDCOLLECTIVE ;  /* 0x000000000000791b */ /* 0x03bff40003800000 */
.L_x_2189:
[----:B------:R-:W-:Y:S05]  /*2cb50*/  BSYNC B1 ;  /* 0x0000000000017941 */ /* 0x000fea0003800000 */
.L_x_2188:
[----:B------:R-:W-:Y:S05]  /*2cb60*/  BRA `(.L_x_2190) ;  /* 0xffffffd000947947 */ /* 0x000fea000383ffff */
.L_x_2107:
[----:B0-----:R0:W2:Y:S02]  /*2cb70*/  SYNCS.PHASECHK.TRANS64.TRYWAIT P1, [R3+URZ+0x38840], R2 ;  /* 0x03884002030075a7 */ /* 0x0010a4000802017f */
[----:B--2---:R-:W-:Y:S05]  /*2cb80*/  @!P1 NANOSLEEP.SYNCS 0x989680 ;  /* 0x009896800000995d */ /* 0x004fea0003900000 */
[----:B------:R-:W2:Y:S02]  /*2cb90*/  @!P1 SYNCS.PHASECHK.TRANS64 P1, [R3+URZ+0x38840], R2 ;  /* 0x03884002030095a7 */ /* 0x000ea4000802007f */
[----:B--2---:R-:W-:Y:S05]  /*2cba0*/  @!P1 BRA `(.L_x_2107) ;  /* 0xfffffffc00f09947 */ /* 0x004fea000383ffff */
[----:B------:R-:W-:Y:S05]  /*2cbb0*/  BRA `(.L_x_2191) ;  /* 0xffffffd000b47947 */ /* 0x000fea000383ffff */
.L_x_2109:
[----:B--2---:R2:W0:Y:S02]  /*2cbc0*/  SYNCS.PHASECHK.TRANS64.TRYWAIT P1, [R5+URZ+0x38840], R0 ;  /* 0x03884000050075a7 */ /* 0x004424000802017f */
[----:B0-----:R-:W-:Y:S05]  /*2cbd0*/  @!P1 NANOSLEEP.SYNCS 0x989680 ;  /* 0x009896800000995d */ /* 0x001fea0003900000 */
[----:B------:R-:W0:Y:S02]  /*2cbe0*/  @!P1 SYNCS.PHASECHK.TRANS64 P1, [R5+URZ+0x38840], R0 ;  /* 0x03884000050095a7 */ /* 0x000e24000802007f */
[----:B0-----:R-:W-:Y:S05]  /*2cbf0*/  @!P1 BRA `(.L_x_2109) ;  /* 0xfffffffc00f09947 */ /* 0x001fea000383ffff */
[----:B------:R-:W-:Y:S05]  /*2cc00*/  BRA `(.L_x_2192) ;  /* 0xffffffd000c07947 */ /* 0x000fea000383ffff */
.L_x_2111:
[----:B------:R0:W0:Y:S02]  /*2cc10*/  SYNCS.PHASECHK.TRANS64.TRYWAIT P1, [R3+URZ+0x38860], R2 ;  /* 0x03886002030075a7 */ /* 0x000024000802017f */
[----:B0-----:R-:W-:Y:S05]  /*2cc20*/  @!P1 NANOSLEEP.SYNCS 0x989680 ;  /* 0x009896800000995d */ /* 0x001fea0003900000 */
[----:B------:R-:W0:Y:S02]  /*2cc30*/  @!P1 SYNCS.PHASECHK.TRANS64 P1, [R3+URZ+0x38860], R2 ;  /* 0x03886002030095a7 */ /* 0x000e24000802007f */
[----:B0-----:R-:W-:Y:S05]  /*2cc40*/  @!P1 BRA `(.L_x_2111) ;  /* 0xfffffffc00f09947 */ /* 0x001fea000383ffff */
[----:B------:R-:W-:Y:S05]  /*2cc50*/  BRA `(.L_x_2193) ;  /* 0xffffffd000bc7947 */ /* 0x000fea000383ffff */
        .type           $_ZN7cutlass13device_kernelIN5flash11enable_sm90INS1_16FlashAttnFwdSm90INS1_25CollectiveMainloopFwdSm90ILi2EN4cute5tupleIJNS5_1CILi1EEES8_S8_EEENS6_IJNS7_ILi64EEESA_SA_EEELi512ENS_10bfloat16_tEfNS_4arch4Sm90ELb0ELb1ELb1ELb0ELb1ELb0ELb1ELb0ELb0ELb1ELb0ELb0EEENS1_21CollectiveEpilogueFwdINS6_IJSA_NS7_ILi512EEESA_EEES9_SC_SE_Li256ELb0ELb1ELb0ELb0EEENS1_30DynamicPersistentTileSchedulerILi256ELi128ELb0ELb1ELb1EEEEEEEEEvNT_6ParamsE$_ZZN5flash25CollectiveMainloopFwdSm90ILi2EN4cute5tupleIJNS1_1CILi1EEES4_S4_EEENS2_IJNS3_ILi64EEES6_S6_EEELi512EN7cutlass10bfloat16_tEfNS8_4arch4Sm90ELb0ELb1ELb1ELb0ELb1ELb0ELb1ELb0ELb0ELb1ELb0ELb0EE3mmaINS_16FlashAttnFwdSm90ISC_NS_21CollectiveEpilogueFwdINS2_IJS6_NS3_ILi512EEES6_EEES5_S9_SB_Li256ELb0ELb1ELb0ELb0EEENS_30DynamicPersistentTileSchedulerILi256ELi128ELb0ELb1ELb1EEEE13SharedStorageENS1_6TensorINS1_11ArrayEngineIfLm128EEENS1_6LayoutINS2_IJNS2_IJNS3_ILi2EEESR_NS3_ILi32EEEEEES4_S4_EEENS2_IJNS2_IJS4_SR_NS3_ILi4EEEEEENS3_ILi0EEESX_EEEEEEENS_7SoftmaxILi2ELi0EEEEEbRKNSC_6ParamsENS8_13PipelineAsyncILi2EEES17_RNS8_13PipelineStateILj2EEERT0_RT1_iRiRKNS_16SeqlenInfoQKNewKILb0ELb0EEENS2_IJiiiiEEERT_ENKUliT_T0_T1_E_clIZSD_ISM_S10_S12_EbS15_S17_S17_S1A_S1C_S1E_iS1F_S1J_S1K_S1M_EUlRS1N_iE1_NS3_ILb0EEENS3_ILb1EEEEEDaiS1N_S1O_S1P_,@function
        .size           $_ZN7cutlass13device_kernelIN5flash11enable_sm90INS1_16FlashAttnFwdSm90INS1_25CollectiveMainloopFwdSm90ILi2EN4cute5tupleIJNS5_1CILi1EEES8_S8_EEENS6_IJNS7_ILi64EEESA_SA_EEELi512ENS_10bfloat16_tEfNS_4arch4Sm90ELb0ELb1ELb1ELb0ELb1ELb0ELb1ELb0ELb0ELb1ELb0ELb0EEENS1_21CollectiveEpilogueFwdINS6_IJSA_NS7_ILi512EEESA_EEES9_SC_SE_Li256ELb0ELb1ELb0ELb0EEENS1_30DynamicPersistentTileSchedulerILi256ELi128ELb0ELb1ELb1EEEEEEEEEvNT_6ParamsE$_ZZN5flash25CollectiveMainloopFwdSm90ILi2EN4cute5tupleIJNS1_1CILi1EEES4_S4_EEENS2_IJNS3_ILi64EEES6_S6_EEELi512EN7cutlass10bfloat16_tEfNS8_4arch4Sm90ELb0ELb1ELb1ELb0ELb1ELb0ELb1ELb0ELb0ELb1ELb0ELb0EE3mmaINS_16FlashAttnFwdSm90ISC_NS_21CollectiveEpilogueFwdINS2_IJS6_NS3_ILi512EEES6_EEES5_S9_SB_Li256ELb0ELb1ELb0ELb0EEENS_30DynamicPersistentTileSchedulerILi256ELi128ELb0ELb1ELb1EEEE13SharedStorageENS1_6TensorINS1_11ArrayEngineIfLm128EEENS1_6LayoutINS2_IJNS2_IJNS3_ILi2EEESR_NS3_ILi32EEEEEES4_S4_EEENS2_IJNS2_IJS4_SR_NS3_ILi4EEEEEENS3_ILi0EEESX_EEEEEEENS_7SoftmaxILi2ELi0EEEEEbRKNSC_6ParamsENS8_13PipelineAsyncILi2EEES17_RNS8_13PipelineStateILj2EEERT0_RT1_iRiRKNS_16SeqlenInfoQKNewKILb0ELb0EEENS2_IJiiiiEEERT_ENKUliT_T0_T1_E_clIZSD_ISM_S10_S12_EbS15_S17_S17_S1A_S1C_S1E_iS1F_S1J_S1K_S1M_EUlRS1N_iE1_NS3_ILb0EEENS3_ILb1EEEEEDaiS1N_S1O_S1P_,(.L_x_5810 - $_ZN7cutlass13device_kernelIN5flash11enable_sm90INS1_16FlashAttnFwdSm90INS1_25CollectiveMainloopFwdSm90ILi2EN4cute5tupleIJNS5_1CILi1EEES8_S8_EEENS6_IJNS7_ILi64EEESA_SA_EEELi512ENS_10bfloat16_tEfNS_4arch4Sm90ELb0ELb1ELb1ELb0ELb1ELb0ELb1ELb0ELb0ELb1ELb0ELb0EEENS1_21CollectiveEpilogueFwdINS6_IJSA_NS7_ILi512EEESA_EEES9_SC_SE_Li256ELb0ELb1ELb0ELb0EEENS1_30DynamicPersistentTileSchedulerILi256ELi128ELb0ELb1ELb1EEEEEEEEEvNT_6ParamsE$_ZZN5flash25CollectiveMainloopFwdSm90ILi2EN4cute5tupleIJNS1_1CILi1EEES4_S4_EEENS2_IJNS3_ILi64EEES6_S6_EEELi512EN7cutlass10bfloat16_tEfNS8_4arch4Sm90ELb0ELb1ELb1ELb0ELb1ELb0ELb1ELb0ELb0ELb1ELb0ELb0EE3mmaINS_16FlashAttnFwdSm90ISC_NS_21CollectiveEpilogueFwdINS2_IJS6_NS3_ILi512EEES6_EEES5_S9_SB_Li256ELb0ELb1ELb0ELb0EEENS_30DynamicPersistentTileSchedulerILi256ELi128ELb0ELb1ELb1EEEE13SharedStorageENS1_6TensorINS1_11ArrayEngineIfLm128EEENS1_6LayoutINS2_IJNS2_IJNS3_ILi2EEESR_NS3_ILi32EEEEEES4_S4_EEENS2_IJNS2_IJS4_SR_NS3_ILi4EEEEEENS3_ILi0EEESX_EEEEEEENS_7SoftmaxILi2ELi0EEEEEbRKNSC_6ParamsENS8_13PipelineAsyncILi2EEES17_RNS8_13PipelineStateILj2EEERT0_RT1_iRiRKNS_16SeqlenInfoQKNewKILb0ELb0EEENS2_IJiiiiEEERT_ENKUliT_T0_T1_E_clIZSD_ISM_S10_S12_EbS15_S17_S17_S1A_S1C_S1E_iS1F_S1J_S1K_S1M_EUlRS1N_iE1_NS3_ILb0EEENS3_ILb1EEEEEDaiS1N_S1O_S1P_)
$_ZN7cutlass13device_kernelIN5flash11enable_sm90INS1_16FlashAttnFwdSm90INS1_25CollectiveMainloopFwdSm90ILi2EN4cute5tupleIJNS5_1CILi1EEES8_S8_EEENS6_IJNS7_ILi64EEESA_SA_EEELi512ENS_10bfloat16_tEfNS_4arch4Sm90ELb0ELb1ELb1ELb0ELb1ELb0ELb1ELb0ELb0ELb1ELb0ELb0EEENS1_21CollectiveEpilogueFwdINS6_IJSA_NS7_ILi512EEESA_EEES9_SC_SE_Li256ELb0ELb1ELb0ELb0EEENS1_30DynamicPersistentTileSchedulerILi256ELi128ELb0ELb1ELb1EEEEEEEEEvNT_6ParamsE$_ZZN5flash25CollectiveMainloopFwdSm90ILi2EN4cute5tupleIJNS1_1CILi1EEES4_S4_EEENS2_IJNS3_ILi64EEES6_S6_EEELi512EN7cutlass10bfloat16_tEfNS8_4arch4Sm90ELb0ELb1ELb1ELb0ELb1ELb0ELb1ELb0ELb0ELb1ELb0ELb0EE3mmaINS_16FlashAttnFwdSm90ISC_NS_21CollectiveEpilogueFwdINS2_IJS6_NS3_ILi512EEES6_EEES5_S9_SB_Li256ELb0ELb1ELb0ELb0EEENS_30DynamicPersistentTileSchedulerILi256ELi128ELb0ELb1ELb1EEEE13SharedStorageENS1_6TensorINS1_11ArrayEngineIfLm128EEENS1_6LayoutINS2_IJNS2_IJNS3_ILi2EEESR_NS3_ILi32EEEEEES4_S4_EEENS2_IJNS2_IJS4_SR_NS3_ILi4EEEEEENS3_ILi0EEESX_EEEEEEENS_7SoftmaxILi2ELi0EEEEEbRKNSC_6ParamsENS8_13PipelineAsyncILi2EEES17_RNS8_13PipelineStateILj2EEERT0_RT1_iRiRKNS_16SeqlenInfoQKNewKILb0ELb0EEENS2_IJiiiiEEERT_ENKUliT_T0_T1_E_clIZSD_ISM_S10_S12_EbS15_S17_S17_S1A_S1C_S1E_iS1F_S1J_S1K_S1M_EUlRS1N_iE1_NS3_ILb0EEENS3_ILb1EEEEEDaiS1N_S1O_S1P_:
[----:B------:R-:W-:Y:S05]  /*2cc60*/  YIELD ;  /* 0x0000000000007946 */ /* 0x000fea0003800000 */
[----:B------:R-:W-:Y:S02]  /*2cc70*/  ULDC UR4, c[0x0][0x20] ;  /* 0x0000080000047ab9 */ /* 0x000fe40000000800 */
[----:B------:R-:W-:-:S05]  /*2cc80*/  VIADD R7, R7, -UR4 ;  /* 0x8000000407077c36 */ /* 0x000fca0008000000 */
[----:B------:R-:W2:Y:S01]  /*2cc90*/  LDL.64 R8, [R7] ;  /* 0x0000000007087983 */ /* 0x000ea20000100a00 */
[----:B------:R-:W0:Y:S02]  /*2cca0*/  LDC.64 R4, c[0x0][0x208] ;  /* 0x00008200ff047b82 */ /* 0x000e240000000a00 */
[----:B0-----:R-:W-:Y:S02]  /*2ccb0*/  R2UR UR4, R4 ;  /* 0x00000000040472ca */ /* 0x001fe400000e0000 */
[----:B------:R-:W-:-:S13]  /*2ccc0*/  R2UR UR5, R5 ;  /* 0x00000000050572ca */ /* 0x000fda00000e0000 */
[----:B--2---:R-:W2:Y:S01]  /*2ccd0*/  LD.E R10, desc[UR4][R8.64] ;  /* 0x00000004080a7980 */ /* 0x004ea2000c101900 */
[----:B------:R-:W-:Y:S02]  /*2cce0*/  R2UR UR4, R4 ;  /* 0x00000000040472ca */ /* 0x000fe400000e0000 */
[----:B------:R-:W-:-:S13]  /*2ccf0*/  R2UR UR5, R5 ;  /* 0x00000000050572ca */ /* 0x000fda00000e0000 */
[----:B------:R-:W3:Y:S01]  /*2cd00*/  LD.E R14, desc[UR4][R8.64+0x8] ;  /* 0x00000804080e7980 */ /* 0x000ee2000c101900 */
[----:B--2---:R-:W-:-:S05]  /*2cd10*/  VIADD R11, R10, 0x1 ;  /* 0x000000010a0b7836 */ /* 0x004fca0000000000 */
[----:B------:R-:W-:-:S13]  /*2cd20*/  ISETP.NE.AND P0, PT, R11, 0x2, PT ;  /* 0x000000020b00780c */ /* 0x000fda0003f05270 */
[----:B------:R-:W-:Y:S02]  /*2cd30*/  @!P0 R2UR UR6, R4 ;  /* 0x00000000040682ca */ /* 0x000fe400000e0000 */
[----:B------:R-:W-:-:S13]  /*2cd40*/  @!P0 R2UR UR7, R5 ;  /* 0x00000000050782ca */ /* 0x000fda00000e0000 */
[----:B------:R-:W2:Y:S01]  /*2cd50*/  @!P0 LD.E R15, desc[UR6][R8.64+0x4] ;  /* 0x00000406080f8980 */ /* 0x000ea2000c101900 */
[C---:B------:R-:W-:Y:S02]  /*2cd60*/  R2UR UR4, R4.reuse ;  /* 0x00000000040472ca */ /* 0x040fe400000e0000 */
[C---:B------:R-:W-:Y:S02]  /*2cd70*/  R2UR UR5, R5.reuse ;  /* 0x00000000050572ca */ /* 0x040fe400000e0000 */
[C---:B------:R-:W-:Y:S02]  /*2cd80*/  R2UR UR6, R4.reuse ;  /* 0x00000000040672ca */ /* 0x040fe400000e0000 */
[C---:B------:R-:W-:Y:S02]  /*2cd90*/  R2UR UR7, R5.reuse ;  /* 0x00000000050772ca */ /* 0x040fe400000e0000 */
[----:B------:R-:W-:Y:S02]  /*2cda0*/  @!P0 R2UR UR8, R4 ;  /* 0x00000000040882ca */ /* 0x000fe400000e0000 */
[----:B------:R-:W-:-:S02]  /*2cdb0*/  @!P0 R2UR UR9, R5 ;  /* 0x00000000050982ca */ /* 0x000fc400000e0000 */
[----:B------:R-:W-:Y:S02]  /*2cdc0*/  @!P0 R2UR UR10, R4 ;  /* 0x00000000040a82ca */ /* 0x000fe400000e0000 */
[----:B------:R-:W-:Y:S01]  /*2cdd0*/  @!P0 R2UR UR11, R5 ;  /* 0x00000000050b82ca */ /* 0x000fe200000e0000 */
[----:B---3--:R-:W-:Y:S01]  /*2cde0*/  VIADD R25, R14, 0x1 ;  /* 0x000000010e197836 */ /* 0x008fe20000000000 */
[----:B------:R-:W-:Y:S04]  /*2cdf0*/  ST.E desc[UR4][R8.64], R11 ;  /* 0x0000000b08007985 */ /* 0x000fe8000c101904 */
[----:B------:R-:W-:Y:S04]  /*2ce00*/  ST.E desc[UR6][R8.64+0x8], R25 ;  /* 0x0000081908007985 */ /* 0x000fe8000c101906 */
[----:B------:R-:W-:Y:S01]  /*2ce10*/  @!P0 ST.E desc[UR8][R8.64], RZ ;  /* 0x000000ff08008985 */ /* 0x000fe2000c101908 */
[----:B--2---:R-:W-:-:S05]  /*2ce20*/  @!P0 LOP3.LUT R27, R15, 0x1, RZ, 0x3c, !PT ;  /* 0x000000010f1b8812 */ /* 0x004fca00078e3cff */
[----:B------:R0:W-:Y:S04]  /*2ce30*/  @!P0 ST.E desc[UR10][R8.64+0x4], R27 ;  /* 0x0000041b08008985 */ /* 0x0001e8000c10190a */
[----:B------:R-:W2:Y:S01]  /*2ce40*/  LDL.64 R20, [R7+0x18] ;  /* 0x0000180007147983 */ /* 0x000ea20000100a00 */
[----:B------:R-:W-:Y:S02]  /*2ce50*/  R2UR UR4, R4 ;  /* 0x00000000040472ca */ /* 0x000fe400000e0000 */
[----:B------:R-:W-:Y:S01]  /*2ce60*/  R2UR UR5, R5 ;  /* 0x00000000050572ca */ /* 0x000fe200000e0000 */
[----:B------:R-:W3:-:S12]  /*2ce70*/  LDL.64 R14, [R7] ;  /* 0x00000000070e7983 */ /* 0x000ed80000100a00 */
[----:B--2---:R-:W2:Y:S01]  /*2ce80*/  LD.E R24, desc[UR4][R20.64] ;  /* 0x0000000414187980 */ /* 0x004ea2000c101900 */
[C---:B------:R-:W-:Y:S02]  /*2ce90*/  R2UR UR4, R4.reuse ;  /* 0x00000000040472ca */ /* 0x040fe400000e0000 */
[C---:B------:R-:W-:Y:S02]  /*2cea0*/  R2UR UR5, R5.reuse ;  /* 0x00000000050572ca */ /* 0x040fe400000e0000 */
[----:B------:R-:W-:Y:S02]  /*2ceb0*/  R2UR UR6, R4 ;  /* 0x00000000040672ca */ /* 0x000fe400000e0000 */
[----:B------:R-:W-:Y:S01]  /*2cec0*/  R2UR UR7, R5 ;  /* 0x00000000050772ca */ /* 0x000fe200000e0000 */
[----:B------:R-:W-:Y:S01]  /*2ced0*/  BSSY B2, `(.L_x_2194) ;  /* 0x0000009000027945 */ /* 0x000fe20003800000 */
[----:B0-----:R-:W-:Y:S02]  /*2cee0*/  IMAD.MOV.U32 R8, RZ, RZ, R28 ;  /* 0x000000ffff087224 */ /* 0x001fe400078e001c */
[----:B------:R-:W-:-:S05]  /*2cef0*/  IMAD.MOV.U32 R9, RZ, RZ, R29 ;  /* 0x000000ffff097224 */ /* 0x000fca00078e001d */
[----:B---3--:R0:W5:Y:S04]  /*2cf00*/  LD.E R26, desc[UR4][R14.64] ;  /* 0x000000040e1a7980 */ /* 0x008168000c101900 */
[----:B------:R0:W5:Y:S01]  /*2cf10*/  LD.E R11, desc[UR6][R14.64+0x4] ;  /* 0x000004060e0b7980 */ /* 0x000162000c101900 */
[----:B--2---:R-:W-:-:S04]  /*2cf20*/  LOP3.LUT R24, R24, 0x1, RZ, 0xfc, !PT ;  /* 0x0000000118187812 */ /* 0x004fc800078efcff */
[----:B------:R-:W-:-:S13]  /*2cf30*/  ISETP.NE.AND P0, PT, R24, 0x3, PT ;  /* 0x000000031800780c */ /* 0x000fda0003f05270 */
[----:B0-----:R-:W-:Y:S05]  /*2cf40*/  @!P0 BRA `(.L_x_2195) ;  /* 0x0000000000048947 */ /* 0x001fea0003800000 */
[----:B------:R-:W-:Y:S01]  /*2cf50*/  BPT.TRAP 0x1 ;  /* 0x000000040000795c */ /* 0x000fe20000300000 */
.L_x_2195:
[----:B------:R-:W-:Y:S05]  /*2cf60*/  BSYNC B2 ;  /* 0x0000000000027941 */ /* 0x000fea0003800000 */
.L_x_2194:
[----:B------:R-:W-:Y:S02]  /*2cf70*/  R2UR UR4, R4 ;  /* 0x00000000040472ca */ /* 0x000fe400000e0000 */
[----:B------:R-:W-:-:S13]  /*2cf80*/  R2UR UR5, R5 ;  /* 0x00000000050572ca */ /* 0x000fda00000e0000 */
[----:B------:R-:W2:Y:S01]  /*2cf90*/  LD.E.64 R24, desc[UR4][R20.64+0x18] ;  /* 0x0000180414187980 */ /* 0x000ea2000c101b00 */
[----:B-----5:R-:W-:Y:S02]  /*2cfa0*/  SHF.L.U32 R27, R11, 0x1f, RZ ;  /* 0x0000001f0b1b7819 */ /* 0x020fe400000006ff */
[----:B--2---:R-:W-:-:S05]  /*2cfb0*/  MOV R25, R24 ;  /* 0x0000001800197202 */ /* 0x004fca0000000f00 */
[----:B------:R-:W-:-:S04]  /*2cfc0*/  IMAD R26, R26, 0x8, R25 ;  /* 0x000000081a1a7824 */ /* 0x000fc800078e0219 */
[----:B------:R0:W1:Y:S01]  /*2cfd0*/  SYNCS.PHASECHK.TRANS64.TRYWAIT P0, [R26+URZ], R27 ;  /* 0x0000001b1a0075a7 */ /* 0x000062000800017f */
[----:B------:R-:W2:Y:S01]  /*2cfe0*/  LD.E R25, desc[UR4][R20.64] ;  /* 0x0000000414197980 */ /* 0x000ea2000c101900 */
[----:B------:R-:W-:Y:S02]  /*2cff0*/  R2UR UR6, R4 ;  /* 0x00000000040672ca */ /* 0x000fe400000e0000 */
[----:B------:R-:W-:Y:S01]  /*2d000*/  R2UR UR7, R5 ;  /* 0x00000000050772ca */ /* 0x000fe200000e0000 */
[----:B------:R0:W5:Y:S01]  /*2d010*/  LD.E R11, desc[UR4][R14.64] ;  /* 0x000000040e0b7980 */ /* 0x000162000c101900 */
[----:B------:R-:W-:Y:S11]  /*2d020*/  BSSY B2, `(.L_x_2196) ;  /* 0x0000006000027945 */ /* 0x000ff60003800000 */
[----:B------:R0:W5:Y:S01]  /*2d030*/  LD.E R24, desc[UR6][R14.64+0x4] ;  /* 0x000004060e187980 */ /* 0x000162000c101900 */
[----:B--2---:R-:W-:-:S04]  /*2d040*/  LOP3.LUT R25, R25, 0x1, RZ, 0xfc, !PT ;  /* 0x0000000119197812 */ /* 0x004fc800078efcff */
[----:B------:R-:W-:-:S13]  /*2d050*/  ISETP.NE.AND P1, PT, R25, 0x3, PT ;  /* 0x000000031900780c */ /* 0x000fda0003f25270 */
[----:B01----:R-:W-:Y:S05]  /*2d060*/  @!P1 BRA `(.L_x_2197) ;  /* 0x0000000000049947 */ /* 0x003fea0003800000 */
[----:B------:R-:W-:Y:S01]  /*2d070*/  BPT.TRAP 0x1 ;  /* 0x000000040000795c */ /* 0x000fe20000300000 */
.L_x_2197:
[----:B------:R-:W-:Y:S05]  /*2d080*/  BSYNC B2 ;  /* 0x0000000000027941 */ /* 0x000fea0003800000 */
.L_x_2196:
[----:B------:R-:W-:Y:S04]  /*2d090*/  BSSY B2, `(.L_x_2198) ;  /* 0x000000a000027945 */ /* 0x000fe80003800000 */
[----:B------:R-:W-:Y:S05]  /*2d0a0*/  @P0 BRA `(.L_x_2199) ;  /* 0x0000000000200947 */ /* 0x000fea0003800000 */
[----:B------:R-:W-:Y:S02]  /*2d0b0*/  R2UR UR4, R4 ;  /* 0x00000000040472ca */ /* 0x000fe400000e0000 */
[----:B------:R-:W-:-:S13]  /*2d0c0*/  R2UR UR5, R5 ;  /* 0x00000000050572ca */ /* 0x000fda00000e0000 */
[----:B------:R-:W2:Y:S01]  /*2d0d0*/  LD.E.64 R20, desc[UR4][R20.64+0x18] ;  /* 0x0000180414147980 */ /* 0x000ea2000c101b00 */
[----:B-----5:R-:W-:Y:S02]  /*2d0e0*/  SHF.L.U32 R24, R24, 0x1f, RZ ;  /* 0x0000001f18187819 */ /* 0x020fe400000006ff */
[----:B--2---:R-:W-:-:S05]  /*2d0f0*/  MOV R14, R20 ;  /* 0x00000014000e7202 */ /* 0x004fca0000000f00 */
[----:B------:R-:W-:-:S04]  /*2d100*/  IMAD R11, R11, 0x8, R14 ;  /* 0x000000080b0b7824 */ /* 0x000fc800078e020e */
[----:B------:R-:W0:Y:S02]  /*2d110*/  SYNCS.PHASECHK.TRANS64.TRYWAIT P0, [R11+URZ], R24 ;  /* 0x000000180b0075a7 */ /* 0x000e24000800017f */
[----:B0-----:R-:W-:Y:S05]  /*2d120*/  @!P0 BRA `(.L_x_2200) ;  /* 0x0000011800188947 */ /* 0x001fea0003800000 */
.L_x_2199:
[----:B------:R-:W-:Y:S05]  /*2d130*/  BSYNC B2 ;  /* 0x0000000000027941 */ /* 0x000fea0003800000 */
.L_x_2198:
[----:B0----5:R-:W2:Y:S04]  /*2d140*/  LDL.64 R24, [R7] ;  /* 0x0000000007187983 */ /* 0x021ea80000100a00 */
[----:B------:R-:W3:Y:S01]  /*2d150*/  LDL.64 R20, [R7+0x28] ;  /* 0x0000280007147983 */ /* 0x000ee20000100a00 */
[C---:B------:R-:W-:Y:S02]  /*2d160*/  R2UR UR6, R4.reuse ;  /* 0x00000000040672ca */ /* 0x040fe400000e0000 */
[C---:B------:R-:W-:Y:S01]  /*2d170*/  R2UR UR7, R5.reuse ;  /* 0x00000000050772ca */ /* 0x040fe200000e0000 */
[----:B------:R-:W4:Y:S01]  /*2d180*/  LDL.64 R14, [R7+0x20] ;  /* 0x00002000070e7983 */ /* 0x000f220000100a00 */
[C---:B------:R-:W-:Y:S02]  /*2d190*/  R2UR UR4, R4.reuse ;  /* 0x00000000040472ca */ /* 0x040fe400000e0000 */
[----:B------:R-:W-:Y:S01]  /*2d1a0*/  R2UR UR5, R5 ;  /* 0x00000000050572ca */ /* 0x000fe200000e0000 */
[----:B------:R-:W4:Y:S08]  /*2d1b0*/  LDL.64 R56, [R7+0x8] ;  /* 0x0000080007387983 */ /* 0x000f300000100a00 */
[----:B--2---:R-:W2:Y:S04]  /*2d1c0*/  LD.E R25, desc[UR6][R24.64] ;  /* 0x0000000618197980 */ /* 0x004ea8000c101900 */
[----:B---3--:R-:W2:Y:S01]  /*2d1d0*/  LD.E.64 R58, desc[UR4][R20.64] ;  /* 0x00000004143a7980 */ /* 0x008ea2000c101b00 */
[----:B------:R-:W-:Y:S05]  /*2d1e0*/  WARPSYNC.ALL ;  /* 0x0000000000007948 */ /* 0x000fea0003800000 */
[----:B------:R-:W-:-:S02]  /*2d1f0*/  R2UR UR4, R4 ;  /* 0x00000000040472ca */ /* 0x000fc400000e0000 */
[C---:B------:R-:W-:Y:S02]  /*2d200*/  R2UR UR5, R5.reuse ;  /* 0x00000000050572ca */ /* 0x040fe400000e0000 */
[----:B------:R-:W-:Y:S02]  /*2d210*/  R2UR UR6, R4 ;  /* 0x00000000040672ca */ /* 0x000fe400000e0000 */
[----:B------:R-:W-:-:S09]  /*2d220*/  R2UR UR7, R5 ;  /* 0x00000000050772ca */ /* 0x000fd200000e0000 */
[----:B----4-:R0:W-:Y:S04]  /*2d230*/  ST.E desc[UR4][R56.64], RZ ;  /* 0x000000ff38007985 */ /* 0x0101e8000c101904 */
[----:B------:R-:W3:Y:S01]  /*2d240*/  LD.E.64 R20, desc[UR6][R14.64] ;  /* 0x000000060e147980 */ /* 0x000ee2000c101b00 */
[----:B--2---:R-:W-:Y:S01]  /*2d250*/  IMAD R58, R25, 0x200, R58 ;  /* 0x00000200193a7824 */ /* 0x004fe200078e023a */
[----:B------:R-:W-:Y:S01]  /*2d260*/  R2UR UR7, R59 ;  /* 0x000000003b0772ca */ /* 0x000fe200000e0000 */
[----:B------:R-:W-:Y:S01]  /*2d270*/  WARPGROUP.ARRIVE ;  /* 0x00000000000079c5 */ /* 0x000fe20000000000 */
[----:B------:R-:W-:Y:S01]  /*2d280*/  R2UR UR8, R4 ;  /* 0x00000000040872ca */ /* 0x000fe200000e0000 */
[----:B------:R-:W-:Y:S01]  /*2d290*/  IMAD.MOV.U32 R11, RZ, RZ, 0x1 ;  /* 0x00000001ff0b7424 */ /* 0x000fe200078e00ff */
[----:B------:R-:W-:-:S02]  /*2d2a0*/  R2UR UR6, R58 ;  /* 0x000000003a0672ca */ /* 0x000fc400000e0000 */
[C---:B------:R-:W-:Y:S02]  /*2d2b0*/  R2UR UR9, R5.reuse ;  /* 0x00000000050972ca */ /* 0x040fe400000e0000 */
[----:B------:R-:W-:Y:S02]  /*2d2c0*/  R2UR UR10, R4 ;  /* 0x00000000040a72ca */ /* 0x000fe400000e0000 */
[----:B------:R-:W-:Y:S02]  /*2d2d0*/  R2UR UR11, R5 ;  /* 0x00000000050b72ca */ /* 0x000fe400000e0000 */
[----:B---3--:R-:W-:Y:S02]  /*2d2e0*/  R2UR UR4, R20 ;  /* 0x00000000140472ca */ /* 0x008fe400000e0000 */
[----:B------:R-:W-:-:S13]  /*2d2f0*/  R2UR UR5, R21 ;  /* 0x00000000150572ca */ /* 0x000fda00000e0000 */
[----:B------:R-:W-:Y:S03]  /*2d300*/  HGMMA.64x64x16.F32.BF16 R24, gdesc[UR4], RZ, !UPT, gsb0 ;  /* 0x00e00000041879f0 */ /* 0x000fe6000c0018ff */
[----:B------:R-:W-:Y:S02]  /*2d310*/  WARPGROUP.DEPBAR.LE gsb0, 0x0 ;  /* 0x00008000000079c5 */ /* 0x000fe40000010000 */
[----:B------:R0:W-:Y:S04]  /*2d320*/  ST.E desc[UR8][R56.64], R11 ;  /* 0x0000000b38007985 */ /* 0x0001e8000c101908 */
[----:B------:R-:W2:Y:S01]  /*2d330*/  LD.E.64 R20, desc[UR10][R14.64] ;  /* 0x0000000a0e147980 */ /* 0x000ea2000c101b00 */
[----:B------:R-:W-:Y:S01]  /*2d340*/  VIADD R60, R58, 0x2 ;  /* 0x000000023a3c7836 */ /* 0x000fe20000000000 */
[----:B------:R-:W-:Y:S01]  /*2d350*/  WARPGROUP.ARRIVE ;  /* 0x00000000000079c5 */ /* 0x000fe20000000000 */
[----:B------:R-:W-:Y:S01]  /*2d360*/  IMAD.MOV.U32 R61, RZ, RZ, R59 ;  /* 0x000000ffff3d7224 */ /* 0x000fe200078e003b */
[----:B------:R-:W-:-:S02]  /*2d370*/  R2UR UR8, R4 ;  /* 0x00000000040872ca */ /* 0x000fc400000e0000 */
[----:B------:R-:W-:Y:S02]  /*2d380*/  R2UR UR6, R60 ;  /* 0x000000003c0672ca */ /* 0x000fe400000e0000 */
[----:B------:R-:W-:Y:S02]  /*2d390*/  R2UR UR7, R61 ;  /* 0x000000003d0772ca */ /* 0x000fe400000e0000 */
[C---:B------:R-:W-:Y:S02]  /*2d3a0*/  R2UR UR9, R5.reuse ;  /* 0x00000000050972ca */ /* 0x040fe400000e0000 */
[----:B------:R-:W-:Y:S02]  /*2d3b0*/  R2UR UR10, R4 ;  /* 0x00000000040a72ca */ /* 0x000fe400000e0000 */
[----:B------:R-:W-:Y:S01]  /*2d3c0*/  R2UR UR11, R5 ;  /* 0x00000000050b72ca */ /* 0x000fe200000e0000 */
[----:B--2---:R-:W-:Y:S01]  /*2d3d0*/  VIADD R20, R20, 0x2 ;  /* 0x0000000214147836 */ /* 0x004fe20000000000 */
[----:B------:R-:W-:-:S04]  /*2d3e0*/  R2UR UR5, R21 ;  /* 0x00000000150572ca */ /* 0x000fc800000e0000 */
[----:B------:R-:W-:-:S13]  /*2d3f0*/  R2UR UR4, R20 ;  /* 0x00000000140472ca */ /* 0x000fda00000e0000 */
[----:B------:R-:W-:Y:S03]  /*2d400*/  HGMMA.64x64x16.F32.BF16 R24, gdesc[UR4], R24, gsb0 ;  /* 0x00e00000041879f0 */ /* 0x000fe60008001818 */
        /* <DEDUP_REMOVED lines=20> */
[----:B------:R-:W-:Y:S01]  /*2d550*/  R2UR UR7, R59 ;  /* 0x000000003b0772ca */ /* 0x000fe200000e0000 */
[----:B------:R-:W-:Y:S01]  /*2d560*/  WARPGROUP.ARRIVE ;  /* 0x00000000000079c5 */ /* 0x000fe20000000000 */
[----:B------:R-:W-:-:S02]  /*2d570*/  R2UR UR8, R4 ;  /* 0x00000000040872ca */ /* 0x000fc400000e0000 */
        /* <DEDUP_REMOVED lines=8> */
[----:B------:R-:W2:Y:S01]  /*2d600*/  LDL.64 R20, [R7+0x40] ;  /* 0x0000400007147983 */ /* 0x000ea20000100a00 */
[----:B------:R-:W-:-:S02]  /*2d610*/  R2UR UR4, R4 ;  /* 0x00000000040472ca */ /* 0x000fc400000e0000 */
[----:B------:R-:W-:Y:S01]  /*2d620*/  R2UR UR5, R5 ;  /* 0x00000000050572ca */ /* 0x000fe200000e0000 */
[----:B------:R-:W3:-:S12]  /*2d630*/  LDL.64 R14, [R7] ;  /* 0x00000000070e7983 */ /* 0x000ed80000100a00 */
[----:B--2---:R-:W2:Y:S01]  /*2d640*/  LD.E R60, desc[UR4][R20.64] ;  /* 0x00000004143c7980 */ /* 0x004ea2000c101900 */
[C---:B------:R-:W-:Y:S02]  /*2d650*/  R2UR UR4, R4.reuse ;  /* 0x00000000040472ca */ /* 0x040fe400000e0000 */
[C---:B------:R-:W-:Y:S02]  /*2d660*/  R2UR UR5, R5.reuse ;  /* 0x00000000050572ca */ /* 0x040fe400000e0000 */
[----:B------:R-:W-:Y:S02]  /*2d670*/  R2UR UR6, R4 ;  /* 0x00000000040672ca */ /* 0x000fe400000e0000 */
[----:B------:R-:W-:Y:S01]  /*2d680*/  R2UR UR7, R5 ;  /* 0x00000000050772ca */ /* 0x000fe200000e0000 */
[----:B------:R-:W-:Y:S08]  /*2d690*/  BSSY B2, `(.L_x_2201) ;  /* 0x0000007000027945 */ /* 0x000ff00003800000 */
[----:B---3--:R0:W5:Y:S04]  /*2d6a0*/  LD.E R58, desc[UR4][R14.64] ;  /* 0x000000040e3a7980 */ /* 0x008168000c101900 */
[----:B------:R0:W5:Y:S01]  /*2d6b0*/  LD.E R59, desc[UR6][R14.64+0x4] ;  /* 0x000004060e3b7980 */ /* 0x000162000c101900 */
[----:B--2---:R-:W-:-:S04]  /*2d6c0*/  LOP3.LUT R60, R60, 0x1, RZ, 0xfc, !PT ;  /* 0x000000013c3c7812 */ /* 0x004fc800078efcff */
[----:B------:R-:W-:-:S13]  /*2d6d0*/  ISETP.NE.AND P0, PT, R60, 0x3, PT ;  /* 0x000000033c00780c */ /* 0x000fda0003f05270 */
[----:B0-----:R-:W-:Y:S05]  /*2d6e0*/  @!P0 BRA `(.L_x_2202) ;  /* 0x0000000000048947 */ /* 0x001fea0003800000 */
[----:B------:R-:W-:Y:S01]  /*2d6f0*/  BPT.TRAP 0x1 ;  /* 0x000000040000795c */ /* 0x000fe20000300000 */
.L_x_2202:
[----:B------:R-:W-:Y:S05]  /*2d700*/  BSYNC B2 ;  /* 0x0000000000027941 */ /* 0x000fea0003800000 */
.L_x_2201:
        /* <DEDUP_REMOVED lines=17> */
.L_x_2204:
[----:B------:R-:W-:Y:S05]  /*2d820*/  BSYNC B2 ;  /* 0x0000000000027941 */ /* 0x000fea0003800000 */
.L_x_2203:
        /* <DEDUP_REMOVED lines=10> */
.L_x_2206:
[----:B------:R-:W-:Y:S05]  /*2d8d0*/  BSYNC B2 ;  /* 0x0000000000027941 */ /* 0x000fea0003800000 */
.L_x_2205:
[----:B------:R-:W2:Y:S04]  /*2d8e0*/  LDL.64 R60, [R7] ;  /* 0x00000000073c7983 */ /* 0x000ea80000100a00 */
[----:B------:R-:W0:Y:S04]  /*2d8f0*/  LDL.64 R58, [R7+0x58] ;  /* 0x00005800073a7983 */ /* 0x000e280000100a00 */
[----:B------:R-:W3:Y:S04]  /*2d900*/  LDL.64 R14, [R7+0x48] ;  /* 0x00004800070e7983 */ /* 0x000ee80000100a00 */
[----:B------:R-:W4:Y:S01]  /*2d910*/  LDL.64 R20, [R7+0x50] ;  /* 0x0000500007147983 */ /* 0x000f220000100a00 */
[----:B------:R-:W-:-:S02]  /*2d920*/  R2UR UR6, R4 ;  /* 0x00000000040672ca */ /* 0x000fc400000e0000 */
[C---:B------:R-:W-:Y:S02]  /*2d930*/  R2UR UR7, R5.reuse ;  /* 0x00000000050772ca */ /* 0x040fe400000e0000 */
[----:B------:R-:W-:Y:S02]  /*2d940*/  R2UR UR4, R4 ;  /* 0x00000000040472ca */ /* 0x000fe400000e0000 */
[----:B------:R-:W-:-:S09]  /*2d950*/  R2UR UR5, R5 ;  /* 0x00000000050572ca */ /* 0x000fd200000e0000 */
[----:B--2---:R-:W2:Y:S04]  /*2d960*/  LD.E R61, desc[UR6][R60.64] ;  /* 0x000000063c3d7980 */ /* 0x004ea8000c101900 */
[----:B0----5:R-:W2:Y:S01]  /*2d970*/  LD.E.64 R56, desc[UR4][R58.64] ;  /* 0x000000043a387980 */ /* 0x021ea2000c101b00 */
[----:B------:R-:W-:Y:S05]  /*2d980*/  WARPSYNC.ALL ;  /* 0x0000000000007948 */ /* 0x000fea0003800000 */
[----:B------:R-:W-:-:S02]  /*2d990*/  R2UR UR6, R4 ;  /* 0x00000000040672ca */ /* 0x000fc400000e0000 */
[C---:B------:R-:W-:Y:S02]  /*2d9a0*/  R2UR UR7, R5.reuse ;  /* 0x00000000050772ca */ /* 0x040fe400000e0000 */
[----:B------:R-:W-:Y:S02]  /*2d9b0*/  R2UR UR4, R4 ;  /* 0x00000000040472ca */ /* 0x000fe400000e0000 */
[----:B------:R-:W-:-:S09]  /*2d9c0*/  R2UR UR5, R5 ;  /* 0x00000000050572ca */ /* 0x000fd200000e0000 */
[----:B---3--:R-:W3:Y:S04]  /*2d9d0*/  LD.E R64, desc[UR6][R14.64] ;  /* 0x000000060e407980 */ /* 0x008ee8000c101900 */
[----:B----4-:R-:W4:Y:S01]  /*2d9e0*/  LD.E.64 R62, desc[UR4][R20.64] ;  /* 0x00000004143e7980 */ /* 0x010f22000c101b00 */
[----:B------:R-:W-:Y:S01]  /*2d9f0*/  WARPGROUP.ARRIVE ;  /* 0x00000000000079c5 */ /* 0x000fe20000000000 */
[C---:B------:R-:W-:Y:S02]  /*2da00*/  R2UR UR8, R4.reuse ;  /* 0x00000000040872ca */ /* 0x040fe400000e0000 */
[----:B------:R-:W-:Y:S02]  /*2da10*/  R2UR UR9, R5 ;  /* 0x00000000050972ca */ /* 0x000fe400000e0000 */
[----:B------:R-:W-:-:S02]  /*2da20*/  R2UR UR10, R4 ;  /* 0x00000000040a72ca */ /* 0x000fc400000e0000 */
[----:B------:R-:W-:Y:S01]  /*2da30*/  R2UR UR11, R5 ;  /* 0x00000000050b72ca */ /* 0x000fe200000e0000 */
[----:B--2---:R-:W-:Y:S01]  /*2da40*/  IMAD R56, R61, 0x1000, R56 ;  /* 0x000010003d387824 */ /* 0x004fe200078e0238 */
[----:B------:R-:W-:-:S04]  /*2da50*/  R2UR UR7, R57 ;  /* 0x00000000390772ca */ /* 0x000fc800000e0000 */
[----:B------:R-:W-:Y:S02]  /*2da60*/  R2UR UR6, R56 ;  /* 0x00000000380672ca */ /* 0x000fe400000e0000 */
[----:B---3--:R-:W-:Y:S02]  /*2da70*/  ISETP.NE.U32.AND P0, PT, R64, RZ, PT ;  /* 0x000000ff4000720c */ /* 0x008fe40003f05070 */
[----:B----4-:R-:W-:Y:S02]  /*2da80*/  R2UR UR4, R62 ;  /* 0x000000003e0472ca */ /* 0x010fe400000e0000 */
[----:B------:R-:W-:-:S09]  /*2da90*/  R2UR UR5, R63 ;  /* 0x000000003f0572ca */ /* 0x000fd200000e0000 */
[----:B------:R-:W-:-:S05]  /*2daa0*/  VOTEU.ANY UP0, P0 ;  /* 0x00000000003f7886 */ /* 0x000fca0000000100 */
[----:B------:R-:W-:Y:S03]  /*2dab0*/  HGMMA.64x64x16.F32.BF16 R24, gdesc[UR4], R24, UP0, gsb0 ;  /* 0x00e00000041879f0 */ /* 0x000fe6000b801818 */
[----:B------:R-:W-:Y:S02]  /*2dac0*/  WARPGROUP.DEPBAR.LE gsb0, 0x0 ;  /* 0x00008000000079c5 */ /* 0x000fe40000010000 */
[----:B------:R-:W-:Y:S04]  /*2dad0*/  ST.E desc[UR8][R14.64], R11 ;  /* 0x0000000b0e007985 */ /* 0x000fe8000c101908 */
        /* <DEDUP_REMOVED lines=242> */
[----:B------:R-:W-:Y:S01]  /*2ea00*/  UMOV UR8, 0x1 ;  /* 0x0000000100087882 */ /* 0x000fe20000000000 */
[----:B------:R-:W-:Y:S01]  /*2ea10*/  IMAD.MOV.U32 R61, RZ, RZ, R57 ;  /* 0x000000ffff3d7224 */ /* 0x000fe200078e0039 */
[----:B------:R-:W0:Y:S01]  /*2ea20*/  S2R R62, SR_TID.X ;  /* 0x00000000003e7919 */ /* 0x000e220000002100 */
[----:B------:R-:W-:Y:S01]  /*2ea30*/  UISETP.NE.U32.AND UP0, UPT, UR8, URZ, UPT ;  /* 0x0000003f0800728c */ /* 0x000fe2000bf05070 */
[----:B------:R-:W-:Y:S01]  /*2ea40*/  WARPGROUP.ARRIVE ;  /* 0x00000000000079c5 */ /* 0x000fe20000000000 */
[----:B------:R-:W-:-:S02]  /*2ea50*/  R2UR UR10, R4 ;  /* 0x00000000040a72ca */ /* 0x000fc400000e0000 */
[----:B------:R-:W-:Y:S02]  /*2ea60*/  R2UR UR7, R61 ;  /* 0x000000003d0772ca */ /* 0x000fe400000e0000 */
[C---:B------:R-:W-:Y:S02]  /*2ea70*/  R2UR UR11, R5.reuse ;  /* 0x00000000050b72ca */ /* 0x040fe400000e0000 */
[----:B------:R-:W-:Y:S02]  /*2ea80*/  R2UR UR12, R4 ;  /* 0x00000000040c72ca */ /* 0x000fe400000e0000 */
[----:B------:R-:W-:Y:S02]  /*2ea90*/  R2UR UR13, R5 ;  /* 0x00000000050d72ca */ /* 0x000fe400000e0000 */
[----:B0-----:R-:W-:-:S06]  /*2eaa0*/  SHF.R.U32.HI R62, RZ, 0x7, R62 ;  /* 0x00000007ff3e7819 */ /* 0x001fcc000001163e */
[----:B------:R-:W0:Y:S02]  /*2eab0*/  SHFL.IDX PT, R62, R62, RZ, 0x1f ;  /* 0x00001fff3e3e7589 */ /* 0x000e2400000e0000 */
[----:B0-----:R-:W-:-:S04]  /*2eac0*/  ISETP.GT.AND P0, PT, R62, 0x7f, PT ;  /* 0x0000007f3e00780c */ /* 0x001fc80003f04270 */
[----:B------:R-:W-:-:S05]  /*2ead0*/  SEL R63, RZ, 0x2, !P0 ;  /* 0x00000002ff3f7807 */ /* 0x000fca0004000000 */
[----:B------:R-:W-:-:S05]  /*2eae0*/  IMAD.IADD R60, R63, 0x1, R64 ;  /* 0x000000013f3c7824 */ /* 0x000fca00078e0240 */
[----:B------:R-:W-:Y:S02]  /*2eaf0*/  R2UR UR6, R60 ;  /* 0x000000003c0672ca */ /* 0x000fe400000e0000 */
[----:B--2---:R-:W-:Y:S02]  /*2eb00*/  IADD3 R58, R63, 0x800, R58 ;  /* 0x000008003f3a7810 */ /* 0x004fe40007ffe03a */
[----:B------:R-:W-:Y:S02]  /*2eb10*/  R2UR UR5, R59 ;  /* 0x000000003b0572ca */ /* 0x000fe400000e0000 */
[----:B------:R-:W-:-:S13]  /*2eb20*/  R2UR UR4, R58 ;  /* 0x000000003a0472ca */ /* 0x000fda00000e0000 */
[----:B------:R-:W-:Y:S03]  /*2eb30*/  HGMMA.64x64x16.F32.BF16 R24, gdesc[UR4], R24, UP0, gsb0 ;  /* 0x00e00000041879f0 */ /* 0x000fe6000b801818 */
[----:B------:R-:W-:Y:S02]  /*2eb40*/  WARPGROUP.DEPBAR.LE gsb0, 0x0 ;  /* 0x00008000000079c5 */ /* 0x000fe40000010000 */
[----:B------:R0:W-:Y:S04]  /*2eb50*/  ST.E desc[UR10][R14.64], R11 ;  /* 0x0000000b0e007985 */ /* 0x0001e8000c10190a */
[----:B------:R-:W2:Y:S01]  /*2eb60*/  LD.E.64 R58, desc[UR12][R20.64] ;  /* 0x0000000c143a7980 */ /* 0x000ea2000c101b00 */
[----:B------:R-:W-:Y:S01]  /*2eb70*/  IMAD.MOV.U32 R67, RZ, RZ, 0x4 ;  /* 0x00000004ff437424 */ /* 0x000fe200078e00ff */
[----:B------:R-:W-:Y:S01]  /*2eb80*/  WARPGROUP.ARRIVE ;  /* 0x00000000000079c5 */ /* 0x000fe20000000000 */
[----:B------:R-:W-:Y:S01]  /*2eb90*/  IMAD.MOV.U32 R61, RZ, RZ, R57 ;  /* 0x000000ffff3d7224 */ /* 0x000fe200078e0039 */
[----:B------:R-:W-:-:S02]  /*2eba0*/  R2UR UR8, R4 ;  /* 0x00000000040872ca */ /* 0x000fc400000e0000 */
[----:B------:R-:W-:Y:S02]  /*2ebb0*/  SEL R65, R67, 0x2, P0 ;  /* 0x0000000243417807 */ /* 0x000fe40000000000 */
[----:B------:R-:W-:Y:S02]  /*2ebc0*/  R2UR UR7, R61 ;  /* 0x000000003d0772ca */ /* 0x000fe400000e0000 */
[C---:B------:R-:W-:Y:S01]  /*2ebd0*/  R2UR UR9, R5.reuse ;  /* 0x00000000050972ca */ /* 0x040fe200000e0000 */
[----:B------:R-:W-:Y:S01]  /*2ebe0*/  IMAD.IADD R60, R64, 0x1, R65 ;  /* 0x00000001403c7824 */ /* 0x000fe200078e0241 */
[----:B------:R-:W-:Y:S02]  /*2ebf0*/  R2UR UR10, R4 ;  /* 0x00000000040a72ca */ /* 0x000fe400000e0000 */
[----:B------:R-:W-:Y:S02]  /*2ec00*/  R2UR UR11, R5 ;  /* 0x00000000050b72ca */ /* 0x000fe400000e0000 */
[----:B------:R-:W-:-:S02]  /*2ec10*/  R2UR UR6, R60 ;  /* 0x000000003c0672ca */ /* 0x000fc400000e0000 */
[----:B--2---:R-:W-:Y:S02]  /*2ec20*/  IADD3 R58, R65, 0x800, R58 ;  /* 0x00000800413a7810 */ /* 0x004fe40007ffe03a */
[----:B------:R-:W-:Y:S02]  /*2ec30*/  R2UR UR5, R59 ;  /* 0x000000003b0572ca */ /* 0x000fe400000e0000 */
[----:B------:R-:W-:-:S13]  /*2ec40*/  R2UR UR4, R58 ;  /* 0x000000003a0472ca */ /* 0x000fda00000e0000 */
[----:B------:R-:W-:Y:S03]  /*2ec50*/  HGMMA.64x64x16.F32.BF16 R24, gdesc[UR4], R24, gsb0 ;  /* 0x00e00000041879f0 */ /* 0x000fe60008001818 */
[----:B------:R-:W-:Y:S02]  /*2ec60*/  WARPGROUP.DEPBAR.LE gsb0, 0x0 ;  /* 0x00008000000079c5 */ /* 0x000fe40000010000 */
[----:B------:R0:W-:Y:S04]  /*2ec70*/  ST.E desc[UR8][R14.64], R11 ;  /* 0x0000000b0e007985 */ /* 0x0001e8000c101908 */
[----:B------:R-:W2:Y:S01]  /*2ec80*/  LD.E.64 R58, desc[UR10][R20.64] ;  /* 0x0000000a143a7980 */ /* 0x000ea2000c101b00 */
[----:B------:R-:W-:Y:S01]  /*2ec90*/  SEL R67, R67, 0x6, !P0 ;  /* 0x0000000643437807 */ /* 0x000fe20004000000 */
[----:B------:R-:W-:Y:S01]  /*2eca0*/  IMAD.MOV.U32 R61, RZ, RZ, R57 ;  /* 0x000000ffff3d7224 */ /* 0x000fe200078e0039 */
[----:B------:R-:W-:Y:S01]  /*2ecb0*/  WARPGROUP.ARRIVE ;  /* 0x00000000000079c5 */ /* 0x000fe20000000000 */
[----:B------:R-:W-:-:S02]  /*2ecc0*/  R2UR UR8, R4 ;  /* 0x00000000040872ca */ /* 0x000fc400000e0000 */
[----:B------:R-:W-:Y:S01]  /*2ecd0*/  IMAD.IADD R60, R64, 0x1, R67 ;  /* 0x00000001403c7824 */ /* 0x000fe200078e0243 */
[----:B------:R-:W-:Y:S02]  /*2ece0*/  R2UR UR7, R61 ;  /* 0x000000003d0772ca */ /* 0x000fe400000e0000 */
[C---:B------:R-:W-:Y:S02]  /*2ecf0*/  R2UR UR9, R5.reuse ;  /* 0x00000000050972ca */ /* 0x040fe400000e0000 */
[----:B------:R-:W-:Y:S02]  /*2ed00*/  R2UR UR6, R60 ;  /* 0x000000003c0672ca */ /* 0x000fe400000e0000 */
[----:B------:R-:W-:Y:S02]  /*2ed10*/  R2UR UR10, R4 ;  /* 0x00000000040a72ca */ /* 0x000fe400000e0000 */
[----:B------:R-:W-:Y:S02]  /*2ed20*/  R2UR UR11, R5 ;  /* 0x00000000050b72ca */ /* 0x000fe400000e0000 */
[----:B--2---:R-:W-:-:S02]  /*2ed30*/  IADD3 R58, R67, 0x800, R58 ;  /* 0x00000800433a7810 */ /* 0x004fc40007ffe03a */
[----:B------:R-:W-:Y:S02]  /*2ed40*/  R2UR UR5, R59 ;  /* 0x000000003b0572ca */ /* 0x000fe400000e0000 */
[----:B------:R-:W-:-:S13]  /*2ed50*/  R2UR UR4, R58 ;  /* 0x000000003a0472ca */ /* 0x000fda00000e0000 */
[----:B------:R-:W-:Y:S03]  /*2ed60*/  HGMMA.64x64x16.F32.BF16 R24, gdesc[UR4], R24, gsb0 ;  /* 0x00e00000041879f0 */ /* 0x000fe60008001818 */
[----:B------:R-:W-:Y:S02]  /*2ed70*/  WARPGROUP.DEPBAR.LE gsb0, 0x0 ;  /* 0x00008000000079c5 */ /* 0x000fe40000010000 */
[----:B------:R0:W-:Y:S04]  /*2ed80*/  ST.E desc[UR8][R14.64], R11 ;  /* 0x0000000b0e007985 */ /* 0x0001e8000c101908 */
[----:B------:R-:W2:Y:S01]  /*2ed90*/  LD.E.64 R68, desc[UR10][R20.64] ;  /* 0x0000000a14447980 */ /* 0x000ea2000c101b00 */
[----:B------:R-:W-:Y:S01]  /*2eda0*/  IMAD.MOV.U32 R58, RZ, RZ, 0x28 ;  /* 0x00000028ff3a7424 */ /* 0x000fe200078e00ff */
[----:B------:R-:W-:Y:S01]  /*2edb0*/  WARPGROUP.ARRIVE ;  /* 0x00000000000079c5 */ /* 0x000fe20000000000 */
[----:B------:R-:W-:Y:S01]  /*2edc0*/  IMAD.MOV.U32 R59, RZ, RZ, 0xa00 ;  /* 0x00000a00ff3b7424 */ /* 0x000fe200078e00ff */
[----:B------:R-:W-:Y:S01]  /*2edd0*/  R2UR UR8, R4 ;  /* 0x00000000040872ca */ /* 0x000fe200000e0000 */
[----:B------:R-:W-:Y:S01]  /*2ede0*/  IMAD.MOV.U32 R61, RZ, RZ, R57 ;  /* 0x000000ffff3d7224 */ /* 0x000fe200078e0039 */
[----:B------:R-:W-:-:S02]  /*2edf0*/  SEL R58, R58, 0x26, P0 ;  /* 0x000000263a3a7807 */ /* 0x000fc40000000000 */
[----:B------:R-:W-:Y:S02]  /*2ee00*/  SEL R59, R59, 0x980, P0 ;  /* 0x000009803b3b7807 */ /* 0x000fe40000000000 */
[----:B------:R-:W-:Y:S02]  /*2ee10*/  R2UR UR7, R61 ;  /* 0x000000003d0772ca */ /* 0x000fe400000e0000 */
[C---:B------:R-:W-:Y:S01]  /*2ee20*/  R2UR UR9, R5.reuse ;  /* 0x00000000050972ca */ /* 0x040fe200000e0000 */
[----:B------:R-:W-:Y:S01]  /*2ee30*/  IMAD.IADD R58, R58, 0x1, R59 ;  /* 0x000000013a3a7824 */ /* 0x000fe200078e023b */
[----:B------:R-:W-:Y:S02]  /*2ee40*/  R2UR UR10, R4 ;  /* 0x00000000040a72ca */ /* 0x000fe400000e0000 */
[----:B------:R-:W-:Y:S02]  /*2ee50*/  R2UR UR11, R5 ;  /* 0x00000000050b72ca */ /* 0x000fe400000e0000 */
[----:B------:R-:W-:-:S05]  /*2ee60*/  LOP3.LUT R59, R58, 0xa06, RZ, 0xc0, !PT ;  /* 0x00000a063a3b7812 */ /* 0x000fca00078ec0ff */
[----:B------:R-:W-:-:S05]  /*2ee70*/  IMAD.IADD R60, R56, 0x1, R59 ;  /* 0x00000001383c7824 */ /* 0x000fca00078e023b */
[----:B------:R-:W-:Y:S01]  /*2ee80*/  R2UR UR6, R60 ;  /* 0x000000003c0672ca */ /* 0x000fe200000e0000 */
[----:B--2---:R-:W-:Y:S02]  /*2ee90*/  IMAD.IADD R58, R59, 0x1, R68 ;  /* 0x000000013b3a7824 */ /* 0x004fe400078e0244 */
[----:B------:R-:W-:-:S03]  /*2eea0*/  IMAD.MOV.U32 R59, RZ, RZ, R69 ;  /* 0x000000ffff3b7224 */ /* 0x000fc600078e0045 */
[----:B------:R-:W-:Y:S02]  /*2eeb0*/  R2UR UR4, R58 ;  /* 0x000000003a0472ca */ /* 0x000fe400000e0000 */
        /* <DEDUP_REMOVED lines=8> */
[----:B------:R-:W-:Y:S01]  /*2ef40*/  R2UR UR8, R4 ;  /* 0x00000000040872ca */ /* 0x000fe200000e0000 */
[----:B------:R-:W-:Y:S01]  /*2ef50*/  IMAD.IADD R60, R63, 0x1, R62 ;  /* 0x000000013f3c7824 */ /* 0x000fe200078e023e */
[----:B------:R-:W-:-:S02]  /*2ef60*/  R2UR UR9, R5 ;  /* 0x00000000050972ca */ /* 0x000fc400000e0000 */
[----:B------:R-:W-:Y:S02]  /*2ef70*/  R2UR UR7, R61 ;  /* 0x000000003d0772ca */ /* 0x000fe400000e0000 */
[----:B------:R-:W-:Y:S02]  /*2ef80*/  R2UR UR6, R60 ;  /* 0x000000003c0672ca */ /* 0x000fe400000e0000 */
[----:B------:R-:W-:Y:S02]  /*2ef90*/  R2UR UR10, R4 ;  /* 0x00000000040a72ca */ /* 0x000fe400000e0000 */
[----:B------:R-:W-:Y:S02]  /*2efa0*/  R2UR UR11, R5 ;  /* 0x00000000050b72ca */ /* 0x000fe400000e0000 */
[----:B--2---:R-:W-:Y:S02]  /*2efb0*/  IADD3 R58, R63, 0xa00, R58 ;  /* 0x00000a003f3a7810 */ /* 0x004fe40007ffe03a */
[----:B------:R-:W-:-:S02]  /*2efc0*/  R2UR UR5, R59 ;  /* 0x000000003b0572ca */ /* 0x000fc400000e0000 */
[----:B------:R-:W-:-:S13]  /*2efd0*/  R2UR UR4, R58 ;  /* 0x000000003a0472ca */ /* 0x000fda00000e0000 */
[----:B------:R-:W-:Y:S03]  /*2efe0*/  HGMMA.64x64x16.F32.BF16 R24, gdesc[UR4], R24, gsb0 ;  /* 0x00e00000041879f0 */ /* 0x000fe60008001818 */
[----:B------:R-:W-:Y:S02]  /*2eff0*/  WARPGROUP.DEPBAR.LE gsb0, 0x0 ;  /* 0x00008000000079c5 */ /* 0x000fe40000010000 */
[----:B------:R0:W-:Y:S04]  /*2f000*/  ST.E desc[UR8][R14.64], R11 ;  /* 0x0000000b0e007985 */ /* 0x0001e8000c101908 */
[----:B------:R-:W2:Y:S01]  /*2f010*/  LD.E.64 R58, desc[UR10][R20.64] ;  /* 0x0000000a143a7980 */ /* 0x000ea2000c101b00 */
[----:B------:R-:W-:Y:S01]  /*2f020*/  IMAD.IADD R60, R65, 0x1, R62 ;  /* 0x00000001413c7824 */ /* 0x000fe200078e023e */
[----:B------:R-:W-:Y:S01]  /*2f030*/  WARPGROUP.ARRIVE ;  /* 0x00000000000079c5 */ /* 0x000fe20000000000 */
[----:B------:R-:W-:Y:S01]  /*2f040*/  IMAD.MOV.U32 R61, RZ, RZ, R57 ;  /* 0x000000ffff3d7224 */ /* 0x000fe200078e0039 */
[----:B------:R-:W-:-:S02]  /*2f050*/  R2UR UR8, R4 ;  /* 0x00000000040872ca */ /* 0x000fc400000e0000 */
[----:B------:R-:W-:Y:S02]  /*2f060*/  R2UR UR6, R60 ;  /* 0x000000003c0672ca */ /* 0x000fe400000e0000 */
[----:B------:R-:W-:Y:S02]  /*2f070*/  R2UR UR7, R61 ;  /* 0x000000003d0772ca */ /* 0x000fe400000e0000 */
[C---:B------:R-:W-:Y:S02]  /*2f080*/  R2UR UR9, R5.reuse ;  /* 0x00000000050972ca */ /* 0x040fe400000e0000 */
        /* <DEDUP_REMOVED lines=172> */
[----:B------:R-:W-:-:S02]  /*2fb50*/  R2UR UR8, R4 ;  /* 0x00000000040872ca */ /* 0x000fc400000e0000 */
[----:B------:R-:W-:Y:S02]  /*2fb60*/  SEL R58, R58, 0x3e, P0 ;  /* 0x0000003e3a3a7807 */ /* 0x000fe40000000000 */
[----:B------:R-:W-:Y:S02]  /*2fb70*/  SEL R59, R59, 0xf80, P0 ;  /* 0x00000f803b3b7807 */ /* 0x000fe40000000000 */
[----:B------:R-:W-:-:S03]  /*2fb80*/  R2UR UR9, R5 ;  /* 0x00000000050972ca */ /* 0x000fc600000e0000 */
[----:B------:R-:W-:-:S05]  /*2fb90*/  IMAD.IADD R58, R58, 0x1, R59 ;  /* 0x000000013a3a7824 */ /* 0x000fca00078e023b */
[----:B------:R-:W-:-:S05]  /*2fba0*/  LOP3.LUT R59, R58, 0x1e06, RZ, 0xc0, !PT ;  /* 0x00001e063a3b7812 */ /* 0x000fca00078ec0ff */
[----:B------:R-:W-:-:S05]  /*2fbb0*/  IMAD.IADD R58, R56, 0x1, R59 ;  /* 0x00000001383a7824 */ /* 0x000fca00078e023b */
[----:B------:R-:W-:Y:S01]  /*2fbc0*/  R2UR UR6, R58 ;  /* 0x000000003a0672ca */ /* 0x000fe200000e0000 */
[----:B--2---:R-:W-:Y:S02]  /*2fbd0*/  IMAD.IADD R56, R59, 0x1, R20 ;  /* 0x000000013b387824 */ /* 0x004fe400078e0214 */
[----:B------:R-:W-:Y:S02]  /*2fbe0*/  IMAD.MOV.U32 R59, RZ, RZ, R57 ;  /* 0x000000ffff3b7224 */ /* 0x000fe400078e0039 */
[----:B------:R-:W-:Y:S01]  /*2fbf0*/  IMAD.MOV.U32 R57, RZ, RZ, R21 ;  /* 0x000000ffff397224 */ /* 0x000fe200078e0015 */
[----:B------:R-:W-:Y:S02]  /*2fc00*/  R2UR UR4, R56 ;  /* 0x00000000380472ca */ /* 0x000fe400000e0000 */
[----:B------:R-:W-:Y:S02]  /*2fc10*/  R2UR UR7, R59 ;  /* 0x000000003b0772ca */ /* 0x000fe400000e0000 */
        /* <DEDUP_REMOVED lines=9> */
[----:B------:R-:W-:Y:S02]  /*2fcb0*/  R2UR UR4, R4 ;  /* 0x00000000040472ca */ /* 0x000fe400000e0000 */
[----:B------:R-:W-:Y:S01]  /*2fcc0*/  R2UR UR5, R5 ;  /* 0x00000000050572ca */ /* 0x000fe200000e0000 */
[----:B------:R-:W-:-:S12]  /*2fcd0*/  BSSY B2, `(.L_x_2208) ;  /* 0x0000006000027945 */ /* 0x000fd80003800000 */
[----:B---3--:R0:W5:Y:S01]  /*2fce0*/  LD.E R20, desc[UR4][R20.64] ;  /* 0x0000000414147980 */ /* 0x008162000c101900 */
[----:B--2---:R-:W-:-:S04]  /*2fcf0*/  LOP3.LUT R58, R58, 0x1, RZ, 0xfc, !PT ;  /* 0x000000013a3a7812 */ /* 0x004fc800078efcff */
[----:B------:R-:W-:-:S13]  /*2fd00*/  ISETP.NE.AND P0, PT, R58, 0x3, PT ;  /* 0x000000033a00780c */ /* 0x000fda0003f05270 */
[----:B0-----:R-:W-:Y:S05]  /*2fd10*/  @!P0 BRA `(.L_x_2209) ;  /* 0x0000000000048947 */ /* 0x001fea0003800000 */
[----:B------:R-:W-:Y:S01]  /*2fd20*/  BPT.TRAP 0x1 ;  /* 0x000000040000795c */ /* 0x000fe20000300000 */
.L_x_2209:
[----:B------:R-:W-:Y:S05]  /*2fd30*/  BSYNC B2 ;  /* 0x0000000000027941 */ /* 0x000fea0003800000 */
.L_x_2208:
[C---:B------:R-:W-:Y:S02]  /*2fd40*/  R2UR UR6, R4.reuse ;  /* 0x00000000040672ca */ /* 0x040fe400000e0000 */
[C---:B------:R-:W-:Y:S02]  /*2fd50*/  R2UR UR7, R5.reuse ;  /* 0x00000000050772ca */ /* 0x040fe400000e0000 */
[----:B------:R-:W-:Y:S02]  /*2fd60*/  R2UR UR4, R4 ;  /* 0x00000000040472ca */ /* 0x000fe400000e0000 */
[----:B------:R-:W-:-:S09]  /*2fd70*/  R2UR UR5, R5 ;  /* 0x00000000050572ca */ /* 0x000fd200000e0000 */
[----:B------:R-:W2:Y:S04]  /*2fd80*/  LD.E.64 R14, desc[UR6][R56.64+0x20] ;  /* 0x00002006380e7980 */ /* 0x000ea8000c101b00 */
[----:B------:R-:W3:Y:S01]  /*2fd90*/  LD.E R11, desc[UR4][R56.64+0xc] ;  /* 0x00000c04380b7980 */ /* 0x000ee2000c101900 */
[----:B--2---:R-:W-:-:S05]  /*2fda0*/  MOV R15, R14 ;  /* 0x0000000e000f7202 */ /* 0x004fca0000000f00 */
[----:B-----5:R-:W-:-:S05]  /*2fdb0*/  IMAD R20, R20, 0x8, R15 ;  /* 0x0000000814147824 */ /* 0x020fca00078e020f */
[----:B---3--:R-:W-:-:S04]  /*2fdc0*/  PRMT R11, R11, 0x654, R20 ;  /* 0x000006540b0b7816 */ /* 0x008fc80000000014 */
[----:B------:R0:W-:Y:S01]  /*2fdd0*/  SYNCS.ARRIVE.TRANS64.RED.A1T0 RZ, [R11+URZ], RZ ;  /* 0x000000ff0bff79a7 */ /* 0x0001e2000810043f */
[----:B------:R-:W2:Y:S04]  /*2fde0*/  LDL.64 R14, [R7+0x68] ;  /* 0x00006800070e7983 */ /* 0x000ea80000100a00 */
[----:B------:R-:W3:Y:S04]  /*2fdf0*/  LD.E R21, desc[UR4][R8.64] ;  /* 0x0000000408157980 */ /* 0x000ee8000c101900 */
[----:B0-----:R-:W4:Y:S04]  /*2fe00*/  LD.E R11, desc[UR4][R8.64+0x24] ;  /* 0x00002404080b7980 */ /* 0x001f28000c101900 */
[----:B------:R-:W3:Y:S04]  /*2fe10*/  LD.E R58, desc[UR4][R12.64] ;  /* 0x000000040c3a7980 */ /* 0x000ee8000c101900 */
[----:B--2---:R-:W2:Y:S01]  /*2fe20*/  LD.E.64 R14, desc[UR4][R14.64] ;  /* 0x000000040e0e7980 */ /* 0x004ea2000c101b00 */
[----:B----4-:R-:W-:-:S13]  /*2fe30*/  ISETP.NE.AND P0, PT, R11, 0x1, PT ;  /* 0x000000010b00780c */ /* 0x010fda0003f05270 */
[C---:B------:R-:W-:Y:S02]  /*2fe40*/  @P0 R2UR UR6, R4.reuse ;  /* 0x00000000040602ca */ /* 0x040fe400000e0000 */
[C---:B------:R-:W-:Y:S02]  /*2fe50*/  @P0 R2UR UR7, R5.reuse ;  /* 0x00000000050702ca */ /* 0x040fe400000e0000 */
[C---:B------:R-:W-:Y:S02]  /*2fe60*/  R2UR UR14, R4.reuse ;  /* 0x00000000040e72ca */ /* 0x040fe400000e0000 */
[----:B------:R-:W-:Y:S02]  /*2fe70*/  R2UR UR15, R5 ;  /* 0x00000000050f72ca */ /* 0x000fe400000e0000 */
[----:B------:R-:W-:-:S07]  /*2fe80*/  R2UR UR10, R4 ;  /* 0x00000000040a72ca */ /* 0x000fce00000e0000 */
[----:B------:R-:W4:Y:S01]  /*2fe90*/  @P0 LD.E R59, desc[UR6][R8.64+0x2c] ;  /* 0x00002c06083b0980 */ /* 0x000f22000c101900 */
[C---:B------:R-:W-:Y:S02]  /*2fea0*/  R2UR UR6, R4.reuse ;  /* 0x00000000040672ca */ /* 0x040fe400000e0000 */
[C---:B------:R-:W-:Y:S01]  /*2feb0*/  R2UR UR7, R5.reuse ;  /* 0x00000000050772ca */ /* 0x040fe200000e0000 */
[----:B------:R-:W4:Y:S01]  /*2fec0*/  LD.E R12, desc[UR14][R8.64+0x18] ;  /* 0x0000180e080c7980 */ /* 0x000f22000c101900 */
[C---:B------:R-:W-:Y:S02]  /*2fed0*/  R2UR UR11, R5.reuse ;  /* 0x00000000050b72ca */ /* 0x040fe400000e0000 */
[C---:B------:R-:W-:Y:S02]  /*2fee0*/  R2UR UR8, R4.reuse ;  /* 0x00000000040872ca */ /* 0x040fe400000e0000 */
[----:B------:R-:W-:Y:S02]  /*2fef0*/  R2UR UR9, R5 ;  /* 0x00000000050972ca */ /* 0x000fe400000e0000 */
[----:B------:R-:W-:-:S02]  /*2ff00*/  R2UR UR12, R4 ;  /* 0x00000000040c72ca */ /* 0x000fc400000e0000 */
[----:B------:R-:W-:-:S03]  /*2ff10*/  R2UR UR13, R5 ;  /* 0x00000000050d72ca */ /* 0x000fc600000e0000 */
[----:B------:R-:W4:Y:S04]  /*2ff20*/  LD.E R56, desc[UR6][R8.64+0x4] ;  /* 0x0000040608387980 */ /* 0x000f28000c101900 */
[----:B------:R-:W4:Y:S04]  /*2ff30*/  LD.E R61, desc[UR10][R8.64+0xc] ;  /* 0x00000c0a083d7980 */ /* 0x000f28000c101900 */
[----:B------:R-:W4:Y:S04]  /*2ff40*/  LD.E R62, desc[UR8][R8.64+0x10] ;  /* 0x00001008083e7980 */ /* 0x000f28000c101900 */
[----:B------:R-:W4:Y:S04]  /*2ff50*/  LD.E R63, desc[UR12][R8.64+0x14] ;  /* 0x0000140c083f7980 */ /* 0x000f28000c101900 */
[----:B--2---:R3:W2:Y:S01]  /*2ff60*/  LD.E R20, desc[UR4][R14.64] ;  /* 0x000000040e147980 */ /* 0x0046a2000c101900 */
[----:B------:R-:W-:-:S02]  /*2ff70*/  @P0 R2UR UR4, R4 ;  /* 0x00000000040402ca */ /* 0x000fc400000e0000 */
[----:B------:R-:W-:-:S13]  /*2ff80*/  @P0 R2UR UR5, R5 ;  /* 0x00000000050502ca */ /* 0x000fda00000e0000 */
[----:B------:R-:W2:Y:S01]  /*2ff90*/  @P0 LD.E R60, desc[UR4][R8.64+0x28] ;  /* 0x00002804083c0980 */ /* 0x000ea2000c101900 */
[----:B------:R-:W-:Y:S02]  /*2ffa0*/  R2UR UR4, R4 ;  /* 0x00000000040472ca */ /* 0x000fe400000e0000 */
[----:B------:R-:W-:-:S13]  /*2ffb0*/  R2UR UR5, R5 ;  /* 0x00000000050572ca */ /* 0x000fda00000e0000 */
[----:B------:R-:W2:Y:S01]  /*2ffc0*/  LD.E R57, desc[UR4][R8.64+0x8] ;  /* 0x0000080408397980 */ /* 0x000ea2000c101900 */
[----:B---3--:R-:W-:-:S04]  /*2ffd0*/  SHF.R.S32.HI R14, RZ, 0x1f, R21 ;  /* 0x0000001fff0e7819 */ /* 0x008fc80000011415 */
[----:B------:R-:W-:Y:S02]  /*2ffe0*/  LEA.HI R15, R14, R21, RZ, 0x7 ;  /* 0x000000150e0f7211 */ /* 0x000fe400078f38ff */
[----:B----4-:R-:W-:Y:S01]  /*2fff0*/  ISETP.GE.AND P1, PT, R12, 0x1, PT ;  /* 0x000000010c00780c */ /* 0x010fe20003f26270 */
[----:B------:R-:W-:Y:S01]  /*30000*/  BSSY B2, `(.L_x_2210) ;  /* 0x0000087000027945 */ /* 0x000fe20003800000 */
[----:B--2---:R-:W-:-:S04]  /*30010*/  FMUL.FTZ R24, R24, R20 ;  /* 0x0000001418187220 */ /* 0x004fc80000410000 */
[----:B------:R0:W1:Y:S01]  /*30020*/  MUFU.TANH R64, R24 ;  /* 0x0000001800407308 */ /* 0x0000620000002400 */
[----:B------:R-:W-:Y:S01]  /*30030*/  FMUL.FTZ R25, R25, R20 ;  /* 0x0000001419197220 */ /* 0x000fe20000410000 */
[----:B0-----:R-:W-:-:S05]  /*30040*/  LOP3.LUT R24, R15, 0xffffff80, RZ, 0xc0, !PT ;  /* 0xffffff800f187812 */ /* 0x001fca00078ec0ff */
[----:B------:R-:W-:Y:S01]  /*30050*/  IMAD.IADD R24, R21, 0x1, -R24 ;  /* 0x0000000115187824 */ /* 0x000fe200078e0a18 */
[----:B------:R0:W2:Y:S01]  /*30060*/  MUFU.TANH R65, R25 ;  /* 0x0000001900417308 */ /* 0x0000a20000002400 */
[----:B------:R-:W-:-:S03]  /*30070*/  FMUL.FTZ R28, R28, R20 ;  /* 0x000000141c1c7220 */ /* 0x000fc60000410000 */
[----:B------:R-:W-:Y:S01]  /*30080*/  SHF.R.S32.HI R15, RZ, 0x1f, R24 ;  /* 0x0000001fff0f7819 */ /* 0x000fe20000011418 */
[----:B------:R-:W-:Y:S01]  /*30090*/  FMUL.FTZ R13, R27, R20 ;  /* 0x000000141b0d7220 */ /* 0x000fe20000410000 */
[----:B0-----:R-:W-:Y:S02]  /*300a0*/  LEA.HI R25, R14, R21, RZ, 0x2 ;  /* 0x000000150e197211 */ /* 0x001fe400078f10ff */
[----:B------:R0:W3:Y:S01]  /*300b0*/  MUFU.TANH R27, R28 ;  /* 0x0000001c001b7308 */ /* 0x0000e20000002400 */
[----:B------:R-:W-:Y:S01]  /*300c0*/  LEA.HI R14, R15, R24, RZ, 0x2 ;  /* 0x000000180f0e7211 */ /* 0x000fe200078f10ff */
[----:B------:R-:W-:-:S03]  /*300d0*/  FMUL.FTZ R11, R26, R20 ;  /* 0x000000141a0b7220 */ /* 0x000fc60000410000 */
[--C-:B------:R-:W-:Y:S02]  /*300e0*/  SHF.R.S32.HI R26, RZ, 0x1f, R14.reuse ;  /* 0x0000001fff1a7819 */ /* 0x100fe4000001140e */
[----:B0-----:R-:W-:Y:S02]  /*300f0*/  LOP3.LUT R28, R25, 0xfffffffc, RZ, 0xc0, !PT ;  /* 0xfffffffc191c7812 */ /* 0x001fe400078ec0ff */
[----:B------:R-:W-:Y:S02]  /*30100*/  SHF.R.S32.HI R25, RZ, 0x2, R14 ;  /* 0x00000002ff197819 */ /* 0x000fe4000001140e */
[----:B------:R-:W-:Y:S01]  /*30110*/  LEA.HI R15, R15, R24, RZ, 0x5 ;  /* 0x000000180f0f7211 */ /* 0x000fe200078f28ff */
[----:B------:R-:W-:Y:S01]  /*30120*/  IMAD.IADD R28, R21, 0x1, -R28 ;  /* 0x00000001151c7824 */ /* 0x000fe200078e0a1c */
[----:B------:R-:W-:Y:S02]  /*30130*/  LEA.HI R26, R26, R25, RZ, 0x3 ;  /* 0x000000191a1a7211 */ /* 0x000fe400078f18ff */
[----:B------:R-:W-:-:S02]  /*30140*/  SHF.R.S32.HI R15, RZ, 0x5, R15 ;  /* 0x00000005ff0f7819 */ /* 0x000fc4000001140f */
[----:B------:R-:W-:Y:S02]  /*30150*/  LEA.HI R21, R28, R28, RZ, 0x1 ;  /* 0x0000001c1c157211 */ /* 0x000fe400078f08ff */
[----:B------:R-:W-:Y:S01]  /*30160*/  LOP3.LUT R26, R26, 0xfffffff8, RZ, 0xc0, !PT ;  /* 0xfffffff81a1a7812 */ /* 0x000fe200078ec0ff */
[----:B------:R-:W-:Y:S01]  /*30170*/  IMAD R15, R58, 0x4, R15 ;  /* 0x000000043a0f7824 */ /* 0x000fe200078e020f */
[----:B------:R-:W-:Y:S01]  /*30180*/  LOP3.LUT R21, R21, 0x1ffffffe, RZ, 0xc0, !PT ;  /* 0x1ffffffe15157812 */ /* 0x000fe200078ec0ff */
[-C--:B------:R-:W-:Y:S02]  /*30190*/  FMUL.FTZ R31, R31, R20.reuse ;  /* 0x000000141f1f7220 */ /* 0x080fe40000410000 */
[----:B------:R-:W-:Y:S02]  /*301a0*/  IMAD.IADD R26, R25, 0x1, -R26 ;  /* 0x00000001191a7824 */ /* 0x000fe400078e0a1a */
[----:B------:R-:W-:Y:S01]  /*301b0*/  FMUL.FTZ R37, R37, R20 ;  /* 0x0000001425257220 */ /* 0x000fe20000410000 */
[----:B------:R-:W-:-:S02]  /*301c0*/  IMAD.IADD R21, R28, 0x1, -R21 ;  /* 0x000000011c157824 */ /* 0x000fc400078e0a15 */
[----:B------:R-:W-:Y:S01]  /*301d0*/  IMAD.U32 R26, R15, 0x10, R26 ;  /* 0x000000100f1a7824 */ /* 0x000fe200078e001a */
[----:B------:R-:W0:Y:S08]  /*301e0*/  MUFU.TANH R67, R31 ;  /* 0x0000001f00437308 */ /* 0x000e300000002400 */
[----:B------:R4:W0:Y:S02]  /*301f0*/  MUFU.TANH R31, R37 ;  /* 0x00000025001f7308 */ /* 0x0008240000002400 */
[----:B----4-:R-:W-:-:S04]  /*30200*/  IMAD R37, R21, 0x8, R26 ;  /* 0x0000000815257824 */ /* 0x010fc800078e021a */
[----:B------:R-:W-:-:S04]  /*30210*/  @P0 IMAD.HI.U32 R60, R37, R60, RZ ;  /* 0x0000003c253c0227 */ /* 0x000fc800078e00ff */
[-C--:B------:R-:W-:Y:S01]  /*30220*/  FMUL.FTZ R30, R30, R20.reuse ;  /* 0x000000141e1e7220 */ /* 0x080fe20000410000 */
[----:B------:R-:W-:Y:S01]  /*30230*/  @P0 SHF.R.U32.HI R37, RZ, R59, R60 ;  /* 0x0000003bff250219 */ /* 0x000fe2000001163c */
[-C--:B------:R-:W-:Y:S01]  /*30240*/  FMUL.FTZ R36, R36, R20.reuse ;  /* 0x0000001424247220 */ /* 0x080fe20000410000 */
[----:B------:R-:W-:Y:S01]  /*30250*/  LOP3.LUT R15, R14, 0x7ffffffc, RZ, 0xc0, !PT ;  /* 0x7ffffffc0e0f7812 */ /* 0x000fe200078ec0ff */
[----:B------:R-:W-:Y:S02]  /*30260*/  IMAD.SHL.U32 R58, R0, 0x40, RZ ;  /* 0x00000040003a7824 */ /* 0x000fe400078e00ff */
[-C--:B------:R-:W-:Y:S01]  /*30270*/  FMUL.FTZ R35, R35, R20.reuse ;  /* 0x0000001423237220 */ /* 0x080fe20000410000 */
[----:B------:R-:W4:Y:S01]  /*30280*/  SHFL.IDX PT, R21, R37, RZ, 0x1c1f ;  /* 0x001c1fff25157589 */ /* 0x000f2200000e0000 */
[----:B------:R-:W0:Y:S01]  /*30290*/  MUFU.TANH R66, R30 ;  /* 0x0000001e00427308 */ /* 0x000e220000002400 */
[-C--:B------:R-:W-:Y:S01]  /*302a0*/  FMUL.FTZ R29, R29, R20.reuse ;  /* 0x000000141d1d7220 */ /* 0x080fe20000410000 */
[-C--:B------:R-:W-:Y:S01]  /*302b0*/  FMUL.FTZ R32, R32, R20.reuse ;  /* 0x0000001420207220 */ /* 0x080fe20000410000 */
[-C--:B------:R-:W-:Y:S01]  /*302c0*/  FMUL.FTZ R33, R33, R20.reuse ;  /* 0x0000001421217220 */ /* 0x080fe20000410000 */
[-C--:B------:R-:W-:Y:S01]  /*302d0*/  FMUL.FTZ R40, R40, R20.reuse ;  /* 0x0000001428287220 */ /* 0x080fe20000410000 */
[----:B------:R-:W-:-:S03]  /*302e0*/  FMUL.FTZ R41, R41, R20 ;  /* 0x0000001429297220 */ /* 0x000fc60000410000 */
[----:B------:R1:W0:Y:S01]  /*302f0*/  MUFU.TANH R30, R36 ;  /* 0x00000024001e7308 */ /* 0x0002220000002400 */
[-C--:B------:R-:W-:Y:S01]  /*30300*/  FMUL.FTZ R42, R42, R20.reuse ;  /* 0x000000142a2a7220 */ /* 0x080fe20000410000 */
[-C--:B------:R-:W-:Y:S01]  /*30310*/  FMUL.FTZ R44, R44, R20.reuse ;  /* 0x000000142c2c7220 */ /* 0x080fe20000410000 */
[-C--:B------:R-:W-:Y:S01]  /*30320*/  FMUL.FTZ R45, R45, R20.reuse ;  /* 0x000000142d2d7220 */ /* 0x080fe20000410000 */
[-C--:B------:R-:W-:Y:S01]  /*30330*/  FMUL.FTZ R46, R46, R20.reuse ;  /* 0x000000142e2e7220 */ /* 0x080fe20000410000 */
[-C--:B------:R-:W-:Y:S01]  /*30340*/  FMUL.FTZ R47, R47, R20.reuse ;  /* 0x000000142f2f7220 */ /* 0x080fe20000410000 */
[-C--:B------:R-:W-:Y:S01]  /*30350*/  FMUL.FTZ R48, R48, R20.reuse ;  /* 0x0000001430307220 */ /* 0x080fe20000410000 */
[-C--:B------:R-:W-:Y:S01]  /*30360*/  FMUL.FTZ R49, R49, R20.reuse ;  /* 0x0000001431317220 */ /* 0x080fe20000410000 */
[----:B------:R2:W0:Y:S01]  /*30370*/  MUFU.TANH R69, R35 ;  /* 0x0000002300457308 */ /* 0x0004220000002400 */
[----:B-1----:R-:W-:Y:S01]  /*30380*/  IMAD.IADD R36, R24, 0x1, -R15 ;  /* 0x0000000118247824 */ /* 0x002fe200078e0a0f */
[----:B------:R-:W-:Y:S01]  /*30390*/  IADD3 R15, -R58, 0x1, RZ ;  /* 0x000000013a0f7810 */ /* 0x000fe20007ffe1ff */
        /* <DEDUP_REMOVED lines=9> */
[----:B------:R-:W-:Y:S01]  /*30430*/  FMUL.FTZ R20, R55, R20 ;  /* 0x0000001437147220 */ /* 0x000fe20000410000 */
[----:B------:R-:W-:Y:S01]  /*30440*/  IMAD R15, R36, -0x2, R15 ;  /* 0xfffffffe240f7824 */ /* 0x000fe200078e020f */
[----:B------:R-:W1:Y:S01]  /*30450*/  MUFU.TANH R11, R11 ;  /* 0x0000000b000b7308 */ /* 0x000e620000002400 */
[----:B------:R-:W-:-:S03]  /*30460*/  LOP3.LUT R14, RZ, R61, RZ, 0x33, !PT ;  /* 0x0000003dff0e7212 */ /* 0x000fc600078e33ff */
[----:B------:R-:W-:-:S04]  /*30470*/  IADD3 R15, -R56, R15, R57 ;  /* 0x0000000f380f7210 */ /* 0x000fc80007ffe139 */
[----:B------:R-:W2:Y:S08]  /*30480*/  MUFU.TANH R13, R13 ;  /* 0x0000000d000d7308 */ /* 0x000eb00000002400 */
        /* <DEDUP_REMOVED lines=19> */
[----:B------:R-:W-:-:S02]  /*305c0*/  IMAD.IADD R62, R15, 0x1, R62 ;  /* 0x000000010f3e7824 */ /* 0x000fc400078e023e */
[----:B------:R-:W-:-:S05]  /*305d0*/  IMAD.IADD R63, R63, 0x1, -R58 ;  /* 0x000000013f3f7824 */ /* 0x000fca00078e0a3a */
[----:B------:R3:W0:Y:S02]  /*305e0*/  MUFU.TANH R70, R38 ;  /* 0x0000002600467308 */ /* 0x0006240000002400 */
[----:B---3--:R-:W-:-:S06]  /*305f0*/  IMAD.IADD R38, R15, 0x1, R14 ;  /* 0x000000010f267824 */ /* 0x008fcc00078e020e */
[----:B------:R4:W3:Y:S08]  /*30600*/  MUFU.TANH R68, R34 ;  /* 0x0000002200447308 */ /* 0x0008f00000002400 */
[----:B------:R1:W0:Y:S01]  /*30610*/  MUFU.TANH R71, R39 ;  /* 0x0000002700477308 */ /* 0x0002220000002400 */
[--C-:B----4-:R-:W-:Y:S02]  /*30620*/  IMAD.IADD R34, R38, 0x1, R21.reuse ;  /* 0x0000000126227824 */ /* 0x110fe400078e0215 */
[----:B-1----:R-:W-:Y:S01]  /*30630*/  IMAD.IADD R39, R62, 0x1, R21 ;  /* 0x000000013e277824 */ /* 0x002fe200078e0215 */
[----:B--23--:R-:W-:Y:S06]  /*30640*/  @!P1 BRA `(.L_x_2211) ;  /* 0x0000000000889947 */ /* 0x00cfec0003800000 */
[----:B------:R-:W-:Y:S01]  /*30650*/  IADD3 R15, -R56, R57, R21 ;  /* 0x00000039380f7210 */ /* 0x000fe20007ffe115 */
[----:B------:R-:W-:Y:S03]  /*30660*/  BSSY B3, `(.L_x_2212) ;  /* 0x000001c000037945 */ /* 0x000fe60003800000 */
[----:B------:R-:W-:-:S13]  /*30670*/  ISETP.GT.AND P0, PT, R15, -0x1, PT ;  /* 0xffffffff0f00780c */ /* 0x000fda0003f04270 */
[----:B------:R-:W-:Y:S05]  /*30680*/  @P0 BRA `(.L_x_2213) ;  /* 0x00000000003c0947 */ /* 0x000fea0003800000 */
[----:B------:R-:W-:Y:S01]  /*30690*/  ISETP.NE.AND P0, PT, R12, 0x1, PT ;  /* 0x000000010c00780c */ /* 0x000fe20003f05270 */
[----:B------:R-:W-:Y:S01]  /*306a0*/  BSSY B4, `(.L_x_2214) ;  /* 0x000000b000047945 */ /* 0x000fe20003800000 */
[----:B------:R-:W-:-:S11]  /*306b0*/  LOP3.LUT R15, RZ, R15, RZ, 0x33, !PT ;  /* 0x0000000fff0f7212 */ /* 0x000fd600078e33ff */
[----:B------:R-:W-:Y:S05]  /*306c0*/  @!P0 BRA `(.L_x_2215) ;  /* 0x0000000000208947 */ /* 0x000fea0003800000 */
[C---:B------:R-:W-:Y:S02]  /*306d0*/  R2UR UR4, R4.reuse ;  /* 0x00000000040472ca */ /* 0x040fe400000e0000 */
[C---:B------:R-:W-:Y:S02]  /*306e0*/  R2UR UR5, R5.reuse ;  /* 0x00000000050572ca */ /* 0x040fe400000e0000 */
[----:B------:R-:W-:Y:S02]  /*306f0*/  R2UR UR6, R4 ;  /* 0x00000000040672ca */ /* 0x000fe400000e0000 */
[----:B------:R-:W-:-:S09]  /*30700*/  R2UR UR7, R5 ;  /* 0x00000000050772ca */ /* 0x000fd200000e0000 */
[----:B------:R-:W2:Y:S04]  /*30710*/  LD.E R14, desc[UR4][R8.64+0x1c] ;  /* 0x00001c04080e7980 */ /* 0x000ea8000c101900 */
[----:B------:R-:W3:Y:S01]  /*30720*/  LD.E R21, desc[UR6][R8.64+0x20] ;  /* 0x0000200608157980 */ /* 0x000ee2000c101900 */
[----:B--2---:R-:W-:-:S05]  /*30730*/  IMAD.HI.U32 R14, R15, R14, RZ ;  /* 0x0000000e0f0e7227 */ /* 0x004fca00078e00ff */
[----:B---3--:R-:W-:-:S07]  /*30740*/  SHF.R.U32.HI R15, RZ, R21, R14 ;  /* 0x00000015ff0f7219 */ /* 0x008fce000001160e */
.L_x_2215:
[----:B------:R-:W-:Y:S05]  /*30750*/  BSYNC B4 ;  /* 0x0000000000047941 */ /* 0x000fea0003800000 */
.L_x_2214:
[----:B------:R-:W-:Y:S01]  /*30760*/  LOP3.LUT R15, RZ, R15, RZ, 0x33, !PT ;  /* 0x0000000fff0f7212 */ /* 0x000fe200078e33ff */
[----:B------:R-:W-:Y:S06]  /*30770*/  BRA `(.L_x_2216) ;  /* 0x0000000000287947 */ /* 0x000fec0003800000 */
.L_x_2213:
[----:B------:R-:W-:-:S13]  /*30780*/  ISETP.NE.AND P0, PT, R12, 0x1, PT ;  /* 0x000000010c00780c */ /* 0x000fda0003f05270 */
        /* <DEDUP_REMOVED lines=9> */
.L_x_2216:
[----:B------:R-:W-:Y:S05]  /*30820*/  BSYNC B3 ;  /* 0x0000000000037941 */ /* 0x000fea0003800000 */
.L_x_2212:
[----:B------:R-:W-:-:S04]  /*30830*/  IMAD R15, R12, R15, -R58 ;  /* 0x0000000f0c0f7224 */ /* 0x000fc800078e0a3a */
[----:B------:R-:W-:-:S05]  /*30840*/  IMAD R15, R36, -0x2, R15 ;  /* 0xfffffffe240f7824 */ /* 0x000fca00078e020f */
[----:B------:R-:W-:Y:S02]  /*30850*/  VIMNMX R34, R34, R15, !PT ;  /* 0x0000000f22227248 */ /* 0x000fe40007fe0100 */
[----:B------:R-:W-:-:S07]  /*30860*/  VIADDMNMX R39, R15, R12, R39, PT ;  /* 0x0000000c0f277246 */ /* 0x000fce0003800127 */
.L_x_2211:
[----:B------:R-:W-:Y:S05]  /*30870*/  BSYNC B2 ;  /* 0x0000000000027941 */ /* 0x000fea0003800000 */
.L_x_2210:
[C---:B------:R-:W-:Y:S01]  /*30880*/  ISETP.GE.AND P1, PT, R63.reuse, 0x9, PT ;  /* 0x000000093f00780c */ /* 0x040fe20003f26270 */
[----:B------:R-:W1:Y:S01]  /*30890*/  SHFL.IDX PT, R37, R37, 0x1, 0x1c1f ;  /* 0x003c1f0025257f89 */ /* 0x000e6200000e0000 */
        /* <DEDUP_REMOVED lines=13> */
[----:B-1----:R-:W-:Y:S01]  /*30970*/  IMAD.IADD R38, R38, 0x1, R37 ;  /* 0x0000000126267824 */ /* 0x002fe200078e0225 */
[----:B------:R-:W-:Y:S02]  /*30980*/  ISETP.GT.AND P3, PT, R34, 0x9, !P5 ;  /* 0x000000092200780c */ /* 0x000fe40006f64270 */
[----:B------:R-:W-:Y:S02]  /*30990*/  ISETP.GE.AND P4, PT, R63, 0x12, PT ;  /* 0x000000123f00780c */ /* 0x000fe40003f86270 */
[----:B0-----:R-:W-:Y:S02]  /*309a0*/  FSEL R21, R32, -INF , !P2 ;  /* 0xff80000020157808 */ /* 0x001fe40005000000 */
        /* <DEDUP_REMOVED lines=77> */
.L_x_2222:
[----:B------:R-:W-:Y:S05]  /*30e80*/  BSYNC B4 ;  /* 0x0000000000047941 */ /* 0x000fea0003800000 */
.L_x_2221:
[----:B------:R-:W-:Y:S01]  /*30e90*/  LOP3.LUT R57, RZ, R57, RZ, 0x33, !PT ;  /* 0x00000039ff397212 */ /* 0x000fe200078e33ff */
[----:B------:R-:W-:Y:S06]  /*30ea0*/  BRA `(.L_x_2223) ;  /* 0x0000000000287947 */ /* 0x000fec0003800000 */
.L_x_2220:
        /* <DEDUP_REMOVED lines=10> */
.L_x_2223:
[----:B------:R-:W-:Y:S05]  /*30f50*/  BSYNC B3 ;  /* 0x0000000000037941 */ /* 0x000fea0003800000 */
.L_x_2219:
[----:B------:R-:W-:-:S04]  /*30f60*/  IMAD R57, R12, R57, -R58 ;  /* 0x000000390c397224 */ /* 0x000fc800078e0a3a */
[----:B------:R-:W-:-:S05]  /*30f70*/  IMAD R57, R36, -0x2, R57 ;  /* 0xfffffffe24397824 */ /* 0x000fca00078e0239 */
[----:B------:R-:W-:Y:S02]  /*30f80*/  VIADDMNMX R39, R57, R12, R39, PT ;  /* 0x0000000c39277246 */ /* 0x000fe40003800127 */
[----:B------:R-:W-:-:S07]  /*30f90*/  VIMNMX R38, R38, R57, !PT ;  /* 0x0000003926267248 */ /* 0x000fce0007fe0100 */
.L_x_2218:
[----:B------:R-:W-:Y:S05]  /*30fa0*/  BSYNC B2 ;  /* 0x0000000000027941 */ /* 0x000fea0003800000 */
.L_x_2217:
[----:B------:R-:W2:Y:S01]  /*30fb0*/  LDL.64 R8, [R7+0x70] ;  /* 0x0000700007087983 */ /* 0x000ea20000100a00 */
[----:B------:R-:W-:Y:S02]  /*30fc0*/  R2UR UR4, R4 ;  /* 0x00000000040472ca */ /* 0x000fe400000e0000 */
[----:B------:R-:W-:Y:S02]  /*30fd0*/  R2UR UR5, R5 ;  /* 0x00000000050572ca */ /* 0x000fe400000e0000 */
[C---:B------:R-:W-:Y:S02]  /*30fe0*/  ISETP.GT.AND P0, PT, R38.reuse, 0x1, !P0 ;  /* 0x000000012600780c */ /* 0x040fe40004704270 */
[----:B------:R-:W-:Y:S02]  /*30ff0*/  ISETP.NE.AND P6, PT, R65, RZ, PT ;  /* 0x000000ff4100720c */ /* 0x000fe40003fc5270 */
[----:B------:R-:W-:Y:S02]  /*31000*/  ISETP.LT.OR P0, PT, R39, 0x2, P0 ;  /* 0x000000022700780c */ /* 0x000fe40000701670 */
[----:B------:R-:W-:-:S02]  /*31010*/  ISETP.GT.AND P1, PT, R38, 0x8, !P1 ;  /* 0x000000082600780c */ /* 0x000fc40004f24270 */
[----:B------:R-:W-:Y:S02]  /*31020*/  FSEL R53, R13, -INF , !P0 ;  /* 0xff8000000d357808 */ /* 0x000fe40004000000 */
[----:B------:R-:W-:Y:S02]  /*31030*/  ISETP.NE.AND P0, PT, R55, RZ, PT ;  /* 0x000000ff3700720c */ /* 0x000fe40003f05270 */
[C---:B------:R-:W-:Y:S02]  /*31040*/  ISETP.LT.OR P1, PT, R39.reuse, 0x9, P1 ;  /* 0x000000092700780c */ /* 0x040fe40000f21670 */
[----:B------:R-:W-:Y:S02]  /*31050*/  ISETP.GT.AND P0, PT, R38, 0x9, !P0 ;  /* 0x000000092600780c */ /* 0x000fe40004704270 */
[----:B------:R-:W-:Y:S02]  /*31060*/  FSEL R57, R66, -INF , !P1 ;  /* 0xff80000042397808 */ /* 0x000fe40004800000 */
[----:B------:R-:W-:-:S02]  /*31070*/  ISETP.LT.OR P0, PT, R39, 0xa, P0 ;  /* 0x0000000a2700780c */ /* 0x000fc40000701670 */
[----:B------:R-:W-:Y:S02]  /*31080*/  ISETP.NE.AND P1, PT, R74, RZ, PT ;  /* 0x000000ff4a00720c */ /* 0x000fe40003f25270 */
[----:B------:R-:W-:Y:S02]  /*31090*/  FSEL R67, R67, -INF , !P0 ;  /* 0xff80000043437808 */ /* 0x000fe40004000000 */
[----:B------:R-:W-:-:S04]  /*310a0*/  ISETP.NE.AND P0, PT, R59, RZ, PT ;  /* 0x000000ff3b00720c */ /* 0x000fc80003f05270 */
[----:B------:R-:W-:-:S04]  /*310b0*/  ISETP.GT.AND P0, PT, R38, 0x10, !P0 ;  /* 0x000000102600780c */ /* 0x000fc80004704270 */
[----:B------:R-:W-:-:S04]  /*310c0*/  ISETP.LT.OR P0, PT, R39, 0x11, P0 ;  /* 0x000000112700780c */ /* 0x000fc80000701670 */
        /* <DEDUP_REMOVED lines=17> */
[----:B------:R-:W-:-:S04]  /*311e0*/  ISETP.NE.AND P0, PT, R41, RZ, PT ;  /* 0x000000ff2900720c */ /* 0x000fc80003f05270 */
[----:B------:R-:W-:-:S04]  /*311f0*/  ISETP.GT.AND P0, PT, R38, RZ, !P0 ;  /* 0x000000ff2600720c */ /* 0x000fc80004704270 */
[----:B------:R-:W-:-:S04]  /*31200*/  ISETP.LT.OR P0, PT, R39, 0x1, P0 ;  /* 0x000000012700780c */ /* 0x000fc80000701670 */
[----:B------:R-:W-:Y:S02]  /*31210*/  FSEL R49, R11, -INF , !P0 ;  /* 0xff8000000b317808 */ /* 0x000fe40004000000 */
[----:B------:R-:W-:Y:S01]  /*31220*/  ISETP.NE.AND P0, PT, R73, RZ, PT ;  /* 0x000000ff4900720c */ /* 0x000fe20003f05270 */
[----:B--2---:R-:W2:Y:S03]  /*31230*/  LD.E.64 R12, desc[UR4][R8.64] ;  /* 0x00000004080c7980 */ /* 0x004ea6000c101b00 */
[C---:B------:R-:W-:Y:S02]  /*31240*/  ISETP.GT.AND P0, PT, R38.reuse, 0x21, !P0 ;  /* 0x000000212600780c */ /* 0x040fe40004704270 */
[C---:B------:R-:W-:Y:S02]  /*31250*/  ISETP.GT.AND P1, PT, R38.reuse, 0x28, !P1 ;  /* 0x000000282600780c */ /* 0x040fe40004f24270 */
[----:B------:R-:W-:-:S02]  /*31260*/  ISETP.GT.AND P2, PT, R38, 0x29, !P2 ;  /* 0x000000292600780c */ /* 0x000fc40005744270 */
[C---:B------:R-:W-:Y:S02]  /*31270*/  ISETP.GT.AND P3, PT, R38.reuse, 0x30, !P3 ;  /* 0x000000302600780c */ /* 0x040fe40005f64270 */
[C---:B------:R-:W-:Y:S02]  /*31280*/  ISETP.GT.AND P4, PT, R38.reuse, 0x31, !P4 ;  /* 0x000000312600780c */ /* 0x040fe40006784270 */
[C---:B------:R-:W-:Y:S02]  /*31290*/  ISETP.GT.AND P5, PT, R38.reuse, 0x38, !P5 ;  /* 0x000000382600780c */ /* 0x040fe40006fa4270 */
[----:B------:R-:W-:Y:S02]  /*312a0*/  ISETP.GT.AND P6, PT, R38, 0x39, !P6 ;  /* 0x000000392600780c */ /* 0x000fe400077c4270 */
[C---:B------:R-:W-:Y:S02]  /*312b0*/  ISETP.LT.OR P0, PT, R39.reuse, 0x22, P0 ;  /* 0x000000222700780c */ /* 0x040fe40000701670 */
[----:B------:R-:W-:-:S02]  /*312c0*/  ISETP.LT.OR P1, PT, R39, 0x29, P1 ;  /* 0x000000292700780c */ /* 0x000fc40000f21670 */
[----:B------:R-:W-:Y:S02]  /*312d0*/  FSEL R65, R35, -INF , !P0 ;  /* 0xff80000023417808 */ /* 0x000fe40004000000 */
[C---:B------:R-:W-:Y:S02]  /*312e0*/  ISETP.LT.OR P2, PT, R39.reuse, 0x2a, P2 ;  /* 0x0000002a2700780c */ /* 0x040fe40001741670 */
[----:B------:R-:W-:Y:S02]  /*312f0*/  FSEL R73, R46, -INF , !P1 ;  /* 0xff8000002e497808 */ /* 0x000fe40004800000 */
[----:B------:R-:W-:Y:S02]  /*31300*/  ISETP.LT.OR P3, PT, R39, 0x31, P3 ;  /* 0x000000312700780c */ /* 0x000fe40001f61670 */
[----:B------:R-:W-:Y:S02]  /*31310*/  FSEL R75, R47, -INF , !P2 ;  /* 0xff8000002f4b7808 */ /* 0x000fe40005000000 */
[----:B------:R-:W-:-:S02]  /*31320*/  ISETP.LT.OR P4, PT, R39, 0x32, P4 ;  /* 0x000000322700780c */ /* 0x000fc40002781670 */
[----:B------:R-:W-:Y:S02]  /*31330*/  FSEL R77, R50, -INF , !P3 ;  /* 0xff800000324d7808 */ /* 0x000fe40005800000 */
[----:B------:R-:W-:Y:S02]  /*31340*/  ISETP.LT.OR P5, PT, R39, 0x39, P5 ;  /* 0x000000392700780c */ /* 0x000fe40002fa1670 */
[----:B------:R-:W-:Y:S02]  /*31350*/  FSEL R79, R51, -INF , !P4 ;  /* 0xff800000334f7808 */ /* 0x000fe40006000000 */
[----:B------:R-:W-:Y:S02]  /*31360*/  ISETP.LT.OR P6, PT, R39, 0x3a, P6 ;  /* 0x0000003a2700780c */ /* 0x000fe400037c1670 */
[----:B------:R-:W-:Y:S02]  /*31370*/  FSEL R81, R54, -INF , !P5 ;  /* 0xff80000036517808 */ /* 0x000fe40006800000 */
[----:B------:R-:W-:-:S02]  /*31380*/  R2UR UR6, R4 ;  /* 0x00000000040672ca */ /* 0x000fc400000e0000 */
[----:B------:R-:W-:Y:S02]  /*31390*/  R2UR UR7, R5 ;  /* 0x00000000050772ca */ /* 0x000fe400000e0000 */
[----:B------:R-:W-:-:S11]  /*313a0*/  FSEL R83, R43, -INF , !P6 ;  /* 0xff8000002b537808 */ /* 0x000fd60007000000 */
[----:B------:R-:W3:Y:S01]  /*313b0*/  LD.E R41, desc[UR6][R8.64+0x14] ;  /* 0x0000140608297980 */ /* 0x000ee2000c101900 */
[----:B--2---:R-:W-:Y:S02]  /*313c0*/  FMNMX.FTZ R11, R45, R12, !PT ;  /* 0x0000000c2d0b7209 */ /* 0x004fe40007810000 */
        /* <DEDUP_REMOVED lines=12> */
[----:B------:R-:W-:Y:S01]  /*31490*/  FMNMX.FTZ R36, R61, R36, !PT ;  /* 0x000000243d247209 */ /* 0x000fe20007810000 */
[----:B------:R-:W2:Y:S01]  /*314a0*/  LD.E R40, desc[UR4][R8.64+0x20] ;  /* 0x0000200408287980 */ /* 0x000ea2000c101900 */
        /* <DEDUP_REMOVED lines=17> */
[----:B------:R-:W-:-:S03]  /*315c0*/  FMNMX.FTZ R39, R83, R36, !PT ;  /* 0x0000002453277209 */ /* 0x000fc60007810000 */
[----:B------:R-:W0:Y:S04]  /*315d0*/  SHFL.BFLY PT, R11, R38, 0x2, 0x1f ;  /* 0x0c401f00260b7f89 */ /* 0x000e2800000e0000 */
[----:B------:R1:W-:Y:S04]  /*315e0*/  ST.E.64 desc[UR4][R8.64], R38 ;  /* 0x0000002608007985 */ /* 0x0003e8000c101b04 */
[----:B------:R-:W4:Y:S01]  /*315f0*/  LD.E R44, desc[UR6][R8.64+0x4] ;  /* 0x00000406082c7980 */ /* 0x000f22000c101900 */
[----:B0-----:R-:W-:-:S03]  /*31600*/  FMNMX.FTZ R11, R38, R11, !PT ;  /* 0x0000000b260b7209 */ /* 0x001fc60007810000 */
[----:B-1----:R-:W5:Y:S04]  /*31610*/  LD.E R38, desc[UR4][R8.64+0x10] ;  /* 0x0000100408267980 */ /* 0x002f68000c101900 */
[----:B------:R-:W0:Y:S02]  /*31620*/  SHFL.BFLY PT, R36, R11, 0x1, 0x1f ;  /* 0x0c201f000b247f89 */ /* 0x000e2400000e0000 */
[----:B0-----:R-:W-:-:S05]  /*31630*/  FMNMX.FTZ R35, R11, R36, !PT ;  /* 0x000000240b237209 */ /* 0x001fca0007810000 */
[----:B------:R-:W-:Y:S04]  /*31640*/  ST.E desc[UR4][R8.64], R35 ;  /* 0x0000002308007985 */ /* 0x000fe8000c101904 */
[----:B------:R-:W3:Y:S01]  /*31650*/  LD.E R37, desc[UR6][R8.64] ;  /* 0x0000000608257980 */ /* 0x000ee2000c101900 */
[----:B------:R-:W-:Y:S02]  /*31660*/  R2UR UR8, R4 ;  /* 0x00000000040872ca */ /* 0x000fe400000e0000 */
[----:B------:R-:W-:Y:S01]  /*31670*/  R2UR UR9, R5 ;  /* 0x00000000050972ca */ /* 0x000fe200000e0000 */
[----:B----4-:R-:W0:Y:S02]  /*31680*/  SHFL.BFLY PT, R11, R44, 0x2, 0x1f ;  /* 0x0c401f002c0b7f89 */ /* 0x010e2400000e0000 */
[----:B0-----:R-:W-:-:S05]  /*31690*/  FMNMX.FTZ R36, R11, R44, !PT ;  /* 0x0000002c0b247209 */ /* 0x001fca0007810000 */
[----:B------:R-:W0:Y:S02]  /*316a0*/  SHFL.BFLY PT, R11, R36, 0x1, 0x1f ;  /* 0x0c201f00240b7f89 */ /* 0x000e2400000e0000 */
[----:B0-----:R-:W-:Y:S02]  /*316b0*/  FMNMX.FTZ R35, R36, R11, !PT ;  /* 0x0000000b24237209 */ /* 0x001fe40007810000 */
[----:B---3--:R-:W-:Y:S02]  /*316c0*/  FSETP.NEU.FTZ.AND P0, PT, R37, -INF , PT ;  /* 0xff8000002500780b */ /* 0x008fe40003f1d000 */
[----:B------:R-:W-:Y:S02]  /*316d0*/  FSETP.NEU.FTZ.AND P1, PT, R35, -INF , PT ;  /* 0xff8000002300780b */ /* 0x000fe40003f3d000 */
[----:B------:R-:W-:Y:S02]  /*316e0*/  FSEL R11, R37, RZ, P0 ;  /* 0x000000ff250b7208 */ /* 0x000fe40000000000 */
[----:B------:R-:W-:-:S03]  /*316f0*/  FSEL R42, R35, RZ, P1 ;  /* 0x000000ff232a7208 */ /* 0x000fc60000800000 */
[----:B------:R-:W-:Y:S02]  /*31700*/  FADD.FTZ R11, R12, -R11 ;  /* 0x8000000b0c0b7221 */ /* 0x000fe40000010000 */
[----:B------:R-:W-:Y:S02]  /*31710*/  FADD.FTZ R13, R13, -R42 ;  /* 0x8000002a0d0d7221 */ /* 0x000fe40000010000 */
[----:B--2---:R-:W-:Y:S02]  /*31720*/  FMUL.FTZ R11, R11, R40 ;  /* 0x000000280b0b7220 */ /* 0x004fe40000410000 */
[----:B------:R-:W-:-:S04]  /*31730*/  FMUL.FTZ R12, R40, R13 ;  /* 0x0000000d280c7220 */ /* 0x000fc80000410000 */
[----:B------:R-:W5:Y:S08]  /*31740*/  MUFU.EX2 R11, R11 ;  /* 0x0000000b000b7308 */ /* 0x000f700000000800 */
[----:B------:R-:W0:Y:S01]  /*31750*/  MUFU.EX2 R12, R12 ;  /* 0x0000000c000c7308 */ /* 0x000e220000000800 */
[----:B------:R1:W-:Y:S01]  /*31760*/  ST.E desc[UR4][R8.64+0x4], R35 ;  /* 0x0000042308007985 */ /* 0x0003e2000c101904 */
[----:B-----5:R-:W-:Y:S01]  /*31770*/  FMUL.FTZ R13, R11, R38 ;  /* 0x000000260b0d7220 */ /* 0x020fe20000410000 */
[----:B0-----:R-:W-:-:S04]  /*31780*/  FMUL.FTZ R41, R12, R41 ;  /* 0x000000290c297220 */ /* 0x001fc80000410000 */
[----:B------:R1:W-:Y:S04]  /*31790*/  ST.E desc[UR6][R8.64+0x10], R13 ;  /* 0x0000100d08007985 */ /* 0x0003e8000c101906 */
[----:B------:R1:W-:Y:S04]  /*317a0*/  ST.E desc[UR8][R8.64+0x14], R41 ;  /* 0x0000142908007985 */ /* 0x0003e8000c101908 */
[----:B------:R-:W2:Y:S04]  /*317b0*/  LDL.64 R36, [R7+0x78] ;  /* 0x0000780007247983 */ /* 0x000ea80000100a00 */
[----:B--2---:R-:W2:Y:S04]  /*317c0*/  LD.E.64 R38, desc[UR4][R36.64] ;  /* 0x0000000424267980 */ /* 0x004ea8000c101b00 */
[----:B--2---:R-:W2:Y:S01]  /*317d0*/  LD.E R40, desc[UR4][R38.64+0x4] ;  /* 0x0000040426287980 */ /* 0x004ea2000c101900 */
[----:B------:R-:W-:Y:S01]  /*317e0*/  BSSY B2, `(.L_x_2224) ;  /* 0x0000010000027945 */ /* 0x000fe20003800000 */
[----:B--2---:R-:W-:-:S13]  /*317f0*/  ISETP.NE.AND P0, PT, R40, RZ, PT ;  /* 0x000000ff2800720c */ /* 0x004fda0003f05270 */
[----:B-1----:R-:W-:Y:S05]  /*31800*/  @P0 BRA `(.L_x_2225) ;  /* 0x0000000000340947 */ /* 0x002fea0003800000 */
[----:B------:R-:W-:Y:S02]  /*31810*/  R2UR UR4, R4 ;  /* 0x00000000040472ca */ /* 0x000fe400000e0000 */
[----:B------:R-:W-:-:S13]  /*31820*/  R2UR UR5, R5 ;  /* 0x00000000050572ca */ /* 0x000fda00000e0000 */
[----:B------:R-:W2:Y:S01]  /*31830*/  LD.E.64 R8, desc[UR4][R36.64+0x8] ;  /* 0x0000080424087980 */ /* 0x000ea2000c101b00 */
[----:B------:R-:W-:Y:S02]  /*31840*/  R2UR UR6, R4 ;  /* 0x00000000040672ca */ /* 0x000fe400000e0000 */
[----:B------:R-:W-:Y:S01]  /*31850*/  R2UR UR7, R5 ;  /* 0x00000000050772ca */ /* 0x000fe200000e0000 */
[----:B------:R-:W3:-:S12]  /*31860*/  LD.E R39, desc[UR4][R38.64] ;  /* 0x0000000426277980 */ /* 0x000ed8000c101900 */
[----:B--2---:R-:W2:Y:S01]  /*31870*/  LD.E.64 R8, desc[UR6][R8.64] ;  /* 0x0000000608087980 */ /* 0x004ea2000c101b00 */
[----:B---3--:R-:W-:-:S04]  /*31880*/  IMAD R41, R10, 0x40, R39 ;  /* 0x000000400a297824 */ /* 0x008fc800078e0227 */
[----:B--2---:R-:W-:-:S05]  /*31890*/  IMAD.WIDE R40, R41, 0x4, R8 ;  /* 0x0000000429287825 */ /* 0x004fca00078e0208 */
[----:B------:R0:W-:Y:S04]  /*318a0*/  ST.E desc[UR4][R40.64], R11 ;  /* 0x0000000b28007985 */ /* 0x0001e8000c101904 */
[----:B------:R-:W2:Y:S04]  /*318b0*/  LD.E.64 R38, desc[UR6][R36.64] ;  /* 0x0000000624267980 */ /* 0x000ea8000c101b00 */
[----:B--2---:R-:W2:Y:S02]  /*318c0*/  LD.E R13, desc[UR4][R38.64+0x4] ;  /* 0x00000404260d7980 */ /* 0x004ea4000c101900 */
[----:B0-2---:R-:W-:-:S13]  /*318d0*/  ISETP.NE.AND P0, PT, R13, RZ, PT ;  /* 0x000000ff0d00720c */ /* 0x005fda0003f05270 */
.L_x_2225:
[----:B------:R-:W-:Y:S05]  /*318e0*/  BSYNC B2 ;  /* 0x0000000000027941 */ /* 0x000fea0003800000 */
.L_x_2224:
[----:B------:R-:W-:Y:S04]  /*318f0*/  BSSY B2, `(.L_x_2226) ;  /* 0x000000d000027945 */ /* 0x000fe80003800000 */
[----:B------:R-:W-:Y:S05]  /*31900*/  @P0 BRA `(.L_x_2227) ;  /* 0x00000000002c0947 */ /* 0x000fea0003800000 */
        /* <DEDUP_REMOVED lines=8> */
[----:B------:R-:W-:-:S04]  /*31990*/  VIADD R13, R10, 0x8 ;  /* 0x000000080a0d7836 */ /* 0x000fc80000000000 */
[----:B--2---:R-:W-:-:S05]  /*319a0*/  IMAD.WIDE R8, R13, 0x4, R8 ;  /* 0x000000040d087825 */ /* 0x004fca00078e0208 */
[----:B------:R0:W-:Y:S02]  /*319b0*/  ST.E desc[UR4][R8.64], R12 ;  /* 0x0000000c08007985 */ /* 0x0001e4000c101904 */
.L_x_2227:
[----:B------:R-:W-:Y:S05]  /*319c0*/  BSYNC B2 ;  /* 0x0000000000027941 */ /* 0x000fea0003800000 */
.L_x_2226:
[----:B0-----:R-:W2:Y:S01]  /*319d0*/  LDL.64 R8, [R7+0x70] ;  /* 0x0000700007087983 */ /* 0x001ea20000100a00 */
[C---:B------:R-:W-:Y:S02]  /*319e0*/  R2UR UR4, R4.reuse ;  /* 0x00000000040472ca */ /* 0x040fe400000e0000 */
[C---:B------:R-:W-:Y:S02]  /*319f0*/  R2UR UR5, R5.reuse ;  /* 0x00000000050572ca */ /* 0x040fe400000e0000 */
[C---:B------:R-:W-:Y:S02]  /*31a00*/  R2UR UR6, R4.reuse ;  /* 0x00000000040672ca */ /* 0x040fe400000e0000 */
[C---:B------:R-:W-:Y:S02]  /*31a10*/  R2UR UR7, R5.reuse ;  /* 0x00000000050772ca */ /* 0x040fe400000e0000 */
[----:B------:R-:W-:Y:S02]  /*31a20*/  R2UR UR8, R4 ;  /* 0x00000000040872ca */ /* 0x000fe400000e0000 */
[----:B------:R-:W-:-:S05]  /*31a30*/  R2UR UR9, R5 ;  /* 0x00000000050972ca */ /* 0x000fca00000e0000 */
[----:B--2---:R-:W2:Y:S04]  /*31a40*/  LD.E R10, desc[UR4][R8.64] ;  /* 0x00000004080a7980 */ /* 0x004ea8000c101900 */
[----:B------:R-:W3:Y:S04]  /*31a50*/  LD.E R13, desc[UR6][R8.64+0x20] ;  /* 0x00002006080d7980 */ /* 0x000ee8000c101900 */
[----:B------:R-:W4:Y:S04]  /*31a60*/  LD.E R36, desc[UR8][R8.64+0x4] ;  /* 0x0000040808247980 */ /* 0x000f28000c101900 */
[----:B------:R-:W4:Y:S04]  /*31a70*/  LD.E R56, desc[UR4][R8.64+0x10] ;  /* 0x0000100408387980 */ /* 0x000f28000c101900 */
[----:B------:R-:W4:Y:S01]  /*31a80*/  LD.E R55, desc[UR6][R8.64+0x14] ;  /* 0x0000140608377980 */ /* 0x000f22000c101900 */
[C---:B--2---:R-:W-:Y:S01]  /*31a90*/  FSETP.NEU.FTZ.AND P0, PT, R10.reuse, -INF , PT ;  /* 0xff8000000a00780b */ /* 0x044fe20003f1d000 */
[----:B---3--:R-:W-:Y:S01]  /*31aa0*/  FMUL.FTZ R35, R10, R13 ;  /* 0x0000000d0a237220 */ /* 0x008fe20000410000 */
[----:B----4-:R-:W-:Y:S01]  /*31ab0*/  FSETP.NEU.FTZ.AND P1, PT, R36, -INF , PT ;  /* 0xff8000002400780b */ /* 0x010fe20003f3d000 */
[----:B------:R-:W-:-:S03]  /*31ac0*/  FMUL.FTZ R36, R13, R36 ;  /* 0x000000240d247220 */ /* 0x000fc60000410000 */
[----:B------:R-:W-:Y:S02]  /*31ad0*/  FSEL R10, R35, RZ, P0 ;  /* 0x000000ff230a7208 */ /* 0x000fe40000000000 */
[----:B------:R-:W-:-:S03]  /*31ae0*/  FSEL R40, R36, RZ, P1 ;  /* 0x000000ff24287208 */ /* 0x000fc60000800000 */
        /* <DEDUP_REMOVED lines=33> */
[----:B------:R-:W-:Y:S01]  /*31d00*/  FFMA.FTZ R40, R83, R13, -R40 ;  /* 0x0000000d53287223 */ /* 0x000fe20000010828 */
[----:B------:R0:W1:Y:S08]  /*31d10*/  MUFU.EX2 R160, R14 ;  /* 0x0000000e00a07308 */ /* 0x0000700000000800 */
[----:B------:R-:W2:Y:S01]  /*31d20*/  MUFU.EX2 R41, R41 ;  /* 0x0000002900297308 */ /* 0x000ea20000000800 */
[----:B0-----:R-:W-:-:S07]  /*31d30*/  FADD.FTZ R14, R34, R55 ;  /* 0x00000037220e7221 */ /* 0x001fce0000010000 */
[----:B------:R0:W3:Y:S08]  /*31d40*/  MUFU.EX2 R162, R15 ;  /* 0x0000000f00a27308 */ /* 0x0000f00000000800 */
[----:B------:R-:W4:Y:S01]  /*31d50*/  MUFU.EX2 R42, R42 ;  /* 0x0000002a002a7308 */ /* 0x000f220000000800 */
[----:B0-----:R-:W-:-:S04]  /*31d60*/  FADD.FTZ R15, R35, R56 ;  /* 0x00000038230f7221 */ /* 0x001fc80000010000 */
[----:B-1----:R-:W-:-:S03]  /*31d70*/  FADD.FTZ R15, R160, R15 ;  /* 0x0000000fa00f7221 */ /* 0x002fc60000010000 */
[----:B------:R-:W0:Y:S08]  /*31d80*/  MUFU.EX2 R13, R20 ;  /* 0x00000014000d7308 */ /* 0x000e300000000800 */
[----:B------:R-:W1:Y:S08]  /*31d90*/  MUFU.EX2 R43, R43 ;  /* 0x0000002b002b7308 */ /* 0x000e700000000800 */
[----:B------:R2:W1:Y:S08]  /*31da0*/  MUFU.EX2 R164, R21 ;  /* 0x0000001500a47308 */ /* 0x0004700000000800 */
[----:B------:R-:W1:Y:S01]  /*31db0*/  MUFU.EX2 R44, R44 ;  /* 0x0000002c002c7308 */ /* 0x000e620000000800 */
[----:B--2---:R-:W-:Y:S01]  /*31dc0*/  FADD.FTZ R21, R41, R14 ;  /* 0x0000000e29157221 */ /* 0x004fe20000010000 */
[----:B---3--:R-:W-:-:S03]  /*31dd0*/  FADD.FTZ R14, R162, R15 ;  /* 0x0000000fa20e7221 */ /* 0x008fc60000010000 */
[----:B----4-:R-:W-:Y:S01]  /*31de0*/  FADD.FTZ R20, R42, R21 ;  /* 0x000000152a147221 */ /* 0x010fe20000010000 */
[----:B0-----:R-:W-:Y:S02]  /*31df0*/  FADD.FTZ R15, R13, R14 ;  /* 0x0000000e0d0f7221 */ /* 0x001fe40000010000 */
[----:B------:R-:W0:Y:S01]  /*31e00*/  MUFU.EX2 R27, R24 ;  /* 0x00000018001b7308 */ /* 0x000e220000000800 */
[----:B-1----:R-:W-:Y:S01]  /*31e10*/  FADD.FTZ R21, R43, R20 ;  /* 0x000000142b157221 */ /* 0x002fe20000010000 */
[----:B------:R-:W-:-:S06]  /*31e20*/  FADD.FTZ R14, R164, R15 ;  /* 0x0000000fa40e7221 */ /* 0x000fcc0000010000 */
[----:B------:R-:W1:Y:S01]  /*31e30*/  MUFU.EX2 R45, R45 ;  /* 0x0000002d002d7308 */ /* 0x000e620000000800 */
[----:B------:R-:W-:-:S07]  /*31e40*/  FADD.FTZ R20, R44, R21 ;  /* 0x000000152c147221 */ /* 0x000fce0000010000 */
[----:B------:R-:W2:Y:S01]  /*31e50*/  MUFU.EX2 R166, R25 ;  /* 0x0000001900a67308 */ /* 0x000ea20000000800 */
[----:B0-----:R-:W-:-:S07]  /*31e60*/  FADD.FTZ R15, R27, R14 ;  /* 0x0000000e1b0f7221 */ /* 0x001fce0000010000 */
[----:B------:R-:W0:Y:S01]  /*31e70*/  MUFU.EX2 R46, R46 ;  /* 0x0000002e002e7308 */ /* 0x000e220000000800 */
[----:B-1----:R-:W-:-:S07]  /*31e80*/  FADD.FTZ R21, R45, R20 ;  /* 0x000000142d157221 */ /* 0x002fce0000010000 */
[----:B------:R-:W1:Y:S01]  /*31e90*/  MUFU.EX2 R29, R26 ;  /* 0x0000001a001d7308 */ /* 0x000e620000000800 */
[----:B--2---:R-:W-:-:S07]  /*31ea0*/  FADD.FTZ R14, R166, R15 ;  /* 0x0000000fa60e7221 */ /* 0x004fce0000010000 */
        /* <DEDUP_REMOVED lines=33> */
[----:B-1----:R-:W-:Y:S01]  /*320c0*/  FADD.FTZ R14, R54, R15 ;  /* 0x0000000f360e7221 */ /* 0x002fe20000010000 */
[----:B--2---:R-:W-:-:S05]  /*320d0*/  FADD.FTZ R55, R10, R21 ;  /* 0x000000150a377221 */ /* 0x004fca0000010000 */
[----:B------:R-:W-:Y:S01]  /*320e0*/  ST.E desc[UR4][R8.64+0x10], R55 ;  /* 0x0000103708007985 */ /* 0x000fe2000c101904 */
[----:B0-----:R-:W-:-:S05]  /*320f0*/  FADD.FTZ R57, R175, R14 ;  /* 0x0000000eaf397221 */ /* 0x001fca0000010000 */
[----:B------:R0:W-:Y:S04]  /*32100*/  ST.E desc[UR6][R8.64+0x14], R57 ;  /* 0x0000143908007985 */ /* 0x0001e8000c101906 */
[----:B------:R-:W2:Y:S01]  /*32110*/  LDL.64 R20, [R7+0x80] ;  /* 0x0000800007147983 */ /* 0x000ea20000100a00 */
[----:B------:R-:W-:Y:S06]  /*32120*/  BAR.SYNC.DEFER_BLOCKING 0xf, 0x100 ;  /* 0x03c4000000007b1d */ /* 0x000fec0000010000 */
[----:B------:R-:W3:Y:S04]  /*32130*/  LDL.64 R14, [R7+0x88] ;  /* 0x00008800070e7983 */ /* 0x000ee80000100a00 */
[----:B--2---:R-:W2:Y:S04]  /*32140*/  LD.E.64 R20, desc[UR4][R20.64+0x10] ;  /* 0x0000100414147980 */ /* 0x004ea8000c101b00 */
[----:B--2---:R-:W2:Y:S04]  /*32150*/  LD.E.64 R24, desc[UR6][R20.64+0x8] ;  /* 0x0000080614187980 */ /* 0x004ea8000c101b00 */
[----:B------:R-:W4:Y:S01]  /*32160*/  LD.E.64 R58, desc[UR4][R20.64] ;  /* 0x00000004143a7980 */ /* 0x000f22000c101b00 */
        /* <DEDUP_REMOVED lines=16> */
[----:B--2---:R-:W-:-:S05]  /*32270*/  MOV R24, R24 ;  /* 0x0000001800187202 */ /* 0x004fca0000000f00 */
[--C-:B----4-:R-:W-:Y:S02]  /*32280*/  IMAD R58, R58, 0x2, R24.reuse ;  /* 0x000000023a3a7824 */ /* 0x110fe400078e0218 */
[C---:B0-----:R-:W-:Y:S02]  /*32290*/  IMAD R8, R59.reuse, 0x2, R24 ;  /* 0x000000023b087824 */ /* 0x041fe400078e0218 */
[----:B------:R-:W-:Y:S01]  /*322a0*/  IMAD R59, R59, 0x2, R58 ;  /* 0x000000023b3b7824 */ /* 0x000fe200078e023a */
[----:B------:R-:W-:Y:S04]  /*322b0*/  STSM.16.M88.4 [R24], R160 ;  /* 0x000000a018007844 */ /* 0x000fe80000000200 */
[----:B------:R-:W-:Y:S04]  /*322c0*/  STSM.16.M88.4 [R58], R164 ;  /* 0x000000a43a007844 */ /* 0x000fe80000000200 */
[----:B------:R0:W-:Y:S04]  /*322d0*/  STSM.16.M88.4 [R8], R168 ;  /* 0x000000a808007844 */ /* 0x0001e80000000200 */
[----:B------:R-:W-:Y:S04]  /*322e0*/  STSM.16.M88.4 [R59], R172 ;  /* 0x000000ac3b007844 */ /* 0x000fe80000000200 */
[----:B---3--:R-:W2:Y:S04]  /*322f0*/  LD.E R10, desc[UR4][R14.64] ;  /* 0x000000040e0a7980 */ /* 0x008ea8000c101900 */
[----:B------:R-:W3:Y:S04]  /*32300*/  LD.E R36, desc[UR4][R14.64+0x44] ;  /* 0x000044040e247980 */ /* 0x000ee8000c101900 */
[----:B0-----:R-:W4:Y:S04]  /*32310*/  LD.E R8, desc[UR4][R14.64+0x14] ;  /* 0x000014040e087980 */ /* 0x001f28000c101900 */
[----:B------:R-:W3:Y:S01]  /*32320*/  LD.E R50, desc[UR4][R14.64+0x80] ;  /* 0x000080040e327980 */ /* 0x000ee2000c101900 */
[----:B------:R-:W-:-:S02]  /*32330*/  R2UR UR18, R4 ;  /* 0x00000000041272ca */ /* 0x000fc400000e0000 */
[----:B------:R-:W-:Y:S01]  /*32340*/  R2UR UR19, R5 ;  /* 0x00000000051372ca */ /* 0x000fe200000e0000 */
[----:B------:R-:W3:Y:S04]  /*32350*/  LD.E R66, desc[UR4][R14.64+0xc0] ;  /* 0x0000c0040e427980 */ /* 0x000ee8000c101900 */
        /* <DEDUP_REMOVED lines=11> */
[----:B------:R-:W3:Y:S01]  /*32410*/  LD.E R86, desc[UR8][R14.64+0x110] ;  /* 0x000110080e567980 */ /* 0x000ee2000c101900 */
[----:B------:R-:W-:-:S02]  /*32420*/  R2UR UR10, R4 ;  /* 0x00000000040a72ca */ /* 0x000fc400000e0000 */
[C---:B------:R-:W-:Y:S01]  /*32430*/  R2UR UR11, R5.reuse ;  /* 0x00000000050b72ca */ /* 0x040fe200000e0000 */
[----:B------:R-:W3:Y:S01]  /*32440*/  LD.E R64, desc[UR18][R14.64+0xb4] ;  /* 0x0000b4120e407980 */ /* 0x000ee2000c101900 */
[C---:B------:R-:W-:Y:S02]  /*32450*/  R2UR UR12, R4.reuse ;  /* 0x00000000040c72ca */ /* 0x040fe400000e0000 */
[C---:B------:R-:W-:Y:S01]  /*32460*/  R2UR UR13, R5.reuse ;  /* 0x00000000050d72ca */ /* 0x040fe200000e0000 */
[----:B------:R-:W3:Y:S01]  /*32470*/  LD.E R80, desc[UR18][R14.64+0xf4] ;  /* 0x0000f4120e507980 */ /* 0x000ee2000c101900 */
[C---:B------:R-:W-:Y:S02]  /*32480*/  R2UR UR14, R4.reuse ;  /* 0x00000000040e72ca */ /* 0x040fe400000e0000 */
[----:B------:R-:W-:Y:S02]  /*32490*/  R2UR UR15, R5 ;  /* 0x00000000050f72ca */ /* 0x000fe400000e0000 */
        /* <DEDUP_REMOVED lines=22> */
[----:B--2---:R-:W-:-:S05]  /*32600*/  FMUL.FTZ R9, R11, R10 ;  /* 0x0000000a0b097220 */ /* 0x004fca0000410000 */
[----:B------:R4:W-:Y:S02]  /*32610*/  ST.E desc[UR4][R14.64], R9 ;  /* 0x000000090e007985 */ /* 0x0009e4000c101904 */
[C---:B----4-:R-:W-:Y:S02]  /*32620*/  FMUL.FTZ R9, R11.reuse, R8 ;  /* 0x000000080b097220 */ /* 0x050fe40000410000 */
[----:B------:R-:W2:Y:S04]  /*32630*/  LD.E R8, desc[UR18][R14.64+0x134] ;  /* 0x000134120e087980 */ /* 0x000ea8000c101900 */
[----:B------:R3:W-:Y:S02]  /*32640*/  ST.E desc[UR4][R14.64+0x14], R9 ;  /* 0x000014090e007985 */ /* 0x0007e4000c101904 */
[----:B---3--:R-:W-:-:S05]  /*32650*/  FMUL.FTZ R9, R11, R36 ;  /* 0x000000240b097220 */ /* 0x008fca0000410000 */
[----:B------:R0:W-:Y:S02]  /*32660*/  ST.E desc[UR4][R14.64+0x44], R9 ;  /* 0x000044090e007985 */ /* 0x0001e4000c101904 */
[----:B0-----:R-:W-:-:S05]  /*32670*/  FMUL.FTZ R9, R11, R50 ;  /* 0x000000320b097220 */ /* 0x001fca0000410000 */
[----:B------:R0:W-:Y:S02]  /*32680*/  ST.E desc[UR4][R14.64+0x80], R9 ;  /* 0x000080090e007985 */ /* 0x0001e4000c101904 */
[----:B0-----:R-:W-:-:S05]  /*32690*/  FMUL.FTZ R9, R11, R66 ;  /* 0x000000420b097220 */ /* 0x001fca0000410000 */
[----:B------:R0:W-:Y:S02]  /*326a0*/  ST.E desc[UR4][R14.64+0xc0], R9 ;  /* 0x0000c0090e007985 */ /* 0x0001e4000c101904 */
[----:B0-----:R-:W-:-:S05]  /*326b0*/  FMUL.FTZ R9, R11, R82 ;  /* 0x000000520b097220 */ /* 0x001fca0000410000 */
[----:B------:R2:W-:Y:S02]  /*326c0*/  ST.E desc[UR4][R14.64+0x100], R9 ;  /* 0x000100090e007985 */ /* 0x0005e4000c101904 */
[C---:B--2---:R-:W-:Y:S02]  /*326d0*/  FMUL.FTZ R9, R11.reuse, R8 ;  /* 0x000000080b097220 */ /* 0x044fe40000410000 */
[----:B------:R-:W2:Y:S01]  /*326e0*/  LD.E R8, desc[UR6][R14.64+0x140] ;  /* 0x000140060e087980 */ /* 0x000ea2000c101900 */
[----:B------:R-:W-:-:S05]  /*326f0*/  FMUL.FTZ R13, R11, R20 ;  /* 0x000000140b0d7220 */ /* 0x000fca0000410000 */
[----:B------:R0:W-:Y:S02]  /*32700*/  ST.E desc[UR6][R14.64+0x4], R13 ;  /* 0x0000040d0e007985 */ /* 0x0001e4000c101906 */
[----:B0-----:R-:W-:-:S05]  /*32710*/  FMUL.FTZ R13, R11, R34 ;  /* 0x000000220b0d7220 */ /* 0x001fca0000410000 */
        /* <DEDUP_REMOVED lines=22> */
[----:B------:R-:W2:Y:S04]  /*32880*/  LD.E R8, desc[UR6][R14.64+0x150] ;  /* 0x000150060e087980 */ /* 0x000ea8000c101900 */
[----:B------:R2:W-:Y:S02]  /*32890*/  ST.E desc[UR4][R14.64+0x134], R9 ;  /* 0x000134090e007985 */ /* 0x0005e4000c101904 */
[----:B--2---:R-:W-:-:S02]  /*328a0*/  FMUL.FTZ R9, R11, R8 ;  /* 0x000000080b097220 */ /* 0x004fc40000410000 */
[----:B------:R-:W2:Y:S04]  /*328b0*/  LD.E R8, desc[UR6][R14.64+0x154] ;  /* 0x000154060e087980 */ /* 0x000ea8000c101900 */
        /* <DEDUP_REMOVED lines=57> */
[----:B------:R2:W-:Y:S01]  /*32c50*/  ST.E desc[UR4][R14.64+0x1d4], R21 ;  /* 0x0001d4150e007985 */ /* 0x0005e2000c101904 */
[C---:B------:R-:W-:Y:S01]  /*32c60*/  FMUL.FTZ R25, R11.reuse, R26 ;  /* 0x0000001a0b197220 */ /* 0x040fe20000410000 */
[C---:B------:R-:W-:Y:S01]  /*32c70*/  FMUL.FTZ R27, R11.reuse, R28 ;  /* 0x0000001c0b1b7220 */ /* 0x040fe20000410000 */
[C---:B------:R-:W-:Y:S01]  /*32c80*/  FMUL.FTZ R29, R11.reuse, R30 ;  /* 0x0000001e0b1d7220 */ /* 0x040fe20000410000 */
[----:B------:R-:W-:-:S02]  /*32c90*/  FMUL.FTZ R31, R11, R32 ;  /* 0x000000200b1f7220 */ /* 0x000fc40000410000 */
[----:B------:R0:W-:Y:S04]  /*32ca0*/  ST.E desc[UR10][R14.64+0x20], R25 ;  /* 0x000020190e007985 */ /* 0x0001e8000c10190a */
[----:B------:R1:W-:Y:S04]  /*32cb0*/  ST.E desc[UR12][R14.64+0x24], R27 ;  /* 0x0000241b0e007985 */ /* 0x0003e8000c10190c */
[----:B------:R3:W-:Y:S01]  /*32cc0*/  ST.E desc[UR14][R14.64+0x30], R29 ;  /* 0x0000301d0e007985 */ /* 0x0007e2000c10190e */
[----:B--2---:R-:W-:-:S03]  /*32cd0*/  FMUL.FTZ R21, R11, R8 ;  /* 0x000000080b157220 */ /* 0x004fc60000410000 */
[----:B------:R-:W2:Y:S01]  /*32ce0*/  LD.E R8, desc[UR6][R14.64+0x1f4] ;  /* 0x0001f4060e087980 */ /* 0x000ea2000c101900 */
[C---:B0-----:R-:W-:Y:S01]  /*32cf0*/  FMUL.FTZ R25, R11.reuse, R40 ;  /* 0x000000280b197220 */ /* 0x041fe20000410000 */
[C---:B-1----:R-:W-:Y:S01]  /*32d00*/  FMUL.FTZ R27, R11.reuse, R42 ;  /* 0x0000002a0b1b7220 */ /* 0x042fe20000410000 */
[C---:B---3--:R-:W-:Y:S01]  /*32d10*/  FMUL.FTZ R29, R11.reuse, R44 ;  /* 0x0000002c0b1d7220 */ /* 0x048fe20000410000 */
[----:B------:R0:W-:Y:S04]  /*32d20*/  ST.E desc[UR16][R14.64+0x34], R31 ;  /* 0x0000341f0e007985 */ /* 0x0001e8000c101910 */
[----:B------:R1:W-:Y:S01]  /*32d30*/  ST.E desc[UR10][R14.64+0x54], R25 ;  /* 0x000054190e007985 */ /* 0x0003e2000c10190a */
[----:B0-----:R-:W-:-:S03]  /*32d40*/  FMUL.FTZ R31, R11, R48 ;  /* 0x000000300b1f7220 */ /* 0x001fc60000410000 */
[----:B------:R0:W-:Y:S01]  /*32d50*/  ST.E desc[UR12][R14.64+0x60], R27 ;  /* 0x0000601b0e007985 */ /* 0x0001e2000c10190c */
[----:B-1----:R-:W-:-:S03]  /*32d60*/  FMUL.FTZ R25, R11, R54 ;  /* 0x000000360b197220 */ /* 0x002fc60000410000 */
[----:B------:R1:W-:Y:S04]  /*32d70*/  ST.E desc[UR14][R14.64+0x64], R29 ;  /* 0x0000641d0e007985 */ /* 0x0003e8000c10190e */
[----:B------:R3:W-:Y:S01]  /*32d80*/  ST.E desc[UR16][R14.64+0x74], R31 ;  /* 0x0000741f0e007985 */ /* 0x0007e2000c101910 */
[C---:B0-----:R-:W-:Y:S01]  /*32d90*/  FMUL.FTZ R27, R11.reuse, R58 ;  /* 0x0000003a0b1b7220 */ /* 0x041fe20000410000 */
[C---:B-1----:R-:W-:Y:S01]  /*32da0*/  FMUL.FTZ R29, R11.reuse, R60 ;  /* 0x0000003c0b1d7220 */ /* 0x042fe20000410000 */
[C---:B---3--:R-:W-:Y:S01]  /*32db0*/  FMUL.FTZ R31, R11.reuse, R62 ;  /* 0x0000003e0b1f7220 */ /* 0x048fe20000410000 */
[----:B------:R0:W-:Y:S01]  /*32dc0*/  ST.E desc[UR10][R14.64+0x90], R25 ;  /* 0x000090190e007985 */ /* 0x0001e2000c10190a */
[----:B------:R-:W-:-:S03]  /*32dd0*/  FMUL.FTZ R33, R11, R64 ;  /* 0x000000400b217220 */ /* 0x000fc60000410000 */
[----:B------:R1:W-:Y:S04]  /*32de0*/  ST.E desc[UR12][R14.64+0xa0], R27 ;  /* 0x0000a01b0e007985 */ /* 0x0003e8000c10190c */
[----:B------:R3:W-:Y:S04]  /*32df0*/  ST.E desc[UR14][R14.64+0xa4], R29 ;  /* 0x0000a41d0e007985 */ /* 0x0007e8000c10190e */
[----:B------:R4:W-:Y:S01]  /*32e00*/  ST.E desc[UR16][R14.64+0xb0], R31 ;  /* 0x0000b01f0e007985 */ /* 0x0009e2000c101910 */
[C---:B0-----:R-:W-:Y:S01]  /*32e10*/  FMUL.FTZ R25, R11.reuse, R72 ;  /* 0x000000480b197220 */ /* 0x041fe20000410000 */
[C---:B-1----:R-:W-:Y:S01]  /*32e20*/  FMUL.FTZ R27, R11.reuse, R74 ;  /* 0x0000004a0b1b7220 */ /* 0x042fe20000410000 */
[C---:B---3--:R-:W-:Y:S01]  /*32e30*/  FMUL.FTZ R29, R11.reuse, R76 ;  /* 0x0000004c0b1d7220 */ /* 0x048fe20000410000 */
[C---:B----4-:R-:W-:Y:S01]  /*32e40*/  FMUL.FTZ R31, R11.reuse, R78 ;  /* 0x0000004e0b1f7220 */ /* 0x050fe20000410000 */
[----:B------:R0:W-:Y:S04]  /*32e50*/  ST.E desc[UR18][R14.64+0xb4], R33 ;  /* 0x0000b4210e007985 */ /* 0x0001e8000c101912 */
[----:B------:R1:W-:Y:S04]  /*32e60*/  ST.E desc[UR10][R14.64+0xd4], R25 ;  /* 0x0000d4190e007985 */ /* 0x0003e8000c10190a */
[----:B------:R3:W-:Y:S04]  /*32e70*/  ST.E desc[UR12][R14.64+0xe0], R27 ;  /* 0x0000e01b0e007985 */ /* 0x0007e8000c10190c */
[----:B------:R4:W-:Y:S01]  /*32e80*/  ST.E desc[UR14][R14.64+0xe4], R29 ;  /* 0x0000e41d0e007985 */ /* 0x0009e2000c10190e */
[----:B0-----:R-:W-:-:S03]  /*32e90*/  FMUL.FTZ R33, R11, R80 ;  /* 0x000000500b217220 */ /* 0x001fc60000410000 */
[----:B------:R0:W-:Y:S01]  /*32ea0*/  ST.E desc[UR16][R14.64+0xf0], R31 ;  /* 0x0000f01f0e007985 */ /* 0x0001e2000c101910 */
[C---:B-1----:R-:W-:Y:S01]  /*32eb0*/  FMUL.FTZ R25, R11.reuse, R88 ;  /* 0x000000580b197220 */ /* 0x042fe20000410000 */
[C---:B---3--:R-:W-:Y:S01]  /*32ec0*/  FMUL.FTZ R27, R11.reuse, R90 ;  /* 0x0000005a0b1b7220 */ /* 0x048fe20000410000 */
[C---:B----4-:R-:W-:Y:S01]  /*32ed0*/  FMUL.FTZ R29, R11.reuse, R92 ;  /* 0x0000005c0b1d7220 */ /* 0x050fe20000410000 */
[C---:B0-----:R-:W-:Y:S01]  /*32ee0*/  FMUL.FTZ R31, R11.reuse, R94 ;  /* 0x0000005e0b1f7220 */ /* 0x041fe20000410000 */
[----:B------:R0:W-:Y:S04]  /*32ef0*/  ST.E desc[UR4][R14.64+0x1e0], R9 ;  /* 0x0001e0090e007985 */ /* 0x0001e8000c101904 */
[----:B------:R1:W-:Y:S04]  /*32f00*/  ST.E desc[UR4][R14.64+0x1e4], R13 ;  /* 0x0001e40d0e007985 */ /* 0x0003e8000c101904 */
[----:B0-----:R-:W3:Y:S04]  /*32f10*/  LD.E R9, desc[UR6][R14.64+0x8] ;  /* 0x000008060e097980 */ /* 0x001ee8000c101900 */
[----:B-1----:R-:W4:Y:S01]  /*32f20*/  LD.E R13, desc[UR6][R14.64+0xc] ;  /* 0x00000c060e0d7980 */ /* 0x002f22000c101900 */
[----:B--2---:R-:W-:-:S05]  /*32f30*/  FMUL.FTZ R11, R11, R8 ;  /* 0x000000080b0b7220 */ /* 0x004fca0000410000 */
[----:B------:R0:W-:Y:S04]  /*32f40*/  ST.E desc[UR4][R14.64+0x1f4], R11 ;  /* 0x0001f40b0e007985 */ /* 0x0001e8000c101904 */
[----:B0-----:R-:W2:Y:S01]  /*32f50*/  LD.E R11, desc[UR6][R14.64+0x18] ;  /* 0x000018060e0b7980 */ /* 0x001ea2000c101900 */
[C---:B---3--:R-:W-:Y:S01]  /*32f60*/  FMUL.FTZ R9, R12.reuse, R9 ;  /* 0x000000090c097220 */ /* 0x048fe20000410000 */
[----:B----4-:R-:W-:-:S04]  /*32f70*/  FMUL.FTZ R13, R12, R13 ;  /* 0x0000000d0c0d7220 */ /* 0x010fc80000410000 */
        /* <DEDUP_REMOVED lines=60> */
[----:B0-----:R-:W2:Y:S04]  /*33340*/  LD.E R11, desc[UR6][R14.64+0xbc] ;  /* 0x0000bc060e0b7980 */ /* 0x001ea8000c101900 */
[----:B------:R-:W-:Y:S04]  /*33350*/  ST.E desc[UR18][R14.64+0xf4], R33 ;  /* 0x0000f4210e007985 */ /* 0x000fe8000c101912 */
[----:B------:R-:W-:Y:S04]  /*33360*/  ST.E desc[UR10][R14.64+0x114], R25 ;  /* 0x000114190e007985 */ /* 0x000fe8000c10190a */
[----:B------:R-:W-:Y:S04]  /*33370*/  ST.E desc[UR12][R14.64+0x120], R27 ;  /* 0x0001201b0e007985 */ /* 0x000fe8000c10190c */
[----:B------:R-:W-:Y:S04]  /*33380*/  ST.E desc[UR14][R14.64+0x124], R29 ;  /* 0x0001241d0e007985 */ /* 0x000fe8000c10190e */
[----:B------:R-:W-:Y:S04]  /*33390*/  ST.E desc[UR16][R14.64+0x130], R31 ;  /* 0x0001301f0e007985 */ /* 0x000fe8000c101910 */
[----:B------:R-:W-:Y:S01]  /*333a0*/  ST.E desc[UR4][R14.64+0x1f0], R21 ;  /* 0x0001f0150e007985 */ /* 0x000fe2000c101904 */
[C---:B---3--:R-:W-:Y:S01]  /*333b0*/  FMUL.FTZ R9, R12.reuse, R9 ;  /* 0x000000090c097220 */ /* 0x048fe20000410000 */
[----:B----4-:R-:W-:-:S04]  /*333c0*/  FMUL.FTZ R13, R12, R13 ;  /* 0x0000000d0c0d7220 */ /* 0x010fc80000410000 */
[----:B------:R0:W-:Y:S04]  /*333d0*/  ST.E desc[UR4][R14.64+0xac], R9 ;  /* 0x0000ac090e007985 */ /* 0x0001e8000c101904 */
[----:B------:R1:W-:Y:S01]  /*333e0*/  ST.E desc[UR4][R14.64+0xb8], R13 ;  /* 0x0000b80d0e007985 */ /* 0x0003e2000c101904 */
[----:B--2---:R-:W-:-:S05]  /*333f0*/  FMUL.FTZ R11, R12, R11 ;  /* 0x0000000b0c0b7220 */ /* 0x004fca0000410000 */
[----:B------:R2:W-:Y:S04]  /*33400*/  ST.E desc[UR4][R14.64+0xbc], R11 ;  /* 0x0000bc0b0e007985 */ /* 0x0005e8000c101904 */
[----:B0-----:R-:W3:Y:S02]  /*33410*/  LD.E R9, desc[UR6][R14.64+0xc8] ;  /* 0x0000c8060e097980 */ /* 0x001ee4000c101900 */
[----:B---3--:R-:W-:-:S05]  /*33420*/  FMUL.FTZ R9, R12, R9 ;  /* 0x000000090c097220 */ /* 0x008fca0000410000 */
[----:B------:R0:W-:Y:S04]  /*33430*/  ST.E desc[UR4][R14.64+0xc8], R9 ;  /* 0x0000c8090e007985 */ /* 0x0001e8000c101904 */
[----:B-1----:R-:W3:Y:S02]  /*33440*/  LD.E R13, desc[UR6][R14.64+0xcc] ;  /* 0x0000cc060e0d7980 */ /* 0x002ee4000c101900 */
[----:B---3--:R-:W-:-:S05]  /*33450*/  FMUL.FTZ R13, R12, R13 ;  /* 0x0000000d0c0d7220 */ /* 0x008fca0000410000 */
[----:B------:R1:W-:Y:S04]  /*33460*/  ST.E desc[UR4][R14.64+0xcc], R13 ;  /* 0x0000cc0d0e007985 */ /* 0x0003e8000c101904 */
[----:B--2---:R-:W2:Y:S02]  /*33470*/  LD.E R11, desc[UR6][R14.64+0xd8] ;  /* 0x0000d8060e0b7980 */ /* 0x004ea4000c101900 */
        /* <DEDUP_REMOVED lines=109> */
[----:B------:R-:W-:Y:S04]  /*33b50*/  ST.E desc[UR4][R14.64+0x1f8], R21 ;  /* 0x0001f8150e007985 */ /* 0x000fe8000c101904 */
[----:B0-----:R-:W2:Y:S02]  /*33b60*/  LD.E R9, desc[UR6][R14.64+0x1fc] ;  /* 0x0001fc060e097980 */ /* 0x001ea4000c101900 */
[----:B--2---:R-:W-:-:S05]  /*33b70*/  FMUL.FTZ R25, R12, R9 ;  /* 0x000000090c197220 */ /* 0x004fca0000410000 */
[----:B------:R0:W-:Y:S04]  /*33b80*/  ST.E desc[UR4][R14.64+0x1fc], R25 ;  /* 0x0001fc190e007985 */ /* 0x0001e8000c101904 */
[----:B------:R-:W2:Y:S04]  /*33b90*/  LDL.64 R8, [R7+0x88] ;  /* 0x0000880007087983 */ /* 0x000ea80000100a00 */
[----:B-1----:R-:W3:Y:S04]  /*33ba0*/  LDL.64 R12, [R7] ;  /* 0x00000000070c7983 */ /* 0x002ee80000100a00 */
[----:B------:R-:W4:Y:S04]  /*33bb0*/  LDL.64 R10, [R7+0x90] ;  /* 0x00009000070a7983 */ /* 0x000f280000100a00 */
[----:B--2---:R-:W2:Y:S04]  /*33bc0*/  LD.E R27, desc[UR4][R8.64] ;  /* 0x00000004081b7980 */ /* 0x004ea8000c101900 */
[----:B---3--:R-:W3:Y:S04]  /*33bd0*/  LD.E R13, desc[UR6][R12.64] ;  /* 0x000000060c0d7980 */ /* 0x008ee8000c101900 */
[----:B----4-:R-:W3:Y:S04]  /*33be0*/  LD.E.64 R10, desc[UR4][R10.64] ;  /* 0x000000040a0a7980 */ /* 0x010ee8000c101b00 */
[----:B--2---:R1:W-:Y:S04]  /*33bf0*/  ST.E desc[UR8][R8.64], R27 ;  /* 0x0000001b08007985 */ /* 0x0043e8000c101908 */
[----:B0-----:R-:W2:Y:S04]  /*33c00*/  LD.E R15, desc[UR10][R8.64+0x4] ;  /* 0x0000040a080f7980 */ /* 0x001ea8000c101900 */
[----:B--2---:R0:W-:Y:S04]  /*33c10*/  ST.E desc[UR4][R8.64+0x4], R15 ;  /* 0x0000040f08007985 */ /* 0x0041e8000c101904 */
[----:B------:R-:W2:Y:S04]  /*33c20*/  LD.E R21, desc[UR6][R8.64+0x8] ;  /* 0x0000080608157980 */ /* 0x000ea8000c101900 */
[----:B--2---:R2:W-:Y:S04]  /*33c30*/  ST.E desc[UR4][R8.64+0x8], R21 ;  /* 0x0000081508007985 */ /* 0x0045e8000c101904 */
[----:B------:R-:W4:Y:S04]  /*33c40*/  LD.E R25, desc[UR6][R8.64+0xc] ;  /* 0x00000c0608197980 */ /* 0x000f28000c101900 */
[----:B----4-:R4:W-:Y:S04]  /*33c50*/  ST.E desc[UR4][R8.64+0xc], R25 ;  /* 0x00000c1908007985 */ /* 0x0109e8000c101904 */
[----:B-1----:R-:W3:Y:S04]  /*33c60*/  LD.E R27, desc[UR6][R8.64+0x10] ;  /* 0x00001006081b7980 */ /* 0x002ee8000c101900 */
[----:B---3--:R1:W-:Y:S04]  /*33c70*/  ST.E desc[UR4][R8.64+0x10], R27 ;  /* 0x0000101b08007985 */ /* 0x0083e8000c101904 */
[----:B0-----:R-:W3:Y:S04]  /*33c80*/  LD.E R15, desc[UR6][R8.64+0x14] ;  /* 0x00001406080f7980 */ /* 0x001ee8000c101900 */
[----:B---3--:R0:W-:Y:S04]  /*33c90*/  ST.E desc[UR4][R8.64+0x14], R15 ;  /* 0x0000140f08007985 */ /* 0x0081e8000c101904 */
[----:B--2---:R-:W2:Y:S04]  /*33ca0*/  LD.E R21, desc[UR6][R8.64+0x18] ;  /* 0x0000180608157980 */ /* 0x004ea8000c101900 */
[----:B--2---:R2:W-:Y:S04]  /*33cb0*/  ST.E desc[UR4][R8.64+0x18], R21 ;  /* 0x0000181508007985 */ /* 0x0045e8000c101904 */
[----:B----4-:R-:W3:Y:S04]  /*33cc0*/  LD.E R25, desc[UR6][R8.64+0x1c] ;  /* 0x00001c0608197980 */ /* 0x010ee8000c101900 */
[----:B---3--:R3:W-:Y:S04]  /*33cd0*/  ST.E desc[UR4][R8.64+0x1c], R25 ;  /* 0x00001c1908007985 */ /* 0x0087e8000c101904 */
[----:B-1----:R-:W4:Y:S04]  /*33ce0*/  LD.E R27, desc[UR6][R8.64+0x20] ;  /* 0x00002006081b7980 */ /* 0x002f28000c101900 */
[----:B----4-:R1:W-:Y:S04]  /*33cf0*/  ST.E desc[UR4][R8.64+0x20], R27 ;  /* 0x0000201b08007985 */ /* 0x0103e8000c101904 */
[----:B0-----:R-:W4:Y:S04]  /*33d00*/  LD.E R15, desc[UR6][R8.64+0x24] ;  /* 0x00002406080f7980 */ /* 0x001f28000c101900 */
[----:B----4-:R0:W-:Y:S04]  /*33d10*/  ST.E desc[UR4][R8.64+0x24], R15 ;  /* 0x0000240f08007985 */ /* 0x0101e8000c101904 */
[----:B--2---:R-:W2:Y:S04]  /*33d20*/  LD.E R21, desc[UR6][R8.64+0x28] ;  /* 0x0000280608157980 */ /* 0x004ea8000c101900 */
[----:B--2---:R2:W-:Y:S04]  /*33d30*/  ST.E desc[UR4][R8.64+0x28], R21 ;  /* 0x0000281508007985 */ /* 0x0045e8000c101904 */
[----:B---3--:R-:W3:Y:S04]  /*33d40*/  LD.E R25, desc[UR6][R8.64+0x2c] ;  /* 0x00002c0608197980 */ /* 0x008ee8000c101900 */
        /* <DEDUP_REMOVED lines=226> */
[----:B----4-:R-:W-:Y:S04]  /*34b70*/  ST.E desc[UR4][R8.64+0x1f0], R27 ;  /* 0x0001f01b08007985 */ /* 0x010fe8000c101904 */
[----:B0-----:R-:W4:Y:S04]  /*34b80*/  LD.E R15, desc[UR6][R8.64+0x1f4] ;  /* 0x0001f406080f7980 */ /* 0x001f28000c101900 */
[----:B----4-:R-:W-:Y:S04]  /*34b90*/  ST.E desc[UR4][R8.64+0x1f4], R15 ;  /* 0x0001f40f08007985 */ /* 0x010fe8000c101904 */
[----:B--2---:R-:W2:Y:S01]  /*34ba0*/  LD.E R21, desc[UR6][R8.64+0x1f8] ;  /* 0x0001f80608157980 */ /* 0x004ea2000c101900 */
[----:B------:R-:W-:-:S02]  /*34bb0*/  R2UR UR30, R4 ;  /* 0x00000000041e72ca */ /* 0x000fc400000e0000 */
[C---:B------:R-:W-:Y:S02]  /*34bc0*/  R2UR UR31, R5.reuse ;  /* 0x00000000051f72ca */ /* 0x040fe400000e0000 */
[C---:B------:R-:W-:Y:S02]  /*34bd0*/  R2UR UR28, R4.reuse ;  /* 0x00000000041c72ca */ /* 0x040fe400000e0000 */
[C---:B------:R-:W-:Y:S02]  /*34be0*/  R2UR UR29, R5.reuse ;  /* 0x00000000051d72ca */ /* 0x040fe400000e0000 */
[C---:B------:R-:W-:Y:S02]  /*34bf0*/  R2UR UR26, R4.reuse ;  /* 0x00000000041a72ca */ /* 0x040fe400000e0000 */
[----:B------:R-:W-:Y:S01]  /*34c00*/  R2UR UR27, R5 ;  /* 0x00000000051b72ca */ /* 0x000fe200000e0000 */
[----:B--2---:R-:W-:Y:S04]  /*34c10*/  ST.E desc[UR4][R8.64+0x1f8], R21 ;  /* 0x0001f81508007985 */ /* 0x004fe8000c101904 */
[----:B---3--:R-:W2:Y:S01]  /*34c20*/  LD.E R25, desc[UR6][R8.64+0x1fc] ;  /* 0x0001fc0608197980 */ /* 0x008ea2000c101900 */
[----:B------:R-:W-:-:S02]  /*34c30*/  R2UR UR24, R4 ;  /* 0x00000000041872ca */ /* 0x000fc400000e0000 */
[C---:B------:R-:W-:Y:S02]  /*34c40*/  R2UR UR25, R5.reuse ;  /* 0x00000000051972ca */ /* 0x040fe400000e0000 */
[C---:B------:R-:W-:Y:S02]  /*34c50*/  R2UR UR22, R4.reuse ;  /* 0x00000000041672ca */ /* 0x040fe400000e0000 */
[C---:B------:R-:W-:Y:S02]  /*34c60*/  R2UR UR23, R5.reuse ;  /* 0x00000000051772ca */ /* 0x040fe400000e0000 */
[C---:B------:R-:W-:Y:S02]  /*34c70*/  R2UR UR20, R4.reuse ;  /* 0x00000000041472ca */ /* 0x040fe400000e0000 */
[----:B------:R-:W-:Y:S02]  /*34c80*/  R2UR UR21, R5 ;  /* 0x00000000051572ca */ /* 0x000fe400000e0000 */
        /* <DEDUP_REMOVED lines=16> */
[----:B------:R-:W-:Y:S02]  /*34d90*/  R2UR UR32, R4 ;  /* 0x00000000042072ca */ /* 0x000fe400000e0000 */
[----:B------:R-:W-:Y:S01]  /*34da0*/  R2UR UR33, R5 ;  /* 0x00000000052172ca */ /* 0x000fe200000e0000 */
[----:B--2---:R0:W-:Y:S04]  /*34db0*/  ST.E desc[UR4][R8.64+0x1fc], R25 ;  /* 0x0001fc1908007985 */ /* 0x0041e8000c101904 */
[----:B------:R-:W2:Y:S04]  /*34dc0*/  LD.E R24, desc[UR30][R8.64] ;  /* 0x0000001e08187980 */ /* 0x000ea8000c101900 */
[----:B------:R-:W2:Y:S04]  /*34dd0*/  LD.E R26, desc[UR26][R8.64+0x8] ;  /* 0x0000081a081a7980 */ /* 0x000ea8000c101900 */
[----:B0-----:R-:W2:Y:S04]  /*34de0*/  LD.E R25, desc[UR28][R8.64+0x4] ;  /* 0x0000041c08197980 */ /* 0x001ea8000c101900 */
[----:B------:R-:W2:Y:S04]  /*34df0*/  LD.E R27, desc[UR24][R8.64+0xc] ;  /* 0x00000c18081b7980 */ /* 0x000ea8000c101900 */
        /* <DEDUP_REMOVED lines=123> */
[----:B------:R-:W2:Y:S01]  /*355b0*/  LD.E R151, desc[UR10][R8.64+0x1fc] ;  /* 0x0001fc0a08977980 */ /* 0x000ea2000c101900 */
[----:B------:R-:W-:Y:S01]  /*355c0*/  IMAD R10, R13, 0x1000, R10 ;  /* 0x000010000d0a7824 */ /* 0x000fe200078e020a */
[----:B------:R-:W-:-:S04]  /*355d0*/  R2UR UR7, R11 ;  /* 0x000000000b0772ca */ /* 0x000fc800000e0000 */
[----:B------:R-:W-:Y:S02]  /*355e0*/  R2UR UR6, R10 ;  /* 0x000000000a0672ca */ /* 0x000fe400000e0000 */
        /* <DEDUP_REMOVED lines=42> */
[----:B------:R-:W-:Y:S02]  /*35890*/  R2UR UR30, R4 ;  /* 0x00000000041e72ca */ /* 0x000fe400000e0000 */
[----:B------:R-:W-:Y:S01]  /*358a0*/  R2UR UR31, R5 ;  /* 0x00000000051f72ca */ /* 0x000fe200000e0000 */
[----:B--2---:R-:W-:-:S06]  /*358b0*/  WARPGROUP.ARRIVE ;  /* 0x00000000000079c5 */ /* 0x004fcc0000000000 */
[----:B------:R-:W-:Y:S01]  /*358c0*/  HGMMA.64x256x16.F32.BF16 R24, R160, gdesc[UR4].tnspB, R24, gsb0 ;  /* 0x43e00004a0187df0 */ /* 0x000fe20008001818 */
[----:B------:R-:W-:Y:S02]  /*358d0*/  VIADD R12, R10, 0x80 ;  /* 0x000000800a0c7836 */ /* 0x000fe40000000000 */
[----:B------:R-:W-:-:S03]  /*358e0*/  IMAD.MOV.U32 R13, RZ, RZ, R11 ;  /* 0x000000ffff0d7224 */ /* 0x000fc600078e000b */
[----:B------:R-:W-:Y:S02]  /*358f0*/  R2UR UR6, R12 ;  /* 0x000000000c0672ca */ /* 0x000fe400000e0000 */
[----:B------:R-:W-:Y:S01]  /*35900*/  R2UR UR7, R13 ;  /* 0x000000000d0772ca */ /* 0x000fe200000e0000 */
[----:B------:R-:W-:Y:S02]  /*35910*/  WARPGROUP.DEPBAR.LE gsb0, 0x0 ;  /* 0x00008000000079c5 */ /* 0x000fe40000010000 */
[----:B------:R-:W-:Y:S04]  /*35920*/  ST.E desc[UR32][R8.64], R24 ;  /* 0x0000001808007985 */ /* 0x000fe8000c101920 */
[----:B------:R-:W-:Y:S04]  /*35930*/  ST.E desc[UR34][R8.64+0x4], R25 ;  /* 0x0000041908007985 */ /* 0x000fe8000c101922 */
[----:B------:R-:W-:Y:S04]  /*35940*/  ST.E desc[UR44][R8.64+0x8], R26 ;  /* 0x0000081a08007985 */ /* 0x000fe8000c10192c */
[----:B------:R-:W-:Y:S04]  /*35950*/  ST.E desc[UR46][R8.64+0xc], R27 ;  /* 0x00000c1b08007985 */ /* 0x000fe8000c10192e */
[----:B------:R-:W-:Y:S04]  /*35960*/  ST.E desc[UR48][R8.64+0x10], R28 ;  /* 0x0000101c08007985 */ /* 0x000fe8000c101930 */
[----:B------:R-:W-:Y:S01]  /*35970*/  ST.E desc[UR50][R8.64+0x14], R29 ;  /* 0x0000141d08007985 */ /* 0x000fe2000c101932 */
[----:B------:R-:W-:-:S03]  /*35980*/  R2UR UR32, R4 ;  /* 0x00000000042072ca */ /* 0x000fc600000e0000 */
[----:B------:R-:W-:Y:S01]  /*35990*/  ST.E desc[UR52][R8.64+0x18], R30 ;  /* 0x0000181e08007985 */ /* 0x000fe2000c101934 */
[----:B------:R-:W-:-:S03]  /*359a0*/  R2UR UR33, R5 ;  /* 0x00000000052172ca */ /* 0x000fc600000e0000 */
[----:B------:R-:W-:Y:S01]  /*359b0*/  ST.E desc[UR54][R8.64+0x1c], R31 ;  /* 0x00001c1f08007985 */ /* 0x000fe2000c101936 */
[----:B------:R-:W-:-:S03]  /*359c0*/  R2UR UR34, R4 ;  /* 0x00000000042272ca */ /* 0x000fc600000e0000 */
[----:B------:R-:W-:Y:S01]  /*359d0*/  ST.E desc[UR56][R8.64+0x20], R32 ;  /* 0x0000202008007985 */ /* 0x000fe2000c101938 */
[----:B------:R-:W-:-:S03]  /*359e0*/  R2UR UR35, R5 ;  /* 0x00000000052372ca */ /* 0x000fc600000e0000 */
[----:B------:R-:W-:Y:S01]  /*359f0*/  ST.E desc[UR4][R8.64+0x24], R33 ;  /* 0x0000242108007985 */ /* 0x000fe2000c101904 */
[C---:B------:R-:W-:Y:S02]  /*35a00*/  R2UR UR44, R4.reuse ;  /* 0x00000000042c72ca */ /* 0x040fe400000e0000 */
[C---:B------:R-:W-:Y:S01]  /*35a10*/  R2UR UR45, R5.reuse ;  /* 0x00000000052d72ca */ /* 0x040fe200000e0000 */
[----:B------:R-:W-:Y:S01]  /*35a20*/  ST.E desc[UR8][R8.64+0x28], R34 ;  /* 0x0000282208007985 */ /* 0x000fe2000c101908 */
[C---:B------:R-:W-:Y:S02]  /*35a30*/  R2UR UR46, R4.reuse ;  /* 0x00000000042e72ca */ /* 0x040fe400000e0000 */
[C---:B------:R-:W-:Y:S01]  /*35a40*/  R2UR UR47, R5.reuse ;  /* 0x00000000052f72ca */ /* 0x040fe200000e0000 */
[----:B------:R-:W-:Y:S01]  /*35a50*/  ST.E desc[UR10][R8.64+0x2c], R35 ;  /* 0x00002c2308007985 */ /* 0x000fe2000c10190a */
[C---:B------:R-:W-:Y:S02]  /*35a60*/  R2UR UR48, R4.reuse ;  /* 0x00000000043072ca */ /* 0x040fe400000e0000 */
[----:B------:R-:W-:Y:S01]  /*35a70*/  R2UR UR49, R5 ;  /* 0x00000000053172ca */ /* 0x000fe200000e0000 */
[----:B------:R-:W-:Y:S01]  /*35a80*/  ST.E desc[UR12][R8.64+0x30], R36 ;  /* 0x0000302408007985 */ /* 0x000fe2000c10190c */
[----:B------:R-:W-:-:S02]  /*35a90*/  R2UR UR50, R4 ;  /* 0x00000000043272ca */ /* 0x000fc400000e0000 */
        /* <DEDUP_REMOVED lines=299> */
[----:B------:R-:W-:Y:S02]  /*36d50*/  R2UR UR22, R4 ;  /* 0x00000000041672ca */ /* 0x000fe400000e0000 */
[----:B------:R-:W-:Y:S01]  /*36d60*/  R2UR UR23, R5 ;  /* 0x00000000051772ca */ /* 0x000fe200000e0000 */
[----:B------:R-:W-:Y:S04]  /*36d70*/  ST.E desc[UR46][R8.64+0x1c4], R137 ;  /* 0x0001c48908007985 */ /* 0x000fe8000c10192e */
        /* <DEDUP_REMOVED lines=13> */
[----:B------:R0:W-:Y:S02]  /*36e50*/  ST.E desc[UR22][R8.64+0x1fc], R151 ;  /* 0x0001fc9708007985 */ /* 0x0001e4000c101916 */
[----:B0-----:R-:W-:-:S06]  /*36e60*/  WARPGROUP.ARRIVE ;  /* 0x00000000000079c5 */ /* 0x001fcc0000000000 */
[----:B------:R-:W-:Y:S01]  /*36e70*/  HGMMA.64x256x16.F32.BF16 R24, R164, gdesc[UR4].tnspB, R24, gsb0 ;  /* 0x43e00004a4187df0 */ /* 0x000fe20008001818 */
        /* <DEDUP_REMOVED lines=42> */
[----:B------:R-:W-:Y:S02]  /*37120*/  R2UR UR30, R4 ;  /* 0x00000000041e72ca */ /* 0x000fe400000e0000 */
[----:B------:R-:W-:Y:S01]  /*37130*/  R2UR UR31, R5 ;  /* 0x00000000051f72ca */ /* 0x000fe200000e0000 */
        /* <DEDUP_REMOVED lines=391> */
[----:B------:R-:W-:Y:S01]  /*389b0*/  VIADD R10, R10, 0x180 ;  /* 0x000001800a0a7836 */ /* 0x000fe20000000000 */
[----:B------:R-:W-:-:S04]  /*389c0*/  R2UR UR7, R11 ;  /* 0x000000000b0772ca */ /* 0x000fc800000e0000 */
        /* <DEDUP_REMOVED lines=365> */
[----:B------:R-:W-:Y:S01]  /*3a0a0*/  R2UR UR25, R5 ;  /* 0x00000000051972ca */ /* 0x000fe200000e0000 */
[----:B------:R-:W-:Y:S02]  /*3a0b0*/  WARPGROUP.DEPBAR.LE gsb0, 0x0 ;  /* 0x00008000000079c5 */ /* 0x000fe40000010000 */
[----:B------:R-:W-:Y:S01]  /*3a0c0*/  ST.E desc[UR4][R8.64], R24 ;  /* 0x0000001808007985 */ /* 0x000fe2000c101904 */
[----:B------:R-:W-:-:S02]  /*3a0d0*/  R2UR UR4, R4 ;  /* 0x00000000040472ca */ /* 0x000fc400000e0000 */
[----:B------:R-:W-:Y:S01]  /*3a0e0*/  R2UR UR5, R5 ;  /* 0x00000000050572ca */ /* 0x000fe200000e0000 */
[----:B------:R-:W-:Y:S04]  /*3a0f0*/  ST.E desc[UR6][R8.64+0x4], R25 ;  /* 0x0000041908007985 */ /* 0x000fe8000c101906 */
[----:B------:R-:W-:Y:S04]  /*3a100*/  ST.E desc[UR8][R8.64+0x8], R26 ;  /* 0x0000081a08007985 */ /* 0x000fe8000c101908 */
[----:B------:R-:W-:Y:S01]  /*3a110*/  ST.E desc[UR10][R8.64+0xc], R27 ;  /* 0x00000c1b08007985 */ /* 0x000fe2000c10190a */
[----:B------:R-:W-:-:S03]  /*3a120*/  R2UR UR6, R4 ;  /* 0x00000000040672ca */ /* 0x000fc600000e0000 */
[----:B------:R-:W-:Y:S01]  /*3a130*/  ST.E desc[UR12][R8.64+0x10], R28 ;  /* 0x0000101c08007985 */ /* 0x000fe2000c10190c */
[----:B------:R-:W-:-:S03]  /*3a140*/  R2UR UR7, R5 ;  /* 0x00000000050772ca */ /* 0x000fc600000e0000 */
        /* <DEDUP_REMOVED lines=21> */
[C---:B------:R-:W-:Y:S02]  /*3a2a0*/  R2UR UR20, R4.reuse ;  /* 0x00000000041472ca */ /* 0x040fe400000e0000 */
[----:B------:R-:W-:Y:S01]  /*3a2b0*/  R2UR UR21, R5 ;  /* 0x00000000051572ca */ /* 0x000fe200000e0000 */
[----:B------:R-:W-:Y:S01]  /*3a2c0*/  ST.E desc[UR6][R8.64+0x30], R36 ;  /* 0x0000302408007985 */ /* 0x000fe2000c101906 */
[----:B------:R-:W-:-:S02]  /*3a2d0*/  R2UR UR22, R4 ;  /* 0x00000000041672ca */ /* 0x000fc400000e0000 */
[C---:B------:R-:W-:Y:S02]  /*3a2e0*/  R2UR UR23, R5.reuse ;  /* 0x00000000051772ca */ /* 0x040fe400000e0000 */
[C---:B------:R-:W-:Y:S02]  /*3a2f0*/  R2UR UR24, R4.reuse ;  /* 0x00000000041872ca */ /* 0x040fe400000e0000 */
[C---:B------:R-:W-:Y:S02]  /*3a300*/  R2UR UR25, R5.reuse ;  /* 0x00000000051972ca */ /* 0x040fe400000e0000 */
[C---:B------:R-:W-:Y:S02]  /*3a310*/  R2UR UR6, R4.reuse ;  /* 0x00000000040672ca */ /* 0x040fe400000e0000 */
[----:B------:R-:W-:Y:S01]  /*3a320*/  R2UR UR7, R5 ;  /* 0x00000000050772ca */ /* 0x000fe200000e0000 */
[----:B------:R-:W-:Y:S01]  /*3a330*/  ST.E desc[UR8][R8.64+0x34], R37 ;  /* 0x0000342508007985 */ /* 0x000fe2000c101908 */
[----:B------:R-:W-:-:S02]  /*3a340*/  R2UR UR8, R4 ;  /* 0x00000000040872ca */ /* 0x000fc400000e0000 */
[----:B------:R-:W-:Y:S01]  /*3a350*/  R2UR UR9, R5 ;  /* 0x00000000050972ca */ /* 0x000fe200000e0000 */
        /* <DEDUP_REMOVED lines=28> */
[C---:B------:R-:W-:Y:S01]  /*3a520*/  R2UR UR21, R5.reuse ;  /* 0x00000000051572ca */ /* 0x040fe200000e0000 */
[----:B------:R-:W-:Y:S01]  /*3a530*/  ST.E desc[UR4][R8.64+0x64], R49 ;  /* 0x0000643108007985 */ /* 0x000fe2000c101904 */
[C---:B------:R-:W-:Y:S02]  /*3a540*/  R2UR UR22, R4.reuse ;  /* 0x00000000041672ca */ /* 0x040fe400000e0000 */
[C---:B------:R-:W-:Y:S01]  /*3a550*/  R2UR UR23, R5.reuse ;  /* 0x00000000051772ca */ /* 0x040fe200000e0000 */
[----:B------:R-:W-:Y:S01]  /*3a560*/  ST.E desc[UR6][R8.64+0x68], R50 ;  /* 0x0000683208007985 */ /* 0x000fe2000c101906 */
[C---:B------:R-:W-:Y:S02]  /*3a570*/  R2UR UR24, R4.reuse ;  /* 0x00000000041872ca */ /* 0x040fe400000e0000 */
[----:B------:R-:W-:Y:S02]  /*3a580*/  R2UR UR25, R5 ;  /* 0x00000000051972ca */ /* 0x000fe400000e0000 */
[----:B------:R-:W-:-:S02]  /*3a590*/  R2UR UR4, R4 ;  /* 0x00000000040472ca */ /* 0x000fc400000e0000 */
[C---:B------:R-:W-:Y:S02]  /*3a5a0*/  R2UR UR5, R5.reuse ;  /* 0x00000000050572ca */ /* 0x040fe400000e0000 */
[C---:B------:R-:W-:Y:S02]  /*3a5b0*/  R2UR UR6, R4.reuse ;  /* 0x00000000040672ca */ /* 0x040fe400000e0000 */
        /* <DEDUP_REMOVED lines=9> */
[----:B------:R-:W-:Y:S04]  /*3a650*/  ST.E desc[UR20][R8.64+0x84], R57 ;  /* 0x0000843908007985 */ /* 0x000fe8000c101914 */
[----:B------:R-:W-:Y:S04]  /*3a660*/  ST.E desc[UR22][R8.64+0x88], R58 ;  /* 0x0000883a08007985 */ /* 0x000fe8000c101916 */
[----:B------:R-:W-:Y:S01]  /*3a670*/  ST.E desc[UR24][R8.64+0x8c], R59 ;  /* 0x00008c3b08007985 */ /* 0x000fe2000c101918 */
[----:B------:R-:W-:-:S03]  /*3a680*/  R2UR UR10, R4 ;  /* 0x00000000040a72ca */ /* 0x000fc600000e0000 */
[----:B------:R-:W-:Y:S01]  /*3a690*/  ST.E desc[UR4][R8.64+0x90], R60 ;  /* 0x0000903c08007985 */ /* 0x000fe2000c101904 */
[C---:B------:R-:W-:Y:S02]  /*3a6a0*/  R2UR UR4, R4.reuse ;  /* 0x00000000040472ca */ /* 0x040fe400000e0000 */
[C---:B------:R-:W-:Y:S01]  /*3a6b0*/  R2UR UR5, R5.reuse ;  /* 0x00000000050572ca */ /* 0x040fe200000e0000 */
[----:B------:R-:W-:Y:S01]  /*3a6c0*/  ST.E desc[UR6][R8.64+0x94], R61 ;  /* 0x0000943d08007985 */ /* 0x000fe2000c101906 */
        /* <DEDUP_REMOVED lines=267> */
[----:B------:R-:W2:Y:S01]  /*3b780*/  LD.E R21, desc[UR28][R8.64+0x1fc] ;  /* 0x0001fc1c08157980 */ /* 0x000ea2000c101900 */
[----:B------:R-:W-:-:S02]  /*3b790*/  R2UR UR6, R4 ;  /* 0x00000000040672ca */ /* 0x000fc400000e0000 */
[C---:B------:R-:W-:Y:S02]  /*3b7a0*/  R2UR UR7, R5.reuse ;  /* 0x00000000050772ca */ /* 0x040fe400000e0000 */
[----:B------:R-:W-:Y:S02]  /*3b7b0*/  R2UR UR4, R4 ;  /* 0x00000000040472ca */ /* 0x000fe400000e0000 */
[----:B------:R-:W-:-:S09]  /*3b7c0*/  R2UR UR5, R5 ;  /* 0x00000000050572ca */ /* 0x000fd200000e0000 */
[----:B--2---:R0:W-:Y:S04]  /*3b7d0*/  ST.E desc[UR6][R8.64+0x1fc], R21 ;  /* 0x0001fc1508007985 */ /* 0x0041e8000c101906 */
[----:B------:R-:W2:Y:S01]  /*3b7e0*/  LD.E R11, desc[UR4][R8.64] ;  /* 0x00000004080b7980 */ /* 0x000ea2000c101900 */
[C---:B------:R-:W-:Y:S02]  /*3b7f0*/  R2UR UR4, R4.reuse ;  /* 0x00000000040472ca */ /* 0x040fe400000e0000 */
        /* <DEDUP_REMOVED lines=10> */
[----:B------:R-:W3:Y:S01]  /*3b8a0*/  LD.E R15, desc[UR6][R8.64+0x8] ;  /* 0x00000806080f7980 */ /* 0x000ee2000c101900 */
[C---:B------:R-:W-:Y:S02]  /*3b8b0*/  R2UR UR4, R4.reuse ;  /* 0x00000000040472ca */ /* 0x040fe400000e0000 */
[C---:B------:R-:W-:Y:S02]  /*3b8c0*/  R2UR UR5, R5.reuse ;  /* 0x00000000050572ca */ /* 0x040fe400000e0000 */
[----:B------:R-:W-:Y:S02]  /*3b8d0*/  R2UR UR6, R4 ;  /* 0x00000000040672ca */ /* 0x000fe400000e0000 */
[----:B------:R-:W-:-:S09]  /*3b8e0*/  R2UR UR7, R5 ;  /* 0x00000000050772ca */ /* 0x000fd200000e0000 */
[----:B---3--:R3:W-:Y:S04]  /*3b8f0*/  ST.E desc[UR4][R8.64+0x8], R15 ;  /* 0x0000080f08007985 */ /* 0x0087e8000c101904 */
[----:B0-----:R-:W4:Y:S01]  /*3b900*/  LD.E R21, desc[UR6][R8.64+0xc] ;  /* 0x00000c0608157980 */ /* 0x001f22000c101900 */
[C---:B------:R-:W-:Y:S02]  /*3b910*/  R2UR UR4, R4.reuse ;  /* 0x00000000040472ca */ /* 0x040fe400000e0000 */
[C---:B------:R-:W-:Y:S02]  /*3b920*/  R2UR UR5, R5.reuse ;  /* 0x00000000050572ca */ /* 0x040fe400000e0000 */
[----:B------:R-:W-:Y:S02]  /*3b930*/  R2UR UR6, R4 ;  /* 0x00000000040672ca */ /* 0x000fe400000e0000 */
[----:B------:R-:W-:-:S09]  /*3b940*/  R2UR UR7, R5 ;  /* 0x00000000050772ca */ /* 0x000fd200000e0000 */
[----:B----4-:R0:W-:Y:S04]  /*3b950*/  ST.E desc[UR4][R8.64+0xc], R21 ;  /* 0x00000c1508007985 */ /* 0x0101e8000c101904 */
[----:B-1----:R-:W4:Y:S01]  /*3b960*/  LD.E R11, desc[UR6][R8.64+0x10] ;  /* 0x00001006080b7980 */ /* 0x002f22000c101900 */
[C---:B------:R-:W-:Y:S02]  /*3b970*/  R2UR UR4, R4.reuse ;  /* 0x00000000040472ca */ /* 0x040fe400000e0000 */
[C---:B------:R-:W-:Y:S02]  /*3b980*/  R2UR UR5, R5.reuse ;  /* 0x00000000050572ca */ /* 0x040fe400000e0000 */
[----:B------:R-:W-:Y:S02]  /*3b990*/  R2UR UR6, R4 ;  /* 0x00000000040672ca */ /* 0x000fe400000e0000 */
[----:B------:R-:W-:-:S09]  /*3b9a0*/  R2UR UR7, R5 ;  /* 0x00000000050772ca */ /* 0x000fd200000e0000 */
[----:B----4-:R1:W-:Y:S04]  /*3b9b0*/  ST.E desc[UR4][R8.64+0x10], R11 ;  /* 0x0000100b08007985 */ /* 0x0103e8000c101904 */
[----:B--2---:R-:W2:Y:S01]  /*3b9c0*/  LD.E R13, desc[UR6][R8.64+0x14] ;  /* 0x00001406080d7980 */ /* 0x004ea2000c101900 */
[C---:B------:R-:W-:Y:S02]  /*3b9d0*/  R2UR UR4, R4.reuse ;  /* 0x00000000040472ca */ /* 0x040fe400000e0000 */
[C---:B------:R-:W-:Y:S02]  /*3b9e0*/  R2UR UR5, R5.reuse ;  /* 0x00000000050572ca */ /* 0x040fe400000e0000 */
[----:B------:R-:W-:Y:S02]  /*3b9f0*/  R2UR UR6, R4 ;  /* 0x00000000040672ca */ /* 0x000fe400000e0000 */
[----:B------:R-:W-:-:S09]  /*3ba00*/  R2UR UR7, R5 ;  /* 0x00000000050772ca */ /* 0x000fd200000e0000 */
[----:B--2---:R2:W-:Y:S04]  /*3ba10*/  ST.E desc[UR4][R8.64+0x14], R13 ;  /* 0x0000140d08007985 */ /* 0x0045e8000c101904 */
[----:B---3--:R-:W3:Y:S01]  /*3ba20*/  LD.E R15, desc[UR6][R8.64+0x18] ;  /* 0x00001806080f7980 */ /* 0x008ee2000c101900 */
        /* <DEDUP_REMOVED lines=694> */
[----:B--2---:R-:W-:Y:S04]  /*3e590*/  ST.E desc[UR4][R8.64+0x1e4], R13 ;  /* 0x0001e40d08007985 */ /* 0x004fe8000c101904 */
[----:B---3--:R-:W2:Y:S01]  /*3e5a0*/  LD.E R15, desc[UR6][R8.64+0x1e8] ;  /* 0x0001e806080f7980 */ /* 0x008ea2000c101900 */
[C---:B------:R-:W-:Y:S02]  /*3e5b0*/  R2UR UR4, R4.reuse ;  /* 0x00000000040472ca */ /* 0x040fe400000e0000 */
[C---:B------:R-:W-:Y:S02]  /*3e5c0*/  R2UR UR5, R5.reuse ;  /* 0x00000000050572ca */ /* 0x040fe400000e0000 */
[----:B------:R-:W-:Y:S02]  /*3e5d0*/  R2UR UR6, R4 ;  /* 0x00000000040672ca */ /* 0x000fe400000e0000 */
[----:B------:R-:W-:-:S09]  /*3e5e0*/  R2UR UR7, R5 ;  /* 0x00000000050772ca */ /* 0x000fd200000e0000 */
[----:B--2---:R2:W-:Y:S04]  /*3e5f0*/  ST.E desc[UR4][R8.64+0x1e8], R15 ;  /* 0x0001e80f08007985 */ /* 0x0045e8000c101904 */
[----:B0-----:R-:W3:Y:S01]  /*3e600*/  LD.E R21, desc[UR6][R8.64+0x1ec] ;  /* 0x0001ec0608157980 */ /* 0x001ee2000c101900 */
[C---:B------:R-:W-:Y:S02]  /*3e610*/  R2UR UR4, R4.reuse ;  /* 0x00000000040472ca */ /* 0x040fe400000e0000 */
[C---:B------:R-:W-:Y:S02]  /*3e620*/  R2UR UR5, R5.reuse ;  /* 0x00000000050572ca */ /* 0x040fe400000e0000 */
[----:B------:R-:W-:Y:S02]  /*3e630*/  R2UR UR6, R4 ;  /* 0x00000000040672ca */ /* 0x000fe400000e0000 */
[----:B------:R-:W-:-:S09]  /*3e640*/  R2UR UR7, R5 ;  /* 0x00000000050772ca */ /* 0x000fd200000e0000 */
[----:B---3--:R-:W-:Y:S04]  /*3e650*/  ST.E desc[UR4][R8.64+0x1ec], R21 ;  /* 0x0001ec1508007985 */ /* 0x008fe8000c101904 */
[----:B-1----:R-:W3:Y:S01]  /*3e660*/  LD.E R11, desc[UR6][R8.64+0x1f0] ;  /* 0x0001f006080b7980 */ /* 0x002ee2000c101900 */
[C---:B------:R-:W-:Y:S02]  /*3e670*/  R2UR UR4, R4.reuse ;  /* 0x00000000040472ca */ /* 0x040fe400000e0000 */
[C---:B------:R-:W-:Y:S02]  /*3e680*/  R2UR UR5, R5.reuse ;  /* 0x00000000050572ca */ /* 0x040fe400000e0000 */
[----:B------:R-:W-:Y:S02]  /*3e690*/  R2UR UR6, R4 ;  /* 0x00000000040672ca */ /* 0x000fe400000e0000 */
[----:B------:R-:W-:-:S09]  /*3e6a0*/  R2UR UR7, R5 ;  /* 0x00000000050772ca */ /* 0x000fd200000e0000 */
[----:B---3--:R0:W-:Y:S04]  /*3e6b0*/  ST.E desc[UR4][R8.64+0x1f0], R11 ;  /* 0x0001f00b08007985 */ /* 0x0081e8000c101904 */
[----:B------:R-:W3:Y:S01]  /*3e6c0*/  LD.E R25, desc[UR6][R8.64+0x1f4] ;  /* 0x0001f40608197980 */ /* 0x000ee2000c101900 */
[C---:B------:R-:W-:Y:S02]  /*3e6d0*/  R2UR UR4, R4.reuse ;  /* 0x00000000040472ca */ /* 0x040fe400000e0000 */
[C---:B------:R-:W-:Y:S02]  /*3e6e0*/  R2UR UR5, R5.reuse ;  /* 0x00000000050572ca */ /* 0x040fe400000e0000 */
[----:B------:R-:W-:Y:S02]  /*3e6f0*/  R2UR UR6, R4 ;  /* 0x00000000040672ca */ /* 0x000fe400000e0000 */
[----:B------:R-:W-:-:S09]  /*3e700*/  R2UR UR7, R5 ;  /* 0x00000000050772ca */ /* 0x000fd200000e0000 */
[----:B---3--:R1:W-:Y:S04]  /*3e710*/  ST.E desc[UR4][R8.64+0x1f4], R25 ;  /* 0x0001f41908007985 */ /* 0x0083e8000c101904 */
[----:B--2---:R-:W2:Y:S01]  /*3e720*/  LD.E R15, desc[UR6][R8.64+0x1f8] ;  /* 0x0001f806080f7980 */ /* 0x004ea2000c101900 */
[----:B------:R-:W-:Y:S02]  /*3e730*/  R2UR UR4, R4 ;  /* 0x00000000040472ca */ /* 0x000fe400000e0000 */
[----:B------:R-:W-:-:S13]  /*3e740*/  R2UR UR5, R5 ;  /* 0x00000000050572ca */ /* 0x000fda00000e0000 */
[----:B--2---:R1:W-:Y:S01]  /*3e750*/  ST.E desc[UR4][R8.64+0x1f8], R15 ;  /* 0x0001f80f08007985 */ /* 0x0043e2000c101904 */
[----:B------:R-:W-:Y:S01]  /*3e760*/  @!PT LDS RZ, [RZ] ;  /* 0x00000000fffff984 */ /* 0x000fe20000000800 */
[----:B------:R-:W-:Y:S01]  /*3e770*/  @!PT LDS RZ, [RZ] ;  /* 0x00000000fffff984 */ /* 0x000fe20000000800 */
[----:B------:R-:W-:Y:S01]  /*3e780*/  @!PT LDS RZ, [RZ] ;  /* 0x00000000fffff984 */ /* 0x000fe20000000800 */
[----:B------:R-:W-:Y:S01]  /*3e790*/  @!PT LDS RZ, [RZ] ;  /* 0x00000000fffff984 */ /* 0x000fe20000000800 */
[----:B------:R2:W-:Y:S06]  /*3e7a0*/  MEMBAR.ALL.CTA ;  /* 0x0000000000007992 */ /* 0x0005ec0000008000 */
[----:B--2---:R-:W2:Y:S02]  /*3e7b0*/  FENCE.VIEW.ASYNC.S ;  /* 0x00000000000073c6 */ /* 0x004ea40000000000 */
[----:B--2---:R-:W-:Y:S02]  /*3e7c0*/  NOP ;  /* 0x0000000000007918 */ /* 0x004fe40000000000 */
[----:B------:R-:W2:Y:S01]  /*3e7d0*/  LDL.64 R12, [R7+0x40] ;  /* 0x00004000070c7983 */ /* 0x000ea20000100a00 */
[----:B------:R-:W-:-:S02]  /*3e7e0*/  R2UR UR4, R4 ;  /* 0x00000000040472ca */ /* 0x000fc400000e0000 */
[----:B------:R-:W-:Y:S01]  /*3e7f0*/  R2UR UR5, R5 ;  /* 0x00000000050572ca */ /* 0x000fe200000e0000 */
[----:B------:R-:W-:Y:S06]  /*3e800*/  BAR.ARV 0xe, 0x100 ;  /* 0x0384000000007b1d */ /* 0x000fec0000002000 */
[----:B0-----:R-:W3:Y:S06]  /*3e810*/  LDL.64 R10, [R7] ;  /* 0x00000000070a7983 */ /* 0x001eec0000100a00 */
[----:B--2---:R-:W2:Y:S01]  /*3e820*/  LD.E R14, desc[UR4][R12.64] ;  /* 0x000000040c0e7980 */ /* 0x004ea2000c101900 */
[----:B------:R-:W-:-:S02]  /*3e830*/  R2UR UR4, R4 ;  /* 0x00000000040472ca */ /* 0x000fc400000e0000 */
[----:B------:R-:W-:Y:S01]  /*3e840*/  R2UR UR5, R5 ;  /* 0x00000000050572ca */ /* 0x000fe200000e0000 */
[----:B------:R-:W-:-:S12]  /*3e850*/  BSSY B2, `(.L_x_2228) ;  /* 0x0000006000027945 */ /* 0x000fd80003800000 */
[----:B---3--:R1:W5:Y:S01]  /*3e860*/  LD.E R10, desc[UR4][R10.64] ;  /* 0x000000040a0a7980 */ /* 0x008362000c101900 */
[----:B--2---:R-:W-:-:S04]  /*3e870*/  LOP3.LUT R14, R14, 0x1, RZ, 0xfc, !PT ;  /* 0x000000010e0e7812 */ /* 0x004fc800078efcff */
[----:B------:R-:W-:-:S13]  /*3e880*/  ISETP.NE.AND P0, PT, R14, 0x3, PT ;  /* 0x000000030e00780c */ /* 0x000fda0003f05270 */
[----:B-1----:R-:W-:Y:S05]  /*3e890*/  @!P0 BRA `(.L_x_2229) ;  /* 0x0000000000048947 */ /* 0x002fea0003800000 */
[----:B------:R-:W-:Y:S01]  /*3e8a0*/  BPT.TRAP 0x1 ;  /* 0x000000040000795c */ /* 0x000fe20000300000 */
.L_x_2229:
[----:B------:R-:W-:Y:S05]  /*3e8b0*/  BSYNC B2 ;  /* 0x0000000000027941 */ /* 0x000fea0003800000 */
.L_x_2228:
[C---:B------:R-:W-:Y:S02]  /*3e8c0*/  R2UR UR6, R4.reuse ;  /* 0x00000000040672ca */ /* 0x040fe400000e0000 */
[C---:B------:R-:W-:Y:S02]  /*3e8d0*/  R2UR UR7, R5.reuse ;  /* 0x00000000050772ca */ /* 0x040fe400000e0000 */
[----:B------:R-:W-:Y:S02]  /*3e8e0*/  R2UR UR4, R4 ;  /* 0x00000000040472ca */ /* 0x000fe400000e0000 */
[----:B------:R-:W-:-:S09]  /*3e8f0*/  R2UR UR5, R5 ;  /* 0x00000000050572ca */ /* 0x000fd200000e0000 */
[----:B------:R-:W2:Y:S04]  /*3e900*/  LD.E.64 R4, desc[UR6][R12.64+0x20] ;  /* 0x000020060c047980 */ /* 0x000ea8000c101b00 */
[----:B------:R-:W3:Y:S01]  /*3e910*/  LD.E R7, desc[UR4][R12.64+0xc] ;  /* 0x00000c040c077980 */ /* 0x000ee2000c101900 */
[----:B--2---:R-:W-:Y:S01]  /*3e920*/  MOV R5, R4 ;  /* 0x0000000400057202 */ /* 0x004fe20000000f00 */
[----:B------:R-:W-:-:S04]  /*3e930*/  IMAD.MOV.U32 R4, RZ, RZ, R3 ;  /* 0x000000ffff047224 */ /* 0x000fc800078e0003 */
[----:B-----5:R-:W-:Y:S02]  /*3e940*/  IMAD R10, R10, 0x8, R5 ;  /* 0x000000080a0a7824 */ /* 0x020fe400078e0205 */
[----:B------:R-:W-:-:S03]  /*3e950*/  IMAD.MOV.U32 R5, RZ, RZ, 0x0 ;  /* 0x00000000ff057424 */ /* 0x000fc600078e00ff */
[----:B---3--:R-:W-:-:S04]  /*3e960*/  PRMT R7, R7, 0x654, R10 ;  /* 0x0000065407077816 */ /* 0x008fc8000000000a */
[----:B------:R0:W-:Y:S02]  /*3e970*/  SYNCS.ARRIVE.TRANS64.RED.A1T0 RZ, [R7+URZ], RZ ;  /* 0x000000ff07ff79a7 */ /* 0x0001e4000810043f */
[----:B0-----:R-:W-:Y:S05]  /*3e980*/  RET.REL.NODEC R4 `(_ZN7cutlass13device_kernelIN5flash11enable_sm90INS1_16FlashAttnFwdSm90INS1_25CollectiveMainloopFwdSm90ILi2EN4cute5tupleIJNS5_1CILi1EEES8_S8_EEENS6_IJNS7_ILi64EEESA_SA_EEELi512ENS_10bfloat16_tEfNS_4arch4Sm90ELb0ELb1ELb1ELb0ELb1ELb0ELb1ELb0ELb0ELb1ELb0ELb0EEENS1_21CollectiveEpilogueFwdINS6_IJSA_NS7_ILi512EEESA_EEES9_SC_SE_Li256ELb0ELb1ELb0ELb0EEENS1_30DynamicPersistentTileSchedulerILi256ELi128ELb0ELb1ELb1EEEEEEEEEvNT_6ParamsE) ;  /* 0xfffffc14049c7950 */ /* 0x001fea0003c3ffff */
.L_x_2200:
[----:B0-----:R0:W1:Y:S02]  /*3e990*/  SYNCS.PHASECHK.TRANS64.TRYWAIT P0, [R11+URZ], R24 ;  /* 0x000000180b0075a7 */ /* 0x001064000800017f */
[----:B-1----:R-:W-:Y:S05]  /*3e9a0*/  @!P0 NANOSLEEP.SYNCS 0x989680 ;  /* 0x009896800000895d */ /* 0x002fea0003900000 */
[----:B------:R-:W1:Y:S02]  /*3e9b0*/  @!P0 SYNCS.PHASECHK.TRANS64 P0, [R11+URZ], R24 ;  /* 0x000000180b0085a7 */ /* 0x000e64000800007f */
[----:B-1----:R-:W-:Y:S05]  /*3e9c0*/  @!P0 BRA `(.L_x_2200) ;  /* 0xfffffffc00f08947 */ /* 0x002fea000383ffff */
[----:B------:R-:W-:Y:S05]  /*3e9d0*/  BRA `(.L_x_2199) ;  /* 0xfffffee400d47947 */ /* 0x000fea000383ffff */
.L_x_2207:
[----:B0-----:R0:W1:Y:S02]  /*3e9e0*/  SYNCS.PHASECHK.TRANS64.TRYWAIT P0, [R56+URZ], R57 ;  /* 0x00000039380075a7 */ /* 0x001064000800017f */
[----:B-1----:R-:W-:Y:S05]  /*3e9f0*/  @!P0 NANOSLEEP.SYNCS 0x989680 ;  /* 0x009896800000895d */ /* 0x002fea0003900000 */
[----:B------:R-:W1:Y:S02]  /*3ea00*/  @!P0 SYNCS.PHASECHK.TRANS64 P0, [R56+URZ], R57 ;  /* 0x00000039380085a7 */ /* 0x000e64000800007f */
[----:B-1----:R-:W-:Y:S05]  /*3ea10*/  @!P0 BRA `(.L_x_2207) ;  /* 0xfffffffc00f08947 */ /* 0x002fea000383ffff */
[----:B------:R-:W-:Y:S05]  /*3ea20*/  BRA `(.L_x_2206) ;  /* 0xfffffeec00a87947 */ /* 0x000fea000383ffff */
.L_x_2230:
        /* <DEDUP_REMOVED lines=13> */
.L_x_5810:


//--------------------- .text._ZN7cutlass13device_kernelIN5flash11enable_sm90INS1_16FlashAttnFwdSm90INS1_25CollectiveMainloopFwdSm90ILi2EN4cute5tupleIJNS5_1CILi1EEES8_S8_EEENS6_IJNS7_ILi64EEESA_SA_EEELi512ENS_10bfloat16_tEfNS_4arch4Sm90ELb0ELb1ELb1ELb1ELb1ELb0ELb0ELb0ELb0ELb1ELb0ELb0EEENS1_21CollectiveEpilogueFwdINS6_IJSA_NS7_ILi512EEESA_EEES9_SC_SE_Li256ELb1ELb1ELb0ELb0EEENS1_36VarlenDynamicPersistentTileSchedulerILi64ELi64ELi256ELi128ELb0ELb1ELb1ELb1ELb0ELb1EEEEEEEEEvNT_6ParamsE --------------------------
	.section	.text._ZN7cutlass13device_kernelIN5flash11enable_sm90INS1_16FlashAttnFwdSm90INS1_25CollectiveMainloopFwdSm90ILi2EN4cute5tupleIJNS5_1CILi1EEES8_S8_EEENS6_IJNS7_ILi64EEESA_SA_EEELi512ENS_10bfloat16_tEfNS_4arch4Sm90ELb0ELb1ELb1ELb1ELb1ELb0ELb0ELb0ELb0ELb1ELb0ELb0EEENS1_21CollectiveEpilogueFwdINS6_IJSA_NS7_ILi512EEESA_EEES9_SC_SE_Li256ELb1ELb1ELb0ELb0EEENS1_36VarlenDynamicPersistentTileSchedulerILi64ELi64ELi256ELi128ELb0ELb1ELb1ELb1ELb0ELb1EEEEEEEEEvNT_6ParamsE,"ax",@progbits
	.align	128
.text._ZN7cutlass13device_kernelIN5flash11enable_sm90INS1_16FlashAttnFwdSm90INS1_25CollectiveMainloopFwdSm90ILi2EN4cute5tupleIJNS5_1CILi1EEES8_S8_EEENS6_IJNS7_ILi64EEESA_SA_EEELi512ENS_10bfloat16_tEfNS_4arch4Sm90ELb0ELb1ELb1ELb1ELb1ELb0ELb0ELb0ELb0ELb1ELb0ELb0EEENS1_21CollectiveEpilogueFwdINS6_IJSA_NS7_ILi512EEESA_EEES9_SC_SE_Li256ELb1ELb1ELb0ELb0EEENS1_36VarlenDynamicPersistentTileSchedulerILi64ELi64ELi256ELi128ELb0ELb1ELb1ELb1ELb0ELb1EEEEEEEEEvNT_6ParamsE:
        .type           _ZN7cutlass13device_kernelIN5flash11enable_sm90INS1_16FlashAttnFwdSm90INS1_25CollectiveMainloopFwdSm90ILi2EN4cute5tupleIJNS5_1CILi1EEES8_S8_EEENS6_IJNS7_ILi64EEESA_SA_EEELi512ENS_10bfloat16_tEfNS_4arch4Sm90ELb0ELb1ELb1ELb1ELb1ELb0ELb0ELb0ELb0ELb1ELb0ELb0EEENS1_21CollectiveEpilogueFwdINS6_IJSA_NS7_ILi512EEESA_EEES9_SC_SE_Li256ELb1ELb1ELb0ELb0EEENS1_36VarlenDynamicPersistentTileSchedulerILi64ELi64ELi256ELi128ELb0ELb1ELb1ELb1ELb0ELb1EEEEEEEEEvNT_6ParamsE,@function
        .size           _ZN7cutlass13device_kernelIN5flash11enable_sm90INS1_16FlashAttnFwdSm90INS1_25CollectiveMainloopFwdSm90ILi2EN4cute5tupleIJNS5_1CILi1EEES8_S8_EEENS6_IJNS7_ILi64EEESA_SA_EEELi512ENS_10bfloat16_tEfNS_4arch4Sm90ELb0ELb1ELb1ELb1ELb1ELb0ELb0ELb0ELb0ELb1ELb0ELb0EEENS1_21CollectiveEpilogueFwdINS6_IJSA_NS7_ILi512EEESA_EEES9_SC_SE_Li256ELb1ELb1ELb0ELb0EEENS1_36VarlenDynamicPersistentTileSchedulerILi64ELi64ELi256ELi128ELb0ELb1ELb1ELb1ELb0ELb1EEEEEEEEEvNT_6ParamsE,(.L_x_5812 - _ZN7cutlass13device_kernelIN5flash11enable_sm90INS1_16FlashAttnFwdSm90INS1_25CollectiveMainloopFwdSm90ILi2EN4cute5tupleIJNS5_1CILi1EEES8_S8_EEENS6_IJNS7_ILi64EEESA_SA_EEELi512ENS_10bfloat16_tEfNS_4arch4Sm90ELb0ELb1ELb1ELb1ELb1ELb0ELb0ELb0ELb0ELb1ELb0ELb0EEENS1_21CollectiveEpilogueFwdINS6_IJSA_NS7_ILi512EEESA_EEES9_SC_SE_Li256ELb1ELb1ELb0ELb0EEENS1_36VarlenDynamicPersistentTileSchedulerILi64ELi64ELi256ELi128ELb0ELb1ELb1ELb1ELb0ELb1EEEEEEEEEvNT_6ParamsE)
        .other          _ZN7cutlass13device_kernelIN5flash11enable_sm90INS1_16FlashAttnFwdSm90INS1_25CollectiveMainloopFwdSm90ILi2EN4cute5tupleIJNS5_1CILi1EEES8_S8_EEENS6_IJNS7_ILi64EEESA_SA_EEELi512ENS_10bfloat16_tEfNS_4arch4Sm90ELb0ELb1ELb1ELb1ELb1ELb0ELb0ELb0ELb0ELb1ELb0ELb0EEENS1_21CollectiveEpilogueFwdINS6_IJSA_NS7_ILi512EEESA_EEES9_SC_SE_Li256ELb1ELb1ELb0ELb0EEENS1_36VarlenDynamicPersistentTileSchedulerILi64ELi64ELi256ELi128ELb0ELb1ELb1ELb1ELb0ELb1EEEEEEEEEvNT_6ParamsE,@"STO_CUDA_ENTRY STV_DEFAULT"
_ZN7cutlass13device_kernelIN5flash11enable_sm90INS1_16FlashAttnFwdSm90INS1_25CollectiveMainloopFwdSm90ILi2EN4cute5tupleIJNS5_1CILi1EEES8_S8_EEENS6_IJNS7_ILi64EEESA_SA_EEELi512ENS_10bfloat16_tEfNS_4arch4Sm90ELb0ELb1ELb1ELb1ELb1ELb0ELb0ELb0ELb0ELb1ELb0ELb0EEENS1_21CollectiveEpilogueFwdINS6_IJSA_NS7_ILi512EEESA_EEES9_SC_SE_Li256ELb1ELb1ELb0ELb0EEENS1_36VarlenDynamicPersistentTileSchedulerILi64ELi64ELi256ELi128ELb0ELb1ELb1ELb1ELb0ELb1EEEEEEEEEvNT_6ParamsE:
        /* <DEDUP_REMOVED lines=41> */
.L_x_2231:
        /* <DEDUP_REMOVED lines=22> */
.L_x_2232:
        /* <DEDUP_REMOVED lines=18> */
.L_x_2233:
        /* <DEDUP_REMOVED lines=22> */
.L_x_2234:
        /* <DEDUP_REMOVED lines=23> */
.L_x_2235:
        /* <DEDUP_REMOVED lines=8> */
.L_x_2237:
[----:B------:R-:W-:-:S08]  /*0860*/  NOP ;  /* 0x0000000000007918 */ /* 0x000fd00000000000 */
[----:B------:R-:W0:Y:S02]  /*0870*/  USETMAXREG.TRY_ALLOC.CTAPOOL UP0, 0xe8 ;  /* 0x000000e8000079c8 */ /* 0x000e240008000600 */
[----:B0-----:R-:W-:-:S13]  /*0880*/  PLOP3.LUT P0, PT, PT, PT, UP0, 0x80, 0x0 ;  /* 0x000000000000781c */ /* 0x001fda0003f0f008 */
[----:B------:R-:W-:Y:S05]  /*0890*/  @!P0 BRA `(.L_x_2237) ;  /* 0xfffffffc00f08947 */ /* 0x000fea000383ffff */
[----:B------:R-:W-:Y:S01]  /*08a0*/  LOP3.LUT R2, R0, 0xffffff80, RZ, 0xc0, !PT ;  /* 0xffffff8000027812 */ /* 0x000fe200078ec0ff */
[----:B------:R-:W0:Y:S01]  /*08b0*/  S2UR UR40, SR_CgaCtaId ;  /* 0x00000000002879c3 */ /* 0x000e220000008800 */
[----:B------:R-:W-:Y:S01]  /*08c0*/  UMOV UR41, 0x400 ;  /* 0x0000040000297882 */ /* 0x000fe20000000000 */
[----:B------:R-:W-:Y:S01]  /*08d0*/  ULDC UR4, c[0x0][0xc3c] ;  /* 0x00030f0000047ab9 */ /* 0x000fe20000000800 */
[----:B------:R-:W-:-:S13]  /*08e0*/  ISETP.NE.AND P0, PT, R2, 0x80, PT ;  /* 0x000000800200780c */ /* 0x000fda0003f05270 */
[----:B------:R-:W-:Y:S06]  /*08f0*/  @!P0 BAR.ARV 0x8, 0x100 ;  /* 0x0204000000008b1d */ /* 0x000fec0000002000 */
[----:B------:R-:W-:Y:S01]  /*0900*/  ISETP.GE.U32.AND P0, PT, R0, 0x100, PT ;  /* 0x000001000000780c */ /* 0x000fe20003f06070 */
[----:B0-----:R-:W-:-:S12]  /*0910*/  ULEA UR41, UR40, UR41, 0x18 ;  /* 0x0000002928297291 */ /* 0x001fd8000f8ec03f */
        /* <DEDUP_REMOVED lines=20> */
[C---:B------:R-:W-:Y:S02]  /*0a60*/  LEA.HI R3, R2.reuse, R5, RZ, 0x1 ;  /* 0x0000000502037211 */ /* 0x040fe400078f08ff */
[----:B------:R-:W-:Y:S02]  /*0a70*/  LOP3.LUT R2, R2, 0xfffffff0, RZ, 0xc0, !PT ;  /* 0xfffffff002027812 */ /* 0x000fe400078ec0ff */
[----:B------:R-:W-:Y:S02]  /*0a80*/  LOP3.LUT R4, R3, 0x1ffffffe, RZ, 0xc0, !PT ;  /* 0x1ffffffe03047812 */ /* 0x000fe400078ec0ff */
[----:B------:R-:W-:Y:S01]  /*0a90*/  LEA.HI R3, R0, R197, RZ, 0x5 ;  /* 0x000000c500037211 */ /* 0x000fe200078f28ff */
[----:B------:R-:W-:Y:S01]  /*0aa0*/  IMAD.IADD R2, R197, 0x1, -R2 ;  /* 0x00000001c5027824 */ /* 0x000fe200078e0a02 */
[----:B------:R-:W-:Y:S01]  /*0ab0*/  LOP3.LUT R10, R7, 0xfffffffc, RZ, 0xc0, !PT ;  /* 0xfffffffc070a7812 */ /* 0x000fe200078ec0ff */
[----:B------:R-:W-:Y:S01]  /*0ac0*/  IMAD.IADD R5, R5, 0x1, -R4 ;  /* 0x0000000105057824 */ /* 0x000fe200078e0a04 */
[----:B------:R-:W-:-:S02]  /*0ad0*/  SHF.R.S32.HI R4, RZ, 0x5, R3 ;  /* 0x00000005ff047819 */ /* 0x000fc40000011403 */
[----:B------:R-:W-:Y:S01]  /*0ae0*/  SHF.R.S32.HI R3, RZ, 0x1f, R3 ;  /* 0x0000001fff037819 */ /* 0x000fe20000011403 */
[----:B------:R-:W-:Y:S01]  /*0af0*/  IMAD.IADD R10, R197, 0x1, -R10 ;  /* 0x00000001c50a7824 */ /* 0x000fe200078e0a0a */
[----:B------:R-:W-:Y:S01]  /*0b00*/  LOP3.LUT R8, R6, 0xffffff80, RZ, 0xc0, !PT ;  /* 0xffffff8006087812 */ /* 0x000fe200078ec0ff */
[----:B------:R-:W-:Y:S01]  /*0b10*/  IMAD.SHL.U32 R5, R5, 0x8, RZ ;  /* 0x0000000805057824 */ /* 0x000fe200078e00ff */
[----:B------:R-:W-:Y:S02]  /*0b20*/  LEA.HI R3, R3, R4, RZ, 0x2 ;  /* 0x0000000403037211 */ /* 0x000fe400078f10ff */
[----:B------:R-:W-:Y:S01]  /*0b30*/  SHF.R.S32.HI R193, RZ, 0x7, R6 ;  /* 0x00000007ffc17819 */ /* 0x000fe20000011406 */
[----:B------:R-:W-:Y:S01]  /*0b40*/  IMAD.IADD R8, R197, 0x1, -R8 ;  /* 0x00000001c5087824 */ /* 0x000fe200078e0a08 */
[----:B------:R-:W-:Y:S02]  /*0b50*/  LOP3.LUT R3, R3, 0x3ffffc, RZ, 0xc0, !PT ;  /* 0x003ffffc03037812 */ /* 0x000fe400078ec0ff */
[--C-:B------:R-:W-:Y:S01]  /*0b60*/  SHF.R.S32.HI R7, RZ, 0x1f, R2.reuse ;  /* 0x0000001fff077819 */ /* 0x100fe20000011402 */
[----:B------:R-:W-:Y:S01]  /*0b70*/  IMAD R12, R193, 0x100, R2 ;  /* 0x00000100c10c7824 */ /* 0x000fe200078e0202 */
[----:B------:R-:W-:Y:S01]  /*0b80*/  LEA.HI R11, R10, R10, RZ, 0x1 ;  /* 0x0000000a0a0b7211 */ /* 0x000fe200078f08ff */
[----:B------:R-:W-:Y:S01]  /*0b90*/  IMAD.IADD R3, R4, 0x1, -R3 ;  /* 0x0000000104037824 */ /* 0x000fe200078e0a03 */
[----:B------:R-:W-:-:S02]  /*0ba0*/  LEA.HI R9, R7, R2, RZ, 0x3 ;  /* 0x0000000207097211 */ /* 0x000fc400078f18ff */
[----:B------:R-:W-:Y:S02]  /*0bb0*/  SHF.R.S32.HI R7, RZ, 0x1f, R8 ;  /* 0x0000001fff077819 */ /* 0x000fe40000011408 */
[----:B------:R-:W-:Y:S02]  /*0bc0*/  LOP3.LUT R13, R11, 0x1ffffffe, RZ, 0xc0, !PT ;  /* 0x1ffffffe0b0d7812 */ /* 0x000fe400078ec0ff */
[----:B------:R-:W-:Y:S02]  /*0bd0*/  LEA R12, R3, R12, 0x4 ;  /* 0x0000000c030c7211 */ /* 0x000fe400078e20ff */
[-C--:B------:R-:W-:Y:S01]  /*0be0*/  LEA.HI R3, R7, R8.reuse, RZ, 0x2 ;  /* 0x0000000807037211 */ /* 0x080fe200078f10ff */
[----:B------:R-:W-:Y:S01]  /*0bf0*/  IMAD.IADD R185, R10, 0x1, -R13 ;  /* 0x000000010ab97824 */ /* 0x000fe200078e0a0d */
[C---:B------:R-:W-:Y:S01]  /*0c00*/  LOP3.LUT R11, R9.reuse, 0xfffffff8, RZ, 0xc0, !PT ;  /* 0xfffffff8090b7812 */ /* 0x040fe200078ec0ff */
[----:B------:R-:W-:Y:S01]  /*0c10*/  IMAD.SHL.U32 R9, R9, 0x40, RZ ;  /* 0x0000004009097824 */ /* 0x000fe200078e00ff */
[----:B------:R-:W-:Y:S01]  /*0c20*/  LOP3.LUT R13, R3, 0x7ffffffc, RZ, 0xc0, !PT ;  /* 0x7ffffffc030d7812 */ /* 0x000fe200078ec0ff */
[----:B------:R-:W-:Y:S01]  /*0c30*/  IMAD.U32 R196, R12, 0x40, R5 ;  /* 0x000000400cc47824 */ /* 0x000fe200078e0005 */
[----:B------:R-:W-:Y:S01]  /*0c40*/  LEA.HI R7, R7, R8, RZ, 0x5 ;  /* 0x0000000807077211 */ /* 0x000fe200078f28ff */
[----:B------:R-:W-:Y:S01]  /*0c50*/  IMAD.IADD R11, R2, 0x1, -R11 ;  /* 0x00000001020b7824 */ /* 0x000fe200078e0a0b */
[----:B------:R-:W-:Y:S01]  /*0c60*/  SHF.R.S32.HI R2, RZ, 0x2, R3 ;  /* 0x00000002ff027819 */ /* 0x000fe20000011403 */
[----:B------:R-:W-:Y:S01]  /*0c70*/  IMAD.IADD R13, R8, 0x1, -R13 ;  /* 0x00000001080d7824 */ /* 0x000fe200078e0a0d */
[----:B------:R-:W-:Y:S01]  /*0c80*/  SHF.R.S32.HI R3, RZ, 0x1f, R3 ;  /* 0x0000001fff037819 */ /* 0x000fe20000011403 */
[----:B------:R-:W-:Y:S01]  /*0c90*/  IMAD.SHL.U32 R8, R11, 0x40, RZ ;  /* 0x000000400b087824 */ /* 0x000fe200078e00ff */
[----:B------:R-:W-:-:S02]  /*0ca0*/  LOP3.LUT R9, R9, 0x7ffffe00, RZ, 0xc0, !PT ;  /* 0x7ffffe0009097812 */ /* 0x000fc400078ec0ff */
[----:B------:R-:W-:Y:S02]  /*0cb0*/  LEA.HI R3, R3, R2, RZ, 0x3 ;  /* 0x0000000203037211 */ /* 0x000fe400078f18ff */
[----:B------:R-:W-:Y:S01]  /*0cc0*/  LOP3.LUT R8, R8, 0x1c0, RZ, 0xc0, !PT ;  /* 0x000001c008087812 */ /* 0x000fe200078ec0ff */
[----:B------:R-:W-:Y:S01]  /*0cd0*/  IMAD R9, R4, 0x400, R9 ;  /* 0x0000040004097824 */ /* 0x000fe200078e0209 */
[----:B------:R-:W-:Y:S02]  /*0ce0*/  LOP3.LUT R3, R3, 0xfffffff8, RZ, 0xc0, !PT ;  /* 0xfffffff803037812 */ /* 0x000fe400078ec0ff */
[----:B------:R-:W-:Y:S02]  /*0cf0*/  LOP3.LUT R5, R8, 0x8, R5, 0xf8, !PT ;  /* 0x0000000808057812 */ /* 0x000fe400078ef805 */
[----:B------:R-:W-:Y:S02]  /*0d00*/  SHF.R.U32.HI R8, RZ, 0x3, R8 ;  /* 0x00000003ff087819 */ /* 0x000fe40000011608 */
[----:B------:R-:W-:-:S02]  /*0d10*/  LEA.HI R0, R0, R197, RZ, 0x3 ;  /* 0x000000c500007211 */ /* 0x000fc400078f18ff */
[----:B------:R-:W-:Y:S02]  /*0d20*/  LOP3.LUT R8, R5, R8, RZ, 0x3c, !PT ;  /* 0x0000000805087212 */ /* 0x000fe400078e3cff */
[----:B------:R-:W-:Y:S02]  /*0d30*/  IADD3 R16, R2, -R3, RZ ;  /* 0x8000000302107210 */ /* 0x000fe40007ffe0ff */
[----:B------:R-:W-:Y:S01]  /*0d40*/  LOP3.LUT R2, R0, 0xfffffff8, RZ, 0xc0, !PT ;  /* 0xfffffff800027812 */ /* 0x000fe200078ec0ff */
[----:B------:R-:W-:Y:S01]  /*0d50*/  IMAD.IADD R8, R9, 0x1, R8 ;  /* 0x0000000109087824 */ /* 0x000fe200078e0208 */
[----:B------:R-:W-:Y:S02]  /*0d60*/  R2P PR, R11, 0x6 ;  /* 0x000000060b007804 */ /* 0x000fe40000000000 */
[----:B------:R-:W-:Y:S01]  /*0d70*/  LEA.HI R6, R6, R193, RZ, 0x1 ;  /* 0x000000c106067211 */ /* 0x000fe200078f08ff */
[----:B------:R-:W-:Y:S01]  /*0d80*/  IMAD.IADD R191, R197, 0x1, -R2 ;  /* 0x00000001c5bf7824 */ /* 0x000fe200078e0a02 */
[----:B------:R-:W-:-:S02]  /*0d90*/  LEA R18, R8, UR41, 0x1 ;  /* 0x0000002908127c11 */ /* 0x000fc4000f8e08ff */
[----:B------:R-:W-:Y:S01]  /*0da0*/  SHF.R.S32.HI R7, RZ, 0x5, R7 ;  /* 0x00000005ff077819 */ /* 0x000fe20000011407 */
[----:B------:R-:W-:Y:S01]  /*0db0*/  IMAD.SHL.U32 R184, R191, 0x8, RZ ;  /* 0x00000008bfb87824 */ /* 0x000fe200078e00ff */
[----:B------:R-:W-:Y:S01]  /*0dc0*/  LOP3.LUT R6, R6, 0xfffffe, RZ, 0xc0, !PT ;  /* 0x00fffffe06067812 */ /* 0x000fe200078ec0ff */
[----:B------:R-:W-:Y:S01]  /*0dd0*/  VIADD R23, R18, 0x26800 ;  /* 0x0002680012177836 */ /* 0x000fe20000000000 */
[----:B------:R-:W-:Y:S01]  /*0de0*/  SEL R22, R22, 0xffffffc0, !P2 ;  /* 0xffffffc016167807 */ /* 0x000fe20005000000 */
        /* <DEDUP_REMOVED lines=16> */
[----:B------:R-:W-:Y:S01]  /*0ef0*/  IMAD.IADD R6, R193, 0x1, -R6 ;  /* 0x00000001c1067824 */ /* 0x000fe200078e0a06 */
[----:B------:R-:W-:Y:S01]  /*0f00*/  SHF.R.S32.HI R198, RZ, 0x1f, R194 ;  /* 0x0000001fffc67819 */ /* 0x000fe200000114c2 */
[----:B------:R-:W-:Y:S01]  /*0f10*/  @P1 VIADD R19, R23, 0xffffffe0 ;  /* 0xffffffe017131836 */ /* 0x000fe20000000000 */
[----:B------:R-:W-:Y:S01]  /*0f20*/  SHF.L.U32 R2, R13, 0x1, RZ ;  /* 0x000000010d027819 */ /* 0x000fe200000006ff */
[----:B------:R-:W-:-:S02]  /*0f30*/  IMAD.IADD R23, R23, 0x1, R22 ;  /* 0x0000000117177824 */ /* 0x000fc400078e0216 */
[----:B------:R-:W-:Y:S02]  /*0f40*/  IMAD.SHL.U32 R17, R6, 0x100, RZ ;  /* 0x0000010006117824 */ /* 0x000fe400078e00ff */
[----:B------:R-:W-:Y:S02]  /*0f50*/  IMAD R185, R185, 0x8, R16 ;  /* 0x00000008b9b97824 */ /* 0x000fe400078e0210 */
[----:B------:R-:W-:-:S07]  /*0f60*/  IMAD.IADD R22, R22, 0x1, R19 ;  /* 0x0000000116167824 */ /* 0x000fce00078e0213 */
.L_x_2355:
[----:B------:R-:W-:Y:S01]  /*0f70*/  ULDC.64 UR8, c[0x0][0xa28] ;  /* 0x00028a0000087ab9 */ /* 0x000fe20000000a00 */
[----:B------:R-:W-:Y:S01]  /*0f80*/  ULDC UR4, c[0x0][0x424] ;  /* 0x0001090000047ab9 */ /* 0x000fe20000000800 */
[----:B------:R-:W-:-:S04]  /*0f90*/  UISETP.NE.U32.AND UP0, UPT, UR8, URZ, UPT ;  /* 0x0000003f0800728c */ /* 0x000fc8000bf05070 */
[----:B------:R-:W-:-:S03]  /*0fa0*/  UISETP.NE.AND.EX UP0, UPT, UR9, URZ, UPT, UP0 ;  /* 0x0000003f0900728c */ /* 0x000fc6000bf05300 */
[----:B------:R-:W-:Y:S02]  /*0fb0*/  ULDC.64 UR8, c[0x0][0xa18] ;  /* 0x0002860000087ab9 */ /* 0x000fe40000000a00 */
[----:B------:R-:W-:Y:S01]  /*0fc0*/  UISETP.NE.U32.AND UP1, UPT, UR8, URZ, UPT ;  /* 0x0000003f0800728c */ /* 0x000fe2000bf25070 */
[----:B------:R-:W-:-:S03]  /*0fd0*/  PLOP3.LUT P0, PT, PT, PT, UP0, 0x80, 0x0 ;  /* 0x000000000000781c */ /* 0x000fc60003f0f008 */
[----:B------:R-:W-:-:S03]  /*0fe0*/  UISETP.NE.AND.EX UP1, UPT, UR9, URZ, UPT, UP1 ;  /* 0x0000003f0900728c */ /* 0x000fc6000bf25310 */
[----:B------:R-:W-:Y:S02]  /*0ff0*/  @UP0 ULDC.64 UR8, c[0x0][0xa28] ;  /* 0x00028a0000080ab9 */ /* 0x000fe40000000a00 */
[----:B------:R-:W-:Y:S01]  /*1000*/  @UP0 UIMAD.WIDE UR8, UR6, 0x4, UR8 ;  /* 0x00000004060808a5 */ /* 0x000fe2000f8e0208 */
[----:B------:R-:W-:-:S05]  /*1010*/  PLOP3.LUT P2, PT, PT, PT, UP1, 0x80, 0x0 ;  /* 0x000000000000781c */ /* 0x000fca0003f4f018 */
[----:B------:R-:W-:Y:S01]  /*1020*/  @UP1 ULDC.64 UR10, c[0x0][0xa18] ;  /* 0x00028600000a1ab9 */ /* 0x000fe20000000a00 */
[----:B0-23--:R-:W-:Y:S02]  /*1030*/  IMAD.U32 R4, RZ, RZ, UR8 ;  /* 0x00000008ff047e24 */ /* 0x00dfe4000f8e00ff */
[----:B------:R-:W-:Y:S01]  /*1040*/  IMAD.U32 R5, RZ, RZ, UR9 ;  /* 0x00000009ff057e24 */ /* 0x000fe2000f8e00ff */
[----:B------:R-:W-:-:S04]  /*1050*/  @UP1 UIMAD.WIDE UR8, UR6, 0x4, UR10 ;  /* 0x00000004060818a5 */ /* 0x000fc8000f8e020a */
[----:B------:R-:W2:Y:S02]  /*1060*/  @P0 LDG.E R4, desc[UR54][R4.64] ;  /* 0x0000003604040981 */ /* 0x000ea4000c1e1900 */
[----:B-1----:R-:W-:Y:S02]  /*1070*/  IMAD.U32 R6, RZ, RZ, UR8 ;  /* 0x00000008ff067e24 */ /* 0x002fe4000f8e00ff */
[----:B----4-:R-:W-:Y:S01]  /*1080*/  IMAD.U32 R7, RZ, RZ, UR9 ;  /* 0x00000009ff077e24 */ /* 0x010fe2000f8e00ff */
[----:B------:R-:W-:-:S04]  /*1090*/  ULDC.64 UR8, c[0x0][0x418] ;  /* 0x0001060000087ab9 */ /* 0x000fc80000000a00 */
[----:B------:R-:W3:Y:S01]  /*10a0*/  @P2 LDG.E R6, desc[UR54][R6.64] ;  /* 0x0000003606062981 */ /* 0x000ee2000c1e1900 */
[----:B------:R-:W-:Y:S01]  /*10b0*/  UISETP.NE.U32.AND UP0, UPT, UR8, URZ, UPT ;  /* 0x0000003f0800728c */ /* 0x000fe2000bf05070 */
[----:B------:R-:W-:Y:S01]  /*10c0*/  UMOV UR48, URZ ;  /* 0x0000003f00307c82 */ /* 0x000fe20008000000 */
[----:B------:R-:W-:Y:S02]  /*10d0*/  UMOV UR43, UR7 ;  /* 0x00000007002b7c82 */ /* 0x000fe40008000000 */
[----:B------:R-:W-:-:S03]  /*10e0*/  UISETP.NE.AND.EX UP0, UPT, UR9, URZ, UPT, UP0 ;  /* 0x0000003f0900728c */ /* 0x000fc6000bf05300 */
[----:B------:R-:W-:Y:S01]  /*10f0*/  ULDC.64 UR8, c[0x0][0xa20] ;  /* 0x0002880000087ab9 */ /* 0x000fe20000000a00 */
[----:B------:R-:W-:Y:S01]  /*1100*/  USEL UR4, UR4, 0x1, UP0 ;  /* 0x0000000104047887 */ /* 0x000fe20008000000 */
[----:B------:R-:W-:Y:S01]  /*1110*/  ISETP.NE.U32.AND P1, PT, RZ, UR8, PT ;  /* 0x00000008ff007c0c */ /* 0x000fe2000bf25070 */
[----:B------:R-:W-:Y:S02]  /*1120*/  ULDC UR8, c[0x0][0x2f0] ;  /* 0x0000bc0000087ab9 */ /* 0x000fe40000000800 */
[----:B------:R-:W-:Y:S01]  /*1130*/  UIMAD UR4, UR4, UR8, URZ ;  /* 0x00000008040472a4 */ /* 0x000fe2000f8e023f */
[----:B------:R-:W-:Y:S02]  /*1140*/  ISETP.NE.AND.EX P1, PT, RZ, UR9, PT, P1 ;  /* 0x00000009ff007c0c */ /* 0x000fe4000bf25310 */
[----:B--2---:R-:W-:Y:S02]  /*1150*/  @P0 R2UR UR48, R4 ;  /* 0x00000000043002ca */ /* 0x004fe400000e0000 */
[----:B---3--:R-:W-:Y:S01]  /*1160*/  @P2 R2UR UR50, R6 ;  /* 0x00000000063222ca */ /* 0x008fe200000e0000 */
[----:B------:R-:W-:-:S14]  /*1170*/  @P2 BRA `(.L_x_2238) ;  /* 0x0000000000382947 */ /* 0x000fdc0003800000 */
[----:B------:R-:W-:Y:S01]  /*1180*/  ULDC.64 UR8, c[0x0][0xa00] ;  /* 0x0002800000087ab9 */ /* 0x000fe20000000a00 */
[----:B------:R-:W-:Y:S01]  /*1190*/  ULDC UR50, c[0x0][0x288] ;  /* 0x0000a20000327ab9 */ /* 0x000fe20000000800 */
[----:B------:R-:W-:-:S04]  /*11a0*/  ISETP.NE.U32.AND P0, PT, RZ, UR8, PT ;  /* 0x00000008ff007c0c */ /* 0x000fc8000bf05070 */
[----:B------:R-:W-:-:S13]  /*11b0*/  ISETP.NE.AND.EX P0, PT, RZ, UR9, PT, P0 ;  /* 0x00000009ff007c0c */ /* 0x000fda000bf05300 */
[----:B------:R-:W-:Y:S05]  /*11c0*/  @!P0 BRA `(.L_x_2238) ;  /* 0x0000000000248947 */ /* 0x000fea0003800000 */
[----:B------:R-:W-:Y:S02]  /*11d0*/  ULDC.64 UR8, c[0x0][0xa00] ;  /* 0x0002800000087ab9 */ /* 0x000fe40000000a00 */
[----:B------:R-:W-:-:S06]  /*11e0*/  UIMAD.WIDE UR8, UR6, 0x4, UR8 ;  /* 0x00000004060878a5 */ /* 0x000fcc000f8e0208 */
[----:B------:R-:W-:Y:S01]  /*11f0*/  IMAD.U32 R4, RZ, RZ, UR8 ;  /* 0x00000008ff047e24 */ /* 0x000fe2000f8e00ff */
[----:B------:R-:W-:-:S05]  /*1200*/  MOV R5, UR9 ;  /* 0x0000000900057c02 */ /* 0x000fca0008000f00 */
[----:B------:R-:W2:Y:S04]  /*1210*/  LDG.E R3, desc[UR54][R4.64] ;  /* 0x0000003604037981 */ /* 0x000ea8000c1e1900 */
[----:B------:R-:W3:Y:S01]  /*1220*/  LDG.E R0, desc[UR54][R4.64+0x4] ;  /* 0x0000043604007981 */ /* 0x000ee2000c1e1900 */
[----:B--2---:R-:W-:Y:S02]  /*1230*/  R2UR UR50, R3 ;  /* 0x00000000033272ca */ /* 0x004fe400000e0000 */
[----:B---3--:R-:W-:-:S13]  /*1240*/  R2UR UR7, R0 ;  /* 0x00000000000772ca */ /* 0x008fda00000e0000 */
[----:B------:R-:W-:-:S12]  /*1250*/  UIADD3 UR50, -UR50, UR7, URZ ;  /* 0x0000000732327290 */ /* 0x000fd8000fffe13f */
.L_x_2238:
[----:B------:R-:W-:Y:S01]  /*1260*/  UMOV UR44, UR6 ;  /* 0x00000006002c7c82 */ /* 0x000fe20008000000 */
[----:B------:R-:W-:Y:S05]  /*1270*/  @!P1 BRA `(.L_x_2239) ;  /* 0x00000000001c9947 */ /* 0x000fea0003800000 */
[----:B------:R-:W-:Y:S02]  /*1280*/  ULDC.64 UR8, c[0x0][0xa20] ;  /* 0x0002880000087ab9 */ /* 0x000fe40000000a00 */
[----:B------:R-:W-:-:S06]  /*1290*/  UIMAD.WIDE UR6, UR6, 0x4, UR8 ;  /* 0x00000004060678a5 */ /* 0x000fcc000f8e0208 */
[----:B------:R-:W-:Y:S02]  /*12a0*/  IMAD.U32 R4, RZ, RZ, UR6 ;  /* 0x00000006ff047e24 */ /* 0x000fe4000f8e00ff */
[----:B------:R-:W-:-:S05]  /*12b0*/  IMAD.U32 R5, RZ, RZ, UR7 ;  /* 0x00000007ff057e24 */ /* 0x000fca000f8e00ff */
[----:B------:R-:W2:Y:S02]  /*12c0*/  LDG.E R4, desc[UR54][R4.64] ;  /* 0x0000003604047981 */ /* 0x000ea4000c1e1900 */
[----:B--2---:R-:W-:Y:S01]  /*12d0*/  R2UR UR4, R4 ;  /* 0x00000000040472ca */ /* 0x004fe200000e0000 */
[----:B------:R-:W-:-:S14]  /*12e0*/  BRA `(.L_x_2240) ;  /* 0x0000000000347947 */ /* 0x000fdc0003800000 */
.L_x_2239:
        /* <DEDUP_REMOVED lines=13> */
.L_x_2240:
[----:B------:R-:W-:Y:S02]  /*13c0*/  UISETP.NE.AND UP0, UPT, UR46, 0x1, UPT ;  /* 0x000000012e00788c */ /* 0x000fe4000bf05270 */
[----:B------:R-:W-:Y:S02]  /*13d0*/  UIADD3 UR48, -UR48, UR4, URZ ;  /* 0x0000000430307290 */ /* 0x000fe4000fffe13f */
[----:B------:R-:W-:Y:S02]  /*13e0*/  USHF.L.U32 UR45, UR5, 0x6, URZ ;  /* 0x00000006052d7899 */ /* 0x000fe4000800063f */
[----:B------:R-:W-:Y:S01]  /*13f0*/  UIADD3 UR4, UR48, 0x3f, URZ ;  /* 0x0000003f30047890 */ /* 0x000fe2000fffe03f */
[----:B------:R-:W-:-:S03]  /*1400*/  PLOP3.LUT P0, PT, PT, PT, UP0, 0x80, 0x0 ;  /* 0x000000000000781c */ /* 0x000fc60003f0f008 */
[----:B------:R-:W-:-:S04]  /*1410*/  USHF.R.S32.HI UR6, URZ, 0x1f, UR4 ;  /* 0x0000001f3f067899 */ /* 0x000fc80008011404 */
[----:B------:R-:W-:-:S04]  /*1420*/  ULEA.HI UR6, UR6, UR4, URZ, 0x6 ;  /* 0x0000000406067291 */ /* 0x000fc8000f8f303f */
[----:B------:R-:W-:Y:S02]  /*1430*/  USHF.R.S32.HI UR6, URZ, 0x6, UR6 ;  /* 0x000000063f067899 */ /* 0x000fe40008011406 */
[----:B------:R-:W-:Y:S10]  /*1440*/  @!P0 BRA `(.L_x_2241) ;  /* 0x0000002000308947 */ /* 0x000ff40003800000 */
[----:B------:R-:W0:Y:S01]  /*1450*/  LDC.64 R6, c[0x0][0x9e0] ;  /* 0x00027800ff067b82 */ /* 0x000e220000000a00 */
[----:B------:R-:W-:Y:S01]  /*1460*/  ULDC UR4, c[0x0][0x448] ;  /* 0x0001120000047ab9 */ /* 0x000fe20000000800 */
[----:B------:R-:W-:Y:S02]  /*1470*/  UIADD3 UR7, UR45, 0x3f, URZ ;  /* 0x0000003f2d077890 */ /* 0x000fe4000fffe03f */
[----:B------:R-:W-:Y:S02]  /*1480*/  UISETP.NE.AND UP0, UPT, UR4, 0x1, UPT ;  /* 0x000000010400788c */ /* 0x000fe4000bf05270 */
[----:B------:R-:W-:-:S09]  /*1490*/  UIADD3 UR8, UR48, 0x1, -UR50 ;  /* 0x0000000130087890 */ /* 0x000fd2000fffe832 */
[----:B------:R-:W-:Y:S01]  /*14a0*/  @UP0 ULDC UR4, c[0x0][0x44c] ;  /* 0x0001130000040ab9 */ /* 0x000fe20000000800 */
[----:B------:R-:W-:Y:S01]  /*14b0*/  @UP0 ULDC UR9, c[0x0][0x450] ;  /* 0x0001140000090ab9 */ /* 0x000fe20000000800 */
[----:B------:R-:W-:-:S04]  /*14c0*/  UIMAD.WIDE.U32 UR4, UR7, UR4, URZ ;  /* 0x00000004070472a5 */ /* 0x000fc8000f8e003f */
[----:B------:R-:W-:Y:S01]  /*14d0*/  @UP0 USHF.R.U32.HI UR7, URZ, UR9, UR5 ;  /* 0x000000093f070299 */ /* 0x000fe20008011605 */
[----:B0-----:R-:W-:-:S03]  /*14e0*/  ISETP.GE.AND P1, PT, R7, 0x1, PT ;  /* 0x000000010700780c */ /* 0x001fc60003f26270 */
[----:B------:R-:W-:-:S06]  /*14f0*/  UIADD3 UR7, UR8, UR7, URZ ;  /* 0x0000000708077290 */ /* 0x000fcc000fffe03f */
[----:B------:R-:W-:-:S04]  /*1500*/  VIADD R0, R6, UR7 ;  /* 0x0000000706007c36 */ /* 0x000fc80008000000 */
        /* <DEDUP_REMOVED lines=12> */
.L_x_2243:
[----:B------:R-:W-:-:S13]  /*15d0*/  ISETP.NE.AND P0, PT, R7, 0x1, PT ;  /* 0x000000010700780c */ /* 0x000fda0003f05270 */
[----:B------:R-:W0:Y:S02]  /*15e0*/  @P0 LDC.64 R4, c[0x0][0x9e8] ;  /* 0x00027a00ff040b82 */ /* 0x000e240000000a00 */
[----:B0-----:R-:W-:-:S05]  /*15f0*/  @P0 IMAD.HI.U32 R4, R3, R4, RZ ;  /* 0x0000000403040227 */ /* 0x001fca00078e00ff */
[----:B------:R-:W-:-:S07]  /*1600*/  @P0 SHF.R.U32.HI R3, RZ, R5, R4 ;  /* 0x00000005ff030219 */ /* 0x000fce0000011604 */
.L_x_2244:
[----:B------:R-:W-:-:S05]  /*1610*/  IMAD R3, R3, R7, R7 ;  /* 0x0000000703037224 */ /* 0x000fca00078e0207 */
[----:B------:R-:W-:-:S07]  /*1620*/  VIMNMX R0, R0, R3, PT ;  /* 0x0000000300007248 */ /* 0x000fce0003fe0100 */
.L_x_2242:
[----:B------:R-:W-:Y:S01]  /*1630*/  @UP0 ULDC UR4, c[0x0][0x44c] ;  /* 0x0001130000040ab9 */ /* 0x000fe20000000800 */
[----:B------:R-:W-:Y:S01]  /*1640*/  VIADD R0, R0, 0x3f ;  /* 0x0000003f00007836 */ /* 0x000fe20000000000 */
[----:B------:R-:W-:Y:S01]  /*1650*/  UIMAD.WIDE.U32 UR4, UR45, UR4, URZ ;  /* 0x000000042d0472a5 */ /* 0x000fe2000f8e003f */
[----:B------:R-:W-:Y:S01]  /*1660*/  @UP0 ULDC UR8, c[0x0][0x450] ;  /* 0x0001140000080ab9 */ /* 0x000fe20000000800 */
[----:B------:R-:W-:Y:S02]  /*1670*/  UMOV UR7, UR45 ;  /* 0x0000002d00077c82 */ /* 0x000fe40008000000 */
[----:B------:R-:W-:Y:S01]  /*1680*/  @UP0 USHF.R.U32.HI UR7, URZ, UR8, UR5 ;  /* 0x000000083f070299 */ /* 0x000fe20008011605 */
[----:B------:R-:W-:Y:S02]  /*1690*/  SHF.R.S32.HI R3, RZ, 0x1f, R0 ;  /* 0x0000001fff037819 */ /* 0x000fe40000011400 */
[----:B------:R-:W-:Y:S01]  /*16a0*/  ULDC UR4, c[0x0][0x9dc] ;  /* 0x0002770000047ab9 */ /* 0x000fe20000000800 */
[----:B------:R-:W-:Y:S01]  /*16b0*/  UIADD3 UR48, UR7, UR48, -UR50 ;  /* 0x0000003007307290 */ /* 0x000fe2000fffe832 */
[----:B------:R-:W-:-:S03]  /*16c0*/  LEA.HI R3, R3, R0, RZ, 0x6 ;  /* 0x0000000003037211 */ /* 0x000fc600078f30ff */
[----:B------:R-:W-:Y:S01]  /*16d0*/  UIADD3 UR4, UR48, -UR4, URZ ;  /* 0x8000000430047290 */ /* 0x000fe2000fffe03f */
[----:B------:R-:W-:-:S04]  /*16e0*/  SHF.R.S32.HI R3, RZ, 0x6, R3 ;  /* 0x00000006ff037819 */ /* 0x000fc80000011403 */
[----:B------:R-:W-:Y:S02]  /*16f0*/  VIMNMX R4, R3, UR6, PT ;  /* 0x0000000603047c48 */ /* 0x000fe4000bfe0100 */
[----:B------:R-:W-:Y:S01]  /*1700*/  MOV R5, UR4 ;  /* 0x0000000400057c02 */ /* 0x000fe20008000f00 */
        /* <DEDUP_REMOVED lines=11> */
.L_x_2246:
[----:B------:R-:W-:-:S13]  /*17c0*/  ISETP.NE.AND P0, PT, R7, 0x1, PT ;  /* 0x000000010700780c */ /* 0x000fda0003f05270 */
[----:B------:R-:W0:Y:S02]  /*17d0*/  @P0 LDC.64 R8, c[0x0][0x9e8] ;  /* 0x00027a00ff080b82 */ /* 0x000e240000000a00 */
[----:B0-----:R-:W-:-:S05]  /*17e0*/  @P0 IMAD.HI.U32 R6, R0, R8, RZ ;  /* 0x0000000800060227 */ /* 0x001fca00078e00ff */
[----:B------:R-:W-:-:S07]  /*17f0*/  @P0 SHF.R.U32.HI R0, RZ, R9, R6 ;  /* 0x00000009ff000219 */ /* 0x000fce0000011606 */
.L_x_2247:
[----:B------:R-:W-:-:S05]  /*1800*/  IMAD R0, R0, R7, RZ ;  /* 0x0000000700007224 */ /* 0x000fca00078e02ff */
[----:B------:R-:W-:-:S07]  /*1810*/  VIMNMX R5, R5, R0, !PT ;  /* 0x0000000005057248 */ /* 0x000fce0007fe0100 */
.L_x_2245:
[----:B------:R-:W-:Y:S01]  /*1820*/  SHF.R.S32.HI R0, RZ, 0x1f, R5 ;  /* 0x0000001fff007819 */ /* 0x000fe20000011405 */
[----:B------:R-:W-:Y:S01]  /*1830*/  IMAD.MOV.U32 R3, RZ, RZ, RZ ;  /* 0x000000ffff037224 */ /* 0x000fe200078e00ff */
[----:B------:R-:W-:Y:S02]  /*1840*/  PLOP3.LUT P0, PT, PT, PT, PT, 0x80, 0x0 ;  /* 0x000000000000781c */ /* 0x000fe40003f0f070 */
[----:B------:R-:W-:Y:S02]  /*1850*/  CS2R R20, SRZ ;  /* 0x0000000000147805 */ /* 0x000fe4000001ff00 */
[----:B------:R-:W-:Y:S02]  /*1860*/  LEA.HI R0, R0, R5, RZ, 0x6 ;  /* 0x0000000500007211 */ /* 0x000fe400078f30ff */
[----:B------:R-:W-:Y:S02]  /*1870*/  CS2R R150, SRZ ;  /* 0x0000000000967805 */ /* 0x000fe4000001ff00 */
[----:B------:R-:W-:-:S02]  /*1880*/  CS2R R148, SRZ ;  /* 0x0000000000947805 */ /* 0x000fc4000001ff00 */
[----:B------:R-:W-:Y:S02]  /*1890*/  CS2R R146, SRZ ;  /* 0x0000000000927805 */ /* 0x000fe4000001ff00 */
[----:B------:R-:W-:Y:S02]  /*18a0*/  SHF.R.S32.HI R0, RZ, 0x6, R0 ;  /* 0x00000006ff007819 */ /* 0x000fe40000011400 */
[----:B------:R-:W-:Y:S02]  /*18b0*/  CS2R R144, SRZ ;  /* 0x0000000000907805 */ /* 0x000fe4000001ff00 */
[----:B------:R-:W-:Y:S02]  /*18c0*/  CS2R R142, SRZ ;  /* 0x00000000008e7805 */ /* 0x000fe4000001ff00 */
[----:B------:R-:W-:Y:S02]  /*18d0*/  CS2R R140, SRZ ;  /* 0x00000000008c7805 */ /* 0x000fe4000001ff00 */
[----:B------:R-:W-:-:S02]  /*18e0*/  VIMNMX R0, RZ, R0, !PT ;  /* 0x00000000ff007248 */ /* 0x000fc40007fe0100 */
[----:B------:R-:W-:Y:S02]  /*18f0*/  CS2R R138, SRZ ;  /* 0x00000000008a7805 */ /* 0x000fe4000001ff00 */
[----:B------:R-:W-:Y:S02]  /*1900*/  CS2R R136, SRZ ;  /* 0x0000000000887805 */ /* 0x000fe4000001ff00 */
[----:B------:R-:W-:Y:S02]  /*1910*/  CS2R R134, SRZ ;  /* 0x0000000000867805 */ /* 0x000fe4000001ff00 */
[----:B------:R-:W-:Y:S02]  /*1920*/  ISETP.GT.AND P1, PT, R4, R0, PT ;  /* 0x000000000400720c */ /* 0x000fe40003f24270 */
        /* <DEDUP_REMOVED lines=71> */
.L_x_2249:
[----:B------:R-:W-:Y:S01]  /*1da0*/  ULEA UR21, UR38, UR41, 0x3 ;  /* 0x0000002926157291 */ /* 0x000fe2000f8e183f */
[----:B------:R-:W-:-:S05]  /*1db0*/  IMAD.U32 R3, RZ, RZ, UR37 ;  /* 0x00000025ff037e24 */ /* 0x000fca000f8e00ff */
[----:B------:R-:W-:-:S04]  /*1dc0*/  SHF.L.U32 R3, R3, 0x1f, RZ ;  /* 0x0000001f03037819 */ /* 0x000fc800000006ff */
[----:B------:R-:W0:Y:S02]  /*1dd0*/  SYNCS.PHASECHK.TRANS64.TRYWAIT P1, [UR21+0x28c50], R3 ;  /* 0x028c5003ff0075a7 */ /* 0x000e240008020155 */
[----:B0-----:R-:W-:Y:S05]  /*1de0*/  @!P1 BRA `(.L_x_2250) ;  /* 0x0000014c00309947 */ /* 0x001fea0003800000 */
.L_x_2448:
        /* <DEDUP_REMOVED lines=38> */
.L_x_2251:
[----:B0-----:R-:W-:Y:S01]  /*2050*/  VIADD R3, R4, 0xfffffffe ;  /* 0xfffffffe04037836 */ /* 0x001fe20000000000 */
[----:B------:R-:W-:-:S04]  /*2060*/  UIADD3 UR6, UR21, 0x28c60, URZ ;  /* 0x00028c6015067890 */ /* 0x000fc8000fffe03f */
[----:B------:R-:W-:Y:S01]  /*2070*/  ISETP.GE.AND P1, PT, R3, R0, PT ;  /* 0x000000000300720c */ /* 0x000fe20003f26270 */
[----:B------:R-:W-:-:S09]  /*2080*/  UPRMT UR6, UR40, 0x654, UR6 ;  /* 0x0000065428067896 */ /* 0x000fd20008000006 */
[----:B------:R-:W-:Y:S03]  /*2090*/  SYNCS.ARRIVE.TRANS64.RED.A1T0 RZ, [UR6], RZ ;  /* 0x000000ffffff79a7 */ /* 0x000fe60008100406 */
[----:B------:R-:W-:Y:S05]  /*20a0*/  @!P1 BRA `(.L_x_2252) ;  /* 0x0000000800d89947 */ /* 0x000fea0003800000 */
.L_x_2258:
[----:B------:R-:W-:Y:S01]  /*20b0*/  BAR.SYNC.DEFER_BLOCKING 0xe, 0x100 ;  /* 0x0384000000007b1d */ /* 0x000fe20000010000 */
[----:B-1----:R-:W-:Y:S01]  /*20c0*/  IMAD.U32 R5, RZ, RZ, UR38 ;  /* 0x00000026ff057e24 */ /* 0x002fe2000f8e00ff */
[----:B------:R-:W-:Y:S01]  /*20d0*/  UIADD3 UR38, UR38, 0x1, URZ ;  /* 0x0000000126267890 */ /* 0x000fe2000fffe03f */
[C---:B------:R-:W-:Y:S01]  /*20e0*/  ISETP.GT.AND P2, PT, R3.reuse, R0, PT ;  /* 0x000000000300720c */ /* 0x040fe20003f44270 */
[----:B------:R-:W-:Y:S02]  /*20f0*/  VIADD R3, R3, 0xffffffff ;  /* 0xffffffff03037836 */ /* 0x000fe40000000000 */
[----:B0-----:R-:W-:Y:S01]  /*2100*/  LEA R4, R5, R16, 0x6 ;  /* 0x0000001005047211 */ /* 0x001fe200078e30ff */
        /* <DEDUP_REMOVED lines=137> */
.L_x_2253:
[----:B------:R-:W-:Y:S01]  /*29a0*/  ULEA UR21, UR38, UR41, 0x3 ;  /* 0x0000002926157291 */ /* 0x000fe2000f8e183f */
[----:B------:R-:W-:-:S05]  /*29b0*/  IMAD.U32 R4, RZ, RZ, UR37 ;  /* 0x00000025ff047e24 */ /* 0x000fca000f8e00ff */
[----:B------:R-:W-:-:S04]  /*29c0*/  SHF.L.U32 R4, R4, 0x1f, RZ ;  /* 0x0000001f04047819 */ /* 0x000fc800000006ff */
[----:B------:R0:W1:Y:S01]  /*29d0*/  SYNCS.PHASECHK.TRANS64.TRYWAIT P1, [UR21+0x28c50], R4 ;  /* 0x028c5004ff0075a7 */ /* 0x0000620008020155 */
[----:B------:R-:W-:Y:S05]  /*29e0*/  @!P0 BRA `(.L_x_2254) ;  /* 0x0000000000048947 */ /* 0x000fea0003800000 */
[----:B------:R-:W-:Y:S01]  /*29f0*/  BPT.TRAP 0x1 ;  /* 0x000000040000795c */ /* 0x000fe20000300000 */
.L_x_2254:
[----:B-1----:R-:W-:Y:S05]  /*2a00*/  @P1 BRA `(.L_x_2255) ;  /* 0x0000000000081947 */ /* 0x002fea0003800000 */
[----:B------:R-:W1:Y:S02]  /*2a10*/  SYNCS.PHASECHK.TRANS64.TRYWAIT P1, [UR21+0x28c50], R4 ;  /* 0x028c5004ff0075a7 */ /* 0x000e640008020155 */
[----:B-1----:R-:W-:Y:S05]  /*2a20*/  @!P1 BRA `(.L_x_2256) ;  /* 0x0000014000389947 */ /* 0x002fea0003800000 */
.L_x_2255:
        /* <DEDUP_REMOVED lines=26> */
.L_x_2257:
[----:B------:R-:W-:-:S04]  /*2bd0*/  UIADD3 UR6, UR21, 0x28c60, URZ ;  /* 0x00028c6015067890 */ /* 0x000fc8000fffe03f */
[----:B------:R-:W-:-:S09]  /*2be0*/  UPRMT UR6, UR40, 0x654, UR6 ;  /* 0x0000065428067896 */ /* 0x000fd20008000006 */
[----:B------:R-:W-:Y:S01]  /*2bf0*/  SYNCS.ARRIVE.TRANS64.RED.A1T0 RZ, [UR6], RZ ;  /* 0x000000ffffff79a7 */ /* 0x000fe20008100406 */
[----:B------:R-:W-:Y:S05]  /*2c00*/  @P2 BRA `(.L_x_2258) ;  /* 0xfffffff400282947 */ /* 0x000fea000383ffff */
.L_x_2252:
[----:B------:R-:W-:Y:S01]  /*2c10*/  BAR.SYNC.DEFER_BLOCKING 0xe, 0x100 ;  /* 0x0384000000007b1d */ /* 0x000fe20000010000 */
[----:B------:R-:W-:Y:S01]  /*2c20*/  IMAD.U32 R3, RZ, RZ, UR38 ;  /* 0x00000026ff037e24 */ /* 0x000fe2000f8e00ff */
[----:B------:R-:W-:Y:S01]  /*2c30*/  UIADD3 UR38, UR38, 0x1, URZ ;  /* 0x0000000126267890 */ /* 0x000fe2000fffe03f */
[----:B------:R-:W-:Y:S01]  /*2c40*/  PLOP3.LUT P0, PT, PT, PT, PT, 0x8, 0x0 ;  /* 0x000000000000781c */ /* 0x000fe20003f0e170 */
[----:B------:R-:W-:Y:S02]  /*2c50*/  IMAD.MOV.U32 R20, RZ, RZ, RZ ;  /* 0x000000ffff147224 */ /* 0x000fe400078e00ff */
[----:B------:R-:W-:Y:S01]  /*2c60*/  IMAD R0, R3, 0x40, R16 ;  /* 0x0000004003007824 */ /* 0x000fe200078e0210 */
[----:B------:R-:W-:-:S04]  /*2c70*/  UISETP.NE.AND UP0, UPT, UR38, 0x2, UPT ;  /* 0x000000022600788c */ /* 0x000fc8000bf05270 */
[----:B01----:R-:W-:Y:S01]  /*2c80*/  LEA R4, R0, UR41, 0x2 ;  /* 0x0000002900047c11 */ /* 0x003fe2000f8e10ff */
        /* <DEDUP_REMOVED lines=136> */
.L_x_2241:
[----:B------:R-:W-:Y:S01]  /*3510*/  ULDC UR4, c[0x0][0x448] ;  /* 0x0001120000047ab9 */ /* 0x000fe20000000800 */
[----:B------:R-:W-:Y:S02]  /*3520*/  UIADD3 UR7, UR45, 0x3f, URZ ;  /* 0x0000003f2d077890 */ /* 0x000fe4000fffe03f */
[----:B------:R-:W-:Y:S02]  /*3530*/  UISETP.NE.AND UP0, UPT, UR4, 0x1, UPT ;  /* 0x000000010400788c */ /* 0x000fe4000bf05270 */
[----:B------:R-:W-:Y:S01]  /*3540*/  UIADD3 UR10, UR48, 0x1, -UR50 ;  /* 0x00000001300a7890 */ /* 0x000fe2000fffe832 */
[----:B------:R-:W-:Y:S01]  /*3550*/  ULDC.64 UR4, c[0x0][0x9e0] ;  /* 0x0002780000047ab9 */ /* 0x000fe20000000a00 */
[----:B------:R-:W-:-:S07]  /*3560*/  UP2UR UR52, UPR, URZ, 0x1 ;  /* 0x000000013f347883 */ /* 0x000fce0008000000 */
        /* <DEDUP_REMOVED lines=21> */
.L_x_2260:
[----:B------:R-:W-:-:S11]  /*36c0*/  UISETP.NE.AND UP0, UPT, UR5, 0x1, UPT ;  /* 0x000000010500788c */ /* 0x000fd6000bf05270 */
[----:B------:R-:W-:Y:S02]  /*36d0*/  @UP0 ULDC.64 UR10, c[0x0][0x9e8] ;  /* 0x00027a00000a0ab9 */ /* 0x000fe40000000a00 */
[----:B------:R-:W-:-:S04]  /*36e0*/  UIMAD.WIDE.U32 UR8, UR4, UR10, URZ ;  /* 0x0000000a040872a5 */ /* 0x000fc8000f8e003f */
[----:B------:R-:W-:-:S12]  /*36f0*/  @UP0 USHF.R.U32.HI UR4, URZ, UR11, UR9 ;  /* 0x0000000b3f040299 */ /* 0x000fd80008011609 */
.L_x_2261:
[----:B------:R-:W-:-:S06]  /*3700*/  UIMAD UR4, UR4, UR5, UR5 ;  /* 0x00000005040472a4 */ /* 0x000fcc000f8e0205 */
[----:B------:R-:W-:-:S07]  /*3710*/  VIMNMX R0, R0, UR4, PT ;  /* 0x0000000400007c48 */ /* 0x000fce000bfe0100 */
.L_x_2259:
[----:B------:R-:W-:Y:S01]  /*3720*/  UISETP.NE.AND UP0, UPT, UR52, URZ, UPT ;  /* 0x0000003f3400728c */ /* 0x000fe2000bf05270 */
[----:B------:R-:W-:Y:S01]  /*3730*/  VIADD R0, R0, 0x3f ;  /* 0x0000003f00007836 */ /* 0x000fe20000000000 */
[----:B------:R-:W-:-:S04]  /*3740*/  UMOV UR4, UR45 ;  /* 0x0000002d00047c82 */ /* 0x000fc80008000000 */
[----:B------:R-:W-:-:S04]  /*3750*/  SHF.R.S32.HI R3, RZ, 0x1f, R0 ;  /* 0x0000001fff037819 */ /* 0x000fc80000011400 */
[----:B------:R-:W-:Y:S01]  /*3760*/  LEA.HI R3, R3, R0, RZ, 0x6 ;  /* 0x0000000003037211 */ /* 0x000fe200078f30ff */
[----:B------:R-:W-:Y:S01]  /*3770*/  @UP0 ULDC UR8, c[0x0][0x44c] ;  /* 0x0001130000080ab9 */ /* 0x000fe20000000800 */
[----:B------:R-:W-:Y:S01]  /*3780*/  @UP0 ULDC UR7, c[0x0][0x450] ;  /* 0x0001140000070ab9 */ /* 0x000fe20000000800 */
[----:B------:R-:W-:Y:S01]  /*3790*/  UIMAD.WIDE.U32 UR8, UR45, UR8, URZ ;  /* 0x000000082d0872a5 */ /* 0x000fe2000f8e003f */
[----:B------:R-:W-:-:S03]  /*37a0*/  SHF.R.S32.HI R3, RZ, 0x6, R3 ;  /* 0x00000006ff037819 */ /* 0x000fc60000011403 */
[----:B------:R-:W-:Y:S01]  /*37b0*/  @UP0 USHF.R.U32.HI UR4, URZ, UR7, UR9 ;  /* 0x000000073f040299 */ /* 0x000fe20008011609 */
[----:B------:R-:W-:Y:S01]  /*37c0*/  VIMNMX R168, R3, UR6, PT ;  /* 0x0000000603a87c48 */ /* 0x000fe2000bfe0100 */
[----:B------:R-:W-:Y:S02]  /*37d0*/  UISETP.GE.AND UP0, UPT, UR5, 0x1, UPT ;  /* 0x000000010500788c */ /* 0x000fe4000bf06270 */
[----:B------:R-:W-:Y:S01]  /*37e0*/  UIADD3 UR4, UR4, UR48, -UR50 ;  /* 0x0000003004047290 */ /* 0x000fe2000fffe832 */
        /* <DEDUP_REMOVED lines=14> */
.L_x_2263:
[----:B------:R-:W-:-:S11]  /*38d0*/  UISETP.NE.AND UP0, UPT, UR5, 0x1, UPT ;  /* 0x000000010500788c */ /* 0x000fd6000bf05270 */
[----:B------:R-:W-:Y:S02]  /*38e0*/  @UP0 ULDC.64 UR10, c[0x0][0x9e8] ;  /* 0x00027a00000a0ab9 */ /* 0x000fe40000000a00 */
[----:B------:R-:W-:-:S04]  /*38f0*/  UIMAD.WIDE.U32 UR6, UR4, UR10, URZ ;  /* 0x0000000a040672a5 */ /* 0x000fc8000f8e003f */
[----:B------:R-:W-:-:S12]  /*3900*/  @UP0 USHF.R.U32.HI UR4, URZ, UR11, UR7 ;  /* 0x0000000b3f040299 */ /* 0x000fd80008011607 */
.L_x_2264:
[----:B------:R-:W-:-:S04]  /*3910*/  UIMAD UR4, UR4, UR5, URZ ;  /* 0x00000005040472a4 */ /* 0x000fc8000f8e023f */
[----:B------:R-:W-:-:S04]  /*3920*/  UISETP.LT.AND UP0, UPT, UR8, UR4, UPT ;  /* 0x000000040800728c */ /* 0x000fc8000bf01270 */
[----:B------:R-:W-:-:S12]  /*3930*/  USEL UR8, UR8, UR4, !UP0 ;  /* 0x0000000408087287 */ /* 0x000fd8000c000000 */
.L_x_2262:
[----:B------:R-:W-:Y:S01]  /*3940*/  USHF.R.S32.HI UR4, URZ, 0x1f, UR8 ;  /* 0x0000001f3f047899 */ /* 0x000fe20008011408 */
[----:B------:R-:W-:Y:S02]  /*3950*/  PLOP3.LUT P0, PT, PT, PT, PT, 0x80, 0x0 ;  /* 0x000000000000781c */ /* 0x000fe40003f0f070 */
[----:B------:R-:W-:Y:S02]  /*3960*/  CS2R R20, SRZ ;  /* 0x0000000000147805 */ /* 0x000fe4000001ff00 */
[----:B------:R-:W-:Y:S01]  /*3970*/  MOV R3, RZ ;  /* 0x000000ff00037202 */ /* 0x000fe20000000f00 */
[----:B------:R-:W-:Y:S01]  /*3980*/  ULEA.HI UR4, UR4, UR8, URZ, 0x6 ;  /* 0x0000000804047291 */ /* 0x000fe2000f8f303f */
[----:B------:R-:W-:Y:S02]  /*3990*/  CS2R R150, SRZ ;  /* 0x0000000000967805 */ /* 0x000fe4000001ff00 */
        /* <DEDUP_REMOVED lines=16> */
[----:B------:R-:W-:Y:S02]  /*3aa0*/  ISETP.GT.AND P1, PT, R168, UR47, PT ;  /* 0x0000002fa8007c0c */ /* 0x000fe4000bf24270 */
        /* <DEDUP_REMOVED lines=44> */
[----:B------:R-:W-:Y:S01]  /*3d70*/  CS2R R34, SRZ ;  /* 0x0000000000227805 */ /* 0x000fe2000001ff00 */
[----:B------:R-:W-:Y:S01]  /*3d80*/  IMAD.MOV.U32 R169, RZ, RZ, RZ ;  /* 0x000000ffffa97224 */ /* 0x000fe200078e00ff */
[----:B------:R-:W-:Y:S01]  /*3d90*/  CS2R R30, SRZ ;  /* 0x00000000001e7805 */ /* 0x000fe2000001ff00 */
[----:B------:R-:W-:Y:S01]  /*3da0*/  IMAD.MOV.U32 R28, RZ, RZ, RZ ;  /* 0x000000ffff1c7224 */ /* 0x000fe200078e00ff */
[----:B------:R-:W-:Y:S02]  /*3db0*/  CS2R R170, SRZ ;  /* 0x0000000000aa7805 */ /* 0x000fe4000001ff00 */
[----:B------:R-:W-:Y:S01]  /*3dc0*/  CS2R R26, SRZ ;  /* 0x00000000001a7805 */ /* 0x000fe2000001ff00 */
[----:B------:R-:W-:Y:S01]  /*3dd0*/  IMAD.MOV.U32 R172, RZ, RZ, RZ ;  /* 0x000000ffffac7224 */ /* 0x000fe200078e00ff */
        /* <DEDUP_REMOVED lines=31> */
.L_x_2265:
        /* <DEDUP_REMOVED lines=9> */
.L_x_2449:
[----:B------:R-:W-:Y:S05]  /*4060*/  @!P0 BRA `(.L_x_2267) ;  /* 0x0000000000048947 */ /* 0x000fea0003800000 */
[----:B------:R-:W-:Y:S01]  /*4070*/  BPT.TRAP 0x1 ;  /* 0x000000040000795c */ /* 0x000fe20000300000 */
.L_x_2267:
[----:B------:R-:W-:Y:S02]  /*4080*/  IMAD.U32 R7, RZ, RZ, UR38 ;  /* 0x00000026ff077e24 */ /* 0x000fe4000f8e00ff */
[----:B------:R-:W-:-:S03]  /*4090*/  IMAD.U32 R8, RZ, RZ, UR37 ;  /* 0x00000025ff087e24 */ /* 0x000fc6000f8e00ff */
[----:B------:R-:W-:Y:S02]  /*40a0*/  LEA R7, R7, UR41, 0x3 ;  /* 0x0000002907077c11 */ /* 0x000fe4000f8e18ff */
[----:B------:R-:W-:-:S04]  /*40b0*/  SHF.L.U32 R8, R8, 0x1f, RZ ;  /* 0x0000001f08087819 */ /* 0x000fc800000006ff */
[----:B------:R1:W2:Y:S01]  /*40c0*/  SYNCS.PHASECHK.TRANS64.TRYWAIT P1, [R7+URZ+0x28c30], R8 ;  /* 0x028c3008070075a7 */ /* 0x0002a2000802017f */
[----:B------:R-:W-:Y:S05]  /*40d0*/  @!P0 BRA `(.L_x_2268) ;  /* 0x0000000000048947 */ /* 0x000fea0003800000 */
[----:B------:R-:W-:Y:S01]  /*40e0*/  BPT.TRAP 0x1 ;  /* 0x000000040000795c */ /* 0x000fe20000300000 */
.L_x_2268:
[----:B--2---:R-:W-:Y:S05]  /*40f0*/  @P1 BRA `(.L_x_2269) ;  /* 0x0000000000081947 */ /* 0x004fea0003800000 */
[----:B------:R-:W2:Y:S02]  /*4100*/  SYNCS.PHASECHK.TRANS64.TRYWAIT P1, [R7+URZ+0x28c30], R8 ;  /* 0x028c3008070075a7 */ /* 0x000ea4000802017f */
[----:B--2---:R-:W-:Y:S05]  /*4110*/  @!P1 BRA `(.L_x_2270) ;  /* 0x0000012800ac9947 */ /* 0x004fea0003800000 */
.L_x_2269:
        /* <DEDUP_REMOVED lines=40> */
.L_x_2271:
[----:B------:R-:W-:Y:S01]  /*43a0*/  UISETP.NE.AND UP1, UPT, UR52, URZ, UPT ;  /* 0x0000003f3400728c */ /* 0x000fe2000bf25270 */
[----:B------:R-:W-:Y:S01]  /*43b0*/  IADD3 R3, R185, UR45, RZ ;  /* 0x0000002db9037c10 */ /* 0x000fe2000fffe0ff */
[----:B------:R-:W-:Y:S01]  /*43c0*/  IMAD.MOV.U32 R5, RZ, RZ, -0x40 ;  /* 0xffffffc0ff057424 */ /* 0x000fe200078e00ff */
[----:B------:R-:W-:Y:S01]  /*43d0*/  R2UR UR6, R7 ;  /* 0x00000000070672ca */ /* 0x000fe200000e0000 */
[----:B------:R-:W-:Y:S02]  /*43e0*/  UISETP.NE.AND UP0, UPT, UR51, URZ, UPT ;  /* 0x0000003f3300728c */ /* 0x000fe4000bf05270 */
[----:B------:R-:W-:Y:S01]  /*43f0*/  PLOP3.LUT P1, PT, PT, PT, UP1, 0x80, 0x0 ;  /* 0x000000000000781c */ /* 0x000fe20003f2f018 */
[----:B------:R-:W-:Y:S01]  /*4400*/  ULDC UR7, c[0x0][0x9d8] ;  /* 0x0002760000077ab9 */ /* 0x000fe20000000800 */
[----:B------:R-:W-:Y:S01]  /*4410*/  PLOP3.LUT P2, PT, PT, PT, UP1, 0x80, 0x0 ;  /* 0x000000000000781c */ /* 0x000fe20003f4f018 */
[----:B------:R-:W-:Y:S02]  /*4420*/  IMAD R5, R168, R5, 0x41 ;  /* 0x00000041a8057424 */ /* 0x000fe400078e0205 */
[----:B------:R-:W-:Y:S01]  /*4430*/  FMUL.FTZ R24, R24, UR7 ;  /* 0x0000000718187c20 */ /* 0x000fe20008410000 */
        /* <DEDUP_REMOVED lines=12> */
[----:B------:R-:W-:Y:S01]  /*4500*/  FMUL.FTZ R33, R33, UR7 ;  /* 0x0000000721217c20 */ /* 0x000fe20008410000 */
[----:B------:R-:W-:Y:S01]  /*4510*/  @P2 SHF.R.U32.HI R3, RZ, UR10, R4 ;  /* 0x0000000aff032c19 */ /* 0x000fe20008011604 */
[----:B------:R-:W-:Y:S01]  /*4520*/  FMUL.FTZ R36, R36, UR7 ;  /* 0x0000000724247c20 */ /* 0x000fe20008410000 */
[----:B------:R-:W-:Y:S01]  /*4530*/  FMUL.FTZ R37, R37, UR7 ;  /* 0x0000000725257c20 */ /* 0x000fe20008410000 */
[----:B------:R-:W-:Y:S01]  /*4540*/  FMUL.FTZ R40, R40, UR7 ;  /* 0x0000000728287c20 */ /* 0x000fe20008410000 */
[----:B------:R-:W-:Y:S01]  /*4550*/  FMUL.FTZ R41, R41, UR7 ;  /* 0x0000000729297c20 */ /* 0x000fe20008410000 */
[----:B------:R-:W0:Y:S01]  /*4560*/  SHFL.IDX PT, R6, R3, RZ, 0x1c1f ;  /* 0x001c1fff03067589 */ /* 0x000e2200000e0000 */
        /* <DEDUP_REMOVED lines=16> */
[----:B------:R-:W-:Y:S01]  /*4670*/  FMUL.FTZ R34, R34, UR7 ;  /* 0x0000000722227c20 */ /* 0x000fe20008410000 */
[----:B------:R-:W-:Y:S01]  /*4680*/  IADD3 R4, -R2, UR48, R5 ;  /* 0x0000003002047c10 */ /* 0x000fe2000fffe105 */
[----:B------:R-:W3:Y:S01]  /*4690*/  MUFU.TANH R24, R24 ;  /* 0x0000001800187308 */ /* 0x000ee20000002400 */
[----:B------:R-:W-:Y:S01]  /*46a0*/  ULDC UR20, c[0x0][0x9dc] ;  /* 0x0002770000147ab9 */ /* 0x000fe20000000800 */
[----:B------:R-:W-:Y:S01]  /*46b0*/  SYNCS.ARRIVE.TRANS64.RED.A1T0 RZ, [UR6], RZ ;  /* 0x000000ffffff79a7 */ /* 0x000fe20008100406 */
[----:B------:R-:W-:Y:S01]  /*46c0*/  FMUL.FTZ R31, R31, UR7 ;  /* 0x000000071f1f7c20 */ /* 0x000fe20008410000 */
[----:B------:R-:W-:Y:S01]  /*46d0*/  ULOP3.LUT UR6, URZ, UR20, URZ, 0x33, !UPT ;  /* 0x000000143f067292 */ /* 0x000fe2000f8e333f */
[----:B------:R-:W-:Y:S01]  /*46e0*/  FMUL.FTZ R35, R35, UR7 ;  /* 0x0000000723237c20 */ /* 0x000fe20008410000 */
[----:B------:R-:W-:Y:S01]  /*46f0*/  VIADD R4, R4, -UR50 ;  /* 0x8000003204047c36 */ /* 0x000fe20008000000 */
[----:B------:R-:W-:Y:S01]  /*4700*/  ULDC UR14, c[0x0][0x9e0] ;  /* 0x00027800000e7ab9 */ /* 0x000fe20000000800 */
[----:B------:R-:W4:Y:S01]  /*4710*/  MUFU.TANH R25, R25 ;  /* 0x0000001900197308 */ /* 0x000f220000002400 */
[----:B------:R-:W-:-:S07]  /*4720*/  FMUL.FTZ R38, R38, UR7 ;  /* 0x0000000726267c20 */ /* 0x000fce0008410000 */
        /* <DEDUP_REMOVED lines=28> */
[----:B-----5:R-:W-:-:S04]  /*48f0*/  LEA R34, R168, 0xffffffc0, 0x6 ;  /* 0xffffffc0a8227811 */ /* 0x020fc800078e30ff */
[----:B------:R-:W-:-:S03]  /*4900*/  IADD3 R10, -R2, UR48, -R34 ;  /* 0x00000030020a7c10 */ /* 0x000fc6000fffe922 */
[----:B------:R5:W2:Y:S01]  /*4910*/  MUFU.TANH R13, R35 ;  /* 0x00000023000d7308 */ /* 0x000aa20000002400 */
[----:B-1----:R-:W-:-:S07]  /*4920*/  VIADD R31, R4, UR14 ;  /* 0x0000000e041f7c36 */ /* 0x002fce0008000000 */
[----:B------:R1:W2:Y:S01]  /*4930*/  MUFU.TANH R14, R38 ;  /* 0x00000026000e7308 */ /* 0x0002a20000002400 */
[----:B-----5:R-:W-:Y:S01]  /*4940*/  VIADD R35, R4, UR6 ;  /* 0x0000000604237c36 */ /* 0x020fe20008000000 */
[----:B0-----:R-:W-:Y:S01]  /*4950*/  VIADDMNMX R4, R6, R31, R10, PT ;  /* 0x0000001f06047246 */ /* 0x001fe2000380010a */
[----:B-1----:R-:W-:Y:S02]  /*4960*/  VIADD R38, R5, 0xffffffff ;  /* 0xffffffff05267836 */ /* 0x002fe40000000000 */
[----:B------:R-:W-:Y:S01]  /*4970*/  IMAD.IADD R5, R35, 0x1, R6 ;  /* 0x0000000123057824 */ /* 0x000fe200078e0206 */
[----:B---34-:R-:W-:Y:S06]  /*4980*/  @P1 BRA `(.L_x_2272) ;  /* 0x0000000000641947 */ /* 0x018fec0003800000 */
[----:B------:R-:W-:Y:S01]  /*4990*/  IMAD.U32 R9, RZ, RZ, UR50 ;  /* 0x00000032ff097e24 */ /* 0x000fe2000f8e00ff */
[----:B------:R-:W-:Y:S04]  /*49a0*/  BSSY B0, `(.L_x_2273) ;  /* 0x0000013000007945 */ /* 0x000fe80003800000 */
[----:B------:R-:W-:-:S04]  /*49b0*/  IADD3 R9, -R9, UR48, R6 ;  /* 0x0000003009097c10 */ /* 0x000fc8000fffe106 */
        /* <DEDUP_REMOVED lines=11> */
.L_x_2274:
[----:B------:R-:W-:Y:S02]  /*4a70*/  ULDC UR6, c[0x0][0x9e4] ;  /* 0x0002790000067ab9 */ /* 0x000fe40000000800 */
[----:B------:R-:W-:-:S04]  /*4a80*/  MOV R39, UR6 ;  /* 0x0000000600277c02 */ /* 0x000fc80008000f00 */
[----:B------:R-:W-:-:S13]  /*4a90*/  ISETP.NE.AND P1, PT, R39, 0x1, PT ;  /* 0x000000012700780c */ /* 0x000fda0003f25270 */
[----:B------:R-:W0:Y:S02]  /*4aa0*/  @P1 LDC.64 R42, c[0x0][0x9e8] ;  /* 0x00027a00ff2a1b82 */ /* 0x000e240000000a00 */
[----:B0-----:R-:W-:-:S05]  /*4ab0*/  @P1 IMAD.HI.U32 R6, R9, R42, RZ ;  /* 0x0000002a09061227 */ /* 0x001fca00078e00ff */
[----:B------:R-:W-:-:S07]  /*4ac0*/  @P1 SHF.R.U32.HI R9, RZ, R43, R6 ;  /* 0x0000002bff091219 */ /* 0x000fce0000011606 */
.L_x_2275:
[----:B------:R-:W-:Y:S05]  /*4ad0*/  BSYNC B0 ;  /* 0x0000000000007941 */ /* 0x000fea0003800000 */
.L_x_2273:
[----:B------:R-:W-:-:S04]  /*4ae0*/  IMAD R9, R9, R39, -R34 ;  /* 0x0000002709097224 */ /* 0x000fc800078e0a22 */
[----:B------:R-:W-:-:S05]  /*4af0*/  IMAD.IADD R9, R9, 0x1, -R2 ;  /* 0x0000000109097824 */ /* 0x000fca00078e0a02 */
[----:B------:R-:W-:Y:S02]  /*4b00*/  VIADDMNMX R4, R9, R39, R4, PT ;  /* 0x0000002709047246 */ /* 0x000fe40003800104 */
[----:B------:R-:W-:-:S07]  /*4b10*/  VIMNMX R5, R5, R9, !PT ;  /* 0x0000000905057248 */ /* 0x000fce0007fe0100 */
.L_x_2272:
[C---:B------:R-:W-:Y:S01]  /*4b20*/  ISETP.GE.AND P2, PT, R38.reuse, 0x9, PT ;  /* 0x000000092600780c */ /* 0x040fe20003f46270 */
[----:B------:R-:W-:Y:S01]  /*4b30*/  UISETP.NE.AND UP0, UPT, UR51, URZ, UPT ;  /* 0x0000003f3300728c */ /* 0x000fe2000bf05270 */
[----:B------:R-:W-:Y:S02]  /*4b40*/  ISETP.GE.AND P1, PT, R38, 0x2, PT ;  /* 0x000000022600780c */ /* 0x000fe40003f26270 */
        /* <DEDUP_REMOVED lines=40> */
[C---:B------:R-:W-:Y:S02]  /*4dd0*/  ISETP.GT.AND P3, PT, R5.reuse, 0x28, !P4 ;  /* 0x000000280500780c */ /* 0x040fe40006764270 */
        /* <DEDUP_REMOVED lines=27> */
[----:B------:R-:W-:Y:S01]  /*4f90*/  ISETP.GE.AND P6, PT, R38, 0x3a, PT ;  /* 0x0000003a2600780c */ /* 0x000fe20003fc6270 */
[----:B------:R-:W0:Y:S03]  /*4fa0*/  SHFL.IDX PT, R24, R3, 0x1, 0x1c1f ;  /* 0x003c1f0003187f89 */ /* 0x000e2600000e0000 */
[----:B------:R-:W-:Y:S02]  /*4fb0*/  P2R R38, PR, RZ, 0x40 ;  /* 0x00000040ff267803 */ /* 0x000fe40000000000 */
[----:B------:R-:W-:-:S04]  /*4fc0*/  ISETP.GT.AND P6, PT, R5, 0x39, !P6 ;  /* 0x000000390500780c */ /* 0x000fc800077c4270 */
[----:B------:R-:W-:-:S04]  /*4fd0*/  ISETP.LT.OR P6, PT, R4, 0x3a, P6 ;  /* 0x0000003a0400780c */ /* 0x000fc800037c1670 */
[----:B------:R-:W-:Y:S02]  /*4fe0*/  FSEL R74, R53, -INF , !P6 ;  /* 0xff800000354a7808 */ /* 0x000fe40007000000 */
[----:B------:R-:W-:Y:S02]  /*4ff0*/  PLOP3.LUT P6, PT, PT, PT, UP0, 0x40, 0x0 ;  /* 0x000000000000781c */ /* 0x000fe40003fce808 */
[----:B0-----:R-:W-:Y:S01]  /*5000*/  VIADDMNMX R4, R24, R31, R10, PT ;  /* 0x0000001f18047246 */ /* 0x001fe2000380010a */
[----:B------:R-:W-:-:S10]  /*5010*/  IMAD.IADD R6, R35, 0x1, R24 ;  /* 0x0000000123067824 */ /* 0x000fd400078e0218 */
[----:B------:R-:W-:Y:S05]  /*5020*/  @P6 BRA `(.L_x_2276) ;  /* 0x0000000000646947 */ /* 0x000fea0003800000 */
        /* <DEDUP_REMOVED lines=14> */
.L_x_2278:
[----:B------:R-:W-:Y:S02]  /*5110*/  ULDC UR6, c[0x0][0x9e4] ;  /* 0x0002790000067ab9 */ /* 0x000fe40000000800 */
[----:B------:R-:W-:-:S05]  /*5120*/  IMAD.U32 R5, RZ, RZ, UR6 ;  /* 0x00000006ff057e24 */ /* 0x000fca000f8e00ff */
[----:B------:R-:W-:-:S13]  /*5130*/  ISETP.NE.AND P6, PT, R5, 0x1, PT ;  /* 0x000000010500780c */ /* 0x000fda0003fc5270 */
[----:B------:R-:W0:Y:S02]  /*5140*/  @P6 LDC.64 R24, c[0x0][0x9e8] ;  /* 0x00027a00ff186b82 */ /* 0x000e240000000a00 */
[----:B0-----:R-:W-:-:S05]  /*5150*/  @P6 IMAD.HI.U32 R10, R3, R24, RZ ;  /* 0x00000018030a6227 */ /* 0x001fca00078e00ff */
[----:B------:R-:W-:-:S07]  /*5160*/  @P6 SHF.R.U32.HI R3, RZ, R25, R10 ;  /* 0x00000019ff036219 */ /* 0x000fce000001160a */
.L_x_2279:
[----:B------:R-:W-:Y:S05]  /*5170*/  BSYNC B0 ;  /* 0x0000000000007941 */ /* 0x000fea0003800000 */
.L_x_2277:
[----:B------:R-:W-:-:S04]  /*5180*/  IMAD R3, R3, R5, -R34 ;  /* 0x0000000503037224 */ /* 0x000fc800078e0a22 */
[----:B------:R-:W-:-:S05]  /*5190*/  IMAD.IADD R3, R3, 0x1, -R2 ;  /* 0x0000000103037824 */ /* 0x000fca00078e0a02 */
[----:B------:R-:W-:Y:S02]  /*51a0*/  VIADDMNMX R4, R3, R5, R4, PT ;  /* 0x0000000503047246 */ /* 0x000fe40003800104 */
[----:B------:R-:W-:-:S07]  /*51b0*/  VIMNMX R6, R6, R3, !PT ;  /* 0x0000000306067248 */ /* 0x000fce0007fe0100 */
.L_x_2276:
[----:B------:R-:W-:Y:S01]  /*51c0*/  ISETP.GT.AND P1, PT, R6, 0x1, !P1 ;  /* 0x000000010600780c */ /* 0x000fe20004f24270 */
[----:B------:R-:W-:Y:S01]  /*51d0*/  ULDC UR10, c[0x0][0x988] ;  /* 0x00026200000a7ab9 */ /* 0x000fe20000000800 */
[----:B------:R-:W-:Y:S01]  /*51e0*/  FMNMX.FTZ R5, R32, R42, !PT ;  /* 0x0000002a20057209 */ /* 0x000fe20007810000 */
[----:B------:R-:W-:Y:S01]  /*51f0*/  BAR.SYNC.DEFER_BLOCKING 0xf, 0x100 ;  /* 0x03c4000000007b1d */ /* 0x000fe20000010000 */
        /* <DEDUP_REMOVED lines=15> */
[----:B------:R-:W-:-:S02]  /*52f0*/  ISETP.GT.AND P2, PT, R6, 0x8, !P2 ;  /* 0x000000080600780c */ /* 0x000fc40005744270 */
[----:B------:R-:W-:Y:S02]  /*5300*/  FSEL R12, R12, -INF , !P1 ;  /* 0xff8000000c0c7808 */ /* 0x000fe40004800000 */
[----:B------:R-:W-:Y:S02]  /*5310*/  ISETP.NE.AND P1, PT, R28, RZ, PT ;  /* 0x000000ff1c00720c */ /* 0x000fe40003f25270 */
[----:B------:R-:W-:Y:S02]  /*5320*/  FMNMX.FTZ R5, R40, R5, !PT ;  /* 0x0000000528057209 */ /* 0x000fe40007810000 */
[----:B------:R-:W-:Y:S02]  /*5330*/  ISETP.GT.AND P1, PT, R6, 0x11, !P1 ;  /* 0x000000110600780c */ /* 0x000fe40004f24270 */
[C---:B------:R-:W-:Y:S02]  /*5340*/  ISETP.LT.OR P2, PT, R4.reuse, 0x9, P2 ;  /* 0x000000090400780c */ /* 0x040fe40001741670 */
[----:B------:R-:W-:-:S02]  /*5350*/  ISETP.LT.OR P1, PT, R4, 0x12, P1 ;  /* 0x000000120400780c */ /* 0x000fc40000f21670 */
[----:B------:R-:W-:Y:S02]  /*5360*/  ISETP.NE.AND P6, PT, R9, RZ, PT ;  /* 0x000000ff0900720c */ /* 0x000fe40003fc5270 */
[----:B--2---:R-:W-:Y:S02]  /*5370*/  FSEL R13, R13, -INF , !P1 ;  /* 0xff8000000d0d7808 */ /* 0x004fe40004800000 */
[----:B------:R-:W-:Y:S02]  /*5380*/  ISETP.NE.AND P1, PT, R29, RZ, PT ;  /* 0x000000ff1d00720c */ /* 0x000fe40003f25270 */
[----:B------:R-:W-:Y:S02]  /*5390*/  FMNMX.FTZ R5, R68, R5, !PT ;  /* 0x0000000544057209 */ /* 0x000fe40007810000 */
[----:B------:R-:W-:Y:S02]  /*53a0*/  ISETP.GT.AND P1, PT, R6, 0x18, !P1 ;  /* 0x000000180600780c */ /* 0x000fe40004f24270 */
[----:B------:R-:W-:-:S02]  /*53b0*/  FSEL R9, R30, -INF , !P2 ;  /* 0xff8000001e097808 */ /* 0x000fc40005000000 */
[----:B------:R-:W-:Y:S02]  /*53c0*/  ISETP.LT.OR P1, PT, R4, 0x19, P1 ;  /* 0x000000190400780c */ /* 0x000fe40000f21670 */
[----:B------:R-:W-:Y:S02]  /*53d0*/  ISETP.NE.AND P2, PT, R37, RZ, PT ;  /* 0x000000ff2500720c */ /* 0x000fe40003f45270 */
[----:B------:R-:W-:Y:S02]  /*53e0*/  FSEL R14, R14, -INF , !P1 ;  /* 0xff8000000e0e7808 */ /* 0x000fe40004800000 */
[----:B------:R-:W-:Y:S02]  /*53f0*/  ISETP.NE.AND P1, PT, R33, RZ, PT ;  /* 0x000000ff2100720c */ /* 0x000fe40003f25270 */
[----:B------:R-:W-:Y:S02]  /*5400*/  FMNMX.FTZ R5, R44, R5, !PT ;  /* 0x000000052c057209 */ /* 0x000fe40007810000 */
[----:B------:R-:W-:-:S02]  /*5410*/  ISETP.GT.AND P1, PT, R6, 0x19, !P1 ;  /* 0x000000190600780c */ /* 0x000fc40004f24270 */
[----:B------:R-:W-:Y:S02]  /*5420*/  FMNMX.FTZ R5, R70, R5, !PT ;  /* 0x0000000546057209 */ /* 0x000fe40007810000 */
[----:B------:R-:W-:Y:S02]  /*5430*/  ISETP.LT.OR P1, PT, R4, 0x1a, P1 ;  /* 0x0000001a0400780c */ /* 0x000fe40000f21670 */
[----:B------:R-:W-:Y:S02]  /*5440*/  FMNMX.FTZ R5, R48, R5, !PT ;  /* 0x0000000530057209 */ /* 0x000fe40007810000 */
[----:B------:R-:W-:Y:S02]  /*5450*/  FSEL R15, R15, -INF , !P1 ;  /* 0xff8000000f0f7808 */ /* 0x000fe40004800000 */
[----:B------:R-:W-:Y:S02]  /*5460*/  ISETP.NE.AND P1, PT, R36, RZ, PT ;  /* 0x000000ff2400720c */ /* 0x000fe40003f25270 */
[----:B------:R-:W-:-:S02]  /*5470*/  FMNMX.FTZ R5, R72, R5, !PT ;  /* 0x0000000548057209 */ /* 0x000fc40007810000 */
[----:B------:R-:W-:Y:S02]  /*5480*/  ISETP.GT.AND P1, PT, R6, 0x20, !P1 ;  /* 0x000000200600780c */ /* 0x000fe40004f24270 */
[----:B------:R-:W-:Y:S02]  /*5490*/  FMNMX.FTZ R5, R52, R5, !PT ;  /* 0x0000000534057209 */ /* 0x000fe40007810000 */
[----:B------:R-:W-:Y:S02]  /*54a0*/  ISETP.LT.OR P1, PT, R4, 0x21, P1 ;  /* 0x000000210400780c */ /* 0x000fe40000f21670 */
[----:B------:R-:W-:Y:S02]  /*54b0*/  ISETP.GT.AND P3, PT, R6, 0x30, !P3 ;  /* 0x000000300600780c */ /* 0x000fe40005f64270 */
[----:B------:R-:W-:Y:S02]  /*54c0*/  FSEL R20, R20, -INF , !P1 ;  /* 0xff80000014147808 */ /* 0x000fe40004800000 */
[----:B------:R-:W-:-:S02]  /*54d0*/  ISETP.GT.AND P1, PT, R6, 0x21, !P2 ;  /* 0x000000210600780c */ /* 0x000fc40005724270 */
[----:B------:R-:W-:Y:S02]  /*54e0*/  ISETP.NE.AND P2, PT, R57, RZ, PT ;  /* 0x000000ff3900720c */ /* 0x000fe40003f45270 */
[----:B------:R-:W-:Y:S02]  /*54f0*/  ISETP.LT.OR P1, PT, R4, 0x22, P1 ;  /* 0x000000220400780c */ /* 0x000fe40000f21670 */
[C---:B------:R-:W-:Y:S02]  /*5500*/  ISETP.GT.AND P2, PT, R6.reuse, 0x29, !P2 ;  /* 0x000000290600780c */ /* 0x040fe40005744270 */
[----:B------:R-:W-:Y:S02]  /*5510*/  FSEL R21, R21, -INF , !P1 ;  /* 0xff80000015157808 */ /* 0x000fe40004800000 */
[----:B------:R-:W-:Y:S02]  /*5520*/  ISETP.GT.AND P1, PT, R6, RZ, !P6 ;  /* 0x000000ff0600720c */ /* 0x000fe40007724270 */
[----:B------:R-:W-:-:S02]  /*5530*/  ISETP.NE.AND P6, PT, R38, RZ, PT ;  /* 0x000000ff2600720c */ /* 0x000fc40003fc5270 */
[C---:B------:R-:W-:Y:S02]  /*5540*/  ISETP.LT.OR P1, PT, R4.reuse, 0x1, P1 ;  /* 0x000000010400780c */ /* 0x040fe40000f21670 */
[----:B------:R-:W-:Y:S02]  /*5550*/  ISETP.LT.OR P2, PT, R4, 0x2a, P2 ;  /* 0x0000002a0400780c */ /* 0x000fe40001741670 */
[----:B------:R-:W-:Y:S02]  /*5560*/  FSEL R3, R26, -INF , !P1 ;  /* 0xff8000001a037808 */ /* 0x000fe40004800000 */
[----:B------:R-:W-:Y:S02]  /*5570*/  FMNMX.FTZ R26, R74, R5, !PT ;  /* 0x000000054a1a7209 */ /* 0x000fe40007810000 */
[----:B------:R-:W-:Y:S02]  /*5580*/  FMNMX.FTZ R24, R3, R10, !PT ;  /* 0x0000000a03187209 */ /* 0x000fe40007810000 */
[----:B------:R-:W-:Y:S01]  /*5590*/  ISETP.NE.AND P1, PT, R41, RZ, PT ;  /* 0x000000ff2900720c */ /* 0x000fe20003f25270 */
[----:B------:R-:W0:Y:S01]  /*55a0*/  SHFL.BFLY PT, R5, R26, 0x2, 0x1f ;  /* 0x0c401f001a057f89 */ /* 0x000e2200000e0000 */
[----:B------:R-:W-:-:S02]  /*55b0*/  FMNMX.FTZ R24, R9, R24, !PT ;  /* 0x0000001809187209 */ /* 0x000fc40007810000 */
[C---:B------:R-:W-:Y:S02]  /*55c0*/  ISETP.GT.AND P1, PT, R6.reuse, 0x28, !P1 ;  /* 0x000000280600780c */ /* 0x040fe40004f24270 */
[----:B------:R-:W-:Y:S02]  /*55d0*/  ISETP.GT.AND P4, PT, R6, 0x31, !P4 ;  /* 0x000000310600780c */ /* 0x000fe40006784270 */
[----:B------:R-:W-:Y:S02]  /*55e0*/  ISETP.LT.OR P1, PT, R4, 0x29, P1 ;  /* 0x000000290400780c */ /* 0x000fe40000f21670 */
[----:B------:R-:W-:Y:S02]  /*55f0*/  ISETP.GT.AND P5, PT, R6, 0x38, !P5 ;  /* 0x000000380600780c */ /* 0x000fe40006fa4270 */
[C---:B------:R-:W-:Y:S02]  /*5600*/  ISETP.LT.OR P3, PT, R4.reuse, 0x31, P3 ;  /* 0x000000310400780c */ /* 0x040fe40001f61670 */
[----:B------:R-:W-:-:S02]  /*5610*/  ISETP.LT.OR P4, PT, R4, 0x32, P4 ;  /* 0x000000320400780c */ /* 0x000fc40002781670 */
[----:B------:R-:W-:Y:S02]  /*5620*/  ISETP.LT.OR P5, PT, R4, 0x39, P5 ;  /* 0x000000390400780c */ /* 0x000fe40002fa1670 */
[----:B0-----:R-:W-:Y:S02]  /*5630*/  FMNMX.FTZ R27, R26, R5, !PT ;  /* 0x000000051a1b7209 */ /* 0x001fe40007810000 */
[----:B------:R-:W-:-:S03]  /*5640*/  FMNMX.FTZ R5, R11, R24, !PT ;  /* 0x000000180b057209 */ /* 0x000fc60007810000 */
[----:B------:R-:W0:Y:S01]  /*5650*/  SHFL.BFLY PT, R28, R27, 0x1, 0x1f ;  /* 0x0c201f001b1c7f89 */ /* 0x000e2200000e0000 */
[----:B------:R-:W-:-:S04]  /*5660*/  FMNMX.FTZ R24, R12, R5, !PT ;  /* 0x000000050c187209 */ /* 0x000fc80007810000 */
[----:B------:R-:W-:Y:S02]  /*5670*/  FMNMX.FTZ R25, R13, R24, !PT ;  /* 0x000000180d197209 */ /* 0x000fe40007810000 */
[----:B------:R-:W-:Y:S02]  /*5680*/  FSEL R24, R46, -INF , !P1 ;  /* 0xff8000002e187808 */ /* 0x000fe40004800000 */
[----:B------:R-:W-:-:S04]  /*5690*/  FMNMX.FTZ R26, R14, R25, !PT ;  /* 0x000000190e1a7209 */ /* 0x000fc80007810000 */
[----:B------:R-:W-:-:S04]  /*56a0*/  FMNMX.FTZ R25, R15, R26, !PT ;  /* 0x0000001a0f197209 */ /* 0x000fc80007810000 */
[----:B------:R-:W-:Y:S02]  /*56b0*/  FMNMX.FTZ R26, R20, R25, !PT ;  /* 0x00000019141a7209 */ /* 0x000fe40007810000 */
[----:B------:R-:W-:Y:S02]  /*56c0*/  FSEL R25, R47, -INF , !P2 ;  /* 0xff8000002f197808 */ /* 0x000fe40005000000 */
[----:B0-----:R-:W-:-:S04]  /*56d0*/  FMNMX.FTZ R5, R27, R28, !PT ;  /* 0x0000001c1b057209 */ /* 0x001fc80007810000 */
[C---:B------:R-:W-:Y:S01]  /*56e0*/  FSETP.NEU.FTZ.AND P1, PT, R5.reuse, -INF , PT ;  /* 0xff8000000500780b */ /* 0x040fe20003f3d000 */
[----:B------:R-:W-:-:S05]  /*56f0*/  FMUL.FTZ R27, R5, UR10 ;  /* 0x0000000a051b7c20 */ /* 0x000fca0008410000 */
[----:B------:R-:W-:Y:S02]  /*5700*/  FSEL R31, R27, RZ, P1 ;  /* 0x000000ff1b1f7208 */ /* 0x000fe40000800000 */
[----:B------:R-:W-:Y:S02]  /*5710*/  FMNMX.FTZ R27, R21, R26, !PT ;  /* 0x0000001a151b7209 */ /* 0x000fe40007810000 */
[----:B------:R-:W-:Y:S01]  /*5720*/  ISETP.GT.AND P1, PT, R6, 0x39, !P6 ;  /* 0x000000390600780c */ /* 0x000fe20007724270 */
[--C-:B------:R-:W-:Y:S01]  /*5730*/  FFMA.FTZ R30, R32, UR10, -R31.reuse ;  /* 0x0000000a201e7c23 */ /* 0x100fe2000801081f */
[----:B------:R-:W-:Y:S01]  /*5740*/  FMNMX.FTZ R6, R24, R27, !PT ;  /* 0x0000001b18067209 */ /* 0x000fe20007810000 */
[--C-:B------:R-:W-:Y:S01]  /*5750*/  FFMA.FTZ R34, R58, UR10, -R31.reuse ;  /* 0x0000000a3a227c23 */ /* 0x100fe2000801081f */
[----:B------:R-:W-:Y:S01]  /*5760*/  FSEL R26, R50, -INF , !P3 ;  /* 0xff800000321a7808 */ /* 0x000fe20005800000 */
[----:B------:R0:W-:Y:S01]  /*5770*/  MUFU.EX2 R152, R30 ;  /* 0x0000001e00987308 */ /* 0x0001e20000000800 */
[----:B------:R-:W-:Y:S01]  /*5780*/  FMNMX.FTZ R29, R25, R6, !PT ;  /* 0x00000006191d7209 */ /* 0x000fe20007810000 */
[--C-:B------:R-:W-:Y:S01]  /*5790*/  FFMA.FTZ R32, R42, UR10, -R31.reuse ;  /* 0x0000000a2a207c23 */ /* 0x100fe2000801081f */
[----:B------:R-:W-:Y:S01]  /*57a0*/  FSEL R27, R51, -INF , !P4 ;  /* 0xff800000331b7808 */ /* 0x000fe20006000000 */
[--C-:B------:R-:W-:Y:S01]  /*57b0*/  FFMA.FTZ R36, R60, UR10, -R31.reuse ;  /* 0x0000000a3c247c23 */ /* 0x100fe2000801081f */
[----:B------:R-:W-:Y:S01]  /*57c0*/  FMNMX.FTZ R6, R26, R29, !PT ;  /* 0x0000001d1a067209 */ /* 0x000fe20007810000 */
[--C-:B------:R-:W-:Y:S01]  /*57d0*/  FFMA.FTZ R42, R70, UR10, -R31.reuse ;  /* 0x0000000a462a7c23 */ /* 0x100fe2000801081f */
[----:B------:R-:W-:Y:S01]  /*57e0*/  ISETP.LT.OR P1, PT, R4, 0x3a, P1 ;  /* 0x0000003a0400780c */ /* 0x000fe20000f21670 */
[----:B------:R1:W-:Y:S01]  /*57f0*/  MUFU.EX2 R35, R34 ;  /* 0x0000002200237308 */ /* 0x0003e20000000800 */
[----:B------:R-:W-:Y:S01]  /*5800*/  FSEL R4, R54, -INF , !P5 ;  /* 0xff80000036047808 */ /* 0x000fe20006800000 */
[--C-:B0-----:R-:W-:Y:S01]  /*5810*/  FFMA.FTZ R30, R56, UR10, -R31.reuse ;  /* 0x0000000a381e7c23 */ /* 0x101fe2000801081f */
[----:B------:R-:W-:Y:S01]  /*5820*/  FMNMX.FTZ R29, R27, R6, !PT ;  /* 0x000000061b1d7209 */ /* 0x000fe20007810000 */
[--C-:B------:R-:W-:Y:S01]  /*5830*/  FFMA.FTZ R38, R64, UR10, -R31.reuse ;  /* 0x0000000a40267c23 */ /* 0x100fe2000801081f */
[----:B------:R-:W-:Y:S01]  /*5840*/  FSEL R28, R55, -INF , !P1 ;  /* 0xff800000371c7808 */ /* 0x000fe20004800000 */
[--C-:B------:R-:W-:Y:S01]  /*5850*/  FFMA.FTZ R39, R66, UR10, -R31.reuse ;  /* 0x0000000a42277c23 */ /* 0x100fe2000801081f */
[----:B------:R-:W-:Y:S01]  /*5860*/  FMNMX.FTZ R29, R4, R29, !PT ;  /* 0x0000001d041d7209 */ /* 0x000fe20007810000 */
[----:B------:R-:W-:Y:S01]  /*5870*/  MUFU.EX2 R154, R30 ;  /* 0x0000001e009a7308 */ /* 0x000fe20000000800 */
[--C-:B-1----:R-:W-:Y:S01]  /*5880*/  FFMA.FTZ R34, R68, UR10, -R31.reuse ;  /* 0x0000000a44227c23 */ /* 0x102fe2000801081f */
[--C-:B------:R-:W-:Y:S01]  /*5890*/  FFMA.FTZ R40, R40, UR10, -R31.reuse ;  /* 0x0000000a28287c23 */ /* 0x100fe2000801081f */
[----:B------:R-:W-:Y:S01]  /*58a0*/  FMNMX.FTZ R29, R28, R29, !PT ;  /* 0x0000001d1c1d7209 */ /* 0x000fe20007810000 */
[----:B------:R-:W-:-:S04]  /*58b0*/  FFMA.FTZ R45, R72, UR10, -R31 ;  /* 0x0000000a482d7c23 */ /* 0x000fc8000801081f */
[----:B------:R-:W0:Y:S01]  /*58c0*/  SHFL.BFLY PT, R6, R29, 0x2, 0x1f ;  /* 0x0c401f001d067f89 */ /* 0x000e2200000e0000 */
[----:B------:R-:W-:Y:S08]  /*58d0*/  MUFU.EX2 R41, R34 ;  /* 0x0000002200297308 */ /* 0x000ff00000000800 */
[----:B------:R1:W-:Y:S08]  /*58e0*/  MUFU.EX2 R33, R32 ;  /* 0x0000002000217308 */ /* 0x0003f00000000800 */
[----:B------:R-:W-:Y:S01]  /*58f0*/  MUFU.EX2 R36, R36 ;  /* 0x0000002400247308 */ /* 0x000fe20000000800 */
[----:B-1----:R-:W-:Y:S01]  /*5900*/  FFMA.FTZ R32, R62, UR10, -R31 ;  /* 0x0000000a3e207c23 */ /* 0x002fe2000801081f */
[----:B0-----:R-:W-:-:S06]  /*5910*/  FMNMX.FTZ R30, R29, R6, !PT ;  /* 0x000000061d1e7209 */ /* 0x001fcc0007810000 */
[----:B------:R-:W-:Y:S01]  /*5920*/  MUFU.EX2 R43, R42 ;  /* 0x0000002a002b7308 */ /* 0x000fe20000000800 */
[----:B------:R-:W0:Y:S07]  /*5930*/  SHFL.BFLY PT, R29, R30, 0x1, 0x1f ;  /* 0x0c201f001e1d7f89 */ /* 0x000e2e00000e0000 */
[----:B------:R1:W2:Y:S08]  /*5940*/  MUFU.EX2 R37, R32 ;  /* 0x0000002000257308 */ /* 0x0002b00000000800 */
[----:B------:R-:W-:Y:S01]  /*5950*/  MUFU.EX2 R38, R38 ;  /* 0x0000002600267308 */ /* 0x000fe20000000800 */
[--C-:B-1----:R-:W-:Y:S01]  /*5960*/  FFMA.FTZ R32, R44, UR10, -R31.reuse ;  /* 0x0000000a2c207c23 */ /* 0x102fe2000801081f */
[----:B------:R-:W-:-:S06]  /*5970*/  FFMA.FTZ R44, R48, UR10, -R31 ;  /* 0x0000000a302c7c23 */ /* 0x000fcc000801081f */
[----:B------:R-:W1:Y:S01]  /*5980*/  MUFU.EX2 R39, R39 ;  /* 0x0000002700277308 */ /* 0x000e620000000800 */
[----:B--2---:R-:W-:Y:S02]  /*5990*/  F2FP.BF16.F32.PACK_AB R156, R37, R36 ;  /* 0x00000024259c723e */ /* 0x004fe400000010ff */
[----:B0-----:R-:W-:Y:S01]  /*59a0*/  FMNMX.FTZ R6, R30, R29, !PT ;  /* 0x0000001d1e067209 */ /* 0x001fe20007810000 */
[--C-:B------:R-:W-:Y:S01]  /*59b0*/  FFMA.FTZ R29, R52, UR10, -R31.reuse ;  /* 0x0000000a341d7c23 */ /* 0x100fe2000801081f */
[----:B------:R-:W-:Y:S02]  /*59c0*/  FFMA.FTZ R31, R74, UR10, -R31 ;  /* 0x0000000a4a1f7c23 */ /* 0x000fe4000801081f */
[C---:B------:R-:W-:Y:S01]  /*59d0*/  FSETP.NEU.FTZ.AND P1, PT, R6.reuse, -INF , PT ;  /* 0xff8000000600780b */ /* 0x040fe20003f3d000 */
[----:B------:R-:W-:Y:S01]  /*59e0*/  FMUL.FTZ R30, R6, UR10 ;  /* 0x0000000a061e7c20 */ /* 0x000fe20008410000 */
[----:B------:R-:W0:Y:S04]  /*59f0*/  MUFU.EX2 R40, R40 ;  /* 0x0000002800287308 */ /* 0x000e280000000800 */
[----:B------:R-:W-:-:S02]  /*5a00*/  FSEL R34, R30, RZ, P1 ;  /* 0x000000ff1e227208 */ /* 0x000fc40000800000 */
[----:B-1----:R-:W-:Y:S02]  /*5a10*/  F2FP.BF16.F32.PACK_AB R158, R39, R38 ;  /* 0x00000026279e723e */ /* 0x002fe400000010ff */
        /* <DEDUP_REMOVED lines=18> */
[----:B------:R-:W-:Y:S01]  /*5b40*/  FFMA.FTZ R28, R28, UR10, -R34 ;  /* 0x0000000a1c1c7c23 */ /* 0x000fe20008010822 */
[----:B0-----:R-:W-:-:S05]  /*5b50*/  F2FP.BF16.F32.PACK_AB R160, R41, R40 ;  /* 0x0000002829a0723e */ /* 0x001fca00000010ff */
[----:B------:R-:W0:Y:S08]  /*5b60*/  MUFU.EX2 R9, R9 ;  /* 0x0000000900097308 */ /* 0x000e300000000800 */
[----:B------:R2:W3:Y:S01]  /*5b70*/  MUFU.EX2 R42, R11 ;  /* 0x0000000b002a7308 */ /* 0x0004e20000000800 */
[----:B-1----:R-:W-:Y:S01]  /*5b80*/  FADD.FTZ R46, R3, R10 ;  /* 0x0000000a032e7221 */ /* 0x002fe20000010000 */
[----:B------:R-:W-:-:S06]  /*5b90*/  F2FP.BF16.F32.PACK_AB R153, R10, R3 ;  /* 0x000000030a99723e */ /* 0x000fcc00000010ff */
[----:B------:R-:W1:Y:S01]  /*5ba0*/  MUFU.EX2 R12, R12 ;  /* 0x0000000c000c7308 */ /* 0x000e620000000800 */
[----:B--2---:R-:W-:Y:S01]  /*5bb0*/  FADD.FTZ R11, R152, R33 ;  /* 0x00000021980b7221 */ /* 0x004fe20000010000 */
[----:B------:R-:W-:-:S03]  /*5bc0*/  F2FP.BF16.F32.PACK_AB R152, R33, R152 ;  /* 0x000000982198723e */ /* 0x000fc600000010ff */
[----:B------:R-:W-:Y:S01]  /*5bd0*/  FADD.FTZ R48, R154, R11 ;  /* 0x0000000b9a307221 */ /* 0x000fe20000010000 */
[----:B0-----:R-:W-:Y:S01]  /*5be0*/  FADD.FTZ R11, R9, R46 ;  /* 0x0000002e090b7221 */ /* 0x001fe20000010000 */
[C---:B------:R-:W-:Y:S01]  /*5bf0*/  F2FP.BF16.F32.PACK_AB R154, R35.reuse, R154 ;  /* 0x0000009a239a723e */ /* 0x040fe200000010ff */
[----:B------:R-:W0:Y:S01]  /*5c00*/  MUFU.EX2 R13, R13 ;  /* 0x0000000d000d7308 */ /* 0x000e220000000800 */
[----:B------:R-:W-:Y:S01]  /*5c10*/  FADD.FTZ R31, R35, R48 ;  /* 0x00000030231f7221 */ /* 0x000fe20000010000 */
[C---:B---3--:R-:W-:Y:S01]  /*5c20*/  FADD.FTZ R11, R42.reuse, R11 ;  /* 0x0000000b2a0b7221 */ /* 0x048fe20000010000 */
[----:B------:R-:W-:Y:S02]  /*5c30*/  F2FP.BF16.F32.PACK_AB R155, R42, R9 ;  /* 0x000000092a9b723e */ /* 0x000fe400000010ff */
[----:B------:R-:W-:-:S03]  /*5c40*/  FADD.FTZ R46, R36, R31 ;  /* 0x0000001f242e7221 */ /* 0x000fc60000010000 */
[----:B------:R-:W2:Y:S01]  /*5c50*/  MUFU.EX2 R14, R14 ;  /* 0x0000000e000e7308 */ /* 0x000ea20000000800 */
[----:B------:R-:W-:Y:S01]  /*5c60*/  FADD.FTZ R31, R37, R46 ;  /* 0x0000002e251f7221 */ /* 0x000fe20000010000 */
[----:B-1----:R-:W-:Y:S01]  /*5c70*/  FADD.FTZ R34, R12, R11 ;  /* 0x0000000b0c227221 */ /* 0x002fe20000010000 */
[----:B------:R1:W-:Y:S02]  /*5c80*/  STSM.16.M88.4 [R18+0x26800], R152 ;  /* 0x0268009812007844 */ /* 0x0003e40000000200 */
[----:B------:R-:W-:-:S03]  /*5c90*/  FADD.FTZ R46, R38, R31 ;  /* 0x0000001f262e7221 */ /* 0x000fc60000010000 */
[----:B------:R-:W3:Y:S01]  /*5ca0*/  MUFU.EX2 R15, R15 ;  /* 0x0000000f000f7308 */ /* 0x000ee20000000800 */
[----:B0-----:R-:W-:Y:S01]  /*5cb0*/  FADD.FTZ R11, R13, R34 ;  /* 0x000000220d0b7221 */ /* 0x001fe20000010000 */
[----:B------:R-:W-:Y:S01]  /*5cc0*/  FADD.FTZ R31, R39, R46 ;  /* 0x0000002e271f7221 */ /* 0x000fe20000010000 */
[----:B------:R-:W-:-:S03]  /*5cd0*/  F2FP.BF16.F32.PACK_AB R157, R13, R12 ;  /* 0x0000000c0d9d723e */ /* 0x000fc600000010ff */
[----:B------:R-:W-:Y:S02]  /*5ce0*/  FADD.FTZ R36, R40, R31 ;  /* 0x0000001f28247221 */ /* 0x000fe40000010000 */
[----:B------:R-:W0:Y:S01]  /*5cf0*/  MUFU.EX2 R20, R20 ;  /* 0x0000001400147308 */ /* 0x000e220000000800 */
[----:B--2---:R-:W-:Y:S01]  /*5d00*/  FADD.FTZ R34, R14, R11 ;  /* 0x0000000b0e227221 */ /* 0x004fe20000010000 */
[----:B------:R-:W-:-:S06]  /*5d10*/  FADD.FTZ R33, R41, R36 ;  /* 0x0000002429217221 */ /* 0x000fcc0000010000 */
[----:B------:R-:W2:Y:S01]  /*5d20*/  MUFU.EX2 R21, R21 ;  /* 0x0000001500157308 */ /* 0x000ea20000000800 */
[C---:B---3--:R-:W-:Y:S01]  /*5d30*/  FADD.FTZ R31, R15.reuse, R34 ;  /* 0x000000220f1f7221 */ /* 0x048fe20000010000 */
[----:B------:R-:W-:-:S05]  /*5d40*/  F2FP.BF16.F32.PACK_AB R159, R15, R14 ;  /* 0x0000000e0f9f723e */ /* 0x000fca00000010ff */
[----:B------:R1:W-:Y:S01]  /*5d50*/  STSM.16.M88.4 [R19], R156 ;  /* 0x0000009c13007844 */ /* 0x0003e20000000200 */
[----:B------:R-:W3:Y:S01]  /*5d60*/  MUFU.EX2 R32, R32 ;  /* 0x0000002000207308 */ /* 0x000ee20000000800 */
[----:B0-----:R-:W-:-:S07]  /*5d70*/  FADD.FTZ R10, R20, R31 ;  /* 0x0000001f140a7221 */ /* 0x001fce0000010000 */
[----:B------:R-:W0:Y:S01]  /*5d80*/  MUFU.EX2 R24, R24 ;  /* 0x0000001800187308 */ /* 0x000e220000000800 */
[C---:B--2---:R-:W-:Y:S01]  /*5d90*/  FADD.FTZ R3, R21.reuse, R10 ;  /* 0x0000000a15037221 */ /* 0x044fe20000010000 */
[----:B------:R-:W-:-:S06]  /*5da0*/  F2FP.BF16.F32.PACK_AB R161, R21, R20 ;  /* 0x0000001415a1723e */ /* 0x000fcc00000010ff */
[----:B------:R-:W2:Y:S01]  /*5db0*/  MUFU.EX2 R25, R25 ;  /* 0x0000001900197308 */ /* 0x000ea20000000800 */
[----:B---3--:R-:W-:Y:S01]  /*5dc0*/  FADD.FTZ R10, R32, R33 ;  /* 0x00000021200a7221 */ /* 0x008fe20000010000 */
[----:B------:R-:W-:-:S03]  /*5dd0*/  F2FP.BF16.F32.PACK_AB R162, R43, R32 ;  /* 0x000000202ba2723e */ /* 0x000fc600000010ff */
[----:B------:R-:W-:-:S03]  /*5de0*/  FADD.FTZ R43, R43, R10 ;  /* 0x0000000a2b2b7221 */ /* 0x000fc60000010000 */
[----:B------:R-:W-:Y:S01]  /*5df0*/  MUFU.EX2 R44, R44 ;  /* 0x0000002c002c7308 */ /* 0x000fe20000000800 */
[----:B0-----:R-:W-:-:S07]  /*5e00*/  FADD.FTZ R12, R24, R3 ;  /* 0x00000003180c7221 */ /* 0x001fce0000010000 */
[----:B------:R-:W0:Y:S01]  /*5e10*/  MUFU.EX2 R45, R45 ;  /* 0x0000002d002d7308 */ /* 0x000e220000000800 */
[C---:B--2---:R-:W-:Y:S01]  /*5e20*/  F2FP.BF16.F32.PACK_AB R163, R25.reuse, R24 ;  /* 0x0000001819a3723e */ /* 0x044fe200000010ff */
        /* <DEDUP_REMOVED lines=11> */
[----:B------:R-:W-:Y:S02]  /*5ee0*/  FADD.FTZ R27, R27, R26 ;  /* 0x0000001a1b1b7221 */ /* 0x000fe40000010000 */
[----:B------:R-:W2:Y:S01]  /*5ef0*/  MUFU.EX2 R11, R28 ;  /* 0x0000001c000b7308 */ /* 0x000ea20000000800 */
[----:B0-----:R-:W-:Y:S01]  /*5f00*/  F2FP.BF16.F32.PACK_AB R166, R30, R29 ;  /* 0x0000001d1ea6723e */ /* 0x001fe200000010ff */
[----:B------:R-:W-:-:S04]  /*5f10*/  FADD.FTZ R3, R29, R44 ;  /* 0x0000002c1d037221 */ /* 0x000fc80000010000 */
[----:B------:R-:W-:Y:S01]  /*5f20*/  FADD.FTZ R3, R30, R3 ;  /* 0x000000031e037221 */ /* 0x000fe20000010000 */
[----:B--2---:R-:W-:Y:S01]  /*5f30*/  F2FP.BF16.F32.PACK_AB R167, R11, R4 ;  /* 0x000000040ba7723e */ /* 0x004fe200000010ff */
[----:B------:R-:W-:-:S04]  /*5f40*/  FADD.FTZ R4, R4, R27 ;  /* 0x0000001b04047221 */ /* 0x000fc80000010000 */
[----:B------:R1:W-:Y:S01]  /*5f50*/  STSM.16.M88.4 [R22], R164 ;  /* 0x000000a416007844 */ /* 0x0003e20000000200 */
[----:B------:R-:W-:Y:S01]  /*5f60*/  FADD.FTZ R4, R11, R4 ;  /* 0x000000040b047221 */ /* 0x000fe20000010000 */
[----:B------:R-:W-:Y:S06]  /*5f70*/  @!P0 BRA `(.L_x_2280) ;  /* 0x0000000000048947 */ /* 0x000fec0003800000 */
[----:B------:R-:W-:Y:S01]  /*5f80*/  BPT.TRAP 0x1 ;  /* 0x000000040000795c */ /* 0x000fe20000300000 */
.L_x_2280:
[----:B------:R0:W2:Y:S01]  /*5f90*/  SYNCS.PHASECHK.TRANS64.TRYWAIT P1, [R7+URZ+0x28c50], R8 ;  /* 0x028c5008070075a7 */ /* 0x0000a2000802017f */
[----:B------:R-:W-:Y:S05]  /*5fa0*/  @!P0 BRA `(.L_x_2281) ;  /* 0x0000000000048947 */ /* 0x000fea0003800000 */
[----:B------:R-:W-:Y:S01]  /*5fb0*/  BPT.TRAP 0x1 ;  /* 0x000000040000795c */ /* 0x000fe20000300000 */
.L_x_2281:
[----:B--2---:R-:W-:Y:S05]  /*5fc0*/  @P1 BRA `(.L_x_2282) ;  /* 0x0000000000081947 */ /* 0x004fea0003800000 */
[----:B------:R-:W2:Y:S02]  /*5fd0*/  SYNCS.PHASECHK.TRANS64.TRYWAIT P1, [R7+URZ+0x28c50], R8 ;  /* 0x028c5008070075a7 */ /* 0x000ea4000802017f */
[----:B--2---:R-:W-:Y:S05]  /*5fe0*/  @!P1 BRA `(.L_x_2283) ;  /* 0x0000010c000c9947 */ /* 0x004fea0003800000 */
.L_x_2282:
        /* <DEDUP_REMOVED lines=34> */
.L_x_2284:
[----:B------:R-:W-:Y:S01]  /*6210*/  R2UR UR6, R7 ;  /* 0x00000000070672ca */ /* 0x000fe200000e0000 */
[----:B------:R-:W-:Y:S01]  /*6220*/  UISETP.NE.AND UP1, UPT, UR52, URZ, UPT ;  /* 0x0000003f3400728c */ /* 0x000fe2000bf25270 */
[----:B0-2---:R-:W-:Y:S01]  /*6230*/  VIADD R8, R168, 0xfffffffe ;  /* 0xfffffffea8087836 */ /* 0x005fe20000000000 */
[----:B------:R-:W-:-:S06]  /*6240*/  UISETP.NE.AND UP0, UPT, UR51, URZ, UPT ;  /* 0x0000003f3300728c */ /* 0x000fcc000bf05270 */
[----:B------:R-:W-:-:S03]  /*6250*/  PLOP3.LUT P1, PT, PT, PT, UP0, 0x40, 0x0 ;  /* 0x000000000000781c */ /* 0x000fc60003f2e808 */
[----:B------:R-:W-:Y:S01]  /*6260*/  @UP1 ULDC UR15, c[0x0][0x450] ;  /* 0x00011400000f1ab9 */ /* 0x000fe20000000800 */
[----:B------:R-:W-:-:S04]  /*6270*/  UIADD3 UR6, UR6, 0x28c60, URZ ;  /* 0x00028c6006067890 */ /* 0x000fc8000fffe03f */
[----:B------:R-:W-:-:S03]  /*6280*/  UPRMT UR11, UR40, 0x654, UR6 ;  /* 0x00000654280b7896 */ /* 0x000fc60008000006 */
[----:B------:R-:W-:Y:S02]  /*6290*/  @UP1 ULDC UR6, c[0x0][0x44c] ;  /* 0x0001130000061ab9 */ /* 0x000fe40000000800 */
[----:B------:R-:W-:-:S04]  /*62a0*/  UIMAD.WIDE.U32 UR6, UR45, UR6, URZ ;  /* 0x000000062d0672a5 */ /* 0x000fc8000f8e003f */
[----:B------:R-:W-:Y:S01]  /*62b0*/  SYNCS.ARRIVE.TRANS64.RED.A1T0 RZ, [UR11], RZ ;  /* 0x000000ffffff79a7 */ /* 0x000fe2000810040b */
[----:B------:R-:W-:Y:S01]  /*62c0*/  UMOV UR11, UR45 ;  /* 0x0000002d000b7c82 */ /* 0x000fe20008000000 */
[----:B------:R-:W-:-:S04]  /*62d0*/  @UP1 USHF.R.U32.HI UR11, URZ, UR15, UR7 ;  /* 0x0000000f3f0b1299 */ /* 0x000fc80008011607 */
[----:B------:R-:W-:-:S04]  /*62e0*/  UIADD3 UR6, UR11, UR48, -UR50 ;  /* 0x000000300b067290 */ /* 0x000fc8000fffe832 */
[----:B------:R-:W-:Y:S01]  /*62f0*/  UIADD3 UR11, UR6, UR14, URZ ;  /* 0x0000000e060b7290 */ /* 0x000fe2000fffe03f */
[----:B------:R-:W-:Y:S11]  /*6300*/  @P1 BRA `(.L_x_2285) ;  /* 0x00000000004c1947 */ /* 0x000ff60003800000 */
[----:B------:R-:W-:Y:S01]  /*6310*/  ISETP.LT.AND P1, PT, RZ, UR6, PT ;  /* 0x00000006ff007c0c */ /* 0x000fe2000bf21270 */
[----:B------:R-:W-:-:S12]  /*6320*/  UIADD3 UR18, UR6, -0x1, URZ ;  /* 0xffffffff06127890 */ /* 0x000fd8000fffe03f */
[----:B------:R-:W-:Y:S05]  /*6330*/  @P1 BRA `(.L_x_2286) ;  /* 0x0000000000201947 */ /* 0x000fea0003800000 */
[----:B------:R-:W-:Y:S01]  /*6340*/  ULDC UR19, c[0x0][0x9e4] ;  /* 0x0002790000137ab9 */ /* 0x000fe20000000800 */
[----:B------:R-:W-:Y:S02]  /*6350*/  UIADD3 UR18, -UR6, URZ, URZ ;  /* 0x0000003f06127290 */ /* 0x000fe4000fffe13f */
[----:B------:R-:W-:-:S11]  /*6360*/  UISETP.NE.AND UP0, UPT, UR19, 0x1, UPT ;  /* 0x000000011300788c */ /* 0x000fd6000bf05270 */
[----:B------:R-:W-:Y:S02]  /*6370*/  @UP0 ULDC.64 UR6, c[0x0][0x9e8] ;  /* 0x00027a0000060ab9 */ /* 0x000fe40000000a00 */
[----:B------:R-:W-:-:S04]  /*6380*/  UIMAD.WIDE.U32 UR14, UR18, UR6, URZ ;  /* 0x00000006120e72a5 */ /* 0x000fc8000f8e003f */
[----:B------:R-:W-:-:S04]  /*6390*/  @UP0 USHF.R.U32.HI UR18, URZ, UR7, UR15 ;  /* 0x000000073f120299 */ /* 0x000fc8000801160f */
[----:B------:R-:W-:Y:S01]  /*63a0*/  ULOP3.LUT UR18, URZ, UR18, URZ, 0x33, !UPT ;  /* 0x000000123f127292 */ /* 0x000fe2000f8e333f */
[----:B------:R-:W-:Y:S11]  /*63b0*/  BRA `(.L_x_2287) ;  /* 0x0000000000147947 */ /* 0x000ff60003800000 */
.L_x_2286:
[----:B------:R-:W-:Y:S02]  /*63c0*/  ULDC UR19, c[0x0][0x9e4] ;  /* 0x0002790000137ab9 */ /* 0x000fe40000000800 */
[----:B------:R-:W-:-:S11]  /*63d0*/  UISETP.NE.AND UP0, UPT, UR19, 0x1, UPT ;  /* 0x000000011300788c */ /* 0x000fd6000bf05270 */
[----:B------:R-:W-:Y:S02]  /*63e0*/  @UP0 ULDC.64 UR6, c[0x0][0x9e8] ;  /* 0x00027a0000060ab9 */ /* 0x000fe40000000a00 */
[----:B------:R-:W-:-:S04]  /*63f0*/  UIMAD.WIDE.U32 UR14, UR18, UR6, URZ ;  /* 0x00000006120e72a5 */ /* 0x000fc8000f8e003f */
[----:B------:R-:W-:-:S12]  /*6400*/  @UP0 USHF.R.U32.HI UR18, URZ, UR7, UR15 ;  /* 0x000000073f120299 */ /* 0x000fd8000801160f */
.L_x_2287:
[----:B------:R-:W-:-:S04]  /*6410*/  UIMAD UR18, UR18, UR19, UR19 ;  /* 0x00000013121272a4 */ /* 0x000fc8000f8e0213 */
[----:B------:R-:W-:-:S04]  /*6420*/  UISETP.LT.AND UP0, UPT, UR11, UR18, UPT ;  /* 0x000000120b00728c */ /* 0x000fc8000bf01270 */
[----:B------:R-:W-:-:S12]  /*6430*/  USEL UR11, UR11, UR18, UP0 ;  /* 0x000000120b0b7287 */ /* 0x000fd80008000000 */
.L_x_2285:
[----:B------:R-:W-:-:S04]  /*6440*/  USHF.R.S32.HI UR6, URZ, 0x1f, UR11 ;  /* 0x0000001f3f067899 */ /* 0x000fc8000801140b */
[----:B------:R-:W-:-:S04]  /*6450*/  ULEA.HI UR6, UR6, UR11, URZ, 0x6 ;  /* 0x0000000b06067291 */ /* 0x000fc8000f8f303f */
[----:B------:R-:W-:-:S04]  /*6460*/  USHF.R.S32.HI UR6, URZ, 0x6, UR6 ;  /* 0x000000063f067899 */ /* 0x000fc80008011406 */
[----:B------:R-:W-:-:S04]  /*6470*/  UISETP.LT.AND UP0, UPT, UR47, UR6, UPT ;  /* 0x000000062f00728c */ /* 0x000fc8000bf01270 */
[----:B------:R-:W-:-:S06]  /*6480*/  USEL UR21, UR47, UR6, !UP0 ;  /* 0x000000062f157287 */ /* 0x000fcc000c000000 */
[----:B------:R-:W-:-:S13]  /*6490*/  ISETP.GE.AND P1, PT, R8, UR21, PT ;  /* 0x0000001508007c0c */ /* 0x000fda000bf26270 */
[----:B------:R-:W-:Y:S05]  /*64a0*/  @!P1 BRA `(.L_x_2288) ;  /* 0x0000002800089947 */ /* 0x000fea0003800000 */
[----:B------:R-:W-:Y:S01]  /*64b0*/  IMAD.MOV.U32 R12, RZ, RZ, R6 ;  /* 0x000000ffff0c7224 */ /* 0x000fe200078e0006 */
[----:B------:R-:W-:Y:S01]  /*64c0*/  MOV R9, R5 ;  /* 0x0000000500097202 */ /* 0x000fe20000000f00 */
[----:B------:R-:W-:Y:S01]  /*64d0*/  UMOV UR27, UR38 ;  /* 0x00000026001b7c82 */ /* 0x000fe20008000000 */
[----:B------:R-:W-:Y:S01]  /*64e0*/  ULDC UR24, c[0x0][0x9e4] ;  /* 0x0002790000187ab9 */ /* 0x000fe20000000800 */
[----:B------:R-:W-:Y:S01]  /*64f0*/  ULDC UR20, c[0x0][0x9dc] ;  /* 0x0002770000147ab9 */ /* 0x000fe20000000800 */
[----:B------:R-:W-:Y:S01]  /*6500*/  ULDC UR23, c[0x0][0x9d8] ;  /* 0x0002760000177ab9 */ /* 0x000fe20000000800 */
[----:B------:R-:W-:Y:S01]  /*6510*/  ULDC UR26, c[0x0][0x988] ;  /* 0x00026200001a7ab9 */ /* 0x000fe20000000800 */
[----:B------:R-:W-:-:S05]  /*6520*/  ULDC UR25, c[0x0][0x9e0] ;  /* 0x0002780000197ab9 */ /* 0x000fca0000000800 */
.L_x_2307:
[----:B------:R-:W-:-:S04]  /*6530*/  UIADD3 UR38, UR27, 0x1, URZ ;  /* 0x000000011b267890 */ /* 0x000fc8000fffe03f */
[----:B------:R-:W-:-:S04]  /*6540*/  UISETP.NE.AND UP0, UPT, UR38, 0x2, UPT ;  /* 0x000000022600788c */ /* 0x000fc8000bf05270 */
[----:B------:R-:W-:Y:S02]  /*6550*/  USEL UR6, URZ, 0x1, UP0 ;  /* 0x000000013f067887 */ /* 0x000fe40008000000 */
[----:B------:R-:W-:Y:S02]  /*6560*/  USEL UR38, UR38, URZ, UP0 ;  /* 0x0000003f26267287 */ /* 0x000fe40008000000 */
[----:B------:R-:W-:Y:S01]  /*6570*/  ULOP3.LUT UR37, UR37, UR6, URZ, 0x3c, !UPT ;  /* 0x0000000625257292 */ /* 0x000fe2000f8e3c3f */
[----:B012---:R-:W-:Y:S11]  /*6580*/  @!P0 BRA `(.L_x_2289) ;  /* 0x0000000000048947 */ /* 0x007ff60003800000 */
[----:B------:R-:W-:Y:S01]  /*6590*/  BPT.TRAP 0x1 ;  /* 0x000000040000795c */ /* 0x000fe20000300000 */
.L_x_2289:
[----:B------:R-:W-:Y:S01]  /*65a0*/  ULEA UR22, UR38, UR41, 0x3 ;  /* 0x0000002926167291 */ /* 0x000fe2000f8e183f */
[----:B------:R-:W-:-:S05]  /*65b0*/  IMAD.U32 R7, RZ, RZ, UR37 ;  /* 0x00000025ff077e24 */ /* 0x000fca000f8e00ff */
[----:B------:R-:W-:-:S04]  /*65c0*/  SHF.L.U32 R7, R7, 0x1f, RZ ;  /* 0x0000001f07077819 */ /* 0x000fc800000006ff */
[----:B------:R0:W2:Y:S01]  /*65d0*/  SYNCS.PHASECHK.TRANS64.TRYWAIT P1, [UR22+0x28c30], R7 ;  /* 0x028c3007ff0075a7 */ /* 0x0000a20008020156 */
[----:B------:R-:W-:Y:S05]  /*65e0*/  @!P0 BRA `(.L_x_2290) ;  /* 0x0000000000048947 */ /* 0x000fea0003800000 */
[----:B------:R-:W-:Y:S01]  /*65f0*/  BPT.TRAP 0x1 ;  /* 0x000000040000795c */ /* 0x000fe20000300000 */
.L_x_2290:
[----:B--2---:R-:W-:Y:S05]  /*6600*/  @P1 BRA `(.L_x_2291) ;  /* 0x0000000000081947 */ /* 0x004fea0003800000 */
[----:B------:R-:W2:Y:S02]  /*6610*/  SYNCS.PHASECHK.TRANS64.TRYWAIT P1, [UR22+0x28c30], R7 ;  /* 0x028c3007ff0075a7 */ /* 0x000ea40008020156 */
[----:B--2---:R-:W-:Y:S05]  /*6620*/  @!P1 BRA `(.L_x_2292) ;  /* 0x0000010400909947 */ /* 0x004fea0003800000 */
.L_x_2291:
        /* <DEDUP_REMOVED lines=23> */
.L_x_2293:
[----:B------:R-:W-:Y:S01]  /*67a0*/  UISETP.NE.AND UP1, UPT, UR52, URZ, UPT ;  /* 0x0000003f3400728c */ /* 0x000fe2000bf25270 */
[----:B------:R-:W-:Y:S01]  /*67b0*/  FMUL.FTZ R20, R163, UR23 ;  /* 0x00000017a3147c20 */ /* 0x000fe20008410000 */
[----:B------:R-:W-:Y:S02]  /*67c0*/  VIADD R163, R185, UR45 ;  /* 0x0000002db9a37c36 */ /* 0x000fe40008000000 */
[----:B------:R-:W-:Y:S01]  /*67d0*/  FMUL.FTZ R21, R162, UR23 ;  /* 0x00000017a2157c20 */ /* 0x000fe20008410000 */
[----:B------:R-:W-:Y:S01]  /*67e0*/  FMUL.FTZ R13, R155, UR23 ;  /* 0x000000179b0d7c20 */ /* 0x000fe20008410000 */
[----:B------:R-:W-:Y:S01]  /*67f0*/  FMUL.FTZ R155, R171, UR23 ;  /* 0x00000017ab9b7c20 */ /* 0x000fe20008410000 */
[----:B------:R-:W-:Y:S01]  /*6800*/  PLOP3.LUT P1, PT, PT, PT, UP1, 0x80, 0x0 ;  /* 0x000000000000781c */ /* 0x000fe20003f2f018 */
[----:B------:R-:W-:Y:S01]  /*6810*/  UISETP.NE.AND UP0, UPT, UR51, URZ, UPT ;  /* 0x0000003f3300728c */ /* 0x000fe2000bf05270 */
[----:B------:R-:W-:Y:S01]  /*6820*/  PLOP3.LUT P2, PT, PT, PT, UP1, 0x80, 0x0 ;  /* 0x000000000000781c */ /* 0x000fe20003f4f018 */
[----:B------:R-:W-:Y:S01]  /*6830*/  FMUL.FTZ R206, R156, UR23 ;  /* 0x000000179cce7c20 */ /* 0x000fe20008410000 */
[----:B------:R-:W-:Y:S01]  /*6840*/  FMUL.FTZ R171, R172, UR23 ;  /* 0x00000017acab7c20 */ /* 0x000fe20008410000 */
[----:B------:R-:W-:Y:S01]  /*6850*/  @UP1 ULDC UR6, c[0x0][0x44c] ;  /* 0x0001130000061ab9 */ /* 0x000fe20000000800 */
[----:B------:R-:W-:Y:S01]  /*6860*/  FMUL.FTZ R207, R157, UR23 ;  /* 0x000000179dcf7c20 */ /* 0x000fe20008410000 */
[----:B------:R-:W-:Y:S01]  /*6870*/  FMUL.FTZ R172, R173, UR23 ;  /* 0x00000017adac7c20 */ /* 0x000fe20008410000 */
[----:B------:R-:W-:Y:S01]  /*6880*/  FMUL.FTZ R156, R174, UR23 ;  /* 0x00000017ae9c7c20 */ /* 0x000fe20008410000 */
[----:B------:R-:W-:Y:S01]  /*6890*/  FMUL.FTZ R205, R152, UR23 ;  /* 0x0000001798cd7c20 */ /* 0x000fe20008410000 */
[----:B------:R-:W-:Y:S01]  /*68a0*/  FMUL.FTZ R5, R153, UR23 ;  /* 0x0000001799057c20 */ /* 0x000fe20008410000 */
[----:B--2---:R-:W-:Y:S01]  /*68b0*/  FMUL.FTZ R6, R154, UR23 ;  /* 0x000000179a067c20 */ /* 0x004fe20008410000 */
        /* <DEDUP_REMOVED lines=8> */
[----:B------:R-:W-:Y:S01]  /*6940*/  FMUL.FTZ R157, R175, UR23 ;  /* 0x00000017af9d7c20 */ /* 0x000fe20008410000 */
[----:B------:R-:W-:Y:S01]  /*6950*/  FMUL.FTZ R173, R176, UR23 ;  /* 0x00000017b0ad7c20 */ /* 0x000fe20008410000 */
[----:B------:R-:W-:Y:S01]  /*6960*/  FMUL.FTZ R174, R177, UR23 ;  /* 0x00000017b1ae7c20 */ /* 0x000fe20008410000 */
[----:B------:R-:W1:Y:S01]  /*6970*/  SHFL.IDX PT, R162, R163, RZ, 0x1c1f ;  /* 0x001c1fffa3a27589 */ /* 0x000e6200000e0000 */
        /* <DEDUP_REMOVED lines=13> */
[----:B------:R-:W-:-:S02]  /*6a50*/  IMAD.SHL.U32 R177, R8, 0x40, RZ ;  /* 0x0000004008b17824 */ /* 0x000fc400078e00ff */
[----:B------:R-:W-:Y:S01]  /*6a60*/  FMUL.FTZ R161, R183, UR23 ;  /* 0x00000017b7a17c20 */ /* 0x000fe20008410000 */
[----:B------:R-:W-:Y:S01]  /*6a70*/  PLOP3.LUT P1, PT, PT, PT, UP0, 0x40, 0x0 ;  /* 0x000000000000781c */ /* 0x000fe20003f2e808 */
[----:B------:R-:W-:Y:S01]  /*6a80*/  IMAD.U32 R11, RZ, RZ, UR50 ;  /* 0x00000032ff0b7e24 */ /* 0x000fe2000f8e00ff */
[----:B------:R-:W2:Y:S01]  /*6a90*/  MUFU.TANH R205, R205 ;  /* 0x000000cd00cd7308 */ /* 0x000ea20000002400 */
[----:B------:R-:W-:Y:S01]  /*6aa0*/  IADD3 R10, -R2, 0x1, -R177 ;  /* 0x00000001020a7810 */ /* 0x000fe20007ffe9b1 */
[----:B------:R-:W-:Y:S01]  /*6ab0*/  SYNCS.ARRIVE.TRANS64.RED.A1T0 RZ, [UR6], RZ ;  /* 0x000000ffffff79a7 */ /* 0x000fe20008100406 */
[----:B------:R-:W-:Y:S02]  /*6ac0*/  ULOP3.LUT UR6, URZ, UR20, URZ, 0x33, !UPT ;  /* 0x000000143f067292 */ /* 0x000fe4000f8e333f */
[----:B------:R-:W-:-:S03]  /*6ad0*/  IADD3 R10, -R11, UR48, R10 ;  /* 0x000000300b0a7c10 */ /* 0x000fc6000fffe10a */
[----:B------:R-:W3:Y:S02]  /*6ae0*/  MUFU.TANH R5, R5 ;  /* 0x0000000500057308 */ /* 0x000ee40000002400 */
[C---:B------:R-:W-:Y:S02]  /*6af0*/  VIADD R181, R10.reuse, UR25 ;  /* 0x000000190ab57c36 */ /* 0x040fe40008000000 */
[----:B------:R-:W-:Y:S02]  /*6b00*/  VIADD R183, R10, UR6 ;  /* 0x000000060ab77c36 */ /* 0x000fe40008000000 */
[----:B-1----:R-:W-:Y:S02]  /*6b10*/  IMAD.IADD R179, R181, 0x1, R162 ;  /* 0x00000001b5b37824 */ /* 0x002fe400078e02a2 */
[----:B------:R-:W1:Y:S01]  /*6b20*/  MUFU.TANH R6, R6 ;  /* 0x0000000600067308 */ /* 0x000e620000002400 */
        /* <DEDUP_REMOVED lines=31> */
[----:B------:R-:W-:Y:S01]  /*6d20*/  MOV R11, UR50 ;  /* 0x00000032000b7c02 */ /* 0x000fe20008000f00 */
[----:B------:R-:W-:Y:S03]  /*6d30*/  BSSY B0, `(.L_x_2295) ;  /* 0x0000011000007945 */ /* 0x000fe60003800000 */
[----:B------:R-:W-:-:S04]  /*6d40*/  IADD3 R162, -R11, UR48, R162 ;  /* 0x000000300ba27c10 */ /* 0x000fc8000fffe1a2 */
        /* <DEDUP_REMOVED lines=10> */
.L_x_2296:
[----:B------:R-:W-:-:S05]  /*6df0*/  IMAD.U32 R164, RZ, RZ, UR24 ;  /* 0x00000018ffa47e24 */ /* 0x000fca000f8e00ff */
[----:B------:R-:W-:-:S13]  /*6e00*/  ISETP.NE.AND P1, PT, R164, 0x1, PT ;  /* 0x00000001a400780c */ /* 0x000fda0003f25270 */
[----:B------:R-:W1:Y:S02]  /*6e10*/  @P1 LDC.64 R10, c[0x0][0x9e8] ;  /* 0x00027a00ff0a1b82 */ /* 0x000e640000000a00 */
[----:B-1----:R-:W-:-:S05]  /*6e20*/  @P1 IMAD.HI.U32 R10, R162, R10, RZ ;  /* 0x0000000aa20a1227 */ /* 0x002fca00078e00ff */
[----:B------:R-:W-:-:S07]  /*6e30*/  @P1 SHF.R.U32.HI R162, RZ, R11, R10 ;  /* 0x0000000bffa21219 */ /* 0x000fce000001160a */
.L_x_2297:
[----:B------:R-:W-:Y:S05]  /*6e40*/  BSYNC B0 ;  /* 0x0000000000007941 */ /* 0x000fea0003800000 */
.L_x_2295:
[----:B------:R-:W-:-:S04]  /*6e50*/  IMAD R11, R162, R164, -R177 ;  /* 0x000000a4a20b7224 */ /* 0x000fc800078e0ab1 */
[----:B------:R-:W-:-:S05]  /*6e60*/  IMAD.IADD R11, R11, 0x1, -R2 ;  /* 0x000000010b0b7824 */ /* 0x000fca00078e0a02 */
[----:B------:R-:W-:Y:S02]  /*6e70*/  VIADDMNMX R179, R11, R164, R179, PT ;  /* 0x000000a40bb37246 */ /* 0x000fe400038001b3 */
[----:B------:R-:W-:-:S07]  /*6e80*/  VIMNMX R180, R180, R11, !PT ;  /* 0x0000000bb4b47248 */ /* 0x000fce0007fe0100 */
.L_x_2294:
        /* <DEDUP_REMOVED lines=8> */
[C---:B------:R-:W-:Y:S02]  /*6f10*/  ISETP.GT.AND P4, PT, R180.reuse, 0x18, P1 ;  /* 0x00000018b400780c */ /* 0x040fe40000f84270 */
        /* <DEDUP_REMOVED lines=13> */
[----:B-1----:R-:W-:Y:S02]  /*6ff0*/  FSEL R163, R206, -INF , !P6 ;  /* 0xff800000cea37808 */ /* 0x002fe40007000000 */
        /* <DEDUP_REMOVED lines=32> */
[----:B------:R-:W-:Y:S01]  /*7200*/  IMAD.U32 R5, RZ, RZ, UR50 ;  /* 0x00000032ff057e24 */ /* 0x000fe2000f8e00ff */
[----:B------:R-:W-:Y:S04]  /*7210*/  BSSY B0, `(.L_x_2299) ;  /* 0x0000011000007945 */ /* 0x000fe80003800000 */
[----:B------:R-:W-:-:S04]  /*7220*/  IADD3 R5, -R5, UR48, R10 ;  /* 0x0000003005057c10 */ /* 0x000fc8000fffe10a */
        /* <DEDUP_REMOVED lines=10> */
.L_x_2300:
[----:B------:R-:W-:-:S05]  /*72d0*/  IMAD.U32 R182, RZ, RZ, UR24 ;  /* 0x00000018ffb67e24 */ /* 0x000fca000f8e00ff */
[----:B------:R-:W-:-:S13]  /*72e0*/  ISETP.NE.AND P2, PT, R182, 0x1, PT ;  /* 0x00000001b600780c */ /* 0x000fda0003f45270 */
[----:B------:R-:W0:Y:S02]  /*72f0*/  @P2 LDC.64 R10, c[0x0][0x9e8] ;  /* 0x00027a00ff0a2b82 */ /* 0x000e240000000a00 */
[----:B0-----:R-:W-:-:S05]  /*7300*/  @P2 IMAD.HI.U32 R10, R5, R10, RZ ;  /* 0x0000000a050a2227 */ /* 0x001fca00078e00ff */
[----:B------:R-:W-:-:S07]  /*7310*/  @P2 SHF.R.U32.HI R5, RZ, R11, R10 ;  /* 0x0000000bff052219 */ /* 0x000fce000001160a */
.L_x_2301:
[----:B------:R-:W-:Y:S05]  /*7320*/  BSYNC B0 ;  /* 0x0000000000007941 */ /* 0x000fea0003800000 */
.L_x_2299:
[----:B------:R-:W-:-:S05]  /*7330*/  IMAD R5, R5, R182, -R177 ;  /* 0x000000b605057224 */ /* 0x000fca00078e0ab1 */
[----:B------:R-:W-:-:S04]  /*7340*/  IADD3 R5, -R2, R5, RZ ;  /* 0x0000000502057210 */ /* 0x000fc80007ffe1ff */
[----:B------:R-:W-:Y:S02]  /*7350*/  VIADDMNMX R179, R5, R182, R179, PT ;  /* 0x000000b605b37246 */ /* 0x000fe400038001b3 */
[----:B------:R-:W-:-:S07]  /*7360*/  VIMNMX R180, R180, R5, !PT ;  /* 0x00000005b4b47248 */ /* 0x000fce0007fe0100 */
.L_x_2298:
        /* <DEDUP_REMOVED lines=41> */
[C---:B------:R-:W-:Y:S02]  /*7600*/  ISETP.GT.AND P5, PT, R180.reuse, 0x21, P1 ;  /* 0x00000021b400780c */ /* 0x040fe40000fa4270 */
[----:B------:R-:W-:Y:S02]  /*7610*/  FSEL R153, R153, -INF , !P2 ;  /* 0xff80000099997808 */ /* 0x000fe40005000000 */
[----:B------:R-:W-:Y:S02]  /*7620*/  ISETP.GT.AND P4, PT, R180, 0x28, P1 ;  /* 0x00000028b400780c */ /* 0x000fe40000f84270 */
[----:B------:R-:W-:-:S02]  /*7630*/  ISETP.LT.OR P5, PT, R179, 0x22, P5 ;  /* 0x00000022b300780c */ /* 0x000fc40002fa1670 */
[----:B------:R-:W-:Y:S02]  /*7640*/  ISETP.GT.AND P6, PT, R180, 0x29, P1 ;  /* 0x00000029b400780c */ /* 0x000fe40000fc4270 */
[----:B------:R-:W-:Y:S02]  /*7650*/  ISETP.LT.OR P4, PT, R179, 0x29, P4 ;  /* 0x00000029b300780c */ /* 0x000fe40002781670 */
[----:B------:R-:W-:Y:S02]  /*7660*/  FSEL R155, R155, -INF , !P5 ;  /* 0xff8000009b9b7808 */ /* 0x000fe40006800000 */
[----:B0-----:R-:W-:Y:S02]  /*7670*/  FMNMX.FTZ R11, R10, R5, !PT ;  /* 0x000000050a0b7209 */ /* 0x001fe40007810000 */
[----:B------:R-:W-:Y:S02]  /*7680*/  ISETP.GT.AND P2, PT, R180, 0x30, P1 ;  /* 0x00000030b400780c */ /* 0x000fe40000f44270 */
[----:B------:R-:W-:Y:S01]  /*7690*/  FSEL R156, R156, -INF , !P4 ;  /* 0xff8000009c9c7808 */ /* 0x000fe20006000000 */
[----:B------:R-:W0:Y:S01]  /*76a0*/  SHFL.BFLY PT, R182, R11, 0x1, 0x1f ;  /* 0x0c201f000bb67f89 */ /* 0x000e2200000e0000 */
[----:B------:R-:W-:-:S02]  /*76b0*/  ISETP.LT.OR P6, PT, R179, 0x2a, P6 ;  /* 0x0000002ab300780c */ /* 0x000fc400037c1670 */
[C---:B------:R-:W-:Y:S02]  /*76c0*/  ISETP.GT.AND P5, PT, R180.reuse, 0x31, P1 ;  /* 0x00000031b400780c */ /* 0x040fe40000fa4270 */
[----:B------:R-:W-:Y:S02]  /*76d0*/  ISETP.GT.AND P4, PT, R180, 0x38, P1 ;  /* 0x00000038b400780c */ /* 0x000fe40000f84270 */
        /* <DEDUP_REMOVED lines=18> */
[----:B------:R-:W-:Y:S02]  /*7800*/  ISETP.LT.OR P1, PT, R179, 0x3a, P1 ;  /* 0x0000003ab300780c */ /* 0x000fe40000f21670 */
[----:B------:R-:W-:Y:S02]  /*7810*/  FMNMX.FTZ R181, R20, R177, !PT ;  /* 0x000000b114b57209 */ /* 0x000fe40007810000 */
[----:B------:R-:W-:Y:S02]  /*7820*/  FSEL R177, R6, RZ, P3 ;  /* 0x000000ff06b17208 */ /* 0x000fe40001800000 */
[----:B------:R-:W-:Y:S02]  /*7830*/  FMNMX.FTZ R6, R152, R181, !PT ;  /* 0x000000b598067209 */ /* 0x000fe40007810000 */
[----:B------:R-:W-:Y:S01]  /*7840*/  FSEL R179, R161, -INF , !P1 ;  /* 0xff800000a1b37808 */ /* 0x000fe20004800000 */
[--C-:B------:R-:W-:Y:S01]  /*7850*/  FFMA.FTZ R180, R162, UR10, -R177.reuse ;  /* 0x0000000aa2b47c23 */ /* 0x100fe200080108b1 */
[----:B------:R-:W-:Y:S01]  /*7860*/  FMNMX.FTZ R181, R153, R6, !PT ;  /* 0x0000000699b57209 */ /* 0x000fe20007810000 */
[----:B------:R-:W-:Y:S01]  /*7870*/  FFMA.FTZ R10, R178, UR10, -R177 ;  /* 0x0000000ab20a7c23 */ /* 0x000fe200080108b1 */
[----:B------:R-:W-:-:S02]  /*7880*/  FSEL R162, R157, -INF , !P6 ;  /* 0xff8000009da27808 */ /* 0x000fc40007000000 */
[----:B------:R-:W-:Y:S01]  /*7890*/  FMNMX.FTZ R6, R154, R181, !PT ;  /* 0x000000b59a067209 */ /* 0x000fe20007810000 */
[----:B------:R0:W-:Y:S01]  /*78a0*/  MUFU.EX2 R157, R180 ;  /* 0x000000b4009d7308 */ /* 0x0001e20000000800 */
[----:B------:R-:W-:Y:S01]  /*78b0*/  FSEL R178, R158, -INF , !P2 ;  /* 0xff8000009eb27808 */ /* 0x000fe20005000000 */
[--C-:B------:R-:W-:Y:S01]  /*78c0*/  FFMA.FTZ R158, R163, UR10, -R177.reuse ;  /* 0x0000000aa39e7c23 */ /* 0x100fe200080108b1 */
[----:B------:R-:W-:Y:S02]  /*78d0*/  FMNMX.FTZ R181, R155, R6, !PT ;  /* 0x000000069bb57209 */ /* 0x000fe40007810000 */
[----:B------:R-:W-:Y:S02]  /*78e0*/  ISETP.NE.AND P1, PT, R2, R183, PT ;  /* 0x000000b70200720c */ /* 0x000fe40003f25270 */
        /* <DEDUP_REMOVED lines=9> */
[----:B------:R-:W-:Y:S02]  /*7980*/  MUFU.EX2 R158, R158 ;  /* 0x0000009e009e7308 */ /* 0x000fe40000000800 */
        /* <DEDUP_REMOVED lines=12> */
[----:B------:R-:W1:Y:S01]  /*7a50*/  SHFL.BFLY PT, R181, R6, 0x2, 0x1f ;  /* 0x0c401f0006b57f89 */ /* 0x000e6200000e0000 */
[----:B------:R-:W2:Y:S01]  /*7a60*/  MUFU.EX2 R9, R9 ;  /* 0x0000000900097308 */ /* 0x000ea20000000800 */
[--C-:B0-----:R-:W-:Y:S01]  /*7a70*/  FFMA.FTZ R180, R172, UR10, -R177.reuse ;  /* 0x0000000aacb47c23 */ /* 0x101fe200080108b1 */
[--C-:B------:R-:W-:Y:S01]  /*7a80*/  FFMA.FTZ R172, R174, UR10, -R177.reuse ;  /* 0x0000000aaeac7c23 */ /* 0x100fe200080108b1 */
[----:B------:R-:W-:-:S05]  /*7a90*/  FFMA.FTZ R174, R176, UR10, -R177 ;  /* 0x0000000ab0ae7c23 */ /* 0x000fca00080108b1 */
[----:B------:R-:W0:Y:S08]  /*7aa0*/  MUFU.EX2 R163, R163 ;  /* 0x000000a300a37308 */ /* 0x000e300000000800 */
[----:B------:R3:W-:Y:S01]  /*7ab0*/  MUFU.EX2 R170, R180 ;  /* 0x000000b400aa7308 */ /* 0x0007e20000000800 */
[-C--:B--2---:R-:W-:Y:S01]  /*7ac0*/  FMUL.FTZ R24, R24, R9.reuse ;  /* 0x0000000918187220 */ /* 0x084fe20000410000 */
[-C--:B------:R-:W-:Y:S01]  /*7ad0*/  FMUL.FTZ R25, R25, R9.reuse ;  /* 0x0000000919197220 */ /* 0x080fe20000410000 */
[-C--:B------:R-:W-:Y:S01]  /*7ae0*/  FMUL.FTZ R28, R28, R9.reuse ;  /* 0x000000091c1c7220 */ /* 0x080fe20000410000 */
[-C--:B------:R-:W-:Y:S01]  /*7af0*/  FMUL.FTZ R29, R29, R9.reuse ;  /* 0x000000091d1d7220 */ /* 0x080fe20000410000 */
[-C--:B------:R-:W-:Y:S01]  /*7b00*/  FMUL.FTZ R32, R32, R9.reuse ;  /* 0x0000000920207220 */ /* 0x080fe20000410000 */
[----:B------:R-:W-:Y:S01]  /*7b10*/  FMUL.FTZ R33, R33, R9 ;  /* 0x0000000921217220 */ /* 0x000fe20000410000 */
[----:B-1----:R-:W-:Y:S01]  /*7b20*/  FMNMX.FTZ R181, R6, R181, !PT ;  /* 0x000000b506b57209 */ /* 0x002fe20007810000 */
[----:B------:R-:W1:Y:S01]  /*7b30*/  MUFU.EX2 R164, R164 ;  /* 0x000000a400a47308 */ /* 0x000e620000000800 */
[----:B---3--:R-:W-:Y:S01]  /*7b40*/  FFMA.FTZ R180, R9, R3, R10 ;  /* 0x0000000309b47223 */ /* 0x008fe2000001000a */
[-C--:B------:R-:W-:Y:S01]  /*7b50*/  FMUL.FTZ R36, R36, R9.reuse ;  /* 0x0000000924247220 */ /* 0x080fe20000410000 */
[-C--:B------:R-:W-:Y:S01]  /*7b60*/  FMUL.FTZ R37, R37, R9.reuse ;  /* 0x0000000925257220 */ /* 0x080fe20000410000 */
[----:B------:R-:W2:Y:S01]  /*7b70*/  SHFL.BFLY PT, R6, R181, 0x1, 0x1f ;  /* 0x0c201f00b5067f89 */ /* 0x000ea200000e0000 */
[----:B------:R-:W-:Y:S01]  /*7b80*/  FADD.FTZ R175, R157, R180 ;  /* 0x000000b49daf7221 */ /* 0x000fe20000010000 */
[-C--:B------:R-:W-:Y:S01]  /*7b90*/  FMUL.FTZ R40, R40, R9.reuse ;  /* 0x0000000928287220 */ /* 0x080fe20000410000 */
[-C--:B------:R-:W-:Y:S01]  /*7ba0*/  FMUL.FTZ R41, R41, R9.reuse ;  /* 0x0000000929297220 */ /* 0x080fe20000410000 */
[----:B------:R-:W3:Y:S01]  /*7bb0*/  MUFU.EX2 R165, R165 ;  /* 0x000000a500a57308 */ /* 0x000ee20000000800 */
[----:B------:R-:W-:Y:S01]  /*7bc0*/  FADD.FTZ R176, R158, R175 ;  /* 0x000000af9eb07221 */ /* 0x000fe20000010000 */
[-C--:B------:R-:W-:Y:S01]  /*7bd0*/  FMUL.FTZ R44, R44, R9.reuse ;  /* 0x000000092c2c7220 */ /* 0x080fe20000410000 */
[-C--:B------:R-:W-:Y:S01]  /*7be0*/  FMUL.FTZ R45, R45, R9.reuse ;  /* 0x000000092d2d7220 */ /* 0x080fe20000410000 */
[-C--:B------:R-:W-:Y:S01]  /*7bf0*/  FMUL.FTZ R48, R48, R9.reuse ;  /* 0x0000000930307220 */ /* 0x080fe20000410000 */
[----:B------:R-:W-:Y:S01]  /*7c00*/  FADD.FTZ R176, R161, R176 ;  /* 0x000000b0a1b07221 */ /* 0x000fe20000010000 */
[-C--:B------:R-:W-:Y:S01]  /*7c10*/  FMUL.FTZ R49, R49, R9.reuse ;  /* 0x0000000931317220 */ /* 0x080fe20000410000 */
[-C--:B------:R-:W-:Y:S01]  /*7c20*/  FMUL.FTZ R52, R52, R9.reuse ;  /* 0x0000000934347220 */ /* 0x080fe20000410000 */
[----:B------:R-:W4:Y:S01]  /*7c30*/  MUFU.EX2 R166, R166 ;  /* 0x000000a600a67308 */ /* 0x000f220000000800 */
        /* <DEDUP_REMOVED lines=11> */
[----:B--2---:R-:W-:Y:S01]  /*7cf0*/  FMNMX.FTZ R6, R181, R6, !PT ;  /* 0x00000006b5067209 */ /* 0x004fe20007810000 */
[----:B------:R-:W-:-:S02]  /*7d00*/  IMAD.U32 R181, RZ, RZ, UR27 ;  /* 0x0000001bffb57e24 */ /* 0x000fc4000f8e00ff */
[-C--:B------:R-:W-:Y:S01]  /*7d10*/  FMUL.FTZ R72, R72, R9.reuse ;  /* 0x0000000948487220 */ /* 0x080fe20000410000 */
[-C--:B------:R-:W-:Y:S01]  /*7d20*/  FMUL.FTZ R73, R73, R9.reuse ;  /* 0x0000000949497220 */ /* 0x080fe20000410000 */
[C---:B------:R-:W-:Y:S01]  /*7d30*/  FSETP.NEU.FTZ.AND P2, PT, R6.reuse, -INF , PT ;  /* 0xff8000000600780b */ /* 0x040fe20003f5d000 */
[----:B------:R-:W2:Y:S01]  /*7d40*/  MUFU.EX2 R168, R168 ;  /* 0x000000a800a87308 */ /* 0x000ea20000000800 */
        /* <DEDUP_REMOVED lines=8> */
[----:B-1----:R-:W-:Y:S01]  /*7dd0*/  FADD.FTZ R12, R164, R177 ;  /* 0x000000b1a40c7221 */ /* 0x002fe20000010000 */
[----:B------:R-:W1:Y:S01]  /*7de0*/  MUFU.EX2 R169, R169 ;  /* 0x000000a900a97308 */ /* 0x000e620000000800 */
[--C-:B------:R-:W-:Y:S01]  /*7df0*/  FFMA.FTZ R180, R14, UR10, -R3.reuse ;  /* 0x0000000a0eb47c23 */ /* 0x100fe20008010803 */
[--C-:B------:R-:W-:Y:S01]  /*7e00*/  FFMA.FTZ R14, R15, UR10, -R3.reuse ;  /* 0x0000000a0f0e7c23 */ /* 0x100fe20008010803 */
[----:B---3--:R-:W-:Y:S01]  /*7e10*/  FADD.FTZ R181, R165, R12 ;  /* 0x0000000ca5b57221 */ /* 0x008fe20000010000 */
[--C-:B------:R-:W-:Y:S01]  /*7e20*/  FFMA.FTZ R15, R152, UR10, -R3.reuse ;  /* 0x0000000a980f7c23 */ /* 0x100fe20008010803 */
[----:B------:R-:W-:Y:S01]  /*7e30*/  FFMA.FTZ R11, R11, UR10, -R3 ;  /* 0x0000000a0b0b7c23 */ /* 0x000fe20008010803 */
[----:B------:R-:W-:Y:S01]  /*7e40*/  FMUL.FTZ R12, R175, UR10 ;  /* 0x0000000aaf0c7c20 */ /* 0x000fe20008410000 */
[----:B----4-:R-:W-:Y:S01]  /*7e50*/  FADD.FTZ R182, R166, R181 ;  /* 0x000000b5a6b67221 */ /* 0x010fe20000010000 */
[----:B------:R-:W-:Y:S01]  /*7e60*/  MUFU.EX2 R171, R171 ;  /* 0x000000ab00ab7308 */ /* 0x000fe20000000800 */
[--C-:B------:R-:W-:Y:S01]  /*7e70*/  FFMA.FTZ R13, R13, UR10, -R3.reuse ;  /* 0x0000000a0d0d7c23 */ /* 0x100fe20008010803 */
[----:B------:R-:W-:Y:S01]  /*7e80*/  @!P1 LEA R177, R176, UR41, 0x2 ;  /* 0x00000029b0b19c11 */ /* 0x000fe2000f8e10ff */
[----:B0-----:R-:W-:Y:S01]  /*7e90*/  FADD.FTZ R183, R167, R182 ;  /* 0x000000b6a7b77221 */ /* 0x001fe20000010000 */
[--C-:B------:R-:W-:Y:S01]  /*7ea0*/  FFMA.FTZ R21, R21, UR10, -R3.reuse ;  /* 0x0000000a15157c23 */ /* 0x100fe20008010803 */
[--C-:B------:R-:W-:Y:S01]  /*7eb0*/  FFMA.FTZ R20, R20, UR10, -R3.reuse ;  /* 0x0000000a14147c23 */ /* 0x100fe20008010803 */
[----:B------:R-:W-:Y:S01]  /*7ec0*/  FFMA.FTZ R153, R153, UR10, -R3 ;  /* 0x0000000a99997c23 */ /* 0x000fe20008010803 */
[----:B--2---:R-:W-:Y:S01]  /*7ed0*/  FADD.FTZ R152, R168, R183 ;  /* 0x000000b7a8987221 */ /* 0x004fe20000010000 */
[----:B------:R-:W0:Y:S01]  /*7ee0*/  MUFU.EX2 R172, R172 ;  /* 0x000000ac00ac7308 */ /* 0x000e220000000800 */
[--C-:B------:R-:W-:Y:S01]  /*7ef0*/  FFMA.FTZ R175, R154, UR10, -R3.reuse ;  /* 0x0000000a9aaf7c23 */ /* 0x100fe20008010803 */
[--C-:B------:R-:W-:Y:S01]  /*7f00*/  FFMA.FTZ R181, R155, UR10, -R3.reuse ;  /* 0x0000000a9bb57c23 */ /* 0x100fe20008010803 */
[----:B-1----:R-:W-:Y:S01]  /*7f10*/  FADD.FTZ R205, R169, R152 ;  /* 0x00000098a9cd7221 */ /* 0x002fe20000010000 */
        /* <DEDUP_REMOVED lines=28> */
[----:B------:R2:W3:Y:S01]  /*80e0*/  MUFU.EX2 R176, R13 ;  /* 0x0000000d00b07308 */ /* 0x0004e20000000800 */
[-C--:B------:R-:W-:Y:S01]  /*80f0*/  FMUL.FTZ R108, R108, R9.reuse ;  /* 0x000000096c6c7220 */ /* 0x080fe20000410000 */
[-C--:B------:R-:W-:Y:S01]  /*8100*/  FMUL.FTZ R109, R109, R9.reuse ;  /* 0x000000096d6d7220 */ /* 0x080fe20000410000 */
[-C--:B------:R-:W-:Y:S01]  /*8110*/  FMUL.FTZ R112, R112, R9.reuse ;  /* 0x0000000970707220 */ /* 0x080fe20000410000 */
[-C--:B------:R-:W-:Y:S01]  /*8120*/  FMUL.FTZ R113, R113, R9.reuse ;  /* 0x0000000971717220 */ /* 0x080fe20000410000 */
[-C--:B------:R-:W-:Y:S01]  /*8130*/  FMUL.FTZ R116, R116, R9.reuse ;  /* 0x0000000974747220 */ /* 0x080fe20000410000 */
[-C--:B------:R-:W-:Y:S01]  /*8140*/  FMUL.FTZ R117, R117, R9.reuse ;  /* 0x0000000975757220 */ /* 0x080fe20000410000 */
[----:B------:R-:W-:Y:S01]  /*8150*/  FMUL.FTZ R120, R120, R9 ;  /* 0x0000000978787220 */ /* 0x000fe20000410000 */
[----:B------:R-:W4:Y:S01]  /*8160*/  MUFU.EX2 R155, R180 ;  /* 0x000000b4009b7308 */ /* 0x000f220000000800 */
[----:B--2---:R-:W-:Y:S01]  /*8170*/  FFMA.FTZ R13, R160, UR10, -R3 ;  /* 0x0000000aa00d7c23 */ /* 0x004fe20008010803 */
[----:B------:R-:W-:Y:S01]  /*8180*/  FADD.FTZ R3, R171, R152 ;  /* 0x00000098ab037221 */ /* 0x000fe20000010000 */
[----:B------:R-:W-:Y:S01]  /*8190*/  F2FP.BF16.F32.PACK_AB R152, R157, R10 ;  /* 0x0000000a9d98723e */ /* 0x000fe200000010ff */
[----:B0-----:R0:W-:Y:S01]  /*81a0*/  @!P1 STS [R177+0x28820], R12 ;  /* 0x0288200cb1009388 */ /* 0x0011e20000000800 */
[----:B------:R-:W-:Y:S01]  /*81b0*/  F2FP.BF16.F32.PACK_AB R160, R168, R167 ;  /* 0x000000a7a8a0723e */ /* 0x000fe200000010ff */
[----:B------:R-:W-:Y:S01]  /*81c0*/  FADD.FTZ R10, R172, R3 ;  /* 0x00000003ac0a7221 */ /* 0x000fe20000010000 */
[-C--:B------:R-:W-:Y:S01]  /*81d0*/  FMUL.FTZ R121, R121, R9.reuse ;  /* 0x0000000979797220 */ /* 0x080fe20000410000 */
[----:B------:R-:W2:Y:S01]  /*81e0*/  MUFU.EX2 R14, R14 ;  /* 0x0000000e000e7308 */ /* 0x000ea20000000800 */
[-C--:B------:R-:W-:Y:S01]  /*81f0*/  FMUL.FTZ R124, R124, R9.reuse ;  /* 0x000000097c7c7220 */ /* 0x080fe20000410000 */
[----:B------:R-:W-:Y:S01]  /*8200*/  FADD.FTZ R3, R173, R10 ;  /* 0x0000000aad037221 */ /* 0x000fe20000010000 */
[-C--:B------:R-:W-:Y:S01]  /*8210*/  FMUL.FTZ R125, R125, R9.reuse ;  /* 0x000000097d7d7220 */ /* 0x080fe20000410000 */
[-C--:B------:R-:W-:Y:S01]  /*8220*/  FMUL.FTZ R128, R128, R9.reuse ;  /* 0x0000000980807220 */ /* 0x080fe20000410000 */
[-C--:B------:R-:W-:Y:S01]  /*8230*/  FMUL.FTZ R129, R129, R9.reuse ;  /* 0x0000000981817220 */ /* 0x080fe20000410000 */
[-C--:B------:R-:W-:Y:S01]  /*8240*/  FMUL.FTZ R132, R132, R9.reuse ;  /* 0x0000000984847220 */ /* 0x080fe20000410000 */
[-C--:B------:R-:W-:Y:S01]  /*8250*/  FMUL.FTZ R133, R133, R9.reuse ;  /* 0x0000000985857220 */ /* 0x080fe20000410000 */
[----:B------:R-:W5:Y:S01]  /*8260*/  MUFU.EX2 R21, R21 ;  /* 0x0000001500157308 */ /* 0x000f620000000800 */
        /* <DEDUP_REMOVED lines=17> */
[-C--:B------:R-:W-:Y:S01]  /*8380*/  FMUL.FTZ R38, R38, R12.reuse ;  /* 0x0000000c26267220 */ /* 0x080fe20000410000 */
[-C--:B------:R-:W-:Y:S01]  /*8390*/  FMUL.FTZ R39, R39, R12.reuse ;  /* 0x0000000c27277220 */ /* 0x080fe20000410000 */
[-C--:B------:R-:W-:Y:S01]  /*83a0*/  FMUL.FTZ R42, R42, R12.reuse ;  /* 0x0000000c2a2a7220 */ /* 0x080fe20000410000 */
[----:B---3--:R-:W-:Y:S01]  /*83b0*/  FADD.FTZ R4, R176, R153 ;  /* 0x00000099b0047221 */ /* 0x008fe20000010000 */
[-C--:B------:R-:W-:Y:S01]  /*83c0*/  FMUL.FTZ R43, R43, R12.reuse ;  /* 0x0000000c2b2b7220 */ /* 0x080fe20000410000 */
[-C--:B------:R-:W-:Y:S01]  /*83d0*/  FMUL.FTZ R46, R46, R12.reuse ;  /* 0x0000000c2e2e7220 */ /* 0x080fe20000410000 */
[----:B------:R-:W1:Y:S01]  /*83e0*/  MUFU.EX2 R15, R15 ;  /* 0x0000000f000f7308 */ /* 0x000e620000000800 */
[----:B----4-:R-:W-:Y:S01]  /*83f0*/  FADD.FTZ R153, R155, R4 ;  /* 0x000000049b997221 */ /* 0x010fe20000010000 */
[----:B--2---:R-:W-:Y:S01]  /*8400*/  F2FP.BF16.F32.PACK_AB R155, R14, R155 ;  /* 0x0000009b0e9b723e */ /* 0x004fe200000010ff */
[-C--:B------:R-:W-:Y:S01]  /*8410*/  FMUL.FTZ R47, R47, R12.reuse ;  /* 0x0000000c2f2f7220 */ /* 0x080fe20000410000 */
[-C--:B------:R-:W-:Y:S01]  /*8420*/  FMUL.FTZ R50, R50, R12.reuse ;  /* 0x0000000c32327220 */ /* 0x080fe20000410000 */
[----:B------:R-:W-:Y:S01]  /*8430*/  FADD.FTZ R170, R14, R153 ;  /* 0x000000990eaa7221 */ /* 0x000fe20000010000 */
[-C--:B------:R-:W-:Y:S01]  /*8440*/  FMUL.FTZ R51, R51, R12.reuse ;  /* 0x0000000c33337220 */ /* 0x080fe20000410000 */
[-C--:B------:R-:W-:Y:S01]  /*8450*/  FMUL.FTZ R54, R54, R12.reuse ;  /* 0x0000000c36367220 */ /* 0x080fe20000410000 */
[----:B------:R-:W2:Y:S01]  /*8460*/  MUFU.EX2 R161, R175 ;  /* 0x000000af00a17308 */ /* 0x000ea20000000800 */
[----:B-----5:R-:W-:Y:S01]  /*8470*/  FADD.FTZ R153, R21, R170 ;  /* 0x000000aa15997221 */ /* 0x020fe20000010000 */
[-C--:B------:R-:W-:Y:S01]  /*8480*/  FMUL.FTZ R55, R55, R12.reuse ;  /* 0x0000000c37377220 */ /* 0x080fe20000410000 */
[-C--:B------:R-:W-:Y:S01]  /*8490*/  FMUL.FTZ R58, R58, R12.reuse ;  /* 0x0000000c3a3a7220 */ /* 0x080fe20000410000 */
[-C--:B------:R-:W-:Y:S01]  /*84a0*/  FMUL.FTZ R59, R59, R12.reuse ;  /* 0x0000000c3b3b7220 */ /* 0x080fe20000410000 */
[----:B0-----:R-:W-:Y:S01]  /*84b0*/  FADD.FTZ R170, R20, R153 ;  /* 0x0000009914aa7221 */ /* 0x001fe20000010000 */
[-C--:B------:R-:W-:Y:S01]  /*84c0*/  FMUL.FTZ R62, R62, R12.reuse ;  /* 0x0000000c3e3e7220 */ /* 0x080fe20000410000 */
[-C--:B------:R-:W-:Y:S01]  /*84d0*/  FMUL.FTZ R63, R63, R12.reuse ;  /* 0x0000000c3f3f7220 */ /* 0x080fe20000410000 */
[----:B------:R-:W0:Y:S01]  /*84e0*/  MUFU.EX2 R168, R181 ;  /* 0x000000b500a87308 */ /* 0x000e220000000800 */
[----:B-1----:R-:W-:Y:S01]  /*84f0*/  FADD.FTZ R153, R15, R170 ;  /* 0x000000aa0f997221 */ /* 0x002fe20000010000 */
[-C--:B------:R-:W-:Y:S01]  /*8500*/  FMUL.FTZ R66, R66, R12.reuse ;  /* 0x0000000c42427220 */ /* 0x080fe20000410000 */
[-C--:B------:R-:W-:Y:S01]  /*8510*/  FMUL.FTZ R67, R67, R12.reuse ;  /* 0x0000000c43437220 */ /* 0x080fe20000410000 */
[-C--:B------:R-:W-:Y:S01]  /*8520*/  FMUL.FTZ R70, R70, R12.reuse ;  /* 0x0000000c46467220 */ /* 0x080fe20000410000 */
[----:B------:R-:W-:Y:S01]  /*8530*/  FADD.FTZ R172, R10, R153 ;  /* 0x000000990aac7221 */ /* 0x000fe20000010000 */
        /* <DEDUP_REMOVED lines=50> */
[-C--:B------:R-:W-:Y:S01]  /*8860*/  FMUL.FTZ R135, R135, R12.reuse ;  /* 0x0000000c87877220 */ /* 0x080fe20000410000 */
        /* <DEDUP_REMOVED lines=21> */
.L_x_2302:
[----:B------:R1:W2:Y:S01]  /*89c0*/  SYNCS.PHASECHK.TRANS64.TRYWAIT P1, [UR22+0x28c50], R7 ;  /* 0x028c5007ff0075a7 */ /* 0x0002a20008020156 */
[----:B------:R-:W-:Y:S05]  /*89d0*/  @!P0 BRA `(.L_x_2303) ;  /* 0x0000000000048947 */ /* 0x000fea0003800000 */
[----:B------:R-:W-:Y:S01]  /*89e0*/  BPT.TRAP 0x1 ;  /* 0x000000040000795c */ /* 0x000fe20000300000 */
.L_x_2303:
[----:B--2---:R-:W-:Y:S05]  /*89f0*/  @P1 BRA `(.L_x_2304) ;  /* 0x0000000000081947 */ /* 0x004fea0003800000 */
[----:B------:R-:W2:Y:S02]  /*8a00*/  SYNCS.PHASECHK.TRANS64.TRYWAIT P1, [UR22+0x28c50], R7 ;  /* 0x028c5007ff0075a7 */ /* 0x000ea40008020156 */
[----:B--2---:R-:W-:Y:S05]  /*8a10*/  @!P1 BRA `(.L_x_2305) ;  /* 0x000000e000ac9947 */ /* 0x004fea0003800000 */
.L_x_2304:
        /* <DEDUP_REMOVED lines=34> */
.L_x_2306:
        /* <DEDUP_REMOVED lines=9> */
.L_x_2288:
[----:B------:R-:W-:Y:S02]  /*8cd0*/  UISETP.NE.AND UP1, UPT, UR52, URZ, UPT ;  /* 0x0000003f3400728c */ /* 0x000fe4000bf25270 */
[----:B------:R-:W-:Y:S02]  /*8ce0*/  UISETP.NE.AND UP0, UPT, UR51, URZ, UPT ;  /* 0x0000003f3300728c */ /* 0x000fe4000bf05270 */
[----:B------:R-:W-:Y:S02]  /*8cf0*/  UIADD3 UR11, UR45, 0x3f, URZ ;  /* 0x0000003f2d0b7890 */ /* 0x000fe4000fffe03f */
[----:B------:R-:W-:Y:S02]  /*8d00*/  UIADD3 UR14, UR48, 0x1, -UR50 ;  /* 0x00000001300e7890 */ /* 0x000fe4000fffe832 */
[----:B------:R-:W-:-:S03]  /*8d10*/  PLOP3.LUT P1, PT, PT, PT, UP0, 0x40, 0x0 ;  /* 0x000000000000781c */ /* 0x000fc60003f2e808 */
[----:B------:R-:W-:Y:S01]  /*8d20*/  @UP1 ULDC UR6, c[0x0][0x44c] ;  /* 0x0001130000061ab9 */ /* 0x000fe20000000800 */
[----:B------:R-:W-:Y:S01]  /*8d30*/  @UP1 ULDC UR15, c[0x0][0x450] ;  /* 0x00011400000f1ab9 */ /* 0x000fe20000000800 */
[----:B------:R-:W-:-:S04]  /*8d40*/  UIMAD.WIDE.U32 UR6, UR11, UR6, URZ ;  /* 0x000000060b0672a5 */ /* 0x000fc8000f8e003f */
[----:B------:R-:W-:-:S04]  /*8d50*/  @UP1 USHF.R.U32.HI UR11, URZ, UR15, UR7 ;  /* 0x0000000f3f0b1299 */ /* 0x000fc80008011607 */
[----:B------:R-:W-:-:S04]  /*8d60*/  UIADD3 UR11, UR14, UR11, URZ ;  /* 0x0000000b0e0b7290 */ /* 0x000fc8000fffe03f */
[----:B------:R-:W-:Y:S01]  /*8d70*/  UIADD3 UR20, UR11, -UR20, URZ ;  /* 0x800000140b147290 */ /* 0x000fe2000fffe03f */
[----:B------:R-:W-:Y:S11]  /*8d80*/  @P1 BRA `(.L_x_2308) ;  /* 0x00000000004c1947 */ /* 0x000ff60003800000 */
[----:B------:R-:W-:-:S06]  /*8d90*/  UISETP.GT.AND UP0, UPT, UR11, -0x1, UPT ;  /* 0xffffffff0b00788c */ /* 0x000fcc000bf04270 */
[----:B------:R-:W-:-:S13]  /*8da0*/  PLOP3.LUT P1, PT, PT, PT, UP0, 0x80, 0x0 ;  /* 0x000000000000781c */ /* 0x000fda0003f2f008 */
[----:B------:R-:W-:Y:S05]  /*8db0*/  @P1 BRA `(.L_x_2309) ;  /* 0x0000000000201947 */ /* 0x000fea0003800000 */
[----:B------:R-:W-:Y:S01]  /*8dc0*/  ULDC UR14, c[0x0][0x9e4] ;  /* 0x00027900000e7ab9 */ /* 0x000fe20000000800 */
[----:B------:R-:W-:Y:S02]  /*8dd0*/  ULOP3.LUT UR11, URZ, UR11, URZ, 0x33, !UPT ;  /* 0x0000000b3f0b7292 */ /* 0x000fe4000f8e333f */
[----:B------:R-:W-:-:S11]  /*8de0*/  UISETP.NE.AND UP0, UPT, UR14, 0x1, UPT ;  /* 0x000000010e00788c */ /* 0x000fd6000bf05270 */
[----:B------:R-:W-:Y:S02]  /*8df0*/  @UP0 ULDC.64 UR18, c[0x0][0x9e8] ;  /* 0x00027a0000120ab9 */ /* 0x000fe40000000a00 */
[----:B------:R-:W-:-:S04]  /*8e00*/  UIMAD.WIDE.U32 UR6, UR11, UR18, URZ ;  /* 0x000000120b0672a5 */ /* 0x000fc8000f8e003f */
[----:B------:R-:W-:-:S04]  /*8e10*/  @UP0 USHF.R.U32.HI UR11, URZ, UR19, UR7 ;  /* 0x000000133f0b0299 */ /* 0x000fc80008011607 */
[----:B------:R-:W-:Y:S01]  /*8e20*/  ULOP3.LUT UR11, URZ, UR11, URZ, 0x33, !UPT ;  /* 0x0000000b3f0b7292 */ /* 0x000fe2000f8e333f */
[----:B------:R-:W-:Y:S11]  /*8e30*/  BRA `(.L_x_2310) ;  /* 0x0000000000147947 */ /* 0x000ff60003800000 */
.L_x_2309:
[----:B------:R-:W-:Y:S02]  /*8e40*/  ULDC UR14, c[0x0][0x9e4] ;  /* 0x00027900000e7ab9 */ /* 0x000fe40000000800 */
[----:B------:R-:W-:-:S11]  /*8e50*/  UISETP.NE.AND UP0, UPT, UR14, 0x1, UPT ;  /* 0x000000010e00788c */ /* 0x000fd6000bf05270 */
[----:B------:R-:W-:Y:S02]  /*8e60*/  @UP0 ULDC.64 UR18, c[0x0][0x9e8] ;  /* 0x00027a0000120ab9 */ /* 0x000fe40000000a00 */
[----:B------:R-:W-:-:S04]  /*8e70*/  UIMAD.WIDE.U32 UR6, UR11, UR18, URZ ;  /* 0x000000120b0672a5 */ /* 0x000fc8000f8e003f */
[----:B------:R-:W-:-:S12]  /*8e80*/  @UP0 USHF.R.U32.HI UR11, URZ, UR19, UR7 ;  /* 0x000000133f0b0299 */ /* 0x000fd80008011607 */
.L_x_2310:
[----:B------:R-:W-:-:S04]  /*8e90*/  UIMAD UR11, UR11, UR14, URZ ;  /* 0x0000000e0b0b72a4 */ /* 0x000fc8000f8e023f */
[----:B------:R-:W-:-:S04]  /*8ea0*/  UISETP.LT.AND UP0, UPT, UR20, UR11, UPT ;  /* 0x0000000b1400728c */ /* 0x000fc8000bf01270 */
[----:B------:R-:W-:-:S12]  /*8eb0*/  USEL UR20, UR20, UR11, !UP0 ;  /* 0x0000000b14147287 */ /* 0x000fd8000c000000 */
.L_x_2308:
[----:B------:R-:W-:-:S04]  /*8ec0*/  UIADD3 UR20, UR20, 0x3f, URZ ;  /* 0x0000003f14147890 */ /* 0x000fc8000fffe03f */
        /* <DEDUP_REMOVED lines=8> */
[----:B------:R-:W-:Y:S01]  /*8f50*/  UMOV UR23, UR38 ;  /* 0x0000002600177c82 */ /* 0x000fe20008000000 */
[----:B--2---:R-:W-:Y:S01]  /*8f60*/  IMAD.MOV.U32 R10, RZ, RZ, R5 ;  /* 0x000000ffff0a7224 */ /* 0x004fe200078e0005 */
[----:B------:R-:W-:Y:S01]  /*8f70*/  ULDC UR24, c[0x0][0x9d8] ;  /* 0x0002760000187ab9 */ /* 0x000fe20000000800 */
[----:B------:R-:W-:-:S05]  /*8f80*/  ULDC UR21, c[0x0][0x988] ;  /* 0x0002620000157ab9 */ /* 0x000fca0000000800 */
.L_x_2322:
[----:B------:R-:W-:Y:S01]  /*8f90*/  UIADD3 UR38, UR23, 0x1, URZ ;  /* 0x0000000117267890 */ /* 0x000fe2000fffe03f */
[C---:B------:R-:W-:Y:S02]  /*8fa0*/  ISETP.GT.AND P1, PT, R8.reuse, UR20, PT ;  /* 0x0000001408007c0c */ /* 0x040fe4000bf24270 */
[----:B------:R-:W-:Y:S01]  /*8fb0*/  IADD3 R8, R8, -0x1, RZ ;  /* 0xffffffff08087810 */ /* 0x000fe20007ffe0ff */
[----:B------:R-:W-:-:S04]  /*8fc0*/  UISETP.NE.AND UP0, UPT, UR38, 0x2, UPT ;  /* 0x000000022600788c */ /* 0x000fc8000bf05270 */
[----:B------:R-:W-:Y:S02]  /*8fd0*/  USEL UR6, URZ, 0x1, UP0 ;  /* 0x000000013f067887 */ /* 0x000fe40008000000 */
[----:B------:R-:W-:Y:S02]  /*8fe0*/  USEL UR38, UR38, URZ, UP0 ;  /* 0x0000003f26267287 */ /* 0x000fe40008000000 */
[----:B------:R-:W-:Y:S01]  /*8ff0*/  ULOP3.LUT UR37, UR37, UR6, URZ, 0x3c, !UPT ;  /* 0x0000000625257292 */ /* 0x000fe2000f8e3c3f */
[----:B0--3--:R-:W-:Y:S11]  /*9000*/  @!P0 BRA `(.L_x_2312) ;  /* 0x0000000000048947 */ /* 0x009ff60003800000 */
[----:B------:R-:W-:Y:S01]  /*9010*/  BPT.TRAP 0x1 ;  /* 0x000000040000795c */ /* 0x000fe20000300000 */
.L_x_2312:
[----:B------:R-:W-:Y:S01]  /*9020*/  ULEA UR22, UR38, UR41, 0x3 ;  /* 0x0000002926167291 */ /* 0x000fe2000f8e183f */
[----:B-1----:R-:W-:-:S05]  /*9030*/  IMAD.U32 R7, RZ, RZ, UR37 ;  /* 0x00000025ff077e24 */ /* 0x002fca000f8e00ff */
[----:B------:R-:W-:-:S04]  /*9040*/  SHF.L.U32 R7, R7, 0x1f, RZ ;  /* 0x0000001f07077819 */ /* 0x000fc800000006ff */
[----:B------:R1:W2:Y:S01]  /*9050*/  SYNCS.PHASECHK.TRANS64.TRYWAIT P2, [UR22+0x28c30], R7 ;  /* 0x028c3007ff0075a7 */ /* 0x0002a20008040156 */
[----:B------:R-:W-:Y:S05]  /*9060*/  @!P0 BRA `(.L_x_2313) ;  /* 0x0000000000048947 */ /* 0x000fea0003800000 */
[----:B------:R-:W-:Y:S01]  /*9070*/  BPT.TRAP 0x1 ;  /* 0x000000040000795c */ /* 0x000fe20000300000 */
.L_x_2313:
[----:B--2---:R-:W-:Y:S05]  /*9080*/  @P2 BRA `(.L_x_2314) ;  /* 0x0000000000082947 */ /* 0x004fea0003800000 */
[----:B------:R-:W2:Y:S02]  /*9090*/  SYNCS.PHASECHK.TRANS64.TRYWAIT P2, [UR22+0x28c30], R7 ;  /* 0x028c3007ff0075a7 */ /* 0x000ea40008040156 */
[----:B--2---:R-:W-:Y:S05]  /*90a0*/  @!P2 BRA `(.L_x_2315) ;  /* 0x000000dc0020a947 */ /* 0x004fea0003800000 */
.L_x_2314:
        /* <DEDUP_REMOVED lines=23> */
.L_x_2316:
[----:B------:R-:W-:Y:S01]  /*9220*/  FMUL.FTZ R15, R152, UR24 ;  /* 0x00000018980f7c20 */ /* 0x000fe20008410000 */
[----:B--2---:R-:W-:Y:S01]  /*9230*/  FMUL.FTZ R6, R153, UR24 ;  /* 0x0000001899067c20 */ /* 0x004fe20008410000 */
        /* <DEDUP_REMOVED lines=29> */
[----:B--2---:R-:W-:Y:S01]  /*9410*/  FMNMX.FTZ R20, R6, R5, !PT ;  /* 0x0000000506147209 */ /* 0x004fe20007810000 */
[----:B------:R-:W-:Y:S01]  /*9420*/  FMUL.FTZ R159, R179, UR24 ;  /* 0x00000018b39f7c20 */ /* 0x000fe20008410000 */
[----:B------:R-:W-:Y:S01]  /*9430*/  UMOV UR10, UR21 ;  /* 0x00000015000a7c82 */ /* 0x000fe20008000000 */
[----:B------:R-:W-:Y:S01]  /*9440*/  FMUL.FTZ R161, R183, UR24 ;  /* 0x00000018b7a17c20 */ /* 0x000fe20008410000 */
[----:B------:R-:W-:-:S03]  /*9450*/  UIADD3 UR6, UR22, 0x28c40, URZ ;  /* 0x00028c4016067890 */ /* 0x000fc6000fffe03f */
[----:B------:R-:W2:Y:S01]  /*9460*/  MUFU.TANH R207, R207 ;  /* 0x000000cf00cf7308 */ /* 0x000ea20000002400 */
[----:B---3--:R-:W-:Y:S01]  /*9470*/  FMNMX.FTZ R5, R205, R20, !PT ;  /* 0x00000014cd057209 */ /* 0x008fe20007810000 */
[----:B------:R-:W-:-:S06]  /*9480*/  UPRMT UR6, UR40, 0x654, UR6 ;  /* 0x0000065428067896 */ /* 0x000fcc0008000006 */
[----:B------:R-:W3:Y:S01]  /*9490*/  MUFU.TANH R208, R208 ;  /* 0x000000d000d07308 */ /* 0x000ee20000002400 */
[----:B0-----:R-:W-:Y:S02]  /*94a0*/  FMNMX.FTZ R20, R206, R5, !PT ;  /* 0x00000005ce147209 */ /* 0x001fe40007810000 */
[----:B------:R-:W-:Y:S05]  /*94b0*/  SYNCS.ARRIVE.TRANS64.RED.A1T0 RZ, [UR6], RZ ;  /* 0x000000ffffff79a7 */ /* 0x000fea0008100406 */
[----:B------:R-:W0:Y:S01]  /*94c0*/  MUFU.TANH R209, R209 ;  /* 0x000000d100d17308 */ /* 0x000e220000002400 */
[----:B--2---:R-:W-:-:S07]  /*94d0*/  FMNMX.FTZ R5, R207, R20, !PT ;  /* 0x00000014cf057209 */ /* 0x004fce0007810000 */
[----:B------:R-:W2:Y:S01]  /*94e0*/  MUFU.TANH R211, R211 ;  /* 0x000000d300d37308 */ /* 0x000ea20000002400 */
[----:B---3--:R-:W-:-:S07]  /*94f0*/  FMNMX.FTZ R20, R208, R5, !PT ;  /* 0x00000005d0147209 */ /* 0x008fce0007810000 */
[----:B------:R-:W3:Y:S01]  /*9500*/  MUFU.TANH R168, R168 ;  /* 0x000000a800a87308 */ /* 0x000ee20000002400 */
[----:B0-----:R-:W-:-:S07]  /*9510*/  FMNMX.FTZ R20, R209, R20, !PT ;  /* 0x00000014d1147209 */ /* 0x001fce0007810000 */
[----:B------:R-:W0:Y:S01]  /*9520*/  MUFU.TANH R169, R169 ;  /* 0x000000a900a97308 */ /* 0x000e220000002400 */
[----:B--2---:R-:W-:-:S07]  /*9530*/  FMNMX.FTZ R5, R211, R20, !PT ;  /* 0x00000014d3057209 */ /* 0x004fce0007810000 */
[----:B------:R-:W2:Y:S01]  /*9540*/  MUFU.TANH R165, R165 ;  /* 0x000000a500a57308 */ /* 0x000ea20000002400 */
[----:B---3--:R-:W-:-:S07]  /*9550*/  FMNMX.FTZ R20, R168, R5, !PT ;  /* 0x00000005a8147209 */ /* 0x008fce0007810000 */
[----:B------:R-:W3:Y:S01]  /*9560*/  MUFU.TANH R210, R210 ;  /* 0x000000d200d27308 */ /* 0x000ee20000002400 */
[----:B0-----:R-:W-:-:S07]  /*9570*/  FMNMX.FTZ R20, R169, R20, !PT ;  /* 0x00000014a9147209 */ /* 0x001fce0007810000 */
[----:B------:R-:W0:Y:S01]  /*9580*/  MUFU.TANH R172, R172 ;  /* 0x000000ac00ac7308 */ /* 0x000e220000002400 */
[----:B--2---:R-:W-:Y:S01]  /*9590*/  FMNMX.FTZ R5, R165, R20, !PT ;  /* 0x00000014a5057209 */ /* 0x004fe20007810000 */
[----:B------:R-:W-:-:S06]  /*95a0*/  FMUL.FTZ R20, R162, UR24 ;  /* 0x00000018a2147c20 */ /* 0x000fcc0008410000 */
[----:B------:R-:W2:Y:S01]  /*95b0*/  MUFU.TANH R176, R176 ;  /* 0x000000b000b07308 */ /* 0x000ea20000002400 */
[----:B---3--:R-:W-:-:S07]  /*95c0*/  FMNMX.FTZ R5, R210, R5, !PT ;  /* 0x00000005d2057209 */ /* 0x008fce0007810000 */
[----:B------:R-:W3:Y:S01]  /*95d0*/  MUFU.TANH R173, R173 ;  /* 0x000000ad00ad7308 */ /* 0x000ee20000002400 */
[----:B0-----:R-:W-:-:S07]  /*95e0*/  FMNMX.FTZ R5, R172, R5, !PT ;  /* 0x00000005ac057209 */ /* 0x001fce0007810000 */
[----:B------:R-:W0:Y:S01]  /*95f0*/  MUFU.TANH R164, R164 ;  /* 0x000000a400a47308 */ /* 0x000e220000002400 */
[----:B--2---:R-:W-:-:S07]  /*9600*/  FMNMX.FTZ R152, R176, R5, !PT ;  /* 0x00000005b0987209 */ /* 0x004fce0007810000 */
[----:B------:R-:W2:Y:S01]  /*9610*/  MUFU.TANH R12, R12 ;  /* 0x0000000c000c7308 */ /* 0x000ea20000002400 */
[----:B---3--:R-:W-:Y:S01]  /*9620*/  FMNMX.FTZ R5, R173, R152, !PT ;  /* 0x00000098ad057209 */ /* 0x008fe20007810000 */
[----:B------:R-:W-:-:S06]  /*9630*/  FMUL.FTZ R152, R166, UR24 ;  /* 0x00000018a6987c20 */ /* 0x000fcc0008410000 */
[----:B------:R-:W3:Y:S01]  /*9640*/  MUFU.TANH R11, R11 ;  /* 0x0000000b000b7308 */ /* 0x000ee20000002400 */
[----:B0-----:R-:W-:-:S05]  /*9650*/  FMNMX.FTZ R5, R164, R5, !PT ;  /* 0x00000005a4057209 */ /* 0x001fca0007810000 */
[----:B------:R-:W0:Y:S02]  /*9660*/  SHFL.BFLY PT, R158, R5, 0x2, 0x1f ;  /* 0x0c401f00059e7f89 */ /* 0x000e2400000e0000 */
[----:B------:R-:W4:Y:S01]  /*9670*/  MUFU.TANH R13, R13 ;  /* 0x0000000d000d7308 */ /* 0x000f220000002400 */
[----:B--2---:R-:W-:-:S07]  /*9680*/  FMNMX.FTZ R160, R12, R9, !PT ;  /* 0x000000090ca07209 */ /* 0x004fce0007810000 */
[----:B------:R-:W2:Y:S01]  /*9690*/  MUFU.TANH R14, R14 ;  /* 0x0000000e000e7308 */ /* 0x000ea20000002400 */
[----:B---3--:R-:W-:-:S07]  /*96a0*/  FMNMX.FTZ R160, R11, R160, !PT ;  /* 0x000000a00ba07209 */ /* 0x008fce0007810000 */
[----:B------:R-:W3:Y:S01]  /*96b0*/  MUFU.TANH R20, R20 ;  /* 0x0000001400147308 */ /* 0x000ee20000002400 */
[----:B0-----:R-:W-:Y:S01]  /*96c0*/  FMNMX.FTZ R163, R5, R158, !PT ;  /* 0x0000009e05a37209 */ /* 0x001fe20007810000 */
[----:B------:R-:W-:-:S06]  /*96d0*/  FMUL.FTZ R158, R178, UR24 ;  /* 0x00000018b29e7c20 */ /* 0x000fcc0008410000 */
[----:B------:R-:W0:Y:S01]  /*96e0*/  MUFU.TANH R21, R21 ;  /* 0x0000001500157308 */ /* 0x000e220000002400 */
[----:B----4-:R-:W-:Y:S01]  /*96f0*/  FMNMX.FTZ R5, R13, R160, !PT ;  /* 0x000000a00d057209 */ /* 0x010fe20007810000 */
[----:B------:R-:W-:Y:S01]  /*9700*/  FMUL.FTZ R160, R182, UR24 ;  /* 0x00000018b6a07c20 */ /* 0x000fe20008410000 */
[----:B------:R-:W4:Y:S02]  /*9710*/  SHFL.BFLY PT, R166, R163, 0x1, 0x1f ;  /* 0x0c201f00a3a67f89 */ /* 0x000f2400000e0000 */
[----:B--2---:R-:W-:-:S03]  /*9720*/  FMNMX.FTZ R5, R14, R5, !PT ;  /* 0x000000050e057209 */ /* 0x004fc60007810000 */
[----:B------:R-:W2:Y:S01]  /*9730*/  MUFU.TANH R152, R152 ;  /* 0x0000009800987308 */ /* 0x000ea20000002400 */
[----:B---3--:R-:W-:-:S07]  /*9740*/  FMNMX.FTZ R162, R20, R5, !PT ;  /* 0x0000000514a27209 */ /* 0x008fce0007810000 */
[----:B------:R-:W3:Y:S08]  /*9750*/  MUFU.TANH R153, R153 ;  /* 0x0000009900997308 */ /* 0x000ef00000002400 */
[----:B------:R-:W5:Y:S01]  /*9760*/  MUFU.TANH R154, R154 ;  /* 0x0000009a009a7308 */ /* 0x000f620000002400 */
[----:B----4-:R-:W-:Y:S02]  /*9770*/  FMNMX.FTZ R5, R163, R166, !PT ;  /* 0x000000a6a3057209 */ /* 0x010fe40007810000 */
[----:B0-----:R-:W-:-:S05]  /*9780*/  FMNMX.FTZ R163, R21, R162, !PT ;  /* 0x000000a215a37209 */ /* 0x001fca0007810000 */
[----:B------:R-:W0:Y:S01]  /*9790*/  MUFU.TANH R155, R155 ;  /* 0x0000009b009b7308 */ /* 0x000e220000002400 */
[C---:B------:R-:W-:Y:S01]  /*97a0*/  FADD.FTZ R162, -R5.reuse, R10 ;  /* 0x0000000a05a27221 */ /* 0x040fe20000010100 */
[----:B--2---:R-:W-:Y:S01]  /*97b0*/  FMNMX.FTZ R10, R152, R163, !PT ;  /* 0x000000a3980a7209 */ /* 0x004fe20007810000 */
[----:B------:R-:W-:Y:S02]  /*97c0*/  FMUL.FTZ R177, R5, UR10 ;  /* 0x0000000a05b17c20 */ /* 0x000fe40008410000 */
[----:B------:R-:W-:Y:S01]  /*97d0*/  FMUL.FTZ R166, R162, UR10 ;  /* 0x0000000aa2a67c20 */ /* 0x000fe20008410000 */
[----:B---3--:R-:W-:Y:S01]  /*97e0*/  FMNMX.FTZ R163, R153, R10, !PT ;  /* 0x0000000a99a37209 */ /* 0x008fe20007810000 */
[--C-:B------:R-:W-:Y:S01]  /*97f0*/  FFMA.FTZ R170, R6, UR10, -R177.reuse ;  /* 0x0000000a06aa7c23 */ /* 0x100fe200080108b1 */
[----:B------:R-:W2:Y:S01]  /*9800*/  MUFU.TANH R156, R156 ;  /* 0x0000009c009c7308 */ /* 0x000ea20000002400 */
[--C-:B------:R-:W-:Y:S01]  /*9810*/  FFMA.FTZ R15, R15, UR10, -R177.reuse ;  /* 0x0000000a0f0f7c23 */ /* 0x100fe200080108b1 */
[----:B-----5:R-:W-:Y:S01]  /*9820*/  FMNMX.FTZ R162, R154, R163, !PT ;  /* 0x000000a39aa27209 */ /* 0x020fe20007810000 */
[--C-:B------:R-:W-:Y:S01]  /*9830*/  FFMA.FTZ R174, R206, UR10, -R177.reuse ;  /* 0x0000000aceae7c23 */ /* 0x100fe200080108b1 */
[--C-:B------:R-:W-:Y:S01]  /*9840*/  FFMA.FTZ R171, R208, UR10, -R177.reuse ;  /* 0x0000000ad0ab7c23 */ /* 0x100fe200080108b1 */
[--C-:B------:R-:W-:Y:S01]  /*9850*/  FFMA.FTZ R168, R168, UR10, -R177.reuse ;  /* 0x0000000aa8a87c23 */ /* 0x100fe200080108b1 */
[--C-:B------:R-:W-:Y:S01]  /*9860*/  FFMA.FTZ R165, R165, UR10, -R177.reuse ;  /* 0x0000000aa5a57c23 */ /* 0x100fe200080108b1 */
[--C-:B------:R-:W-:Y:S01]  /*9870*/  FFMA.FTZ R178, R210, UR10, -R177.reuse ;  /* 0x0000000ad2b27c23 */ /* 0x100fe200080108b1 */
[----:B------:R-:W3:Y:S01]  /*9880*/  MUFU.TANH R157, R157 ;  /* 0x0000009d009d7308 */ /* 0x000ee20000002400 */
[----:B0-----:R-:W-:Y:S01]  /*9890*/  FMNMX.FTZ R163, R155, R162, !PT ;  /* 0x000000a29ba37209 */ /* 0x001fe20007810000 */
[----:B------:R-:W-:-:S06]  /*98a0*/  FFMA.FTZ R173, R173, UR10, -R177 ;  /* 0x0000000aadad7c23 */ /* 0x000fcc00080108b1 */
[----:B------:R-:W0:Y:S01]  /*98b0*/  MUFU.TANH R158, R158 ;  /* 0x0000009e009e7308 */ /* 0x000e220000002400 */
[----:B--2---:R-:W-:-:S07]  /*98c0*/  FMNMX.FTZ R162, R156, R163, !PT ;  /* 0x000000a39ca27209 */ /* 0x004fce0007810000 */
[----:B------:R-:W2:Y:S01]  /*98d0*/  MUFU.TANH R159, R159 ;  /* 0x0000009f009f7308 */ /* 0x000ea20000002400 */
[----:B---3--:R-:W-:-:S07]  /*98e0*/  FMNMX.FTZ R163, R157, R162, !PT ;  /* 0x000000a29da37209 */ /* 0x008fce0007810000 */
[----:B------:R-:W3:Y:S01]  /*98f0*/  MUFU.TANH R160, R160 ;  /* 0x000000a000a07308 */ /* 0x000ee20000002400 */
[----:B0-----:R-:W-:Y:S01]  /*9900*/  FMNMX.FTZ R6, R158, R163, !PT ;  /* 0x000000a39e067209 */ /* 0x001fe20007810000 */
[----:B------:R-:W-:-:S06]  /*9910*/  FFMA.FTZ R163, R205, UR10, -R177 ;  /* 0x0000000acda37c23 */ /* 0x000fcc00080108b1 */
[----:B------:R-:W0:Y:S01]  /*9920*/  MUFU.TANH R161, R161 ;  /* 0x000000a100a17308 */ /* 0x000e220000002400 */
[----:B--2---:R-:W-:-:S07]  /*9930*/  FMNMX.FTZ R167, R159, R6, !PT ;  /* 0x000000069fa77209 */ /* 0x004fce0007810000 */
[----:B------:R2:W4:Y:S01]  /*9940*/  MUFU.EX2 R10, R166 ;  /* 0x000000a6000a7308 */ /* 0x0005220000000800 */
[----:B---3--:R-:W-:Y:S01]  /*9950*/  FMNMX.FTZ R6, R160, R167, !PT ;  /* 0x000000a7a0067209 */ /* 0x008fe20007810000 */
[----:B------:R-:W-:-:S06]  /*9960*/  FFMA.FTZ R167, R209, UR10, -R177 ;  /* 0x0000000ad1a77c23 */ /* 0x000fcc00080108b1 */
[----:B------:R3:W-:Y:S01]  /*9970*/  MUFU.EX2 R162, R170 ;  /* 0x000000aa00a27308 */ /* 0x0007e20000000800 */
[----:B0-----:R-:W-:Y:S01]  /*9980*/  FMNMX.FTZ R6, R161, R6, !PT ;  /* 0x00000006a1067209 */ /* 0x001fe20007810000 */
[----:B--2---:R-:W-:-:S04]  /*9990*/  FFMA.FTZ R166, R207, UR10, -R177 ;  /* 0x0000000acfa67c23 */ /* 0x004fc800080108b1 */
[----:B------:R-:W0:Y:S02]  /*99a0*/  SHFL.BFLY PT, R175, R6, 0x2, 0x1f ;  /* 0x0c401f0006af7f89 */ /* 0x000e2400000e0000 */
[----:B------:R-:W2:Y:S01]  /*99b0*/  MUFU.EX2 R15, R15 ;  /* 0x0000000f000f7308 */ /* 0x000ea20000000800 */
[--C-:B---3--:R-:W-:Y:S01]  /*99c0*/  FFMA.FTZ R170, R211, UR10, -R177.reuse ;  /* 0x0000000ad3aa7c23 */ /* 0x108fe200080108b1 */
[-C--:B----4-:R-:W-:Y:S01]  /*99d0*/  FMUL.FTZ R24, R24, R10.reuse ;  /* 0x0000000a18187220 */ /* 0x090fe20000410000 */
        /* <DEDUP_REMOVED lines=19> */
[----:B0-----:R-:W-:Y:S01]  /*9b10*/  FMNMX.FTZ R179, R6, R175, !PT ;  /* 0x000000af06b37209 */ /* 0x001fe20007810000 */
[--C-:B------:R-:W-:Y:S01]  /*9b20*/  FFMA.FTZ R175, R169, UR10, -R177.reuse ;  /* 0x0000000aa9af7c23 */ /* 0x100fe200080108b1 */
[--C-:B------:R-:W-:Y:S01]  /*9b30*/  FFMA.FTZ R169, R172, UR10, -R177.reuse ;  /* 0x0000000aaca97c23 */ /* 0x100fe200080108b1 */
[--C-:B------:R-:W-:Y:S01]  /*9b40*/  FFMA.FTZ R172, R176, UR10, -R177.reuse ;  /* 0x0000000ab0ac7c23 */ /* 0x100fe200080108b1 */
[----:B------:R-:W-:Y:S01]  /*9b50*/  FFMA.FTZ R176, R164, UR10, -R177 ;  /* 0x0000000aa4b07c23 */ /* 0x000fe200080108b1 */
[----:B------:R-:W0:Y:S01]  /*9b60*/  SHFL.BFLY PT, R6, R179, 0x1, 0x1f ;  /* 0x0c201f00b3067f89 */ /* 0x000e2200000e0000 */
        /* <DEDUP_REMOVED lines=23> */
[----:B0-----:R-:W-:Y:S01]  /*9ce0*/  FMNMX.FTZ R6, R179, R6, !PT ;  /* 0x00000006b3067209 */ /* 0x001fe20007810000 */
        /* <DEDUP_REMOVED lines=10> */
[----:B------:R-:W-:Y:S01]  /*9d90*/  FFMA.FTZ R177, R153, UR10, -R164 ;  /* 0x0000000a99b17c23 */ /* 0x000fe200080108a4 */
[----:B------:R-:W-:-:S02]  /*9da0*/  IMAD.MOV R153, RZ, RZ, -R17 ;  /* 0x000000ffff997224 */ /* 0x000fc400078e0a11 */
[--C-:B------:R-:W-:Y:S01]  /*9db0*/  FFMA.FTZ R11, R11, UR10, -R164.reuse ;  /* 0x0000000a0b0b7c23 */ /* 0x100fe200080108a4 */
[--C-:B------:R-:W-:Y:S01]  /*9dc0*/  FFMA.FTZ R13, R13, UR10, -R164.reuse ;  /* 0x0000000a0d0d7c23 */ /* 0x100fe200080108a4 */
[----:B------:R-:W-:Y:S01]  /*9dd0*/  MUFU.EX2 R9, R9 ;  /* 0x0000000900097308 */ /* 0x000fe20000000800 */
[--C-:B------:R-:W-:Y:S01]  /*9de0*/  FFMA.FTZ R180, R14, UR10, -R164.reuse ;  /* 0x0000000a0eb47c23 */ /* 0x100fe200080108a4 */
[----:B------:R-:W-:Y:S01]  /*9df0*/  ISETP.NE.AND P2, PT, R2, R153, PT ;  /* 0x000000990200720c */ /* 0x000fe20003f45270 */
[--C-:B------:R-:W-:Y:S01]  /*9e00*/  FFMA.FTZ R14, R20, UR10, -R164.reuse ;  /* 0x0000000a140e7c23 */ /* 0x100fe200080108a4 */
[----:B------:R-:W-:Y:S02]  /*9e10*/  IMAD.U32 R153, RZ, RZ, UR23 ;  /* 0x00000017ff997e24 */ /* 0x000fe4000f8e00ff */
[--C-:B------:R-:W-:Y:S01]  /*9e20*/  FFMA.FTZ R21, R21, UR10, -R164.reuse ;  /* 0x0000000a15157c23 */ /* 0x100fe200080108a4 */
[--C-:B------:R-:W-:Y:S01]  /*9e30*/  FFMA.FTZ R20, R152, UR10, -R164.reuse ;  /* 0x0000000a98147c23 */ /* 0x100fe200080108a4 */
[--C-:B------:R-:W-:Y:S01]  /*9e40*/  FFMA.FTZ R179, R154, UR10, -R164.reuse ;  /* 0x0000000a9ab37c23 */ /* 0x100fe200080108a4 */
[----:B------:R-:W0:Y:S01]  /*9e50*/  MUFU.EX2 R12, R12 ;  /* 0x0000000c000c7308 */ /* 0x000e220000000800 */
[--C-:B------:R-:W-:Y:S01]  /*9e60*/  FFMA.FTZ R182, R155, UR10, -R164.reuse ;  /* 0x0000000a9bb67c23 */ /* 0x100fe200080108a4 */
[--C-:B------:R-:W-:Y:S01]  /*9e70*/  FFMA.FTZ R181, R158, UR10, -R164.reuse ;  /* 0x0000000a9eb57c23 */ /* 0x100fe200080108a4 */
[--C-:B------:R-:W-:Y:S01]  /*9e80*/  FFMA.FTZ R159, R159, UR10, -R164.reuse ;  /* 0x0000000a9f9f7c23 */ /* 0x100fe200080108a4 */
[----:B------:R-:W-:Y:S01]  /*9e90*/  FFMA.FTZ R160, R160, UR10, -R164 ;  /* 0x0000000aa0a07c23 */ /* 0x000fe200080108a4 */
[-C--:B------:R-:W-:Y:S01]  /*9ea0*/  FMUL.FTZ R109, R109, R10.reuse ;  /* 0x0000000a6d6d7220 */ /* 0x080fe20000410000 */
[-C--:B------:R-:W-:Y:S01]  /*9eb0*/  FMUL.FTZ R112, R112, R10.reuse ;  /* 0x0000000a70707220 */ /* 0x080fe20000410000 */
[----:B------:R-:W-:Y:S01]  /*9ec0*/  @!P2 IMAD R152, R153, 0x40, R16 ;  /* 0x000000409998a824 */ /* 0x000fe200078e0210 */
[----:B------:R-:W3:Y:S01]  /*9ed0*/  MUFU.EX2 R11, R11 ;  /* 0x0000000b000b7308 */ /* 0x000ee20000000800 */
[----:B--2---:R-:W-:Y:S01]  /*9ee0*/  FFMA.FTZ R153, R10, R3, R15 ;  /* 0x000000030a997223 */ /* 0x004fe2000001000f */
[----:B------:R-:W-:Y:S01]  /*9ef0*/  FFMA.FTZ R3, R156, UR10, -R164 ;  /* 0x0000000a9c037c23 */ /* 0x000fe200080108a4 */
[-C--:B------:R-:W-:Y:S01]  /*9f00*/  FMUL.FTZ R113, R113, R10.reuse ;  /* 0x0000000a71717220 */ /* 0x080fe20000410000 */
[-C--:B------:R-:W-:Y:S01]  /*9f10*/  FMUL.FTZ R116, R116, R10.reuse ;  /* 0x0000000a74747220 */ /* 0x080fe20000410000 */
[----:B------:R-:W-:Y:S01]  /*9f20*/  FADD.FTZ R156, R162, R153 ;  /* 0x00000099a29c7221 */ /* 0x000fe20000010000 */
[-C--:B------:R-:W-:Y:S01]  /*9f30*/  FMUL.FTZ R117, R117, R10.reuse ;  /* 0x0000000a75757220 */ /* 0x080fe20000410000 */
[----:B------:R-:W-:Y:S01]  /*9f40*/  FMUL.FTZ R120, R120, R10 ;  /* 0x0000000a78787220 */ /* 0x000fe20000410000 */
[----:B------:R-:W2:Y:S01]  /*9f50*/  MUFU.EX2 R13, R13 ;  /* 0x0000000d000d7308 */ /* 0x000ea20000000800 */
[----:B0-----:R-:W-:Y:S01]  /*9f60*/  FFMA.FTZ R154, R9, R4, R12 ;  /* 0x00000004099a7223 */ /* 0x001fe2000001000c */
[----:B------:R-:W-:Y:S01]  /*9f70*/  FADD.FTZ R153, R163, R156 ;  /* 0x0000009ca3997221 */ /* 0x000fe20000010000 */
[----:B------:R-:W-:Y:S01]  /*9f80*/  @!P2 LEA R156, R152, UR41, 0x2 ;  /* 0x00000029989cac11 */ /* 0x000fe2000f8e10ff */
[--C-:B------:R-:W-:Y:S01]  /*9f90*/  FFMA.FTZ R4, R157, UR10, -R164.reuse ;  /* 0x0000000a9d047c23 */ /* 0x100fe200080108a4 */
[----:B------:R-:W-:Y:S01]  /*9fa0*/  FFMA.FTZ R164, R161, UR10, -R164 ;  /* 0x0000000aa1a47c23 */ /* 0x000fe200080108a4 */
[----:B------:R-:W-:Y:S01]  /*9fb0*/  FADD.FTZ R153, R174, R153 ;  /* 0x00000099ae997221 */ /* 0x000fe20000010000 */
[-C--:B------:R-:W-:Y:S01]  /*9fc0*/  FMUL.FTZ R121, R121, R10.reuse ;  /* 0x0000000a79797220 */ /* 0x080fe20000410000 */
[----:B------:R-:W0:Y:S01]  /*9fd0*/  MUFU.EX2 R180, R180 ;  /* 0x000000b400b47308 */ /* 0x000e220000000800 */
[----:B---3--:R-:W-:Y:S01]  /*9fe0*/  FADD.FTZ R154, R11, R154 ;  /* 0x0000009a0b9a7221 */ /* 0x008fe20000010000 */
[----:B------:R-:W-:Y:S01]  /*9ff0*/  @!P2 STS [R156+0x28800], R10 ;  /* 0x0288000a9c00a388 */ /* 0x000fe20000000800 */
[-C--:B------:R-:W-:Y:S01]  /*a000*/  FMUL.FTZ R124, R124, R10.reuse ;  /* 0x0000000a7c7c7220 */ /* 0x080fe20000410000 */
[-C--:B------:R-:W-:Y:S01]  /*a010*/  FMUL.FTZ R125, R125, R10.reuse ;  /* 0x0000000a7d7d7220 */ /* 0x080fe20000410000 */
[-C--:B------:R-:W-:Y:S01]  /*a020*/  FMUL.FTZ R128, R128, R10.reuse ;  /* 0x0000000a80807220 */ /* 0x080fe20000410000 */
[----:B------:R3:W-:Y:S01]  /*a030*/  @!P2 STS [R156+0x28820], R9 ;  /* 0x028820099c00a388 */ /* 0x0007e20000000800 */
[-C--:B------:R-:W-:Y:S01]  /*a040*/  FMUL.FTZ R129, R129, R10.reuse ;  /* 0x0000000a81817220 */ /* 0x080fe20000410000 */
[----:B------:R-:W4:Y:S01]  /*a050*/  MUFU.EX2 R14, R14 ;  /* 0x0000000e000e7308 */ /* 0x000f220000000800 */
[----:B--2---:R-:W-:Y:S01]  /*a060*/  FADD.FTZ R155, R13, R154 ;  /* 0x0000009a0d9b7221 */ /* 0x004fe20000010000 */
[----:B------:R-:W-:Y:S01]  /*a070*/  FADD.FTZ R154, R166, R153 ;  /* 0x00000099a69a7221 */ /* 0x000fe20000010000 */
[-C--:B------:R-:W-:Y:S01]  /*a080*/  FMUL.FTZ R132, R132, R10.reuse ;  /* 0x0000000a84847220 */ /* 0x080fe20000410000 */
[-C--:B------:R-:W-:Y:S01]  /*a090*/  FMUL.FTZ R133, R133, R10.reuse ;  /* 0x0000000a85857220 */ /* 0x080fe20000410000 */
[-C--:B------:R-:W-:Y:S01]  /*a0a0*/  FMUL.FTZ R136, R136, R10.reuse ;  /* 0x0000000a88887220 */ /* 0x080fe20000410000 */
[----:B------:R-:W-:Y:S01]  /*a0b0*/  FADD.FTZ R154, R171, R154 ;  /* 0x0000009aab9a7221 */ /* 0x000fe20000010000 */
[----:B------:R-:W-:Y:S01]  /*a0c0*/  FMUL.FTZ R137, R137, R10 ;  /* 0x0000000a89897220 */ /* 0x000fe20000410000 */
[----:B------:R-:W2:Y:S01]  /*a0d0*/  MUFU.EX2 R21, R21 ;  /* 0x0000001500157308 */ /* 0x000ea20000000800 */
[----:B0-----:R-:W-:Y:S01]  /*a0e0*/  FADD.FTZ R155, R180, R155 ;  /* 0x0000009bb49b7221 */ /* 0x001fe20000010000 */
[----:B---3--:R-:W-:Y:S01]  /*a0f0*/  F2FP.BF16.F32.PACK_AB R156, R171, R166 ;  /* 0x000000a6ab9c723e */ /* 0x008fe200000010ff */
[-C--:B------:R-:W-:Y:S01]  /*a100*/  FMUL.FTZ R140, R140, R10.reuse ;  /* 0x0000000a8c8c7220 */ /* 0x080fe20000410000 */
[-C--:B------:R-:W-:Y:S01]  /*a110*/  FMUL.FTZ R141, R141, R10.reuse ;  /* 0x0000000a8d8d7220 */ /* 0x080fe20000410000 */
[-C--:B------:R-:W-:Y:S01]  /*a120*/  FMUL.FTZ R144, R144, R10.reuse ;  /* 0x0000000a90907220 */ /* 0x080fe20000410000 */
[-C--:B------:R-:W-:Y:S01]  /*a130*/  FMUL.FTZ R145, R145, R10.reuse ;  /* 0x0000000a91917220 */ /* 0x080fe20000410000 */
[-C--:B------:R-:W-:Y:S01]  /*a140*/  FMUL.FTZ R148, R148, R10.reuse ;  /* 0x0000000a94947220 */ /* 0x080fe20000410000 */
[----:B------:R-:W0:Y:S01]  /*a150*/  MUFU.EX2 R20, R20 ;  /* 0x0000001400147308 */ /* 0x000e220000000800 */
[----:B----4-:R-:W-:Y:S01]  /*a160*/  FADD.FTZ R152, R14, R155 ;  /* 0x0000009b0e987221 */ /* 0x010fe20000010000 */
[----:B------:R-:W-:Y:S01]  /*a170*/  FADD.FTZ R155, R167, R154 ;  /* 0x0000009aa79b7221 */ /* 0x000fe20000010000 */
[----:B------:R-:W-:Y:S01]  /*a180*/  FMUL.FTZ R149, R149, R10 ;  /* 0x0000000a95957220 */ /* 0x000fe20000410000 */
[-C--:B------:R-:W-:Y:S01]  /*a190*/  FMUL.FTZ R26, R26, R9.reuse ;  /* 0x000000091a1a7220 */ /* 0x080fe20000410000 */
[-C--:B------:R-:W-:Y:S01]  /*a1a0*/  FMUL.FTZ R27, R27, R9.reuse ;  /* 0x000000091b1b7220 */ /* 0x080fe20000410000 */
[----:B------:R-:W-:Y:S01]  /*a1b0*/  FADD.FTZ R155, R170, R155 ;  /* 0x0000009baa9b7221 */ /* 0x000fe20000010000 */
[----:B------:R-:W-:Y:S01]  /*a1c0*/  FMUL.FTZ R30, R30, R9 ;  /* 0x000000091e1e7220 */ /* 0x000fe20000410000 */
[----:B------:R-:W3:Y:S01]  /*a1d0*/  MUFU.EX2 R177, R177 ;  /* 0x000000b100b17308 */ /* 0x000ee20000000800 */
[----:B--2---:R-:W-:Y:S01]  /*a1e0*/  FADD.FTZ R153, R21, R152 ;  /* 0x0000009815997221 */ /* 0x004fe20000010000 */
[----:B------:R-:W-:Y:S01]  /*a1f0*/  F2FP.BF16.F32.PACK_AB R152, R162, R15 ;  /* 0x0000000fa298723e */ /* 0x000fe200000010ff */
[-C--:B------:R-:W-:Y:S01]  /*a200*/  FMUL.FTZ R31, R31, R9.reuse ;  /* 0x000000091f1f7220 */ /* 0x080fe20000410000 */
[----:B------:R-:W-:Y:S01]  /*a210*/  F2FP.BF16.F32.PACK_AB R157, R21, R14 ;  /* 0x0000000e159d723e */ /* 0x000fe200000010ff */
[-C--:B------:R-:W-:Y:S01]  /*a220*/  FMUL.FTZ R34, R34, R9.reuse ;  /* 0x0000000922227220 */ /* 0x080fe20000410000 */
[-C--:B------:R-:W-:Y:S01]  /*a230*/  FMUL.FTZ R35, R35, R9.reuse ;  /* 0x0000000923237220 */ /* 0x080fe20000410000 */
[-C--:B------:R-:W-:Y:S01]  /*a240*/  FMUL.FTZ R38, R38, R9.reuse ;  /* 0x0000000926267220 */ /* 0x080fe20000410000 */
[----:B------:R-:W2:Y:S01]  /*a250*/  MUFU.EX2 R179, R179 ;  /* 0x000000b300b37308 */ /* 0x000ea20000000800 */
[----:B0-----:R-:W-:Y:S01]  /*a260*/  FADD.FTZ R154, R20, R153 ;  /* 0x00000099149a7221 */ /* 0x001fe20000010000 */
[----:B------:R-:W-:Y:S01]  /*a270*/  F2FP.BF16.F32.PACK_AB R153, R11, R12 ;  /* 0x0000000c0b99723e */ /* 0x000fe200000010ff */
[-C--:B------:R-:W-:Y:S01]  /*a280*/  FMUL.FTZ R39, R39, R9.reuse ;  /* 0x0000000927277220 */ /* 0x080fe20000410000 */
[-C--:B------:R-:W-:Y:S01]  /*a290*/  FMUL.FTZ R42, R42, R9.reuse ;  /* 0x000000092a2a7220 */ /* 0x080fe20000410000 */
[-C--:B------:R-:W-:Y:S01]  /*a2a0*/  FMUL.FTZ R43, R43, R9.reuse ;  /* 0x000000092b2b7220 */ /* 0x080fe20000410000 */
[-C--:B------:R-:W-:Y:S01]  /*a2b0*/  FMUL.FTZ R46, R46, R9.reuse ;  /* 0x000000092e2e7220 */ /* 0x080fe20000410000 */
[----:B------:R-:W-:Y:S01]  /*a2c0*/  FMUL.FTZ R47, R47, R9 ;  /* 0x000000092f2f7220 */ /* 0x000fe20000410000 */
[----:B------:R-:W0:Y:S01]  /*a2d0*/  MUFU.EX2 R182, R182 ;  /* 0x000000b600b67308 */ /* 0x000e220000000800 */
[----:B---3--:R-:W-:Y:S01]  /*a2e0*/  FADD.FTZ R158, R177, R154 ;  /* 0x0000009ab19e7221 */ /* 0x008fe20000010000 */
[----:B------:R-:W-:Y:S01]  /*a2f0*/  F2FP.BF16.F32.PACK_AB R154, R174, R163 ;  /* 0x000000a3ae9a723e */ /* 0x000fe200000010ff */
[-C--:B------:R-:W-:Y:S01]  /*a300*/  FMUL.FTZ R50, R50, R9.reuse ;  /* 0x0000000932327220 */ /* 0x080fe20000410000 */
[-C--:B------:R-:W-:Y:S01]  /*a310*/  FMUL.FTZ R51, R51, R9.reuse ;  /* 0x0000000933337220 */ /* 0x080fe20000410000 */
[-C--:B------:R-:W-:Y:S01]  /*a320*/  FMUL.FTZ R54, R54, R9.reuse ;  /* 0x0000000936367220 */ /* 0x080fe20000410000 */
[-C--:B------:R-:W-:Y:S01]  /*a330*/  FMUL.FTZ R55, R55, R9.reuse ;  /* 0x0000000937377220 */ /* 0x080fe20000410000 */
[----:B------:R-:W-:Y:S01]  /*a340*/  FMUL.FTZ R58, R58, R9 ;  /* 0x000000093a3a7220 */ /* 0x000fe20000410000 */
[----:B------:R-:W3:Y:S01]  /*a350*/  MUFU.EX2 R168, R168 ;  /* 0x000000a800a87308 */ /* 0x000ee20000000800 */
[----:B--2---:R-:W-:Y:S01]  /*a360*/  FADD.FTZ R15, R179, R158 ;  /* 0x0000009eb30f7221 */ /* 0x004fe20000010000 */
[----:B------:R-:W-:Y:S01]  /*a370*/  F2FP.BF16.F32.PACK_AB R158, R170, R167 ;  /* 0x000000a7aa9e723e */ /* 0x000fe200000010ff */
[-C--:B------:R-:W-:Y:S01]  /*a380*/  FMUL.FTZ R59, R59, R9.reuse ;  /* 0x000000093b3b7220 */ /* 0x080fe20000410000 */
[-C--:B------:R-:W-:Y:S01]  /*a390*/  FMUL.FTZ R62, R62, R9.reuse ;  /* 0x000000093e3e7220 */ /* 0x080fe20000410000 */
[-C--:B------:R-:W-:Y:S01]  /*a3a0*/  FMUL.FTZ R63, R63, R9.reuse ;  /* 0x000000093f3f7220 */ /* 0x080fe20000410000 */
[-C--:B------:R-:W-:Y:S01]  /*a3b0*/  FMUL.FTZ R66, R66, R9.reuse ;  /* 0x0000000942427220 */ /* 0x080fe20000410000 */
[----:B------:R-:W-:Y:S01]  /*a3c0*/  FMUL.FTZ R67, R67, R9 ;  /* 0x0000000943437220 */ /* 0x000fe20000410000 */
[----:B------:R-:W2:Y:S01]  /*a3d0*/  MUFU.EX2 R3, R3 ;  /* 0x0000000300037308 */ /* 0x000ea20000000800 */
[C---:B0-----:R-:W-:Y:S01]  /*a3e0*/  FADD.FTZ R12, R182.reuse, R15 ;  /* 0x0000000fb60c7221 */ /* 0x041fe20000010000 */
        /* <DEDUP_REMOVED lines=9> */
[----:B------:R-:W-:Y:S01]  /*a480*/  BAR.SYNC.DEFER_BLOCKING 0xf, 0x100 ;  /* 0x03c4000000007b1d */ /* 0x000fe20000010000 */
[-C--:B------:R-:W-:Y:S01]  /*a490*/  FMUL.FTZ R79, R79, R9.reuse ;  /* 0x000000094f4f7220 */ /* 0x080fe20000410000 */
[-C--:B------:R-:W-:Y:S01]  /*a4a0*/  FMUL.FTZ R82, R82, R9.reuse ;  /* 0x0000000952527220 */ /* 0x080fe20000410000 */
[-C--:B------:R-:W-:Y:S01]  /*a4b0*/  FMUL.FTZ R83, R83, R9.reuse ;  /* 0x0000000953537220 */ /* 0x080fe20000410000 */
[-C--:B------:R-:W-:Y:S01]  /*a4c0*/  FMUL.FTZ R86, R86, R9.reuse ;  /* 0x0000000956567220 */ /* 0x080fe20000410000 */
[-C--:B------:R-:W-:Y:S01]  /*a4d0*/  FMUL.FTZ R87, R87, R9.reuse ;  /* 0x0000000957577220 */ /* 0x080fe20000410000 */
[----:B------:R-:W3:Y:S01]  /*a4e0*/  MUFU.EX2 R165, R165 ;  /* 0x000000a500a57308 */ /* 0x000ee20000000800 */
        /* <DEDUP_REMOVED lines=17> */
[----:B------:R3:W-:Y:S01]  /*a600*/  STSM.16.M88.4 [R18+0x26800], R152 ;  /* 0x0268009812007844 */ /* 0x0007e20000000200 */
[-C--:B------:R-:W-:Y:S01]  /*a610*/  FMUL.FTZ R114, R114, R9.reuse ;  /* 0x0000000972727220 */ /* 0x080fe20000410000 */
[-C--:B------:R-:W-:Y:S01]  /*a620*/  FMUL.FTZ R115, R115, R9.reuse ;  /* 0x0000000973737220 */ /* 0x080fe20000410000 */
[-C--:B------:R-:W-:Y:S01]  /*a630*/  FMUL.FTZ R118, R118, R9.reuse ;  /* 0x0000000976767220 */ /* 0x080fe20000410000 */
[-C--:B------:R-:W-:Y:S01]  /*a640*/  FMUL.FTZ R119, R119, R9.reuse ;  /* 0x0000000977777220 */ /* 0x080fe20000410000 */
[-C--:B------:R-:W-:Y:S01]  /*a650*/  FMUL.FTZ R122, R122, R9.reuse ;  /* 0x000000097a7a7220 */ /* 0x080fe20000410000 */
[----:B------:R-:W4:Y:S01]  /*a660*/  MUFU.EX2 R169, R169 ;  /* 0x000000a900a97308 */ /* 0x000f220000000800 */
        /* <DEDUP_REMOVED lines=16> */
[----:B----4-:R-:W-:Y:S01]  /*a770*/  FADD.FTZ R13, R169, R14 ;  /* 0x0000000ea90d7221 */ /* 0x010fe20000010000 */
[-C--:B------:R-:W-:Y:S01]  /*a780*/  FMUL.FTZ R146, R146, R9.reuse ;  /* 0x0000000992927220 */ /* 0x080fe20000410000 */
[-C--:B------:R-:W-:Y:S01]  /*a790*/  FMUL.FTZ R147, R147, R9.reuse ;  /* 0x0000000993937220 */ /* 0x080fe20000410000 */
[-C--:B------:R-:W-:Y:S01]  /*a7a0*/  FMUL.FTZ R150, R150, R9.reuse ;  /* 0x0000000996967220 */ /* 0x080fe20000410000 */
[----:B------:R-:W-:-:S03]  /*a7b0*/  FMUL.FTZ R151, R151, R9 ;  /* 0x0000000997977220 */ /* 0x000fc60000410000 */
[----:B------:R-:W4:Y:S01]  /*a7c0*/  MUFU.EX2 R173, R173 ;  /* 0x000000ad00ad7308 */ /* 0x000f220000000800 */
[----:B--2---:R-:W-:Y:S01]  /*a7d0*/  FADD.FTZ R15, R181, R162 ;  /* 0x000000a2b50f7221 */ /* 0x004fe20000010000 */
[----:B------:R-:W-:-:S06]  /*a7e0*/  F2FP.BF16.F32.PACK_AB R162, R178, R165 ;  /* 0x000000a5b2a2723e */ /* 0x000fcc00000010ff */
[----:B------:R-:W2:Y:S01]  /*a7f0*/  MUFU.EX2 R176, R176 ;  /* 0x000000b000b07308 */ /* 0x000ea20000000800 */
[----:B0-----:R-:W-:-:S07]  /*a800*/  FADD.FTZ R14, R172, R13 ;  /* 0x0000000dac0e7221 */ /* 0x001fce0000010000 */
[----:B------:R0:W5:Y:S01]  /*a810*/  MUFU.EX2 R206, R159 ;  /* 0x0000009f00ce7308 */ /* 0x0001620000000800 */
[----:B----4-:R-:W-:-:S07]  /*a820*/  FADD.FTZ R3, R173, R14 ;  /* 0x0000000ead037221 */ /* 0x010fce0000010000 */
[----:B------:R4:W1:Y:S01]  /*a830*/  MUFU.EX2 R11, R160 ;  /* 0x000000a0000b7308 */ /* 0x0008620000000800 */
[----:B0-----:R-:W-:Y:S01]  /*a840*/  F2FP.BF16.F32.PACK_AB R159, R177, R20 ;  /* 0x00000014b19f723e */ /* 0x001fe200000010ff */
[C---:B--2---:R-:W-:Y:S01]  /*a850*/  FADD.FTZ R3, R176.reuse, R3 ;  /* 0x00000003b0037221 */ /* 0x044fe20000010000 */
[----:B------:R-:W-:-:S03]  /*a860*/  F2FP.BF16.F32.PACK_AB R166, R176, R173 ;  /* 0x000000adb0a6723e */ /* 0x000fc600000010ff */
[----:B------:R3:W-:Y:S02]  /*a870*/  STSM.16.M88.4 [R19], R156 ;  /* 0x0000009c13007844 */ /* 0x0007e40000000200 */
[----:B------:R0:W2:Y:S01]  /*a880*/  MUFU.EX2 R12, R164 ;  /* 0x000000a4000c7308 */ /* 0x0000a20000000800 */
[----:B----4-:R-:W-:Y:S01]  /*a890*/  F2FP.BF16.F32.PACK_AB R160, R175, R168 ;  /* 0x000000a8afa0723e */ /* 0x010fe200000010ff */
[C---:B-----5:R-:W-:Y:S01]  /*a8a0*/  FADD.FTZ R20, R206.reuse, R15 ;  /* 0x0000000fce147221 */ /* 0x060fe20000010000 */
[----:B------:R-:W-:-:S03]  /*a8b0*/  F2FP.BF16.F32.PACK_AB R165, R206, R181 ;  /* 0x000000b5cea5723e */ /* 0x000fc600000010ff */
[----:B------:R3:W-:Y:S01]  /*a8c0*/  STSM.16.M88.4 [R23], R160 ;  /* 0x000000a017007844 */ /* 0x0007e20000000200 */
[----:B0-----:R-:W-:Y:S01]  /*a8d0*/  F2FP.BF16.F32.PACK_AB R164, R172, R169 ;  /* 0x000000a9aca4723e */ /* 0x001fe200000010ff */
[----:B-1----:R-:W-:Y:S01]  /*a8e0*/  FADD.FTZ R13, R11, R20 ;  /* 0x000000140b0d7221 */ /* 0x002fe20000010000 */
[----:B--2---:R-:W-:-:S03]  /*a8f0*/  F2FP.BF16.F32.PACK_AB R167, R12, R11 ;  /* 0x0000000b0ca7723e */ /* 0x004fc600000010ff */
[----:B------:R-:W-:Y:S02]  /*a900*/  FADD.FTZ R4, R12, R13 ;  /* 0x0000000d0c047221 */ /* 0x000fe40000010000 */
[----:B------:R3:W-:Y:S01]  /*a910*/  STSM.16.M88.4 [R22], R164 ;  /* 0x000000a416007844 */ /* 0x0007e20000000200 */
[----:B------:R-:W-:Y:S05]  /*a920*/  @!P0 BRA `(.L_x_2317) ;  /* 0x0000000000048947 */ /* 0x000fea0003800000 */
[----:B------:R-:W-:Y:S01]  /*a930*/  BPT.TRAP 0x1 ;  /* 0x000000040000795c */ /* 0x000fe20000300000 */
.L_x_2317:
[----:B------:R0:W1:Y:S01]  /*a940*/  SYNCS.PHASECHK.TRANS64.TRYWAIT P2, [UR22+0x28c50], R7 ;  /* 0x028c5007ff0075a7 */ /* 0x0000620008040156 */
[----:B------:R-:W-:Y:S05]  /*a950*/  @!P0 BRA `(.L_x_2318) ;  /* 0x0000000000048947 */ /* 0x000fea0003800000 */
[----:B------:R-:W-:Y:S01]  /*a960*/  BPT.TRAP 0x1 ;  /* 0x000000040000795c */ /* 0x000fe20000300000 */
.L_x_2318:
[----:B-1----:R-:W-:Y:S05]  /*a970*/  @P2 BRA `(.L_x_2319) ;  /* 0x0000000000082947 */ /* 0x002fea0003800000 */
[----:B------:R-:W1:Y:S02]  /*a980*/  SYNCS.PHASECHK.TRANS64.TRYWAIT P2, [UR22+0x28c50], R7 ;  /* 0x028c5007ff0075a7 */ /* 0x000e640008040156 */
[----:B-1----:R-:W-:Y:S05]  /*a990*/  @!P2 BRA `(.L_x_2320) ;  /* 0x000000c000fca947 */ /* 0x002fea0003800000 */
.L_x_2319:
        /* <DEDUP_REMOVED lines=34> */
.L_x_2321:
[----:B------:R-:W-:Y:S01]  /*abc0*/  UIADD3 UR22, UR22, 0x28c60, URZ ;  /* 0x00028c6016167890 */ /* 0x000fe2000fffe03f */
[----:B------:R-:W-:Y:S01]  /*abd0*/  IMAD.MOV.U32 R9, RZ, RZ, R6 ;  /* 0x000000ffff097224 */ /* 0x000fe200078e0006 */
[----:B------:R-:W-:Y:S01]  /*abe0*/  UMOV UR23, UR38 ;  /* 0x0000002600177c82 */ /* 0x000fe20008000000 */
[----:B-1----:R-:W-:Y:S01]  /*abf0*/  IMAD.MOV.U32 R10, RZ, RZ, R5 ;  /* 0x000000ffff0a7224 */ /* 0x002fe200078e0005 */
[----:B------:R-:W-:-:S09]  /*ac00*/  UPRMT UR22, UR40, 0x654, UR22 ;  /* 0x0000065428167896 */ /* 0x000fd20008000016 */
[----:B------:R-:W-:Y:S01]  /*ac10*/  SYNCS.ARRIVE.TRANS64.RED.A1T0 RZ, [UR22], RZ ;  /* 0x000000ffffff79a7 */ /* 0x000fe20008100416 */
[----:B------:R-:W-:Y:S05]  /*ac20*/  @P1 BRA `(.L_x_2322) ;  /* 0xffffffe000d81947 */ /* 0x000fea000383ffff */
.L_x_2311:
        /* <DEDUP_REMOVED lines=9> */
[----:B------:R-:W-:-:S05]  /*acc0*/  ULDC UR25, c[0x0][0x9e0] ;  /* 0x0002780000197ab9 */ /* 0x000fca0000000800 */
.L_x_2342:
[----:B------:R-:W-:-:S04]  /*acd0*/  UIADD3 UR38, UR26, 0x1, URZ ;  /* 0x000000011a267890 */ /* 0x000fc8000fffe03f */
[----:B------:R-:W-:-:S04]  /*ace0*/  UISETP.NE.AND UP0, UPT, UR38, 0x2, UPT ;  /* 0x000000022600788c */ /* 0x000fc8000bf05270 */
[----:B------:R-:W-:Y:S02]  /*acf0*/  USEL UR6, URZ, 0x1, UP0 ;  /* 0x000000013f067887 */ /* 0x000fe40008000000 */
[----:B------:R-:W-:Y:S02]  /*ad00*/  USEL UR38, UR38, URZ, UP0 ;  /* 0x0000003f26267287 */ /* 0x000fe40008000000 */
[----:B------:R-:W-:Y:S01]  /*ad10*/  ULOP3.LUT UR37, UR37, UR6, URZ, 0x3c, !UPT ;  /* 0x0000000625257292 */ /* 0x000fe2000f8e3c3f */
[----:B------:R-:W-:Y:S11]  /*ad20*/  @!P0 BRA `(.L_x_2324) ;  /* 0x0000000000048947 */ /* 0x000ff60003800000 */
[----:B------:R-:W-:Y:S01]  /*ad30*/  BPT.TRAP 0x1 ;  /* 0x000000040000795c */ /* 0x000fe20000300000 */
.L_x_2324:
[----:B------:R-:W-:Y:S01]  /*ad40*/  ULEA UR20, UR38, UR41, 0x3 ;  /* 0x0000002926147291 */ /* 0x000fe2000f8e183f */
[----:B012---:R-:W-:-:S04]  /*ad50*/  MOV R7, UR37 ;  /* 0x0000002500077c02 */ /* 0x007fc80008000f00 */
[----:B------:R-:W-:-:S04]  /*ad60*/  SHF.L.U32 R7, R7, 0x1f, RZ ;  /* 0x0000001f07077819 */ /* 0x000fc800000006ff */
[----:B------:R0:W1:Y:S01]  /*ad70*/  SYNCS.PHASECHK.TRANS64.TRYWAIT P1, [UR20+0x28c30], R7 ;  /* 0x028c3007ff0075a7 */ /* 0x0000620008020154 */
[----:B------:R-:W-:Y:S05]  /*ad80*/  @!P0 BRA `(.L_x_2325) ;  /* 0x0000000000048947 */ /* 0x000fea0003800000 */
[----:B------:R-:W-:Y:S01]  /*ad90*/  BPT.TRAP 0x1 ;  /* 0x000000040000795c */ /* 0x000fe20000300000 */
.L_x_2325:
[----:B-1----:R-:W-:Y:S05]  /*ada0*/  @P1 BRA `(.L_x_2326) ;  /* 0x0000000000081947 */ /* 0x002fea0003800000 */
[----:B------:R-:W1:Y:S02]  /*adb0*/  SYNCS.PHASECHK.TRANS64.TRYWAIT P1, [UR20+0x28c30], R7 ;  /* 0x028c3007ff0075a7 */ /* 0x000e640008020154 */
[----:B-1----:R-:W-:Y:S05]  /*adc0*/  @!P1 BRA `(.L_x_2327) ;  /* 0x000000c000089947 */ /* 0x002fea0003800000 */
.L_x_2326:
[----:B------:R-:W-:Y:S01]  /*add0*/  R2UR UR18, R0 ;  /* 0x00000000001272ca */ /* 0x000fe200000e0000 */
[----:B---3--:R-:W-:Y:S01]  /*ade0*/  WARPGROUP.ARRIVE ;  /* 0x00000000000079c5 */ /* 0x008fe20000000000 */
        /* <DEDUP_REMOVED lines=21> */
.L_x_2328:
        /* <DEDUP_REMOVED lines=17> */
[----:B-1----:R-:W-:Y:S01]  /*b050*/  FMUL.FTZ R6, R154, UR24 ;  /* 0x000000189a067c20 */ /* 0x002fe20008410000 */
        /* <DEDUP_REMOVED lines=37> */
[--C-:B-1----:R-:W-:Y:S02]  /*b2b0*/  IMAD.IADD R179, R181, 0x1, R162.reuse ;  /* 0x00000001b5b37824 */ /* 0x102fe400078e02a2 */
        /* <DEDUP_REMOVED lines=32> */
[----:B------:R-:W-:Y:S01]  /*b4c0*/  IMAD.U32 R11, RZ, RZ, UR50 ;  /* 0x00000032ff0b7e24 */ /* 0x000fe2000f8e00ff */
[----:B------:R-:W-:Y:S04]  /*b4d0*/  BSSY B0, `(.L_x_2330) ;  /* 0x0000011000007945 */ /* 0x000fe80003800000 */
[----:B------:R-:W-:-:S04]  /*b4e0*/  IADD3 R162, -R11, UR48, R162 ;  /* 0x000000300ba27c10 */ /* 0x000fc8000fffe1a2 */
[----:B------:R-:W-:-:S13]  /*b4f0*/  ISETP.GT.AND P1, PT, R162, -0x1, PT ;  /* 0xffffffffa200780c */ /* 0x000fda0003f24270 */
[----:B------:R-:W-:Y:S05]  /*b500*/  @P1 BRA `(.L_x_2331) ;  /* 0x0000000000201947 */ /* 0x000fea0003800000 */
[----:B------:R-:W-:Y:S02]  /*b510*/  MOV R164, UR22 ;  /* 0x0000001600a47c02 */ /* 0x000fe40008000f00 */
[----:B------:R-:W-:Y:S02]  /*b520*/  LOP3.LUT R165, RZ, R162, RZ, 0x33, !PT ;  /* 0x000000a2ffa57212 */ /* 0x000fe400078e33ff */
[----:B------:R-:W-:-:S13]  /*b530*/  ISETP.NE.AND P1, PT, R164, 0x1, PT ;  /* 0x00000001a400780c */ /* 0x000fda0003f25270 */
[----:B------:R-:W1:Y:S02]  /*b540*/  @P1 LDC.64 R10, c[0x0][0x9e8] ;  /* 0x00027a00ff0a1b82 */ /* 0x000e640000000a00 */
[----:B-1----:R-:W-:-:S05]  /*b550*/  @P1 IMAD.HI.U32 R10, R165, R10, RZ ;  /* 0x0000000aa50a1227 */ /* 0x002fca00078e00ff */
[----:B------:R-:W-:-:S04]  /*b560*/  @P1 SHF.R.U32.HI R165, RZ, R11, R10 ;  /* 0x0000000bffa51219 */ /* 0x000fc8000001160a */
[----:B------:R-:W-:Y:S01]  /*b570*/  LOP3.LUT R162, RZ, R165, RZ, 0x33, !PT ;  /* 0x000000a5ffa27212 */ /* 0x000fe200078e33ff */
[----:B------:R-:W-:Y:S06]  /*b580*/  BRA `(.L_x_2332) ;  /* 0x0000000000147947 */ /* 0x000fec0003800000 */
.L_x_2331:
[----:B------:R-:W-:-:S05]  /*b590*/  IMAD.U32 R164, RZ, RZ, UR22 ;  /* 0x00000016ffa47e24 */ /* 0x000fca000f8e00ff */
[----:B------:R-:W-:-:S13]  /*b5a0*/  ISETP.NE.AND P1, PT, R164, 0x1, PT ;  /* 0x00000001a400780c */ /* 0x000fda0003f25270 */
[----:B------:R-:W1:Y:S02]  /*b5b0*/  @P1 LDC.64 R10, c[0x0][0x9e8] ;  /* 0x00027a00ff0a1b82 */ /* 0x000e640000000a00 */
[----:B-1----:R-:W-:-:S05]  /*b5c0*/  @P1 IMAD.HI.U32 R10, R162, R10, RZ ;  /* 0x0000000aa20a1227 */ /* 0x002fca00078e00ff */
[----:B------:R-:W-:-:S07]  /*b5d0*/  @P1 SHF.R.U32.HI R162, RZ, R11, R10 ;  /* 0x0000000bffa21219 */ /* 0x000fce000001160a */
.L_x_2332:
[----:B------:R-:W-:Y:S05]  /*b5e0*/  BSYNC B0 ;  /* 0x0000000000007941 */ /* 0x000fea0003800000 */
.L_x_2330:
[----:B------:R-:W-:-:S04]  /*b5f0*/  IMAD R11, R162, R164, -R177 ;  /* 0x000000a4a20b7224 */ /* 0x000fc800078e0ab1 */
[----:B------:R-:W-:-:S05]  /*b600*/  IMAD.IADD R11, R11, 0x1, -R2 ;  /* 0x000000010b0b7824 */ /* 0x000fca00078e0a02 */
[----:B------:R-:W-:Y:S02]  /*b610*/  VIADDMNMX R179, R11, R164, R179, PT ;  /* 0x000000a40bb37246 */ /* 0x000fe400038001b3 */
[----:B------:R-:W-:-:S07]  /*b620*/  VIMNMX R180, R180, R11, !PT ;  /* 0x0000000bb4b47248 */ /* 0x000fce0007fe0100 */
.L_x_2329:
        /* <DEDUP_REMOVED lines=68> */
.L_x_2335:
[----:B------:R-:W-:-:S05]  /*ba70*/  IMAD.U32 R182, RZ, RZ, UR22 ;  /* 0x00000016ffb67e24 */ /* 0x000fca000f8e00ff */
[----:B------:R-:W-:-:S13]  /*ba80*/  ISETP.NE.AND P2, PT, R182, 0x1, PT ;  /* 0x00000001b600780c */ /* 0x000fda0003f45270 */
[----:B------:R-:W0:Y:S02]  /*ba90*/  @P2 LDC.64 R10, c[0x0][0x9e8] ;  /* 0x00027a00ff0a2b82 */ /* 0x000e240000000a00 */
[----:B0-----:R-:W-:-:S05]  /*baa0*/  @P2 IMAD.HI.U32 R10, R5, R10, RZ ;  /* 0x0000000a050a2227 */ /* 0x001fca00078e00ff */
[----:B------:R-:W-:-:S07]  /*bab0*/  @P2 SHF.R.U32.HI R5, RZ, R11, R10 ;  /* 0x0000000bff052219 */ /* 0x000fce000001160a */
.L_x_2336:
[----:B------:R-:W-:Y:S05]  /*bac0*/  BSYNC B0 ;  /* 0x0000000000007941 */ /* 0x000fea0003800000 */
.L_x_2334:
[----:B------:R-:W-:-:S04]  /*bad0*/  IMAD R5, R5, R182, -R177 ;  /* 0x000000b605057224 */ /* 0x000fc800078e0ab1 */
[----:B------:R-:W-:-:S05]  /*bae0*/  IMAD.IADD R5, R5, 0x1, -R2 ;  /* 0x0000000105057824 */ /* 0x000fca00078e0a02 */
[----:B------:R-:W-:Y:S02]  /*baf0*/  VIADDMNMX R179, R5, R182, R179, PT ;  /* 0x000000b605b37246 */ /* 0x000fe400038001b3 */
[----:B------:R-:W-:-:S07]  /*bb00*/  VIMNMX R180, R180, R5, !PT ;  /* 0x00000005b4b47248 */ /* 0x000fce0007fe0100 */
.L_x_2333:
[----:B------:R-:W-:Y:S01]  /*bb10*/  FMNMX.FTZ R5, R178, R9, !PT ;  /* 0x00000009b2057209 */ /* 0x000fe20007810000 */
[----:B------:R-:W-:Y:S01]  /*bb20*/  UMOV UR10, UR21 ;  /* 0x00000015000a7c82 */ /* 0x000fe20008000000 */
[----:B------:R-:W-:Y:S02]  /*bb30*/  ISETP.GT.AND P3, PT, R180, RZ, P1 ;  /* 0x000000ffb400720c */ /* 0x000fe40000f64270 */
        /* <DEDUP_REMOVED lines=56> */
[----:B------:R-:W-:Y:S02]  /*bec0*/  IADD3 R183, -R17, RZ, RZ ;  /* 0x000000ff11b77210 */ /* 0x000fe40007ffe1ff */
[----:B0-----:R-:W-:Y:S02]  /*bed0*/  FMNMX.FTZ R5, R11, R182, !PT ;  /* 0x000000b60b057209 */ /* 0x001fe40007810000 */
[----:B------:R-:W-:Y:S02]  /*bee0*/  FSEL R11, R6, -INF , !P3 ;  /* 0xff800000060b7808 */ /* 0x000fe40005800000 */
[----:B------:R-:W-:Y:S02]  /*bef0*/  ISETP.GT.AND P3, PT, R180, 0x20, P1 ;  /* 0x00000020b400780c */ /* 0x000fe40000f64270 */
[----:B------:R-:W-:-:S02]  /*bf00*/  FMNMX.FTZ R6, R11, R12, !PT ;  /* 0x0000000c0b067209 */ /* 0x000fc40007810000 */
[----:B------:R-:W-:Y:S02]  /*bf10*/  ISETP.LT.OR P3, PT, R179, 0x21, P3 ;  /* 0x00000021b300780c */ /* 0x000fe40001f61670 */
[----:B------:R-:W-:Y:S02]  /*bf20*/  FMNMX.FTZ R177, R13, R6, !PT ;  /* 0x000000060db17209 */ /* 0x000fe40007810000 */
[----:B------:R-:W-:Y:S02]  /*bf30*/  FSEL R154, R154, -INF , !P3 ;  /* 0xff8000009a9a7808 */ /* 0x000fe40005800000 */
[----:B------:R-:W-:Y:S02]  /*bf40*/  FMNMX.FTZ R6, R14, R177, !PT ;  /* 0x000000b10e067209 */ /* 0x000fe40007810000 */
[----:B------:R-:W-:Y:S02]  /*bf50*/  FSETP.NEU.FTZ.AND P3, PT, R5, -INF , PT ;  /* 0xff8000000500780b */ /* 0x000fe40003f7d000 */
[----:B------:R-:W-:-:S02]  /*bf60*/  FMNMX.FTZ R6, R15, R6, !PT ;  /* 0x000000060f067209 */ /* 0x000fc40007810000 */
[----:B------:R-:W-:Y:S02]  /*bf70*/  ISETP.GT.AND P1, PT, R180, 0x39, P1 ;  /* 0x00000039b400780c */ /* 0x000fe40000f24270 */
[----:B------:R-:W-:Y:S01]  /*bf80*/  FMNMX.FTZ R177, R21, R6, !PT ;  /* 0x0000000615b17209 */ /* 0x000fe20007810000 */
[----:B------:R-:W-:Y:S01]  /*bf90*/  FMUL.FTZ R6, R5, UR10 ;  /* 0x0000000a05067c20 */ /* 0x000fe20008410000 */
[----:B------:R-:W-:Y:S02]  /*bfa0*/  ISETP.LT.OR P1, PT, R179, 0x3a, P1 ;  /* 0x0000003ab300780c */ /* 0x000fe40000f21670 */
[----:B------:R-:W-:Y:S02]  /*bfb0*/  FMNMX.FTZ R181, R20, R177, !PT ;  /* 0x000000b114b57209 */ /* 0x000fe40007810000 */
[----:B------:R-:W-:Y:S02]  /*bfc0*/  FSEL R177, R6, RZ, P3 ;  /* 0x000000ff06b17208 */ /* 0x000fe40001800000 */
[----:B------:R-:W-:-:S02]  /*bfd0*/  FMNMX.FTZ R6, R152, R181, !PT ;  /* 0x000000b598067209 */ /* 0x000fc40007810000 */
[----:B------:R-:W-:Y:S01]  /*bfe0*/  FSEL R179, R161, -INF , !P1 ;  /* 0xff800000a1b37808 */ /* 0x000fe20004800000 */
[--C-:B------:R-:W-:Y:S01]  /*bff0*/  FFMA.FTZ R180, R162, UR10, -R177.reuse ;  /* 0x0000000aa2b47c23 */ /* 0x100fe200080108b1 */
[----:B------:R-:W-:Y:S01]  /*c000*/  FMNMX.FTZ R181, R153, R6, !PT ;  /* 0x0000000699b57209 */ /* 0x000fe20007810000 */
[--C-:B------:R-:W-:Y:S01]  /*c010*/  FFMA.FTZ R10, R178, UR10, -R177.reuse ;  /* 0x0000000ab20a7c23 */ /* 0x100fe200080108b1 */
[----:B------:R-:W-:Y:S02]  /*c020*/  FSEL R162, R157, -INF , !P6 ;  /* 0xff8000009da27808 */ /* 0x000fe40007000000 */
[----:B------:R-:W-:Y:S01]  /*c030*/  FMNMX.FTZ R6, R154, R181, !PT ;  /* 0x000000b59a067209 */ /* 0x000fe20007810000 */
[----:B------:R0:W-:Y:S01]  /*c040*/  MUFU.EX2 R157, R180 ;  /* 0x000000b4009d7308 */ /* 0x0001e20000000800 */
[----:B------:R-:W-:Y:S01]  /*c050*/  FSEL R178, R158, -INF , !P2 ;  /* 0xff8000009eb27808 */ /* 0x000fe20005000000 */
[----:B------:R-:W-:Y:S01]  /*c060*/  FFMA.FTZ R158, R163, UR10, -R177 ;  /* 0x0000000aa39e7c23 */ /* 0x000fe200080108b1 */
[----:B------:R-:W-:-:S02]  /*c070*/  FMNMX.FTZ R181, R155, R6, !PT ;  /* 0x000000069bb57209 */ /* 0x000fc40007810000 */
        /* <DEDUP_REMOVED lines=8> */
[----:B------:R-:W-:Y:S02]  /*c100*/  FSEL R170, R5, RZ, P3 ;  /* 0x000000ff05aa7208 */ /* 0x000fe40001800000 */
        /* <DEDUP_REMOVED lines=261> */
.L_x_2337:
[----:B------:R1:W2:Y:S01]  /*d160*/  SYNCS.PHASECHK.TRANS64.TRYWAIT P1, [UR20+0x28c50], R7 ;  /* 0x028c5007ff0075a7 */ /* 0x0002a20008020154 */
[----:B------:R-:W-:Y:S05]  /*d170*/  @!P0 BRA `(.L_x_2338) ;  /* 0x0000000000048947 */ /* 0x000fea0003800000 */
[----:B------:R-:W-:Y:S01]  /*d180*/  BPT.TRAP 0x1 ;  /* 0x000000040000795c */ /* 0x000fe20000300000 */
.L_x_2338:
[----:B--2---:R-:W-:Y:S05]  /*d190*/  @P1 BRA `(.L_x_2339) ;  /* 0x0000000000081947 */ /* 0x004fea0003800000 */
[----:B------:R-:W2:Y:S02]  /*d1a0*/  SYNCS.PHASECHK.TRANS64.TRYWAIT P1, [UR20+0x28c50], R7 ;  /* 0x028c5007ff0075a7 */ /* 0x000ea40008020154 */
[----:B--2---:R-:W-:Y:S05]  /*d1b0*/  @!P1 BRA `(.L_x_2340) ;  /* 0x0000009c00249947 */ /* 0x004fea0003800000 */
.L_x_2339:
        /* <DEDUP_REMOVED lines=34> */
.L_x_2341:
        /* <DEDUP_REMOVED lines=9> */
.L_x_2323:
[----:B------:R-:W4:Y:S01]  /*d470*/  SHFL.BFLY PT, R0, R3, 0x2, 0x1f ;  /* 0x0c401f0003007f89 */ /* 0x000f2200000e0000 */
[----:B------:R-:W-:Y:S01]  /*d480*/  IMAD.MOV R11, RZ, RZ, -R17 ;  /* 0x000000ffff0b7224 */ /* 0x000fe200078e0a11 */
[----:B------:R-:W-:Y:S01]  /*d490*/  UIADD3 UR36, UR36, 0x1, URZ ;  /* 0x0000000124247890 */ /* 0x000fe2000fffe03f */
[----:B------:R-:W-:Y:S01]  /*d4a0*/  IMAD.U32 R13, RZ, RZ, UR10 ;  /* 0x0000000aff0d7e24 */ /* 0x000fe2000f8e00ff */
[----:B012---:R-:W0:Y:S01]  /*d4b0*/  SHFL.BFLY PT, R7, R4, 0x2, 0x1f ;  /* 0x0c401f0004077f89 */ /* 0x007e2200000e0000 */
[----:B------:R-:W-:Y:S01]  /*d4c0*/  IMAD.MOV.U32 R20, RZ, RZ, -0x800000 ;  /* 0xff800000ff147424 */ /* 0x000fe200078e00ff */
[----:B------:R-:W-:Y:S08]  /*d4d0*/  BAR.ARV 0x8, 0x100 ;  /* 0x0204000000007b1d */ /* 0x000ff00000002000 */
[----:B------:R-:W-:Y:S01]  /*d4e0*/  BAR.SYNC.DEFER_BLOCKING 0xf, 0x100 ;  /* 0x03c4000000007b1d */ /* 0x000fe20000010000 */
[----:B------:R-:W-:Y:S01]  /*d4f0*/  ISETP.NE.AND P0, PT, R2, R11, PT ;  /* 0x0000000b0200720c */ /* 0x000fe20003f05270 */
[----:B------:R-:W-:-:S02]  /*d500*/  IMAD.MOV.U32 R11, RZ, RZ, RZ ;  /* 0x000000ffff0b7224 */ /* 0x000fc400078e00ff */
[----:B----4-:R-:W-:Y:S01]  /*d510*/  FADD.FTZ R0, R0, R3 ;  /* 0x0000000300007221 */ /* 0x010fe20000010000 */
[----:B------:R-:W-:Y:S01]  /*d520*/  IMAD.U32 R3, RZ, RZ, UR38 ;  /* 0x00000026ff037e24 */ /* 0x000fe2000f8e00ff */
[----:B------:R-:W-:Y:S01]  /*d530*/  UIADD3 UR38, UR38, 0x1, URZ ;  /* 0x0000000126267890 */ /* 0x000fe2000fffe03f */
[----:B0-----:R-:W-:Y:S02]  /*d540*/  FADD.FTZ R8, R7, R4 ;  /* 0x0000000407087221 */ /* 0x001fe40000010000 */
[----:B------:R-:W0:Y:S05]  /*d550*/  SHFL.BFLY PT, R9, R0, 0x1, 0x1f ;  /* 0x0c201f0000097f89 */ /* 0x000e2a00000e0000 */
[----:B------:R-:W-:Y:S01]  /*d560*/  @!P0 IMAD R3, R3, 0x40, R16 ;  /* 0x0000004003038824 */ /* 0x000fe200078e0210 */
[----:B------:R-:W-:Y:S01]  /*d570*/  UISETP.NE.AND UP0, UPT, UR38, 0x2, UPT ;  /* 0x000000022600788c */ /* 0x000fe2000bf05270 */
[----:B------:R-:W1:Y:S03]  /*d580*/  SHFL.BFLY PT, R7, R8, 0x1, 0x1f ;  /* 0x0c201f0008077f89 */ /* 0x000e6600000e0000 */
[----:B------:R-:W-:Y:S01]  /*d590*/  @!P0 LEA R4, R3, UR41, 0x2 ;  /* 0x0000002903048c11 */ /* 0x000fe2000f8e10ff */
[----:B------:R-:W-:Y:S01]  /*d5a0*/  USEL UR4, URZ, 0x1, UP0 ;  /* 0x000000013f047887 */ /* 0x000fe20008000000 */
[----:B------:R-:W-:Y:S01]  /*d5b0*/  IMAD.MOV.U32 R3, RZ, RZ, -0x800000 ;  /* 0xff800000ff037424 */ /* 0x000fe200078e00ff */
[----:B------:R-:W-:-:S02]  /*d5c0*/  USEL UR38, UR38, URZ, UP0 ;  /* 0x0000003f26267287 */ /* 0x000fc40008000000 */
[----:B------:R-:W-:Y:S01]  /*d5d0*/  ULOP3.LUT UR37, UR37, UR4, URZ, 0x3c, !UPT ;  /* 0x0000000425257292 */ /* 0x000fe2000f8e3c3f */
[----:B0-----:R-:W-:Y:S01]  /*d5e0*/  FADD.FTZ R9, R0, R9 ;  /* 0x0000000900097221 */ /* 0x001fe20000010000 */
[----:B------:R-:W-:Y:S01]  /*d5f0*/  MOV R0, RZ ;  /* 0x000000ff00007202 */ /* 0x000fe20000000f00 */
[----:B-1----:R-:W-:-:S03]  /*d600*/  FADD.FTZ R7, R8, R7 ;  /* 0x0000000708077221 */ /* 0x002fc60000010000 */
[----:B------:R-:W-:Y:S02]  /*d610*/  FSETP.NE.FTZ.AND P1, PT, R9, RZ, PT ;  /* 0x000000ff0900720b */ /* 0x000fe40003f35000 */
[----:B------:R-:W-:-:S11]  /*d620*/  FSETP.NE.FTZ.AND P2, PT, R7, RZ, PT ;  /* 0x000000ff0700720b */ /* 0x000fd60003f55000 */
[----:B------:R-:W0:Y:S08]  /*d630*/  @P1 MUFU.RCP R11, R9 ;  /* 0x00000009000b1308 */ /* 0x000e300000001000 */
[----:B------:R-:W1:Y:S01]  /*d640*/  @P2 MUFU.RCP R0, R7 ;  /* 0x0000000700002308 */ /* 0x000e620000001000 */
[-C--:B0-----:R-:W-:Y:S01]  /*d650*/  FMUL.FTZ R169, R32, R11.reuse ;  /* 0x0000000b20a97220 */ /* 0x081fe20000410000 */
[----:B---3--:R-:W-:-:S06]  /*d660*/  FMUL.FTZ R166, R33, R11 ;  /* 0x0000000b21a67220 */ /* 0x008fcc0000410000 */
[----:B------:R-:W0:Y:S01]  /*d670*/  @P1 MUFU.LG2 R32, R9 ;  /* 0x0000000900201308 */ /* 0x000e220000000c00 */
[----:B------:R-:W-:Y:S01]  /*d680*/  @!P0 STS [R4+0x28800], R11 ;  /* 0x0288000b04008388 */ /* 0x000fe20000000800 */
[-C--:B------:R-:W-:Y:S01]  /*d690*/  FMUL.FTZ R171, R28, R11.reuse ;  /* 0x0000000b1cab7220 */ /* 0x080fe20000410000 */
[-C--:B------:R-:W-:Y:S01]  /*d6a0*/  FMUL.FTZ R28, R29, R11.reuse ;  /* 0x0000000b1d1c7220 */ /* 0x080fe20000410000 */
[----:B------:R-:W-:Y:S02]  /*d6b0*/  IMAD.U32 R29, RZ, RZ, UR10 ;  /* 0x0000000aff1d7e24 */ /* 0x000fe4000f8e00ff */
[-C--:B------:R-:W-:Y:S01]  /*d6c0*/  FMUL.FTZ R172, R24, R11.reuse ;  /* 0x0000000b18ac7220 */ /* 0x080fe20000410000 */
[----:B-1----:R1:W-:Y:S01]  /*d6d0*/  @!P0 STS [R4+0x28820], R0 ;  /* 0x0288200004008388 */ /* 0x0023e20000000800 */
[-C--:B------:R-:W-:Y:S01]  /*d6e0*/  FMUL.FTZ R170, R25, R11.reuse ;  /* 0x0000000b19aa7220 */ /* 0x080fe20000410000 */
[----:B------:R0:W2:Y:S01]  /*d6f0*/  @P2 MUFU.LG2 R33, R7 ;  /* 0x0000000700212308 */ /* 0x0000a20000000c00 */
[----:B------:R-:W-:Y:S01]  /*d700*/  @P2 FMUL.FTZ R29, R29, 0.69314718246459960938 ;  /* 0x3f3172181d1d2820 */ /* 0x000fe20000410000 */
[-C--:B------:R-:W-:Y:S01]  /*d710*/  FMUL.FTZ R167, R36, R11.reuse ;  /* 0x0000000b24a77220 */ /* 0x080fe20000410000 */
[-C--:B------:R-:W-:Y:S01]  /*d720*/  FMUL.FTZ R164, R37, R11.reuse ;  /* 0x0000000b25a47220 */ /* 0x080fe20000410000 */
[-C--:B------:R-:W-:Y:S01]  /*d730*/  FMUL.FTZ R165, R40, R11.reuse ;  /* 0x0000000b28a57220 */ /* 0x080fe20000410000 */
[-C--:B------:R-:W-:Y:S01]  /*d740*/  FMUL.FTZ R8, R41, R11.reuse ;  /* 0x0000000b29087220 */ /* 0x080fe20000410000 */
[-C--:B------:R-:W-:Y:S01]  /*d750*/  FMUL.FTZ R163, R44, R11.reuse ;  /* 0x0000000b2ca37220 */ /* 0x080fe20000410000 */
[-C--:B------:R-:W-:Y:S01]  /*d760*/  FMUL.FTZ R10, R45, R11.reuse ;  /* 0x0000000b2d0a7220 */ /* 0x080fe20000410000 */
[----:B-1----:R-:W-:Y:S01]  /*d770*/  @P1 FMUL.FTZ R4, R13, 0.69314718246459960938 ;  /* 0x3f3172180d041820 */ /* 0x002fe20000410000 */
        /* <DEDUP_REMOVED lines=122> */
.L_x_2248:
        /* <DEDUP_REMOVED lines=34> */
[----:B------:R-:W-:Y:S01]  /*e140*/  F2FP.BF16.F32.PACK_AB R73, R75, R74 ;  /* 0x0000004a4b49723e */ /* 0x000fe200000010ff */
[----:B------:R-:W-:Y:S01]  /*e150*/  UISETP.NE.U32.AND UP0, UPT, UR8, URZ, UPT ;  /* 0x0000003f0800728c */ /* 0x000fe2000bf05070 */
[----:B------:R-:W-:-:S02]  /*e160*/  F2FP.BF16.F32.PACK_AB R80, R81, R80 ;  /* 0x000000505150723e */ /* 0x000fc400000010ff */
[C---:B------:R-:W-:Y:S01]  /*e170*/  IADD3 R173, P1, R4.reuse, 0x20, RZ ;  /* 0x0000002004ad7810 */ /* 0x040fe20007f3e0ff */
[----:B------:R-:W-:Y:S01]  /*e180*/  UISETP.NE.AND.EX UP0, UPT, UR9, URZ, UPT, UP0 ;  /* 0x0000003f0900728c */ /* 0x000fe2000bf05300 */
[C---:B------:R-:W-:Y:S02]  /*e190*/  IADD3 R183, P6, R4.reuse, 0x2020, RZ ;  /* 0x0000202004b77810 */ /* 0x040fe40007fde0ff */
[C---:B------:R-:W-:Y:S01]  /*e1a0*/  IADD3 R177, P0, R4.reuse, 0x40, RZ ;  /* 0x0000004004b17810 */ /* 0x040fe20007f1e0ff */
[--C-:B------:R-:W-:Y:S01]  /*e1b0*/  IMAD.X R37, RZ, RZ, R5.reuse, P1 ;  /* 0x000000ffff257224 */ /* 0x100fe200008e0605 */
[----:B------:R-:W-:Y:S01]  /*e1c0*/  LOP3.LUT R36, R173, 0x380, RZ, 0xc0, !PT ;  /* 0x00000380ad247812 */ /* 0x000fe200078ec0ff */
[--C-:B------:R-:W-:Y:S01]  /*e1d0*/  IMAD.X R53, RZ, RZ, R5.reuse, P6 ;  /* 0x000000ffff357224 */ /* 0x100fe200030e0605 */
[----:B------:R-:W-:Y:S01]  /*e1e0*/  IADD3 R7, P6, R4, 0x6000, RZ ;  /* 0x0000600004077810 */ /* 0x000fe20007fde0ff */
[----:B------:R-:W-:Y:S01]  /*e1f0*/  ULDC.64 UR8, c[0x0][0xc00] ;  /* 0x0003000000087ab9 */ /* 0x000fe20000000a00 */
[----:B------:R-:W-:Y:S01]  /*e200*/  IADD3.X R41, RZ, R5, RZ, P0, !PT ;  /* 0x00000005ff297210 */ /* 0x000fe200007fe4ff */
[----:B------:R-:W-:Y:S01]  /*e210*/  UIMAD.WIDE UR8, UR44, 0x4, UR8 ;  /* 0x000000042c0878a5 */ /* 0x000fe2000f8e0208 */
[----:B------:R-:W-:Y:S01]  /*e220*/  SHF.R.U64 R36, R36, 0x3, RZ ;  /* 0x0000000324247819 */ /* 0x000fe200000012ff */
[----:B------:R-:W-:Y:S01]  /*e230*/  IMAD.X R119, RZ, RZ, R5, P6 ;  /* 0x000000ffff777224 */ /* 0x000fe200030e0605 */
[----:B------:R-:W-:-:S02]  /*e240*/  IADD3 R207, P2, R4, 0x2060, RZ ;  /* 0x0000206004cf7810 */ /* 0x000fc40007f5e0ff */
[C---:B------:R-:W-:Y:S02]  /*e250*/  IADD3 R6, P0, R4.reuse, 0x4020, RZ ;  /* 0x0000402004067810 */ /* 0x040fe40007f1e0ff */
        /* <DEDUP_REMOVED lines=11> */
[--C-:B------:R-:W-:Y:S01]  /*e310*/  IMAD.X R95, RZ, RZ, R5.reuse, P5 ;  /* 0x000000ffff5f7224 */ /* 0x100fe200028e0605 */
[----:B------:R-:W-:Y:S01]  /*e320*/  LOP3.LUT R173, R6, 0x380, RZ, 0xc0, !PT ;  /* 0x0000038006ad7812 */ /* 0x000fe200078ec0ff */
[----:B------:R-:W-:Y:S01]  /*e330*/  IMAD.X R103, RZ, RZ, R5, P1 ;  /* 0x000000ffff677224 */ /* 0x000fe200008e0605 */
[----:B------:R-:W-:-:S02]  /*e340*/  SHF.R.U64 R29, R29, 0x3, RZ ;  /* 0x000000031d1d7819 */ /* 0x000fc400000012ff */
[----:B------:R-:W-:Y:S02]  /*e350*/  LOP3.LUT R40, R177, 0x380, RZ, 0xc0, !PT ;  /* 0x00000380b1287812 */ /* 0x000fe400078ec0ff */
[----:B------:R-:W-:Y:S02]  /*e360*/  SHF.R.U64 R118, R118, 0x3, RZ ;  /* 0x0000000376767819 */ /* 0x000fe400000012ff */
[C---:B------:R-:W-:Y:S02]  /*e370*/  IADD3 R168, P2, R4.reuse, 0x6040, RZ ;  /* 0x0000604004a87810 */ /* 0x040fe40007f5e0ff */
[C---:B------:R-:W-:Y:S02]  /*e380*/  IADD3 R110, P4, R4.reuse, 0x4040, RZ ;  /* 0x00004040046e7810 */ /* 0x040fe40007f9e0ff */
[C---:B------:R-:W-:Y:S02]  /*e390*/  IADD3 R114, P3, R4.reuse, 0x4060, RZ ;  /* 0x0000406004727810 */ /* 0x040fe40007f7e0ff */
[C---:B------:R-:W-:Y:S01]  /*e3a0*/  IADD3 R0, P5, R4.reuse, 0x6020, RZ ;  /* 0x0000602004007810 */ /* 0x040fe20007fbe0ff */
[----:B------:R-:W-:Y:S01]  /*e3b0*/  IMAD.X R111, RZ, RZ, R5, P4 ;  /* 0x000000ffff6f7224 */ /* 0x000fe200020e0605 */
[----:B------:R-:W-:-:S02]  /*e3c0*/  IADD3 R32, P1, R4, 0x6060, RZ ;  /* 0x0000606004207810 */ /* 0x000fc40007f3e0ff */
[----:B------:R-:W-:Y:S01]  /*e3d0*/  SHF.R.U64 R173, R173, 0x3, RZ ;  /* 0x00000003adad7819 */ /* 0x000fe200000012ff */
[--C-:B------:R-:W-:Y:S01]  /*e3e0*/  IMAD.X R123, RZ, RZ, R5.reuse, P5 ;  /* 0x000000ffff7b7224 */ /* 0x100fe200028e0605 */
[----:B------:R-:W-:Y:S01]  /*e3f0*/  LOP3.LUT R4, R29, R4, RZ, 0x3c, !PT ;  /* 0x000000041d047212 */ /* 0x000fe200078e3cff */
[--C-:B------:R-:W-:Y:S01]  /*e400*/  IMAD.X R29, RZ, RZ, R5.reuse, P2 ;  /* 0x000000ffff1d7224 */ /* 0x100fe200010e0605 */
[----:B------:R-:W-:Y:S01]  /*e410*/  LOP3.LUT R44, R179, 0x380, RZ, 0xc0, !PT ;  /* 0x00000380b32c7812 */ /* 0x000fe200078ec0ff */
[----:B------:R-:W-:Y:S01]  /*e420*/  IMAD.X R33, RZ, RZ, R5, P1 ;  /* 0x000000ffff217224 */ /* 0x000fe200008e0605 */
[----:B------:R-:W-:Y:S02]  /*e430*/  SHF.R.U64 R40, R40, 0x3, RZ ;  /* 0x0000000328287819 */ /* 0x000fe400000012ff */
[----:B------:R-:W-:Y:S02]  /*e440*/  LOP3.LUT R118, R118, R7, RZ, 0x3c, !PT ;  /* 0x0000000776767212 */ /* 0x000fe400078e3cff */
[----:B------:R-:W-:-:S02]  /*e450*/  LOP3.LUT R7, R168, 0x380, RZ, 0xc0, !PT ;  /* 0x00000380a8077812 */ /* 0x000fc400078ec0ff */
[----:B------:R-:W-:Y:S02]  /*e460*/  LOP3.LUT R48, R181, 0x380, RZ, 0xc0, !PT ;  /* 0x00000380b5307812 */ /* 0x000fe400078ec0ff */
[----:B------:R-:W-:Y:S02]  /*e470*/  LOP3.LUT R106, R173, R6, RZ, 0x3c, !PT ;  /* 0x00000006ad6a7212 */ /* 0x000fe400078e3cff */
[----:B------:R-:W-:Y:S02]  /*e480*/  IADD3.X R115, RZ, R5, RZ, P3, !PT ;  /* 0x00000005ff737210 */ /* 0x000fe40001ffe4ff */
[----:B------:R-:W-:Y:S02]  /*e490*/  SHF.R.U64 R44, R44, 0x3, RZ ;  /* 0x000000032c2c7819 */ /* 0x000fe400000012ff */
[----:B------:R-:W-:Y:S02]  /*e4a0*/  LOP3.LUT R40, R40, R177, RZ, 0x3c, !PT ;  /* 0x000000b128287212 */ /* 0x000fe400078e3cff */
[----:B------:R-:W-:-:S02]  /*e4b0*/  LOP3.LUT R52, R183, 0x380, RZ, 0xc0, !PT ;  /* 0x00000380b7347812 */ /* 0x000fc400078ec0ff */
[----:B------:R-:W-:Y:S02]  /*e4c0*/  MOV R173, R4 ;  /* 0x0000000400ad7202 */ /* 0x000fe40000000f00 */
[----:B------:R-:W-:Y:S02]  /*e4d0*/  F2FP.BF16.F32.PACK_AB R6, R28, R171 ;  /* 0x000000ab1c06723e */ /* 0x000fe400000010ff */
[----:B------:R-:W-:Y:S02]  /*e4e0*/  LOP3.LUT R94, R205, 0x380, RZ, 0xc0, !PT ;  /* 0x00000380cd5e7812 */ /* 0x000fe400078ec0ff */
[----:B------:R-:W-:Y:S02]  /*e4f0*/  LOP3.LUT R177, R110, 0x380, RZ, 0xc0, !PT ;  /* 0x000003806eb17812 */ /* 0x000fe400078ec0ff */
[----:B------:R-:W-:Y:S02]  /*e500*/  F2FP.BF16.F32.PACK_AB R5, R27, R26 ;  /* 0x0000001a1b05723e */ /* 0x000fe400000010ff */
[----:B------:R-:W-:-:S02]  /*e510*/  SHF.R.U64 R171, R7, 0x3, RZ ;  /* 0x0000000307ab7819 */ /* 0x000fc400000012ff */
[----:B------:R-:W-:Y:S02]  /*e520*/  LOP3.LUT R98, R207, 0x380, RZ, 0xc0, !PT ;  /* 0x00000380cf627812 */ /* 0x000fe400078ec0ff */
[----:B------:R-:W-:Y:S02]  /*e530*/  F2FP.BF16.F32.PACK_AB R4, R170, R172 ;  /* 0x000000acaa04723e */ /* 0x000fe400000010ff */
[----:B------:R-:W-:Y:S02]  /*e540*/  LOP3.LUT R27, R0, 0x380, RZ, 0xc0, !PT ;  /* 0x00000380001b7812 */ /* 0x000fe400078ec0ff */
[----:B------:R-:W-:Y:S02]  /*e550*/  F2FP.BF16.F32.PACK_AB R7, R31, R30 ;  /* 0x0000001e1f07723e */ /* 0x000fe400000010ff */
[----:B------:R-:W-:Y:S02]  /*e560*/  SHF.R.U64 R48, R48, 0x3, RZ ;  /* 0x0000000330307819 */ /* 0x000fe400000012ff */
[----:B------:R-:W-:Y:S01]  /*e570*/  LOP3.LUT R102, R209, 0x380, RZ, 0xc0, !PT ;  /* 0x00000380d1667812 */ /* 0x000fe200078ec0ff */
[----:B------:R0:W-:Y:S01]  /*e580*/  STSM.16.M88.4 [R173], R4 ;  /* 0x00000004ad007844 */ /* 0x0001e20000000200 */
[----:B------:R-:W-:-:S02]  /*e590*/  LOP3.LUT R44, R44, R179, RZ, 0x3c, !PT ;  /* 0x000000b32c2c7212 */ /* 0x000fc400078e3cff */
[----:B------:R-:W-:Y:S02]  /*e5a0*/  SHF.R.U64 R52, R52, 0x3, RZ ;  /* 0x0000000334347819 */ /* 0x000fe400000012ff */
[----:B------:R-:W-:Y:S02]  /*e5b0*/  SHF.R.U64 R94, R94, 0x3, RZ ;  /* 0x000000035e5e7819 */ /* 0x000fe400000012ff */
[----:B------:R-:W-:Y:S02]  /*e5c0*/  LOP3.LUT R179, R114, 0x380, RZ, 0xc0, !PT ;  /* 0x0000038072b37812 */ /* 0x000fe400078ec0ff */
[----:B------:R-:W-:Y:S02]  /*e5d0*/  SHF.R.U64 R177, R177, 0x3, RZ ;  /* 0x00000003b1b17819 */ /* 0x000fe400000012ff */
[----:B------:R-:W-:Y:S02]  /*e5e0*/  SHF.R.U64 R98, R98, 0x3, RZ ;  /* 0x0000000362627819 */ /* 0x000fe400000012ff */
[----:B------:R-:W-:-:S02]  /*e5f0*/  SHF.R.U64 R27, R27, 0x3, RZ ;  /* 0x000000031b1b7819 */ /* 0x000fc400000012ff */
[----:B------:R-:W-:Y:S02]  /*e600*/  LOP3.LUT R48, R48, R181, RZ, 0x3c, !PT ;  /* 0x000000b530307212 */ /* 0x000fe400078e3cff */
[----:B------:R-:W-:Y:S02]  /*e610*/  SHF.R.U64 R102, R102, 0x3, RZ ;  /* 0x0000000366667819 */ /* 0x000fe400000012ff */
[----:B------:R-:W-:Y:S02]  /*e620*/  LOP3.LUT R52, R52, R183, RZ, 0x3c, !PT ;  /* 0x000000b734347212 */ /* 0x000fe400078e3cff */
[----:B------:R-:W-:Y:S02]  /*e630*/  MOV R37, R36 ;  /* 0x0000002400257202 */ /* 0x000fe40000000f00 */
[----:B0-----:R-:W-:Y:S02]  /*e640*/  F2FP.BF16.F32.PACK_AB R4, R166, R169 ;  /* 0x000000a9a604723e */ /* 0x001fe400000010ff */
[----:B------:R-:W-:-:S02]  /*e650*/  F2FP.BF16.F32.PACK_AB R5, R35, R34 ;  /* 0x000000222305723e */ /* 0x000fc400000010ff */
[----:B------:R-:W-:Y:S02]  /*e660*/  F2FP.BF16.F32.PACK_AB R6, R164, R167 ;  /* 0x000000a7a406723e */ /* 0x000fe400000010ff */
[----:B------:R-:W-:Y:S02]  /*e670*/  F2FP.BF16.F32.PACK_AB R7, R39, R38 ;  /* 0x000000262707723e */ /* 0x000fe400000010ff */
[----:B------:R-:W-:Y:S02]  /*e680*/  LOP3.LUT R94, R94, R205, RZ, 0x3c, !PT ;  /* 0x000000cd5e5e7212 */ /* 0x000fe400078e3cff */
[----:B------:R-:W-:Y:S01]  /*e690*/  SHF.R.U64 R179, R179, 0x3, RZ ;  /* 0x00000003b3b37819 */ /* 0x000fe200000012ff */
[----:B------:R0:W-:Y:S01]  /*e6a0*/  STSM.16.M88.4 [R37], R4 ;  /* 0x0000000425007844 */ /* 0x0001e20000000200 */
[----:B------:R-:W-:Y:S02]  /*e6b0*/  LOP3.LUT R110, R177, R110, RZ, 0x3c, !PT ;  /* 0x0000006eb16e7212 */ /* 0x000fe400078e3cff */
[----:B------:R-:W-:-:S02]  /*e6c0*/  MOV R40, R40 ;  /* 0x0000002800287202 */ /* 0x000fc40000000f00 */
[----:B------:R-:W-:Y:S02]  /*e6d0*/  LOP3.LUT R98, R98, R207, RZ, 0x3c, !PT ;  /* 0x000000cf62627212 */ /* 0x000fe400078e3cff */
[----:B------:R-:W-:Y:S01]  /*e6e0*/  LOP3.LUT R177, R32, 0x380, RZ, 0xc0, !PT ;  /* 0x0000038020b17812 */ /* 0x000fe200078ec0ff */
[----:B------:R-:W-:Y:S01]  /*e6f0*/  STSM.16.M88.4 [R40], R8 ;  /* 0x0000000828007844 */ /* 0x000fe20000000200 */
[----:B------:R-:W-:Y:S02]  /*e700*/  LOP3.LUT R122, R27, R0, RZ, 0x3c, !PT ;  /* 0x000000001b7a7212 */ /* 0x000fe400078e3cff */
[----:B------:R-:W-:Y:S02]  /*e710*/  MOV R44, R44 ;  /* 0x0000002c002c7202 */ /* 0x000fe40000000f00 */
[----:B------:R-:W-:Y:S02]  /*e720*/  LOP3.LUT R102, R102, R209, RZ, 0x3c, !PT ;  /* 0x000000d166667212 */ /* 0x000fe400078e3cff */
[----:B------:R-:W-:Y:S01]  /*e730*/  MOV R48, R48 ;  /* 0x0000003000307202 */ /* 0x000fe20000000f00 */
[----:B------:R-:W-:Y:S01]  /*e740*/  STSM.16.M88.4 [R44], R12 ;  /* 0x0000000c2c007844 */ /* 0x000fe20000000200 */
[----:B------:R-:W-:Y:S01]  /*e750*/  F2FP.BF16.F32.PACK_AB R26, R61, R60 ;  /* 0x0000003c3d1a723e */ /* 0x000fe200000010ff */
[----:B0-----:R-:W-:Y:S01]  /*e760*/  IMAD.U32 R4, RZ, RZ, UR8 ;  /* 0x00000008ff047e24 */ /* 0x001fe2000f8e00ff */
[----:B------:R-:W-:Y:S01]  /*e770*/  F2FP.BF16.F32.PACK_AB R27, R63, R62 ;  /* 0x0000003e3f1b723e */ /* 0x000fe200000010ff */
[----:B------:R-:W-:Y:S01]  /*e780*/  IMAD.U32 R5, RZ, RZ, UR9 ;  /* 0x00000009ff057e24 */ /* 0x000fe2000f8e00ff */
[----:B------:R-:W-:Y:S01]  /*e790*/  MOV R52, R52 ;  /* 0x0000003400347202 */ /* 0x000fe20000000f00 */
[----:B------:R-:W-:Y:S01]  /*e7a0*/  ULDC.64 UR8, c[0x0][0xc08] ;  /* 0x0003020000087ab9 */ /* 0x000fe20000000a00 */
[----:B------:R-:W-:Y:S01]  /*e7b0*/  LOP3.LUT R114, R179, R114, RZ, 0x3c, !PT ;  /* 0x00000072b3727212 */ /* 0x000fe200078e3cff */
[----:B------:R-:W-:Y:S01]  /*e7c0*/  STSM.16.M88.4 [R48], R24 ;  /* 0x0000001830007844 */ /* 0x000fe20000000200 */
[----:B------:R-:W-:-:S02]  /*e7d0*/  MOV R94, R94 ;  /* 0x0000005e005e7202 */ /* 0x000fc40000000f00 */
[----:B------:R-:W-:Y:S01]  /*e7e0*/  F2FP.BF16.F32.PACK_AB R74, R77, R76 ;  /* 0x0000004c4d4a723e */ /* 0x000fe200000010ff */
[----:B------:R-:W-:Y:S01]  /*e7f0*/  STSM.16.M88.4 [R52], R64 ;  /* 0x0000004034007844 */ /* 0x000fe20000000200 */
[----:B------:R-:W-:Y:S02]  /*e800*/  F2FP.BF16.F32.PACK_AB R75, R79, R78 ;  /* 0x0000004e4f4b723e */ /* 0x000fe400000010ff */
[----:B------:R-:W-:Y:S02]  /*e810*/  F2FP.BF16.F32.PACK_AB R81, R83, R82 ;  /* 0x000000525351723e */ /* 0x000fe400000010ff */
[----:B------:R-:W-:Y:S01]  /*e820*/  F2FP.BF16.F32.PACK_AB R88, R89, R88 ;  /* 0x000000585958723e */ /* 0x000fe200000010ff */
[----:B------:R-:W-:Y:S01]  /*e830*/  STSM.16.M88.4 [R94], R72 ;  /* 0x000000485e007844 */ /* 0x000fe20000000200 */
[----:B------:R-:W-:Y:S02]  /*e840*/  SHF.R.U64 R177, R177, 0x3, RZ ;  /* 0x00000003b1b17819 */ /* 0x000fe400000012ff */
[----:B------:R-:W-:-:S02]  /*e850*/  MOV R36, R98 ;  /* 0x0000006200247202 */ /* 0x000fc40000000f00 */
[----:B------:R-:W-:Y:S02]  /*e860*/  F2FP.BF16.F32.PACK_AB R82, R85, R84 ;  /* 0x000000545552723e */ /* 0x000fe400000010ff */
[----:B------:R-:W-:Y:S02]  /*e870*/  F2FP.BF16.F32.PACK_AB R83, R87, R86 ;  /* 0x000000565753723e */ /* 0x000fe400000010ff */
[----:B------:R-:W-:Y:S02]  /*e880*/  F2FP.BF16.F32.PACK_AB R89, R91, R90 ;  /* 0x0000005a5b59723e */ /* 0x000fe400000010ff */
[----:B------:R-:W-:Y:S01]  /*e890*/  MOV R102, R102 ;  /* 0x0000006600667202 */ /* 0x000fe20000000f00 */
[----:B------:R-:W-:Y:S01]  /*e8a0*/  STSM.16.M88.4 [R36], R80 ;  /* 0x0000005024007844 */ /* 0x000fe20000000200 */
[----:B------:R-:W-:Y:S02]  /*e8b0*/  F2FP.BF16.F32.PACK_AB R90, R93, R92 ;  /* 0x0000005c5d5a723e */ /* 0x000fe400000010ff */
[----:B------:R-:W-:-:S02]  /*e8c0*/  F2FP.BF16.F32.PACK_AB R91, R42, R21 ;  /* 0x000000152a5b723e */ /* 0x000fc400000010ff */
[----:B------:R-:W-:Y:S02]  /*e8d0*/  F2FP.BF16.F32.PACK_AB R96, R97, R96 ;  /* 0x000000606160723e */ /* 0x000fe400000010ff */
[----:B------:R-:W-:Y:S01]  /*e8e0*/  MOV R31, R106 ;  /* 0x0000006a001f7202 */ /* 0x000fe20000000f00 */
[----:B------:R-:W-:Y:S01]  /*e8f0*/  STSM.16.M88.4 [R102], R88 ;  /* 0x0000005866007844 */ /* 0x000fe20000000200 */
[----:B------:R-:W-:Y:S02]  /*e900*/  F2FP.BF16.F32.PACK_AB R97, R50, R46 ;  /* 0x0000002e3261723e */ /* 0x000fe400000010ff */
[----:B------:R-:W-:Y:S02]  /*e910*/  F2FP.BF16.F32.PACK_AB R98, R101, R100 ;  /* 0x000000646562723e */ /* 0x000fe400000010ff */
[----:B------:R-:W-:Y:S02]  /*e920*/  F2FP.BF16.F32.PACK_AB R99, R56, R54 ;  /* 0x000000363863723e */ /* 0x000fe400000010ff */
[----:B------:R-:W-:-:S02]  /*e930*/  F2FP.BF16.F32.PACK_AB R104, R105, R104 ;  /* 0x000000686968723e */ /* 0x000fc400000010ff */
[----:B------:R-:W-:Y:S01]  /*e940*/  LOP3.LUT R28, R171, R168, RZ, 0x3c, !PT ;  /* 0x000000a8ab1c7212 */ /* 0x000fe200078e3cff */
[----:B------:R-:W-:Y:S01]  /*e950*/  STSM.16.M88.4 [R31], R96 ;  /* 0x000000601f007844 */ /* 0x000fe20000000200 */
[----:B------:R-:W-:Y:S02]  /*e960*/  MOV R110, R110 ;  /* 0x0000006e006e7202 */ /* 0x000fe40000000f00 */
        /* <DEDUP_REMOVED lines=25> */
[----:B------:R0:W-:Y:S01]  /*eb00*/  STSM.16.M88.4 [R0], R128 ;  /* 0x0000008000007844 */ /* 0x0001e20000000200 */
[----:B------:R-:W-:-:S02]  /*eb10*/  MOV R28, R28 ;  /* 0x0000001c001c7202 */ /* 0x000fc40000000f00 */
[----:B------:R-:W-:Y:S02]  /*eb20*/  F2FP.BF16.F32.PACK_AB R138, R141, R140 ;  /* 0x0000008c8d8a723e */ /* 0x000fe400000010ff */
[----:B------:R-:W-:Y:S02]  /*eb30*/  F2FP.BF16.F32.PACK_AB R139, R143, R142 ;  /* 0x0000008e8f8b723e */ /* 0x000fe400000010ff */
[----:B------:R-:W-:Y:S02]  /*eb40*/  F2FP.BF16.F32.PACK_AB R145, R147, R146 ;  /* 0x000000929391723e */ /* 0x000fe400000010ff */
[----:B------:R-:W-:Y:S01]  /*eb50*/  MOV R32, R32 ;  /* 0x0000002000207202 */ /* 0x000fe20000000f00 */
[----:B------:R1:W-:Y:S01]  /*eb60*/  STSM.16.M88.4 [R28], R136 ;  /* 0x000000881c007844 */ /* 0x0003e20000000200 */
        /* <DEDUP_REMOVED lines=8> */
[----:B------:R-:W-:Y:S02]  /*ebf0*/  @UP1 ULDC.64 UR8, c[0x0][0xc08] ;  /* 0x0003020000081ab9 */ /* 0x000fe40000000a00 */
[----:B------:R-:W-:Y:S01]  /*ec00*/  @UP1 UIMAD.WIDE UR8, UR44, 0x4, UR8 ;  /* 0x000000042c0818a5 */ /* 0x000fe2000f8e0208 */
[----:B------:R-:W-:Y:S02]  /*ec10*/  ULDC UR4, c[0x0][0xa88] ;  /* 0x0002a20000047ab9 */ /* 0x000fe40000000800 */
[----:B0-----:R-:W-:-:S03]  /*ec20*/  IMAD.U32 R0, RZ, RZ, UR4 ;  /* 0x00000004ff007e24 */ /* 0x001fc6000f8e00ff */
[----:B------:R-:W-:Y:S01]  /*ec30*/  MOV R14, UR8 ;  /* 0x00000008000e7c02 */ /* 0x000fe20008000f00 */
[----:B------:R-:W-:Y:S01]  /*ec40*/  IMAD.U32 R15, RZ, RZ, UR9 ;  /* 0x00000009ff0f7e24 */ /* 0x000fe2000f8e00ff */
[----:B------:R-:W3:Y:S01]  /*ec50*/  @P0 LDG.E R6, desc[UR54][R4.64] ;  /* 0x0000003604060981 */ /* 0x000ee2000c1e1900 */
[----:B------:R-:W-:-:S03]  /*ec60*/  IMAD R7, R192, 0x40, R184 ;  /* 0x00000040c0077824 */ /* 0x000fc600078e02b8 */
[----:B------:R0:W5:Y:S01]  /*ec70*/  @P6 LDG.E R0, desc[UR54][R14.64] ;  /* 0x000000360e006981 */ /* 0x000162000c1e1900 */
[----:B------:R-:W-:-:S03]  /*ec80*/  IMAD.WIDE R174, R7, 0x2, R174 ;  /* 0x0000000207ae7825 */ /* 0x000fc600078e02ae */
[C---:B------:R-:W-:Y:S02]  /*ec90*/  IADD3 R9, P2, R174.reuse, 0x1000, RZ ;  /* 0x00001000ae097810 */ /* 0x040fe40007f5e0ff */
[C---:B------:R-:W-:Y:S02]  /*eca0*/  IADD3 R13, P1, R174.reuse, 0x2000, RZ ;  /* 0x00002000ae0d7810 */ /* 0x040fe40007f3e0ff */
[----:B------:R-:W-:Y:S02]  /*ecb0*/  P2R R10, PR, RZ, 0x4 ;  /* 0x00000004ff0a7803 */ /* 0x000fe40000000000 */
[C---:B------:R-:W-:Y:S02]  /*ecc0*/  IADD3 R25, P2, R174.reuse, 0x3000, RZ ;  /* 0x00003000ae197810 */ /* 0x040fe40007f5e0ff */
[C---:B------:R-:W-:Y:S02]  /*ecd0*/  IADD3 R29, P3, R174.reuse, 0x4000, RZ ;  /* 0x00004000ae1d7810 */ /* 0x040fe40007f7e0ff */
[----:B------:R-:W-:-:S02]  /*ece0*/  IADD3 R33, P4, R174, 0x5000, RZ ;  /* 0x00005000ae217810 */ /* 0x000fc40007f9e0ff */
[----:B------:R-:W-:Y:S02]  /*ecf0*/  IADD3 R37, P5, R174, 0x6000, RZ ;  /* 0x00006000ae257810 */ /* 0x000fe40007fbe0ff */
[----:B------:R-:W-:Y:S02]  /*ed00*/  LOP3.LUT R8, R9, 0x380, RZ, 0xc0, !PT ;  /* 0x0000038009087812 */ /* 0x000fe400078ec0ff */
[----:B------:R-:W-:Y:S02]  /*ed10*/  LOP3.LUT R12, R13, 0x380, RZ, 0xc0, !PT ;  /* 0x000003800d0c7812 */ /* 0x000fe400078ec0ff */
[----:B------:R-:W-:Y:S02]  /*ed20*/  LOP3.LUT R24, R25, 0x380, RZ, 0xc0, !PT ;  /* 0x0000038019187812 */ /* 0x000fe400078ec0ff */
[----:B-1----:R-:W-:Y:S02]  /*ed30*/  LOP3.LUT R28, R29, 0x380, RZ, 0xc0, !PT ;  /* 0x000003801d1c7812 */ /* 0x002fe400078ec0ff */
[----:B--2---:R-:W-:-:S02]  /*ed40*/  LOP3.LUT R32, R33, 0x380, RZ, 0xc0, !PT ;  /* 0x0000038021207812 */ /* 0x004fc400078ec0ff */
        /* <DEDUP_REMOVED lines=14> */
[----:B---3--:R-:W-:Y:S01]  /*ee30*/  @P0 R2UR UR4, R6 ;  /* 0x00000000060402ca */ /* 0x008fe200000e0000 */
[----:B0-----:R-:W-:-:S14]  /*ee40*/  @P6 BRA `(.L_x_2345) ;  /* 0x0000000000106947 */ /* 0x001fdc0003800000 */
[----:B------:R-:W-:Y:S05]  /*ee50*/  @!P0 BRA `(.L_x_2345) ;  /* 0x00000000000c8947 */ /* 0x000fea0003800000 */
[----:B------:R-:W2:Y:S04]  /*ee60*/  LDG.E R7, desc[UR54][R4.64] ;  /* 0x0000003604077981 */ /* 0x000ea8000c1e1900 */
[----:B-----5:R-:W2:Y:S02]  /*ee70*/  LDG.E R0, desc[UR54][R4.64+0x4] ;  /* 0x0000043604007981 */ /* 0x020ea4000c1e1900 */
[----:B--2---:R-:W-:-:S07]  /*ee80*/  IMAD.IADD R0, R0, 0x1, -R7 ;  /* 0x0000000100007824 */ /* 0x004fce00078e0a07 */
.L_x_2345:
        /* <DEDUP_REMOVED lines=10> */
[--C-:B------:R-:W-:Y:S01]  /*ef30*/  IMAD.X R33, RZ, RZ, R175.reuse, P4 ;  /* 0x000000ffff217224 */ /* 0x100fe200020e06af */
[----:B------:R-:W-:Y:S01]  /*ef40*/  LOP3.LUT R44, R45, 0x380, RZ, 0xc0, !PT ;  /* 0x000003802d2c7812 */ /* 0x000fe200078ec0ff */
[--C-:B------:R-:W-:Y:S01]  /*ef50*/  IMAD.X R37, RZ, RZ, R175.reuse, P5 ;  /* 0x000000ffff257224 */ /* 0x100fe200028e06af */
[----:B------:R-:W-:Y:S01]  /*ef60*/  LOP3.LUT R48, R49, 0x380, RZ, 0xc0, !PT ;  /* 0x0000038031307812 */ /* 0x000fe200078ec0ff */
[----:B------:R-:W-:Y:S01]  /*ef70*/  USHF.R.S32.HI UR9, URZ, 0x1f, UR44 ;  /* 0x0000001f3f097899 */ /* 0x000fe2000801142c */
[----:B------:R-:W-:Y:S01]  /*ef80*/  SHF.R.U64 R44, R44, 0x3, RZ ;  /* 0x000000032c2c7819 */ /* 0x000fe200000012ff */
[----:B------:R-:W-:Y:S01]  /*ef90*/  USHF.R.S32.HI UR16, URZ, 0x1f, UR4 ;  /* 0x0000001f3f107899 */ /* 0x000fe20008011404 */
[----:B------:R-:W-:Y:S01]  /*efa0*/  SHF.R.U64 R40, R40, 0x3, RZ ;  /* 0x0000000328287819 */ /* 0x000fe200000012ff */
[----:B------:R-:W-:Y:S01]  /*efb0*/  USHF.R.S32.HI UR17, URZ, 0x1f, UR43 ;  /* 0x0000001f3f117899 */ /* 0x000fe2000801142b */
[----:B------:R-:W-:Y:S01]  /*efc0*/  SHF.R.U64 R48, R48, 0x3, RZ ;  /* 0x0000000330307819 */ /* 0x000fe200000012ff */
[----:B------:R-:W-:Y:S01]  /*efd0*/  USEL UR8, UR44, URZ, !UP0 ;  /* 0x0000003f2c087287 */ /* 0x000fe2000c000000 */
[----:B------:R-:W-:Y:S01]  /*efe0*/  LOP3.LUT R44, R44, R45, RZ, 0x3c, !PT ;  /* 0x0000002d2c2c7212 */ /* 0x000fe200078e3cff */
[----:B------:R-:W-:Y:S01]  /*eff0*/  IMAD.X R45, RZ, RZ, R175, P6 ;  /* 0x000000ffff2d7224 */ /* 0x000fe200030e06af */
[----:B------:R-:W-:Y:S01]  /*f000*/  LOP3.LUT R40, R40, R41, RZ, 0x3c, !PT ;  /* 0x0000002928287212 */ /* 0x000fe200078e3cff */
[----:B------:R-:W-:Y:S01]  /*f010*/  USEL UR9, UR9, URZ, !UP0 ;  /* 0x0000003f09097287 */ /* 0x000fe2000c000000 */
[----:B0-----:R-:W-:-:S02]  /*f020*/  ISETP.NE.AND P6, PT, R4, RZ, PT ;  /* 0x000000ff0400720c */ /* 0x001fc40003fc5270 */
        /* <DEDUP_REMOVED lines=9> */
[----:B------:R-:W-:Y:S02]  /*f0c0*/  LOP3.LUT R56, R57, 0x380, RZ, 0xc0, !PT ;  /* 0x0000038039387812 */ /* 0x000fe400078ec0ff */
[----:B------:R-:W-:Y:S01]  /*f0d0*/  LOP3.LUT R52, R53, 0x380, RZ, 0xc0, !PT ;  /* 0x0000038035347812 */ /* 0x000fe200078ec0ff */
[----:B------:R-:W-:Y:S01]  /*f0e0*/  IMAD.X R69, RZ, RZ, R175, P1 ;  /* 0x000000ffff457224 */ /* 0x000fe200008e06af */
[----:B------:R-:W-:Y:S02]  /*f0f0*/  LOP3.LUT R64, R65, 0x380, RZ, 0xc0, !PT ;  /* 0x0000038041407812 */ /* 0x000fe400078ec0ff */
[----:B------:R-:W-:-:S02]  /*f100*/  LOP3.LUT R60, R61, 0x380, RZ, 0xc0, !PT ;  /* 0x000003803d3c7812 */ /* 0x000fc400078ec0ff */
[----:B------:R-:W-:Y:S02]  /*f110*/  LOP3.LUT R72, R73, 0x380, RZ, 0xc0, !PT ;  /* 0x0000038049487812 */ /* 0x000fe400078ec0ff */
[----:B------:R-:W-:Y:S02]  /*f120*/  LOP3.LUT R7, R174, 0x380, RZ, 0xc0, !PT ;  /* 0x00000380ae077812 */ /* 0x000fe400078ec0ff */
[----:B------:R-:W-:Y:S02]  /*f130*/  LOP3.LUT R4, R5, 0x380, RZ, 0xc0, !PT ;  /* 0x0000038005047812 */ /* 0x000fe400078ec0ff */
[----:B------:R-:W-:Y:S02]  /*f140*/  SHF.R.U64 R56, R56, 0x3, RZ ;  /* 0x0000000338387819 */ /* 0x000fe400000012ff */
[----:B------:R-:W-:Y:S02]  /*f150*/  SHF.R.U64 R52, R52, 0x3, RZ ;  /* 0x0000000334347819 */ /* 0x000fe400000012ff */
        /* <DEDUP_REMOVED lines=16> */
[----:B------:R-:W-:Y:S01]  /*f260*/  LOP3.LUT R68, R4, R5, RZ, 0x3c, !PT ;  /* 0x0000000504447212 */ /* 0x000fe200078e3cff */
[----:B------:R-:W-:Y:S06]  /*f270*/  @P6 BRA `(.L_x_2346) ;  /* 0x0000000000bc6947 */ /* 0x000fec0003800000 */
[----:B------:R-:W0:Y:S01]  /*f280*/  LDC R11, c[0x0][0xbe8] ;  /* 0x0002fa00ff0b7b82 */ /* 0x000e220000000800 */
[----:B------:R-:W-:Y:S01]  /*f290*/  IADD3 R10, R185, UR45, RZ ;  /* 0x0000002db90a7c10 */ /* 0x000fe2000fffe0ff */
[----:B------:R-:W-:Y:S01]  /*f2a0*/  ULDC.64 UR14, c[0x0][0xb90] ;  /* 0x0002e400000e7ab9 */ /* 0x000fe20000000a00 */
[----:B------:R-:W-:Y:S01]  /*f2b0*/  UMOV UR10, UR4 ;  /* 0x00000004000a7c82 */ /* 0x000fe20008000000 */
[----:B------:R-:W-:Y:S01]  /*f2c0*/  UIMAD UR12, UR17, UR14, URZ ;  /* 0x0000000e110c72a4 */ /* 0x000fe2000f8e023f */
[----:B------:R-:W-:Y:S01]  /*f2d0*/  IMAD.MOV R21, RZ, RZ, -R17 ;  /* 0x000000ffff157224 */ /* 0x000fe200078e0a11 */
[----:B------:R-:W-:Y:S01]  /*f2e0*/  UMOV UR11, UR16 ;  /* 0x00000010000b7c82 */ /* 0x000fe20008000000 */
[----:B------:R-:W-:Y:S01]  /*f2f0*/  IMAD.MOV.U32 R4, RZ, RZ, R10 ;  /* 0x000000ffff047224 */ /* 0x000fe200078e000a */
[----:B------:R-:W-:Y:S01]  /*f300*/  UIMAD.WIDE.U32 UR10, UR43, UR14, UR10 ;  /* 0x0000000e2b0a72a5 */ /* 0x000fe2000f8e000a */
[----:B------:R-:W-:Y:S01]  /*f310*/  VIADD R26, R16, UR45 ;  /* 0x0000002d101a7c36 */ /* 0x000fe20008000000 */
[----:B------:R-:W-:-:S03]  /*f320*/  UIMAD UR12, UR43, UR15, UR12 ;  /* 0x0000000f2b0c72a4 */ /* 0x000fc6000f8e020c */
[----:B------:R-:W-:Y:S01]  /*f330*/  ULDC.64 UR14, c[0x0][0xb98] ;  /* 0x0002e600000e7ab9 */ /* 0x000fe20000000a00 */
[----:B------:R-:W-:Y:S02]  /*f340*/  UIADD3 UR11, UR11, UR12, URZ ;  /* 0x0000000c0b0b7290 */ /* 0x000fe4000fffe03f */
[----:B------:R-:W-:Y:S02]  /*f350*/  UIMAD UR13, UR9, UR14, URZ ;  /* 0x0000000e090d72a4 */ /* 0x000fe4000f8e023f */
[----:B------:R-:W-:Y:S02]  /*f360*/  UIMAD.WIDE.U32 UR10, UR8, UR14, UR10 ;  /* 0x0000000e080a72a5 */ /* 0x000fe4000f8e000a */
[----:B------:R-:W-:Y:S01]  /*f370*/  UIMAD UR13, UR8, UR15, UR13 ;  /* 0x0000000f080d72a4 */ /* 0x000fe2000f8e020d */
        /* <DEDUP_REMOVED lines=8> */
[----:B------:R-:W-:Y:S02]  /*f400*/  IMAD R7, R11, R6, R10 ;  /* 0x000000060b077224 */ /* 0x000fe400078e020a */
[----:B------:R-:W-:Y:S02]  /*f410*/  IMAD.U32 R10, RZ, RZ, UR13 ;  /* 0x0000000dff0a7e24 */ /* 0x000fe4000f8e00ff */
[----:B-----5:R-:W-:Y:S01]  /*f420*/  IMAD R11, R0, R11, RZ ;  /* 0x0000000b000b7224 */ /* 0x020fe200078e02ff */
[----:B------:R-:W-:Y:S02]  /*f430*/  SHF.R.S32.HI R6, RZ, 0x1f, R7 ;  /* 0x0000001fff067819 */ /* 0x000fe40000011407 */
[----:B------:R-:W-:Y:S01]  /*f440*/  IADD3.X R5, R5, UR11, R10, P0, !PT ;  /* 0x0000000b05057c10 */ /* 0x000fe200087fe40a */
[----:B------:R-:W-:Y:S01]  /*f450*/  ULDC.64 UR10, c[0x0][0xb88] ;  /* 0x0002e200000a7ab9 */ /* 0x000fe20000000a00 */
[----:B------:R-:W-:Y:S02]  /*f460*/  VIADD R10, R26, 0x8 ;  /* 0x000000081a0a7836 */ /* 0x000fe40000000000 */
        /* <DEDUP_REMOVED lines=16> */
.L_x_2346:
[----:B------:R-:W1:Y:S01]  /*f570*/  LDC R81, c[0x0][0xbe8] ;  /* 0x0002fa00ff517b82 */ /* 0x000e620000000800 */
[----:B------:R-:W-:Y:S01]  /*f580*/  ULDC UR18, c[0x0][0xac8] ;  /* 0x0002b20000127ab9 */ /* 0x000fe20000000800 */
[----:B------:R-:W-:Y:S01]  /*f590*/  ULDC.64 UR14, c[0x0][0xaa0] ;  /* 0x0002a800000e7ab9 */ /* 0x000fe20000000a00 */
[----:B------:R-:W-:Y:S01]  /*f5a0*/  ISETP.GE.AND P0, PT, R190, UR18, PT ;  /* 0x00000012be007c0c */ /* 0x000fe2000bf06270 */
[----:B0-----:R0:W5:Y:S01]  /*f5b0*/  LD.E.128 R4, desc[UR54][R174.64] ;  /* 0x00000036ae047980 */ /* 0x001162000c101d00 */
[----:B------:R-:W-:Y:S02]  /*f5c0*/  ISETP.GE.AND P1, PT, R184, UR18, PT ;  /* 0x00000012b8007c0c */ /* 0x000fe4000bf26270 */
[----:B------:R-:W-:Y:S01]  /*f5d0*/  SEL R20, RZ, 0xffffffff, P0 ;  /* 0xffffffffff147807 */ /* 0x000fe20000000000 */
[----:B------:R-:W5:Y:S01]  /*f5e0*/  LD.E.128 R8, desc[UR54][R8.64] ;  /* 0x0000003608087980 */ /* 0x000f62000c101d00 */
[----:B------:R-:W-:-:S03]  /*f5f0*/  SEL R3, RZ, 0x1, P1 ;  /* 0x00000001ff037807 */ /* 0x000fc60000800000 */
[----:B------:R-:W5:Y:S04]  /*f600*/  LD.E.128 R12, desc[UR54][R12.64] ;  /* 0x000000360c0c7980 */ /* 0x000f68000c101d00 */
[----:B------:R-:W5:Y:S04]  /*f610*/  LD.E.128 R24, desc[UR54][R24.64] ;  /* 0x0000003618187980 */ /* 0x000f68000c101d00 */
[----:B------:R-:W5:Y:S01]  /*f620*/  LD.E.128 R28, desc[UR54][R28.64] ;  /* 0x000000361c1c7980 */ /* 0x000f62000c101d00 */
[----:B-1----:R-:W-:Y:S01]  /*f630*/  ISETP.NE.AND P2, PT, R81, 0x1, PT ;  /* 0x000000015100780c */ /* 0x002fe20003f45270 */
[----:B------:R-:W-:Y:S01]  /*f640*/  IMAD.SHL.U32 R20, R20, 0x2, RZ ;  /* 0x0000000214147824 */ /* 0x000fe200078e00ff */
[----:B------:R-:W-:Y:S01]  /*f650*/  ISETP.GE.AND P0, PT, R189, UR18, PT ;  /* 0x00000012bd007c0c */ /* 0x000fe2000bf06270 */
[----:B------:R-:W-:Y:S01]  /*f660*/  UIMAD UR12, UR16, UR14, URZ ;  /* 0x0000000e100c72a4 */ /* 0x000fe2000f8e023f */
[----:B------:R-:W5:Y:S02]  /*f670*/  LD.E.128 R32, desc[UR54][R32.64] ;  /* 0x0000003620207980 */ /* 0x000f64000c101d00 */
[----:B------:R-:W-:-:S02]  /*f680*/  LOP3.LUT R3, R20, 0x2, R3, 0xe2, !PT ;  /* 0x0000000214037812 */ /* 0x000fc400078ee203 */
[----:B------:R-:W5:Y:S04]  /*f690*/  LD.E.128 R36, desc[UR54][R36.64] ;  /* 0x0000003624247980 */ /* 0x000f68000c101d00 */
[----:B------:R-:W5:Y:S01]  /*f6a0*/  LD.E.128 R40, desc[UR54][R40.64] ;  /* 0x0000003628287980 */ /* 0x000f62000c101d00 */
[----:B------:R-:W1:Y:S01]  /*f6b0*/  @P2 LDC R77, c[0x0][0xbec] ;  /* 0x0002fb00ff4d2b82 */ /* 0x000e620000000800 */
[----:B------:R-:W-:Y:S02]  /*f6c0*/  SEL R20, RZ, 0xffffffff, P0 ;  /* 0xffffffffff147807 */ /* 0x000fe40000000000 */
[----:B------:R-:W-:Y:S01]  /*f6d0*/  ISETP.GE.AND P0, PT, R188, UR18, PT ;  /* 0x00000012bc007c0c */ /* 0x000fe2000bf06270 */
[----:B------:R-:W5:Y:S04]  /*f6e0*/  LD.E.128 R44, desc[UR54][R44.64] ;  /* 0x000000362c2c7980 */ /* 0x000f68000c101d00 */
[----:B------:R-:W2:Y:S01]  /*f6f0*/  @P2 LDC R79, c[0x0][0xbf0] ;  /* 0x0002fc00ff4f2b82 */ /* 0x000ea20000000800 */
[----:B------:R-:W-:Y:S01]  /*f700*/  SHF.L.U32 R20, R20, 0x2, RZ ;  /* 0x0000000214147819 */ /* 0x000fe200000006ff */
[----:B------:R-:W-:Y:S01]  /*f710*/  UIMAD.WIDE.U32 UR10, UR4, UR14, URZ ;  /* 0x0000000e040a72a5 */ /* 0x000fe2000f8e003f */
[----:B------:R-:W-:Y:S01]  /*f720*/  SEL R21, RZ, 0xffffffff, P0 ;  /* 0xffffffffff157807 */ /* 0x000fe20000000000 */
[----:B------:R-:W-:Y:S01]  /*f730*/  UIMAD UR12, UR4, UR15, UR12 ;  /* 0x0000000f040c72a4 */ /* 0x000fe2000f8e020c */
[----:B------:R-:W-:Y:S01]  /*f740*/  LOP3.LUT R20, R20, 0x4, R3, 0xe2, !PT ;  /* 0x0000000414147812 */ /* 0x000fe200078ee203 */
[----:B------:R-:W-:Y:S01]  /*f750*/  IMAD R3, R191, 0x20, R192 ;  /* 0x00000020bf037824 */ /* 0x000fe200078e02c0 */
[----:B------:R-:W-:Y:S01]  /*f760*/  ULDC.64 UR14, c[0x0][0xae8] ;  /* 0x0002ba00000e7ab9 */ /* 0x000fe20000000a00 */
[----:B------:R-:W-:Y:S01]  /*f770*/  UIADD3 UR11, UR11, UR12, URZ ;  /* 0x0000000c0b0b7290 */ /* 0x000fe2000fffe03f */
[----:B------:R-:W-:Y:S01]  /*f780*/  IMAD.SHL.U32 R21, R21, 0x8, RZ ;  /* 0x0000000815157824 */ /* 0x000fe200078e00ff */
[----:B------:R-:W-:Y:S01]  /*f790*/  UIMAD UR4, UR17, UR14, URZ ;  /* 0x0000000e110472a4 */ /* 0x000fe2000f8e023f */
[----:B------:R-:W-:Y:S01]  /*f7a0*/  ISETP.GE.AND P0, PT, R187, UR18, PT ;  /* 0x00000012bb007c0c */ /* 0x000fe2000bf06270 */
[----:B------:R-:W-:Y:S01]  /*f7b0*/  VIADD R82, R3, UR45 ;  /* 0x0000002d03527c36 */ /* 0x000fe20008000000 */
[----:B------:R-:W-:Y:S01]  /*f7c0*/  UIMAD.WIDE.U32 UR10, UR43, UR14, UR10 ;  /* 0x0000000e2b0a72a5 */ /* 0x000fe2000f8e000a */
[----:B------:R-:W5:Y:S01]  /*f7d0*/  LD.E.128 R48, desc[UR54][R48.64] ;  /* 0x0000003630307980 */ /* 0x000f62000c101d00 */
[----:B------:R-:W-:Y:S01]  /*f7e0*/  UIMAD UR4, UR43, UR15, UR4 ;  /* 0x0000000f2b0472a4 */ /* 0x000fe2000f8e0204 */
[----:B------:R-:W-:Y:S01]  /*f7f0*/  SEL R3, RZ, 0xffffffff, P0 ;  /* 0xffffffffff037807 */ /* 0x000fe20000000000 */
[----:B------:R-:W-:Y:S01]  /*f800*/  ULDC.64 UR12, c[0x0][0xaf0] ;  /* 0x0002bc00000c7ab9 */ /* 0x000fe20000000a00 */
[----:B------:R-:W-:Y:S01]  /*f810*/  LOP3.LUT R21, R21, 0x8, R20, 0xe2, !PT ;  /* 0x0000000815157812 */ /* 0x000fe200078ee214 */
[----:B------:R-:W-:Y:S01]  /*f820*/  UIMAD UR9, UR9, UR12, URZ ;  /* 0x0000000c090972a4 */ /* 0x000fe2000f8e023f */
[----:B-1----:R-:W-:Y:S01]  /*f830*/  @P2 IMAD.HI.U32 R20, R82, R77, RZ ;  /* 0x0000004d52142227 */ /* 0x002fe200078e00ff */
[----:B------:R-:W-:Y:S01]  /*f840*/  UIADD3 UR11, UR11, UR4, URZ ;  /* 0x000000040b0b7290 */ /* 0x000fe2000fffe03f */
[----:B------:R-:W5:Y:S01]  /*f850*/  LD.E.128 R56, desc[UR54][R56.64] ;  /* 0x0000003638387980 */ /* 0x000f62000c101d00 */
[----:B------:R-:W-:Y:S01]  /*f860*/  UIMAD UR4, UR8, UR13, UR9 ;  /* 0x0000000d080472a4 */ /* 0x000fe2000f8e0209 */
[----:B------:R-:W-:Y:S01]  /*f870*/  IMAD.SHL.U32 R76, R3, 0x10, RZ ;  /* 0x00000010034c7824 */ /* 0x000fe200078e00ff */
[----:B------:R-:W-:Y:S01]  /*f880*/  UIMAD.WIDE.U32 UR8, UR8, UR12, UR10 ;  /* 0x0000000c080872a5 */ /* 0x000fe2000f8e000a */
[----:B------:R-:W-:Y:S01]  /*f890*/  IMAD.MOV.U32 R3, RZ, RZ, R82 ;  /* 0x000000ffff037224 */ /* 0x000fe200078e0052 */
[----:B--2---:R-:W-:Y:S01]  /*f8a0*/  @P2 SHF.R.U32.HI R3, RZ, R79, R20 ;  /* 0x0000004fff032219 */ /* 0x004fe20000011614 */
[----:B------:R-:W5:Y:S01]  /*f8b0*/  LD.E.128 R52, desc[UR54][R52.64] ;  /* 0x0000003634347980 */ /* 0x000f62000c101d00 */
[----:B------:R-:W-:-:S02]  /*f8c0*/  LOP3.LUT R76, R76, 0x10, R21, 0xe2, !PT ;  /* 0x000000104c4c7812 */ /* 0x000fc400078ee215 */
        /* <DEDUP_REMOVED lines=10> */
[----:B------:R-:W-:-:S02]  /*f970*/  IMAD R77, R81, R79, R82 ;  /* 0x0000004f514d7224 */ /* 0x000fc400078e0252 */
[----:B------:R-:W-:Y:S01]  /*f980*/  IMAD.U32 R21, RZ, RZ, UR4 ;  /* 0x00000004ff157e24 */ /* 0x000fe2000f8e00ff */
[----:B------:R-:W5:Y:S01]  /*f990*/  LD.E.128 R60, desc[UR54][R60.64] ;  /* 0x000000363c3c7980 */ /* 0x000f62000c101d00 */
[----:B------:R-:W-:Y:S01]  /*f9a0*/  IMAD.SHL.U32 R83, R78, 0x20, RZ ;  /* 0x000000204e537824 */ /* 0x000fe200078e00ff */
[----:B------:R-:W-:Y:S02]  /*f9b0*/  SHF.R.S32.HI R78, RZ, 0x1f, R77 ;  /* 0x0000001fff4e7819 */ /* 0x000fe4000001144d */
[----:B------:R-:W5:Y:S01]  /*f9c0*/  LD.E.128 R72, desc[UR54][R72.64] ;  /* 0x0000003648487980 */ /* 0x000f62000c101d00 */
[----:B------:R-:W-:-:S03]  /*f9d0*/  ISETP.GE.AND P0, PT, R195, UR18, PT ;  /* 0x00000012c3007c0c */ /* 0x000fc6000bf06270 */
[----:B------:R-:W5:Y:S01]  /*f9e0*/  LD.E.128 R68, desc[UR54][R68.64] ;  /* 0x0000003644447980 */ /* 0x000f62000c101d00 */
[C---:B------:R-:W-:Y:S01]  /*f9f0*/  IMAD R79, R3.reuse, UR9, R80 ;  /* 0x00000009034f7c24 */ /* 0x040fe2000f8e0250 */
[----:B------:R-:W-:Y:S01]  /*fa00*/  UIADD3 UR4, UR41, 0x28c20, URZ ;  /* 0x00028c2029047890 */ /* 0x000fe2000fffe03f */
[----:B------:R-:W-:Y:S01]  /*fa10*/  IMAD.WIDE.U32 R20, R3, UR8, R20 ;  /* 0x0000000803147c25 */ /* 0x000fe2000f8e0014 */
[----:B------:R-:W-:Y:S01]  /*fa20*/  @!PT LDS RZ, [RZ] ;  /* 0x00000000fffff984 */ /* 0x000fe20000000800 */
[----:B------:R-:W-:Y:S01]  /*fa30*/  @!PT LDS RZ, [RZ] ;  /* 0x00000000fffff984 */ /* 0x000fe20000000800 */
[----:B------:R-:W-:Y:S01]  /*fa40*/  @!PT LDS RZ, [RZ] ;  /* 0x00000000fffff984 */ /* 0x000fe20000000800 */
[----:B------:R-:W-:Y:S01]  /*fa50*/  @!PT LDS RZ, [RZ] ;  /* 0x00000000fffff984 */ /* 0x000fe20000000800 */
[----:B------:R1:W-:Y:S06]  /*fa60*/  MEMBAR.ALL.CTA ;  /* 0x0000000000007992 */ /* 0x0003ec0000008000 */
[----:B-1----:R-:W1:Y:S01]  /*fa70*/  FENCE.VIEW.ASYNC.S ;  /* 0x00000000000073c6 */ /* 0x002e620000000000 */
[----:B------:R-:W-:Y:S01]  /*fa80*/  ULDC.64 UR8, c[0x0][0xad8] ;  /* 0x0002b60000087ab9 */ /* 0x000fe20000000a00 */
[----:B------:R-:W-:Y:S01]  /*fa90*/  SEL R3, RZ, 0x40, P0 ;  /* 0x00000040ff037807 */ /* 0x000fe20000000000 */
[----:B------:R-:W-:Y:S01]  /*faa0*/  IMAD.IADD R21, R21, 0x1, R79 ;  /* 0x0000000115157824 */ /* 0x000fe200078e024f */
[----:B------:R-:W-:Y:S01]  /*fab0*/  ISETP.GE.AND P0, PT, R194, UR18, PT ;  /* 0x00000012c2007c0c */ /* 0x000fe2000bf06270 */
[----:B------:R-:W-:Y:S01]  /*fac0*/  IMAD R78, R78, UR8, RZ ;  /* 0x000000084e4e7c24 */ /* 0x000fe2000f8e02ff */
[----:B------:R-:W-:Y:S01]  /*fad0*/  UPRMT UR4, URZ, 0x654, UR4 ;  /* 0x000006543f047896 */ /* 0x000fe20008000004 */
[----:B-----5:R-:W-:Y:S01]  /*fae0*/  IMAD R87, R0, R81, RZ ;  /* 0x0000005100577224 */ /* 0x020fe200078e02ff */
[----:B------:R-:W-:Y:S01]  /*faf0*/  SEL R0, RZ, 0x80, P0 ;  /* 0x00000080ff007807 */ /* 0x000fe20000000000 */
[----:B------:R-:W-:Y:S01]  /*fb00*/  VIADD R86, R192, UR45 ;  /* 0x0000002dc0567c36 */ /* 0x000fe20008000000 */
[----:B------:R-:W-:Y:S01]  /*fb10*/  LOP3.LUT R76, R83, 0x20, R76, 0xe2, !PT ;  /* 0x00000020534c7812 */ /* 0x000fe200078ee24c */
[C---:B------:R-:W-:Y:S01]  /*fb20*/  IMAD R79, R77.reuse, UR9, R78 ;  /* 0x000000094d4f7c24 */ /* 0x040fe2000f8e024e */
[----:B------:R-:W-:Y:S01]  /*fb30*/  BSSY B1, `(.L_x_2347) ;  /* 0x000002c000017945 */ /* 0x000fe20003800000 */
[----:B------:R-:W-:Y:S01]  /*fb40*/  IMAD.WIDE.U32 R20, R77, UR8, R20 ;  /* 0x000000084d147c25 */ /* 0x000fe2000f8e0014 */
[----:B------:R-:W-:Y:S01]  /*fb50*/  ISETP.GE.AND P0, PT, R86, R87, PT ;  /* 0x000000575600720c */ /* 0x000fe20003f06270 */
[----:B------:R-:W-:Y:S01]  /*fb60*/  ULDC.64 UR8, c[0x0][0xa80] ;  /* 0x0002a00000087ab9 */ /* 0x000fe20000000a00 */
[----:B------:R-:W-:Y:S01]  /*fb70*/  LOP3.LUT R3, R76, R3, RZ, 0xfc, !PT ;  /* 0x000000034c037212 */ /* 0x000fe200078efcff */
[----:B------:R-:W-:Y:S01]  /*fb80*/  IMAD.IADD R21, R21, 0x1, R79 ;  /* 0x0000000115157824 */ /* 0x000fe200078e024f */
[----:B------:R-:W-:-:S02]  /*fb90*/  LEA R84, P1, R20, UR8, 0x1 ;  /* 0x0000000814547c11 */ /* 0x000fc4000f8208ff */
[----:B------:R-:W-:Y:S02]  /*fba0*/  LOP3.LUT R0, R3, R0, RZ, 0xfc, !PT ;  /* 0x0000000003007212 */ /* 0x000fe400078efcff */
[----:B------:R-:W-:Y:S01]  /*fbb0*/  LEA.HI.X R85, R20, UR9, R21, 0x1, P1 ;  /* 0x0000000914557c11 */ /* 0x000fe200088f0c15 */
[----:B-1----:R0:W1:Y:S01]  /*fbc0*/  SHFL.IDX PT, R76, R84, RZ, 0x181f ;  /* 0x00181fff544c7589 */ /* 0x00206200000e0000 */
[----:B------:R-:W-:Y:S03]  /*fbd0*/  SYNCS.ARRIVE.TRANS64.RED.A1T0 RZ, [UR4], RZ ;  /* 0x000000ffffff79a7 */ /* 0x000fe60008100404 */
        /* <DEDUP_REMOVED lines=33> */
.L_x_2348:
[----:B------:R-:W-:Y:S05]  /*fdf0*/  BSYNC B1 ;  /* 0x0000000000017941 */ /* 0x000fea0003800000 */
.L_x_2347:
[----:B---3--:R-:W-:Y:S01]  /*fe00*/  VIADD R4, R86, 0x20 ;  /* 0x0000002056047836 */ /* 0x008fe20000000000 */
[----:B------:R3:W4:Y:S04]  /*fe10*/  SHFL.IDX PT, R7, R85, 0x1, 0x181f ;  /* 0x00381f0055077f89 */ /* 0x00072800000e0000 */
[----:B------:R-:W-:Y:S01]  /*fe20*/  ISETP.GE.AND P0, PT, R4, R87, PT ;  /* 0x000000570400720c */ /* 0x000fe20003f06270 */
[----:B------:R3:W0:-:S12]  /*fe30*/  SHFL.IDX PT, R6, R84, 0x1, 0x181f ;  /* 0x00381f0054067f89 */ /* 0x00061800000e0000 */
[----:B---3--:R-:W-:Y:S05]  /*fe40*/  @P0 BRA `(.L_x_2349) ;  /* 0x0000001000080947 */ /* 0x008fea0003800000 */
[----:B------:R-:W-:Y:S02]  /*fe50*/  ISETP.GE.AND P0, PT, R184, UR18, PT ;  /* 0x00000012b8007c0c */ /* 0x000fe4000bf06270 */
[----:B------:R-:W-:Y:S02]  /*fe60*/  ISETP.GE.AND P5, PT, R190, UR18, PT ;  /* 0x00000012be007c0c */ /* 0x000fe4000bfa6270 */
[----:B------:R-:W-:Y:S02]  /*fe70*/  ISETP.GE.AND P3, PT, R189, UR18, PT ;  /* 0x00000012bd007c0c */ /* 0x000fe4000bf66270 */
[----:B------:R-:W-:Y:S02]  /*fe80*/  ISETP.GE.AND P2, PT, R188, UR18, PT ;  /* 0x00000012bc007c0c */ /* 0x000fe4000bf46270 */
[----:B------:R-:W-:-:S05]  /*fe90*/  ISETP.GE.AND P1, PT, R187, UR18, PT ;  /* 0x00000012bb007c0c */ /* 0x000fca000bf26270 */
[----:B0---4-:R-:W-:Y:S02]  /*fea0*/  @!P0 IMAD.WIDE R4, R184, 0x2, R6 ;  /* 0x00000002b8048825 */ /* 0x011fe400078e0206 */
        /* <DEDUP_REMOVED lines=23> */
[----:B---3--:R-:W-:-:S04]  /*10020*/  LEA R4, P0, R194, R6, 0x1 ;  /* 0x00000006c2047211 */ /* 0x008fc800078008ff */
[----:B------:R-:W-:-:S05]  /*10030*/  LEA.HI.X R5, R194, R7, R198, 0x1, P0 ;  /* 0x00000007c2057211 */ /* 0x000fca00000f0cc6 */
[----:B------:R0:W-:Y:S01]  /*10040*/  ST.E.128 desc[UR54][R4.64], R68 ;  /* 0x0000004404007985 */ /* 0x0001e2000c101d36 */
[----:B------:R-:W-:Y:S05]  /*10050*/  BRA `(.L_x_2349) ;  /* 0x0000000c00847947 */ /* 0x000fea0003800000 */
.L_x_2344:
        /* <DEDUP_REMOVED lines=11> */
[----:B------:R-:W-:Y:S01]  /*10110*/  UISETP.NE.U32.AND UP1, UPT, UR8, URZ, UPT ;  /* 0x0000003f0800728c */ /* 0x000fe2000bf25070 */
[----:B------:R-:W-:Y:S02]  /*10120*/  IMAD.U32 R0, RZ, RZ, UR4 ;  /* 0x00000004ff007e24 */ /* 0x000fe4000f8e00ff */
[----:B------:R-:W2:Y:S01]  /*10130*/  @P1 LDG.E R3, desc[UR54][R4.64] ;  /* 0x0000003604031981 */ /* 0x000ea2000c1e1900 */
[----:B------:R-:W-:-:S06]  /*10140*/  UISETP.NE.AND.EX UP1, UPT, UR9, URZ, UPT, UP1 ;  /* 0x0000003f0900728c */ /* 0x000fcc000bf25310 */
[----:B------:R-:W-:-:S05]  /*10150*/  PLOP3.LUT P2, PT, PT, PT, UP1, 0x80, 0x0 ;  /* 0x000000000000781c */ /* 0x000fca0003f4f018 */
[----:B------:R-:W-:Y:S02]  /*10160*/  @UP1 ULDC.64 UR8, c[0x0][0xc08] ;  /* 0x0003020000081ab9 */ /* 0x000fe40000000a00 */
[----:B------:R-:W-:-:S06]  /*10170*/  @UP1 UIMAD.WIDE UR8, UR44, 0x4, UR8 ;  /* 0x000000042c0818a5 */ /* 0x000fcc000f8e0208 */
[----:B------:R-:W-:Y:S01]  /*10180*/  MOV R6, UR8 ;  /* 0x0000000800067c02 */ /* 0x000fe20008000f00 */
[----:B------:R-:W-:-:S05]  /*10190*/  IMAD.U32 R7, RZ, RZ, UR9 ;  /* 0x00000009ff077e24 */ /* 0x000fca000f8e00ff */
[----:B------:R1:W5:Y:S01]  /*101a0*/  @P2 LDG.E R0, desc[UR54][R6.64] ;  /* 0x0000003606002981 */ /* 0x000362000c1e1900 */
[----:B------:R-:W-:Y:S01]  /*101b0*/  UMOV UR4, URZ ;  /* 0x0000003f00047c82 */ /* 0x000fe20008000000 */
[----:B------:R-:W-:Y:S01]  /*101c0*/  USHF.R.S32.HI UR14, URZ, 0x1f, UR43 ;  /* 0x0000001f3f0e7899 */ /* 0x000fe2000801142b */
[----:B------:R-:W-:Y:S02]  /*101d0*/  ISETP.GE.AND P0, PT, R197, 0x40, PT ;  /* 0x00000040c500780c */ /* 0x000fe40003f06270 */
[----:B--2---:R-:W-:Y:S01]  /*101e0*/  @P1 R2UR UR4, R3 ;  /* 0x00000000030412ca */ /* 0x004fe200000e0000 */
[----:B01----:R-:W-:-:S14]  /*101f0*/  @P2 BRA `(.L_x_2350) ;  /* 0x0000000000102947 */ /* 0x003fdc0003800000 */
[----:B------:R-:W-:Y:S05]  /*10200*/  @!P1 BRA `(.L_x_2350) ;  /* 0x00000000000c9947 */ /* 0x000fea0003800000 */
[----:B------:R-:W2:Y:S04]  /*10210*/  LDG.E R3, desc[UR54][R4.64] ;  /* 0x0000003604037981 */ /* 0x000ea8000c1e1900 */
[----:B-----5:R-:W2:Y:S02]  /*10220*/  LDG.E R0, desc[UR54][R4.64+0x4] ;  /* 0x0000043604007981 */ /* 0x020ea4000c1e1900 */
[----:B--2---:R-:W-:-:S07]  /*10230*/  IMAD.IADD R0, R0, 0x1, -R3 ;  /* 0x0000000100007824 */ /* 0x004fce00078e0a03 */
.L_x_2350:
[----:B------:R-:W-:Y:S01]  /*10240*/  USHF.R.S32.HI UR9, URZ, 0x1f, UR44 ;  /* 0x0000001f3f097899 */ /* 0x000fe2000801142c */
[----:B------:R-:W-:Y:S01]  /*10250*/  BSSY B1, `(.L_x_2351) ;  /* 0x000002e000017945 */ /* 0x000fe20003800000 */
[----:B------:R-:W-:Y:S02]  /*10260*/  USHF.R.S32.HI UR13, URZ, 0x1f, UR4 ;  /* 0x0000001f3f0d7899 */ /* 0x000fe40008011404 */
[----:B------:R-:W-:Y:S02]  /*10270*/  USEL UR8, UR44, URZ, !UP0 ;  /* 0x0000003f2c087287 */ /* 0x000fe4000c000000 */
[----:B------:R-:W-:Y:S01]  /*10280*/  USEL UR9, UR9, URZ, !UP0 ;  /* 0x0000003f09097287 */ /* 0x000fe2000c000000 */
[----:B------:R-:W-:Y:S11]  /*10290*/  @P0 BRA `(.L_x_2352) ;  /* 0x0000000000a40947 */ /* 0x000ff60003800000 */
[----:B------:R-:W0:Y:S01]  /*102a0*/  S2R R6, SR_TID.X ;  /* 0x0000000000067919 */ /* 0x000e220000002100 */
[----:B------:R-:W1:Y:S01]  /*102b0*/  LDC R5, c[0x0][0xbe8] ;  /* 0x0002fa00ff057b82 */ /* 0x000e620000000800 */
[----:B------:R-:W-:Y:S02]  /*102c0*/  IMAD.U32 R7, RZ, RZ, UR45 ;  /* 0x0000002dff077e24 */ /* 0x000fe4000f8e00ff */
[----:B-1---5:R-:W-:-:S03]  /*102d0*/  IMAD R3, R0, R5, RZ ;  /* 0x0000000500037224 */ /* 0x022fc600078e02ff */
[----:B0-----:R-:W-:-:S04]  /*102e0*/  IADD3 R6, R7, -0x80, R6 ;  /* 0xffffff8007067810 */ /* 0x001fc80007ffe006 */
[----:B------:R-:W-:-:S13]  /*102f0*/  ISETP.GE.AND P0, PT, R6, R3, PT ;  /* 0x000000030600720c */ /* 0x000fda0003f06270 */
[----:B------:R-:W-:Y:S05]  /*10300*/  @P0 BRA `(.L_x_2352) ;  /* 0x0000000000880947 */ /* 0x000fea0003800000 */
[----:B------:R-:W-:Y:S01]  /*10310*/  ISETP.NE.AND P0, PT, R5, 0x1, PT ;  /* 0x000000010500780c */ /* 0x000fe20003f05270 */
[----:B------:R-:W-:Y:S01]  /*10320*/  ULDC.64 UR16, c[0x0][0xb90] ;  /* 0x0002e40000107ab9 */ /* 0x000fe20000000a00 */
[----:B------:R-:W-:Y:S01]  /*10330*/  UMOV UR10, UR4 ;  /* 0x00000004000a7c82 */ /* 0x000fe20008000000 */
[----:B------:R-:W-:Y:S01]  /*10340*/  UIMAD UR12, UR14, UR16, URZ ;  /* 0x000000100e0c72a4 */ /* 0x000fe2000f8e023f */
[----:B------:R-:W-:Y:S01]  /*10350*/  IMAD.MOV.U32 R4, RZ, RZ, R6 ;  /* 0x000000ffff047224 */ /* 0x000fe200078e0006 */
[----:B------:R-:W-:Y:S02]  /*10360*/  UMOV UR11, UR13 ;  /* 0x0000000d000b7c82 */ /* 0x000fe40008000000 */
[----:B------:R-:W-:Y:S02]  /*10370*/  UIMAD.WIDE.U32 UR10, UR43, UR16, UR10 ;  /* 0x000000102b0a72a5 */ /* 0x000fe4000f8e000a */
[----:B------:R-:W-:-:S03]  /*10380*/  UIMAD UR12, UR43, UR17, UR12 ;  /* 0x000000112b0c72a4 */ /* 0x000fc6000f8e020c */
[----:B------:R-:W-:Y:S01]  /*10390*/  ULDC.64 UR16, c[0x0][0xb98] ;  /* 0x0002e60000107ab9 */ /* 0x000fe20000000a00 */
[----:B------:R-:W0:Y:S01]  /*103a0*/  @P0 LDC R3, c[0x0][0xbec] ;  /* 0x0002fb00ff030b82 */ /* 0x000e220000000800 */
[----:B------:R-:W-:Y:S02]  /*103b0*/  UIADD3 UR11, UR11, UR12, URZ ;  /* 0x0000000c0b0b7290 */ /* 0x000fe4000fffe03f */
[----:B------:R-:W-:Y:S02]  /*103c0*/  UIMAD UR12, UR9, UR16, URZ ;  /* 0x00000010090c72a4 */ /* 0x000fe4000f8e023f */
[----:B------:R-:W-:Y:S02]  /*103d0*/  UIMAD.WIDE.U32 UR10, UR8, UR16, UR10 ;  /* 0x00000010080a72a5 */ /* 0x000fe4000f8e000a */
[----:B------:R-:W-:Y:S01]  /*103e0*/  UIMAD UR12, UR8, UR17, UR12 ;  /* 0x00000011080c72a4 */ /* 0x000fe2000f8e020c */
[----:B------:R-:W1:Y:S02]  /*103f0*/  @P0 LDC R8, c[0x0][0xbf0] ;  /* 0x0002fc00ff080b82 */ /* 0x000e640000000800 */
[----:B------:R-:W-:Y:S01]  /*10400*/  ULDC.64 UR16, c[0x0][0xb88] ;  /* 0x0002e20000107ab9 */ /* 0x000fe20000000a00 */
[----:B0-----:R-:W-:-:S05]  /*10410*/  @P0 IMAD.HI.U32 R3, R6, R3, RZ ;  /* 0x0000000306030227 */ /* 0x001fca00078e00ff */
[----:B-1----:R-:W-:Y:S01]  /*10420*/  @P0 SHF.R.U32.HI R4, RZ, R8, R3 ;  /* 0x00000008ff040219 */ /* 0x002fe20000011603 */
[----:B------:R-:W-:-:S04]  /*10430*/  IMAD.U32 R8, RZ, RZ, UR12 ;  /* 0x0000000cff087e24 */ /* 0x000fc8000f8e00ff */
        /* <DEDUP_REMOVED lines=15> */
.L_x_2352:
[----:B------:R-:W-:Y:S05]  /*10530*/  BSYNC B1 ;  /* 0x0000000000017941 */ /* 0x000fea0003800000 */
.L_x_2351:
        /* <DEDUP_REMOVED lines=10> */
[----:B-----5:R-:W-:Y:S01]  /*105e0*/  IMAD R25, R0, R11, RZ ;  /* 0x0000000b00197224 */ /* 0x020fe200078e02ff */
[----:B------:R-:W-:Y:S01]  /*105f0*/  SHF.L.U32 R4, R4, 0x1, RZ ;  /* 0x0000000104047819 */ /* 0x000fe200000006ff */
[----:B------:R-:W-:Y:S01]  /*10600*/  ULDC.64 UR16, c[0x0][0xae8] ;  /* 0x0002ba0000107ab9 */ /* 0x000fe20000000a00 */
[----:B------:R-:W0:Y:S01]  /*10610*/  @P0 LDC R5, c[0x0][0xbec] ;  /* 0x0002fb00ff050b82 */ /* 0x000e220000000800 */
[----:B------:R-:W-:Y:S01]  /*10620*/  ISETP.GE.AND P2, PT, R189, UR15, PT ;  /* 0x0000000fbd007c0c */ /* 0x000fe2000bf46270 */
[----:B------:R-:W-:Y:S01]  /*10630*/  UIADD3 UR11, UR11, UR12, URZ ;  /* 0x0000000c0b0b7290 */ /* 0x000fe2000fffe03f */
[----:B------:R-:W-:Y:S01]  /*10640*/  LOP3.LUT R4, R4, 0x2, R3, 0xe2, !PT ;  /* 0x0000000204047812 */ /* 0x000fe200078ee203 */
[----:B------:R-:W-:Y:S01]  /*10650*/  UIMAD UR4, UR14, UR16, URZ ;  /* 0x000000100e0472a4 */ /* 0x000fe2000f8e023f */
[----:B------:R-:W-:Y:S01]  /*10660*/  IMAD R3, R191, 0x20, R192 ;  /* 0x00000020bf037824 */ /* 0x000fe200078e02c0 */
[----:B------:R-:W-:Y:S01]  /*10670*/  SEL R6, RZ, 0xffffffff, P2 ;  /* 0xffffffffff067807 */ /* 0x000fe20001000000 */
[----:B------:R-:W-:Y:S01]  /*10680*/  UIMAD.WIDE.U32 UR10, UR43, UR16, UR10 ;  /* 0x000000102b0a72a5 */ /* 0x000fe2000f8e000a */
[----:B------:R-:W1:Y:S01]  /*10690*/  @P0 LDC R7, c[0x0][0xbf0] ;  /* 0x0002fc00ff070b82 */ /* 0x000e620000000800 */
[----:B------:R-:W-:Y:S01]  /*106a0*/  UIMAD UR4, UR43, UR17, UR4 ;  /* 0x000000112b0472a4 */ /* 0x000fe2000f8e0204 */
[----:B------:R-:W-:Y:S01]  /*106b0*/  VIADD R8, R3, UR45 ;  /* 0x0000002d03087c36 */ /* 0x000fe20008000000 */
[----:B------:R-:W-:Y:S01]  /*106c0*/  ULDC.64 UR12, c[0x0][0xaf0] ;  /* 0x0002bc00000c7ab9 */ /* 0x000fe20000000a00 */
[----:B------:R-:W-:Y:S01]  /*106d0*/  ISETP.GE.AND P1, PT, R188, UR15, PT ;  /* 0x0000000fbc007c0c */ /* 0x000fe2000bf26270 */
[----:B------:R-:W-:Y:S01]  /*106e0*/  UIMAD UR9, UR9, UR12, URZ ;  /* 0x0000000c090972a4 */ /* 0x000fe2000f8e023f */
[----:B------:R-:W-:Y:S01]  /*106f0*/  IMAD.SHL.U32 R9, R6, 0x4, RZ ;  /* 0x0000000406097824 */ /* 0x000fe200078e00ff */
[----:B------:R-:W-:Y:S01]  /*10700*/  UIADD3 UR11, UR11, UR4, URZ ;  /* 0x000000040b0b7290 */ /* 0x000fe2000fffe03f */
[----:B------:R-:W-:Y:S01]  /*10710*/  SEL R10, RZ, 0xffffffff, P1 ;  /* 0xffffffffff0a7807 */ /* 0x000fe20000800000 */
[----:B------:R-:W-:Y:S01]  /*10720*/  UIMAD UR4, UR8, UR13, UR9 ;  /* 0x0000000d080472a4 */ /* 0x000fe2000f8e0209 */
[----:B------:R-:W-:Y:S01]  /*10730*/  IMAD.MOV.U32 R3, RZ, RZ, R8 ;  /* 0x000000ffff037224 */ /* 0x000fe200078e0008 */
[----:B------:R-:W-:Y:S01]  /*10740*/  UIMAD.WIDE.U32 UR8, UR8, UR12, UR10 ;  /* 0x0000000c080872a5 */ /* 0x000fe2000f8e000a */
[----:B------:R-:W-:Y:S01]  /*10750*/  LOP3.LUT R9, R9, 0x4, R4, 0xe2, !PT ;  /* 0x0000000409097812 */ /* 0x000fe200078ee204 */
[----:B------:R-:W-:Y:S01]  /*10760*/  IMAD.SHL.U32 R10, R10, 0x8, RZ ;  /* 0x000000080a0a7824 */ /* 0x000fe200078e00ff */
[----:B------:R-:W-:Y:S01]  /*10770*/  ISETP.GE.AND P2, PT, R194, UR15, PT ;  /* 0x0000000fc2007c0c */ /* 0x000fe2000bf46270 */
[----:B------:R-:W-:Y:S01]  /*10780*/  UIADD3 UR4, UR9, UR4, URZ ;  /* 0x0000000409047290 */ /* 0x000fe2000fffe03f */
[----:B0-----:R-:W-:Y:S01]  /*10790*/  @P0 IMAD.HI.U32 R6, R8, R5, RZ ;  /* 0x0000000508060227 */ /* 0x001fe200078e00ff */
[----:B------:R-:W-:Y:S01]  /*107a0*/  BSSY B1, `(.L_x_2353) ;  /* 0x0000048000017945 */ /* 0x000fe20003800000 */
[----:B------:R-:W-:-:S02]  /*107b0*/  LOP3.LUT R10, R10, 0x8, R9, 0xe2, !PT ;  /* 0x000000080a0a7812 */ /* 0x000fc400078ee209 */
[----:B------:R-:W-:Y:S01]  /*107c0*/  IMAD.U32 R4, RZ, RZ, UR8 ;  /* 0x00000008ff047e24 */ /* 0x000fe2000f8e00ff */
[----:B------:R-:W-:Y:S01]  /*107d0*/  SEL R0, RZ, 0x80, P2 ;  /* 0x00000080ff007807 */ /* 0x000fe20001000000 */
[----:B------:R-:W-:Y:S01]  /*107e0*/  IMAD.U32 R5, RZ, RZ, UR9 ;  /* 0x00000009ff057e24 */ /* 0x000fe2000f8e00ff */
[----:B------:R-:W-:Y:S01]  /*107f0*/  ULDC.64 UR8, c[0x0][0xae0] ;  /* 0x0002b80000087ab9 */ /* 0x000fe20000000a00 */
[----:B-1----:R-:W-:Y:S01]  /*10800*/  @P0 SHF.R.U32.HI R3, RZ, R7, R6 ;  /* 0x00000007ff030219 */ /* 0x002fe20000011606 */
[----:B------:R-:W-:Y:S01]  /*10810*/  IMAD.U32 R5, RZ, RZ, UR4 ;  /* 0x00000004ff057e24 */ /* 0x000fe2000f8e00ff */
[----:B------:R-:W-:Y:S01]  /*10820*/  ISETP.GE.AND P0, PT, R187, UR15, PT ;  /* 0x0000000fbb007c0c */ /* 0x000fe2000bf06270 */
[----:B------:R-:W-:Y:S01]  /*10830*/  VIADD R26, R192, UR45 ;  /* 0x0000002dc01a7c36 */ /* 0x000fe20008000000 */
[----:B------:R-:W-:Y:S01]  /*10840*/  SHF.R.S32.HI R6, RZ, 0x1f, R3 ;  /* 0x0000001fff067819 */ /* 0x000fe20000011403 */
[C---:B------:R-:W-:Y:S01]  /*10850*/  IMAD.WIDE.U32 R4, R3.reuse, UR8, R4 ;  /* 0x0000000803047c25 */ /* 0x040fe2000f8e0004 */
[----:B------:R-:W-:-:S02]  /*10860*/  IADD3 R7, -R3, RZ, RZ ;  /* 0x000000ff03077210 */ /* 0x000fc40007ffe1ff */
[----:B------:R-:W-:Y:S01]  /*10870*/  SEL R9, RZ, 0xffffffff, P0 ;  /* 0xffffffffff097807 */ /* 0x000fe20000000000 */
[----:B------:R-:W-:Y:S01]  /*10880*/  IMAD R6, R6, UR8, RZ ;  /* 0x0000000806067c24 */ /* 0x000fe2000f8e02ff */
[----:B------:R-:W-:Y:S01]  /*10890*/  ISETP.GE.AND P0, PT, R186, UR15, PT ;  /* 0x0000000fba007c0c */ /* 0x000fe2000bf06270 */
[----:B------:R-:W-:Y:S02]  /*108a0*/  IMAD R7, R11, R7, R8 ;  /* 0x000000070b077224 */ /* 0x000fe400078e0208 */
[----:B------:R-:W-:Y:S01]  /*108b0*/  IMAD.SHL.U32 R13, R9, 0x10, RZ ;  /* 0x00000010090d7824 */ /* 0x000fe200078e00ff */
[----:B------:R-:W-:Y:S01]  /*108c0*/  SEL R8, RZ, 0xffffffff, P0 ;  /* 0xffffffffff087807 */ /* 0x000fe20000000000 */
[----:B------:R-:W-:Y:S01]  /*108d0*/  IMAD R9, R3, UR9, R6 ;  /* 0x0000000903097c24 */ /* 0x000fe2000f8e0206 */
[----:B------:R-:W-:Y:S01]  /*108e0*/  SHF.R.S32.HI R3, RZ, 0x1f, R7 ;  /* 0x0000001fff037819 */ /* 0x000fe20000011407 */
[----:B------:R-:W-:Y:S01]  /*108f0*/  ULDC.64 UR8, c[0x0][0xad8] ;  /* 0x0002b60000087ab9 */ /* 0x000fe20000000a00 */
[----:B------:R-:W-:Y:S01]  /*10900*/  ISETP.GE.AND P0, PT, R195, UR15, PT ;  /* 0x0000000fc3007c0c */ /* 0x000fe2000bf06270 */
[----:B------:R-:W-:Y:S01]  /*10910*/  IMAD.IADD R5, R5, 0x1, R9 ;  /* 0x0000000105057824 */ /* 0x000fe200078e0209 */
[----:B------:R-:W-:Y:S01]  /*10920*/  LOP3.LUT R10, R13, 0x10, R10, 0xe2, !PT ;  /* 0x000000100d0a7812 */ /* 0x000fe200078ee20a */
[----:B------:R-:W-:-:S02]  /*10930*/  IMAD R6, R3, UR8, RZ ;  /* 0x0000000803067c24 */ /* 0x000fc4000f8e02ff */
[----:B------:R-:W-:-:S04]  /*10940*/  IMAD.WIDE.U32 R4, R7, UR8, R4 ;  /* 0x0000000807047c25 */ /* 0x000fc8000f8e0004 */
[----:B------:R-:W-:Y:S01]  /*10950*/  IMAD R3, R7, UR9, R6 ;  /* 0x0000000907037c24 */ /* 0x000fe2000f8e0206 */
        /* <DEDUP_REMOVED lines=44> */
.L_x_2354:
[----:B------:R-:W-:Y:S05]  /*10c20*/  BSYNC B1 ;  /* 0x0000000000017941 */ /* 0x000fea0003800000 */
.L_x_2353:
        /* <DEDUP_REMOVED lines=36> */
.L_x_2349:
[----:B------:R-:W-:Y:S05]  /*10e70*/  BSYNC B0 ;  /* 0x0000000000007941 */ /* 0x000fea0003800000 */
.L_x_2343:
[----:B------:R-:W-:Y:S02]  /*10e80*/  ULDC UR4, c[0x0][0xc3c] ;  /* 0x00030f0000047ab9 */ /* 0x000fe40000000800 */
[----:B------:R-:W-:-:S06]  /*10e90*/  UISETP.GE.AND UP0, UPT, UR6, UR4, UPT ;  /* 0x000000040600728c */ /* 0x000fcc000bf06270 */
[----:B------:R-:W-:-:S13]  /*10ea0*/  PLOP3.LUT P0, PT, PT, PT, UP0, 0x80, 0x0 ;  /* 0x000000000000781c */ /* 0x000fda0003f0f008 */
[----:B------:R-:W-:Y:S05]  /*10eb0*/  @!P0 BRA `(.L_x_2355) ;  /* 0xffffff00002c8947 */ /* 0x000fea000383ffff */
[----:B------:R-:W-:Y:S05]  /*10ec0*/  EXIT ;  /* 0x000000000000794d */ /* 0x000fea0003800000 */
.L_x_2236:
        /* <DEDUP_REMOVED lines=13> */
[----:B------:R-:W1:Y:S01]  /*10fa0*/  LDS.128 R16, [UR4+0x28cd0] ;  /* 0x028cd004ff107984 */ /* 0x000e620008000c00 */
[----:B------:R-:W-:Y:S06]  /*10fb0*/  BAR.ARV 0x4, 0x180 ;  /* 0x0106000000007b1d */ /* 0x000fec0000002000 */
[----:B------:R-:W-:Y:S05]  /*10fc0*/  BRA `(.L_x_2357) ;  /* 0x0000000800887947 */ /* 0x000fea0003800000 */
.L_x_2356:
        /* <DEDUP_REMOVED lines=20> */
[----:B-1----:R-:W-:-:S04]  /*11110*/  SEL R6, R6, RZ, P2 ;  /* 0x000000ff06067207 */ /* 0x002fc80001000000 */
[----:B------:R-:W-:-:S05]  /*11120*/  IADD3 R6, R7, R6, RZ ;  /* 0x0000000607067210 */ /* 0x000fca0007ffe0ff */
        /* <DEDUP_REMOVED lines=14> */
[----:B------:R-:W-:Y:S01]  /*11210*/  IMAD.MOV.U32 R6, RZ, RZ, R3 ;  /* 0x000000ffff067224 */ /* 0x000fe200078e0003 */
[----:B------:R-:W-:Y:S01]  /*11220*/  UMOV UR4, URZ ;  /* 0x0000003f00047c82 */ /* 0x000fe20008000000 */
[----:B------:R-:W-:-:S05]  /*11230*/  ULDC UR5, c[0x0][0xc38] ;  /* 0x00030e0000057ab9 */ /* 0x000fca0000000800 */
.L_x_2362:
        /* <DEDUP_REMOVED lines=12> */
.L_x_2361:
[----:B------:R-:W-:Y:S05]  /*11300*/  BSYNC B0 ;  /* 0x0000000000007941 */ /* 0x000fea0003800000 */
.L_x_2360:
[----:B0----5:R-:W0:Y:S02]  /*11310*/  SHFL.UP PT, R2, R4, 0x1, RZ ;  /* 0x0420000004027989 */ /* 0x021e2400000e00ff */
        /* <DEDUP_REMOVED lines=19> */
.L_x_2358:
[----:B------:R-:W-:-:S04]  /*11450*/  IMAD.IADD R13, R6, 0x1, -R3 ;  /* 0x00000001060d7824 */ /* 0x000fc800078e0a03 */
[----:B------:R-:W-:-:S05]  /*11460*/  IMAD R2, R8, UR5, R13 ;  /* 0x0000000508027c24 */ /* 0x000fca000f8e020d */
[----:B------:R-:W-:Y:S02]  /*11470*/  ISETP.GT.AND P0, PT, R2, UR6, PT ;  /* 0x0000000602007c0c */ /* 0x000fe4000bf04270 */
[----:B------:R-:W0:Y:S11]  /*11480*/  LDC.64 R2, c[0x0][0xc90] ;  /* 0x00032400ff027b82 */ /* 0x000e360000000a00 */
[----:B------:R-:W-:-:S04]  /*11490*/  VOTE.ANY R9, PT, !P0 ;  /* 0x0000000000097806 */ /* 0x000fc800040e0100 */
[----:B------:R-:W1:Y:S02]  /*114a0*/  POPC R15, R9 ;  /* 0x00000009000f7309 */ /* 0x000e640000000000 */
[----:B-1----:R-:W-:-:S04]  /*114b0*/  VIADD R19, R15, UR4 ;  /* 0x000000040f137c36 */ /* 0x002fc80008000000 */
[----:B0-----:R-:W-:-:S05]  /*114c0*/  IMAD.WIDE R2, R19, 0x4, R2 ;  /* 0x0000000413027825 */ /* 0x001fca00078e0202 */
[----:B------:R-:W2:Y:S01]  /*114d0*/  LDG.E R7, desc[UR54][R2.64] ;  /* 0x0000003602077981 */ /* 0x000ea2000c1e1900 */
[----:B------:R-:W-:-:S03]  /*114e0*/  ISETP.NE.AND P0, PT, R9, RZ, PT ;  /* 0x000000ff0900720c */ /* 0x000fc60003f05270 */
[----:B------:R-:W2:Y:S02]  /*114f0*/  SHFL.IDX PT, R4, R4, R15, 0x1f ;  /* 0x00001f0f04047589 */ /* 0x000ea400000e0000 */
[----:B--2---:R-:W-:-:S05]  /*11500*/  IMAD R6, R4, R7, RZ ;  /* 0x0000000704067224 */ /* 0x004fca00078e02ff */
[----:B------:R-:W-:-:S04]  /*11510*/  IABS R12, R6 ;  /* 0x00000006000c7213 */ /* 0x000fc80000000000 */
[----:B------:R-:W0:Y:S08]  /*11520*/  I2F.RP R10, R12 ;  /* 0x0000000c000a7306 */ /* 0x000e300000209400 */
[----:B0-----:R-:W0:Y:S02]  /*11530*/  MUFU.RCP R10, R10 ;  /* 0x0000000a000a7308 */ /* 0x001e240000001000 */
[----:B0-----:R-:W-:-:S06]  /*11540*/  VIADD R11, R10, 0xffffffe ;  /* 0x0ffffffe0a0b7836 */ /* 0x001fcc0000000000 */
[----:B------:R0:W1:Y:S01]  /*11550*/  F2I.FTZ.U32.TRUNC.NTZ R3, R11 ;  /* 0x0000000b00037305 */ /* 0x000062000021f000 */
[----:B------:R-:W-:Y:S05]  /*11560*/  @!P0 BRA `(.L_x_2363) ;  /* 0x0000000000088947 */ /* 0x000fea0003800000 */
[----:B------:R-:W-:-:S05]  /*11570*/  IADD3 R9, R15, -0x1, RZ ;  /* 0xffffffff0f097810 */ /* 0x000fca0007ffe0ff */
[----:B------:R2:W3:Y:S02]  /*11580*/  SHFL.IDX PT, R16, R8, R9, 0x1f ;  /* 0x00001f0908107589 */ /* 0x0004e400000e0000 */
.L_x_2363:
[----:B---3--:R-:W-:Y:S01]  /*11590*/  IMAD R16, R16, UR5, R13 ;  /* 0x0000000510107c24 */ /* 0x008fe2000f8e020d */
[----:B------:R-:W-:Y:S01]  /*115a0*/  IABS R2, R6 ;  /* 0x0000000600027213 */ /* 0x000fe20000000000 */
[----:B-12---:R-:W-:-:S03]  /*115b0*/  IMAD.MOV R9, RZ, RZ, -R3 ;  /* 0x000000ffff097224 */ /* 0x006fc600078e0a03 */
[----:B0-----:R-:W-:Y:S01]  /*115c0*/  IADD3 R11, -R16, UR6, RZ ;  /* 0x00000006100b7c10 */ /* 0x001fe2000fffe1ff */
        /* <DEDUP_REMOVED lines=17> */
[----:B------:R-:W-:Y:S02]  /*116e0*/  @!P2 IADD3 R2, -R2, RZ, RZ ;  /* 0x000000ff0202a210 */ /* 0x000fe40007ffe1ff */
[----:B------:R-:W-:-:S05]  /*116f0*/  @!P1 LOP3.LUT R2, RZ, R6, RZ, 0x33, !PT ;  /* 0x00000006ff029212 */ /* 0x000fca00078e33ff */
[----:B------:R-:W-:Y:S02]  /*11700*/  IMAD R13, R7, R2, RZ ;  /* 0x00000002070d7224 */ /* 0x000fe400078e02ff */
[----:B------:R-:W-:Y:S02]  /*11710*/  IMAD.MOV R9, RZ, RZ, -R2 ;  /* 0x000000ffff097224 */ /* 0x000fe400078e0a02 */
[----:B------:R-:W-:Y:S02]  /*11720*/  IMAD.MOV R8, RZ, RZ, -R13 ;  /* 0x000000ffff087224 */ /* 0x000fe400078e0a0d */
[----:B------:R-:W-:-:S03]  /*11730*/  IMAD R6, R6, R9, R11 ;  /* 0x0000000906067224 */ /* 0x000fc600078e020b */
[----:B------:R-:W-:Y:S02]  /*11740*/  VIADDMNMX R15, R8, UR5, R7, PT ;  /* 0x00000005080f7c46 */ /* 0x000fe4000b800107 */
[----:B------:R-:W-:Y:S02]  /*11750*/  IABS R11, R6 ;  /* 0x00000006000b7213 */ /* 0x000fe40000000000 */
[-C--:B------:R-:W-:Y:S01]  /*11760*/  IABS R8, R15.reuse ;  /* 0x0000000f00087213 */ /* 0x080fe20000000000 */
[----:B------:R-:W-:Y:S01]  /*11770*/  IMAD.MOV R18, RZ, RZ, -R15 ;  /* 0x000000ffff127224 */ /* 0x000fe200078e0a0f */
[----:B------:R-:W-:Y:S02]  /*11780*/  IABS R10, R15 ;  /* 0x0000000f000a7213 */ /* 0x000fe40000000000 */
[----:B------:R-:W0:Y:S08]  /*11790*/  I2F.RP R7, R8 ;  /* 0x0000000800077306 */ /* 0x000e300000209400 */
[----:B0-----:R-:W0:Y:S02]  /*117a0*/  MUFU.RCP R7, R7 ;  /* 0x0000000700077308 */ /* 0x001e240000001000 */
[----:B0-----:R-:W-:-:S06]  /*117b0*/  VIADD R3, R7, 0xffffffe ;  /* 0x0ffffffe07037836 */ /* 0x001fcc0000000000 */
[----:B------:R-:W0:Y:S02]  /*117c0*/  F2I.FTZ.U32.TRUNC.NTZ R3, R3 ;  /* 0x0000000300037305 */ /* 0x000e24000021f000 */
[----:B0-----:R-:W-:-:S04]  /*117d0*/  IMAD.MOV R2, RZ, RZ, -R3 ;  /* 0x000000ffff027224 */ /* 0x001fc800078e0a03 */
[----:B------:R-:W-:Y:S02]  /*117e0*/  IMAD.MOV.U32 R9, RZ, RZ, R2 ;  /* 0x000000ffff097224 */ /* 0x000fe400078e0002 */
[----:B------:R-:W-:Y:S02]  /*117f0*/  IMAD.MOV.U32 R2, RZ, RZ, RZ ;  /* 0x000000ffff027224 */ /* 0x000fe400078e00ff */
[----:B------:R-:W-:-:S04]  /*11800*/  IMAD R9, R9, R8, RZ ;  /* 0x0000000809097224 */ /* 0x000fc800078e02ff */
[----:B------:R-:W-:-:S04]  /*11810*/  IMAD.HI.U32 R2, R3, R9, R2 ;  /* 0x0000000903027227 */ /* 0x000fc800078e0002 */
[----:B------:R-:W-:Y:S02]  /*11820*/  IMAD.MOV R3, RZ, RZ, -R10 ;  /* 0x000000ffff037224 */ /* 0x000fe400078e0a0a */
[----:B------:R-:W-:-:S04]  /*11830*/  IMAD.HI.U32 R2, R2, R11, RZ ;  /* 0x0000000b02027227 */ /* 0x000fc800078e00ff */
[----:B------:R-:W-:-:S05]  /*11840*/  IMAD R3, R2, R3, R11 ;  /* 0x0000000302037224 */ /* 0x000fca00078e020b */
[----:B------:R-:W-:-:S13]  /*11850*/  ISETP.GT.U32.AND P1, PT, R8, R3, PT ;  /* 0x000000030800720c */ /* 0x000fda0003f24070 */
[----:B------:R-:W-:Y:S01]  /*11860*/  @!P1 IMAD.IADD R3, R3, 0x1, -R8 ;  /* 0x0000000103039824 */ /* 0x000fe200078e0a08 */
[----:B------:R-:W-:Y:S02]  /*11870*/  @!P1 IADD3 R2, R2, 0x1, RZ ;  /* 0x0000000102029810 */ /* 0x000fe40007ffe0ff */
[----:B------:R-:W-:Y:S02]  /*11880*/  ISETP.NE.AND P1, PT, R15, RZ, PT ;  /* 0x000000ff0f00720c */ /* 0x000fe40003f25270 */
[----:B------:R-:W-:Y:S02]  /*11890*/  ISETP.GE.U32.AND P0, PT, R3, R8, PT ;  /* 0x000000080300720c */ /* 0x000fe40003f06070 */
[----:B------:R-:W-:-:S04]  /*118a0*/  LOP3.LUT R3, R6, R15, RZ, 0x3c, !PT ;  /* 0x0000000f06037212 */ /* 0x000fc800078e3cff */
[----:B------:R-:W-:Y:S01]  /*118b0*/  ISETP.GE.AND P2, PT, R3, RZ, PT ;  /* 0x000000ff0300720c */ /* 0x000fe20003f46270 */
[----:B------:R-:W-:-:S06]  /*118c0*/  IMAD.IADD R3, R6, 0x1, R13 ;  /* 0x0000000106037824 */ /* 0x000fcc00078e020d */
[----:B------:R-:W-:-:S06]  /*118d0*/  @P0 VIADD R2, R2, 0x1 ;  /* 0x0000000102020836 */ /* 0x000fcc0000000000 */
[----:B------:R-:W-:Y:S01]  /*118e0*/  @!P2 IMAD.MOV R2, RZ, RZ, -R2 ;  /* 0x000000ffff02a224 */ /* 0x000fe200078e0a02 */
[----:B------:R-:W-:-:S04]  /*118f0*/  @!P1 LOP3.LUT R2, RZ, R15, RZ, 0x33, !PT ;  /* 0x0000000fff029212 */ /* 0x000fc800078e33ff */
[----:B------:R-:W-:Y:S01]  /*11900*/  LOP3.LUT R17, RZ, R2, RZ, 0x33, !PT ;  /* 0x00000002ff117212 */ /* 0x000fe200078e33ff */
[----:B------:R-:W-:-:S04]  /*11910*/  IMAD R18, R2, R18, R3 ;  /* 0x0000001202127224 */ /* 0x000fc800078e0203 */
[----:B------:R-:W-:Y:S01]  /*11920*/  IMAD.IADD R17, R4, 0x1, R17 ;  /* 0x0000000104117824 */ /* 0x000fe200078e0211 */
[----:B------:R-:W-:Y:S06]  /*11930*/  BRA `(.L_x_2364) ;  /* 0x0000000000147947 */ /* 0x000fec0003800000 */
.L_x_2359:
[----:B------:R-:W-:Y:S01]  /*11940*/  ULDC UR4, c[0x0][0xc3c] ;  /* 0x00030f0000047ab9 */ /* 0x000fe20000000800 */
[----:B------:R-:W-:Y:S01]  /*11950*/  IMAD.MOV.U32 R17, RZ, RZ, RZ ;  /* 0x000000ffff117224 */ /* 0x000fe200078e00ff */
[----:B------:R-:W-:Y:S01]  /*11960*/  MOV R19, UR4 ;  /* 0x0000000400137c02 */ /* 0x000fe20008000f00 */
[----:B------:R-:W-:Y:S02]  /*11970*/  IMAD.U32 R16, RZ, RZ, UR6 ;  /* 0x00000006ff107e24 */ /* 0x000fe4000f8e00ff */
[----:B------:R-:W-:-:S07]  /*11980*/  IMAD.MOV.U32 R18, RZ, RZ, RZ ;  /* 0x000000ffff127224 */ /* 0x000fce00078e00ff */
.L_x_2364:
[----:B------:R-:W-:-:S13]  /*11990*/  ISETP.NE.AND P0, PT, R5, RZ, PT ;  /* 0x000000ff0500720c */ /* 0x000fda0003f05270 */
[----:B------:R-:W0:Y:S01]  /*119a0*/  @!P0 S2R R3, SR_CgaCtaId ;  /* 0x0000000000038919 */ /* 0x000e220000008800 */
[----:B------:R-:W-:-:S04]  /*119b0*/  @!P0 MOV R2, 0x400 ;  /* 0x0000040000028802 */ /* 0x000fc80000000f00 */
[----:B0-----:R-:W-:-:S05]  /*119c0*/  @!P0 LEA R2, R3, R2, 0x18 ;  /* 0x0000000203028211 */ /* 0x001fca00078ec0ff */
[----:B------:R0:W-:Y:S01]  /*119d0*/  @!P0 STS.128 [R2+0x28cd0], R16 ;  /* 0x028cd01002008388 */ /* 0x0001e20000000c00 */
[----:B------:R-:W-:Y:S06]  /*119e0*/  BAR.ARV 0x5, 0x180 ;  /* 0x0146000000007b1d */ /* 0x000fec0000002000 */
.L_x_2357:
[----:B------:R2:W-:Y:S01]  /*119f0*/  STL [R1+0x10], RZ ;  /* 0x000010ff01007387 */ /* 0x0005e20000100800 */
[----:B------:R-:W-:Y:S01]  /*11a00*/  ULDC UR4, c[0x0][0xc3c] ;  /* 0x00030f0000047ab9 */ /* 0x000fe20000000800 */
[----:B------:R-:W-:Y:S01]  /*11a10*/  IMAD.MOV.U32 R25, RZ, RZ, 0x1 ;  /* 0x00000001ff197424 */ /* 0x000fe200078e00ff */
[----:B-1----:R-:W-:Y:S01]  /*11a20*/  ISETP.GE.AND P0, PT, R19, UR4, PT ;  /* 0x0000000413007c0c */ /* 0x002fe2000bf06270 */
[----:B------:R-:W-:-:S12]  /*11a30*/  IMAD.MOV.U32 R24, RZ, RZ, RZ ;  /* 0x000000ffff187224 */ /* 0x000fd800078e00ff */
[----:B--2---:R-:W-:Y:S05]  /*11a40*/  @P0 BRA `(.L_x_2365) ;  /* 0x0000004c00300947 */ /* 0x004fea0003800000 */
[----:B------:R-:W1:Y:S01]  /*11a50*/  S2UR UR5, SR_CgaCtaId ;  /* 0x00000000000579c3 */ /* 0x000e620000008800 */
[C---:B0-----:R-:W-:Y:S01]  /*11a60*/  IMAD.SHL.U32 R2, R0.reuse, 0x8, RZ ;  /* 0x0000000800027824 */ /* 0x041fe200078e00ff */
[----:B------:R-:W-:Y:S01]  /*11a70*/  UMOV UR4, 0x400 ;  /* 0x0000040000047882 */ /* 0x000fe20000000000 */
[----:B------:R-:W-:Y:S01]  /*11a80*/  LOP3.LUT R4, R0, 0x7f, RZ, 0xc0, !PT ;  /* 0x0000007f00047812 */ /* 0x000fe200078ec0ff */
[----:B------:R0:W-:Y:S01]  /*11a90*/  STL [R1+0x10], RZ ;  /* 0x000010ff01007387 */ /* 0x0001e20000100800 */
[----:B------:R-:W-:Y:S01]  /*11aa0*/  BSSY B8, `(.L_x_2365) ;  /* 0x00004c6000087945 */ /* 0x000fe20003800000 */
[----:B------:R-:W-:Y:S01]  /*11ab0*/  LOP3.LUT R3, R2, 0x1f8, RZ, 0xc0, !PT ;  /* 0x000001f802037812 */ /* 0x000fe200078ec0ff */
[----:B------:R-:W-:Y:S01]  /*11ac0*/  IMAD.MOV.U32 R25, RZ, RZ, 0x1 ;  /* 0x00000001ff197424 */ /* 0x000fe200078e00ff */
[----:B------:R-:W-:Y:S01]  /*11ad0*/  SHF.R.U32.HI R5, RZ, 0x3, R4 ;  /* 0x00000003ff057819 */ /* 0x000fe20000011604 */
[----:B------:R-:W-:Y:S01]  /*11ae0*/  IMAD.MOV.U32 R24, RZ, RZ, RZ ;  /* 0x000000ffff187224 */ /* 0x000fe200078e00ff */
[----:B------:R-:W-:Y:S01]  /*11af0*/  LOP3.LUT R3, R3, 0x38, R0, 0x78, !PT ;  /* 0x0000003803037812 */ /* 0x000fe200078e7800 */
[----:B------:R-:W-:Y:S01]  /*11b00*/  IMAD.SHL.U32 R0, R0, 0x10, RZ ;  /* 0x0000001000007824 */ /* 0x000fe200078e00ff */
[----:B------:R-:W-:Y:S01]  /*11b10*/  LOP3.LUT R4, R2, 0x38, RZ, 0xc0, !PT ;  /* 0x0000003802047812 */ /* 0x000fe200078ec0ff */
[----:B------:R-:W-:Y:S01]  /*11b20*/  ULOP3.LUT UR36, UR39, 0x2, URZ, 0xfc, !UPT ;  /* 0x0000000227247892 */ /* 0x000fe2000f8efc3f */
[----:B------:R-:W-:Y:S01]  /*11b30*/  LOP3.LUT R34, R3, 0x200, R2, 0xf8, !PT ;  /* 0x0000020003227812 */ /* 0x000fe200078ef802 */
[----:B------:R-:W-:Y:S01]  /*11b40*/  ULDC UR37, c[0x0][0xc] ;  /* 0x0000030000257ab9 */ /* 0x000fe20000000800 */
[----:B------:R-:W-:-:S02]  /*11b50*/  LOP3.LUT R0, R5, 0x70, R0, 0xf8, !PT ;  /* 0x0000007005007812 */ /* 0x000fc400078ef800 */
[C---:B------:R-:W-:Y:S02]  /*11b60*/  LOP3.LUT R0, R4.reuse, 0xc0, RZ, 0xfc, !PT ;  /* 0x000000c004007812 */ /* 0x040fe400078efcff */
[C---:B------:R-:W-:Y:S02]  /*11b70*/  LOP3.LUT R0, R4.reuse, 0x140, RZ, 0xfc, !PT ;  /* 0x0000014004007812 */ /* 0x040fe400078efcff */
[C---:B------:R-:W-:Y:S01]  /*11b80*/  LOP3.LUT R2, R4.reuse, 0x40, RZ, 0xfc, !PT ;  /* 0x0000004004027812 */ /* 0x040fe200078efcff */
[----:B-1----:R-:W-:Y:S01]  /*11b90*/  ULEA UR4, UR5, UR4, 0x18 ;  /* 0x0000000405047291 */ /* 0x002fe2000f8ec03f */
[C---:B------:R-:W-:Y:S02]  /*11ba0*/  LOP3.LUT R3, R4.reuse, 0x80, RZ, 0xfc, !PT ;  /* 0x0000008004037812 */ /* 0x040fe400078efcff */
[C---:B------:R-:W-:Y:S02]  /*11bb0*/  LOP3.LUT R2, R4.reuse, 0x100, RZ, 0xfc, !PT ;  /* 0x0000010004027812 */ /* 0x040fe400078efcff */
[C---:B------:R-:W-:Y:S01]  /*11bc0*/  LOP3.LUT R3, R4.reuse, 0x180, RZ, 0xfc, !PT ;  /* 0x0000018004037812 */ /* 0x040fe200078efcff */
[----:B------:R-:W-:Y:S01]  /*11bd0*/  IMAD.U32 R23, RZ, RZ, UR4 ;  /* 0x00000004ff177e24 */ /* 0x000fe2000f8e00ff */
[----:B------:R-:W-:-:S03]  /*11be0*/  LOP3.LUT R2, R4, 0x1c0, RZ, 0xfc, !PT ;  /* 0x000001c004027812 */ /* 0x000fc600078efcff */
[----:B------:R-:W-:-:S05]  /*11bf0*/  IMAD R0, R34, 0x2, R23 ;  /* 0x0000000222007824 */ /* 0x000fca00078e0217 */
[----:B------:R0:W-:Y:S02]  /*11c00*/  STL [R1+0x18], R0 ;  /* 0x0000180001007387 */ /* 0x0001e40000100800 */
.L_x_2434:
[----:B------:R-:W-:Y:S05]  /*11c10*/  YIELD ;  /* 0x0000000000007946 */ /* 0x000fea0003800000 */
[----:B------:R-:W-:Y:S01]  /*11c20*/  ULDC.64 UR4, c[0x0][0xa28] ;  /* 0x00028a0000047ab9 */ /* 0x000fe20000000a00 */
[----:B------:R-:W-:Y:S02]  /*11c30*/  MOV R31, RZ ;  /* 0x000000ff001f7202 */ /* 0x000fe40000000f00 */
[----:B------:R-:W-:-:S04]  /*11c40*/  ISETP.NE.U32.AND P0, PT, RZ, UR4, PT ;  /* 0x00000004ff007c0c */ /* 0x000fc8000bf05070 */
[----:B------:R-:W-:Y:S01]  /*11c50*/  ISETP.NE.AND.EX P0, PT, RZ, UR5, PT, P0 ;  /* 0x00000005ff007c0c */ /* 0x000fe2000bf05300 */
[----:B------:R-:W-:-:S12]  /*11c60*/  ULDC.64 UR4, c[0x0][0xa18] ;  /* 0x0002860000047ab9 */ /* 0x000fd80000000a00 */
[----:B-1----:R-:W1:Y:S02]  /*11c70*/  @P0 LDC.64 R2, c[0x0][0xa28] ;  /* 0x00028a00ff020b82 */ /* 0x002e640000000a00 */
[----:B-1----:R-:W-:-:S05]  /*11c80*/  @P0 IMAD.WIDE R2, R19, 0x4, R2 ;  /* 0x0000000413020825 */ /* 0x002fca00078e0202 */
[----:B------:R1:W5:Y:S01]  /*11c90*/  @P0 LDG.E R31, desc[UR54][R2.64] ;  /* 0x00000036021f0981 */ /* 0x000362000c1e1900 */
[----:B------:R-:W-:Y:S01]  /*11ca0*/  ISETP.NE.U32.AND P0, PT, RZ, UR4, PT ;  /* 0x00000004ff007c0c */ /* 0x000fe2000bf05070 */
[----:B0-----:R-:W-:Y:S01]  /*11cb0*/  IMAD.MOV.U32 R0, RZ, RZ, RZ ;  /* 0x000000ffff007224 */ /* 0x001fe200078e00ff */
[----:B------:R-:W-:Y:S02]  /*11cc0*/  LOP3.LUT R22, R22, 0xfffffdff, RZ, 0xc0, !PT ;  /* 0xfffffdff16167812 */ /* 0x000fe400078ec0ff */
[----:B------:R-:W-:Y:S01]  /*11cd0*/  ISETP.NE.AND.EX P1, PT, RZ, UR5, PT, P0 ;  /* 0x00000005ff007c0c */ /* 0x000fe2000bf25300 */
[----:B------:R-:W-:Y:S02]  /*11ce0*/  ULDC.64 UR4, c[0x0][0xa00] ;  /* 0x0002800000047ab9 */ /* 0x000fe40000000a00 */
[----:B------:R-:W-:Y:S01]  /*11cf0*/  ISETP.NE.U32.AND P0, PT, RZ, UR4, PT ;  /* 0x00000004ff007c0c */ /* 0x000fe2000bf05070 */
[----:B-1----:R-:W0:Y:S03]  /*11d00*/  LDC.64 R2, c[0x0][0xa00] ;  /* 0x00028000ff027b82 */ /* 0x002e260000000a00 */
[----:B------:R-:W-:Y:S01]  /*11d10*/  ISETP.NE.AND.EX P2, PT, RZ, UR5, PT, P0 ;  /* 0x00000005ff007c0c */ /* 0x000fe2000bf45300 */
[----:B------:R-:W-:-:S05]  /*11d20*/  ULDC.64 UR4, c[0x0][0x418] ;  /* 0x0001060000047ab9 */ /* 0x000fca0000000a00 */
[----:B------:R-:W1:Y:S07]  /*11d30*/  @P1 LDC.64 R4, c[0x0][0xa18] ;  /* 0x00028600ff041b82 */ /* 0x000e6e0000000a00 */
[----:B------:R-:W-:Y:S01]  /*11d40*/  @P2 LOP3.LUT R22, R22, 0x200, RZ, 0xfc, !PT ;  /* 0x0000020016162812 */ /* 0x000fe200078efcff */
[----:B0-----:R-:W-:-:S05]  /*11d50*/  IMAD.WIDE R2, R19, 0x4, R2 ;  /* 0x0000000413027825 */ /* 0x001fca00078e0202 */
[----:B--2---:R-:W2:Y:S01]  /*11d60*/  @P2 LDG.E R0, desc[UR54][R2.64] ;  /* 0x0000003602002981 */ /* 0x004ea2000c1e1900 */
[----:B-1----:R-:W-:-:S05]  /*11d70*/  @P1 IMAD.WIDE R4, R19, 0x4, R4 ;  /* 0x0000000413041825 */ /* 0x002fca00078e0204 */
[----:B------:R0:W5:Y:S01]  /*11d80*/  @P1 LDG.E R37, desc[UR54][R4.64] ;  /* 0x0000003604251981 */ /* 0x000162000c1e1900 */
[----:B------:R-:W-:-:S03]  /*11d90*/  UISETP.NE.U32.AND UP0, UPT, UR4, URZ, UPT ;  /* 0x0000003f0400728c */ /* 0x000fc6000bf05070 */
[----:B------:R-:W-:Y:S01]  /*11da0*/  ULDC UR4, c[0x0][0x424] ;  /* 0x0001090000047ab9 */ /* 0x000fe20000000800 */
[----:B------:R-:W-:-:S03]  /*11db0*/  UISETP.NE.AND.EX UP0, UPT, UR5, URZ, UPT, UP0 ;  /* 0x0000003f0500728c */ /* 0x000fc6000bf05300 */
[----:B------:R-:W-:Y:S01]  /*11dc0*/  ULDC UR5, c[0x0][0x2f0] ;  /* 0x0000bc0000057ab9 */ /* 0x000fe20000000800 */
[----:B------:R-:W-:-:S04]  /*11dd0*/  USEL UR4, UR4, 0x1, UP0 ;  /* 0x0000000104047887 */ /* 0x000fc80008000000 */
[----:B------:R-:W-:Y:S01]  /*11de0*/  UIMAD UR4, UR4, UR5, URZ ;  /* 0x00000005040472a4 */ /* 0x000fe2000f8e023f */
[----:B--2---:R1:W-:Y:S05]  /*11df0*/  STL [R1], R0 ;  /* 0x0000000001007387 */ /* 0x0043ea0000100800 */
[----:B-1----:R-:W-:Y:S01]  /*11e00*/  IMAD.U32 R0, RZ, RZ, UR4 ;  /* 0x00000004ff007e24 */ /* 0x002fe2000f8e00ff */
[----:B0--34-:R-:W-:Y:S06]  /*11e10*/  @P1 BRA `(.L_x_2366) ;  /* 0x0000000000181947 */ /* 0x019fec0003800000 */
[----:B------:R-:W-:Y:S02]  /*11e20*/  ULDC UR4, c[0x0][0x288] ;  /* 0x0000a20000047ab9 */ /* 0x000fe40000000800 */
[----:B-----5:R-:W-:Y:S01]  /*11e30*/  IMAD.U32 R37, RZ, RZ, UR4 ;  /* 0x00000004ff257e24 */ /* 0x020fe2000f8e00ff */
[----:B------:R-:W-:Y:S06]  /*11e40*/  @!P2 BRA `(.L_x_2366) ;  /* 0x00000000000ca947 */ /* 0x000fec0003800000 */
[----:B------:R-:W2:Y:S04]  /*11e50*/  LDG.E R4, desc[UR54][R2.64] ;  /* 0x0000003602047981 */ /* 0x000ea8000c1e1900 */
[----:B------:R-:W2:Y:S02]  /*11e60*/  LDG.E R37, desc[UR54][R2.64+0x4] ;  /* 0x0000043602257981 */ /* 0x000ea4000c1e1900 */
[----:B--2---:R-:W-:-:S07]  /*11e70*/  IMAD.IADD R37, R37, 0x1, -R4 ;  /* 0x0000000125257824 */ /* 0x004fce00078e0a04 */
.L_x_2366:
[----:B------:R-:W-:Y:S02]  /*11e80*/  ULDC.64 UR4, c[0x0][0xa20] ;  /* 0x0002880000047ab9 */ /* 0x000fe40000000a00 */
[----:B------:R-:W-:-:S04]  /*11e90*/  ISETP.NE.U32.AND P0, PT, RZ, UR4, PT ;  /* 0x00000004ff007c0c */ /* 0x000fc8000bf05070 */
[----:B------:R-:W-:-:S13]  /*11ea0*/  ISETP.NE.AND.EX P0, PT, RZ, UR5, PT, P0 ;  /* 0x00000005ff007c0c */ /* 0x000fda000bf05300 */
[----:B------:R-:W-:Y:S05]  /*11eb0*/  @!P0 BRA `(.L_x_2367) ;  /* 0x0000000000108947 */ /* 0x000fea0003800000 */
[----:B------:R-:W0:Y:S02]  /*11ec0*/  LDC.64 R2, c[0x0][0xa20] ;  /* 0x00028800ff027b82 */ /* 0x000e240000000a00 */
[----:B0-----:R-:W-:-:S05]  /*11ed0*/  IMAD.WIDE R2, R19, 0x4, R2 ;  /* 0x0000000413027825 */ /* 0x001fca00078e0202 */
[----:B------:R0:W5:Y:S01]  /*11ee0*/  LDG.E R0, desc[UR54][R2.64] ;  /* 0x0000003602007981 */ /* 0x000162000c1e1900 */
[----:B------:R-:W-:Y:S05]  /*11ef0*/  BRA `(.L_x_2368) ;  /* 0x0000000000247947 */ /* 0x000fea0003800000 */
.L_x_2367:
[----:B------:R-:W-:Y:S02]  /*11f00*/  ULDC.64 UR4, c[0x0][0xa08] ;  /* 0x0002820000047ab9 */ /* 0x000fe40000000a00 */
[----:B------:R-:W-:-:S04]  /*11f10*/  ISETP.NE.U32.AND P0, PT, RZ, UR4, PT ;  /* 0x00000004ff007c0c */ /* 0x000fc8000bf05070 */
[----:B------:R-:W-:-:S13]  /*11f20*/  ISETP.NE.AND.EX P0, PT, RZ, UR5, PT, P0 ;  /* 0x00000005ff007c0c */ /* 0x000fda000bf05300 */
[----:B------:R-:W-:Y:S05]  /*11f30*/  @!P0 BRA `(.L_x_2368) ;  /* 0x0000000000148947 */ /* 0x000fea0003800000 */
[----:B------:R-:W0:Y:S02]  /*11f40*/  LDC.64 R2, c[0x0][0xa08] ;  /* 0x00028200ff027b82 */ /* 0x000e240000000a00 */
[----:B0-----:R-:W-:-:S05]  /*11f50*/  IMAD.WIDE R2, R19, 0x4, R2 ;  /* 0x0000000413027825 */ /* 0x001fca00078e0202 */
[----:B------:R-:W2:Y:S04]  /*11f60*/  LDG.E R0, desc[UR54][R2.64] ;  /* 0x0000003602007981 */ /* 0x000ea8000c1e1900 */
[----:B------:R-:W2:Y:S02]  /*11f70*/  LDG.E R5, desc[UR54][R2.64+0x4] ;  /* 0x0000043602057981 */ /* 0x000ea4000c1e1900 */
[----:B--2---:R-:W-:-:S07]  /*11f80*/  IMAD.IADD R0, R5, 0x1, -R0 ;  /* 0x0000000105007824 */ /* 0x004fce00078e0a00 */
.L_x_2368:
[----:B0-----:R-:W0:Y:S01]  /*11f90*/  LDC R2, c[0x0][0x448] ;  /* 0x00011200ff027b82 */ /* 0x001e220000000800 */
[----:B------:R-:W-:Y:S01]  /*11fa0*/  IMAD.SHL.U32 R35, R17, 0x40, RZ ;  /* 0x0000004011237824 */ /* 0x000fe200078e00ff */
[----:B------:R-:W-:Y:S01]  /*11fb0*/  LOP3.LUT R22, R22, 0xfffffeff, RZ, 0xc0, !PT ;  /* 0xfffffeff16167812 */ /* 0x000fe200078ec0ff */
[----:B-----5:R-:W-:Y:S02]  /*11fc0*/  IMAD.IADD R29, R0, 0x1, -R31 ;  /* 0x00000001001d7824 */ /* 0x020fe400078e0a1f */
[----:B------:R-:W-:Y:S01]  /*11fd0*/  VIADD R4, R35, 0x3f ;  /* 0x0000003f23047836 */ /* 0x000fe20000000000 */
[----:B0-----:R-:W-:Y:S02]  /*11fe0*/  ISETP.NE.AND P2, PT, R2, 0x1, PT ;  /* 0x000000010200780c */ /* 0x001fe40003f45270 */
[----:B------:R-:W0:Y:S11]  /*11ff0*/  LDC.64 R2, c[0x0][0x9e0] ;  /* 0x00027800ff027b82 */ /* 0x000e360000000a00 */
[----:B------:R-:W1:Y:S01]  /*12000*/  @P2 LDC R5, c[0x0][0x44c] ;  /* 0x00011300ff052b82 */ /* 0x000e620000000800 */
[----:B------:R-:W-:-:S07]  /*12010*/  @P2 LOP3.LUT R22, R22, 0x100, RZ, 0xfc, !PT ;  /* 0x0000010016162812 */ /* 0x000fce00078efcff */
[----:B------:R-:W2:Y:S01]  /*12020*/  @P2 LDC R6, c[0x0][0x450] ;  /* 0x00011400ff062b82 */ /* 0x000ea20000000800 */
[----:B0-----:R-:W-:Y:S01]  /*12030*/  ISETP.GE.AND P1, PT, R3, 0x1, PT ;  /* 0x000000010300780c */ /* 0x001fe20003f26270 */
[----:B-1----:R-:W-:-:S05]  /*12040*/  @P2 IMAD.HI.U32 R5, R4, R5, RZ ;  /* 0x0000000504052227 */ /* 0x002fca00078e00ff */
[----:B--2---:R-:W-:Y:S02]  /*12050*/  @P2 SHF.R.U32.HI R4, RZ, R6, R5 ;  /* 0x00000006ff042219 */ /* 0x004fe40000011605 */
[----:B------:R-:W-:-:S04]  /*12060*/  IADD3 R5, R29, 0x1, -R37 ;  /* 0x000000011d057810 */ /* 0x000fc80007ffe825 */
[----:B------:R-:W-:-:S05]  /*12070*/  IADD3 R7, R5, R4, RZ ;  /* 0x0000000405077210 */ /* 0x000fca0007ffe0ff */
[----:B------:R-:W-:Y:S01]  /*12080*/  IMAD.IADD R2, R7, 0x1, R2 ;  /* 0x0000000107027824 */ /* 0x000fe200078e0202 */
[----:B------:R-:W-:Y:S06]  /*12090*/  @!P1 BRA `(.L_x_2369) ;  /* 0x0000000000489947 */ /* 0x000fec0003800000 */
[C---:B------:R-:W-:Y:S01]  /*120a0*/  ISETP.GT.AND P0, PT, R7.reuse, RZ, PT ;  /* 0x000000ff0700720c */ /* 0x040fe20003f04270 */
[----:B------:R-:W-:Y:S01]  /*120b0*/  BSSY B0, `(.L_x_2370) ;  /* 0x000000e000007945 */ /* 0x000fe20003800000 */
[----:B------:R-:W-:-:S11]  /*120c0*/  VIADD R0, R7, 0xffffffff ;  /* 0xffffffff07007836 */ /* 0x000fd60000000000 */
        /* <DEDUP_REMOVED lines=8> */
.L_x_2371:
[----:B------:R-:W-:-:S13]  /*12150*/  ISETP.NE.AND P0, PT, R3, 0x1, PT ;  /* 0x000000010300780c */ /* 0x000fda0003f05270 */
[----:B------:R-:W0:Y:S02]  /*12160*/  @P0 LDC.64 R4, c[0x0][0x9e8] ;  /* 0x00027a00ff040b82 */ /* 0x000e240000000a00 */
[----:B0-----:R-:W-:-:S05]  /*12170*/  @P0 IMAD.HI.U32 R4, R0, R4, RZ ;  /* 0x0000000400040227 */ /* 0x001fca00078e00ff */
[----:B------:R-:W-:-:S07]  /*12180*/  @P0 SHF.R.U32.HI R0, RZ, R5, R4 ;  /* 0x00000005ff000219 */ /* 0x000fce0000011604 */
.L_x_2372:
[----:B------:R-:W-:Y:S05]  /*12190*/  BSYNC B0 ;  /* 0x0000000000007941 */ /* 0x000fea0003800000 */
.L_x_2370:
[----:B------:R-:W-:-:S05]  /*121a0*/  IMAD R5, R0, R3, R3 ;  /* 0x0000000300057224 */ /* 0x000fca00078e0203 */
[----:B------:R-:W-:-:S07]  /*121b0*/  VIMNMX R2, R2, R5, PT ;  /* 0x0000000502027248 */ /* 0x000fce0003fe0100 */
.L_x_2369:
[----:B------:R-:W0:Y:S01]  /*121c0*/  @P2 LDC R4, c[0x0][0x44c] ;  /* 0x00011300ff042b82 */ /* 0x000e220000000800 */
[----:B------:R-:W-:Y:S01]  /*121d0*/  VIADD R2, R2, 0x3f ;  /* 0x0000003f02027836 */ /* 0x000fe20000000000 */
[----:B------:R-:W-:Y:S01]  /*121e0*/  ULDC UR4, c[0x0][0x9dc] ;  /* 0x0002770000047ab9 */ /* 0x000fe20000000800 */
[----:B------:R-:W-:-:S05]  /*121f0*/  IMAD.MOV.U32 R0, RZ, RZ, R35 ;  /* 0x000000ffff007224 */ /* 0x000fca00078e0023 */
[----:B------:R-:W1:Y:S01]  /*12200*/  @P2 LDC R5, c[0x0][0x450] ;  /* 0x00011400ff052b82 */ /* 0x000e620000000800 */
[----:B0-----:R-:W-:-:S05]  /*12210*/  @P2 IMAD.HI.U32 R4, R35, R4, RZ ;  /* 0x0000000423042227 */ /* 0x001fca00078e00ff */
[----:B-1----:R-:W-:Y:S02]  /*12220*/  @P2 SHF.R.U32.HI R0, RZ, R5, R4 ;  /* 0x00000005ff002219 */ /* 0x002fe40000011604 */
[----:B------:R-:W-:-:S04]  /*12230*/  SHF.R.S32.HI R5, RZ, 0x1f, R2 ;  /* 0x0000001fff057819 */ /* 0x000fc80000011402 */
[----:B------:R-:W-:Y:S01]  /*12240*/  LEA.HI R4, R5, R2, RZ, 0x6 ;  /* 0x0000000205047211 */ /* 0x000fe200078f30ff */
[----:B------:R-:W-:-:S03]  /*12250*/  VIADD R2, R29, 0x3f ;  /* 0x0000003f1d027836 */ /* 0x000fc60000000000 */
[----:B------:R-:W-:Y:S02]  /*12260*/  SHF.R.S32.HI R4, RZ, 0x6, R4 ;  /* 0x00000006ff047819 */ /* 0x000fe40000011404 */
[----:B------:R-:W-:-:S04]  /*12270*/  SHF.R.S32.HI R5, RZ, 0x1f, R2 ;  /* 0x0000001fff057819 */ /* 0x000fc80000011402 */
[----:B------:R-:W-:Y:S02]  /*12280*/  LEA.HI R5, R5, R2, RZ, 0x6 ;  /* 0x0000000205057211 */ /* 0x000fe400078f30ff */
[----:B------:R-:W-:Y:S02]  /*12290*/  IADD3 R2, R0, R29, -R37 ;  /* 0x0000001d00027210 */ /* 0x000fe40007ffe825 */
[----:B------:R-:W-:-:S03]  /*122a0*/  SHF.R.S32.HI R5, RZ, 0x6, R5 ;  /* 0x00000006ff057819 */ /* 0x000fc60000011405 */
[----:B------:R-:W-:Y:S01]  /*122b0*/  VIADD R0, R2, -UR4 ;  /* 0x8000000402007c36 */ /* 0x000fe20008000000 */
[----:B------:R-:W-:-:S05]  /*122c0*/  VIMNMX R27, R5, R4, PT ;  /* 0x00000004051b7248 */ /* 0x000fca0003fe0100 */
[----:B------:R0:W-:Y:S01]  /*122d0*/  STL [R1+0x4], R27 ;  /* 0x0000041b01007387 */ /* 0x0001e20000100800 */
[----:B------:R-:W-:Y:S05]  /*122e0*/  @!P1 BRA `(.L_x_2373) ;  /* 0x0000000000449947 */ /* 0x000fea0003800000 */
[----:B------:R-:W-:Y:S01]  /*122f0*/  ISETP.GT.AND P0, PT, R2, -0x1, PT ;  /* 0xffffffff0200780c */ /* 0x000fe20003f04270 */
[----:B------:R-:W-:-:S12]  /*12300*/  BSSY B0, `(.L_x_2374) ;  /* 0x000000d000007945 */ /* 0x000fd80003800000 */
[----:B------:R-:W-:Y:S05]  /*12310*/  @P0 BRA `(.L_x_2375) ;  /* 0x00000000001c0947 */ /* 0x000fea0003800000 */
[----:B------:R-:W-:Y:S02]  /*12320*/  ISETP.NE.AND P0, PT, R3, 0x1, PT ;  /* 0x000000010300780c */ /* 0x000fe40003f05270 */
[----:B------:R-:W-:-:S11]  /*12330*/  LOP3.LUT R7, RZ, R2, RZ, 0x33, !PT ;  /* 0x00000002ff077212 */ /* 0x000fd600078e33ff */
[----:B------:R-:W1:Y:S02]  /*12340*/  @P0 LDC.64 R4, c[0x0][0x9e8] ;  /* 0x00027a00ff040b82 */ /* 0x000e640000000a00 */
[----:B-1----:R-:W-:-:S05]  /*12350*/  @P0 IMAD.HI.U32 R4, R7, R4, RZ ;  /* 0x0000000407040227 */ /* 0x002fca00078e00ff */
[----:B------:R-:W-:-:S04]  /*12360*/  @P0 SHF.R.U32.HI R7, RZ, R5, R4 ;  /* 0x00000005ff070219 */ /* 0x000fc80000011604 */
[----:B------:R-:W-:Y:S01]  /*12370*/  LOP3.LUT R2, RZ, R7, RZ, 0x33, !PT ;  /* 0x00000007ff027212 */ /* 0x000fe200078e33ff */
[----:B------:R-:W-:Y:S06]  /*12380*/  BRA `(.L_x_2376) ;  /* 0x0000000000107947 */ /* 0x000fec0003800000 */
.L_x_2375:
[----:B------:R-:W-:-:S13]  /*12390*/  ISETP.NE.AND P0, PT, R3, 0x1, PT ;  /* 0x000000010300780c */ /* 0x000fda0003f05270 */
[----:B------:R-:W1:Y:S02]  /*123a0*/  @P0 LDC.64 R4, c[0x0][0x9e8] ;  /* 0x00027a00ff040b82 */ /* 0x000e640000000a00 */
[----:B-1----:R-:W-:-:S05]  /*123b0*/  @P0 IMAD.HI.U32 R4, R2, R4, RZ ;  /* 0x0000000402040227 */ /* 0x002fca00078e00ff */
[----:B------:R-:W-:-:S07]  /*123c0*/  @P0 SHF.R.U32.HI R2, RZ, R5, R4 ;  /* 0x00000005ff020219 */ /* 0x000fce0000011604 */
.L_x_2376:
[----:B------:R-:W-:Y:S05]  /*123d0*/  BSYNC B0 ;  /* 0x0000000000007941 */ /* 0x000fea0003800000 */
.L_x_2374:
[----:B------:R-:W-:-:S05]  /*123e0*/  IMAD R3, R2, R3, RZ ;  /* 0x0000000302037224 */ /* 0x000fca00078e02ff */
[----:B------:R-:W-:-:S07]  /*123f0*/  VIMNMX R0, R0, R3, !PT ;  /* 0x0000000300007248 */ /* 0x000fce0007fe0100 */
.L_x_2373:
[----:B------:R-:W-:Y:S01]  /*12400*/  SHF.R.S32.HI R3, RZ, 0x1f, R0 ;  /* 0x0000001fff037819 */ /* 0x000fe20000011400 */
[----:B------:R-:W-:Y:S03]  /*12410*/  BSSY B7, `(.L_x_2377) ;  /* 0x000036d000077945 */ /* 0x000fe60003800000 */
[----:B------:R-:W-:-:S04]  /*12420*/  LEA.HI R3, R3, R0, RZ, 0x6 ;  /* 0x0000000003037211 */ /* 0x000fc800078f30ff */
[----:B------:R-:W-:-:S04]  /*12430*/  SHF.R.S32.HI R3, RZ, 0x6, R3 ;  /* 0x00000006ff037819 */ /* 0x000fc80000011403 */
[----:B------:R-:W-:-:S04]  /*12440*/  VIMNMX R32, RZ, R3, !PT ;  /* 0x00000003ff207248 */ /* 0x000fc80007fe0100 */
[----:B------:R-:W-:-:S13]  /*12450*/  ISETP.GT.AND P0, PT, R27, R32, PT ;  /* 0x000000201b00720c */ /* 0x000fda0003f04270 */
        /* <DEDUP_REMOVED lines=18> */
.L_x_2378:
        /* <DEDUP_REMOVED lines=20> */
.L_x_2381:
[----:B------:R-:W-:Y:S05]  /*126c0*/  BSYNC B6 ;  /* 0x0000000000067941 */ /* 0x000fea0003800000 */
.L_x_2380:
        /* <DEDUP_REMOVED lines=17> */
[----:B-1----:R-:W-:-:S07]  /*127e0*/  IMAD.MOV.U32 R12, RZ, RZ, 0x1 ;  /* 0x00000001ff0c7424 */ /* 0x002fce00078e00ff */
[----:B------:R-:W-:-:S07]  /*127f0*/  LEPC R20, `(.L_x_2384) ;  /* 0x000000001014794e */ /* 0x000fce0000000000 */
[----:B0-2---:R-:W-:Y:S05]  /*12800*/  CALL.ABS.NOINC R2 ;  /* 0x0000000002007343 */ /* 0x005fea0003c00000 */
.L_x_2384:
[----:B------:R0:W1:Y:S01]  /*12810*/  LDC.64 R2, c[0x4][R17] ;  /* 0x0100000011027b82 */ /* 0x0000620000000a00 */
[----:B------:R-:W-:Y:S01]  /*12820*/  ULDC.64 UR6, c[0x4][0x90] ;  /* 0x0100240000067ab9 */ /* 0x000fe20000000a00 */
[----:B------:R-:W-:Y:S01]  /*12830*/  ULDC.64 UR8, c[0x4][0x98] ;  /* 0x0100260000087ab9 */ /* 0x000fe20000000a00 */
[----:B------:R-:W-:Y:S01]  /*12840*/  ULDC.64 UR4, c[0x4][0x18] ;  /* 0x0100060000047ab9 */ /* 0x000fe20000000a00 */
        /* <DEDUP_REMOVED lines=11> */
.L_x_2383:
[----:B------:R-:W-:Y:S05]  /*12900*/  BSYNC B6 ;  /* 0x0000000000067941 */ /* 0x000fea0003800000 */
.L_x_2382:
[----:B------:R-:W1:Y:S01]  /*12910*/  S2R R20, SR_TID.X ;  /* 0x0000000000147919 */ /* 0x000e620000002100 */
[----:B------:R-:W-:Y:S01]  /*12920*/  ULDC.64 UR4, c[0x0][0x9f8] ;  /* 0x00027e0000047ab9 */ /* 0x000fe20000000a00 */
[----:B------:R-:W-:Y:S01]  /*12930*/  IMAD.MOV.U32 R28, RZ, RZ, R19 ;  /* 0x000000ffff1c7224 */ /* 0x000fe200078e0013 */
[----:B------:R-:W-:Y:S01]  /*12940*/  ISETP.NE.U32.AND P0, PT, RZ, UR4, PT ;  /* 0x00000004ff007c0c */ /* 0x000fe2000bf05070 */
[----:B------:R-:W2:Y:S01]  /*12950*/  S2R R17, SR_TID.X ;  /* 0x0000000000117919 */ /* 0x000ea20000002100 */
[----:B------:R-:W-:Y:S01]  /*12960*/  ULDC UR4, c[0x0][0x320] ;  /* 0x0000c80000047ab9 */ /* 0x000fe20000000800 */
[----:B------:R-:W3:Y:S01]  /*12970*/  LDC R9, c[0x0][0x430] ;  /* 0x00010c00ff097b82 */ /* 0x000ee20000000800 */
[----:B------:R-:W-:-:S13]  /*12980*/  ISETP.NE.AND.EX P0, PT, RZ, UR5, PT, P0 ;  /* 0x00000005ff007c0c */ /* 0x000fda000bf05300 */
[----:B------:R-:W4:Y:S01]  /*12990*/  @P0 LDC.64 R2, c[0x0][0x9f8] ;  /* 0x00027e00ff020b82 */ /* 0x000f220000000a00 */
[----:B-1----:R-:W-:Y:S02]  /*129a0*/  IMAD.SHL.U32 R20, R20, 0x8, RZ ;  /* 0x0000000814147824 */ /* 0x002fe400078e00ff */
[----:B--2---:R-:W-:-:S03]  /*129b0*/  IMAD.SHL.U32 R17, R17, 0x8, RZ ;  /* 0x0000000811117824 */ /* 0x004fc600078e00ff */
[----:B------:R-:W-:-:S04]  /*129c0*/  LOP3.LUT R20, R20, 0x38, RZ, 0xc0, !PT ;  /* 0x0000003814147812 */ /* 0x000fc800078ec0ff */
[C---:B------:R-:W-:Y:S02]  /*129d0*/  LOP3.LUT R26, R20.reuse, 0x180, RZ, 0xfc, !PT ;  /* 0x00000180141a7812 */ /* 0x040fe400078efcff */
[----:B------:R-:W-:Y:S01]  /*129e0*/  LOP3.LUT R20, R20, 0x40, RZ, 0xfc, !PT ;  /* 0x0000004014147812 */ /* 0x000fe200078efcff */
[----:B----4-:R-:W-:Y:S01]  /*129f0*/  @P0 IMAD.WIDE R2, R19, 0x4, R2 ;  /* 0x0000000413020825 */ /* 0x010fe200078e0202 */
[----:B------:R-:W-:Y:S02]  /*12a00*/  LOP3.LUT R17, R17, 0x38, RZ, 0xc0, !PT ;  /* 0x0000003811117812 */ /* 0x000fe400078ec0ff */
[----:B------:R-:W-:Y:S02]  /*12a10*/  ISETP.GE.AND P3, PT, R20, UR4, PT ;  /* 0x0000000414007c0c */ /* 0x000fe4000bf66270 */
[----:B------:R-:W-:Y:S01]  /*12a20*/  LOP3.LUT R20, R17, 0x1c0, RZ, 0xfc, !PT ;  /* 0x000001c011147812 */ /* 0x000fe200078efcff */
[----:B------:R1:W5:Y:S01]  /*12a30*/  @P0 LDG.E R28, desc[UR54][R2.64] ;  /* 0x00000036021c0981 */ /* 0x000362000c1e1900 */
[----:B------:R-:W-:Y:S01]  /*12a40*/  ISETP.GE.AND P1, PT, R26, UR4, PT ;  /* 0x000000041a007c0c */ /* 0x000fe2000bf26270 */
[----:B------:R-:W-:Y:S01]  /*12a50*/  UMOV UR5, 0xffffffff ;  /* 0xffffffff00057882 */ /* 0x000fe20000000000 */
[----:B------:R-:W-:Y:S01]  /*12a60*/  ISETP.GE.AND P0, PT, R20, UR4, PT ;  /* 0x0000000414007c0c */ /* 0x000fe2000bf06270 */
[----:B------:R-:W2:Y:S01]  /*12a70*/  S2R R21, SR_TID.X ;  /* 0x0000000000157919 */ /* 0x000ea20000002100 */
[----:B------:R-:W-:-:S02]  /*12a80*/  LEA R0, R27, 0xffffffc0, 0x6 ;  /* 0xffffffc01b007811 */ /* 0x000fc400078e30ff */
[----:B------:R-:W-:Y:S01]  /*12a90*/  LOP3.LUT R22, R22, 0xffffffbf, RZ, 0xc0, !PT ;  /* 0xffffffbf16167812 */ /* 0x000fe200078ec0ff */
[----:B------:R-:W4:Y:S01]  /*12aa0*/  S2R R20, SR_TID.X ;  /* 0x0000000000147919 */ /* 0x000f220000002100 */
[----:B------:R-:W-:Y:S02]  /*12ab0*/  SEL R6, RZ, 0x40, P1 ;  /* 0x00000040ff067807 */ /* 0x000fe40000800000 */
[----:B------:R-:W-:Y:S01]  /*12ac0*/  @P3 LOP3.LUT R22, R22, 0x40, RZ, 0xfc, !PT ;  /* 0x0000004016163812 */ /* 0x000fe200078efcff */
[----:B------:R-:W0:Y:S03]  /*12ad0*/  S2R R17, SR_TID.X ;  /* 0x0000000000117919 */ /* 0x000e260000002100 */
[----:B------:R-:W-:Y:S01]  /*12ae0*/  LOP3.LUT R22, R22, 0xffffff7f, RZ, 0xc0, !PT ;  /* 0xffffff7f16167812 */ /* 0x000fe200078ec0ff */
[----:B------:R-:W3:Y:S01]  /*12af0*/  S2R R26, SR_TID.X ;  /* 0x00000000001a7919 */ /* 0x000ee20000002100 */
[----:B--2---:R-:W-:-:S02]  /*12b00*/  IMAD.SHL.U32 R21, R21, 0x8, RZ ;  /* 0x0000000815157824 */ /* 0x004fc400078e00ff */
[----:B----4-:R-:W-:-:S03]  /*12b10*/  IMAD.SHL.U32 R20, R20, 0x8, RZ ;  /* 0x0000000814147824 */ /* 0x010fc600078e00ff */
[----:B------:R-:W-:Y:S01]  /*12b20*/  LOP3.LUT R21, R21, 0x38, RZ, 0xc0, !PT ;  /* 0x0000003815157812 */ /* 0x000fe200078ec0ff */
[----:B0-----:R-:W-:Y:S01]  /*12b30*/  IMAD.SHL.U32 R17, R17, 0x8, RZ ;  /* 0x0000000811117824 */ /* 0x001fe200078e00ff */
[----:B------:R-:W-:Y:S02]  /*12b40*/  LOP3.LUT R20, R20, 0x38, RZ, 0xc0, !PT ;  /* 0x0000003814147812 */ /* 0x000fe400078ec0ff */
[----:B------:R-:W-:Y:S02]  /*12b50*/  ISETP.GE.AND P2, PT, R21, UR4, PT ;  /* 0x0000000415007c0c */ /* 0x000fe4000bf46270 */
[----:B---3--:R-:W-:Y:S02]  /*12b60*/  LOP3.LUT R26, R26, 0x7f, RZ, 0xc0, !PT ;  /* 0x0000007f1a1a7812 */ /* 0x008fe400078ec0ff */
[----:B------:R-:W-:Y:S02]  /*12b70*/  LOP3.LUT R17, R17, 0x38, RZ, 0xc0, !PT ;  /* 0x0000003811117812 */ /* 0x000fe400078ec0ff */
[----:B------:R-:W-:-:S02]  /*12b80*/  SHF.R.U32.HI R27, RZ, 0x3, R26 ;  /* 0x00000003ff1b7819 */ /* 0x000fc4000001161a */
[----:B------:R-:W-:Y:S02]  /*12b90*/  LOP3.LUT R26, R20, 0xc0, RZ, 0xfc, !PT ;  /* 0x000000c0141a7812 */ /* 0x000fe400078efcff */
[----:B------:R-:W0:Y:S01]  /*12ba0*/  S2R R20, SR_TID.X ;  /* 0x0000000000147919 */ /* 0x000e220000002100 */
[----:B------:R-:W-:Y:S02]  /*12bb0*/  LOP3.LUT R17, R17, 0x80, RZ, 0xfc, !PT ;  /* 0x0000008011117812 */ /* 0x000fe400078efcff */
[----:B------:R-:W-:Y:S02]  /*12bc0*/  @P2 LOP3.LUT R22, R22, 0x80, RZ, 0xfc, !PT ;  /* 0x0000008016162812 */ /* 0x000fe400078efcff */
[----:B------:R-:W-:Y:S02]  /*12bd0*/  ISETP.GE.AND P5, PT, R17, UR4, PT ;  /* 0x0000000411007c0c */ /* 0x000fe4000bfa6270 */
[----:B------:R-:W-:Y:S02]  /*12be0*/  ISETP.GE.AND P4, PT, R26, UR4, PT ;  /* 0x000000041a007c0c */ /* 0x000fe4000bf86270 */
[----:B------:R-:W-:-:S02]  /*12bf0*/  LOP3.LUT R22, R22, 0xffffffdf, RZ, 0xc0, !PT ;  /* 0xffffffdf16167812 */ /* 0x000fc400078ec0ff */
[C---:B------:R-:W-:Y:S02]  /*12c00*/  LOP3.LUT R26, R21.reuse, 0x100, RZ, 0xfc, !PT ;  /* 0x00000100151a7812 */ /* 0x040fe400078efcff */
[----:B------:R-:W-:Y:S02]  /*12c10*/  LOP3.LUT R21, R21, 0x140, RZ, 0xfc, !PT ;  /* 0x0000014015157812 */ /* 0x000fe400078efcff */
[----:B------:R-:W-:Y:S02]  /*12c20*/  ISETP.GE.AND P3, PT, R26, UR4, PT ;  /* 0x000000041a007c0c */ /* 0x000fe4000bf66270 */
[----:B------:R-:W-:Y:S02]  /*12c30*/  ISETP.GE.AND P2, PT, R21, UR4, PT ;  /* 0x0000000415007c0c */ /* 0x000fe4000bf46270 */
[----:B------:R-:W-:Y:S02]  /*12c40*/  @P5 LOP3.LUT R22, R22, 0x20, RZ, 0xfc, !PT ;  /* 0x0000002016165812 */ /* 0x000fe400078efcff */
[----:B------:R-:W-:-:S02]  /*12c50*/  SEL R17, RZ, 0x80, P0 ;  /* 0x00000080ff117807 */ /* 0x000fc40000000000 */
[----:B------:R-:W-:-:S04]  /*12c60*/  LOP3.LUT R22, R22, 0xffffffef, RZ, 0xc0, !PT ;  /* 0xffffffef16167812 */ /* 0x000fc800078ec0ff */
[----:B------:R-:W-:-:S04]  /*12c70*/  @P4 LOP3.LUT R22, R22, 0x10, RZ, 0xfc, !PT ;  /* 0x0000001016164812 */ /* 0x000fc800078efcff */
[----:B------:R-:W-:Y:S01]  /*12c80*/  LOP3.LUT R22, R22, 0xfffffffb, RZ, 0xc0, !PT ;  /* 0xfffffffb16167812 */ /* 0x000fe200078ec0ff */
[----:B0-----:R-:W-:-:S03]  /*12c90*/  IMAD.SHL.U32 R20, R20, 0x10, RZ ;  /* 0x0000001014147824 */ /* 0x001fc600078e00ff */
[----:B------:R-:W-:Y:S02]  /*12ca0*/  @P2 LOP3.LUT R22, R22, 0x4, RZ, 0xfc, !PT ;  /* 0x0000000416162812 */ /* 0x000fe400078efcff */
[----:B------:R-:W-:Y:S02]  /*12cb0*/  LOP3.LUT R20, R27, 0x70, R20, 0xf8, !PT ;  /* 0x000000701b147812 */ /* 0x000fe400078ef814 */
[----:B------:R-:W-:-:S03]  /*12cc0*/  LOP3.LUT R22, R22, 0xfffffff7, RZ, 0xc0, !PT ;  /* 0xfffffff716167812 */ /* 0x000fc600078ec0ff */
[----:B------:R-:W-:Y:S01]  /*12cd0*/  IMAD.IADD R36, R20, 0x1, R0 ;  /* 0x0000000114247824 */ /* 0x000fe200078e0200 */
[----:B------:R-:W-:Y:S01]  /*12ce0*/  @P3 LOP3.LUT R22, R22, 0x8, RZ, 0xfc, !PT ;  /* 0x0000000816163812 */ /* 0x000fe200078efcff */
[----:B-1----:R-:W-:Y:S06]  /*12cf0*/  BRA.DIV UR5, `(.L_x_2385) ;  /* 0x00000042056c7947 */ /* 0x002fec000b800000 */
.L_x_2452:
        /* <DEDUP_REMOVED lines=38> */
[----:B------:R-:W-:Y:S01]  /*12f60*/  LOP3.LUT R2, R4, R2, R3, 0xfe, !PT ;  /* 0x0000000204027212 */ /* 0x000fe200078efe03 */
[----:B------:R-:W-:-:S03]  /*12f70*/  IMAD.U32 R3, RZ, RZ, UR36 ;  /* 0x00000024ff037e24 */ /* 0x000fc6000f8e00ff */
[----:B------:R-:W-:Y:S01]  /*12f80*/  LOP3.LUT R6, R2, R6, RZ, 0xfc, !PT ;  /* 0x0000000602067212 */ /* 0x000fe200078efcff */
[----:B------:R-:W-:Y:S01]  /*12f90*/  IMAD.MOV R2, RZ, RZ, -R7 ;  /* 0x000000ffff027224 */ /* 0x000fe200078e0a07 */
[----:B------:R-:W-:Y:S02]  /*12fa0*/  ISETP.NE.AND P0, PT, R3, 0x3, PT ;  /* 0x000000030300780c */ /* 0x000fe40003f05270 */
[----:B------:R-:W-:Y:S01]  /*12fb0*/  LOP3.LUT R17, R6, R17, RZ, 0xfc, !PT ;  /* 0x0000001106117212 */ /* 0x000fe200078efcff */
[----:B------:R0:W-:Y:S01]  /*12fc0*/  STL [R1+0x14], R6 ;  /* 0x0000140601007387 */ /* 0x0001e20000100800 */
[----:B------:R-:W-:-:S09]  /*12fd0*/  IMAD R36, R9, R2, R36 ;  /* 0x0000000209247224 */ /* 0x000fd200078e0224 */
[----:B------:R-:W-:-:S04]  /*12fe0*/  @P0 LOP3.LUT R22, R22, 0x400, RZ, 0xfc, !PT ;  /* 0x0000040016160812 */ /* 0x000fc800078efcff */
[----:B------:R-:W-:-:S04]  /*12ff0*/  LOP3.LUT R22, R22, 0xfffffffe, RZ, 0xc0, !PT ;  /* 0xfffffffe16167812 */ /* 0x000fc800078ec0ff */
[----:B------:R-:W-:Y:S01]  /*13000*/  @P1 LOP3.LUT R22, R22, 0x1, RZ, 0xfc, !PT ;  /* 0x0000000116161812 */ /* 0x000fe200078efcff */
[----:B0-----:R-:W-:Y:S06]  /*13010*/  @!P0 BRA `(.L_x_2386) ;  /* 0x0000000000048947 */ /* 0x001fec0003800000 */
[----:B------:R-:W-:Y:S01]  /*13020*/  BPT.TRAP 0x1 ;  /* 0x000000040000795c */ /* 0x000fe20000300000 */
.L_x_2386:
[----:B------:R-:W0:Y:S01]  /*13030*/  S2R R2, SR_TID.X ;  /* 0x0000000000027919 */ /* 0x000e220000002100 */
[----:B------:R-:W-:Y:S01]  /*13040*/  IMAD R27, R24, 0x8, R23 ;  /* 0x00000008181b7824 */ /* 0x000fe200078e0217 */
[----:B------:R-:W-:Y:S01]  /*13050*/  BSSY B0, `(.L_x_2387) ;  /* 0x0000007000007945 */ /* 0x000fe20003800000 */
[----:B0-----:R-:W-:-:S04]  /*13060*/  LOP3.LUT R2, R2, 0x7f, RZ, 0xc0, !PT ;  /* 0x0000007f02027812 */ /* 0x001fc800078ec0ff */
[----:B------:R-:W-:-:S04]  /*13070*/  SHF.R.U32.HI R2, RZ, 0x3, R2 ;  /* 0x00000003ff027819 */ /* 0x000fc80000011602 */
[----:B------:R-:W-:Y:S02]  /*13080*/  IADD3 R29, -R2, R29, -R0 ;  /* 0x0000001d021d7210 */ /* 0x000fe40007ffe900 */
[----:B------:R-:W-:-:S04]  /*13090*/  SHF.L.U32 R0, R25, 0x1f, RZ ;  /* 0x0000001f19007819 */ /* 0x000fc800000006ff */
[----:B------:R-:W0:Y:S02]  /*130a0*/  SYNCS.PHASECHK.TRANS64.TRYWAIT P0, [R27+URZ+0x28c40], R0 ;  /* 0x028c40001b0075a7 */ /* 0x000e24000800017f */
[----:B0-----:R-:W-:Y:S05]  /*130b0*/  @!P0 BRA `(.L_x_2388) ;  /* 0x0000003c00b08947 */ /* 0x001fea0003800000 */
.L_x_2453:
[----:B------:R-:W-:Y:S05]  /*130c0*/  BSYNC B0 ;  /* 0x0000000000007941 */ /* 0x000fea0003800000 */
.L_x_2387:
[----:B------:R-:W1:Y:S01]  /*130d0*/  S2R R7, SR_TID.X ;  /* 0x0000000000077919 */ /* 0x000e620000002100 */
[----:B0-----:R-:W-:Y:S01]  /*130e0*/  SHF.R.S32.HI R0, RZ, 0x1f, R36 ;  /* 0x0000001fff007819 */ /* 0x001fe20000011424 */
[----:B------:R-:W-:Y:S01]  /*130f0*/  ULDC.64 UR4, c[0x0][0x300] ;  /* 0x0000c00000047ab9 */ /* 0x000fe20000000a00 */
[----:B-----5:R-:W-:Y:S01]  /*13100*/  SHF.R.S32.HI R4, RZ, 0x1f, R30 ;  /* 0x0000001fff047819 */ /* 0x020fe2000001141e */
[----:B------:R-:W-:Y:S01]  /*13110*/  IMAD.WIDE.U32 R2, R36, UR4, RZ ;  /* 0x0000000424027c25 */ /* 0x000fe2000f8e00ff */
[----:B------:R-:W-:Y:S01]  /*13120*/  LOP3.LUT R22, R22, 0xfffffffd, RZ, 0xc0, !PT ;  /* 0xfffffffd16167812 */ /* 0x000fe200078ec0ff */
[----:B------:R0:W-:Y:S04]  /*13130*/  STL [R1+0x8], R0 ;  /* 0x0000080001007387 */ /* 0x0001e80000100800 */
[----:B------:R2:W-:Y:S01]  /*13140*/  STL [R1+0xc], R4 ;  /* 0x00000c0401007387 */ /* 0x0005e20000100800 */
[----:B0-----:R-:W-:-:S04]  /*13150*/  IMAD R0, R0, UR4, RZ ;  /* 0x0000000400007c24 */ /* 0x001fc8000f8e02ff */
[----:B------:R-:W-:Y:S01]  /*13160*/  IMAD R0, R36, UR5, R0 ;  /* 0x0000000524007c24 */ /* 0x000fe2000f8e0200 */
[----:B------:R-:W-:-:S04]  /*13170*/  ULDC.64 UR4, c[0x0][0x310] ;  /* 0x0000c40000047ab9 */ /* 0x000fc80000000a00 */
[----:B------:R-:W-:Y:S01]  /*13180*/  IADD3 R3, R3, R0, RZ ;  /* 0x0000000003037210 */ /* 0x000fe20007ffe0ff */
[----:B------:R-:W-:Y:S02]  /*13190*/  IMAD R0, R4, UR4, RZ ;  /* 0x0000000404007c24 */ /* 0x000fe4000f8e02ff */
[----:B--2---:R-:W-:Y:S02]  /*131a0*/  IMAD R4, R24, 0x1000, R34 ;  /* 0x0000100018047824 */ /* 0x004fe400078e0222 */
[C---:B------:R-:W-:Y:S02]  /*131b0*/  IMAD R0, R30.reuse, UR5, R0 ;  /* 0x000000051e007c24 */ /* 0x040fe4000f8e0200 */
[----:B------:R-:W-:Y:S01]  /*131c0*/  IMAD.WIDE.U32 R2, R30, UR4, R2 ;  /* 0x000000041e027c25 */ /* 0x000fe2000f8e0002 */
[----:B------:R-:W-:-:S03]  /*131d0*/  ULDC.64 UR4, c[0x0][0x308] ;  /* 0x0000c20000047ab9 */ /* 0x000fc60000000a00 */
[----:B------:R-:W-:Y:S02]  /*131e0*/  IMAD.IADD R3, R3, 0x1, R0 ;  /* 0x0000000103037824 */ /* 0x000fe400078e0200 */
[----:B------:R-:W-:Y:S02]  /*131f0*/  IMAD R0, R26, UR4, RZ ;  /* 0x000000041a007c24 */ /* 0x000fe4000f8e02ff */
[----:B-1----:R-:W-:Y:S02]  /*13200*/  IMAD.SHL.U32 R7, R7, 0x8, RZ ;  /* 0x0000000807077824 */ /* 0x002fe400078e00ff */
[C---:B------:R-:W-:Y:S02]  /*13210*/  IMAD R0, R18.reuse, UR5, R0 ;  /* 0x0000000512007c24 */ /* 0x040fe4000f8e0200 */
[----:B------:R-:W-:Y:S01]  /*13220*/  IMAD.WIDE.U32 R2, R18, UR4, R2 ;  /* 0x0000000412027c25 */ /* 0x000fe2000f8e0002 */
[----:B------:R-:W-:Y:S01]  /*13230*/  ULDC.64 UR4, c[0x0][0x2e8] ;  /* 0x0000ba0000047ab9 */ /* 0x000fe20000000a00 */
[----:B------:R-:W-:-:S02]  /*13240*/  LOP3.LUT R7, R7, 0x38, RZ, 0xc0, !PT ;  /* 0x0000003807077812 */ /* 0x000fc400078ec0ff */
[----:B------:R-:W-:Y:S01]  /*13250*/  IMAD.IADD R5, R3, 0x1, R0 ;  /* 0x0000000103057824 */ /* 0x000fe200078e0200 */
[C---:B------:R-:W-:Y:S01]  /*13260*/  LEA R0, P0, R2.reuse, UR4, 0x1 ;  /* 0x0000000402007c11 */ /* 0x040fe2000f8008ff */
[----:B------:R-:W-:Y:S02]  /*13270*/  ULDC UR4, c[0x0][0x2f4] ;  /* 0x0000bd0000047ab9 */ /* 0x000fe40000000800 */
        /* <DEDUP_REMOVED lines=38> */
.L_x_2463:
        /* <DEDUP_REMOVED lines=10> */
.L_x_2390:
        /* <DEDUP_REMOVED lines=11> */
.L_x_2391:
        /* <DEDUP_REMOVED lines=23> */
.L_x_2393:
[----:B------:R-:W-:Y:S05]  /*137a0*/  BSYNC B6 ;  /* 0x0000000000067941 */ /* 0x000fea0003800000 */
.L_x_2392:
[----:B0-----:R-:W2:Y:S01]  /*137b0*/  LDL.LU R2, [R1] ;  /* 0x0000000001027983 */ /* 0x001ea20000300800 */
[----:B------:R-:W0:Y:S01]  /*137c0*/  LDC R21, c[0x0][0x448] ;  /* 0x00011200ff157b82 */ /* 0x000e220000000800 */
[----:B------:R-:W-:Y:S01]  /*137d0*/  ULDC.64 UR4, c[0x0][0x298] ;  /* 0x0000a60000047ab9 */ /* 0x000fe20000000a00 */
[----:B------:R-:W-:Y:S01]  /*137e0*/  LOP3.LUT P6, RZ, R22, 0x200, RZ, 0xc0, !PT ;  /* 0x0000020016ff7812 */ /* 0x000fe200078cc0ff */
[----:B------:R3:W5:Y:S01]  /*137f0*/  LDL R7, [R1+0x18] ;  /* 0x0000180001077983 */ /* 0x0007620000100800 */
[----:B------:R-:W-:Y:S01]  /*13800*/  SHF.R.S32.HI R4, RZ, 0x1f, R19 ;  /* 0x0000001fff047819 */ /* 0x000fe20000011413 */
[----:B------:R-:W4:Y:S03]  /*13810*/  S2R R20, SR_TID.X ;  /* 0x0000000000147919 */ /* 0x000f260000002100 */
[----:B------:R-:W-:Y:S02]  /*13820*/  SEL R4, R4, RZ, !P6 ;  /* 0x000000ff04047207 */ /* 0x000fe40007000000 */
[----:B----4-:R-:W-:Y:S01]  /*13830*/  LOP3.LUT R20, R20, 0x7f, RZ, 0xc0, !PT ;  /* 0x0000007f14147812 */ /* 0x010fe200078ec0ff */
[----:B------:R-:W4:Y:S02]  /*13840*/  S2R R8, SR_TID.X ;  /* 0x0000000000087919 */ /* 0x000f240000002100 */
[----:B----4-:R-:W-:-:S05]  /*13850*/  IMAD.SHL.U32 R8, R8, 0x8, RZ ;  /* 0x0000000808087824 */ /* 0x010fca00078e00ff */
[----:B------:R-:W-:Y:S02]  /*13860*/  LOP3.LUT R8, R8, 0x38, RZ, 0xc0, !PT ;  /* 0x0000003808087812 */ /* 0x000fe400078ec0ff */
[----:B--2---:R-:W-:-:S05]  /*13870*/  SHF.R.S32.HI R0, RZ, 0x1f, R2 ;  /* 0x0000001fff007819 */ /* 0x004fca0000011402 */
[----:B------:R-:W-:-:S04]  /*13880*/  IMAD R0, R0, UR4, RZ ;  /* 0x0000000400007c24 */ /* 0x000fc8000f8e02ff */
        /* <DEDUP_REMOVED lines=9> */
[----:B------:R-:W-:Y:S01]  /*13920*/  IMAD.IADD R3, R3, 0x1, R0 ;  /* 0x0000000103037824 */ /* 0x000fe200078e0200 */
[----:B------:R-:W-:Y:S02]  /*13930*/  SEL R0, R19, RZ, !P6 ;  /* 0x000000ff13007207 */ /* 0x000fe40007000000 */
[----:B0-----:R-:W-:Y:S02]  /*13940*/  ISETP.NE.AND P6, PT, R21, 0x1, PT ;  /* 0x000000011500780c */ /* 0x001fe40003fc5270 */
[----:B------:R-:W-:Y:S01]  /*13950*/  SHF.R.U32.HI R21, RZ, 0x3, R20 ;  /* 0x00000003ff157819 */ /* 0x000fe20000011614 */
[C---:B------:R-:W-:Y:S01]  /*13960*/  IMAD.WIDE.U32 R2, R0.reuse, UR4, R2 ;  /* 0x0000000400027c25 */ /* 0x040fe2000f8e0002 */
[----:B------:R-:W0:Y:S03]  /*13970*/  S2R R20, SR_TID.X ;  /* 0x0000000000147919 */ /* 0x000e260000002100 */
[----:B------:R-:W-:Y:S01]  /*13980*/  IMAD R4, R0, UR5, R4 ;  /* 0x0000000500047c24 */ /* 0x000fe2000f8e0204 */
[----:B------:R-:W-:-:S03]  /*13990*/  ULDC.64 UR4, c[0x0][0x2d0] ;  /* 0x0000b40000047ab9 */ /* 0x000fc60000000a00 */
[----:B------:R-:W-:Y:S02]  /*139a0*/  IMAD.IADD R3, R3, 0x1, R4 ;  /* 0x0000000103037824 */ /* 0x000fe400078e0204 */
[----:B------:R-:W2:Y:S08]  /*139b0*/  @P6 LDC R6, c[0x0][0x44c] ;  /* 0x00011300ff066b82 */ /* 0x000eb00000000800 */
[----:B------:R-:W4:Y:S01]  /*139c0*/  @P6 LDC R0, c[0x0][0x450] ;  /* 0x00011400ff006b82 */ /* 0x000f220000000800 */
[----:B0-----:R-:W-:-:S04]  /*139d0*/  SHF.L.U32 R20, R20, 0x4, RZ ;  /* 0x0000000414147819 */ /* 0x001fc800000006ff */
[----:B------:R-:W-:-:S05]  /*139e0*/  LOP3.LUT R20, R21, 0x70, R20, 0xf8, !PT ;  /* 0x0000007015147812 */ /* 0x000fca00078ef814 */
[----:B------:R-:W-:-:S04]  /*139f0*/  IMAD.IADD R5, R20, 0x1, R35 ;  /* 0x0000000114057824 */ /* 0x000fc800078e0223 */
[----:B--2---:R-:W-:-:S04]  /*13a00*/  @P6 IMAD.HI.U32 R6, R5, R6, RZ ;  /* 0x0000000605066227 */ /* 0x004fc800078e00ff */
[----:B------:R-:W-:Y:S01]  /*13a10*/  IMAD.MOV.U32 R4, RZ, RZ, R5 ;  /* 0x000000ffff047224 */ /* 0x000fe200078e0005 */
[----:B----4-:R-:W-:Y:S02]  /*13a20*/  @P6 SHF.R.U32.HI R4, RZ, R0, R6 ;  /* 0x00000000ff046219 */ /* 0x010fe40000011606 */
[----:B------:R-:W0:Y:S03]  /*13a30*/  LDC R6, c[0x0][0x448] ;  /* 0x00011200ff067b82 */ /* 0x000e260000000800 */
[----:B------:R-:W-:Y:S01]  /*13a40*/  IMAD.MOV R0, RZ, RZ, -R4 ;  /* 0x000000ffff007224 */ /* 0x000fe200078e0a04 */
[----:B------:R-:W2:Y:S01]  /*13a50*/  S2R R20, SR_TID.X ;  /* 0x0000000000147919 */ /* 0x000ea20000002100 */
[----:B------:R-:W-:-:S04]  /*13a60*/  IMAD.WIDE.U32 R2, R4, UR4, R2 ;  /* 0x0000000404027c25 */ /* 0x000fc8000f8e0002 */
[----:B0-----:R-:W-:Y:S01]  /*13a70*/  IMAD R0, R6, R0, R5 ;  /* 0x0000000006007224 */ /* 0x001fe200078e0205 */
[----:B------:R-:W-:-:S05]  /*13a80*/  SHF.R.S32.HI R5, RZ, 0x1f, R4 ;  /* 0x0000001fff057819 */ /* 0x000fca0000011404 */
        /* <DEDUP_REMOVED lines=11> */
[----:B------:R-:W-:Y:S01]  /*13b40*/  ULDC UR4, c[0x0][0x2b8] ;  /* 0x0000ae0000047ab9 */ /* 0x000fe20000000800 */
[----:B--2---:R-:W-:-:S03]  /*13b50*/  LOP3.LUT R20, R20, 0x7f, RZ, 0xc0, !PT ;  /* 0x0000007f14147812 */ /* 0x004fc600078ec0ff */
[----:B------:R-:W-:Y:S01]  /*13b60*/  LEA.HI.X R4, R2, UR5, R4, 0x1, P0 ;  /* 0x0000000502047c11 */ /* 0x000fe200080f0c04 */
[----:B------:R-:W-:Y:S01]  /*13b70*/  UMOV UR5, 0xffffffff ;  /* 0xffffffff00057882 */ /* 0x000fe20000000000 */
[----:B------:R-:W-:Y:S02]  /*13b80*/  ISETP.GE.AND P1, PT, R8, UR4, PT ;  /* 0x0000000408007c0c */ /* 0x000fe4000bf26270 */
[----:B------:R-:W-:Y:S01]  /*13b90*/  SHF.R.U32.HI R9, RZ, 0x3, R20 ;  /* 0x00000003ff097819 */ /* 0x000fe20000011614 */
[----:B---3--:R-:W-:Y:S10]  /*13ba0*/  BRA.DIV UR5, `(.L_x_2394) ;  /* 0x0000003a05587947 */ /* 0x008ff4000b800000 */
[----:B------:R-:W0:Y:S01]  /*13bb0*/  SHFL.IDX PT, R3, R0, RZ, 0x181f ;  /* 0x00181fff00037589 */ /* 0x000e2200000e0000 */
[----:B------:R-:W-:Y:S02]  /*13bc0*/  IMAD R37, R37, R6, RZ ;  /* 0x0000000625257224 */ /* 0x000fe400078e02ff */
[----:B------:R-:W-:Y:S01]  /*13bd0*/  IMAD.IADD R35, R9, 0x1, R35 ;  /* 0x0000000109237824 */ /* 0x000fe200078e0223 */
[----:B------:R-:W2:Y:S04]  /*13be0*/  SHFL.IDX PT, R2, R4, RZ, 0x181f ;  /* 0x00181fff04027589 */ /* 0x000ea800000e0000 */
[----:B------:R-:W-:-:S13]  /*13bf0*/  ISETP.GE.AND P0, PT, R35, R37, PT ;  /* 0x000000252300720c */ /* 0x000fda0003f06270 */
[----:B0-----:R-:W-:-:S05]  /*13c00*/  @!P0 LEA R3, P2, R8, R3, 0x1 ;  /* 0x0000000308038211 */ /* 0x001fca00078408ff */
[----:B--2---:R-:W-:-:S05]  /*13c10*/  @!P0 IMAD.X R2, RZ, RZ, R2, P2 ;  /* 0x000000ffff028224 */ /* 0x004fca00010e0602 */
[----:B------:R-:W-:-:S04]  /*13c20*/  @!P0 LOP3.LUT R3, R3, R2, RZ, 0x3c, !PT ;  /* 0x0000000203038212 */ /* 0x000fc800078e3cff */
[----:B------:R-:W-:-:S04]  /*13c30*/  @!P0 LOP3.LUT R2, R3, R2, RZ, 0x3c, !PT ;  /* 0x0000000203028212 */ /* 0x000fc800078e3cff */
[----:B------:R-:W-:-:S05]  /*13c40*/  @!P0 LOP3.LUT R3, R3, R2, RZ, 0x3c, !PT ;  /* 0x0000000203038212 */ /* 0x000fca00078e3cff */
[----:B------:R-:W-:Y:S01]  /*13c50*/  @!PT LDS RZ, [RZ] ;  /* 0x00000000fffff984 */ /* 0x000fe20000000800 */
[----:B-----5:R0:W-:Y:S02]  /*13c60*/  @!P0 LDGSTS.E.BYPASS.LTC128B.128 [R7+0x20400], desc[UR54][R2.64], !P1 ;  /* 0x2040000002078fae */ /* 0x0201e4000c901d76 */
[----:B0-----:R-:W-:Y:S02]  /*13c70*/  IADD3 R2, R35, 0x10, RZ ;  /* 0x0000001023027810 */ /* 0x001fe40007ffe0ff */
[----:B------:R-:W0:Y:S02]  /*13c80*/  SHFL.IDX PT, R3, R0, 0x1, 0x181f ;  /* 0x00381f0000037f89 */ /* 0x000e2400000e0000 */
[----:B------:R-:W-:Y:S02]  /*13c90*/  ISETP.GE.AND P0, PT, R2, R37, PT ;  /* 0x000000250200720c */ /* 0x000fe40003f06270 */
[----:B------:R-:W2:Y:S11]  /*13ca0*/  SHFL.IDX PT, R2, R4, 0x1, 0x181f ;  /* 0x00381f0004027f89 */ /* 0x000eb600000e0000 */
[----:B0-----:R-:W-:-:S05]  /*13cb0*/  @!P0 LEA R3, P2, R8, R3, 0x1 ;  /* 0x0000000308038211 */ /* 0x001fca00078408ff */
[----:B--2---:R-:W-:-:S05]  /*13cc0*/  @!P0 IMAD.X R2, RZ, RZ, R2, P2 ;  /* 0x000000ffff028224 */ /* 0x004fca00010e0602 */
        /* <DEDUP_REMOVED lines=8> */
[----:B------:R-:W2:Y:S04]  /*13d50*/  SHFL.IDX PT, R2, R4, 0x2, 0x181f ;  /* 0x00581f0004027f89 */ /* 0x000ea800000e0000 */
[----:B------:R-:W3:Y:S04]  /*13d60*/  SHFL.IDX PT, R4, R4, 0x3, 0x181f ;  /* 0x00781f0004047f89 */ /* 0x000ee800000e0000 */
[----:B0-----:R-:W-:-:S05]  /*13d70*/  @!P0 LEA R3, P2, R8, R3, 0x1 ;  /* 0x0000000308038211 */ /* 0x001fca00078408ff */
[----:B--2---:R-:W-:-:S05]  /*13d80*/  @!P0 IMAD.X R2, RZ, RZ, R2, P2 ;  /* 0x000000ffff028224 */ /* 0x004fca00010e0602 */
[----:B------:R-:W-:-:S04]  /*13d90*/  @!P0 LOP3.LUT R3, R3, R2, RZ, 0x3c, !PT ;  /* 0x0000000203038212 */ /* 0x000fc800078e3cff */
[----:B------:R-:W-:-:S04]  /*13da0*/  @!P0 LOP3.LUT R2, R3, R2, RZ, 0x3c, !PT ;  /* 0x0000000203028212 */ /* 0x000fc800078e3cff */
[----:B------:R-:W-:-:S05]  /*13db0*/  @!P0 LOP3.LUT R3, R3, R2, RZ, 0x3c, !PT ;  /* 0x0000000203038212 */ /* 0x000fca00078e3cff */
[----:B---3--:R0:W-:Y:S02]  /*13dc0*/  @!P0 LDGSTS.E.BYPASS.LTC128B.128 [R7+0x21400], desc[UR54][R2.64], !P1 ;  /* 0x2140000002078fae */ /* 0x0081e4000c901d76 */
.L_x_2472:
[----:B------:R-:W-:-:S05]  /*13dd0*/  VIADD R35, R35, 0x30 ;  /* 0x0000003023237836 */ /* 0x000fca0000000000 */
[----:B------:R-:W-:-:S13]  /*13de0*/  ISETP.GE.AND P0, PT, R35, R37, PT ;  /* 0x000000252300720c */ /* 0x000fda0003f06270 */
[----:B0-----:R-:W-:-:S05]  /*13df0*/  @!P0 LEA R2, P2, R8, R0, 0x1 ;  /* 0x0000000008028211 */ /* 0x001fca00078408ff */
[----:B------:R-:W-:-:S05]  /*13e00*/  @!P0 IMAD.X R3, RZ, RZ, R4, P2 ;  /* 0x000000ffff038224 */ /* 0x000fca00010e0604 */
[----:B------:R-:W-:Y:S01]  /*13e10*/  @!PT LDS RZ, [RZ] ;  /* 0x00000000fffff984 */ /* 0x000fe20000000800 */
[----:B------:R-:W-:Y:S01]  /*13e20*/  @!PT LDS RZ, [RZ] ;  /* 0x00000000fffff984 */ /* 0x000fe20000000800 */
[----:B------:R-:W-:Y:S01]  /*13e30*/  @!PT LDS RZ, [RZ] ;  /* 0x00000000fffff984 */ /* 0x000fe20000000800 */
[----:B------:R0:W-:Y:S01]  /*13e40*/  @!P0 LDGSTS.E.BYPASS.LTC128B.128 [R7+0x21c00], desc[UR54][R2.64], !P1 ;  /* 0x21c0000002078fae */ /* 0x0001e2000c901d76 */
[----:B------:R-:W-:Y:S01]  /*13e50*/  PLOP3.LUT P0, PT, PT, PT, PT, 0x80, 0x0 ;  /* 0x000000000000781c */ /* 0x000fe20003f0f070 */
[----:B------:R-:W-:-:S12]  /*13e60*/  NOP ;  /* 0x0000000000007918 */ /* 0x000fd80000000000 */
.L_x_2395:
        /* <DEDUP_REMOVED lines=18> */
.L_x_2473:
[----:B------:R-:W-:Y:S05]  /*13f90*/  BSYNC B0 ;  /* 0x0000000000007941 */ /* 0x000fea0003800000 */
.L_x_2396:
[----:B------:R-:W-:-:S05]  /*13fa0*/  IMAD.U32 R2, RZ, RZ, UR36 ;  /* 0x00000024ff027e24 */ /* 0x000fca000f8e00ff */
[----:B------:R-:W-:-:S13]  /*13fb0*/  ISETP.NE.AND P0, PT, R2, 0x3, PT ;  /* 0x000000030200780c */ /* 0x000fda0003f05270 */
[----:B------:R-:W-:Y:S05]  /*13fc0*/  @!P0 BRA `(.L_x_2398) ;  /* 0x0000000000048947 */ /* 0x000fea0003800000 */
[----:B------:R-:W-:Y:S01]  /*13fd0*/  BPT.TRAP 0x1 ;  /* 0x000000040000795c */ /* 0x000fe20000300000 */
.L_x_2398:
[----:B0-----:R-:W-:Y:S01]  /*13fe0*/  SHF.L.U32 R0, R25, 0x1f, RZ ;  /* 0x0000001f19007819 */ /* 0x001fe200000006ff */
[----:B------:R-:W-:Y:S03]  /*13ff0*/  BSSY B0, `(.L_x_2399) ;  /* 0x0000003000007945 */ /* 0x000fe60003800000 */
[----:B------:R-:W0:Y:S02]  /*14000*/  SYNCS.PHASECHK.TRANS64.TRYWAIT P0, [R27+URZ+0x28c60], R0 ;  /* 0x028c60001b0075a7 */ /* 0x000e24000800017f */
[----:B0-----:R-:W-:Y:S05]  /*14010*/  @!P0 BRA `(.L_x_2400) ;  /* 0x0000003800948947 */ /* 0x001fea0003800000 */
.L_x_2474:
[----:B------:R-:W-:Y:S05]  /*14020*/  BSYNC B0 ;  /* 0x0000000000007941 */ /* 0x000fea0003800000 */
.L_x_2399:
[----:B------:R-:W0:Y:S01]  /*14030*/  LDL.LU R2, [R1+0x8] ;  /* 0x0000080001027983 */ /* 0x000e220000300800 */
[----:B------:R-:W-:-:S03]  /*14040*/  ULDC.64 UR4, c[0x0][0x328] ;  /* 0x0000ca0000047ab9 */ /* 0x000fc60000000a00 */
[----:B------:R-:W2:Y:S01]  /*14050*/  LDL.LU R4, [R1+0xc] ;  /* 0x00000c0001047983 */ /* 0x000ea20000300800 */
[----:B------:R-:W-:Y:S02]  /*14060*/  IMAD R5, R24, 0x8000, R34 ;  /* 0x0000800018057824 */ /* 0x000fe400078e0222 */
[----:B0-----:R-:W-:Y:S02]  /*14070*/  IMAD R0, R2, UR4, RZ ;  /* 0x0000000402007c24 */ /* 0x001fe4000f8e02ff */
[----:B------:R-:W-:-:S04]  /*14080*/  IMAD.WIDE.U32 R2, R36, UR4, RZ ;  /* 0x0000000424027c25 */ /* 0x000fc8000f8e00ff */
[----:B------:R-:W-:Y:S01]  /*14090*/  IMAD R0, R36, UR5, R0 ;  /* 0x0000000524007c24 */ /* 0x000fe2000f8e0200 */
[----:B------:R-:W-:-:S04]  /*140a0*/  ULDC.64 UR4, c[0x0][0x338] ;  /* 0x0000ce0000047ab9 */ /* 0x000fc80000000a00 */
[----:B------:R-:W-:Y:S01]  /*140b0*/  IADD3 R3, R3, R0, RZ ;  /* 0x0000000003037210 */ /* 0x000fe20007ffe0ff */
        /* <DEDUP_REMOVED lines=23> */
[----:B0-----:R-:W-:-:S05]  /*14230*/  IMAD.SHL.U32 R7, R7, 0x8, RZ ;  /* 0x0000000807077824 */ /* 0x001fca00078e00ff */
[----:B------:R-:W-:-:S05]  /*14240*/  LOP3.LUT R7, R7, 0x38, RZ, 0xc0, !PT ;  /* 0x0000003807077812 */ /* 0x000fca00078ec0ff */
[----:B------:R-:W-:Y:S01]  /*14250*/  IMAD.SHL.U32 R0, R7, 0x2, RZ ;  /* 0x0000000207007824 */ /* 0x000fe200078e00ff */
[----:B------:R-:W-:-:S04]  /*14260*/  LOP3.LUT R7, R17, 0x1, RZ, 0xc0, !PT ;  /* 0x0000000111077812 */ /* 0x000fc800078ec0ff */
[----:B--2---:R-:W-:Y:S02]  /*14270*/  IADD3 R2, P0, R2, R0, RZ ;  /* 0x0000000002027210 */ /* 0x004fe40007f1e0ff */
[----:B------:R-:W-:Y:S02]  /*14280*/  ISETP.NE.U32.AND P1, PT, R7, 0x1, PT ;  /* 0x000000010700780c */ /* 0x000fe40003f25070 */
[----:B------:R-:W-:Y:S01]  /*14290*/  PRMT R7, R17, 0x8880, RZ ;  /* 0x0000888011077816 */ /* 0x000fe200000000ff */
[----:B---3--:R-:W-:Y:S01]  /*142a0*/  IMAD.X R3, RZ, RZ, R3, P0 ;  /* 0x000000ffff037224 */ /* 0x008fe200000e0603 */
        /* <DEDUP_REMOVED lines=25> */
[----:B------:R-:W2:Y:S04]  /*14440*/  SHFL.IDX PT, R3, R6, 0x1, 0x181f ;  /* 0x00381f0006037f89 */ /* 0x000ea800000e0000 */
[----:B------:R-:W-:Y:S01]  /*14450*/  SHFL.IDX PT, R6, R6, 0x3, 0x181f ;  /* 0x00781f0006067f89 */ /* 0x000fe200000e0000 */
[----:B0-----:R-:W-:-:S05]  /*14460*/  IADD3 R2, P6, R2, R0, RZ ;  /* 0x0000000002027210 */ /* 0x001fca0007fde0ff */
[----:B--2---:R-:W-:Y:S01]  /*14470*/  IMAD.X R3, RZ, RZ, R3, P6 ;  /* 0x000000ffff037224 */ /* 0x004fe200030e0603 */
        /* <DEDUP_REMOVED lines=19> */
[----:B0-----:R-:W-:-:S04]  /*145b0*/  IADD3 R2, P6, R2, R0, RZ ;  /* 0x0000000002027210 */ /* 0x001fc80007fde0ff */
[----:B------:R-:W-:Y:S02]  /*145c0*/  IADD3.X R3, RZ, R7, RZ, P6, !PT ;  /* 0x00000007ff037210 */ /* 0x000fe400037fe4ff */
        /* <DEDUP_REMOVED lines=18> */
[----:B0-----:R0:W2:Y:S02]  /*146f0*/  SHFL.IDX PT, R2, R4, 0x3, 0x181f ;  /* 0x00781f0004027f89 */ /* 0x0010a400000e0000 */
.L_x_2484:
        /* <DEDUP_REMOVED lines=11> */
[----:B--2---:R-:W-:Y:S02]  /*147b0*/  IADD3 R2, P0, R2, R0, RZ ;  /* 0x0000000002027210 */ /* 0x004fe40007f1e0ff */
        /* <DEDUP_REMOVED lines=22> */
.L_x_2402:
        /* <DEDUP_REMOVED lines=11> */
.L_x_2403:
[----:B------:R-:W2:Y:S01]  /*149d0*/  LDL.LU R2, [R1+0x4] ;  /* 0x0000040001027983 */ /* 0x000ea20000300800 */
[----:B------:R3:W-:Y:S01]  /*149e0*/  SYNCS.ARRIVE.TRANS64.A1T0 RZ, [R27+URZ+0x28c50], RZ ;  /* 0x028c50ff1bff79a7 */ /* 0x0007e2000810003f */
[----:B------:R-:W-:Y:S01]  /*149f0*/  BSSY B0, `(.L_x_2404) ;  /* 0x00000f7000007945 */ /* 0x000fe20003800000 */
[----:B--2---:R-:W-:-:S05]  /*14a00*/  VIADD R7, R2, 0xfffffffe ;  /* 0xfffffffe02077836 */ /* 0x004fca0000000000 */
[----:B------:R-:W-:-:S13]  /*14a10*/  ISETP.GE.AND P0, PT, R7, R32, PT ;  /* 0x000000200700720c */ /* 0x000fda0003f06270 */
[----:B---3--:R-:W-:Y:S05]  /*14a20*/  @!P0 BRA `(.L_x_2405) ;  /* 0x0000000c00cc8947 */ /* 0x008fea0003800000 */
[----:B------:R-:W2:Y:S01]  /*14a30*/  LDL.LU R2, [R1+0x14] ;  /* 0x0000140001027983 */ /* 0x000ea20000300800 */
[----:B------:R-:W-:-:S04]  /*14a40*/  LOP3.LUT R29, R17, 0x80, RZ, 0xc0, !PT ;  /* 0x00000080111d7812 */ /* 0x000fc800078ec0ff */
[----:B------:R-:W-:Y:S02]  /*14a50*/  SHF.R.U32.HI R29, RZ, 0x3, R29 ;  /* 0x00000003ff1d7819 */ /* 0x000fe4000001161d */
[----:B--2---:R-:W-:-:S04]  /*14a60*/  LOP3.LUT R30, R2, 0x40, RZ, 0xc0, !PT ;  /* 0x00000040021e7812 */ /* 0x004fc800078ec0ff */
[----:B------:R-:W-:-:S07]  /*14a70*/  SHF.R.U32.HI R30, RZ, 0x2, R30 ;  /* 0x00000002ff1e7819 */ /* 0x000fce000001161e */
.L_x_2418:
[----:B--2---:R-:W2:Y:S01]  /*14a80*/  S2R R2, SR_TID.X ;  /* 0x0000000000027919 */ /* 0x004ea20000002100 */
[----:B---3--:R-:W3:Y:S01]  /*14a90*/  LDC R3, c[0x0][0x430] ;  /* 0x00010c00ff037b82 */ /* 0x008ee20000000800 */
[----:B------:R-:W-:Y:S01]  /*14aa0*/  IMAD R6, R7, 0x40, R31 ;  /* 0x0000004007067824 */ /* 0x000fe200078e021f */
[----:B------:R-:W-:Y:S05]  /*14ab0*/  YIELD ;  /* 0x0000000000007946 */ /* 0x000fea0003800000 */
[----:B0-----:R-:W0:Y:S01]  /*14ac0*/  S2R R4, SR_TID.X ;  /* 0x0000000000047919 */ /* 0x001e220000002100 */
[----:B------:R-:W-:Y:S01]  /*14ad0*/  IMAD.U32 R11, RZ, RZ, UR36 ;  /* 0x00000024ff0b7e24 */ /* 0x000fe2000f8e00ff */
[----:B------:R-:W-:Y:S01]  /*14ae0*/  ULDC UR4, c[0x0][0x430] ;  /* 0x00010c0000047ab9 */ /* 0x000fe20000000800 */
[----:B------:R-:W-:Y:S01]  /*14af0*/  VIADD R24, R24, 0x1 ;  /* 0x0000000118187836 */ /* 0x000fe20000000000 */
[----:B---3--:R-:W-:-:S02]  /*14b00*/  ISETP.NE.AND P0, PT, R3, 0x1, PT ;  /* 0x000000010300780c */ /* 0x008fc40003f05270 */
[----:B--2---:R-:W-:-:S04]  /*14b10*/  LOP3.LUT R2, R2, 0x7f, RZ, 0xc0, !PT ;  /* 0x0000007f02027812 */ /* 0x004fc800078ec0ff */
[----:B------:R-:W-:-:S07]  /*14b20*/  SHF.R.U32.HI R2, RZ, 0x3, R2 ;  /* 0x00000003ff027819 */ /* 0x000fce0000011602 */
[----:B------:R-:W2:Y:S01]  /*14b30*/  @P0 LDC R3, c[0x0][0x434] ;  /* 0x00010d00ff030b82 */ /* 0x000ea20000000800 */
[----:B0-----:R-:W-:-:S05]  /*14b40*/  IMAD.SHL.U32 R4, R4, 0x10, RZ ;  /* 0x0000001004047824 */ /* 0x001fca00078e00ff */
[----:B------:R-:W-:Y:S02]  /*14b50*/  LOP3.LUT R4, R2, 0x70, R4, 0xf8, !PT ;  /* 0x0000007002047812 */ /* 0x000fe400078ef804 */
[----:B------:R-:W0:Y:S02]  /*14b60*/  @P0 LDC R2, c[0x0][0x438] ;  /* 0x00010e00ff020b82 */ /* 0x000e240000000800 */
[C---:B------:R-:W-:Y:S01]  /*14b70*/  ISETP.GT.U32.AND P1, PT, R4.reuse, 0x3f, PT ;  /* 0x0000003f0400780c */ /* 0x040fe20003f24070 */
[----:B------:R-:W-:-:S04]  /*14b80*/  IMAD.IADD R6, R4, 0x1, R6 ;  /* 0x0000000104067824 */ /* 0x000fc800078e0206 */
[----:B------:R-:W-:-:S08]  /*14b90*/  IMAD.MOV.U32 R10, RZ, RZ, R6 ;  /* 0x000000ffff0a7224 */ /* 0x000fd000078e0006 */
[----:B------:R-:W3:Y:S01]  /*14ba0*/  @!P1 LDC.64 R4, c[0x0][0x428] ;  /* 0x00010a00ff049b82 */ /* 0x000ee20000000a00 */
[----:B--2---:R-:W-:-:S07]  /*14bb0*/  @P0 IMAD.HI.U32 R3, R6, R3, RZ ;  /* 0x0000000306030227 */ /* 0x004fce00078e00ff */
[----:B------:R-:W2:Y:S01]  /*14bc0*/  @!P1 LDC.64 R8, c[0x0][0x418] ;  /* 0x00010600ff089b82 */ /* 0x000ea20000000a00 */
[----:B0-----:R-:W-:-:S04]  /*14bd0*/  @P0 SHF.R.U32.HI R10, RZ, R2, R3 ;  /* 0x00000002ff0a0219 */ /* 0x001fc80000011603 */
[--C-:B------:R-:W-:Y:S01]  /*14be0*/  @!P1 SHF.R.S32.HI R3, RZ, 0x1f, R10.reuse ;  /* 0x0000001fff039819 */ /* 0x100fe2000001140a */
[----:B------:R-:W-:-:S04]  /*14bf0*/  @!P1 IMAD.MOV.U32 R2, RZ, RZ, R10 ;  /* 0x000000ffff029224 */ /* 0x000fc800078e000a */
[----:B---3--:R-:W-:-:S04]  /*14c00*/  @!P1 IMAD.WIDE.U32 R2, R28, R4, R2 ;  /* 0x000000041c029225 */ /* 0x008fc800078e0002 */
[----:B------:R-:W-:-:S04]  /*14c10*/  @!P1 IMAD R4, R33, R4, RZ ;  /* 0x0000000421049224 */ /* 0x000fc800078e02ff */
[----:B------:R-:W-:Y:S01]  /*14c20*/  @!P1 IMAD R5, R28, R5, R4 ;  /* 0x000000051c059224 */ /* 0x000fe200078e0204 */
[----:B--2---:R-:W-:Y:S01]  /*14c30*/  @!P1 LEA R8, P0, R2, R8, 0x2 ;  /* 0x0000000802089211 */ /* 0x004fe200078010ff */
[----:B------:R-:W-:-:S03]  /*14c40*/  IMAD.MOV.U32 R4, RZ, RZ, RZ ;  /* 0x000000ffff047224 */ /* 0x000fc600078e00ff */
[----:B------:R-:W-:Y:S01]  /*14c50*/  @!P1 IADD3 R3, R5, R3, RZ ;  /* 0x0000000305039210 */ /* 0x000fe20007ffe0ff */
[----:B------:R-:W-:-:S03]  /*14c60*/  IMAD.MOV R5, RZ, RZ, -R10 ;  /* 0x000000ffff057224 */ /* 0x000fc600078e0a0a */
[----:B------:R-:W-:Y:S01]  /*14c70*/  @!P1 LEA.HI.X R9, R2, R9, R3, 0x2, P0 ;  /* 0x0000000902099211 */ /* 0x000fe200000f1403 */
[----:B------:R-:W-:Y:S01]  /*14c80*/  IMAD R5, R5, UR4, R6 ;  /* 0x0000000405057c24 */ /* 0x000fe2000f8e0206 */
[----:B------:R-:W-:-:S03]  /*14c90*/  ISETP.NE.AND P0, PT, R24, 0x2, PT ;  /* 0x000000021800780c */ /* 0x000fc60003f05270 */
[----:B------:R0:W5:Y:S01]  /*14ca0*/  @!P1 LDG.E R4, desc[UR54][R8.64] ;  /* 0x0000003608049981 */ /* 0x000162000c1e1900 */
[----:B------:R-:W-:Y:S01]  /*14cb0*/  ISETP.NE.AND P1, PT, R11, 0x3, PT ;  /* 0x000000030b00780c */ /* 0x000fe20003f25270 */
[----:B------:R-:W-:Y:S01]  /*14cc0*/  IMAD.MOV.U32 R3, RZ, RZ, R7 ;  /* 0x000000ffff037224 */ /* 0x000fe200078e0007 */
[----:B------:R-:W-:Y:S01]  /*14cd0*/  SEL R2, RZ, 0x1, P0 ;  /* 0x00000001ff027807 */ /* 0x000fe20000000000 */
[----:B------:R-:W-:Y:S01]  /*14ce0*/  VIADD R7, R7, 0xffffffff ;  /* 0xffffffff07077836 */ /* 0x000fe20000000000 */
[----:B------:R-:W-:Y:S02]  /*14cf0*/  SEL R24, R24, RZ, P0 ;  /* 0x000000ff18187207 */ /* 0x000fe40000000000 */
[----:B------:R-:W-:Y:S02]  /*14d00*/  LOP3.LUT R25, R25, R2, RZ, 0x3c, !PT ;  /* 0x0000000219197212 */ /* 0x000fe400078e3cff */
[----:B------:R-:W-:-:S05]  /*14d10*/  ISETP.GT.AND P3, PT, R3, R32, PT ;  /* 0x000000200300720c */ /* 0x000fca0003f64270 */
[----:B01----:R-:W-:Y:S08]  /*14d20*/  @!P1 BRA `(.L_x_2406) ;  /* 0x0000000000049947 */ /* 0x003ff00003800000 */
[----:B------:R-:W-:Y:S01]  /*14d30*/  BPT.TRAP 0x1 ;  /* 0x000000040000795c */ /* 0x000fe20000300000 */
.L_x_2406:
[----:B------:R-:W-:Y:S01]  /*14d40*/  IMAD R6, R24, 0x8, R23 ;  /* 0x0000000818067824 */ /* 0x000fe200078e0217 */
[----:B------:R-:W-:Y:S01]  /*14d50*/  SHF.L.U32 R17, R25, 0x1f, RZ ;  /* 0x0000001f19117819 */ /* 0x000fe200000006ff */
[----:B------:R-:W-:Y:S01]  /*14d60*/  BSSY B1, `(.L_x_2407) ;  /* 0x0000004000017945 */ /* 0x000fe20003800000 */
[----:B------:R-:W-:Y:S02]  /*14d70*/  SHF.R.S32.HI R9, RZ, 0x1f, R5 ;  /* 0x0000001fff097819 */ /* 0x000fe40000011405 */
[----:B------:R-:W0:Y:S02]  /*14d80*/  SYNCS.PHASECHK.TRANS64.TRYWAIT P0, [R6+URZ+0x28c40], R17 ;  /* 0x028c4011060075a7 */ /* 0x000e24000800017f */
[----:B0-----:R-:W-:Y:S05]  /*14d90*/  @!P0 BRA `(.L_x_2408) ;  /* 0x0000003400708947 */ /* 0x001fea0003800000 */
.L_x_2485:
[----:B------:R-:W-:Y:S05]  /*14da0*/  BSYNC B1 ;  /* 0x0000000000017941 */ /* 0x000fea0003800000 */
.L_x_2407:
        /* <DEDUP_REMOVED lines=20> */
[----:B-1----:R-:W-:Y:S01]  /*14ef0*/  LEA.HI.X R27, R2, UR5, R8, 0x1, P0 ;  /* 0x00000005021b7c11 */ /* 0x002fe200080f0c08 */
[----:B------:R-:W-:Y:S01]  /*14f00*/  IMAD R8, R24, 0x1000, R34 ;  /* 0x0000100018087824 */ /* 0x000fe200078e0222 */
[----:B------:R-:W-:Y:S07]  /*14f10*/  BRA.DIV UR4, `(.L_x_2409) ;  /* 0x0000003604247947 */ /* 0x000fee000b800000 */
        /* <DEDUP_REMOVED lines=19> */
.L_x_2495:
        /* <DEDUP_REMOVED lines=8> */
.L_x_2410:
        /* <DEDUP_REMOVED lines=11> */
.L_x_2411:
[----:B------:R2:W-:Y:S01]  /*15180*/  SYNCS.ARRIVE.TRANS64.A1T0 RZ, [R6+URZ+0x28c30], RZ ;  /* 0x028c30ff06ff79a7 */ /* 0x0005e2000810003f */
[----:B------:R-:W-:Y:S05]  /*15190*/  @!P2 BRA `(.L_x_2412) ;  /* 0x000000000004a947 */ /* 0x000fea0003800000 */
[----:B------:R-:W-:Y:S01]  /*151a0*/  BPT.TRAP 0x1 ;  /* 0x000000040000795c */ /* 0x000fe20000300000 */
.L_x_2412:
[----:B------:R-:W3:Y:S01]  /*151b0*/  SYNCS.PHASECHK.TRANS64.TRYWAIT P0, [R6+URZ+0x28c60], R17 ;  /* 0x028c6011060075a7 */ /* 0x000ee2000800017f */
[----:B------:R-:W-:Y:S04]  /*151c0*/  BSSY B1, `(.L_x_2413) ;  /* 0x0000002000017945 */ /* 0x000fe80003800000 */
[----:B---3--:R-:W-:Y:S05]  /*151d0*/  @!P0 BRA `(.L_x_2414) ;  /* 0x0000003400908947 */ /* 0x008fea0003800000 */
.L_x_2496:
[----:B------:R-:W-:Y:S05]  /*151e0*/  BSYNC B1 ;  /* 0x0000000000017941 */ /* 0x000fea0003800000 */
.L_x_2413:
        /* <DEDUP_REMOVED lines=8> */
[----:B------:R-:W-:Y:S01]  /*15270*/  IMAD R10, R10, UR4, RZ ;  /* 0x000000040a0a7c24 */ /* 0x000fe2000f8e02ff */
[----:B------:R-:W-:-:S03]  /*15280*/  IADD3 R3, R3, R9, RZ ;  /* 0x0000000903037210 */ /* 0x000fc60007ffe0ff */
        /* <DEDUP_REMOVED lines=71> */
.L_x_2506:
        /* <DEDUP_REMOVED lines=25> */
.L_x_2416:
        /* <DEDUP_REMOVED lines=11> */
.L_x_2417:
[----:B------:R3:W-:Y:S01]  /*15940*/  SYNCS.ARRIVE.TRANS64.A1T0 RZ, [R6+URZ+0x28c50], RZ ;  /* 0x028c50ff06ff79a7 */ /* 0x0007e2000810003f */
[----:B------:R-:W-:Y:S05]  /*15950*/  @P3 BRA `(.L_x_2418) ;  /* 0xfffffff000483947 */ /* 0x000fea000383ffff */
.L_x_2405:
[----:B------:R-:W-:Y:S05]  /*15960*/  BSYNC B0 ;  /* 0x0000000000007941 */ /* 0x000fea0003800000 */
.L_x_2404:
[----:B------:R-:W4:Y:S01]  /*15970*/  S2R R2, SR_TID.X ;  /* 0x0000000000027919 */ /* 0x000f220000002100 */
[----:B------:R-:W-:Y:S01]  /*15980*/  IADD3 R24, R24, 0x1, RZ ;  /* 0x0000000118187810 */ /* 0x000fe20007ffe0ff */
[----:B------:R-:W-:Y:S03]  /*15990*/  BSSY B0, `(.L_x_2419) ;  /* 0x0000013000007945 */ /* 0x000fe60003800000 */
        /* <DEDUP_REMOVED lines=18> */
.L_x_2420:
[----:B------:R-:W-:Y:S05]  /*15ac0*/  BSYNC B0 ;  /* 0x0000000000007941 */ /* 0x000fea0003800000 */
.L_x_2419:
[----:B------:R-:W-:-:S07]  /*15ad0*/  SEL R24, R24, RZ, P0 ;  /* 0x000000ff18187207 */ /* 0x000fce0000000000 */
.L_x_2379:
[----:B------:R-:W-:Y:S05]  /*15ae0*/  BSYNC B7 ;  /* 0x0000000000077941 */ /* 0x000fea0003800000 */
.L_x_2377:
        /* <DEDUP_REMOVED lines=11> */
.L_x_2421:
        /* <DEDUP_REMOVED lines=17> */
[----:B----4-:R-:W-:Y:S01]  /*15cb0*/  @!P1 IMAD.MOV.U32 R17, RZ, RZ, R2 ;  /* 0x000000ffff119224 */ /* 0x010fe200078e0002 */
[----:B------:R-:W-:-:S04]  /*15cc0*/  ISETP.NE.AND P1, PT, R8, RZ, PT ;  /* 0x000000ff0800720c */ /* 0x000fc80003f25270 */
[----:B------:R-:W0:Y:S02]  /*15cd0*/  SHFL.UP PT, R14, R17, 0x1, RZ ;  /* 0x04200000110e7989 */ /* 0x000e2400000e00ff */
[----:B0-----:R-:W-:-:S05]  /*15ce0*/  SEL R4, R14, RZ, P1 ;  /* 0x000000ff0e047207 */ /* 0x001fca0000800000 */
[----:B------:R-:W-:-:S05]  /*15cf0*/  IMAD.IADD R4, R17, 0x1, R4 ;  /* 0x0000000111047824 */ /* 0x000fca00078e0204 */
[----:B------:R-:W0:Y:S02]  /*15d00*/  SHFL.UP PT, R14, R4, 0x2, RZ ;  /* 0x04400000040e7989 */ /* 0x000e2400000e00ff */
[----:B0-----:R-:W-:-:S05]  /*15d10*/  SEL R5, R14, RZ, P2 ;  /* 0x000000ff0e057207 */ /* 0x001fca0001000000 */
[----:B--23--:R-:W-:Y:S02]  /*15d20*/  IMAD.IADD R6, R4, 0x1, R5 ;  /* 0x0000000104067824 */ /* 0x00cfe400078e0205 */
[----:B------:R-:W-:Y:S04]  /*15d30*/  SHFL.IDX PT, R5, R16, 0x1, 0x1f ;  /* 0x00201f0010057f89 */ /* 0x000fe800000e0000 */
        /* <DEDUP_REMOVED lines=9> */
[----:B------:R0:W2:Y:S02]  /*15dd0*/  SHFL.IDX PT, R14, R2, 0x1f, 0x1f ;  /* 0x03e01f00020e7f89 */ /* 0x0000a400000e0000 */
.L_x_2516:
[----:B------:R-:W-:Y:S02]  /*15de0*/  ULDC UR4, c[0x0][0xc38] ;  /* 0x00030e0000047ab9 */ /* 0x000fe40000000800 */
[----:B------:R-:W-:-:S04]  /*15df0*/  IMAD.U32 R4, RZ, RZ, UR4 ;  /* 0x00000004ff047e24 */ /* 0x000fc8000f8e00ff */
[----:B--2---:R-:W-:-:S04]  /*15e00*/  IMAD R14, R14, R4, RZ ;  /* 0x000000040e0e7224 */ /* 0x004fc800078e02ff */
[----:B------:R-:W-:-:S05]  /*15e10*/  IMAD.IADD R5, R5, 0x1, R14 ;  /* 0x0000000105057824 */ /* 0x000fca00078e020e */
[----:B------:R-:W-:-:S13]  /*15e20*/  ISETP.GT.AND P6, PT, R5, R0, PT ;  /* 0x000000000500720c */ /* 0x000fda0003fc4270 */
[----:B------:R-:W-:Y:S05]  /*15e30*/  @P6 BRA `(.L_x_2424) ;  /* 0x00000000009c6947 */ /* 0x000fea0003800000 */
.L_x_2429:
        /* <DEDUP_REMOVED lines=14> */
.L_x_2427:
[----:B------:R-:W-:Y:S05]  /*15f20*/  BSYNC B0 ;  /* 0x0000000000007941 */ /* 0x000fea0003800000 */
.L_x_2426:
        /* <DEDUP_REMOVED lines=17> */
[----:B------:R0:W2:Y:S02]  /*16040*/  SHFL.IDX PT, R14, R2, 0x1f, 0x1f ;  /* 0x03e01f00020e7f89 */ /* 0x0000a400000e0000 */
.L_x_2524:
[----:B------:R-:W-:Y:S02]  /*16050*/  ULDC UR4, c[0x0][0xc38] ;  /* 0x00030e0000047ab9 */ /* 0x000fe40000000800 */
[----:B------:R-:W-:-:S04]  /*16060*/  IMAD.U32 R4, RZ, RZ, UR4 ;  /* 0x00000004ff047e24 */ /* 0x000fc8000f8e00ff */
[----:B--2---:R-:W-:-:S04]  /*16070*/  IMAD R14, R14, R4, RZ ;  /* 0x000000040e0e7224 */ /* 0x004fc800078e02ff */
[----:B------:R-:W-:-:S05]  /*16080*/  IMAD.IADD R5, R14, 0x1, R5 ;  /* 0x000000010e057824 */ /* 0x000fca00078e0205 */
[----:B------:R-:W-:-:S13]  /*16090*/  ISETP.GT.AND P6, PT, R5, R0, PT ;  /* 0x000000000500720c */ /* 0x000fda0003fc4270 */
[----:B------:R-:W-:Y:S05]  /*160a0*/  @!P6 BRA `(.L_x_2429) ;  /* 0xfffffffc0064e947 */ /* 0x000fea000383ffff */
.L_x_2424:
        /* <DEDUP_REMOVED lines=8> */
.L_x_2528:
[----:B------:R-:W-:Y:S01]  /*16130*/  ISETP.NE.AND P0, PT, R3, RZ, PT ;  /* 0x000000ff0300720c */ /* 0x000fe20003f05270 */
[----:B------:R-:W-:-:S12]  /*16140*/  IMAD.MOV.U32 R14, RZ, RZ, RZ ;  /* 0x000000ffff0e7224 */ /* 0x000fd800078e00ff */
[----:B------:R-:W-:Y:S05]  /*16150*/  @!P0 BRA `(.L_x_2431) ;  /* 0x0000000000108947 */ /* 0x000fea0003800000 */
[----:B------:R-:W-:Y:S01]  /*16160*/  UMOV UR4, 0xffffffff ;  /* 0xffffffff00047882 */ /* 0x000fe20000000000 */
[----:B------:R-:W-:Y:S02]  /*16170*/  VIADD R12, R6, 0xffffffff ;  /* 0xffffffff060c7836 */ /* 0x000fe40000000000 */
[----:B------:R-:W-:Y:S05]  /*16180*/  BRA.DIV UR4, `(.L_x_2432) ;  /* 0x0000003604bc7947 */ /* 0x000fea000b800000 */
[----:B------:R4:W0:Y:S02]  /*16190*/  SHFL.IDX PT, R14, R2, R12, 0x1f ;  /* 0x00001f0c020e7589 */ /* 0x00082400000e0000 */
.L_x_2431:
[----:B0---4-:R-:W0:Y:S01]  /*161a0*/  LDC.64 R2, c[0x0][0xc90] ;  /* 0x00032400ff027b82 */ /* 0x011e220000000a00 */
[----:B------:R-:W-:-:S04]  /*161b0*/  IMAD.IADD R19, R6, 0x1, R19 ;  /* 0x0000000106137824 */ /* 0x000fc800078e0213 */
[----:B0-----:R-:W-:-:S05]  /*161c0*/  IMAD.WIDE R2, R19, 0x4, R2 ;  /* 0x0000000413027825 */ /* 0x001fca00078e0202 */
[----:B------:R0:W2:Y:S01]  /*161d0*/  LDG.E R7, desc[UR54][R2.64] ;  /* 0x0000003602077981 */ /* 0x0000a2000c1e1900 */
[----:B------:R-:W-:Y:S02]  /*161e0*/  IMAD R16, R14, R4, R5 ;  /* 0x000000040e107224 */ /* 0x000fe400078e0205 */
[----:B0-----:R-:W-:Y:S02]  /*161f0*/  IMAD.MOV.U32 R2, RZ, RZ, RZ ;  /* 0x000000ffff027224 */ /* 0x001fe400078e00ff */
[----:B--23--:R-:W-:-:S05]  /*16200*/  IMAD R6, R17, R7, RZ ;  /* 0x0000000711067224 */ /* 0x00cfca00078e02ff */
[----:B------:R-:W-:-:S04]  /*16210*/  IABS R8, R6 ;  /* 0x0000000600087213 */ /* 0x000fc80000000000 */
[----:B------:R-:W0:Y:S08]  /*16220*/  I2F.RP R9, R8 ;  /* 0x0000000800097306 */ /* 0x000e300000209400 */
[----:B0-----:R-:W0:Y:S02]  /*16230*/  MUFU.RCP R9, R9 ;  /* 0x0000000900097308 */ /* 0x001e240000001000 */
[----:B0-----:R-:W-:-:S06]  /*16240*/  VIADD R10, R9, 0xffffffe ;  /* 0x0ffffffe090a7836 */ /* 0x001fcc0000000000 */
[----:B------:R-:W0:Y:S02]  /*16250*/  F2I.FTZ.U32.TRUNC.NTZ R3, R10 ;  /* 0x0000000a00037305 */ /* 0x000e24000021f000 */
[----:B0-----:R-:W-:-:S05]  /*16260*/  IADD3 R11, RZ, -R3, RZ ;  /* 0x80000003ff0b7210 */ /* 0x001fca0007ffe0ff */
[----:B------:R-:W-:-:S04]  /*16270*/  IMAD R5, R11, R8, RZ ;  /* 0x000000080b057224 */ /* 0x000fc800078e02ff */
[----:B------:R-:W-:-:S04]  /*16280*/  IMAD.HI.U32 R2, R3, R5, R2 ;  /* 0x0000000503027227 */ /* 0x000fc800078e0002 */
[----:B------:R-:W-:Y:S01]  /*16290*/  IMAD.IADD R5, R0, 0x1, -R16 ;  /* 0x0000000100057824 */ /* 0x000fe200078e0a10 */
[----:B------:R-:W-:-:S04]  /*162a0*/  IABS R0, R6 ;  /* 0x0000000600007213 */ /* 0x000fc80000000000 */
[----:B------:R-:W-:Y:S01]  /*162b0*/  IABS R3, R5 ;  /* 0x0000000500037213 */ /* 0x000fe20000000000 */
[----:B------:R-:W-:-:S04]  /*162c0*/  IMAD.MOV R0, RZ, RZ, -R0 ;  /* 0x000000ffff007224 */ /* 0x000fc800078e0a00 */
        /* <DEDUP_REMOVED lines=12> */
[----:B------:R-:W-:Y:S02]  /*16390*/  IMAD R0, R7, R2, RZ ;  /* 0x0000000207007224 */ /* 0x000fe400078e02ff */
[----:B------:R-:W-:Y:S02]  /*163a0*/  IMAD.MOV R2, RZ, RZ, -R2 ;  /* 0x000000ffff027224 */ /* 0x000fe400078e0a02 */
[----:B------:R-:W-:Y:S02]  /*163b0*/  IMAD.MOV R3, RZ, RZ, -R0 ;  /* 0x000000ffff037224 */ /* 0x000fe400078e0a00 */
[----:B------:R-:W-:-:S03]  /*163c0*/  IMAD R5, R6, R2, R5 ;  /* 0x0000000206057224 */ /* 0x000fc600078e0205 */
[----:B------:R-:W-:-:S04]  /*163d0*/  VIADDMNMX R4, R3, R4, R7, PT ;  /* 0x0000000403047246 */ /* 0x000fc80003800107 */
[-C--:B------:R-:W-:Y:S02]  /*163e0*/  IABS R7, R4.reuse ;  /* 0x0000000400077213 */ /* 0x080fe40000000000 */
[----:B------:R-:W-:Y:S02]  /*163f0*/  IABS R6, R4 ;  /* 0x0000000400067213 */ /* 0x000fe40000000000 */
[----:B------:R-:W0:Y:S03]  /*16400*/  I2F.RP R8, R7 ;  /* 0x0000000700087306 */ /* 0x000e260000209400 */
[----:B------:R-:W-:-:S05]  /*16410*/  IMAD.MOV R6, RZ, RZ, -R6 ;  /* 0x000000ffff067224 */ /* 0x000fca00078e0a06 */
[----:B0-----:R-:W0:Y:S02]  /*16420*/  MUFU.RCP R8, R8 ;  /* 0x0000000800087308 */ /* 0x001e240000001000 */
[----:B0-----:R-:W-:-:S06]  /*16430*/  IADD3 R3, R8, 0xffffffe, RZ ;  /* 0x0ffffffe08037810 */ /* 0x001fcc0007ffe0ff */
[----:B------:R-:W0:Y:S02]  /*16440*/  F2I.FTZ.U32.TRUNC.NTZ R3, R3 ;  /* 0x0000000300037305 */ /* 0x000e24000021f000 */
[----:B0-----:R-:W-:-:S04]  /*16450*/  IMAD.MOV R2, RZ, RZ, -R3 ;  /* 0x000000ffff027224 */ /* 0x001fc800078e0a03 */
[----:B------:R-:W-:Y:S02]  /*16460*/  IMAD R9, R2, R7, RZ ;  /* 0x0000000702097224 */ /* 0x000fe400078e02ff */
[----:B------:R-:W-:-:S04]  /*16470*/  IMAD.MOV.U32 R2, RZ, RZ, RZ ;  /* 0x000000ffff027224 */ /* 0x000fc800078e00ff */
[----:B------:R-:W-:Y:S01]  /*16480*/  IMAD.HI.U32 R2, R3, R9, R2 ;  /* 0x0000000903027227 */ /* 0x000fe200078e0002 */
[----:B------:R-:W-:Y:S02]  /*16490*/  IABS R9, R5 ;  /* 0x0000000500097213 */ /* 0x000fe40000000000 */
[C---:B------:R-:W-:Y:S01]  /*164a0*/  LOP3.LUT R3, R5.reuse, R4, RZ, 0x3c, !PT ;  /* 0x0000000405037212 */ /* 0x040fe200078e3cff */
[----:B------:R-:W-:Y:S02]  /*164b0*/  IMAD.IADD R5, R5, 0x1, R0 ;  /* 0x0000000105057824 */ /* 0x000fe400078e0200 */
[----:B------:R-:W-:Y:S01]  /*164c0*/  IMAD.HI.U32 R2, R2, R9, RZ ;  /* 0x0000000902027227 */ /* 0x000fe200078e00ff */
[----:B------:R-:W-:-:S03]  /*164d0*/  ISETP.GE.AND P2, PT, R3, RZ, PT ;  /* 0x000000ff0300720c */ /* 0x000fc60003f46270 */
[----:B------:R-:W-:-:S05]  /*164e0*/  IMAD R6, R2, R6, R9 ;  /* 0x0000000602067224 */ /* 0x000fca00078e0209 */
[----:B------:R-:W-:-:S13]  /*164f0*/  ISETP.GT.U32.AND P1, PT, R7, R6, PT ;  /* 0x000000060700720c */ /* 0x000fda0003f24070 */
[----:B------:R-:W-:Y:S02]  /*16500*/  @!P1 IMAD.IADD R6, R6, 0x1, -R7 ;  /* 0x0000000106069824 */ /* 0x000fe400078e0a07 */
[----:B------:R-:W-:Y:S01]  /*16510*/  @!P1 VIADD R2, R2, 0x1 ;  /* 0x0000000102029836 */ /* 0x000fe20000000000 */
[----:B------:R-:W-:Y:S02]  /*16520*/  ISETP.NE.AND P1, PT, R4, RZ, PT ;  /* 0x000000ff0400720c */ /* 0x000fe40003f25270 */
[----:B------:R-:W-:-:S13]  /*16530*/  ISETP.GE.U32.AND P0, PT, R6, R7, PT ;  /* 0x000000070600720c */ /* 0x000fda0003f06070 */
[----:B------:R-:W-:-:S05]  /*16540*/  @P0 VIADD R2, R2, 0x1 ;  /* 0x0000000102020836 */ /* 0x000fca0000000000 */
[----:B------:R-:W-:Y:S02]  /*16550*/  @!P2 IADD3 R2, -R2, RZ, RZ ;  /* 0x000000ff0202a210 */ /* 0x000fe40007ffe1ff */
[----:B------:R-:W-:Y:S01]  /*16560*/  @!P1 LOP3.LUT R2, RZ, R4, RZ, 0x33, !PT ;  /* 0x00000004ff029212 */ /* 0x000fe200078e33ff */
[----:B------:R-:W-:-:S04]  /*16570*/  IMAD.MOV R4, RZ, RZ, -R4 ;  /* 0x000000ffff047224 */ /* 0x000fc800078e0a04 */
[----:B------:R-:W-:Y:S01]  /*16580*/  IMAD R18, R2, R4, R5 ;  /* 0x0000000402127224 */ /* 0x000fe200078e0205 */
[----:B------:R-:W-:-:S05]  /*16590*/  LOP3.LUT R2, RZ, R2, RZ, 0x33, !PT ;  /* 0x00000002ff027212 */ /* 0x000fca00078e33ff */
[----:B------:R-:W-:Y:S01]  /*165a0*/  IMAD.IADD R17, R17, 0x1, R2 ;  /* 0x0000000111117824 */ /* 0x000fe200078e0202 */
[----:B------:R-:W-:Y:S06]  /*165b0*/  BRA `(.L_x_2433) ;  /* 0x00000000001c7947 */ /* 0x000fec0003800000 */
.L_x_2425:
[----:B------:R-:W-:Y:S01]  /*165c0*/  UMOV UR4, URZ ;  /* 0x0000003f00047c82 */ /* 0x000fe20008000000 */
[----:B------:R-:W-:Y:S01]  /*165d0*/  UMOV UR5, URZ ;  /* 0x0000003f00057c82 */ /* 0x000fe20008000000 */
[----:B------:R-:W-:Y:S01]  /*165e0*/  ULDC UR6, c[0x0][0xc3c] ;  /* 0x00030f0000067ab9 */ /* 0x000fe20000000800 */
[----:B------:R-:W-:Y:S02]  /*165f0*/  IMAD.MOV.U32 R16, RZ, RZ, R0 ;  /* 0x000000ffff107224 */ /* 0x000fe400078e0000 */
[----:B------:R-:W-:Y:S02]  /*16600*/  IMAD.U32 R17, RZ, RZ, UR4 ;  /* 0x00000004ff117e24 */ /* 0x000fe4000f8e00ff */
[----:B------:R-:W-:Y:S02]  /*16610*/  IMAD.U32 R18, RZ, RZ, UR5 ;  /* 0x00000005ff127e24 */ /* 0x000fe4000f8e00ff */
[----:B------:R-:W-:-:S07]  /*16620*/  IMAD.U32 R19, RZ, RZ, UR6 ;  /* 0x00000006ff137e24 */ /* 0x000fce000f8e00ff */
.L_x_2433:
        /* <DEDUP_REMOVED lines=10> */
.L_x_2422:
[----:B------:R-:W-:Y:S02]  /*166d0*/  ULDC UR4, c[0x0][0xc3c] ;  /* 0x00030f0000047ab9 */ /* 0x000fe40000000800 */
[----:B0-----:R-:W-:-:S13]  /*166e0*/  ISETP.GE.AND P0, PT, R19, UR4, PT ;  /* 0x0000000413007c0c */ /* 0x001fda000bf06270 */
[----:B------:R-:W-:Y:S05]  /*166f0*/  @!P0 BRA `(.L_x_2434) ;  /* 0xffffffb400448947 */ /* 0x000fea000383ffff */
[----:B------:R-:W-:Y:S05]  /*16700*/  BSYNC B8 ;  /* 0x0000000000087941 */ /* 0x000fea0003800000 */
.L_x_2365:
[----:B------:R-:W5:Y:S01]  /*16710*/  LDL.LU R0, [R1+0x10] ;  /* 0x0000100001007983 */ /* 0x000f620000300800 */
[----:B------:R-:W-:Y:S01]  /*16720*/  BSSY B0, `(.L_x_2435) ;  /* 0x000000b000007945 */ /* 0x000fe20003800000 */
[----:B------:R-:W1:Y:S01]  /*16730*/  S2R R5, SR_CgaCtaId ;  /* 0x0000000000057919 */ /* 0x000e620000008800 */
[----:B-----5:R-:W-:-:S04]  /*16740*/  IADD3 R0, R0, 0x1, RZ ;  /* 0x0000000100007810 */ /* 0x020fc80007ffe0ff */
[----:B0-----:R-:W-:-:S04]  /*16750*/  LEA.HI R2, R0, R0, RZ, 0x1 ;  /* 0x0000000000027211 */ /* 0x001fc800078f08ff */
[----:B------:R-:W-:Y:S02]  /*16760*/  LOP3.LUT R3, R2, 0xfffffffe, RZ, 0xc0, !PT ;  /* 0xfffffffe02037812 */ /* 0x000fe400078ec0ff */
[----:B------:R-:W-:-:S03]  /*16770*/  MOV R2, 0x400 ;  /* 0x0000040000027802 */ /* 0x000fc60000000f00 */
[----:B------:R-:W-:Y:S01]  /*16780*/  IMAD.IADD R0, R0, 0x1, -R3 ;  /* 0x0000000100007824 */ /* 0x000fe200078e0a03 */
[----:B-1----:R-:W-:-:S04]  /*16790*/  LEA R5, R5, R2, 0x18 ;  /* 0x0000000205057211 */ /* 0x002fc800078ec0ff */
[----:B------:R-:W-:-:S04]  /*167a0*/  SHF.L.U32 R0, R0, 0x1f, RZ ;  /* 0x0000001f00007819 */ /* 0x000fc800000006ff */
[----:B------:R-:W0:Y:S02]  /*167b0*/  SYNCS.PHASECHK.TRANS64.TRYWAIT P0, [R5+URZ+0x28c20], R0 ;  /* 0x028c2000050075a7 */ /* 0x000e24000800017f */
[----:B0-----:R-:W-:Y:S05]  /*167c0*/  @!P0 BRA `(.L_x_2436) ;  /* 0x0000003000508947 */ /* 0x001fea0003800000 */
.L_x_2531:
[----:B------:R-:W-:Y:S05]  /*167d0*/  BSYNC B0 ;  /* 0x0000000000007941 */ /* 0x000fea0003800000 */
.L_x_2435:
[----:B------:R-:W-:-:S03]  /*167e0*/  UMOV UR4, 0xffffffff ;  /* 0xffffffff00047882 */ /* 0x000fc60000000000 */
[----:B------:R-:W-:Y:S05]  /*167f0*/  BRA.DIV UR4, `(.L_x_2437) ;  /* 0x0000003204587947 */ /* 0x000fea000b800000 */
[----:B0-----:R-:W0:Y:S02]  /*16800*/  S2R R0, SR_TID.X ;  /* 0x0000000000007919 */ /* 0x001e240000002100 */
[----:B0-----:R-:W-:-:S04]  /*16810*/  SHF.R.U32.HI R0, RZ, 0x5, R0 ;  /* 0x00000005ff007819 */ /* 0x001fc80000011600 */
[----:B------:R-:W-:-:S05]  /*16820*/  LOP3.LUT R0, R0, 0x3, RZ, 0xc0, !PT ;  /* 0x0000000300007812 */ /* 0x000fca00078ec0ff */
[----:B------:R0:W1:Y:S02]  /*16830*/  SHFL.IDX PT, R14, R0, RZ, 0x1f ;  /* 0x00001fff000e7589 */ /* 0x00006400000e0000 */
.L_x_2534:
[----:B-1----:R-:W-:Y:S01]  /*16840*/  ISETP.NE.AND P0, PT, R14, RZ, PT ;  /* 0x000000ff0e00720c */ /* 0x002fe20003f05270 */
[----:B------:R-:W-:-:S12]  /*16850*/  BSSY B0, `(.L_x_2438) ;  /* 0x0000024000007945 */ /* 0x000fd80003800000 */
[----:B------:R-:W-:Y:S05]  /*16860*/  @P0 BRA `(.L_x_2439) ;  /* 0x0000000000880947 */ /* 0x000fea0003800000 */
[----:B------:R-:W-:-:S03]  /*16870*/  UMOV UR4, 0xffffffff ;  /* 0xffffffff00047882 */ /* 0x000fc60000000000 */
[----:B------:R-:W-:Y:S05]  /*16880*/  BRA.DIV UR4, `(.L_x_2440) ;  /* 0x0000003204687947 */ /* 0x000fea000b800000 */
[----:B------:R-:W-:-:S13]  /*16890*/  ELECT P6, URZ, PT ;  /* 0x00000000003f782f */ /* 0x000fda00038c0000 */
.L_x_2537:
[----:B------:R-:W-:Y:S05]  /*168a0*/  @!P6 BRA `(.L_x_2439) ;  /* 0x000000000078e947 */ /* 0x000fea0003800000 */
[----:B------:R-:W-:-:S06]  /*168b0*/  ULOP3.LUT UR4, UR39, 0x2, URZ, 0xfc, !UPT ;  /* 0x0000000227047892 */ /* 0x000fcc000f8efc3f */
[----:B0-----:R-:W-:-:S05]  /*168c0*/  IMAD.U32 R0, RZ, RZ, UR4 ;  /* 0x00000004ff007e24 */ /* 0x001fca000f8e00ff */
[----:B------:R-:W-:-:S13]  /*168d0*/  ISETP.NE.AND P0, PT, R0, 0x3, PT ;  /* 0x000000030000780c */ /* 0x000fda0003f05270 */
[----:B------:R-:W-:Y:S05]  /*168e0*/  @!P0 BRA `(.L_x_2441) ;  /* 0x0000000000048947 */ /* 0x000fea0003800000 */
[----:B------:R-:W-:Y:S01]  /*168f0*/  BPT.TRAP 0x1 ;  /* 0x000000040000795c */ /* 0x000fe20000300000 */
.L_x_2441:
[C---:B------:R-:W-:Y:S01]  /*16900*/  IMAD R3, R24.reuse, 0x8, R5 ;  /* 0x0000000818037824 */ /* 0x040fe200078e0205 */
[----:B------:R-:W-:Y:S01]  /*16910*/  SHF.L.U32 R2, R25, 0x1f, RZ ;  /* 0x0000001f19027819 */ /* 0x000fe200000006ff */
[----:B------:R-:W-:-:S03]  /*16920*/  VIADD R24, R24, 0x1 ;  /* 0x0000000118187836 */ /* 0x000fc60000000000 */
[----:B------:R-:W0:Y:S02]  /*16930*/  SYNCS.PHASECHK.TRANS64.TRYWAIT P1, [R3+URZ+0x28c40], R2 ;  /* 0x028c4002030075a7 */ /* 0x000e24000802017f */
[----:B------:R-:W-:-:S04]  /*16940*/  ISETP.NE.AND P2, PT, R24, 0x2, PT ;  /* 0x000000021800780c */ /* 0x000fc80003f45270 */
[----:B------:R-:W-:Y:S01]  /*16950*/  SEL R0, RZ, 0x1, P2 ;  /* 0x00000001ff007807 */ /* 0x000fe20001000000 */
[----:B0-----:R-:W-:Y:S08]  /*16960*/  @!P1 BRA `(.L_x_2442) ;  /* 0x0000003000509947 */ /* 0x001ff00003800000 */
.L_x_2538:
[----:B------:R-:W-:Y:S02]  /*16970*/  SEL R24, R24, RZ, P2 ;  /* 0x000000ff18187207 */ /* 0x000fe40001000000 */
[----:B------:R-:W-:Y:S01]  /*16980*/  LOP3.LUT R0, R25, R0, RZ, 0x3c, !PT ;  /* 0x0000000019007212 */ /* 0x000fe200078e3cff */
[----:B------:R-:W-:Y:S06]  /*16990*/  @!P0 BRA `(.L_x_2443) ;  /* 0x0000000000048947 */ /* 0x000fec0003800000 */
[----:B------:R-:W-:Y:S01]  /*169a0*/  BPT.TRAP 0x1 ;  /* 0x000000040000795c */ /* 0x000fe20000300000 */
.L_x_2443:
[----:B------:R-:W-:Y:S01]  /*169b0*/  IMAD R5, R24, 0x8, R5 ;  /* 0x0000000818057824 */ /* 0x000fe200078e0205 */
[----:B------:R-:W-:-:S04]  /*169c0*/  SHF.L.U32 R0, R0, 0x1f, RZ ;  /* 0x0000001f00007819 */ /* 0x000fc800000006ff */
[----:B------:R-:W1:Y:S02]  /*169d0*/  SYNCS.PHASECHK.TRANS64.TRYWAIT P1, [R5+URZ+0x28c40], R0 ;  /* 0x028c4000050075a7 */ /* 0x000e64000802017f */
[----:B-1----:R-:W-:Y:S05]  /*169e0*/  @!P1 BRA `(.L_x_2444) ;  /* 0x0000003000449947 */ /* 0x002fea0003800000 */
.L_x_2539:
[----:B------:R-:W-:Y:S05]  /*169f0*/  @!P0 BRA `(.L_x_2445) ;  /* 0x0000000000048947 */ /* 0x000fea0003800000 */
[----:B------:R-:W-:Y:S01]  /*16a00*/  BPT.TRAP 0x1 ;  /* 0x000000040000795c */ /* 0x000fe20000300000 */
.L_x_2445:
[----:B------:R-:W5:Y:S02]  /*16a10*/  SYNCS.PHASECHK.TRANS64.TRYWAIT P1, [R3+URZ+0x28c60], R2 ;  /* 0x028c6002030075a7 */ /* 0x000f64000802017f */
[----:B-----5:R-:W-:Y:S05]  /*16a20*/  @!P1 BRA `(.L_x_2446) ;  /* 0x0000003000489947 */ /* 0x020fea0003800000 */
.L_x_2540:
[----:B------:R-:W-:Y:S05]  /*16a30*/  @!P0 BRA `(.L_x_2447) ;  /* 0x0000000000048947 */ /* 0x000fea0003800000 */
[----:B------:R-:W-:Y:S01]  /*16a40*/  BPT.TRAP 0x1 ;  /* 0x000000040000795c */ /* 0x000fe20000300000 */
.L_x_2447:
[----:B------:R0:W0:Y:S02]  /*16a50*/  SYNCS.PHASECHK.TRANS64.TRYWAIT P0, [R5+URZ+0x28c60], R0 ;  /* 0x028c6000050075a7 */ /* 0x000024000800017f */
[----:B0-----:R-:W-:Y:S05]  /*16a60*/  @!P0 NANOSLEEP.SYNCS 0x989680 ;  /* 0x009896800000895d */ /* 0x001fea0003900000 */
[----:B------:R-:W0:Y:S02]  /*16a70*/  @!P0 SYNCS.PHASECHK.TRANS64 P0, [R5+URZ+0x28c60], R0 ;  /* 0x028c6000050085a7 */ /* 0x000e24000800007f */
[----:B0-----:R-:W-:Y:S05]  /*16a80*/  @!P0 BRA `(.L_x_2447) ;  /* 0xfffffffc00f08947 */ /* 0x001fea000383ffff */
.L_x_2439:
[----:B------:R-:W-:Y:S05]  /*16a90*/  BSYNC B0 ;  /* 0x0000000000007941 */ /* 0x000fea0003800000 */
.L_x_2438:
[----:B------:R-:W-:Y:S05]  /*16aa0*/  EXIT ;  /* 0x000000000000794d */ /* 0x000fea0003800000 */
.L_x_2250:
[----:B0-----:R-:W-:-:S04]  /*16ab0*/  IMAD.U32 R6, RZ, RZ, UR21 ;  /* 0x00000015ff067e24 */ /* 0x001fc8000f8e00ff */
[----:B------:R0:W1:Y:S03]  /*16ac0*/  SYNCS.PHASECHK.TRANS64.TRYWAIT P1, [R6+URZ+0x28c50], R3 ;  /* 0x028c5003060075a7 */ /* 0x000066000802017f */
[----:B-1----:R-:W-:Y:S05]  /*16ad0*/  @!P1 NANOSLEEP.SYNCS 0x989680 ;  /* 0x009896800000995d */ /* 0x002fea0003900000 */
[----:B------:R-:W1:Y:S02]  /*16ae0*/  @!P1 SYNCS.PHASECHK.TRANS64 P1, [R6+URZ+0x28c50], R3 ;  /* 0x028c5003060095a7 */ /* 0x000e64000802007f */
[----:B-1----:R-:W-:Y:S05]  /*16af0*/  @!P1 BRA `(.L_x_2250) ;  /* 0xfffffffc00ec9947 */ /* 0x002fea000383ffff */
[----:B------:R-:W-:Y:S05]  /*16b00*/  BRA `(.L_x_2448) ;  /* 0xfffffeb000b87947 */ /* 0x000fea000383ffff */
.L_x_2256:
[----:B-1----:R-:W-:-:S04]  /*16b10*/  IMAD.U32 R5, RZ, RZ, UR21 ;  /* 0x00000015ff057e24 */ /* 0x002fc8000f8e00ff */
[----:B------:R1:W2:Y:S03]  /*16b20*/  SYNCS.PHASECHK.TRANS64.TRYWAIT P1, [R5+URZ+0x28c50], R4 ;  /* 0x028c5004050075a7 */ /* 0x0002a6000802017f */
[----:B--2---:R-:W-:Y:S05]  /*16b30*/  @!P1 NANOSLEEP.SYNCS 0x989680 ;  /* 0x009896800000995d */ /* 0x004fea0003900000 */
[----:B------:R-:W2:Y:S02]  /*16b40*/  @!P1 SYNCS.PHASECHK.TRANS64 P1, [R5+URZ+0x28c50], R4 ;  /* 0x028c5004050095a7 */ /* 0x000ea4000802007f */
[----:B--2---:R-:W-:Y:S05]  /*16b50*/  @!P1 BRA `(.L_x_2256) ;  /* 0xfffffffc00ec9947 */ /* 0x004fea000383ffff */
[----:B------:R-:W-:Y:S05]  /*16b60*/  BRA `(.L_x_2255) ;  /* 0xfffffebc00b07947 */ /* 0x000fea000383ffff */
.L_x_2266:
[----:B0-----:R-:W-:-:S04]  /*16b70*/  MOV R3, UR41 ;  /* 0x0000002900037c02 */ /* 0x001fc80008000f00 */
[----:B------:R0:W1:Y:S03]  /*16b80*/  SYNCS.PHASECHK.TRANS64.TRYWAIT P1, [R3+URZ+0x28c00], R0 ;  /* 0x028c0000030075a7 */ /* 0x000066000802017f */
[----:B-1----:R-:W-:Y:S05]  /*16b90*/  @!P1 NANOSLEEP.SYNCS 0x989680 ;  /* 0x009896800000995d */ /* 0x002fea0003900000 */
[----:B------:R-:W1:Y:S02]  /*16ba0*/  @!P1 SYNCS.PHASECHK.TRANS64 P1, [R3+URZ+0x28c00], R0 ;  /* 0x028c0000030095a7 */ /* 0x000e64000802007f */
[----:B-1----:R-:W-:Y:S05]  /*16bb0*/  @!P1 BRA `(.L_x_2266) ;  /* 0xfffffffc00ec9947 */ /* 0x002fea000383ffff */
[----:B------:R-:W-:Y:S05]  /*16bc0*/  BRA `(.L_x_2449) ;  /* 0xfffffed400247947 */ /* 0x000fea000383ffff */
.L_x_2270:
[----:B--2---:R2:W3:Y:S02]  /*16bd0*/  SYNCS.PHASECHK.TRANS64.TRYWAIT P1, [R7+URZ+0x28c30], R8 ;  /* 0x028c3008070075a7 */ /* 0x0044e4000802017f */
[----:B---3--:R-:W-:Y:S05]  /*16be0*/  @!P1 NANOSLEEP.SYNCS 0x989680 ;  /* 0x009896800000995d */ /* 0x008fea0003900000 */
[----:B------:R-:W3:Y:S02]  /*16bf0*/  @!P1 SYNCS.PHASECHK.TRANS64 P1, [R7+URZ+0x28c30], R8 ;  /* 0x028c3008070095a7 */ /* 0x000ee4000802007f */
[----:B---3--:R-:W-:Y:S05]  /*16c00*/  @!P1 BRA `(.L_x_2270) ;  /* 0xfffffffc00f09947 */ /* 0x008fea000383ffff */
[----:B------:R-:W-:Y:S05]  /*16c10*/  BRA `(.L_x_2269) ;  /* 0xfffffed400407947 */ /* 0x000fea000383ffff */
.L_x_2283:
[----:B--2---:R2:W3:Y:S02]  /*16c20*/  SYNCS.PHASECHK.TRANS64.TRYWAIT P1, [R7+URZ+0x28c50], R8 ;  /* 0x028c5008070075a7 */ /* 0x0044e4000802017f */
[----:B---3--:R-:W-:Y:S05]  /*16c30*/  @!P1 NANOSLEEP.SYNCS 0x989680 ;  /* 0x009896800000995d */ /* 0x008fea0003900000 */
[----:B------:R-:W3:Y:S02]  /*16c40*/  @!P1 SYNCS.PHASECHK.TRANS64 P1, [R7+URZ+0x28c50], R8 ;  /* 0x028c5008070095a7 */ /* 0x000ee4000802007f */
[----:B---3--:R-:W-:Y:S05]  /*16c50*/  @!P1 BRA `(.L_x_2283) ;  /* 0xfffffffc00f09947 */ /* 0x008fea000383ffff */
[----:B------:R-:W-:Y:S05]  /*16c60*/  BRA `(.L_x_2282) ;  /* 0xfffffef000e07947 */ /* 0x000fea000383ffff */
.L_x_2292:
[----:B--2---:R-:W-:-:S04]  /*16c70*/  IMAD.U32 R6, RZ, RZ, UR22 ;  /* 0x00000016ff067e24 */ /* 0x004fc8000f8e00ff */
[----:B------:R2:W3:Y:S03]  /*16c80*/  SYNCS.PHASECHK.TRANS64.TRYWAIT P1, [R6+URZ+0x28c30], R7 ;  /* 0x028c3007060075a7 */ /* 0x0004e6000802017f */
[----:B---3--:R-:W-:Y:S05]  /*16c90*/  @!P1 NANOSLEEP.SYNCS 0x989680 ;  /* 0x009896800000995d */ /* 0x008fea0003900000 */
[----:B------:R-:W3:Y:S02]  /*16ca0*/  @!P1 SYNCS.PHASECHK.TRANS64 P1, [R6+URZ+0x28c30], R7 ;  /* 0x028c3007060095a7 */ /* 0x000ee4000802007f */
[----:B---3--:R-:W-:Y:S05]  /*16cb0*/  @!P1 BRA `(.L_x_2292) ;  /* 0xfffffffc00ec9947 */ /* 0x008fea000383ffff */
[----:B------:R-:W-:Y:S05]  /*16cc0*/  BRA `(.L_x_2291) ;  /* 0xfffffef800587947 */ /* 0x000fea000383ffff */
.L_x_2305:
[----:B--2---:R-:W-:-:S04]  /*16cd0*/  IMAD.U32 R10, RZ, RZ, UR22 ;  /* 0x00000016ff0a7e24 */ /* 0x004fc8000f8e00ff */
[----:B------:R2:W3:Y:S03]  /*16ce0*/  SYNCS.PHASECHK.TRANS64.TRYWAIT P1, [R10+URZ+0x28c50], R7 ;  /* 0x028c50070a0075a7 */ /* 0x0004e6000802017f */
[----:B---3--:R-:W-:Y:S05]  /*16cf0*/  @!P1 NANOSLEEP.SYNCS 0x989680 ;  /* 0x009896800000995d */ /* 0x008fea0003900000 */
[----:B------:R-:W3:Y:S02]  /*16d00*/  @!P1 SYNCS.PHASECHK.TRANS64 P1, [R10+URZ+0x28c50], R7 ;  /* 0x028c50070a0095a7 */ /* 0x000ee4000802007f */
[----:B---3--:R-:W-:Y:S05]  /*16d10*/  @!P1 BRA `(.L_x_2305) ;  /* 0xfffffffc00ec9947 */ /* 0x008fea000383ffff */
[----:B------:R-:W-:Y:S05]  /*16d20*/  BRA `(.L_x_2304) ;  /* 0xffffff1c003c7947 */ /* 0x000fea000383ffff */
.L_x_2315:
[----:B--2---:R-:W-:-:S04]  /*16d30*/  IMAD.U32 R6, RZ, RZ, UR22 ;  /* 0x00000016ff067e24 */ /* 0x004fc8000f8e00ff */
[----:B------:R2:W3:Y:S03]  /*16d40*/  SYNCS.PHASECHK.TRANS64.TRYWAIT P2, [R6+URZ+0x28c30], R7 ;  /* 0x028c3007060075a7 */ /* 0x0004e6000804017f */
[----:B---3--:R-:W-:Y:S05]  /*16d50*/  @!P2 NANOSLEEP.SYNCS 0x989680 ;  /* 0x009896800000a95d */ /* 0x008fea0003900000 */
[----:B------:R-:W3:Y:S02]  /*16d60*/  @!P2 SYNCS.PHASECHK.TRANS64 P2, [R6+URZ+0x28c30], R7 ;  /* 0x028c30070600a5a7 */ /* 0x000ee4000804007f */
[----:B---3--:R-:W-:Y:S05]  /*16d70*/  @!P2 BRA `(.L_x_2315) ;  /* 0xfffffffc00eca947 */ /* 0x008fea000383ffff */
[----:B------:R-:W-:Y:S05]  /*16d80*/  BRA `(.L_x_2314) ;  /* 0xffffff2000c87947 */ /* 0x000fea000383ffff */
.L_x_2320:
[----:B-1----:R-:W-:-:S04]  /*16d90*/  IMAD.U32 R10, RZ, RZ, UR22 ;  /* 0x00000016ff0a7e24 */ /* 0x002fc8000f8e00ff */
[----:B------:R1:W2:Y:S03]  /*16da0*/  SYNCS.PHASECHK.TRANS64.TRYWAIT P2, [R10+URZ+0x28c50], R7 ;  /* 0x028c50070a0075a7 */ /* 0x0002a6000804017f */
[----:B--2---:R-:W-:Y:S05]  /*16db0*/  @!P2 NANOSLEEP.SYNCS 0x989680 ;  /* 0x009896800000a95d */ /* 0x004fea0003900000 */
[----:B------:R-:W2:Y:S02]  /*16dc0*/  @!P2 SYNCS.PHASECHK.TRANS64 P2, [R10+URZ+0x28c50], R7 ;  /* 0x028c50070a00a5a7 */ /* 0x000ea4000804007f */
[----:B--2---:R-:W-:Y:S05]  /*16dd0*/  @!P2 BRA `(.L_x_2320) ;  /* 0xfffffffc00eca947 */ /* 0x004fea000383ffff */
[----:B------:R-:W-:Y:S05]  /*16de0*/  BRA `(.L_x_2319) ;  /* 0xffffff3800ec7947 */ /* 0x000fea000383ffff */
.L_x_2327:
[----:B-1----:R-:W-:-:S04]  /*16df0*/  IMAD.U32 R6, RZ, RZ, UR20 ;  /* 0x00000014ff067e24 */ /* 0x002fc8000f8e00ff */
[----:B------:R1:W2:Y:S03]  /*16e00*/  SYNCS.PHASECHK.TRANS64.TRYWAIT P1, [R6+URZ+0x28c30], R7 ;  /* 0x028c3007060075a7 */ /* 0x0002a6000802017f */
[----:B--2---:R-:W-:Y:S05]  /*16e10*/  @!P1 NANOSLEEP.SYNCS 0x989680 ;  /* 0x009896800000995d */ /* 0x004fea0003900000 */
[----:B------:R-:W2:Y:S02]  /*16e20*/  @!P1 SYNCS.PHASECHK.TRANS64 P1, [R6+URZ+0x28c30], R7 ;  /* 0x028c3007060095a7 */ /* 0x000ea4000802007f */
[----:B--2---:R-:W-:Y:S05]  /*16e30*/  @!P1 BRA `(.L_x_2327) ;  /* 0xfffffffc00ec9947 */ /* 0x004fea000383ffff */
[----:B------:R-:W-:Y:S05]  /*16e40*/  BRA `(.L_x_2326) ;  /* 0xffffff3c00e07947 */ /* 0x000fea000383ffff */
.L_x_2340:
[----:B--2---:R-:W-:-:S04]  /*16e50*/  IMAD.U32 R10, RZ, RZ, UR20 ;  /* 0x00000014ff0a7e24 */ /* 0x004fc8000f8e00ff */
[----:B------:R2:W3:Y:S03]  /*16e60*/  SYNCS.PHASECHK.TRANS64.TRYWAIT P1, [R10+URZ+0x28c50], R7 ;  /* 0x028c50070a0075a7 */ /* 0x0004e6000802017f */
[----:B---3--:R-:W-:Y:S05]  /*16e70*/  @!P1 NANOSLEEP.SYNCS 0x989680 ;  /* 0x009896800000995d */ /* 0x008fea0003900000 */
[----:B------:R-:W3:Y:S02]  /*16e80*/  @!P1 SYNCS.PHASECHK.TRANS64 P1, [R10+URZ+0x28c50], R7 ;  /* 0x028c50070a0095a7 */ /* 0x000ee4000802007f */
[----:B---3--:R-:W-:Y:S05]  /*16e90*/  @!P1 BRA `(.L_x_2340) ;  /* 0xfffffffc00ec9947 */ /* 0x008fea000383ffff */
[----:B------:R-:W-:Y:S05]  /*16ea0*/  BRA `(.L_x_2339) ;  /* 0xffffff6000c47947 */ /* 0x000fea000383ffff */
.L_x_2385:
[----:B------:R-:W0:Y:S01]  /*16eb0*/  S2R R21, SR_TID.X ;  /* 0x0000000000157919 */ /* 0x000e220000002100 */
[----:B------:R-:W-:Y:S01]  /*16ec0*/  BSSY B0, `(.L_x_2450) ;  /* 0x000000a000007945 */ /* 0x000fe20003800000 */
[----:B------:R-:W-:Y:S01]  /*16ed0*/  MOV R12, RZ ;  /* 0x000000ff000c7202 */ /* 0x000fe20000000f00 */
[----:B------:R-:W-:Y:S02]  /*16ee0*/  IMAD.MOV.U32 R11, RZ, RZ, 0x1f ;  /* 0x0000001fff0b7424 */ /* 0x000fe400078e00ff */
[----:B------:R-:W-:Y:S01]  /*16ef0*/  IMAD.MOV.U32 R15, RZ, RZ, -0x1 ;  /* 0xffffffffff0f7424 */ /* 0x000fe200078e00ff */
[----:B0-----:R-:W-:-:S04]  /*16f00*/  SHF.R.U32.HI R21, RZ, 0x5, R21 ;  /* 0x00000005ff157819 */ /* 0x001fc80000011615 */
[----:B------:R-:W-:-:S05]  /*16f10*/  LOP3.LUT R21, R21, 0x3, RZ, 0xc0, !PT ;  /* 0x0000000315157812 */ /* 0x000fca00078ec0ff */
[----:B------:R-:W-:-:S07]  /*16f20*/  IMAD.MOV.U32 R13, RZ, RZ, R21 ;  /* 0x000000ffff0d7224 */ /* 0x000fce00078e0015 */
[----:B-----5:R-:W-:Y:S05]  /*16f30*/  WARPSYNC.COLLECTIVE R15, `(.L_x_2451) ;  /* 0x000000000f087348 */ /* 0x020fea0003c00000 */
[----:B------:R0:W1:Y:S02]  /*16f40*/  SHFL.IDX P6, R14, R13, R12, R11 ;  /* 0x0000000c0d0e7389 */ /* 0x00006400000c000b */
[----:B01---5:R-:W-:Y:S01]  /*16f50*/  ENDCOLLECTIVE ;  /* 0x000000000000791b */ /* 0x023fe20003800000 */
.L_x_2451:
[----:B------:R-:W-:Y:S05]  /*16f60*/  BSYNC B0 ;  /* 0x0000000000007941 */ /* 0x000fea0003800000 */
.L_x_2450:
[----:B------:R-:W-:Y:S05]  /*16f70*/  BRA `(.L_x_2452) ;  /* 0xffffffbc00607947 */ /* 0x000fea000383ffff */
.L_x_2388:
[----:B0-----:R0:W1:Y:S02]  /*16f80*/  SYNCS.PHASECHK.TRANS64.TRYWAIT P0, [R27+URZ+0x28c40], R0 ;  /* 0x028c40001b0075a7 */ /* 0x001064000800017f */
[----:B-1----:R-:W-:Y:S05]  /*16f90*/  @!P0 NANOSLEEP.SYNCS 0x989680 ;  /* 0x009896800000895d */ /* 0x002fea0003900000 */
[----:B------:R-:W1:Y:S02]  /*16fa0*/  @!P0 SYNCS.PHASECHK.TRANS64 P0, [R27+URZ+0x28c40], R0 ;  /* 0x028c40001b0085a7 */ /* 0x000e64000800007f */
[----:B-1----:R-:W-:Y:S05]  /*16fb0*/  @!P0 BRA `(.L_x_2388) ;  /* 0xfffffffc00f08947 */ /* 0x002fea000383ffff */
[----:B------:R-:W-:Y:S05]  /*16fc0*/  BRA `(.L_x_2453) ;  /* 0xffffffc0003c7947 */ /* 0x000fea000383ffff */
.L_x_2389:
        /* <DEDUP_REMOVED lines=8> */
.L_x_2455:
[----:B------:R-:W-:Y:S05]  /*17050*/  BSYNC B0 ;  /* 0x0000000000007941 */ /* 0x000fea0003800000 */
.L_x_2454:
[----:B------:R-:W-:Y:S01]  /*17060*/  MOV R13, R0 ;  /* 0x00000000000d7202 */ /* 0x000fe20000000f00 */
        /* <DEDUP_REMOVED lines=8> */
.L_x_2456:
[----:B------:R-:W-:Y:S01]  /*170f0*/  IMAD.MOV.U32 R13, RZ, RZ, R5 ;  /* 0x000000ffff0d7224 */ /* 0x000fe200078e0005 */
[----:B------:R-:W-:Y:S01]  /*17100*/  MOV R12, 0x1 ;  /* 0x00000001000c7802 */ /* 0x000fe20000000f00 */
[----:B------:R-:W-:-:S07]  /*17110*/  IMAD.MOV.U32 R3, RZ, RZ, R14 ;  /* 0x000000ffff037224 */ /* 0x000fce00078e000e */
[----:B------:R-:W-:Y:S05]  /*17120*/  WARPSYNC.COLLECTIVE R15, `(.L_x_2457) ;  /* 0x000000000f087348 */ /* 0x000fea0003c00000 */
[----:B------:R0:W1:Y:S02]  /*17130*/  SHFL.IDX P6, R14, R13, R12, R11 ;  /* 0x0000000c0d0e7389 */ /* 0x00006400000c000b */
[----:B01----:R-:W-:Y:S01]  /*17140*/  ENDCOLLECTIVE ;  /* 0x000000000000791b */ /* 0x003fe20003800000 */
.L_x_2457:
        /* <DEDUP_REMOVED lines=15> */
.L_x_2458:
[----:B------:R-:W-:Y:S02]  /*17240*/  @P0 IMAD R6, R4, 0x2, R23 ;  /* 0x0000000204060824 */ /* 0x000fe400078e0217 */
[----:B------:R-:W-:Y:S02]  /*17250*/  IMAD.MOV.U32 R13, RZ, RZ, R5 ;  /* 0x000000ffff0d7224 */ /* 0x000fe400078e0005 */
[----:B------:R-:W-:Y:S02]  /*17260*/  IMAD.MOV.U32 R12, RZ, RZ, 0x2 ;  /* 0x00000002ff0c7424 */ /* 0x000fe400078e00ff */
[----:B------:R-:W-:-:S07]  /*17270*/  IMAD.MOV.U32 R3, RZ, RZ, R14 ;  /* 0x000000ffff037224 */ /* 0x000fce00078e000e */
[----:B------:R-:W-:Y:S05]  /*17280*/  WARPSYNC.COLLECTIVE R15, `(.L_x_2459) ;  /* 0x000000000f087348 */ /* 0x000fea0003c00000 */
[----:B------:R0:W1:Y:S02]  /*17290*/  SHFL.IDX P6, R14, R13, R12, R11 ;  /* 0x0000000c0d0e7389 */ /* 0x00006400000c000b */
[----:B01----:R-:W-:Y:S01]  /*172a0*/  ENDCOLLECTIVE ;  /* 0x000000000000791b */ /* 0x003fe20003800000 */
.L_x_2459:
        /* <DEDUP_REMOVED lines=15> */
.L_x_2460:
[----:B------:R-:W-:Y:S02]  /*173a0*/  @P0 IMAD R6, R4, 0x2, R23 ;  /* 0x0000000204060824 */ /* 0x000fe400078e0217 */
[----:B------:R-:W-:Y:S02]  /*173b0*/  IMAD.MOV.U32 R13, RZ, RZ, R5 ;  /* 0x000000ffff0d7224 */ /* 0x000fe400078e0005 */
[----:B------:R-:W-:Y:S02]  /*173c0*/  IMAD.MOV.U32 R12, RZ, RZ, 0x3 ;  /* 0x00000003ff0c7424 */ /* 0x000fe400078e00ff */
[----:B------:R-:W-:-:S07]  /*173d0*/  IMAD.MOV.U32 R3, RZ, RZ, R14 ;  /* 0x000000ffff037224 */ /* 0x000fce00078e000e */
[----:B------:R-:W-:Y:S05]  /*173e0*/  WARPSYNC.COLLECTIVE R15, `(.L_x_2461) ;  /* 0x000000000f087348 */ /* 0x000fea0003c00000 */
[----:B------:R0:W1:Y:S02]  /*173f0*/  SHFL.IDX P6, R14, R13, R12, R11 ;  /* 0x0000000c0d0e7389 */ /* 0x00006400000c000b */
[----:B01----:R-:W-:Y:S01]  /*17400*/  ENDCOLLECTIVE ;  /* 0x000000000000791b */ /* 0x003fe20003800000 */
.L_x_2461:
[----:B------:R-:W-:-:S05]  /*17410*/  @P0 LEA R3, P1, R7, R3, 0x1 ;  /* 0x0000000307030211 */ /* 0x000fca00078208ff */
[----:B------:R-:W-:-:S05]  /*17420*/  @P0 IMAD.X R2, RZ, RZ, R2, P1 ;  /* 0x000000ffff020224 */ /* 0x000fca00008e0602 */
[----:B------:R-:W-:Y:S02]  /*17430*/  @P0 LOP3.LUT R3, R3, R2, RZ, 0x3c, !PT ;  /* 0x0000000203030212 */ /* 0x000fe400078e3cff */
[----:B------:R-:W-:Y:S02]  /*17440*/  MOV R13, R0 ;  /* 0x00000000000d7202 */ /* 0x000fe40000000f00 */
[----:B------:R-:W-:-:S04]  /*17450*/  @P0 LOP3.LUT R2, R3, R2, RZ, 0x3c, !PT ;  /* 0x0000000203020212 */ /* 0x000fc800078e3cff */
[----:B------:R-:W-:Y:S01]  /*17460*/  @P0 LOP3.LUT R3, R3, R2, RZ, 0x3c, !PT ;  /* 0x0000000203030212 */ /* 0x000fe200078e3cff */
[----:B------:R-:W-:-:S07]  /*17470*/  IMAD.MOV.U32 R5, RZ, RZ, R14 ;  /* 0x000000ffff057224 */ /* 0x000fce00078e000e */
[----:B------:R-:W-:Y:S05]  /*17480*/  WARPSYNC.COLLECTIVE R15, `(.L_x_2462) ;  /* 0x000000000f087348 */ /* 0x000fea0003c00000 */
[----:B------:R0:W1:Y:S02]  /*17490*/  SHFL.IDX P6, R14, R13, R12, R11 ;  /* 0x0000000c0d0e7389 */ /* 0x00006400000c000b */
[----:B01----:R-:W-:Y:S01]  /*174a0*/  ENDCOLLECTIVE ;  /* 0x000000000000791b */ /* 0x003fe20003800000 */
.L_x_2462:
[----:B------:R-:W-:Y:S01]  /*174b0*/  @!PT LDS RZ, [RZ] ;  /* 0x00000000fffff984 */ /* 0x000fe20000000800 */
[----:B------:R-:W-:Y:S01]  /*174c0*/  @!PT LDS RZ, [RZ] ;  /* 0x00000000fffff984 */ /* 0x000fe20000000800 */
[----:B------:R-:W-:Y:S01]  /*174d0*/  @!PT LDS RZ, [RZ] ;  /* 0x00000000fffff984 */ /* 0x000fe20000000800 */
[----:B------:R0:W-:Y:S01]  /*174e0*/  @P0 LDGSTS.E.BYPASS.LTC128B.128 [R6+0x23400], desc[UR54][R2.64], !P2 ;  /* 0x2340000002060fae */ /* 0x0001e2000d101d76 */
[----:B------:R-:W-:Y:S01]  /*174f0*/  IMAD.MOV.U32 R0, RZ, RZ, R14 ;  /* 0x000000ffff007224 */ /* 0x000fe200078e000e */
[----:B------:R-:W-:Y:S06]  /*17500*/  BRA `(.L_x_2463) ;  /* 0xffffffbc00f47947 */ /* 0x000fec000383ffff */
.L_x_2394:
[----:B------:R-:W-:Y:S02]  /*17510*/  IMAD.MOV.U32 R13, RZ, RZ, R4 ;  /* 0x000000ffff0d7224 */ /* 0x000fe400078e0004 */
[----:B------:R-:W-:Y:S02]  /*17520*/  IMAD.MOV.U32 R12, RZ, RZ, RZ ;  /* 0x000000ffff0c7224 */ /* 0x000fe400078e00ff */
[----:B------:R-:W-:Y:S02]  /*17530*/  IMAD.MOV.U32 R11, RZ, RZ, 0x181f ;  /* 0x0000181fff0b7424 */ /* 0x000fe400078e00ff */
[----:B------:R-:W-:Y:S02]  /*17540*/  IMAD.MOV.U32 R15, RZ, RZ, -0x1 ;  /* 0xffffffffff0f7424 */ /* 0x000fe400078e00ff */
[----:B------:R-:W-:Y:S02]  /*17550*/  IMAD R37, R37, R6, RZ ;  /* 0x0000000625257224 */ /* 0x000fe400078e02ff */
[----:B------:R-:W-:-:S07]  /*17560*/  IMAD.IADD R35, R9, 0x1, R35 ;  /* 0x0000000109237824 */ /* 0x000fce00078e0223 */
[----:B-1---5:R-:W-:Y:S05]  /*17570*/  WARPSYNC.COLLECTIVE R15, `(.L_x_2464) ;  /* 0x000000000f087348 */ /* 0x022fea0003c00000 */
[----:B------:R0:W2:Y:S02]  /*17580*/  SHFL.IDX P6, R14, R13, R12, R11 ;  /* 0x0000000c0d0e7389 */ /* 0x0000a400000c000b */
[----:B012--5:R-:W-:Y:S01]  /*17590*/  ENDCOLLECTIVE ;  /* 0x000000000000791b */ /* 0x027fe20003800000 */
.L_x_2464:
[C---:B------:R-:W-:Y:S01]  /*175a0*/  VIADD R6, R35.reuse, 0x10 ;  /* 0x0000001023067836 */ /* 0x040fe20000000000 */
[----:B------:R-:W-:Y:S01]  /*175b0*/  ISETP.GE.AND P0, PT, R35, R37, PT ;  /* 0x000000252300720c */ /* 0x000fe20003f06270 */
[----:B------:R-:W-:Y:S02]  /*175c0*/  IMAD.MOV.U32 R13, RZ, RZ, R0 ;  /* 0x000000ffff0d7224 */ /* 0x000fe400078e0000 */
[----:B------:R-:W-:-:S10]  /*175d0*/  IMAD.MOV.U32 R2, RZ, RZ, R14 ;  /* 0x000000ffff027224 */ /* 0x000fd400078e000e */
[----:B------:R-:W-:Y:S05]  /*175e0*/  WARPSYNC.COLLECTIVE R15, `(.L_x_2465) ;  /* 0x000000000f087348 */ /* 0x000fea0003c00000 */
[----:B------:R0:W1:Y:S02]  /*175f0*/  SHFL.IDX P6, R14, R13, R12, R11 ;  /* 0x0000000c0d0e7389 */ /* 0x00006400000c000b */
[----:B01----:R-:W-:Y:S01]  /*17600*/  ENDCOLLECTIVE ;  /* 0x000000000000791b */ /* 0x003fe20003800000 */
.L_x_2465:
[----:B------:R-:W-:Y:S02]  /*17610*/  IMAD.MOV.U32 R13, RZ, RZ, R4 ;  /* 0x000000ffff0d7224 */ /* 0x000fe400078e0004 */
[----:B------:R-:W-:Y:S01]  /*17620*/  IMAD.MOV.U32 R12, RZ, RZ, 0x1 ;  /* 0x00000001ff0c7424 */ /* 0x000fe200078e00ff */
[----:B------:R-:W-:-:S07]  /*17630*/  MOV R3, R14 ;  /* 0x0000000e00037202 */ /* 0x000fce0000000f00 */
[----:B------:R-:W-:Y:S05]  /*17640*/  WARPSYNC.COLLECTIVE R15, `(.L_x_2466) ;  /* 0x000000000f087348 */ /* 0x000fea0003c00000 */
[----:B------:R0:W1:Y:S02]  /*17650*/  SHFL.IDX P6, R14, R13, R12, R11 ;  /* 0x0000000c0d0e7389 */ /* 0x00006400000c000b */
[----:B01----:R-:W-:Y:S01]  /*17660*/  ENDCOLLECTIVE ;  /* 0x000000000000791b */ /* 0x003fe20003800000 */
.L_x_2466:
        /* <DEDUP_REMOVED lines=15> */
.L_x_2467:
[----:B------:R-:W-:Y:S02]  /*17760*/  IMAD.MOV.U32 R13, RZ, RZ, R4 ;  /* 0x000000ffff0d7224 */ /* 0x000fe400078e0004 */
[----:B------:R-:W-:Y:S01]  /*17770*/  IMAD.MOV.U32 R12, RZ, RZ, 0x2 ;  /* 0x00000002ff0c7424 */ /* 0x000fe200078e00ff */
[----:B------:R-:W-:-:S07]  /*17780*/  MOV R3, R14 ;  /* 0x0000000e00037202 */ /* 0x000fce0000000f00 */
[----:B------:R-:W-:Y:S05]  /*17790*/  WARPSYNC.COLLECTIVE R15, `(.L_x_2468) ;  /* 0x000000000f087348 */ /* 0x000fea0003c00000 */
[----:B------:R0:W1:Y:S02]  /*177a0*/  SHFL.IDX P6, R14, R13, R12, R11 ;  /* 0x0000000c0d0e7389 */ /* 0x00006400000c000b */
[----:B01----:R-:W-:Y:S01]  /*177b0*/  ENDCOLLECTIVE ;  /* 0x000000000000791b */ /* 0x003fe20003800000 */
.L_x_2468:
        /* <DEDUP_REMOVED lines=16> */
.L_x_2469:
[----:B------:R-:W-:Y:S02]  /*178c0*/  IMAD.MOV.U32 R13, RZ, RZ, R4 ;  /* 0x000000ffff0d7224 */ /* 0x000fe400078e0004 */
[----:B------:R-:W-:Y:S02]  /*178d0*/  IMAD.MOV.U32 R12, RZ, RZ, 0x3 ;  /* 0x00000003ff0c7424 */ /* 0x000fe400078e00ff */
[----:B------:R-:W-:-:S07]  /*178e0*/  IMAD.MOV.U32 R3, RZ, RZ, R14 ;  /* 0x000000ffff037224 */ /* 0x000fce00078e000e */
[----:B------:R-:W-:Y:S05]  /*178f0*/  WARPSYNC.COLLECTIVE R15, `(.L_x_2470) ;  /* 0x000000000f087348 */ /* 0x000fea0003c00000 */
[----:B------:R0:W1:Y:S02]  /*17900*/  SHFL.IDX P6, R14, R13, R12, R11 ;  /* 0x0000000c0d0e7389 */ /* 0x00006400000c000b */
[----:B01----:R-:W-:Y:S01]  /*17910*/  ENDCOLLECTIVE ;  /* 0x000000000000791b */ /* 0x003fe20003800000 */
.L_x_2470:
[----:B------:R-:W-:-:S04]  /*17920*/  @!P0 LEA R3, P2, R8, R3, 0x1 ;  /* 0x0000000308038211 */ /* 0x000fc800078408ff */
[----:B------:R-:W-:-:S04]  /*17930*/  @!P0 IADD3.X R2, RZ, R2, RZ, P2, !PT ;  /* 0x00000002ff028210 */ /* 0x000fc800017fe4ff */
[----:B------:R-:W-:Y:S01]  /*17940*/  @!P0 LOP3.LUT R3, R3, R2, RZ, 0x3c, !PT ;  /* 0x0000000203038212 */ /* 0x000fe200078e3cff */
[----:B------:R-:W-:-:S03]  /*17950*/  IMAD.MOV.U32 R13, RZ, RZ, R0 ;  /* 0x000000ffff0d7224 */ /* 0x000fc600078e0000 */
[----:B------:R-:W-:-:S04]  /*17960*/  @!P0 LOP3.LUT R2, R3, R2, RZ, 0x3c, !PT ;  /* 0x0000000203028212 */ /* 0x000fc800078e3cff */
[----:B------:R-:W-:Y:S01]  /*17970*/  @!P0 LOP3.LUT R3, R3, R2, RZ, 0x3c, !PT ;  /* 0x0000000203038212 */ /* 0x000fe200078e3cff */
[----:B------:R-:W-:-:S04]  /*17980*/  IMAD.MOV.U32 R4, RZ, RZ, R14 ;  /* 0x000000ffff047224 */ /* 0x000fc800078e000e */
[----:B------:R-:W-:Y:S01]  /*17990*/  @!PT LDS RZ, [RZ] ;  /* 0x00000000fffff984 */ /* 0x000fe20000000800 */
[----:B------:R-:W-:Y:S01]  /*179a0*/  @!PT LDS RZ, [RZ] ;  /* 0x00000000fffff984 */ /* 0x000fe20000000800 */
[----:B------:R-:W-:Y:S01]  /*179b0*/  @!PT LDS RZ, [RZ] ;  /* 0x00000000fffff984 */ /* 0x000fe20000000800 */
[----:B------:R0:W-:Y:S03]  /*179c0*/  @!P0 LDGSTS.E.BYPASS.LTC128B.128 [R7+0x21400], desc[UR54][R2.64], !P1 ;  /* 0x2140000002078fae */ /* 0x0001e6000c901d76 */
[----:B0-----:R-:W-:Y:S05]  /*179d0*/  WARPSYNC.COLLECTIVE R15, `(.L_x_2471) ;  /* 0x000000000f087348 */ /* 0x001fea0003c00000 */
[----:B------:R1:W2:Y:S02]  /*179e0*/  SHFL.IDX P6, R14, R13, R12, R11 ;  /* 0x0000000c0d0e7389 */ /* 0x0002a400000c000b */
[----:B012---:R-:W-:Y:S01]  /*179f0*/  ENDCOLLECTIVE ;  /* 0x000000000000791b */ /* 0x007fe20003800000 */
.L_x_2471:
[----:B------:R-:W-:Y:S01]  /*17a00*/  IMAD.MOV.U32 R0, RZ, RZ, R14 ;  /* 0x000000ffff007224 */ /* 0x000fe200078e000e */
[----:B------:R-:W-:Y:S06]  /*17a10*/  BRA `(.L_x_2472) ;  /* 0xffffffc000ec7947 */ /* 0x000fec000383ffff */
.L_x_2397:
[----:B0-----:R0:W2:Y:S02]  /*17a20*/  SYNCS.PHASECHK.TRANS64.TRYWAIT P0, [R23+URZ+0x28c20], R0 ;  /* 0x028c2000170075a7 */ /* 0x0010a4000800017f */
[----:B--2---:R-:W-:Y:S05]  /*17a30*/  @!P0 NANOSLEEP.SYNCS 0x989680 ;  /* 0x009896800000895d */ /* 0x004fea0003900000 */
[----:B------:R-:W2:Y:S02]  /*17a40*/  @!P0 SYNCS.PHASECHK.TRANS64 P0, [R23+URZ+0x28c20], R0 ;  /* 0x028c2000170085a7 */ /* 0x000ea4000800007f */
[----:B--2---:R-:W-:Y:S05]  /*17a50*/  @!P0 BRA `(.L_x_2397) ;  /* 0xfffffffc00f08947 */ /* 0x004fea000383ffff */
[----:B------:R-:W-:Y:S05]  /*17a60*/  BRA `(.L_x_2473) ;  /* 0xffffffc400487947 */ /* 0x000fea000383ffff */
.L_x_2400:
[----:B0-----:R0:W2:Y:S02]  /*17a70*/  SYNCS.PHASECHK.TRANS64.TRYWAIT P0, [R27+URZ+0x28c60], R0 ;  /* 0x028c60001b0075a7 */ /* 0x0010a4000800017f */
[----:B--2---:R-:W-:Y:S05]  /*17a80*/  @!P0 NANOSLEEP.SYNCS 0x989680 ;  /* 0x009896800000895d */ /* 0x004fea0003900000 */
[----:B------:R-:W2:Y:S02]  /*17a90*/  @!P0 SYNCS.PHASECHK.TRANS64 P0, [R27+URZ+0x28c60], R0 ;  /* 0x028c60001b0085a7 */ /* 0x000ea4000800007f */
[----:B--2---:R-:W-:Y:S05]  /*17aa0*/  @!P0 BRA `(.L_x_2400) ;  /* 0xfffffffc00f08947 */ /* 0x004fea000383ffff */
[----:B------:R-:W-:Y:S05]  /*17ab0*/  BRA `(.L_x_2474) ;  /* 0xffffffc400587947 */ /* 0x000fea000383ffff */
.L_x_2401:
        /* <DEDUP_REMOVED lines=8> */
.L_x_2476:
[----:B------:R-:W-:Y:S05]  /*17b40*/  BSYNC B0 ;  /* 0x0000000000007941 */ /* 0x000fea0003800000 */
.L_x_2475:
        /* <DEDUP_REMOVED lines=15> */
.L_x_2477:
        /* <DEDUP_REMOVED lines=39> */
.L_x_2478:
[----:B------:R-:W-:Y:S02]  /*17eb0*/  IMAD.MOV.U32 R13, RZ, RZ, R4 ;  /* 0x000000ffff0d7224 */ /* 0x000fe400078e0004 */
[----:B------:R-:W-:-:S07]  /*17ec0*/  IMAD.MOV.U32 R3, RZ, RZ, R14 ;  /* 0x000000ffff037224 */ /* 0x000fce00078e000e */
[----:B------:R-:W-:Y:S05]  /*17ed0*/  WARPSYNC.COLLECTIVE R15, `(.L_x_2479) ;  /* 0x000000000f087348 */ /* 0x000fea0003c00000 */
[----:B------:R0:W1:Y:S02]  /*17ee0*/  SHFL.IDX P6, R14, R13, R12, R11 ;  /* 0x0000000c0d0e7389 */ /* 0x00006400000c000b */
[----:B01----:R-:W-:Y:S01]  /*17ef0*/  ENDCOLLECTIVE ;  /* 0x000000000000791b */ /* 0x003fe20003800000 */
.L_x_2479:
        /* <DEDUP_REMOVED lines=29> */
.L_x_2480:
[----:B------:R-:W-:Y:S02]  /*180d0*/  IMAD.MOV.U32 R13, RZ, RZ, R4 ;  /* 0x000000ffff0d7224 */ /* 0x000fe400078e0004 */
[----:B------:R-:W-:-:S07]  /*180e0*/  IMAD.MOV.U32 R7, RZ, RZ, R14 ;  /* 0x000000ffff077224 */ /* 0x000fce00078e000e */
[----:B------:R-:W-:Y:S05]  /*180f0*/  WARPSYNC.COLLECTIVE R15, `(.L_x_2481) ;  /* 0x000000000f087348 */ /* 0x000fea0003c00000 */
[----:B------:R0:W1:Y:S02]  /*18100*/  SHFL.IDX P6, R14, R13, R12, R11 ;  /* 0x0000000c0d0e7389 */ /* 0x00006400000c000b */
[----:B01----:R-:W-:Y:S01]  /*18110*/  ENDCOLLECTIVE ;  /* 0x000000000000791b */ /* 0x003fe20003800000 */
.L_x_2481:
[----:B------:R-:W-:Y:S01]  /*18120*/  MOV R13, R6 ;  /* 0x00000006000d7202 */ /* 0x000fe20000000f00 */
        /* <DEDUP_REMOVED lines=28> */
.L_x_2482:
[----:B------:R-:W-:Y:S02]  /*182f0*/  IMAD.MOV.U32 R13, RZ, RZ, R4 ;  /* 0x000000ffff0d7224 */ /* 0x000fe400078e0004 */
[----:B------:R-:W-:-:S07]  /*18300*/  IMAD.MOV.U32 R6, RZ, RZ, R14 ;  /* 0x000000ffff067224 */ /* 0x000fce00078e000e */
[----:B------:R-:W-:Y:S05]  /*18310*/  WARPSYNC.COLLECTIVE R15, `(.L_x_2483) ;  /* 0x000000000f087348 */ /* 0x000fea0003c00000 */
[----:B------:R0:W1:Y:S02]  /*18320*/  SHFL.IDX P6, R14, R13, R12, R11 ;  /* 0x0000000c0d0e7389 */ /* 0x00006400000c000b */
[----:B01----:R-:W-:Y:S01]  /*18330*/  ENDCOLLECTIVE ;  /* 0x000000000000791b */ /* 0x003fe20003800000 */
.L_x_2483:
[----:B------:R-:W-:Y:S01]  /*18340*/  IMAD.MOV.U32 R2, RZ, RZ, R14 ;  /* 0x000000ffff027224 */ /* 0x000fe200078e000e */
[----:B------:R-:W-:Y:S06]  /*18350*/  BRA `(.L_x_2484) ;  /* 0xffffffc000e87947 */ /* 0x000fec000383ffff */
.L_x_2408:
[----:B0-----:R0:W2:Y:S02]  /*18360*/  SYNCS.PHASECHK.TRANS64.TRYWAIT P0, [R6+URZ+0x28c40], R17 ;  /* 0x028c4011060075a7 */ /* 0x0010a4000800017f */
[----:B--2---:R-:W-:Y:S05]  /*18370*/  @!P0 NANOSLEEP.SYNCS 0x989680 ;  /* 0x009896800000895d */ /* 0x004fea0003900000 */
[----:B------:R-:W2:Y:S02]  /*18380*/  @!P0 SYNCS.PHASECHK.TRANS64 P0, [R6+URZ+0x28c40], R17 ;  /* 0x028c4011060085a7 */ /* 0x000ea4000800007f */
[----:B--2---:R-:W-:Y:S05]  /*18390*/  @!P0 BRA `(.L_x_2408) ;  /* 0xfffffffc00f08947 */ /* 0x004fea000383ffff */
[----:B------:R-:W-:Y:S05]  /*183a0*/  BRA `(.L_x_2485) ;  /* 0xffffffc8007c7947 */ /* 0x000fea000383ffff */
.L_x_2409:
        /* <DEDUP_REMOVED lines=8> */
.L_x_2487:
[----:B------:R-:W-:Y:S05]  /*18430*/  BSYNC B1 ;  /* 0x0000000000017941 */ /* 0x000fea0003800000 */
.L_x_2486:
[----:B------:R-:W-:Y:S01]  /*18440*/  IMAD.MOV.U32 R13, RZ, RZ, R20 ;  /* 0x000000ffff0d7224 */ /* 0x000fe200078e0014 */
[----:B------:R-:W-:Y:S01]  /*18450*/  LEA R21, R8, R23, 0x1 ;  /* 0x0000001708157211 */ /* 0x000fe200078e08ff */
[----:B------:R-:W-:Y:S02]  /*18460*/  IMAD.MOV.U32 R12, RZ, RZ, RZ ;  /* 0x000000ffff0c7224 */ /* 0x000fe400078e00ff */
[----:B------:R-:W-:Y:S02]  /*18470*/  IMAD.MOV.U32 R11, RZ, RZ, 0x181f ;  /* 0x0000181fff0b7424 */ /* 0x000fe400078e00ff */
[----:B------:R-:W-:Y:S02]  /*18480*/  IMAD.MOV.U32 R15, RZ, RZ, -0x1 ;  /* 0xffffffffff0f7424 */ /* 0x000fe400078e00ff */
[----:B------:R-:W-:-:S07]  /*18490*/  IMAD.MOV.U32 R3, RZ, RZ, R14 ;  /* 0x000000ffff037224 */ /* 0x000fce00078e000e */
[----:B------:R-:W-:Y:S05]  /*184a0*/  WARPSYNC.COLLECTIVE R15, `(.L_x_2488) ;  /* 0x000000000f087348 */ /* 0x000fea0003c00000 */
[----:B------:R0:W1:Y:S02]  /*184b0*/  SHFL.IDX P6, R14, R13, R12, R11 ;  /* 0x0000000c0d0e7389 */ /* 0x00006400000c000b */
[----:B01----:R-:W-:Y:S01]  /*184c0*/  ENDCOLLECTIVE ;  /* 0x000000000000791b */ /* 0x003fe20003800000 */
.L_x_2488:
[----:B------:R-:W-:Y:S02]  /*184d0*/  IMAD.MOV.U32 R13, RZ, RZ, R27 ;  /* 0x000000ffff0d7224 */ /* 0x000fe400078e001b */
[----:B------:R-:W-:Y:S02]  /*184e0*/  IMAD.MOV.U32 R12, RZ, RZ, 0x1 ;  /* 0x00000001ff0c7424 */ /* 0x000fe400078e00ff */
[----:B------:R-:W-:-:S07]  /*184f0*/  IMAD.MOV.U32 R2, RZ, RZ, R14 ;  /* 0x000000ffff027224 */ /* 0x000fce00078e000e */
[----:B------:R-:W-:Y:S05]  /*18500*/  WARPSYNC.COLLECTIVE R15, `(.L_x_2489) ;  /* 0x000000000f087348 */ /* 0x000fea0003c00000 */
[----:B------:R0:W1:Y:S02]  /*18510*/  SHFL.IDX P6, R14, R13, R12, R11 ;  /* 0x0000000c0d0e7389 */ /* 0x00006400000c000b */
[----:B01----:R-:W-:Y:S01]  /*18520*/  ENDCOLLECTIVE ;  /* 0x000000000000791b */ /* 0x003fe20003800000 */
.L_x_2489:
        /* <DEDUP_REMOVED lines=11> */
.L_x_2490:
[----:B------:R-:W-:Y:S01]  /*185e0*/  IMAD.MOV.U32 R13, RZ, RZ, R27 ;  /* 0x000000ffff0d7224 */ /* 0x000fe200078e001b */
[----:B------:R-:W-:Y:S01]  /*185f0*/  MOV R12, 0x2 ;  /* 0x00000002000c7802 */ /* 0x000fe20000000f00 */
[----:B------:R-:W-:-:S07]  /*18600*/  IMAD.MOV.U32 R2, RZ, RZ, R14 ;  /* 0x000000ffff027224 */ /* 0x000fce00078e000e */
[----:B------:R-:W-:Y:S05]  /*18610*/  WARPSYNC.COLLECTIVE R15, `(.L_x_2491) ;  /* 0x000000000f087348 */ /* 0x000fea0003c00000 */
[----:B------:R0:W1:Y:S02]  /*18620*/  SHFL.IDX P6, R14, R13, R12, R11 ;  /* 0x0000000c0d0e7389 */ /* 0x00006400000c000b */
[----:B01----:R-:W-:Y:S01]  /*18630*/  ENDCOLLECTIVE ;  /* 0x000000000000791b */ /* 0x003fe20003800000 */
.L_x_2491:
        /* <DEDUP_REMOVED lines=11> */
.L_x_2492:
[----:B------:R-:W-:Y:S02]  /*186f0*/  IMAD.MOV.U32 R13, RZ, RZ, R27 ;  /* 0x000000ffff0d7224 */ /* 0x000fe400078e001b */
[----:B------:R-:W-:Y:S02]  /*18700*/  IMAD.MOV.U32 R12, RZ, RZ, 0x3 ;  /* 0x00000003ff0c7424 */ /* 0x000fe400078e00ff */
[----:B------:R-:W-:-:S07]  /*18710*/  IMAD.MOV.U32 R2, RZ, RZ, R14 ;  /* 0x000000ffff027224 */ /* 0x000fce00078e000e */
[----:B------:R-:W-:Y:S05]  /*18720*/  WARPSYNC.COLLECTIVE R15, `(.L_x_2493) ;  /* 0x000000000f087348 */ /* 0x000fea0003c00000 */
[----:B------:R0:W1:Y:S02]  /*18730*/  SHFL.IDX P6, R14, R13, R12, R11 ;  /* 0x0000000c0d0e7389 */ /* 0x00006400000c000b */
[----:B01----:R-:W-:Y:S01]  /*18740*/  ENDCOLLECTIVE ;  /* 0x000000000000791b */ /* 0x003fe20003800000 */
.L_x_2493:
        /* <DEDUP_REMOVED lines=11> */
.L_x_2494:
[----:B------:R-:W-:Y:S01]  /*18800*/  IMAD.MOV.U32 R2, RZ, RZ, R14 ;  /* 0x000000ffff027224 */ /* 0x000fe200078e000e */
[----:B------:R-:W-:Y:S06]  /*18810*/  BRA `(.L_x_2495) ;  /* 0xffffffc8000c7947 */ /* 0x000fec000383ffff */
.L_x_2414:
[----:B---3--:R3:W4:Y:S02]  /*18820*/  SYNCS.PHASECHK.TRANS64.TRYWAIT P0, [R6+URZ+0x28c60], R17 ;  /* 0x028c6011060075a7 */ /* 0x008724000800017f */
[----:B----4-:R-:W-:Y:S05]  /*18830*/  @!P0 NANOSLEEP.SYNCS 0x989680 ;  /* 0x009896800000895d */ /* 0x010fea0003900000 */
[----:B------:R-:W4:Y:S02]  /*18840*/  @!P0 SYNCS.PHASECHK.TRANS64 P0, [R6+URZ+0x28c60], R17 ;  /* 0x028c6011060085a7 */ /* 0x000f24000800007f */
[----:B----4-:R-:W-:Y:S05]  /*18850*/  @!P0 BRA `(.L_x_2414) ;  /* 0xfffffffc00f08947 */ /* 0x010fea000383ffff */
[----:B------:R-:W-:Y:S05]  /*18860*/  BRA `(.L_x_2496) ;  /* 0xffffffc8005c7947 */ /* 0x000fea000383ffff */
.L_x_2415:
        /* <DEDUP_REMOVED lines=8> */
.L_x_2498:
[----:B------:R-:W-:Y:S05]  /*188f0*/  BSYNC B1 ;  /* 0x0000000000017941 */ /* 0x000fea0003800000 */
.L_x_2497:
        /* <DEDUP_REMOVED lines=12> */
.L_x_2499:
        /* <DEDUP_REMOVED lines=18> */
.L_x_2500:
        /* <DEDUP_REMOVED lines=11> */
[----:B------:R-:W-:-:S03]  /*18b90*/  MOV R5, R14 ;  /* 0x0000000e00057202 */ /* 0x000fc60000000f00 */
[----:B------:R0:W-:Y:S04]  /*18ba0*/  LDGSTS.E.BYPASS.LTC128B.128 [R17+0xc400], desc[UR54][R2.64+0x300], P0 ;  /* 0x0c40030002117fae */ /* 0x0001e80008101d76 */
[----:B0-----:R-:W-:Y:S05]  /*18bb0*/  WARPSYNC.COLLECTIVE R15, `(.L_x_2501) ;  /* 0x000000000f087348 */ /* 0x001fea0003c00000 */
[----:B------:R1:W2:Y:S02]  /*18bc0*/  SHFL.IDX P6, R14, R13, R12, R11 ;  /* 0x0000000c0d0e7389 */ /* 0x0002a400000c000b */
[----:B012---:R-:W-:Y:S01]  /*18bd0*/  ENDCOLLECTIVE ;  /* 0x000000000000791b */ /* 0x007fe20003800000 */
.L_x_2501:
        /* <DEDUP_REMOVED lines=19> */
.L_x_2502:
        /* <DEDUP_REMOVED lines=14> */
.L_x_2503:
        /* <DEDUP_REMOVED lines=16> */
.L_x_2504:
        /* <DEDUP_REMOVED lines=14> */
.L_x_2505:
[----:B------:R-:W-:Y:S05]  /*18fd0*/  BRA `(.L_x_2506) ;  /* 0xffffffc400c87947 */ /* 0x000fea000383ffff */
.L_x_2423:
[----:B------:R-:W-:Y:S01]  /*18fe0*/  BSSY B0, `(.L_x_2507) ;  /* 0x0000008000007945 */ /* 0x000fe20003800000 */
[----:B------:R-:W-:Y:S02]  /*18ff0*/  IMAD.MOV.U32 R13, RZ, RZ, R16 ;  /* 0x000000ffff0d7224 */ /* 0x000fe400078e0010 */
[----:B------:R-:W-:Y:S02]  /*19000*/  IMAD.MOV.U32 R12, RZ, RZ, RZ ;  /* 0x000000ffff0c7224 */ /* 0x000fe400078e00ff */
[----:B------:R-:W-:Y:S02]  /*19010*/  IMAD.MOV.U32 R11, RZ, RZ, 0x1f ;  /* 0x0000001fff0b7424 */ /* 0x000fe400078e00ff */
[----:B------:R-:W-:-:S07]  /*19020*/  IMAD.MOV.U32 R15, RZ, RZ, -0x1 ;  /* 0xffffffffff0f7424 */ /* 0x000fce00078e00ff */
[----:B0123--:R-:W-:Y:S05]  /*19030*/  WARPSYNC.COLLECTIVE R15, `(.L_x_2508) ;  /* 0x000000000f087348 */ /* 0x00ffea0003c00000 */
[----:B------:R4:W0:Y:S02]  /*19040*/  SHFL.IDX P6, R14, R13, R12, R11 ;  /* 0x0000000c0d0e7389 */ /* 0x00082400000c000b */
[----:B01234-:R-:W-:Y:S01]  /*19050*/  ENDCOLLECTIVE ;  /* 0x000000000000791b */ /* 0x01ffe20003800000 */
.L_x_2508:
[----:B------:R-:W-:Y:S05]  /*19060*/  BSYNC B0 ;  /* 0x0000000000007941 */ /* 0x000fea0003800000 */
.L_x_2507:
[----:B------:R-:W-:Y:S01]  /*19070*/  IMAD.MOV.U32 R13, RZ, RZ, R16 ;  /* 0x000000ffff0d7224 */ /* 0x000fe200078e0010 */
[----:B------:R-:W-:Y:S01]  /*19080*/  MOV R0, R14 ;  /* 0x0000000e00007202 */ /* 0x000fe20000000f00 */
[----:B------:R-:W-:Y:S02]  /*19090*/  IMAD.MOV.U32 R12, RZ, RZ, 0x1 ;  /* 0x00000001ff0c7424 */ /* 0x000fe400078e00ff */
[----:B------:R-:W-:Y:S02]  /*190a0*/  IMAD.MOV.U32 R11, RZ, RZ, 0x1f ;  /* 0x0000001fff0b7424 */ /* 0x000fe400078e00ff */
[----:B------:R-:W-:Y:S02]  /*190b0*/  IMAD.MOV.U32 R15, RZ, RZ, -0x1 ;  /* 0xffffffffff0f7424 */ /* 0x000fe400078e00ff */
[----:B------:R-:W-:-:S07]  /*190c0*/  IMAD.IADD R7, R19, 0x1, R8 ;  /* 0x0000000113077824 */ /* 0x000fce00078e0208 */
[----:B------:R-:W-:Y:S05]  /*190d0*/  WARPSYNC.COLLECTIVE R15, `(.L_x_2509) ;  /* 0x000000000f087348 */ /* 0x000fea0003c00000 */
[----:B------:R0:W1:Y:S02]  /*190e0*/  SHFL.IDX P6, R14, R13, R12, R11 ;  /* 0x0000000c0d0e7389 */ /* 0x00006400000c000b */
[----:B01----:R-:W-:Y:S01]  /*190f0*/  ENDCOLLECTIVE ;  /* 0x000000000000791b */ /* 0x003fe20003800000 */
.L_x_2509:
[----:B------:R-:W-:Y:S02]  /*19100*/  ULDC UR4, c[0x0][0xc3c] ;  /* 0x00030f0000047ab9 */ /* 0x000fe40000000800 */
[----:B------:R-:W-:-:S13]  /*19110*/  ISETP.GE.OR P1, PT, R7, UR4, !P0 ;  /* 0x0000000407007c0c */ /* 0x000fda000c726670 */
[----:B------:R-:W0:Y:S01]  /*19120*/  @!P1 LDC.64 R2, c[0x0][0xc80] ;  /* 0x00032000ff029b82 */ /* 0x000e220000000a00 */
[----:B------:R-:W-:Y:S02]  /*19130*/  IMAD.MOV.U32 R17, RZ, RZ, RZ ;  /* 0x000000ffff117224 */ /* 0x000fe400078e00ff */
[----:B------:R-:W-:Y:S02]  /*19140*/  IMAD.MOV.U32 R11, RZ, RZ, RZ ;  /* 0x000000ffff0b7224 */ /* 0x000fe400078e00ff */
[----:B------:R-:W-:Y:S02]  /*19150*/  IMAD.MOV.U32 R5, RZ, RZ, R14 ;  /* 0x000000ffff057224 */ /* 0x000fe400078e000e */
[----:B0-----:R-:W-:-:S06]  /*19160*/  @!P1 IMAD.WIDE R2, R7, 0x4, R2 ;  /* 0x0000000407029825 */ /* 0x001fcc00078e0202 */
[----:B------:R-:W2:Y:S01]  /*19170*/  @!P1 LDG.E R2, desc[UR54][R2.64] ;  /* 0x0000003602029981 */ /* 0x000ea2000c1e1900 */
[C---:B------:R-:W-:Y:S02]  /*19180*/  ISETP.GE.U32.AND P2, PT, R8.reuse, 0x2, PT ;  /* 0x000000020800780c */ /* 0x040fe40003f46070 */
[C---:B------:R-:W-:Y:S02]  /*19190*/  ISETP.GE.U32.AND P3, PT, R8.reuse, 0x4, PT ;  /* 0x000000040800780c */ /* 0x040fe40003f66070 */
[C---:B------:R-:W-:Y:S02]  /*191a0*/  ISETP.GE.U32.AND P4, PT, R8.reuse, 0x8, PT ;  /* 0x000000080800780c */ /* 0x040fe40003f86070 */
[C---:B------:R-:W-:Y:S02]  /*191b0*/  ISETP.GE.U32.AND P5, PT, R8.reuse, 0x10, PT ;  /* 0x000000100800780c */ /* 0x040fe40003fa6070 */
[----:B--2---:R-:W-:Y:S02]  /*191c0*/  @!P1 MOV R17, R2 ;  /* 0x0000000200119202 */ /* 0x004fe40000000f00 */
[----:B------:R-:W-:-:S03]  /*191d0*/  ISETP.NE.AND P1, PT, R8, RZ, PT ;  /* 0x000000ff0800720c */ /* 0x000fc60003f25270 */
[----:B------:R-:W-:-:S10]  /*191e0*/  IMAD.MOV.U32 R13, RZ, RZ, R17 ;  /* 0x000000ffff0d7224 */ /* 0x000fd400078e0011 */
[----:B------:R-:W-:Y:S05]  /*191f0*/  WARPSYNC.COLLECTIVE R15, `(.L_x_2510) ;  /* 0x000000000f087348 */ /* 0x000fea0003c00000 */
[----:B------:R0:W1:Y:S02]  /*19200*/  SHFL.UP P6, R14, R13, R12, R11 ;  /* 0x0400000c0d0e7389 */ /* 0x00006400000c000b */
[----:B01----:R-:W-:Y:S01]  /*19210*/  ENDCOLLECTIVE ;  /* 0x000000000000791b */ /* 0x003fe20003800000 */
.L_x_2510:
[----:B------:R-:W-:Y:S01]  /*19220*/  IMAD.MOV.U32 R12, RZ, RZ, 0x2 ;  /* 0x00000002ff0c7424 */ /* 0x000fe200078e00ff */
[----:B------:R-:W-:-:S05]  /*19230*/  SEL R4, R14, RZ, P1 ;  /* 0x000000ff0e047207 */ /* 0x000fca0000800000 */
[----:B------:R-:W-:-:S04]  /*19240*/  IMAD.IADD R4, R17, 0x1, R4 ;  /* 0x0000000111047824 */ /* 0x000fc800078e0204 */
[----:B------:R-:W-:-:S07]  /*19250*/  IMAD.MOV.U32 R13, RZ, RZ, R4 ;  /* 0x000000ffff0d7224 */ /* 0x000fce00078e0004 */
[----:B------:R-:W-:Y:S05]  /*19260*/  WARPSYNC.COLLECTIVE R15, `(.L_x_2511) ;  /* 0x000000000f087348 */ /* 0x000fea0003c00000 */
[----:B------:R0:W1:Y:S02]  /*19270*/  SHFL.UP P6, R14, R13, R12, R11 ;  /* 0x0400000c0d0e7389 */ /* 0x00006400000c000b */
[----:B01----:R-:W-:Y:S01]  /*19280*/  ENDCOLLECTIVE ;  /* 0x000000000000791b */ /* 0x003fe20003800000 */
.L_x_2511:
[----:B------:R-:W-:Y:S02]  /*19290*/  MOV R12, 0x4 ;  /* 0x00000004000c7802 */ /* 0x000fe40000000f00 */
[----:B------:R-:W-:-:S05]  /*192a0*/  SEL R3, R14, RZ, P2 ;  /* 0x000000ff0e037207 */ /* 0x000fca0001000000 */
[----:B------:R-:W-:-:S04]  /*192b0*/  IMAD.IADD R6, R4, 0x1, R3 ;  /* 0x0000000104067824 */ /* 0x000fc800078e0203 */
[----:B------:R-:W-:-:S07]  /*192c0*/  IMAD.MOV.U32 R13, RZ, RZ, R6 ;  /* 0x000000ffff0d7224 */ /* 0x000fce00078e0006 */
[----:B------:R-:W-:Y:S05]  /*192d0*/  WARPSYNC.COLLECTIVE R15, `(.L_x_2512) ;  /* 0x000000000f087348 */ /* 0x000fea0003c00000 */
[----:B------:R0:W1:Y:S02]  /*192e0*/  SHFL.UP P6, R14, R13, R12, R11 ;  /* 0x0400000c0d0e7389 */ /* 0x00006400000c000b */
[----:B01----:R-:W-:Y:S01]  /*192f0*/  ENDCOLLECTIVE ;  /* 0x000000000000791b */ /* 0x003fe20003800000 */
.L_x_2512:
[----:B------:R-:W-:Y:S01]  /*19300*/  IMAD.MOV.U32 R12, RZ, RZ, 0x8 ;  /* 0x00000008ff0c7424 */ /* 0x000fe200078e00ff */
[----:B------:R-:W-:-:S05]  /*19310*/  SEL R3, R14, RZ, P3 ;  /* 0x000000ff0e037207 */ /* 0x000fca0001800000 */
[----:B------:R-:W-:-:S04]  /*19320*/  IMAD.IADD R2, R6, 0x1, R3 ;  /* 0x0000000106027824 */ /* 0x000fc800078e0203 */
[----:B------:R-:W-:-:S07]  /*19330*/  IMAD.MOV.U32 R13, RZ, RZ, R2 ;  /* 0x000000ffff0d7224 */ /* 0x000fce00078e0002 */
[----:B------:R-:W-:Y:S05]  /*19340*/  WARPSYNC.COLLECTIVE R15, `(.L_x_2513) ;  /* 0x000000000f087348 */ /* 0x000fea0003c00000 */
[----:B------:R0:W1:Y:S02]  /*19350*/  SHFL.UP P6, R14, R13, R12, R11 ;  /* 0x0400000c0d0e7389 */ /* 0x00006400000c000b */
[----:B01----:R-:W-:Y:S01]  /*19360*/  ENDCOLLECTIVE ;  /* 0x000000000000791b */ /* 0x003fe20003800000 */
.L_x_2513:
[----:B------:R-:W-:Y:S01]  /*19370*/  IMAD.MOV.U32 R12, RZ, RZ, 0x10 ;  /* 0x00000010ff0c7424 */ /* 0x000fe200078e00ff */
[----:B------:R-:W-:-:S05]  /*19380*/  SEL R3, R14, RZ, P4 ;  /* 0x000000ff0e037207 */ /* 0x000fca0002000000 */
[----:B------:R-:W-:-:S04]  /*19390*/  IMAD.IADD R3, R2, 0x1, R3 ;  /* 0x0000000102037824 */ /* 0x000fc800078e0203 */
[----:B------:R-:W-:-:S07]  /*193a0*/  IMAD.MOV.U32 R13, RZ, RZ, R3 ;  /* 0x000000ffff0d7224 */ /* 0x000fce00078e0003 */
[----:B------:R-:W-:Y:S05]  /*193b0*/  WARPSYNC.COLLECTIVE R15, `(.L_x_2514) ;  /* 0x000000000f087348 */ /* 0x000fea0003c00000 */
[----:B------:R0:W1:Y:S02]  /*193c0*/  SHFL.UP P6, R14, R13, R12, R11 ;  /* 0x0400000c0d0e7389 */ /* 0x00006400000c000b */
[----:B01----:R-:W-:Y:S01]  /*193d0*/  ENDCOLLECTIVE ;  /* 0x000000000000791b */ /* 0x003fe20003800000 */
.L_x_2514:
[----:B------:R-:W-:Y:S02]  /*193e0*/  IMAD.MOV.U32 R12, RZ, RZ, 0x1f ;  /* 0x0000001fff0c7424 */ /* 0x000fe400078e00ff */
[----:B------:R-:W-:Y:S01]  /*193f0*/  IMAD.MOV.U32 R11, RZ, RZ, 0x1f ;  /* 0x0000001fff0b7424 */ /* 0x000fe200078e00ff */
[----:B------:R-:W-:-:S05]  /*19400*/  SEL R2, R14, RZ, P5 ;  /* 0x000000ff0e027207 */ /* 0x000fca0002800000 */
[----:B------:R-:W-:-:S05]  /*19410*/  IMAD.IADD R2, R3, 0x1, R2 ;  /* 0x0000000103027824 */ /* 0x000fca00078e0202 */
[----:B------:R-:W-:-:S07]  /*19420*/  MOV R13, R2 ;  /* 0x00000002000d7202 */ /* 0x000fce0000000f00 */
[----:B------:R-:W-:Y:S05]  /*19430*/  WARPSYNC.COLLECTIVE R15, `(.L_x_2515) ;  /* 0x000000000f087348 */ /* 0x000fea0003c00000 */
[----:B------:R0:W1:Y:S02]  /*19440*/  SHFL.IDX P6, R14, R13, R12, R11 ;  /* 0x0000000c0d0e7389 */ /* 0x00006400000c000b */
[----:B01----:R-:W-:Y:S01]  /*19450*/  ENDCOLLECTIVE ;  /* 0x000000000000791b */ /* 0x003fe20003800000 */
.L_x_2515:
[----:B------:R-:W-:Y:S05]  /*19460*/  BRA `(.L_x_2516) ;  /* 0xffffffc8005c7947 */ /* 0x000fea000383ffff */
.L_x_2428:
        /* <DEDUP_REMOVED lines=8> */
.L_x_2518:
[----:B------:R-:W-:Y:S05]  /*194f0*/  BSYNC B0 ;  /* 0x0000000000007941 */ /* 0x000fea0003800000 */
.L_x_2517:
[----:B------:R-:W-:Y:S01]  /*19500*/  SEL R14, R14, RZ, P1 ;  /* 0x000000ff0e0e7207 */ /* 0x000fe20000800000 */
[----:B------:R-:W-:Y:S01]  /*19510*/  IMAD.MOV.U32 R11, RZ, RZ, RZ ;  /* 0x000000ffff0b7224 */ /* 0x000fe200078e00ff */
[----:B------:R-:W-:Y:S01]  /*19520*/  MOV R12, 0x2 ;  /* 0x00000002000c7802 */ /* 0x000fe20000000f00 */
[----:B------:R-:W-:Y:S02]  /*19530*/  IMAD.MOV.U32 R15, RZ, RZ, -0x1 ;  /* 0xffffffffff0f7424 */ /* 0x000fe400078e00ff */
[----:B------:R-:W-:-:S07]  /*19540*/  IMAD.IADD R13, R17, 0x1, R14 ;  /* 0x00000001110d7824 */ /* 0x000fce00078e020e */
[----:B------:R-:W-:Y:S05]  /*19550*/  WARPSYNC.COLLECTIVE R15, `(.L_x_2519) ;  /* 0x000000000f087348 */ /* 0x000fea0003c00000 */
[----:B------:R0:W1:Y:S02]  /*19560*/  SHFL.UP P6, R14, R13, R12, R11 ;  /* 0x0400000c0d0e7389 */ /* 0x00006400000c000b */
[----:B01----:R-:W-:Y:S01]  /*19570*/  ENDCOLLECTIVE ;  /* 0x000000000000791b */ /* 0x003fe20003800000 */
.L_x_2519:
[----:B------:R-:W-:Y:S01]  /*19580*/  IMAD.MOV.U32 R12, RZ, RZ, 0x4 ;  /* 0x00000004ff0c7424 */ /* 0x000fe200078e00ff */
[----:B------:R-:W-:-:S05]  /*19590*/  SEL R2, R14, RZ, P2 ;  /* 0x000000ff0e027207 */ /* 0x000fca0001000000 */
[----:B------:R-:W-:-:S04]  /*195a0*/  IMAD.IADD R2, R13, 0x1, R2 ;  /* 0x000000010d027824 */ /* 0x000fc800078e0202 */
[----:B------:R-:W-:-:S07]  /*195b0*/  IMAD.MOV.U32 R13, RZ, RZ, R2 ;  /* 0x000000ffff0d7224 */ /* 0x000fce00078e0002 */
[----:B------:R-:W-:Y:S05]  /*195c0*/  WARPSYNC.COLLECTIVE R15, `(.L_x_2520) ;  /* 0x000000000f087348 */ /* 0x000fea0003c00000 */
[----:B------:R0:W1:Y:S02]  /*195d0*/  SHFL.UP P6, R14, R13, R12, R11 ;  /* 0x0400000c0d0e7389 */ /* 0x00006400000c000b */
[----:B01----:R-:W-:Y:S01]  /*195e0*/  ENDCOLLECTIVE ;  /* 0x000000000000791b */ /* 0x003fe20003800000 */
.L_x_2520:
[----:B------:R-:W-:Y:S02]  /*195f0*/  MOV R12, 0x8 ;  /* 0x00000008000c7802 */ /* 0x000fe40000000f00 */
[----:B------:R-:W-:-:S05]  /*19600*/  SEL R3, R14, RZ, P3 ;  /* 0x000000ff0e037207 */ /* 0x000fca0001800000 */
[----:B------:R-:W-:-:S04]  /*19610*/  IMAD.IADD R3, R2, 0x1, R3 ;  /* 0x0000000102037824 */ /* 0x000fc800078e0203 */
[----:B------:R-:W-:-:S07]  /*19620*/  IMAD.MOV.U32 R13, RZ, RZ, R3 ;  /* 0x000000ffff0d7224 */ /* 0x000fce00078e0003 */
[----:B------:R-:W-:Y:S05]  /*19630*/  WARPSYNC.COLLECTIVE R15, `(.L_x_2521) ;  /* 0x000000000f087348 */ /* 0x000fea0003c00000 */
[----:B------:R0:W1:Y:S02]  /*19640*/  SHFL.UP P6, R14, R13, R12, R11 ;  /* 0x0400000c0d0e7389 */ /* 0x00006400000c000b */
[----:B01----:R-:W-:Y:S01]  /*19650*/  ENDCOLLECTIVE ;  /* 0x000000000000791b */ /* 0x003fe20003800000 */
.L_x_2521:
[----:B------:R-:W-:Y:S01]  /*19660*/  IMAD.MOV.U32 R12, RZ, RZ, 0x10 ;  /* 0x00000010ff0c7424 */ /* 0x000fe200078e00ff */
[----:B------:R-:W-:-:S05]  /*19670*/  SEL R4, R14, RZ, P4 ;  /* 0x000000ff0e047207 */ /* 0x000fca0002000000 */
[----:B------:R-:W-:-:S04]  /*19680*/  IMAD.IADD R4, R3, 0x1, R4 ;  /* 0x0000000103047824 */ /* 0x000fc800078e0204 */
[----:B------:R-:W-:-:S07]  /*19690*/  IMAD.MOV.U32 R13, RZ, RZ, R4 ;  /* 0x000000ffff0d7224 */ /* 0x000fce00078e0004 */
[----:B------:R-:W-:Y:S05]  /*196a0*/  WARPSYNC.COLLECTIVE R15, `(.L_x_2522) ;  /* 0x000000000f087348 */ /* 0x000fea0003c00000 */
[----:B------:R0:W1:Y:S02]  /*196b0*/  SHFL.UP P6, R14, R13, R12, R11 ;  /* 0x0400000c0d0e7389 */ /* 0x00006400000c000b */
[----:B01----:R-:W-:Y:S01]  /*196c0*/  ENDCOLLECTIVE ;  /* 0x000000000000791b */ /* 0x003fe20003800000 */
.L_x_2522:
        /* <DEDUP_REMOVED lines=8> */
.L_x_2523:
[----:B------:R-:W-:Y:S05]  /*19750*/  BRA `(.L_x_2524) ;  /* 0xffffffc8003c7947 */ /* 0x000fea000383ffff */
.L_x_2430:
[----:B------:R-:W-:Y:S01]  /*19760*/  BSSY B0, `(.L_x_2525) ;  /* 0x0000006000007945 */ /* 0x000fe20003800000 */
[----:B------:R-:W-:Y:S02]  /*19770*/  PLOP3.LUT P6, PT, P6, PT, PT, 0x8, 0x0 ;  /* 0x000000000000781c */ /* 0x000fe400037ce170 */
[----:B------:R-:W-:-:S11]  /*19780*/  MOV R15, 0xffffffff ;  /* 0xffffffff000f7802 */ /* 0x000fd60000000f00 */
[----:B01----:R-:W-:Y:S05]  /*19790*/  WARPSYNC.COLLECTIVE R15, `(.L_x_2526) ;  /* 0x000000000f087348 */ /* 0x003fea0003c00000 */
[----:B------:R-:W-:Y:S01]  /*197a0*/  VOTE.ANY R14, PT, P6 ;  /* 0x00000000000e7806 */ /* 0x000fe200030e0100 */
[----:B01----:R-:W-:Y:S06]  /*197b0*/  ENDCOLLECTIVE ;  /* 0x000000000000791b */ /* 0x003fec0003800000 */
.L_x_2526:
[----:B------:R-:W-:Y:S05]  /*197c0*/  BSYNC B0 ;  /* 0x0000000000007941 */ /* 0x000fea0003800000 */
.L_x_2525:
        /* <DEDUP_REMOVED lines=9> */
.L_x_2527:
[----:B------:R-:W-:Y:S01]  /*19860*/  IMAD.MOV.U32 R17, RZ, RZ, R14 ;  /* 0x000000ffff117224 */ /* 0x000fe200078e000e */
[----:B------:R-:W-:Y:S06]  /*19870*/  BRA `(.L_x_2528) ;  /* 0xffffffc8002c7947 */ /* 0x000fec000383ffff */
.L_x_2432:
[----:B------:R-:W-:Y:S01]  /*19880*/  BSSY B0, `(.L_x_2529) ;  /* 0x0000007000007945 */ /* 0x000fe20003800000 */
[----:B------:R-:W-:Y:S01]  /*19890*/  IMAD.MOV.U32 R13, RZ, RZ, R2 ;  /* 0x000000ffff0d7224 */ /* 0x000fe200078e0002 */
[----:B------:R-:W-:Y:S01]  /*198a0*/  MOV R11, 0x1f ;  /* 0x0000001f000b7802 */ /* 0x000fe20000000f00 */
[----:B------:R-:W-:-:S07]  /*198b0*/  IMAD.MOV.U32 R15, RZ, RZ, -0x1 ;  /* 0xffffffffff0f7424 */ /* 0x000fce00078e00ff */
[----:B0123--:R-:W-:Y:S05]  /*198c0*/  WARPSYNC.COLLECTIVE R15, `(.L_x_2530) ;  /* 0x000000000f087348 */ /* 0x00ffea0003c00000 */
[----:B------:R4:W0:Y:S02]  /*198d0*/  SHFL.IDX P6, R14, R13, R12, R11 ;  /* 0x0000000c0d0e7389 */ /* 0x00082400000c000b */
[----:B01234-:R-:W-:Y:S01]  /*198e0*/  ENDCOLLECTIVE ;  /* 0x000000000000791b */ /* 0x01ffe20003800000 */
.L_x_2530:
[----:B------:R-:W-:Y:S05]  /*198f0*/  BSYNC B0 ;  /* 0x0000000000007941 */ /* 0x000fea0003800000 */
.L_x_2529:
[----:B------:R-:W-:Y:S05]  /*19900*/  BRA `(.L_x_2431) ;  /* 0xffffffc800247947 */ /* 0x000fea000383ffff */
.L_x_2436:
[----:B0-----:R0:W1:Y:S02]  /*19910*/  SYNCS.PHASECHK.TRANS64.TRYWAIT P0, [R5+URZ+0x28c20], R0 ;  /* 0x028c2000050075a7 */ /* 0x001064000800017f */
[----:B-1----:R-:W-:Y:S05]  /*19920*/  @!P0 NANOSLEEP.SYNCS 0x989680 ;  /* 0x009896800000895d */ /* 0x002fea0003900000 */
[----:B------:R-:W1:Y:S02]  /*19930*/  @!P0 SYNCS.PHASECHK.TRANS64 P0, [R5+URZ+0x28c20], R0 ;  /* 0x028c2000050085a7 */ /* 0x000e64000800007f */
[----:B-1----:R-:W-:Y:S05]  /*19940*/  @!P0 BRA `(.L_x_2436) ;  /* 0xfffffffc00f08947 */ /* 0x002fea000383ffff */
[----:B------:R-:W-:Y:S05]  /*19950*/  BRA `(.L_x_2531) ;  /* 0xffffffcc009c7947 */ /* 0x000fea000383ffff */
.L_x_2437:
        /* <DEDUP_REMOVED lines=11> */
.L_x_2533:
[----:B------:R-:W-:Y:S05]  /*19a10*/  BSYNC B0 ;  /* 0x0000000000007941 */ /* 0x000fea0003800000 */
.L_x_2532:
[----:B------:R-:W-:Y:S05]  /*19a20*/  BRA `(.L_x_2534) ;  /* 0xffffffcc00847947 */ /* 0x000fea000383ffff */
.L_x_2440:
[----:B------:R-:W-:Y:S01]  /*19a30*/  BSSY B1, `(.L_x_2535) ;  /* 0x0000006000017945 */ /* 0x000fe20003800000 */
[----:B------:R-:W-:-:S07]  /*19a40*/  IMAD.MOV.U32 R15, RZ, RZ, -0x1 ;  /* 0xffffffffff0f7424 */ /* 0x000fce00078e00ff */
[----:B0-234-:R-:W-:Y:S05]  /*19a50*/  WARPSYNC.COLLECTIVE R15, `(.L_x_2536) ;  /* 0x000000000f0c7348 */ /* 0x01dfea0003c00000 */
[----:B------:R-:W-:Y:S02]  /*19a60*/  ELECT P6, UR62, PT ;  /* 0x00000000003e782f */ /* 0x000fe400038c0000 */
[----:B------:R-:W-:Y:S01]  /*19a70*/  MOV R14, UR62 ;  /* 0x0000003e000e7c02 */ /* 0x000fe20008000f00 */
[----:B0-234-:R-:W-:Y:S10]  /*19a80*/  ENDCOLLECTIVE ;  /* 0x000000000000791b */ /* 0x01dff40003800000 */
.L_x_2536:
[----:B------:R-:W-:Y:S05]  /*19a90*/  BSYNC B1 ;  /* 0x0000000000017941 */ /* 0x000fea0003800000 */
.L_x_2535:
[----:B------:R-:W-:Y:S05]  /*19aa0*/  BRA `(.L_x_2537) ;  /* 0xffffffcc007c7947 */ /* 0x000fea000383ffff */
.L_x_2442:
[----:B0-----:R0:W1:Y:S02]  /*19ab0*/  SYNCS.PHASECHK.TRANS64.TRYWAIT P1, [R3+URZ+0x28c40], R2 ;  /* 0x028c4002030075a7 */ /* 0x001064000802017f */
[----:B-1----:R-:W-:Y:S05]  /*19ac0*/  @!P1 NANOSLEEP.SYNCS 0x989680 ;  /* 0x009896800000995d */ /* 0x002fea0003900000 */
[----:B------:R-:W1:Y:S02]  /*19ad0*/  @!P1 SYNCS.PHASECHK.TRANS64 P1, [R3+URZ+0x28c40], R2 ;  /* 0x028c4002030095a7 */ /* 0x000e64000802007f */
[----:B-1----:R-:W-:Y:S05]  /*19ae0*/  @!P1 BRA `(.L_x_2442) ;  /* 0xfffffffc00f09947 */ /* 0x002fea000383ffff */
[----:B------:R-:W-:Y:S05]  /*19af0*/  BRA `(.L_x_2538) ;  /* 0xffffffcc009c7947 */ /* 0x000fea000383ffff */
.L_x_2444:
[----:B-1----:R1:W0:Y:S02]  /*19b00*/  SYNCS.PHASECHK.TRANS64.TRYWAIT P1, [R5+URZ+0x28c40], R0 ;  /* 0x028c4000050075a7 */ /* 0x002224000802017f */
[----:B0-----:R-:W-:Y:S05]  /*19b10*/  @!P1 NANOSLEEP.SYNCS 0x989680 ;  /* 0x009896800000995d */ /* 0x001fea0003900000 */
[----:B------:R-:W0:Y:S02]  /*19b20*/  @!P1 SYNCS.PHASECHK.TRANS64 P1, [R5+URZ+0x28c40], R0 ;  /* 0x028c4000050095a7 */ /* 0x000e24000802007f */
[----:B0-----:R-:W-:Y:S05]  /*19b30*/  @!P1 BRA `(.L_x_2444) ;  /* 0xfffffffc00f09947 */ /* 0x001fea000383ffff */
[----:B------:R-:W-:Y:S05]  /*19b40*/  BRA `(.L_x_2539) ;  /* 0xffffffcc00a87947 */ /* 0x000fea000383ffff */
.L_x_2446:
[----:B------:R0:W0:Y:S02]  /*19b50*/  SYNCS.PHASECHK.TRANS64.TRYWAIT P1, [R3+URZ+0x28c60], R2 ;  /* 0x028c6002030075a7 */ /* 0x000024000802017f */
[----:B0-----:R-:W-:Y:S05]  /*19b60*/  @!P1 NANOSLEEP.SYNCS 0x989680 ;  /* 0x009896800000995d */ /* 0x001fea0003900000 */
[----:B------:R-:W0:Y:S02]  /*19b70*/  @!P1 SYNCS.PHASECHK.TRANS64 P1, [R3+URZ+0x28c60], R2 ;  /* 0x028c6002030095a7 */ /* 0x000e24000802007f */
[----:B0-----:R-:W-:Y:S05]  /*19b80*/  @!P1 BRA `(.L_x_2446) ;  /* 0xfffffffc00f09947 */ /* 0x001fea000383ffff */
[----:B------:R-:W-:Y:S05]  /*19b90*/  BRA `(.L_x_2540) ;  /* 0xffffffcc00a47947 */ /* 0x000fea000383ffff */
.L_x_2541:
        /* <DEDUP_REMOVED lines=14> */
.L_x_5812:


//--------------------- .text._ZN7cutlass13device_kernelIN5flash11enable_sm90INS1_16FlashAttnFwdSm90INS1_25CollectiveMainloopFwdSm90ILi2EN4cute5tupleIJNS5_1CILi1EEES8_S8_EEENS6_IJNS7_ILi64EEESA_SA_EEELi512ENS_10bfloat16_tEfNS_4arch4Sm90ELb0ELb1ELb1ELb1ELb1ELb1ELb0ELb0ELb0ELb1ELb0ELb0EEENS1_21CollectiveEpilogueFwdINS6_IJSA_NS7_ILi512EEESA_EEES9_SC_SE_Li256ELb1ELb1ELb0ELb0EEENS1_36VarlenDynamicPersistentTileSchedulerILi64ELi64ELi256ELi128ELb0ELb1ELb1ELb1ELb0ELb1EEEEEEEEEvNT_6ParamsE --------------------------
	.section	.text._ZN7cutlass13device_kernelIN5flash11enable_sm90INS1_16FlashAttnFwdSm90INS1_25CollectiveMainloopFwdSm90ILi2EN4cute5tupleIJNS5_1CILi1EEES8_S8_EEENS6_IJNS7_ILi64EEESA_SA_EEELi512ENS_10bfloat16_tEfNS_4arch4Sm90ELb0ELb1ELb1ELb1ELb1ELb1ELb0ELb0ELb0ELb1ELb0ELb0EEENS1_21CollectiveEpilogueFwdINS6_IJSA_NS7_ILi512EEESA_EEES9_SC_SE_Li256ELb1ELb1ELb0ELb0EEENS1_36VarlenDynamicPersistentTileSchedulerILi64ELi64ELi256ELi128ELb0ELb1ELb1ELb1ELb0ELb1EEEEEEEEEvNT_6ParamsE,"ax",@progbits
	.align	128
.text._ZN7cutlass13device_kernelIN5flash11enable_sm90INS1_16FlashAttnFwdSm90INS1_25CollectiveMainloopFwdSm90ILi2EN4cute5tupleIJNS5_1CILi1EEES8_S8_EEENS6_IJNS7_ILi64EEESA_SA_EEELi512ENS_10bfloat16_tEfNS_4arch4Sm90ELb0ELb1ELb1ELb1ELb1ELb1ELb0ELb0ELb0ELb1ELb0ELb0EEENS1_21CollectiveEpilogueFwdINS6_IJSA_NS7_ILi512EEESA_EEES9_SC_SE_Li256ELb1ELb1ELb0ELb0EEENS1_36VarlenDynamicPersistentTileSchedulerILi64ELi64ELi256ELi128ELb0ELb1ELb1ELb1ELb0ELb1EEEEEEEEEvNT_6ParamsE:
        .type           _ZN7cutlass13device_kernelIN5flash11enable_sm90INS1_16FlashAttnFwdSm90INS1_25CollectiveMainloopFwdSm90ILi2EN4cute5tupleIJNS5_1CILi1EEES8_S8_EEENS6_IJNS7_ILi64EEESA_SA_EEELi512ENS_10bfloat16_tEfNS_4arch4Sm90ELb0ELb1ELb1ELb1ELb1ELb1ELb0ELb0ELb0ELb1ELb0ELb0EEENS1_21CollectiveEpilogueFwdINS6_IJSA_NS7_ILi512EEESA_EEES9_SC_SE_Li256ELb1ELb1ELb0ELb0EEENS1_36VarlenDynamicPersistentTileSchedulerILi64ELi64ELi256ELi128ELb0ELb1ELb1ELb1ELb0ELb1EEEEEEEEEvNT_6ParamsE,@function
        .size           _ZN7cutlass13device_kernelIN5flash11enable_sm90INS1_16FlashAttnFwdSm90INS1_25CollectiveMainloopFwdSm90ILi2EN4cute5tupleIJNS5_1CILi1EEES8_S8_EEENS6_IJNS7_ILi64EEESA_SA_EEELi512ENS_10bfloat16_tEfNS_4arch4Sm90ELb0ELb1ELb1ELb1ELb1ELb1ELb0ELb0ELb0ELb1ELb0ELb0EEENS1_21CollectiveEpilogueFwdINS6_IJSA_NS7_ILi512EEESA_EEES9_SC_SE_Li256ELb1ELb1ELb0ELb0EEENS1_36VarlenDynamicPersistentTileSchedulerILi64ELi64ELi256ELi128ELb0ELb1ELb1ELb1ELb0ELb1EEEEEEEEEvNT_6ParamsE,(.L_x_5813 - _ZN7cutlass13device_kernelIN5flash11enable_sm90INS1_16FlashAttnFwdSm90INS1_25CollectiveMainloopFwdSm90ILi2EN4cute5tupleIJNS5_1CILi1EEES8_S8_EEENS6_IJNS7_ILi64EEESA_SA_EEELi512ENS_10bfloat16_tEfNS_4arch4Sm90ELb0ELb1ELb1ELb1ELb1ELb1ELb0ELb0ELb0ELb1ELb0ELb0EEENS1_21CollectiveEpilogueFwdINS6_IJSA_NS7_ILi512EEESA_EEES9_SC_SE_Li256ELb1ELb1ELb0ELb0EEENS1_36VarlenDynamicPersistentTileSchedulerILi64ELi64ELi256ELi128ELb0ELb1ELb1ELb1ELb0ELb1EEEEEEEEEvNT_6ParamsE)
        .other          _ZN7cutlass13device_kernelIN5flash11enable_sm90INS1_16FlashAttnFwdSm90INS1_25CollectiveMainloopFwdSm90ILi2EN4cute5tupleIJNS5_1CILi1EEES8_S8_EEENS6_IJNS7_ILi64EEESA_SA_EEELi512ENS_10bfloat16_tEfNS_4arch4Sm90ELb0ELb1ELb1ELb1ELb1ELb1ELb0ELb0ELb0ELb1ELb0ELb0EEENS1_21CollectiveEpilogueFwdINS6_IJSA_NS7_ILi512EEESA_EEES9_SC_SE_Li256ELb1ELb1ELb0ELb0EEENS1_36VarlenDynamicPersistentTileSchedulerILi64ELi64ELi256ELi128ELb0ELb1ELb1ELb1ELb0ELb1EEEEEEEEEvNT_6ParamsE,@"STO_CUDA_ENTRY STV_DEFAULT"
_ZN7cutlass13device_kernelIN5flash11enable_sm90INS1_16FlashAttnFwdSm90INS1_25CollectiveMainloopFwdSm90ILi2EN4cute5tupleIJNS5_1CILi1EEES8_S8_EEENS6_IJNS7_ILi64EEESA_SA_EEELi512ENS_10bfloat16_tEfNS_4arch4Sm90ELb0ELb1ELb1ELb1ELb1ELb1ELb0ELb0ELb0ELb1ELb0ELb0EEENS1_21CollectiveEpilogueFwdINS6_IJSA_NS7_ILi512EEESA_EEES9_SC_SE_Li256ELb1ELb1ELb0ELb0EEENS1_36VarlenDynamicPersistentTileSchedulerILi64ELi64ELi256ELi128ELb0ELb1ELb1ELb1ELb0ELb1EEEEEEEEEvNT_6ParamsE:
[----:B------:R-:W0:Y:S02]  /*0000*/  LDC R1, c[0x0][0x28] ;  /* 0x00000a00ff017b82 */ /* 0x000e240000000800 */
[----:B0-----:R-:W-:Y:S01]  /*0010*/  VIADD R1, R1, 0xffffff98 ;  /* 0xffffff9801017836 */ /* 0x001fe20000000000 */
[----:B------:R-:W0:Y:S01]  /*0020*/  S2R R0, SR_TID.X ;  /* 0x0000000000007919 */ /* 0x000e220000002100 */
[----:B------:R-:W-:Y:S01]  /*0030*/  ELECT P0, URZ, PT ;  /* 0x00000000003f782f */ /* 0x000fe20003800000 */
[----:B------:R-:W-:Y:S01]  /*0040*/  BSSY B0, `(.L_x_2542) ;  /* 0x000000e000007945 */ /* 0x000fe20003800000 */
[----:B0-----:R-:W-:-:S05]  /*0050*/  SHF.R.U32.HI R2, RZ, 0x5, R0 ;  /* 0x00000005ff027819 */ /* 0x001fca0000011600 */
[----:B------:R-:W0:Y:S02]  /*0060*/  SHFL.IDX PT, R3, R2, RZ, 0x1f ;  /* 0x00001fff02037589 */ /* 0x000e2400000e0000 */
[----:B0-----:R-:W-:Y:S02]  /*0070*/  ISETP.EQ.AND P0, PT, R3, RZ, P0 ;  /* 0x000000ff0300720c */ /* 0x001fe40000702270 */
[----:B------:R-:W-:-:S11]  /*0080*/  SHF.R.U32.HI R3, RZ, 0x7, R0 ;  /* 0x00000007ff037819 */ /* 0x000fd60000011600 */
        /* <DEDUP_REMOVED lines=9> */
.L_x_2543:
[----:B------:R-:W-:Y:S05]  /*0120*/  BSYNC B0 ;  /* 0x0000000000007941 */ /* 0x000fea0003800000 */
.L_x_2542:
[----:B------:R-:W-:Y:S01]  /*0130*/  VOTEU.ANY UP0, P0 ;  /* 0x00000000003f7886 */ /* 0x000fe20000000100 */
[----:B------:R-:W0:Y:S01]  /*0140*/  SHFL.IDX PT, R5, R3, RZ, 0x1f ;  /* 0x00001fff03057589 */ /* 0x000e2200000e0000 */
[----:B------:R-:W-:Y:S01]  /*0150*/  UMOV UR4, 0x80 ;  /* 0x0000008000047882 */ /* 0x000fe20000000000 */
[----:B------:R-:W-:Y:S01]  /*0160*/  UMOV UR7, 0x100 ;  /* 0x0000010000077882 */ /* 0x000fe20000000000 */
[----:B------:R-:W-:Y:S01]  /*0170*/  VOTEU.ANY UP1, P0 ;  /* 0x00000000003f7886 */ /* 0x000fe20000020100 */
[----:B------:R-:W1:Y:S01]  /*0180*/  @UP0 S2UR UR8, SR_CgaCtaId ;  /* 0x00000000000809c3 */ /* 0x000e620000008800 */
[----:B------:R-:W2:Y:S01]  /*0190*/  SHFL.IDX PT, R4, R2, RZ, 0x1f ;  /* 0x00001fff02047589 */ /* 0x000ea200000e0000 */
[----:B------:R-:W-:Y:S01]  /*01a0*/  @UP0 UMOV UR6, 0x400 ;  /* 0x0000040000060882 */ /* 0x000fe20000000000 */
[----:B------:R-:W-:-:S04]  /*01b0*/  @UP0 UIADD3 UR4, -UR4, 0x100000, URZ ;  /* 0x0010000004040890 */ /* 0x000fc8000fffe13f */
[----:B------:R-:W-:Y:S02]  /*01c0*/  @UP0 USHF.L.U32 UR5, UR4, 0xb, URZ ;  /* 0x0000000b04050899 */ /* 0x000fe4000800063f */
[----:B------:R-:W-:Y:S01]  /*01d0*/  @UP0 USHF.L.U32 UR4, UR4, 0x1, URZ ;  /* 0x0000000104040899 */ /* 0x000fe2000800063f */
[----:B------:R-:W-:Y:S01]  /*01e0*/  VOTEU.ANY UP2, P0 ;  /* 0x00000000003f7886 */ /* 0x000fe20000040100 */
[----:B0-----:R-:W-:Y:S01]  /*01f0*/  R2UR UR39, R5 ;  /* 0x00000000052772ca */ /* 0x001fe200000e0000 */
[----:B-1----:R-:W-:Y:S01]  /*0200*/  @UP0 ULEA UR8, UR8, UR6, 0x18 ;  /* 0x0000000608080291 */ /* 0x002fe2000f8ec03f */
[----:B--2---:R-:W-:Y:S01]  /*0210*/  ISETP.NE.AND P1, PT, R4, RZ, PT ;  /* 0x000000ff0400720c */ /* 0x004fe20003f25270 */
[----:B------:R-:W-:-:S04]  /*0220*/  @UP0 UIADD3 UR6, -UR7, 0x100000, URZ ;  /* 0x0010000007060890 */ /* 0x000fc8000fffe13f */
[----:B------:R-:W-:Y:S02]  /*0230*/  @UP0 USHF.L.U32 UR7, UR6, 0xb, URZ ;  /* 0x0000000b06070899 */ /* 0x000fe4000800063f */
[----:B------:R-:W-:-:S04]  /*0240*/  @UP0 USHF.L.U32 UR6, UR6, 0x1, URZ ;  /* 0x0000000106060899 */ /* 0x000fc8000800063f */
[----:B------:R-:W-:Y:S01]  /*0250*/  UISETP.NE.AND UP0, UPT, UR39, URZ, UPT ;  /* 0x0000003f2700728c */ /* 0x000fe2000bf05270 */
[----:B------:R-:W0:Y:S02]  /*0260*/  FENCE.VIEW.ASYNC.S ;  /* 0x00000000000073c6 */ /* 0x000e240000000000 */
[----:B0-----:R0:W1:Y:S05]  /*0270*/  @UP1 SYNCS.EXCH.64 URZ, [UR8+0x28c00], UR4 ;  /* 0x028c0004083f15b2 */ /* 0x00106a0008000100 */
[----:B------:R0:W2:Y:S01]  /*0280*/  @UP2 SYNCS.EXCH.64 URZ, [UR8+0x28c20], UR6 ;  /* 0x028c2006083f25b2 */ /* 0x0000a20008000100 */
        /* <DEDUP_REMOVED lines=13> */
[----:B------:R3:W0:Y:S02]  /*0360*/  SYNCS.EXCH.64 URZ, [UR6+0x28c48], UR4 ;  /* 0x028c4804063f75b2 */ /* 0x0006240008000100 */
[----:B---3--:R-:W-:Y:S01]  /*0370*/  NOP ;  /* 0x0000000000007918 */ /* 0x008fe20000000000 */
.L_x_2544:
[----:B------:R-:W3:Y:S01]  /*0380*/  SHFL.IDX PT, R4, R2, RZ, 0x1f ;  /* 0x00001fff02047589 */ /* 0x000ee200000e0000 */
[----:B------:R-:W-:Y:S01]  /*0390*/  NOP ;  /* 0x0000000000007918 */ /* 0x000fe20000000000 */
[----:B---3--:R-:W-:-:S13]  /*03a0*/  ISETP.NE.AND P0, PT, R4, RZ, PT ;  /* 0x000000ff0400720c */ /* 0x008fda0003f05270 */
        /* <DEDUP_REMOVED lines=17> */
[----:B------:R3:W0:Y:S02]  /*04c0*/  SYNCS.EXCH.64 URZ, [UR8+0x28c68], UR6 ;  /* 0x028c6806083f75b2 */ /* 0x0006240008000100 */
[----:B---3--:R-:W-:Y:S01]  /*04d0*/  NOP ;  /* 0x0000000000007918 */ /* 0x008fe20000000000 */
.L_x_2545:
[----:B------:R-:W3:Y:S01]  /*04e0*/  SHFL.IDX PT, R4, R2, RZ, 0x1f ;  /* 0x00001fff02047589 */ /* 0x000ee200000e0000 */
[----:B------:R-:W-:Y:S01]  /*04f0*/  NOP ;  /* 0x0000000000007918 */ /* 0x000fe20000000000 */
[----:B---3--:R-:W-:-:S13]  /*0500*/  ISETP.NE.AND P0, PT, R4, RZ, PT ;  /* 0x000000ff0400720c */ /* 0x008fda0003f05270 */
        /* <DEDUP_REMOVED lines=13> */
[----:B------:R3:W0:Y:S02]  /*05e0*/  SYNCS.EXCH.64 URZ, [UR6+0x28c88], UR4 ;  /* 0x028c8804063f75b2 */ /* 0x0006240008000100 */
[----:B---3--:R-:W-:Y:S01]  /*05f0*/  NOP ;  /* 0x0000000000007918 */ /* 0x008fe20000000000 */
.L_x_2546:
        /* <DEDUP_REMOVED lines=22> */
.L_x_2547:
        /* <DEDUP_REMOVED lines=22> */
.L_x_2548:
[----:B------:R-:W-:Y:S01]  /*08c0*/  PLOP3.LUT P0, PT, PT, PT, UP0, 0x80, 0x0 ;  /* 0x000000000000781c */ /* 0x000fe20003f0f008 */
[----:B------:R-:W-:Y:S01]  /*08d0*/  UMOV UR36, 0x1 ;  /* 0x0000000100247882 */ /* 0x000fe20000000000 */
[----:B------:R-:W-:Y:S01]  /*08e0*/  NOP ;  /* 0x0000000000007918 */ /* 0x000fe20000000000 */
[----:B------:R-:W-:Y:S01]  /*08f0*/  USEL UR36, UR36, 0x2, !UP0 ;  /* 0x0000000224247887 */ /* 0x000fe2000c000000 */
[----:B------:R-:W-:Y:S01]  /*0900*/  BSSY B9, `(.L_x_2549) ;  /* 0x0001fb6000097945 */ /* 0x000fe20003800000 */
[----:B------:R-:W-:Y:S01]  /*0910*/  ULDC.64 UR40, c[0x0][0x208] ;  /* 0x0000820000287ab9 */ /* 0x000fe20000000a00 */
[----:B012-4-:R-:W-:Y:S07]  /*0920*/  BAR.SYNC.DEFER_BLOCKING 0x0 ;  /* 0x0000000000007b1d */ /* 0x017fee0000010000 */
[----:B------:R-:W-:Y:S05]  /*0930*/  @!P0 BRA `(.L_x_2550) ;  /* 0x0000017c00c88947 */ /* 0x000fea0003800000 */
.L_x_2551:
[----:B------:R-:W-:-:S08]  /*0940*/  NOP ;  /* 0x0000000000007918 */ /* 0x000fd00000000000 */
[----:B------:R-:W0:Y:S02]  /*0950*/  USETMAXREG.TRY_ALLOC.CTAPOOL UP0, 0xe8 ;  /* 0x000000e8000079c8 */ /* 0x000e240008000600 */
[----:B0-----:R-:W-:-:S13]  /*0960*/  PLOP3.LUT P0, PT, PT, PT, UP0, 0x80, 0x0 ;  /* 0x000000000000781c */ /* 0x001fda0003f0f008 */
[----:B------:R-:W-:Y:S05]  /*0970*/  @!P0 BRA `(.L_x_2551) ;  /* 0xfffffffc00f08947 */ /* 0x000fea000383ffff */
[----:B------:R-:W-:Y:S01]  /*0980*/  ISETP.NE.AND P0, PT, R3, 0x1, PT ;  /* 0x000000010300780c */ /* 0x000fe20003f05270 */
[----:B------:R-:W0:Y:S01]  /*0990*/  S2UR UR4, SR_CgaCtaId ;  /* 0x00000000000479c3 */ /* 0x000e220000008800 */
        /* <DEDUP_REMOVED lines=13> */
[----:B------:R-:W-:Y:S01]  /*0a70*/  ULOP3.LUT UR37, UR36, 0x1, URZ, 0xfc, !UPT ;  /* 0x0000000124257892 */ /* 0x000fe2000f8efc3f */
[----:B------:R-:W-:Y:S02]  /*0a80*/  IMAD.MOV.U32 R200, RZ, RZ, 0x40 ;  /* 0x00000040ffc87424 */ /* 0x000fe400078e00ff */
[----:B------:R-:W-:Y:S01]  /*0a90*/  IMAD.MOV.U32 R188, RZ, RZ, RZ ;  /* 0x000000ffffbc7224 */ /* 0x000fe200078e00ff */
[----:B------:R-:W-:Y:S01]  /*0aa0*/  SHF.R.S32.HI R0, RZ, 0x1f, R16 ;  /* 0x0000001fff007819 */ /* 0x000fe20000011410 */
[----:B------:R-:W-:-:S03]  /*0ab0*/  IMAD.MOV.U32 R192, RZ, RZ, RZ ;  /* 0x000000ffffc07224 */ /* 0x000fc600078e00ff */
[CC--:B------:R-:W-:Y:S02]  /*0ac0*/  LEA.HI R3, R0.reuse, R16.reuse, RZ, 0x4 ;  /* 0x0000001000037211 */ /* 0x0c0fe400078f20ff */
[CC--:B------:R-:W-:Y:S02]  /*0ad0*/  LEA.HI R7, R0.reuse, R16.reuse, RZ, 0x7 ;  /* 0x0000001000077211 */ /* 0x0c0fe400078f38ff */
[----:B------:R-:W-:Y:S02]  /*0ae0*/  LOP3.LUT R4, R3, 0xfffffff0, RZ, 0xc0, !PT ;  /* 0xfffffff003047812 */ /* 0x000fe400078ec0ff */
[----:B------:R-:W-:Y:S02]  /*0af0*/  LOP3.LUT R6, R7, 0xffffff80, RZ, 0xc0, !PT ;  /* 0xffffff8007067812 */ /* 0x000fe400078ec0ff */
[----:B------:R-:W-:Y:S01]  /*0b00*/  LEA.HI R5, R0, R16, RZ, 0x5 ;  /* 0x0000001000057211 */ /* 0x000fe200078f28ff */
[C---:B------:R-:W-:Y:S01]  /*0b10*/  IMAD.IADD R4, R16.reuse, 0x1, -R4 ;  /* 0x0000000110047824 */ /* 0x040fe200078e0a04 */
[----:B------:R-:W-:Y:S01]  /*0b20*/  SHF.R.S32.HI R20, RZ, 0x7, R7 ;  /* 0x00000007ff147819 */ /* 0x000fe20000011407 */
[----:B------:R-:W-:Y:S01]  /*0b30*/  IMAD.IADD R8, R16, 0x1, -R6 ;  /* 0x0000000110087824 */ /* 0x000fe200078e0a06 */
[----:B------:R-:W-:-:S02]  /*0b40*/  SHF.R.S32.HI R18, RZ, 0x5, R5 ;  /* 0x00000005ff127819 */ /* 0x000fc40000011405 */
[--C-:B------:R-:W-:Y:S01]  /*0b50*/  SHF.R.S32.HI R11, RZ, 0x1f, R4.reuse ;  /* 0x0000001fff0b7819 */ /* 0x100fe20000011404 */
[----:B------:R-:W-:Y:S01]  /*0b60*/  IMAD R14, R20, 0x100, R4 ;  /* 0x00000100140e7824 */ /* 0x000fe200078e0204 */
[----:B------:R-:W-:Y:S02]  /*0b70*/  SHF.R.S32.HI R5, RZ, 0x1f, R5 ;  /* 0x0000001fff057819 */ /* 0x000fe40000011405 */
[----:B------:R-:W-:Y:S02]  /*0b80*/  SHF.R.S32.HI R6, RZ, 0x4, R3 ;  /* 0x00000004ff067819 */ /* 0x000fe40000011403 */
[----:B------:R-:W-:Y:S02]  /*0b90*/  LEA.HI R13, R11, R4, RZ, 0x3 ;  /* 0x000000040b0d7211 */ /* 0x000fe400078f18ff */
[----:B------:R-:W-:Y:S02]  /*0ba0*/  LEA.HI R3, R3, R6, RZ, 0x1 ;  /* 0x0000000603037211 */ /* 0x000fe400078f08ff */
[----:B------:R-:W-:-:S02]  /*0bb0*/  LEA.HI R5, R5, R18, RZ, 0x2 ;  /* 0x0000001205057211 */ /* 0x000fc400078f10ff */
[C---:B------:R-:W-:Y:S01]  /*0bc0*/  LOP3.LUT R15, R13.reuse, 0xfffffff8, RZ, 0xc0, !PT ;  /* 0xfffffff80d0f7812 */ /* 0x040fe200078ec0ff */
[----:B------:R-:W-:Y:S01]  /*0bd0*/  IMAD.SHL.U32 R13, R13, 0x40, RZ ;  /* 0x000000400d0d7824 */ /* 0x000fe200078e00ff */
[----:B------:R-:W-:Y:S02]  /*0be0*/  LOP3.LUT R3, R3, 0x1ffffffe, RZ, 0xc0, !PT ;  /* 0x1ffffffe03037812 */ /* 0x000fe400078ec0ff */
[----:B------:R-:W-:Y:S01]  /*0bf0*/  LOP3.LUT R5, R5, 0x3ffffc, RZ, 0xc0, !PT ;  /* 0x003ffffc05057812 */ /* 0x000fe200078ec0ff */
[----:B------:R-:W-:Y:S01]  /*0c00*/  IMAD.IADD R15, R4, 0x1, -R15 ;  /* 0x00000001040f7824 */ /* 0x000fe200078e0a0f */
[----:B------:R-:W-:Y:S01]  /*0c10*/  SHF.R.S32.HI R9, RZ, 0x1f, R8 ;  /* 0x0000001fff097819 */ /* 0x000fe20000011408 */
[----:B------:R-:W-:Y:S01]  /*0c20*/  IMAD.IADD R3, R6, 0x1, -R3 ;  /* 0x0000000106037824 */ /* 0x000fe200078e0a03 */
[----:B------:R-:W-:Y:S01]  /*0c30*/  LOP3.LUT R13, R13, 0x7ffffe00, RZ, 0xc0, !PT ;  /* 0x7ffffe000d0d7812 */ /* 0x000fe200078ec0ff */
[----:B------:R-:W-:Y:S01]  /*0c40*/  IMAD.IADD R5, R18, 0x1, -R5 ;  /* 0x0000000112057824 */ /* 0x000fe200078e0a05 */
[-C--:B------:R-:W-:Y:S01]  /*0c50*/  LEA.HI R10, R9, R8.reuse, RZ, 0x2 ;  /* 0x00000008090a7211 */ /* 0x080fe200078f10ff */
[----:B------:R-:W-:Y:S01]  /*0c60*/  IMAD.SHL.U32 R4, R15, 0x40, RZ ;  /* 0x000000400f047824 */ /* 0x000fe200078e00ff */
[----:B------:R-:W-:Y:S01]  /*0c70*/  LEA.HI R9, R9, R8, RZ, 0x5 ;  /* 0x0000000809097211 */ /* 0x000fe200078f28ff */
[----:B------:R-:W-:Y:S01]  /*0c80*/  IMAD R14, R5, 0x10, R14 ;  /* 0x00000010050e7824 */ /* 0x000fe200078e020e */
[--C-:B------:R-:W-:Y:S01]  /*0c90*/  SHF.R.S32.HI R11, RZ, 0x2, R10.reuse ;  /* 0x00000002ff0b7819 */ /* 0x100fe2000001140a */
[----:B------:R-:W-:Y:S01]  /*0ca0*/  IMAD.SHL.U32 R3, R3, 0x8, RZ ;  /* 0x0000000803037824 */ /* 0x000fe200078e00ff */
[----:B------:R-:W-:Y:S01]  /*0cb0*/  LOP3.LUT R4, R4, 0x1c0, RZ, 0xc0, !PT ;  /* 0x000001c004047812 */ /* 0x000fe200078ec0ff */
[----:B------:R-:W-:Y:S01]  /*0cc0*/  IMAD R13, R18, 0x400, R13 ;  /* 0x00000400120d7824 */ /* 0x000fe200078e020d */
[----:B------:R-:W-:Y:S01]  /*0cd0*/  SHF.R.S32.HI R12, RZ, 0x1f, R10 ;  /* 0x0000001fff0c7819 */ /* 0x000fe2000001140a */
[--C-:B------:R-:W-:Y:S01]  /*0ce0*/  IMAD.U32 R5, R14, 0x40, R3.reuse ;  /* 0x000000400e057824 */ /* 0x100fe200078e0003 */
[----:B------:R-:W-:-:S02]  /*0cf0*/  LOP3.LUT R3, R4, 0x8, R3, 0xf8, !PT ;  /* 0x0000000804037812 */ /* 0x000fc400078ef803 */
[----:B------:R-:W-:Y:S02]  /*0d00*/  CS2R R18, SRZ ;  /* 0x0000000000127805 */ /* 0x000fe4000001ff00 */
[----:B------:R-:W-:Y:S02]  /*0d10*/  SHF.R.U32.HI R4, RZ, 0x3, R4 ;  /* 0x00000003ff047819 */ /* 0x000fe40000011604 */
[----:B------:R-:W-:Y:S01]  /*0d20*/  LEA.HI R12, R12, R11, RZ, 0x3 ;  /* 0x0000000b0c0c7211 */ /* 0x000fe200078f18ff */
[----:B------:R0:W-:Y:S01]  /*0d30*/  STL [R1+0x60], R5 ;  /* 0x0000600501007387 */ /* 0x0001e20000100800 */
[----:B------:R-:W-:Y:S02]  /*0d40*/  LOP3.LUT R4, R3, R4, RZ, 0x3c, !PT ;  /* 0x0000000403047212 */ /* 0x000fe400078e3cff */
[CC--:B------:R-:W-:Y:S01]  /*0d50*/  LEA.HI R3, R0.reuse, R16.reuse, RZ, 0x3 ;  /* 0x0000001000037211 */ /* 0x0c0fe200078f18ff */
[----:B------:R-:W-:Y:S01]  /*0d60*/  STL [R1+0x50], RZ ;  /* 0x000050ff01007387 */ /* 0x000fe20000100800 */
[----:B------:R-:W-:Y:S01]  /*0d70*/  LEA.HI R0, R0, R16, RZ, 0x2 ;  /* 0x0000001000007211 */ /* 0x000fe200078f10ff */
[----:B------:R-:W-:Y:S01]  /*0d80*/  IMAD.IADD R13, R13, 0x1, R4 ;  /* 0x000000010d0d7824 */ /* 0x000fe200078e0204 */
[----:B------:R-:W-:-:S02]  /*0d90*/  LOP3.LUT R12, R12, 0xfffffff8, RZ, 0xc0, !PT ;  /* 0xfffffff80c0c7812 */ /* 0x000fc400078ec0ff */
[----:B------:R-:W-:Y:S01]  /*0da0*/  SHF.R.S32.HI R4, RZ, 0x3, R3 ;  /* 0x00000003ff047819 */ /* 0x000fe20000011403 */
[----:B------:R-:W-:Y:S01]  /*0db0*/  IMAD R198, R13, 0x2, R2 ;  /* 0x000000020dc67824 */ /* 0x000fe200078e0202 */
[----:B0-----:R-:W-:Y:S01]  /*0dc0*/  LOP3.LUT R5, R10, 0x7ffffffc, RZ, 0xc0, !PT ;  /* 0x7ffffffc0a057812 */ /* 0x001fe200078ec0ff */
[----:B------:R-:W-:Y:S01]  /*0dd0*/  IMAD.IADD R12, R11, 0x1, -R12 ;  /* 0x000000010b0c7824 */ /* 0x000fe200078e0a0c */
[--C-:B------:R-:W-:Y:S01]  /*0de0*/  SHF.R.S32.HI R189, RZ, 0x2, R0.reuse ;  /* 0x00000002ffbd7819 */ /* 0x100fe20000011400 */
[----:B------:R-:W-:Y:S01]  /*0df0*/  VIADD R201, R198, 0x26800 ;  /* 0x00026800c6c97836 */ /* 0x000fe20000000000 */
[----:B------:R-:W-:Y:S01]  /*0e00*/  SHF.R.S32.HI R4, RZ, 0x1f, R0 ;  /* 0x0000001fff047819 */ /* 0x000fe20000011400 */
[----:B------:R-:W-:Y:S01]  /*0e10*/  IMAD.IADD R5, R8, 0x1, -R5 ;  /* 0x0000000108057824 */ /* 0x000fe200078e0a05 */
[----:B------:R-:W-:Y:S01]  /*0e20*/  LOP3.LUT R0, R0, 0xfffffffc, RZ, 0xc0, !PT ;  /* 0xfffffffc00007812 */ /* 0x000fe200078ec0ff */
[----:B------:R-:W-:Y:S01]  /*0e30*/  VIADD R199, R198, 0x26820 ;  /* 0x00026820c6c77836 */ /* 0x000fe20000000000 */
[----:B------:R-:W-:Y:S01]  /*0e40*/  SHF.R.S32.HI R9, RZ, 0x5, R9 ;  /* 0x00000005ff097819 */ /* 0x000fe20000011409 */
[----:B------:R-:W-:Y:S01]  /*0e50*/  IMAD.SHL.U32 R185, R5, 0x2, RZ ;  /* 0x0000000205b97824 */ /* 0x000fe200078e00ff */
[----:B------:R-:W-:Y:S01]  /*0e60*/  LOP3.LUT R3, R3, 0xfffffff8, RZ, 0xc0, !PT ;  /* 0xfffffff803037812 */ /* 0x000fe200078ec0ff */
[----:B------:R-:W-:Y:S01]  /*0e70*/  IMAD.IADD R8, R16, 0x1, -R0 ;  /* 0x0000000110087824 */ /* 0x000fe200078e0a00 */
[----:B------:R-:W-:Y:S01]  /*0e80*/  LEA.HI R7, R7, R20, RZ, 0x1 ;  /* 0x0000001407077211 */ /* 0x000fe200078f08ff */
[----:B------:R-:W-:Y:S01]  /*0e90*/  IMAD R194, R9, 0x10, R12 ;  /* 0x0000001009c27824 */ /* 0x000fe200078e020c */
[----:B------:R-:W-:Y:S01]  /*0ea0*/  LEA.HI R4, R4, R189, RZ, 0x3 ;  /* 0x000000bd04047211 */ /* 0x000fe200078f18ff */
[----:B------:R-:W-:Y:S01]  /*0eb0*/  IMAD.IADD R10, R16, 0x1, -R3 ;  /* 0x00000001100a7824 */ /* 0x000fe200078e0a03 */
[----:B------:R-:W-:Y:S01]  /*0ec0*/  LEA.HI R0, R8, R8, RZ, 0x1 ;  /* 0x0000000808007211 */ /* 0x000fe200078f08ff */
[----:B------:R-:W-:Y:S01]  /*0ed0*/  VIADD R9, R189, 0x20 ;  /* 0x00000020bd097836 */ /* 0x000fe20000000000 */
[----:B------:R-:W-:Y:S01]  /*0ee0*/  LOP3.LUT R7, R7, 0xfffffe, RZ, 0xc0, !PT ;  /* 0x00fffffe07077812 */ /* 0x000fe200078ec0ff */
[----:B------:R-:W-:Y:S01]  /*0ef0*/  IMAD.SHL.U32 R204, R10, 0x8, RZ ;  /* 0x000000080acc7824 */ /* 0x000fe200078e00ff */
[----:B------:R-:W-:Y:S01]  /*0f00*/  LOP3.LUT R0, R0, 0x1ffffffe, RZ, 0xc0, !PT ;  /* 0x1ffffffe00007812 */ /* 0x000fe200078ec0ff */
[----:B------:R-:W-:Y:S01]  /*0f10*/  IMAD.SHL.U32 R3, R9, 0x40, RZ ;  /* 0x0000004009037824 */ /* 0x000fe200078e00ff */
[----:B------:R-:W-:Y:S01]  /*0f20*/  SHF.R.S32.HI R6, RZ, 0x1f, R9 ;  /* 0x0000001fff067819 */ /* 0x000fe20000011409 */
[----:B------:R-:W-:Y:S01]  /*0f30*/  IMAD.SHL.U32 R16, R8, 0x8, RZ ;  /* 0x0000000808107824 */ /* 0x000fe200078e00ff */
[----:B------:R-:W-:Y:S01]  /*0f40*/  LOP3.LUT R4, R4, 0xfffffff8, RZ, 0xc0, !PT ;  /* 0xfffffff804047812 */ /* 0x000fe200078ec0ff */
[----:B------:R-:W-:Y:S01]  /*0f50*/  IMAD.SHL.U32 R190, R8, 0x4, RZ ;  /* 0x0000000408be7824 */ /* 0x000fe200078e00ff */
[----:B------:R-:W-:Y:S01]  /*0f60*/  LEA.HI R6, R6, R9, RZ, 0x3 ;  /* 0x0000000906067211 */ /* 0x000fe200078f18ff */
[----:B------:R-:W-:Y:S01]  /*0f70*/  VIADD R36, R204, 0x40 ;  /* 0x00000040cc247836 */ /* 0x000fe20000000000 */
[----:B------:R-:W-:Y:S01]  /*0f80*/  LOP3.LUT R3, R3, 0x1c0, RZ, 0xc0, !PT ;  /* 0x000001c003037812 */ /* 0x000fe200078ec0ff */
[C---:B------:R-:W-:Y:S01]  /*0f90*/  VIADD R228, R16.reuse, 0x40 ;  /* 0x0000004010e47836 */ /* 0x040fe20000000000 */
[----:B------:R-:W-:Y:S01]  /*0fa0*/  IADD3 R210, R16, 0x120, RZ ;  /* 0x0000012010d27810 */ /* 0x000fe20007ffe0ff */
[C---:B------:R-:W-:Y:S01]  /*0fb0*/  VIADD R34, R204.reuse, 0xc0 ;  /* 0x000000c0cc227836 */ /* 0x040fe20000000000 */
[----:B------:R-:W-:Y:S01]  /*0fc0*/  SHF.R.U32.HI R24, RZ, 0x3, R3 ;  /* 0x00000003ff187819 */ /* 0x000fe20000011603 */
[C---:B------:R-:W-:Y:S01]  /*0fd0*/  VIADD R35, R204.reuse, 0x80 ;  /* 0x00000080cc237836 */ /* 0x040fe20000000000 */
[----:B------:R-:W-:Y:S01]  /*0fe0*/  SHF.R.S32.HI R38, RZ, 0x1f, R36 ;  /* 0x0000001fff267819 */ /* 0x000fe20000011424 */
[----:B------:R-:W-:Y:S01]  /*0ff0*/  VIADD R32, R204, 0x140 ;  /* 0x00000140cc207836 */ /* 0x000fe20000000000 */
[----:B------:R-:W-:Y:S01]  /*1000*/  SHF.R.S32.HI R36, RZ, 0x1f, R34 ;  /* 0x0000001fff247819 */ /* 0x000fe20000011422 */
[----:B------:R-:W-:Y:S01]  /*1010*/  IMAD.IADD R7, R20, 0x1, -R7 ;  /* 0x0000000114077824 */ /* 0x000fe200078e0a07 */
[----:B------:R-:W-:Y:S01]  /*1020*/  SHF.R.S32.HI R37, RZ, 0x1f, R35 ;  /* 0x0000001fff257819 */ /* 0x000fe20000011423 */
[----:B------:R-:W-:Y:S01]  /*1030*/  VIADD R220, R16, 0x60 ;  /* 0x0000006010dc7836 */ /* 0x000fe20000000000 */
[----:B------:R-:W-:Y:S01]  /*1040*/  SHF.R.S32.HI R34, RZ, 0x1f, R32 ;  /* 0x0000001fff227819 */ /* 0x000fe20000011420 */
[C---:B------:R-:W-:Y:S01]  /*1050*/  VIADD R33, R204.reuse, 0x100 ;  /* 0x00000100cc217836 */ /* 0x040fe20000000000 */
[----:B------:R-:W-:Y:S01]  /*1060*/  R2P PR, R15, 0x6 ;  /* 0x000000060f007804 */ /* 0x000fe20000000000 */
[----:B------:R-:W-:Y:S01]  /*1070*/  VIADD R31, R204, 0x180 ;  /* 0x00000180cc1f7836 */ /* 0x000fe20000000000 */
[----:B------:R-:W-:Y:S01]  /*1080*/  SHF.R.S32.HI R15, RZ, 0x1f, R210 ;  /* 0x0000001fff0f7819 */ /* 0x000fe200000114d2 */
[----:B------:R-:W-:Y:S01]  /*1090*/  VIADD R218, R16, 0x80 ;  /* 0x0000008010da7836 */ /* 0x000fe20000000000 */
[----:B------:R-:W-:Y:S01]  /*10a0*/  SHF.R.S32.HI R35, RZ, 0x1f, R33 ;  /* 0x0000001fff237819 */ /* 0x000fe20000011421 */
[----:B------:R-:W-:Y:S01]  /*10b0*/  VIADD R203, R190, 0x10 ;  /* 0x00000010becb7836 */ /* 0x000fe20000000000 */
[----:B------:R-:W-:Y:S01]  /*10c0*/  SHF.R.S32.HI R32, RZ, 0x1f, R31 ;  /* 0x0000001fff207819 */ /* 0x000fe2000001141f */
[----:B------:R-:W-:Y:S01]  /*10d0*/  VIADD R30, R204, 0x1c0 ;  /* 0x000001c0cc1e7836 */ /* 0x000fe20000000000 */
[----:B------:R-:W-:Y:S01]  /*10e0*/  SHF.R.S32.HI R9, RZ, 0x1f, R218 ;  /* 0x0000001fff097819 */ /* 0x000fe200000114da */
[----:B------:R-:W-:Y:S01]  /*10f0*/  IMAD.IADD R229, R8, 0x1, -R0 ;  /* 0x0000000108e57824 */ /* 0x000fe200078e0a00 */
[----:B------:R-:W-:Y:S01]  /*1100*/  LOP3.LUT R0, R3, 0x38, R16, 0xf8, !PT ;  /* 0x0000003803007812 */ /* 0x000fe200078ef810 */
[----:B------:R-:W-:Y:S01]  /*1110*/  IMAD.SHL.U32 R6, R6, 0x40, RZ ;  /* 0x0000004006067824 */ /* 0x000fe200078e00ff */
[----:B------:R-:W-:Y:S01]  /*1120*/  SHF.R.S32.HI R3, RZ, 0x1f, R228 ;  /* 0x0000001fff037819 */ /* 0x000fe200000114e4 */
[C---:B------:R-:W-:Y:S01]  /*1130*/  VIADD R29, R16.reuse, 0x1c0 ;  /* 0x000001c0101d7836 */ /* 0x040fe20000000000 */
[----:B------:R-:W-:Y:S01]  /*1140*/  SHF.R.S32.HI R33, RZ, 0x1f, R203 ;  /* 0x0000001fff217819 */ /* 0x000fe200000114cb */
[----:B------:R-:W-:Y:S01]  /*1150*/  IMAD.SHL.U32 R197, R7, 0x100, RZ ;  /* 0x0000010007c57824 */ /* 0x000fe200078e00ff */
[----:B------:R-:W-:Y:S01]  /*1160*/  SHF.R.S32.HI R7, RZ, 0x1f, R220 ;  /* 0x0000001fff077819 */ /* 0x000fe200000114dc */
[C---:B------:R-:W-:Y:S01]  /*1170*/  VIADD R28, R16.reuse, 0x1e0 ;  /* 0x000001e0101c7836 */ /* 0x040fe20000000000 */
[----:B------:R-:W-:Y:S01]  /*1180*/  SHF.R.S32.HI R31, RZ, 0x1f, R30 ;  /* 0x0000001fff1f7819 */ /* 0x000fe2000001141e */
[----:B------:R-:W-:Y:S01]  /*1190*/  VIADD R215, R16, 0xa0 ;  /* 0x000000a010d77836 */ /* 0x000fe20000000000 */
[----:B------:R-:W-:Y:S01]  /*11a0*/  SHF.L.U64.HI R30, R228, 0x1, R3 ;  /* 0x00000001e41e7819 */ /* 0x000fe20000010203 */
[----:B------:R-:W-:Y:S01]  /*11b0*/  VIADD R214, R16, 0xc0 ;  /* 0x000000c010d67836 */ /* 0x000fe20000000000 */
[----:B------:R-:W-:Y:S01]  /*11c0*/  LOP3.LUT R6, R6, 0xfffffe00, RZ, 0xc0, !PT ;  /* 0xfffffe0006067812 */ /* 0x000fe200078ec0ff */
[----:B------:R-:W-:Y:S01]  /*11d0*/  STL [R1+0x4], R29 ;  /* 0x0000041d01007387 */ /* 0x000fe20000100800 */
[----:B------:R-:W-:Y:S01]  /*11e0*/  SHF.L.U64.HI R7, R220, 0x1, R7 ;  /* 0x00000001dc077819 */ /* 0x000fe20000010207 */
[----:B------:R-:W-:Y:S01]  /*11f0*/  IMAD.IADD R196, R189, 0x1, -R4 ;  /* 0x00000001bdc47824 */ /* 0x000fe200078e0a04 */
[----:B------:R-:W-:Y:S01]  /*1200*/  SHF.L.U64.HI R3, R218, 0x1, R9 ;  /* 0x00000001da037819 */ /* 0x000fe20000010209 */
[----:B------:R-:W-:Y:S01]  /*1210*/  STL [R1], R28 ;  /* 0x0000001c01007387 */ /* 0x000fe20000100800 */
[C---:B------:R-:W-:Y:S01]  /*1220*/  VIADD R213, R16.reuse, 0xe0 ;  /* 0x000000e010d57836 */ /* 0x040fe20000000000 */
[----:B------:R-:W-:Y:S01]  /*1230*/  SHF.R.S32.HI R4, RZ, 0x1f, R215 ;  /* 0x0000001fff047819 */ /* 0x000fe200000114d7 */
[C---:B------:R-:W-:Y:S01]  /*1240*/  VIADD R211, R16.reuse, 0x100 ;  /* 0x0000010010d37836 */ /* 0x040fe20000000000 */
[----:B------:R-:W-:Y:S01]  /*1250*/  STL [R1+0x54], R33 ;  /* 0x0000542101007387 */ /* 0x000fe20000100800 */
[----:B------:R-:W-:Y:S01]  /*1260*/  SHF.R.S32.HI R11, RZ, 0x1f, R214 ;  /* 0x0000001fff0b7819 */ /* 0x000fe200000114d6 */
[C---:B------:R-:W-:Y:S01]  /*1270*/  VIADD R208, R16.reuse, 0x140 ;  /* 0x0000014010d07836 */ /* 0x040fe20000000000 */
[----:B------:R-:W-:Y:S01]  /*1280*/  SHF.L.U64.HI R4, R215, 0x1, R4 ;  /* 0x00000001d7047819 */ /* 0x000fe20000010204 */
[----:B------:R-:W-:Y:S01]  /*1290*/  STL [R1+0x10], R30 ;  /* 0x0000101e01007387 */ /* 0x000fe20000100800 */
[----:B------:R-:W-:Y:S01]  /*12a0*/  SHF.R.S32.HI R8, RZ, 0x1f, R213 ;  /* 0x0000001fff087819 */ /* 0x000fe200000114d5 */
[C---:B------:R-:W-:Y:S01]  /*12b0*/  VIADD R207, R16.reuse, 0x160 ;  /* 0x0000016010cf7836 */ /* 0x040fe20000000000 */
[----:B------:R-:W-:Y:S01]  /*12c0*/  SHF.R.S32.HI R10, RZ, 0x1f, R211 ;  /* 0x0000001fff0a7819 */ /* 0x000fe200000114d3 */
[----:B------:R-:W-:Y:S01]  /*12d0*/  STL [R1+0x5c], R6 ;  /* 0x00005c0601007387 */ /* 0x000fe20000100800 */
[C---:B------:R-:W-:Y:S01]  /*12e0*/  VIADD R206, R16.reuse, 0x180 ;  /* 0x0000018010ce7836 */ /* 0x040fe20000000000 */
[----:B------:R-:W-:Y:S01]  /*12f0*/  SHF.R.S32.HI R21, RZ, 0x1f, R208 ;  /* 0x0000001fff157819 */ /* 0x000fe200000114d0 */
[C---:B------:R-:W-:Y:S01]  /*1300*/  VIADD R205, R16.reuse, 0x1a0 ;  /* 0x000001a010cd7836 */ /* 0x040fe20000000000 */
[----:B------:R0:W-:Y:S01]  /*1310*/  STL [R1+0x14], R7 ;  /* 0x0000140701007387 */ /* 0x0001e20000100800 */
[----:B------:R-:W-:Y:S01]  /*1320*/  SHF.R.S32.HI R12, RZ, 0x1f, R207 ;  /* 0x0000001fff0c7819 */ /* 0x000fe200000114cf */
[----:B------:R-:W-:Y:S01]  /*1330*/  VIADD R186, R16, 0x20 ;  /* 0x0000002010ba7836 */ /* 0x000fe20000000000 */
[----:B------:R-:W-:Y:S01]  /*1340*/  SHF.R.S32.HI R23, RZ, 0x1f, R206 ;  /* 0x0000001fff177819 */ /* 0x000fe200000114ce */
[----:B------:R1:W-:Y:S01]  /*1350*/  STL [R1+0x18], R3 ;  /* 0x0000180301007387 */ /* 0x0003e20000100800 */
[----:B------:R-:W-:Y:S01]  /*1360*/  SHF.R.S32.HI R14, RZ, 0x1f, R205 ;  /* 0x0000001fff0e7819 */ /* 0x000fe200000114cd */
[----:B------:R-:W-:Y:S01]  /*1370*/  @P1 VIADD R199, R201, 0xffffffe0 ;  /* 0xffffffe0c9c71836 */ /* 0x000fe20000000000 */
[----:B------:R-:W-:Y:S01]  /*1380*/  SHF.R.S32.HI R20, RZ, 0x1f, R29 ;  /* 0x0000001fff147819 */ /* 0x000fe2000001141d */
[----:B------:R2:W-:Y:S01]  /*1390*/  STL [R1+0x1c], R4 ;  /* 0x00001c0401007387 */ /* 0x0005e20000100800 */
[----:B------:R-:W-:Y:S01]  /*13a0*/  SHF.R.S32.HI R22, RZ, 0x1f, R28 ;  /* 0x0000001fff167819 */ /* 0x000fe2000001141c */
[----:B------:R-:W-:Y:S01]  /*13b0*/  IMAD R229, R229, 0x8, R194 ;  /* 0x00000008e5e57824 */ /* 0x000fe200078e02c2 */
[----:B0-----:R-:W-:-:S02]  /*13c0*/  SHF.L.U64.HI R7, R213, 0x1, R8 ;  /* 0x00000001d5077819 */ /* 0x001fc40000010208 */
[----:B------:R-:W-:Y:S02]  /*13d0*/  SEL R200, R200, 0xffffffc0, !P2 ;  /* 0xffffffc0c8c87807 */ /* 0x000fe40005000000 */
[----:B-1----:R-:W-:Y:S02]  /*13e0*/  SHF.L.U64.HI R3, R214, 0x1, R11 ;  /* 0x00000001d6037819 */ /* 0x002fe4000001020b */
[----:B------:R-:W-:Y:S01]  /*13f0*/  SHF.R.S32.HI R17, RZ, 0x1f, R16 ;  /* 0x0000001fff117819 */ /* 0x000fe20000011410 */
[----:B------:R-:W-:Y:S01]  /*1400*/  IMAD.IADD R201, R201, 0x1, R200 ;  /* 0x00000001c9c97824 */ /* 0x000fe200078e02c8 */
[----:B--2---:R-:W-:Y:S01]  /*1410*/  SHF.L.U64.HI R4, R211, 0x1, R10 ;  /* 0x00000001d3047819 */ /* 0x004fe2000001020a */
[----:B------:R0:W-:Y:S01]  /*1420*/  STL [R1+0x20], R3 ;  /* 0x0000200301007387 */ /* 0x0001e20000100800 */
[----:B------:R-:W-:Y:S01]  /*1430*/  SHF.R.S32.HI R202, RZ, 0x1f, R186 ;  /* 0x0000001fffca7819 */ /* 0x000fe200000114ba */
[----:B------:R-:W-:Y:S02]  /*1440*/  IMAD.IADD R200, R200, 0x1, R199 ;  /* 0x00000001c8c87824 */ /* 0x000fe400078e02c7 */
[----:B------:R1:W-:Y:S04]  /*1450*/  STL [R1+0x24], R7 ;  /* 0x0000240701007387 */ /* 0x0003e80000100800 */
[----:B------:R2:W-:Y:S01]  /*1460*/  STL [R1+0x28], R4 ;  /* 0x0000280401007387 */ /* 0x0005e20000100800 */
[----:B0-----:R-:W-:-:S02]  /*1470*/  SHF.L.U64.HI R3, R210, 0x1, R15 ;  /* 0x00000001d2037819 */ /* 0x001fc4000001020f */
[----:B-1----:R-:W-:-:S03]  /*1480*/  SHF.L.U64.HI R7, R208, 0x1, R21 ;  /* 0x00000001d0077819 */ /* 0x002fc60000010215 */
[----:B------:R0:W-:Y:S01]  /*1490*/  STL [R1+0x2c], R3 ;  /* 0x00002c0301007387 */ /* 0x0001e20000100800 */
[----:B--2---:R-:W-:-:S03]  /*14a0*/  SHF.L.U64.HI R4, R207, 0x1, R12 ;  /* 0x00000001cf047819 */ /* 0x004fc6000001020c */
[----:B------:R1:W-:Y:S04]  /*14b0*/  STL [R1+0x30], R7 ;  /* 0x0000300701007387 */ /* 0x0003e80000100800 */
[----:B------:R2:W-:Y:S01]  /*14c0*/  STL [R1+0x34], R4 ;  /* 0x0000340401007387 */ /* 0x0005e20000100800 */
[----:B0-----:R-:W-:Y:S02]  /*14d0*/  SHF.L.U64.HI R3, R206, 0x1, R23 ;  /* 0x00000001ce037819 */ /* 0x001fe40000010217 */
[----:B-1----:R-:W-:-:S03]  /*14e0*/  SHF.L.U64.HI R7, R205, 0x1, R14 ;  /* 0x00000001cd077819 */ /* 0x002fc6000001020e */
[----:B------:R0:W-:Y:S01]  /*14f0*/  STL [R1+0x38], R3 ;  /* 0x0000380301007387 */ /* 0x0001e20000100800 */
[----:B--2---:R-:W-:-:S03]  /*1500*/  SHF.L.U64.HI R4, R29, 0x1, R20 ;  /* 0x000000011d047819 */ /* 0x004fc60000010214 */
[----:B------:R-:W-:Y:S04]  /*1510*/  STL [R1+0x3c], R7 ;  /* 0x00003c0701007387 */ /* 0x000fe80000100800 */
[----:B------:R-:W-:Y:S01]  /*1520*/  STL [R1+0x40], R4 ;  /* 0x0000400401007387 */ /* 0x000fe20000100800 */
[----:B0-----:R-:W-:-:S05]  /*1530*/  SHF.L.U64.HI R3, R28, 0x1, R22 ;  /* 0x000000011c037819 */ /* 0x001fca0000010216 */
[----:B------:R0:W-:Y:S02]  /*1540*/  STL [R1+0x44], R3 ;  /* 0x0000440301007387 */ /* 0x0001e40000100800 */
[----:B0-----:R-:W-:-:S05]  /*1550*/  LOP3.LUT R3, R6, R0, R24, 0xf6, !PT ;  /* 0x0000000006037212 */ /* 0x001fca00078ef618 */
[----:B------:R-:W-:-:S05]  /*1560*/  IMAD R0, R3, 0x2, R2 ;  /* 0x0000000203007824 */ /* 0x000fca00078e0202 */
[----:B------:R0:W-:Y:S02]  /*1570*/  STL [R1+0x58], R0 ;  /* 0x0000580001007387 */ /* 0x0001e40000100800 */
.L_x_2771:
[----:B------:R-:W-:Y:S01]  /*1580*/  ULDC.64 UR4, c[0x0][0xa28] ;  /* 0x00028a0000047ab9 */ /* 0x000fe20000000a00 */
[----:B01234-:R-:W1:Y:S01]  /*1590*/  LDC.64 R6, c[0x0][0xa08] ;  /* 0x00028200ff067b82 */ /* 0x01fe620000000a00 */
[----:B------:R-:W-:Y:S01]  /*15a0*/  ISETP.NE.U32.AND P0, PT, RZ, UR4, PT ;  /* 0x00000004ff007c0c */ /* 0x000fe2000bf05070 */
[----:B0-----:R-:W-:Y:S01]  /*15b0*/  IMAD.MOV.U32 R0, RZ, RZ, RZ ;  /* 0x000000ffff007224 */ /* 0x001fe200078e00ff */
[----:B------:R-:W-:Y:S01]  /*15c0*/  ULDC.64 UR6, c[0x0][0xa20] ;  /* 0x0002880000067ab9 */ /* 0x000fe20000000a00 */
[----:B------:R-:W-:Y:S01]  /*15d0*/  IMAD.MOV.U32 R28, RZ, RZ, RZ ;  /* 0x000000ffff1c7224 */ /* 0x000fe200078e00ff */
[----:B------:R-:W-:Y:S01]  /*15e0*/  ISETP.NE.AND.EX P0, PT, RZ, UR5, PT, P0 ;  /* 0x00000005ff007c0c */ /* 0x000fe2000bf05300 */
[----:B------:R-:W-:Y:S02]  /*15f0*/  ULDC.64 UR4, c[0x0][0xa18] ;  /* 0x0002860000047ab9 */ /* 0x000fe40000000a00 */
[----:B------:R-:W-:-:S04]  /*1600*/  ISETP.NE.U32.AND P1, PT, RZ, UR4, PT ;  /* 0x00000004ff007c0c */ /* 0x000fc8000bf25070 */
[----:B------:R-:W-:Y:S01]  /*1610*/  ISETP.NE.AND.EX P1, PT, RZ, UR5, PT, P1 ;  /* 0x00000005ff007c0c */ /* 0x000fe2000bf25310 */
[----:B------:R-:W-:Y:S02]  /*1620*/  ULDC.64 UR4, c[0x0][0xa08] ;  /* 0x0002820000047ab9 */ /* 0x000fe40000000a00 */
[----:B------:R-:W-:-:S03]  /*1630*/  ISETP.NE.U32.AND P3, PT, RZ, UR4, PT ;  /* 0x00000004ff007c0c */ /* 0x000fc6000bf65070 */
[----:B------:R-:W0:Y:S01]  /*1640*/  @P0 LDC.64 R4, c[0x0][0xa28] ;  /* 0x00028a00ff040b82 */ /* 0x000e220000000a00 */
[----:B------:R-:W-:Y:S01]  /*1650*/  ISETP.NE.AND.EX P3, PT, RZ, UR5, PT, P3 ;  /* 0x00000005ff007c0c */ /* 0x000fe2000bf65330 */
[----:B-1----:R-:W-:-:S06]  /*1660*/  IMAD.WIDE R10, R27, 0x4, R6 ;  /* 0x000000041b0a7825 */ /* 0x002fcc00078e0206 */
[----:B------:R-:W1:Y:S01]  /*1670*/  @P1 LDC.64 R8, c[0x0][0xa18] ;  /* 0x00028600ff081b82 */ /* 0x000e620000000a00 */
[----:B------:R-:W-:Y:S02]  /*1680*/  ULDC UR4, c[0x0][0x288] ;  /* 0x0000a20000047ab9 */ /* 0x000fe40000000800 */
[----:B------:R-:W-:Y:S01]  /*1690*/  IMAD.U32 R23, RZ, RZ, UR4 ;  /* 0x00000004ff177e24 */ /* 0x000fe2000f8e00ff */
[----:B------:R2:W-:Y:S01]  /*16a0*/  STL [R1+0x48], R26 ;  /* 0x0000481a01007387 */ /* 0x0005e20000100800 */
[----:B------:R-:W-:-:S03]  /*16b0*/  ULDC.64 UR4, c[0x0][0x418] ;  /* 0x0001060000047ab9 */ /* 0x000fc60000000a00 */
[----:B------:R2:W5:Y:S01]  /*16c0*/  @P3 LDG.E R28, desc[UR40][R10.64] ;  /* 0x000000280a1c3981 */ /* 0x000562000c1e1900 */
[----:B0-----:R-:W-:-:S05]  /*16d0*/  @P0 IMAD.WIDE R4, R27, 0x4, R4 ;  /* 0x000000041b040825 */ /* 0x001fca00078e0204 */
[----:B------:R2:W5:Y:S01]  /*16e0*/  @P0 LDG.E R0, desc[UR40][R4.64] ;  /* 0x0000002804000981 */ /* 0x000562000c1e1900 */
[----:B-1----:R-:W-:-:S05]  /*16f0*/  @P1 IMAD.WIDE R6, R27, 0x4, R8 ;  /* 0x000000041b061825 */ /* 0x002fca00078e0208 */
[----:B------:R2:W5:Y:S04]  /*1700*/  @P1 LDG.E R23, desc[UR40][R6.64] ;  /* 0x0000002806171981 */ /* 0x000568000c1e1900 */
[----:B------:R2:W-:Y:S01]  /*1710*/  STL [R1+0x4c], R27 ;  /* 0x00004c1b01007387 */ /* 0x0005e20000100800 */
[----:B------:R-:W-:-:S03]  /*1720*/  UISETP.NE.U32.AND UP0, UPT, UR4, URZ, UPT ;  /* 0x0000003f0400728c */ /* 0x000fc6000bf05070 */
[----:B------:R-:W-:Y:S01]  /*1730*/  ULDC UR4, c[0x0][0x424] ;  /* 0x0001090000047ab9 */ /* 0x000fe20000000800 */
[----:B------:R-:W-:Y:S01]  /*1740*/  UISETP.NE.AND.EX UP0, UPT, UR5, URZ, UPT, UP0 ;  /* 0x0000003f0500728c */ /* 0x000fe2000bf05300 */
[----:B------:R-:W-:Y:S02]  /*1750*/  ISETP.NE.U32.AND P2, PT, RZ, UR6, PT ;  /* 0x00000006ff007c0c */ /* 0x000fe4000bf45070 */
[----:B------:R-:W-:Y:S01]  /*1760*/  ULDC UR5, c[0x0][0x2f0] ;  /* 0x0000bc0000057ab9 */ /* 0x000fe20000000800 */
[----:B------:R-:W-:Y:S01]  /*1770*/  USEL UR4, UR4, 0x1, UP0 ;  /* 0x0000000104047887 */ /* 0x000fe20008000000 */
[----:B------:R-:W-:-:S03]  /*1780*/  ISETP.NE.AND.EX P2, PT, RZ, UR7, PT, P2 ;  /* 0x00000007ff007c0c */ /* 0x000fc6000bf45320 */
[----:B------:R-:W-:-:S03]  /*1790*/  UIMAD UR4, UR4, UR5, URZ ;  /* 0x00000005040472a4 */ /* 0x000fc6000f8e023f */
[----:B------:R-:W-:Y:S01]  /*17a0*/  ULDC UR5, c[0x0][0x348] ;  /* 0x0000d20000057ab9 */ /* 0x000fe20000000800 */
[----:B--2---:R-:W-:Y:S08]  /*17b0*/  @P1 BRA `(.L_x_2553) ;  /* 0x0000000000241947 */ /* 0x004ff00003800000 */
        /* <DEDUP_REMOVED lines=9> */
.L_x_2553:
[----:B------:R-:W-:Y:S02]  /*1850*/  IMAD.U32 R38, RZ, RZ, UR5 ;  /* 0x00000005ff267e24 */ /* 0x000fe4000f8e00ff */
[----:B------:R-:W-:Y:S01]  /*1860*/  IMAD.U32 R29, RZ, RZ, UR4 ;  /* 0x00000004ff1d7e24 */ /* 0x000fe2000f8e00ff */
[----:B------:R-:W-:Y:S06]  /*1870*/  @!P2 BRA `(.L_x_2554) ;  /* 0x000000000010a947 */ /* 0x000fec0003800000 */
[----:B------:R-:W0:Y:S02]  /*1880*/  LDC.64 R4, c[0x0][0xa20] ;  /* 0x00028800ff047b82 */ /* 0x000e240000000a00 */
[----:B0-----:R-:W-:-:S05]  /*1890*/  IMAD.WIDE R4, R27, 0x4, R4 ;  /* 0x000000041b047825 */ /* 0x001fca00078e0204 */
[----:B------:R0:W5:Y:S01]  /*18a0*/  LDG.E R29, desc[UR40][R4.64] ;  /* 0x00000028041d7981 */ /* 0x000162000c1e1900 */
[----:B------:R-:W-:Y:S05]  /*18b0*/  BRA `(.L_x_2555) ;  /* 0x0000000000107947 */ /* 0x000fea0003800000 */
.L_x_2554:
[----:B------:R-:W-:Y:S05]  /*18c0*/  @!P3 BRA `(.L_x_2555) ;  /* 0x00000000000cb947 */ /* 0x000fea0003800000 */
[----:B------:R-:W2:Y:S04]  /*18d0*/  LDG.E R4, desc[UR40][R10.64] ;  /* 0x000000280a047981 */ /* 0x000ea8000c1e1900 */
[----:B------:R-:W2:Y:S02]  /*18e0*/  LDG.E R29, desc[UR40][R10.64+0x4] ;  /* 0x000004280a1d7981 */ /* 0x000ea4000c1e1900 */
[----:B--2---:R-:W-:-:S07]  /*18f0*/  IMAD.IADD R29, R29, 0x1, -R4 ;  /* 0x000000011d1d7824 */ /* 0x004fce00078e0a04 */
.L_x_2555:
[----:B------:R-:W-:Y:S01]  /*1900*/  ULDC.64 UR4, c[0x0][0xa10] ;  /* 0x0002840000047ab9 */ /* 0x000fe20000000a00 */
[----:B0-----:R-:W0:Y:S01]  /*1910*/  LDC R4, c[0x0][0x448] ;  /* 0x00011200ff047b82 */ /* 0x001e220000000800 */
[----:B------:R-:W-:-:S04]  /*1920*/  ISETP.NE.U32.AND P0, PT, RZ, UR4, PT ;  /* 0x00000004ff007c0c */ /* 0x000fc8000bf05070 */
[----:B------:R-:W-:Y:S01]  /*1930*/  ISETP.NE.AND.EX P0, PT, RZ, UR5, PT, P0 ;  /* 0x00000005ff007c0c */ /* 0x000fe2000bf05300 */
[----:B------:R-:W-:Y:S02]  /*1940*/  ULDC.64 UR4, c[0x0][0xa30] ;  /* 0x00028c0000047ab9 */ /* 0x000fe40000000a00 */
[----:B------:R-:W-:-:S04]  /*1950*/  ISETP.NE.U32.AND P1, PT, RZ, UR4, PT ;  /* 0x00000004ff007c0c */ /* 0x000fc8000bf25070 */
[----:B------:R-:W-:-:S06]  /*1960*/  ISETP.NE.AND.EX P1, PT, RZ, UR5, PT, P1 ;  /* 0x00000005ff007c0c */ /* 0x000fcc000bf25310 */
[----:B------:R-:W1:Y:S08]  /*1970*/  @P0 LDC.64 R6, c[0x0][0xa10] ;  /* 0x00028400ff060b82 */ /* 0x000e700000000a00 */
[----:B------:R-:W2:Y:S01]  /*1980*/  @P1 LDC.64 R8, c[0x0][0xa30] ;  /* 0x00028c00ff081b82 */ /* 0x000ea20000000a00 */
[----:B-1----:R-:W-:-:S05]  /*1990*/  @P0 IMAD.WIDE R6, R27, 0x4, R6 ;  /* 0x000000041b060825 */ /* 0x002fca00078e0206 */
[----:B------:R-:W3:Y:S04]  /*19a0*/  @P0 LDG.E R3, desc[UR40][R6.64] ;  /* 0x0000002806030981 */ /* 0x000ee8000c1e1900 */
[----:B------:R1:W3:Y:S01]  /*19b0*/  @P0 LDG.E R10, desc[UR40][R6.64+0x4] ;  /* 0x00000428060a0981 */ /* 0x0002e2000c1e1900 */
[----:B-----5:R-:W-:Y:S02]  /*19c0*/  IMAD.MOV.U32 R24, RZ, RZ, R29 ;  /* 0x000000ffff187224 */ /* 0x020fe400078e001d */
[----:B--2---:R-:W-:-:S05]  /*19d0*/  @P1 IMAD.WIDE R8, R27, 0x4, R8 ;  /* 0x000000041b081825 */ /* 0x004fca00078e0208 */
[----:B------:R2:W5:Y:S01]  /*19e0*/  @P1 LDG.E R24, desc[UR40][R8.64] ;  /* 0x0000002808181981 */ /* 0x000562000c1e1900 */
[----:B0-----:R-:W-:Y:S01]  /*19f0*/  ISETP.NE.AND P1, PT, R4, 0x1, PT ;  /* 0x000000010400780c */ /* 0x001fe20003f25270 */
[----:B------:R-:W-:Y:S01]  /*1a00*/  IMAD.SHL.U32 R195, R25, 0x40, RZ ;  /* 0x0000004019c37824 */ /* 0x000fe200078e00ff */
[----:B------:R-:W0:Y:S01]  /*1a10*/  LDC.64 R4, c[0x0][0x9e0] ;  /* 0x00027800ff047b82 */ /* 0x000e220000000a00 */
[----:B------:R-:W-:Y:S02]  /*1a20*/  IADD3 R13, -R0, R29, RZ ;  /* 0x0000001d000d7210 */ /* 0x000fe40007ffe1ff */
[----:B------:R-:W-:-:S04]  /*1a30*/  VIADD R0, R195, 0x3f ;  /* 0x0000003fc3007836 */ /* 0x000fc80000000000 */
[----:B-1----:R-:W-:-:S04]  /*1a40*/  IMAD.MOV.U32 R6, RZ, RZ, R0 ;  /* 0x000000ffff067224 */ /* 0x002fc800078e0000 */
[----:B------:R-:W1:Y:S08]  /*1a50*/  @P1 LDC R11, c[0x0][0x44c] ;  /* 0x00011300ff0b1b82 */ /* 0x000e700000000800 */
[----:B------:R-:W4:Y:S01]  /*1a60*/  @P1 LDC R12, c[0x0][0x450] ;  /* 0x00011400ff0c1b82 */ /* 0x000f220000000800 */
[----:B0-----:R-:W-:Y:S01]  /*1a70*/  ISETP.GE.AND P2, PT, R5, 0x1, PT ;  /* 0x000000010500780c */ /* 0x001fe20003f46270 */
[----:B---3--:R-:W-:-:S02]  /*1a80*/  @P0 IMAD.IADD R38, R10, 0x1, -R3 ;  /* 0x000000010a260824 */ /* 0x008fc400078e0a03 */
[----:B-1----:R-:W-:-:S04]  /*1a90*/  @P1 IMAD.HI.U32 R3, R0, R11, RZ ;  /* 0x0000000b00031227 */ /* 0x002fc800078e00ff */
[----:B------:R-:W-:Y:S01]  /*1aa0*/  IMAD.IADD R184, R13, 0x1, R38 ;  /* 0x000000010db87824 */ /* 0x000fe200078e0226 */
[----:B----4-:R-:W-:-:S03]  /*1ab0*/  @P1 SHF.R.U32.HI R6, RZ, R12, R3 ;  /* 0x0000000cff061219 */ /* 0x010fc60000011603 */
[C---:B------:R-:W-:Y:S01]  /*1ac0*/  VIADD R0, R184.reuse, 0x3f ;  /* 0x0000003fb8007836 */ /* 0x040fe20000000000 */
[----:B------:R-:W-:-:S04]  /*1ad0*/  IADD3 R7, R184, 0x1, -R23 ;  /* 0x00000001b8077810 */ /* 0x000fc80007ffe817 */
[----:B------:R-:W-:Y:S01]  /*1ae0*/  SHF.R.S32.HI R3, RZ, 0x1f, R0 ;  /* 0x0000001fff037819 */ /* 0x000fe20000011400 */
[----:B--2---:R-:W-:-:S03]  /*1af0*/  IMAD.IADD R9, R7, 0x1, R6 ;  /* 0x0000000107097824 */ /* 0x004fc600078e0206 */
[----:B------:R-:W-:Y:S01]  /*1b00*/  LEA.HI R3, R3, R0, RZ, 0x6 ;  /* 0x0000000003037211 */ /* 0x000fe200078f30ff */
[----:B------:R-:W-:-:S03]  /*1b10*/  IMAD.IADD R4, R9, 0x1, R4 ;  /* 0x0000000109047824 */ /* 0x000fc600078e0204 */
[----:B------:R-:W-:Y:S01]  /*1b20*/  SHF.R.S32.HI R168, RZ, 0x6, R3 ;  /* 0x00000006ffa87819 */ /* 0x000fe20000011403 */
        /* <DEDUP_REMOVED lines=12> */
.L_x_2558:
[----:B------:R-:W-:-:S13]  /*1bf0*/  ISETP.NE.AND P0, PT, R5, 0x1, PT ;  /* 0x000000010500780c */ /* 0x000fda0003f05270 */
[----:B------:R-:W0:Y:S02]  /*1c00*/  @P0 LDC.64 R6, c[0x0][0x9e8] ;  /* 0x00027a00ff060b82 */ /* 0x000e240000000a00 */
[----:B0-----:R-:W-:-:S05]  /*1c10*/  @P0 IMAD.HI.U32 R6, R0, R6, RZ ;  /* 0x0000000600060227 */ /* 0x001fca00078e00ff */
[----:B------:R-:W-:-:S07]  /*1c20*/  @P0 SHF.R.U32.HI R0, RZ, R7, R6 ;  /* 0x00000007ff000219 */ /* 0x000fce0000011606 */
.L_x_2559:
[----:B------:R-:W-:Y:S05]  /*1c30*/  BSYNC B0 ;  /* 0x0000000000007941 */ /* 0x000fea0003800000 */
.L_x_2557:
[----:B------:R-:W-:-:S05]  /*1c40*/  IMAD R3, R0, R5, R5 ;  /* 0x0000000500037224 */ /* 0x000fca00078e0205 */
[----:B------:R-:W-:-:S07]  /*1c50*/  VIMNMX R4, R4, R3, PT ;  /* 0x0000000304047248 */ /* 0x000fce0003fe0100 */
.L_x_2556:
[----:B------:R-:W0:Y:S01]  /*1c60*/  @P1 LDC R0, c[0x0][0x44c] ;  /* 0x00011300ff001b82 */ /* 0x000e220000000800 */
[----:B------:R-:W-:Y:S01]  /*1c70*/  IMAD.MOV.U32 R3, RZ, RZ, R195 ;  /* 0x000000ffff037224 */ /* 0x000fe200078e00c3 */
[----:B------:R-:W-:Y:S01]  /*1c80*/  ULDC UR4, c[0x0][0x9dc] ;  /* 0x0002770000047ab9 */ /* 0x000fe20000000800 */
[----:B------:R-:W-:-:S05]  /*1c90*/  IMAD.IADD R40, R184, 0x1, -R23 ;  /* 0x00000001b8287824 */ /* 0x000fca00078e0a17 */
[----:B------:R-:W1:Y:S01]  /*1ca0*/  @P1 LDC R7, c[0x0][0x450] ;  /* 0x00011400ff071b82 */ /* 0x000e620000000800 */
[----:B0-----:R-:W-:-:S05]  /*1cb0*/  @P1 IMAD.HI.U32 R0, R195, R0, RZ ;  /* 0x00000000c3001227 */ /* 0x001fca00078e00ff */
[----:B-1----:R-:W-:-:S05]  /*1cc0*/  @P1 SHF.R.U32.HI R3, RZ, R7, R0 ;  /* 0x00000007ff031219 */ /* 0x002fca0000011600 */
[----:B------:R-:W-:-:S04]  /*1cd0*/  IMAD.IADD R0, R40, 0x1, R3 ;  /* 0x0000000128007824 */ /* 0x000fc800078e0203 */
[----:B------:R-:W-:Y:S01]  /*1ce0*/  VIADD R3, R0, -UR4 ;  /* 0x8000000400037c36 */ /* 0x000fe20008000000 */
[----:B------:R-:W-:Y:S06]  /*1cf0*/  @!P2 BRA `(.L_x_2560) ;  /* 0x000000000044a947 */ /* 0x000fec0003800000 */
[----:B------:R-:W-:Y:S01]  /*1d00*/  ISETP.GT.AND P0, PT, R0, -0x1, PT ;  /* 0xffffffff0000780c */ /* 0x000fe20003f04270 */
[----:B------:R-:W-:-:S12]  /*1d10*/  BSSY B0, `(.L_x_2561) ;  /* 0x000000d000007945 */ /* 0x000fd80003800000 */
        /* <DEDUP_REMOVED lines=8> */
.L_x_2562:
[----:B------:R-:W-:-:S13]  /*1da0*/  ISETP.NE.AND P0, PT, R5, 0x1, PT ;  /* 0x000000010500780c */ /* 0x000fda0003f05270 */
[----:B------:R-:W0:Y:S02]  /*1db0*/  @P0 LDC.64 R6, c[0x0][0x9e8] ;  /* 0x00027a00ff060b82 */ /* 0x000e240000000a00 */
[----:B0-----:R-:W-:-:S05]  /*1dc0*/  @P0 IMAD.HI.U32 R6, R0, R6, RZ ;  /* 0x0000000600060227 */ /* 0x001fca00078e00ff */
[----:B------:R-:W-:-:S07]  /*1dd0*/  @P0 SHF.R.U32.HI R0, RZ, R7, R6 ;  /* 0x00000007ff000219 */ /* 0x000fce0000011606 */
.L_x_2563:
[----:B------:R-:W-:Y:S05]  /*1de0*/  BSYNC B0 ;  /* 0x0000000000007941 */ /* 0x000fea0003800000 */
.L_x_2561:
[----:B------:R-:W-:-:S05]  /*1df0*/  IMAD R0, R0, R5, RZ ;  /* 0x0000000500007224 */ /* 0x000fca00078e02ff */
[----:B------:R-:W-:-:S07]  /*1e00*/  VIMNMX R3, R3, R0, !PT ;  /* 0x0000000003037248 */ /* 0x000fce0007fe0100 */
.L_x_2560:
[----:B------:R-:W-:Y:S01]  /*1e10*/  VIADD R4, R4, 0x3f ;  /* 0x0000003f04047836 */ /* 0x000fe20000000000 */
[----:B------:R-:W-:-:S04]  /*1e20*/  SHF.R.S32.HI R0, RZ, 0x1f, R3 ;  /* 0x0000001fff007819 */ /* 0x000fc80000011403 */
[----:B------:R-:W-:Y:S02]  /*1e30*/  SHF.R.S32.HI R5, RZ, 0x1f, R4 ;  /* 0x0000001fff057819 */ /* 0x000fe40000011404 */
[----:B------:R-:W-:Y:S02]  /*1e40*/  LEA.HI R0, R0, R3, RZ, 0x6 ;  /* 0x0000000300007211 */ /* 0x000fe400078f30ff */
[----:B------:R-:W-:Y:S02]  /*1e50*/  LEA.HI R5, R5, R4, RZ, 0x6 ;  /* 0x0000000405057211 */ /* 0x000fe400078f30ff */
[----:B------:R-:W-:Y:S02]  /*1e60*/  SHF.R.S32.HI R0, RZ, 0x6, R0 ;  /* 0x00000006ff007819 */ /* 0x000fe40000011400 */
[----:B------:R-:W-:Y:S02]  /*1e70*/  SHF.R.S32.HI R5, RZ, 0x6, R5 ;  /* 0x00000006ff057819 */ /* 0x000fe40000011405 */
[----:B------:R-:W-:-:S02]  /*1e80*/  VIMNMX R0, RZ, R0, !PT ;  /* 0x00000000ff007248 */ /* 0x000fc40007fe0100 */
[----:B------:R-:W-:-:S03]  /*1e90*/  VIMNMX R5, R168, R5, PT ;  /* 0x00000005a8057248 */ /* 0x000fc60003fe0100 */
[--C-:B------:R-:W-:Y:S02]  /*1ea0*/  IMAD R0, R0, 0x40, -R13.reuse ;  /* 0x0000004000007824 */ /* 0x100fe400078e0a0d */
[----:B------:R-:W-:-:S03]  /*1eb0*/  IMAD R5, R5, 0x40, -R13 ;  /* 0x0000004005057824 */ /* 0x000fc600078e0a0d */
[----:B------:R-:W-:Y:S02]  /*1ec0*/  VIMNMX R0, RZ, R0, !PT ;  /* 0x00000000ff007248 */ /* 0x000fe40007fe0100 */
[----:B------:R-:W-:Y:S02]  /*1ed0*/  VIMNMX R5, R5, R38, PT ;  /* 0x0000002605057248 */ /* 0x000fe40003fe0100 */
[----:B------:R-:W-:Y:S02]  /*1ee0*/  SHF.R.U32.HI R39, RZ, 0x6, R0 ;  /* 0x00000006ff277819 */ /* 0x000fe40000011600 */
[----:B------:R-:W-:-:S03]  /*1ef0*/  ISETP.GT.AND P0, PT, R5, R0, PT ;  /* 0x000000000500720c */ /* 0x000fc60003f04270 */
[----:B------:R-:W-:-:S10]  /*1f00*/  IMAD.MOV.U32 R25, RZ, RZ, R39 ;  /* 0x000000ffff197224 */ /* 0x000fd400078e0027 */
[----:B------:R-:W-:-:S05]  /*1f10*/  @P0 VIADD R3, R5, 0x3f ;  /* 0x0000003f05030836 */ /* 0x000fca0000000000 */
[----:B------:R-:W-:-:S04]  /*1f20*/  @P0 SHF.R.S32.HI R0, RZ, 0x1f, R3 ;  /* 0x0000001fff000819 */ /* 0x000fc80000011403 */
[----:B------:R-:W-:-:S04]  /*1f30*/  @P0 LEA.HI R0, R0, R3, RZ, 0x6 ;  /* 0x0000000300000211 */ /* 0x000fc800078f30ff */
[----:B------:R-:W-:Y:S02]  /*1f40*/  @P0 SHF.R.S32.HI R25, RZ, 0x6, R0 ;  /* 0x00000006ff190819 */ /* 0x000fe40000011400 */
[----:B------:R-:W-:Y:S02]  /*1f50*/  PLOP3.LUT P0, PT, PT, PT, PT, 0x80, 0x0 ;  /* 0x000000000000781c */ /* 0x000fe40003f0f070 */
[----:B------:R-:W-:-:S13]  /*1f60*/  ISETP.GT.AND P1, PT, R25, R39, PT ;  /* 0x000000271900720c */ /* 0x000fda0003f24270 */
[----:B------:R-:W-:Y:S05]  /*1f70*/  @!P1 BRA `(.L_x_2564) ;  /* 0x0000002c00f09947 */ /* 0x000fea0003800000 */
        /* <DEDUP_REMOVED lines=20> */
.L_x_2566:
[----:B------:R-:W-:Y:S05]  /*20c0*/  BSYNC B6 ;  /* 0x0000000000067941 */ /* 0x000fea0003800000 */
.L_x_2565:
        /* <DEDUP_REMOVED lines=20> */
.L_x_2568:
[----:B------:R-:W-:Y:S05]  /*2210*/  BSYNC B6 ;  /* 0x0000000000067941 */ /* 0x000fea0003800000 */
.L_x_2567:
[----:B------:R-:W-:Y:S01]  /*2220*/  ULDC.64 UR4, c[0x0][0x9f8] ;  /* 0x00027e0000047ab9 */ /* 0x000fe20000000a00 */
[----:B------:R-:W-:Y:S01]  /*2230*/  MOV R0, R27 ;  /* 0x0000001b00007202 */ /* 0x000fe20000000f00 */
[----:B------:R-:W0:Y:S01]  /*2240*/  LDC R15, c[0x0][0x3f4] ;  /* 0x0000fd00ff0f7b82 */ /* 0x000e220000000800 */
[----:B------:R-:W-:Y:S01]  /*2250*/  ISETP.NE.U32.AND P0, PT, RZ, UR4, PT ;  /* 0x00000004ff007c0c */ /* 0x000fe2000bf05070 */
[----:B------:R-:W1:Y:S06]  /*2260*/  S2R R31, SR_TID.X ;  /* 0x00000000001f7919 */ /* 0x000e6c0000002100 */
[----:B------:R-:W2:Y:S01]  /*2270*/  LDC.64 R4, c[0x0][0x408] ;  /* 0x00010200ff047b82 */ /* 0x000ea20000000a00 */
[----:B------:R-:W-:-:S07]  /*2280*/  ISETP.NE.AND.EX P0, PT, RZ, UR5, PT, P0 ;  /* 0x00000005ff007c0c */ /* 0x000fce000bf05300 */
[----:B------:R-:W3:Y:S01]  /*2290*/  LDC.64 R42, c[0x0][0x3f8] ;  /* 0x0000fe00ff2a7b82 */ /* 0x000ee20000000a00 */
[----:B------:R-:W-:Y:S01]  /*22a0*/  SHF.R.S32.HI R9, RZ, 0x1f, R189 ;  /* 0x0000001fff097819 */ /* 0x000fe200000114bd */
[----:B------:R-:W4:Y:S01]  /*22b0*/  S2R R49, SR_TID.X ;  /* 0x0000000000317919 */ /* 0x000f220000002100 */
[----:B------:R-:W-:Y:S01]  /*22c0*/  SHF.R.S32.HI R191, RZ, 0x1f, R190 ;  /* 0x0000001fffbf7819 */ /* 0x000fe200000114be */
[----:B------:R-:W-:-:S04]  /*22d0*/  ULDC UR4, c[0x0][0x2f4] ;  /* 0x0000bd0000047ab9 */ /* 0x000fc80000000800 */
[----:B------:R-:W1:Y:S02]  /*22e0*/  @P0 LDC.64 R6, c[0x0][0x9f8] ;  /* 0x00027e00ff060b82 */ /* 0x000e640000000a00 */
[----:B-1----:R-:W-:-:S05]  /*22f0*/  @P0 IMAD.WIDE R6, R27, 0x4, R6 ;  /* 0x000000041b060825 */ /* 0x002fca00078e0206 */
[----:B------:R1:W4:Y:S01]  /*2300*/  @P0 LDG.E R0, desc[UR40][R6.64] ;  /* 0x0000002806000981 */ /* 0x000322000c1e1900 */
[----:B------:R-:W-:Y:S01]  /*2310*/  VIADD R31, R31, 0xffffff80 ;  /* 0xffffff801f1f7836 */ /* 0x000fe20000000000 */
[----:B0-----:R-:W-:Y:S01]  /*2320*/  ISETP.GE.AND P3, PT, R16, R15, PT ;  /* 0x0000000f1000720c */ /* 0x001fe20003f66270 */
[-C--:B---3--:R-:W-:Y:S01]  /*2330*/  IMAD R8, R9, R42.reuse, RZ ;  /* 0x0000002a09087224 */ /* 0x088fe200078e02ff */
[----:B------:R-:W-:Y:S01]  /*2340*/  SHF.L.U64.HI R41, R42, 0x6, R43 ;  /* 0x000000062a297819 */ /* 0x000fe2000001022b */
[C---:B------:R-:W-:Y:S01]  /*2350*/  IMAD.WIDE.U32 R20, R189.reuse, R42, R190 ;  /* 0x0000002abd147225 */ /* 0x040fe200078e00be */
[----:B------:R-:W-:Y:S02]  /*2360*/  SHF.R.S32.HI R30, RZ, 0x1f, R31 ;  /* 0x0000001fff1e7819 */ /* 0x000fe4000001141f */
[----:B--2---:R-:W-:Y:S01]  /*2370*/  SHF.L.U64.HI R44, R4, 0x6, R5 ;  /* 0x00000006042c7819 */ /* 0x004fe20000010205 */
[----:B------:R-:W-:Y:S01]  /*2380*/  IMAD R11, R189, R43, R8 ;  /* 0x0000002bbd0b7224 */ /* 0x000fe200078e0208 */
[----:B------:R-:W-:Y:S01]  /*2390*/  LEA.HI R30, R30, R31, RZ, 0x2 ;  /* 0x0000001f1e1e7211 */ /* 0x000fe200078f10ff */
[----:B-1----:R-:W-:Y:S01]  /*23a0*/  IMAD R6, R9, R4, RZ ;  /* 0x0000000409067224 */ /* 0x002fe200078e02ff */
[----:B------:R-:W-:Y:S01]  /*23b0*/  SEL R7, R15, RZ, P3 ;  /* 0x000000ff0f077207 */ /* 0x000fe20001800000 */
[----:B------:R-:W-:Y:S01]  /*23c0*/  IMAD.WIDE.U32 R32, R189, R42, R16 ;  /* 0x0000002abd207225 */ /* 0x000fe200078e0010 */
[----:B------:R-:W-:-:S02]  /*23d0*/  LOP3.LUT R30, R30, 0xfffffffc, RZ, 0xc0, !PT ;  /* 0xfffffffc1e1e7812 */ /* 0x000fc400078ec0ff */
[----:B-----5:R-:W-:Y:S01]  /*23e0*/  SHF.R.S32.HI R9, RZ, 0x1f, R24 ;  /* 0x0000001fff097819 */ /* 0x020fe20000011418 */
[C---:B------:R-:W-:Y:S01]  /*23f0*/  IMAD.IADD R7, R16.reuse, 0x1, R7 ;  /* 0x0000000110077824 */ /* 0x040fe200078e0207 */
[----:B------:R-:W-:Y:S01]  /*2400*/  SHF.R.S32.HI R47, RZ, 0x1f, R26 ;  /* 0x0000001fff2f7819 */ /* 0x000fe2000001141a */
[----:B------:R-:W-:Y:S01]  /*2410*/  IMAD.IADD R30, R31, 0x1, -R30 ;  /* 0x000000011f1e7824 */ /* 0x000fe200078e0a1e */
[----:B------:R-:W-:Y:S01]  /*2420*/  ISETP.GE.AND P2, PT, R16, UR4, PT ;  /* 0x0000000410007c0c */ /* 0x000fe2000bf46270 */
[----:B------:R-:W0:Y:S01]  /*2430*/  S2R R31, SR_TID.X ;  /* 0x00000000001f7919 */ /* 0x000e220000002100 */
[----:B------:R-:W-:Y:S01]  /*2440*/  IMAD R13, R189, R5, R6 ;  /* 0x00000005bd0d7224 */ /* 0x000fe200078e0206 */
[----:B------:R-:W-:Y:S01]  /*2450*/  SHF.R.S32.HI R6, RZ, 0x1f, R7 ;  /* 0x0000001fff067819 */ /* 0x000fe20000011407 */
[C---:B------:R-:W-:Y:S01]  /*2460*/  IMAD R8, R9.reuse, R42, RZ ;  /* 0x0000002a09087224 */ /* 0x040fe200078e02ff */
[----:B------:R-:W-:Y:S01]  /*2470*/  ISETP.GE.AND P1, PT, R186, UR4, PT ;  /* 0x00000004ba007c0c */ /* 0x000fe2000bf26270 */
[-C--:B------:R-:W-:Y:S01]  /*2480*/  IMAD R9, R9, R4.reuse, RZ ;  /* 0x0000000409097224 */ /* 0x080fe200078e02ff */
[----:B------:R-:W-:Y:S01]  /*2490*/  LEA.HI R27, R6, R7, RZ, 0x3 ;  /* 0x00000007061b7211 */ /* 0x000fe200078f18ff */
[----:B------:R-:W-:Y:S01]  /*24a0*/  IMAD.SHL.U32 R6, R196, 0x40, RZ ;  /* 0x00000040c4067824 */ /* 0x000fe200078e00ff */
[----:B----4-:R-:W-:Y:S01]  /*24b0*/  LEA.HI R49, R49, 0x8, RZ, 0x19 ;  /* 0x0000000831317811 */ /* 0x010fe200078fc8ff */
[----:B------:R-:W-:Y:S01]  /*24c0*/  IMAD R7, R24, R43, R8 ;  /* 0x0000002b18077224 */ /* 0x000fe200078e0208 */
[----:B------:R-:W-:Y:S01]  /*24d0*/  LOP3.LUT R55, R27, 0xfffffff8, RZ, 0xc0, !PT ;  /* 0xfffffff81b377812 */ /* 0x000fe200078ec0ff */
[----:B------:R-:W-:Y:S01]  /*24e0*/  IMAD R48, R30, 0x40, R189 ;  /* 0x000000401e307824 */ /* 0x000fe200078e02bd */
[----:B------:R-:W-:Y:S01]  /*24f0*/  LOP3.LUT R43, R6, 0x1c0, RZ, 0xc0, !PT ;  /* 0x000001c0062b7812 */ /* 0x000fe200078ec0ff */
[----:B------:R-:W-:Y:S01]  /*2500*/  IMAD R9, R24, R5, R9 ;  /* 0x0000000518097224 */ /* 0x000fe200078e0209 */
[----:B------:R-:W-:Y:S01]  /*2510*/  SHF.R.S32.HI R60, RZ, 0x1f, R55 ;  /* 0x0000001fff3c7819 */ /* 0x000fe20000011437 */
[----:B------:R-:W-:Y:S01]  /*2520*/  IMAD.WIDE.U32 R34, R189, R4, R190 ;  /* 0x00000004bd227225 */ /* 0x000fe200078e00be */
[----:B------:R-:W-:-:S02]  /*2530*/  SHF.R.U32.HI R46, RZ, 0x3, R43 ;  /* 0x00000003ff2e7819 */ /* 0x000fc4000001162b */
[--C-:B------:R-:W-:Y:S01]  /*2540*/  LOP3.LUT R5, R43, 0x18, R16.reuse, 0xf8, !PT ;  /* 0x000000182b057812 */ /* 0x100fe200078ef810 */
[----:B------:R-:W-:-:S03]  /*2550*/  IMAD.WIDE.U32 R36, R189, R4, R16 ;  /* 0x00000004bd247225 */ /* 0x000fc600078e0010 */
[----:B------:R-:W-:Y:S01]  /*2560*/  LOP3.LUT R5, R5, R46, RZ, 0x3c, !PT ;  /* 0x0000002e05057212 */ /* 0x000fe200078e3cff */
[----:B------:R-:W-:Y:S02]  /*2570*/  IMAD.IADD R21, R21, 0x1, R11 ;  /* 0x0000000115157824 */ /* 0x000fe400078e020b */
[----:B------:R-:W-:Y:S02]  /*2580*/  IMAD.IADD R33, R11, 0x1, R33 ;  /* 0x000000010b217824 */ /* 0x000fe400078e0221 */
[----:B------:R-:W-:Y:S02]  /*2590*/  IMAD.IADD R35, R35, 0x1, R13 ;  /* 0x0000000123237824 */ /* 0x000fe400078e020d */
[----:B------:R-:W-:Y:S02]  /*25a0*/  IMAD.IADD R37, R13, 0x1, R37 ;  /* 0x000000010d257824 */ /* 0x000fe400078e0225 */
[----:B------:R-:W-:-:S04]  /*25b0*/  IMAD.WIDE.U32 R20, R24, R42, R20 ;  /* 0x0000002a18147225 */ /* 0x000fc800078e0014 */
[----:B0-----:R-:W-:Y:S02]  /*25c0*/  VIADD R31, R31, 0xffffff80 ;  /* 0xffffff801f1f7836 */ /* 0x001fe40000000000 */
[----:B------:R-:W-:-:S03]  /*25d0*/  IMAD.WIDE.U32 R32, R24, R42, R32 ;  /* 0x0000002a18207225 */ /* 0x000fc600078e0020 */
[----:B------:R-:W-:Y:S01]  /*25e0*/  SHF.R.S32.HI R30, RZ, 0x1f, R31 ;  /* 0x0000001fff1e7819 */ /* 0x000fe2000001141f */
[----:B------:R-:W-:-:S03]  /*25f0*/  IMAD.WIDE.U32 R34, R24, R4, R34 ;  /* 0x0000000418227225 */ /* 0x000fc600078e0022 */
[----:B------:R-:W-:Y:S01]  /*2600*/  LEA.HI R30, R30, R31, RZ, 0x5 ;  /* 0x0000001f1e1e7211 */ /* 0x000fe200078f28ff */
[----:B------:R-:W-:-:S03]  /*2610*/  IMAD.WIDE.U32 R36, R24, R4, R36 ;  /* 0x0000000418247225 */ /* 0x000fc600078e0024 */
[----:B------:R-:W-:Y:S01]  /*2620*/  SHF.R.S32.HI R30, RZ, 0x5, R30 ;  /* 0x00000005ff1e7819 */ /* 0x000fe2000001141e */
[----:B------:R-:W-:Y:S02]  /*2630*/  IMAD.IADD R3, R28, 0x1, R29 ;  /* 0x000000011c037824 */ /* 0x000fe400078e021d */
[----:B------:R-:W-:Y:S02]  /*2640*/  IMAD.SHL.U32 R42, R42, 0x40, RZ ;  /* 0x000000402a2a7824 */ /* 0x000fe400078e00ff */
[----:B------:R-:W-:Y:S01]  /*2650*/  IMAD R51, R30, 0x200, R5 ;  /* 0x000002001e337824 */ /* 0x000fe200078e0205 */
[----:B------:R-:W-:Y:S01]  /*2660*/  LOP3.LUT R5, R43, 0x38, R27, 0xf8, !PT ;  /* 0x000000382b057812 */ /* 0x000fe200078ef81b */
[----:B------:R-:W-:Y:S02]  /*2670*/  IMAD.SHL.U32 R45, R4, 0x40, RZ ;  /* 0x00000040042d7824 */ /* 0x000fe400078e00ff */
[----:B------:R-:W-:Y:S01]  /*2680*/  IMAD.SHL.U32 R50, R15, 0x2, RZ ;  /* 0x000000020f327824 */ /* 0x000fe200078e00ff */
[----:B------:R-:W-:Y:S01]  /*2690*/  LOP3.LUT R5, R5, R46, RZ, 0x3c, !PT ;  /* 0x0000002e05057212 */ /* 0x000fe200078e3cff */
[----:B------:R-:W-:-:S02]  /*26a0*/  IMAD.IADD R53, R21, 0x1, R7 ;  /* 0x0000000115357824 */ /* 0x000fc400078e0207 */
[----:B------:R-:W-:Y:S02]  /*26b0*/  IMAD.IADD R54, R7, 0x1, R33 ;  /* 0x0000000107367824 */ /* 0x000fe400078e0221 */
[----:B------:R-:W-:Y:S02]  /*26c0*/  IMAD.IADD R58, R35, 0x1, R9 ;  /* 0x00000001233a7824 */ /* 0x000fe400078e0209 */
[----:B------:R-:W-:Y:S02]  /*26d0*/  IMAD.IADD R59, R9, 0x1, R37 ;  /* 0x00000001093b7824 */ /* 0x000fe400078e0225 */
[----:B------:R-:W-:Y:S01]  /*26e0*/  IMAD R61, R30, 0x200, R5 ;  /* 0x000002001e3d7824 */ /* 0x000fe200078e0205 */
[----:B------:R-:W-:-:S07]  /*26f0*/  SHF.R.S32.HI R52, RZ, 0x1f, R0 ;  /* 0x0000001fff347819 */ /* 0x000fce0000011400 */
.L_x_2601:
[----:B0-----:R-:W0:Y:S01]  /*2700*/  LDC R64, c[0x0][0x430] ;  /* 0x00010c00ff407b82 */ /* 0x001e220000000800 */
[----:B------:R-:W-:Y:S02]  /*2710*/  VIADD R25, R25, 0xffffffff ;  /* 0xffffffff19197836 */ /* 0x000fe40000000000 */
[----:B------:R-:W-:Y:S02]  /*2720*/  IMAD.MOV.U32 R63, RZ, RZ, RZ ;  /* 0x000000ffff3f7224 */ /* 0x000fe400078e00ff */
[----:B------:R-:W-:-:S03]  /*2730*/  IMAD R4, R25, 0x40, R48 ;  /* 0x0000004019047824 */ /* 0x000fc600078e0230 */
[----:B------:R-:W1:Y:S01]  /*2740*/  LDC R71, c[0x0][0x3f4] ;  /* 0x0000fd00ff477b82 */ /* 0x000e620000000800 */
        /* <DEDUP_REMOVED lines=8> */
[----:B----4-:R-:W4:Y:S01]  /*27d0*/  @P4 LDC R10, c[0x0][0x438] ;  /* 0x00010e00ff0a4b82 */ /* 0x010f220000000800 */
        /* <DEDUP_REMOVED lines=11> */
[----:B------:R-:W-:Y:S01]  /*2890*/  IMAD.MOV R7, RZ, RZ, -R8 ;  /* 0x000000ffff077224 */ /* 0x000fe200078e0a08 */
[----:B------:R-:W-:Y:S05]  /*28a0*/  YIELD ;  /* 0x0000000000007946 */ /* 0x000fea0003800000 */
[----:B------:R-:W-:Y:S01]  /*28b0*/  IMAD.SHL.U32 R72, R188, 0x1000, RZ ;  /* 0x00001000bc487824 */ /* 0x000fe200078e00ff */
[----:B------:R-:W-:Y:S01]  /*28c0*/  BSSY B0, `(.L_x_2569) ;  /* 0x00001c1000007945 */ /* 0x000fe20003800000 */
[----:B------:R-:W-:Y:S01]  /*28d0*/  IMAD R64, R64, R7, R12 ;  /* 0x0000000740407224 */ /* 0x000fe200078e020c */
[----:B------:R-:W-:Y:S01]  /*28e0*/  ISETP.GT.AND P4, PT, R25, R39, PT ;  /* 0x000000271900720c */ /* 0x000fe20003f84270 */
[----:B------:R-:W-:-:S04]  /*28f0*/  IMAD.IADD R7, R51, 0x1, R72 ;  /* 0x0000000133077824 */ /* 0x000fc800078e0248 */
[----:B------:R-:W-:Y:S01]  /*2900*/  IMAD R73, R7, 0x2, R2 ;  /* 0x0000000207497824 */ /* 0x000fe200078e0202 */
[----:B0-----:R-:W-:Y:S07]  /*2910*/  @!P0 BRA `(.L_x_2570) ;  /* 0x0000001800108947 */ /* 0x001fee0003800000 */
        /* <DEDUP_REMOVED lines=10> */
[----:B------:R-:W-:Y:S01]  /*29c0*/  ULDC.64 UR4, c[0x0][0x310] ;  /* 0x0000c40000047ab9 */ /* 0x000fe20000000a00 */
[----:B------:R-:W-:-:S02]  /*29d0*/  IMAD R11, R10, R42, R11 ;  /* 0x0000002a0a0b7224 */ /* 0x000fc400078e020b */
        /* <DEDUP_REMOVED lines=14> */
[----:B------:R-:W-:Y:S01]  /*2ac0*/  IMAD.IADD R11, R5, 0x1, R11 ;  /* 0x00000001050b7824 */ /* 0x000fe200078e020b */
[----:B------:R-:W-:Y:S07]  /*2ad0*/  @!P0 BRA `(.L_x_2571) ;  /* 0x0000000800d08947 */ /* 0x000fee0003800000 */
        /* <DEDUP_REMOVED lines=9> */
[----:B------:R-:W-:Y:S01]  /*2b70*/  IMAD R8, R44, R25, RZ ;  /* 0x000000192c087224 */ /* 0x000fe200078e02ff */
[----:B------:R-:W-:Y:S01]  /*2b80*/  ULDC.64 UR4, c[0x0][0x3e8] ;  /* 0x0000fa0000047ab9 */ /* 0x000fe20000000a00 */
[----:B------:R-:W-:Y:S01]  /*2b90*/  IMAD.MOV.U32 R6, RZ, RZ, R34 ;  /* 0x000000ffff067224 */ /* 0x000fe200078e0022 */
[----:B------:R-:W-:Y:S01]  /*2ba0*/  ULDC.64 UR6, c[0x0][0x400] ;  /* 0x0001000000067ab9 */ /* 0x000fe20000000a00 */
[----:B------:R-:W-:Y:S01]  /*2bb0*/  IMAD.MOV.U32 R7, RZ, RZ, R58 ;  /* 0x000000ffff077224 */ /* 0x000fe200078e003a */
[----:B------:R-:W-:Y:S01]  /*2bc0*/  CS2R R28, SRZ ;  /* 0x00000000001c7805 */ /* 0x000fe2000001ff00 */
[-C--:B------:R-:W-:Y:S02]  /*2bd0*/  IMAD R5, R10, R45.reuse, R8 ;  /* 0x0000002d0a057224 */ /* 0x080fe400078e0208 */
[----:B------:R-:W-:Y:S01]  /*2be0*/  IMAD.WIDE.U32 R8, R25, R45, R6 ;  /* 0x0000002d19087225 */ /* 0x000fe200078e0006 */
[----:B------:R-:W-:-:S03]  /*2bf0*/  IADD3 R7, P5, R20, R4, RZ ;  /* 0x0000000414077210 */ /* 0x000fc60007fbe0ff */
[----:B------:R-:W-:Y:S01]  /*2c00*/  IMAD.IADD R5, R9, 0x1, R5 ;  /* 0x0000000109057824 */ /* 0x000fe200078e0205 */
[----:B------:R-:W-:Y:S02]  /*2c10*/  IADD3.X R10, R11, R53, RZ, P5, !PT ;  /* 0x000000350b0a7210 */ /* 0x000fe40002ffe4ff */
[C---:B------:R-:W-:Y:S02]  /*2c20*/  LEA R4, P6, R8.reuse, UR6, 0x1 ;  /* 0x0000000608047c11 */ /* 0x040fe4000f8c08ff */
[C---:B------:R-:W-:Y:S02]  /*2c30*/  LEA R6, P5, R7.reuse, UR4, 0x1 ;  /* 0x0000000407067c11 */ /* 0x040fe4000f8a08ff */
[----:B------:R-:W-:Y:S02]  /*2c40*/  LEA.HI.X R5, R8, UR7, R5, 0x1, P6 ;  /* 0x0000000708057c11 */ /* 0x000fe4000b0f0c05 */
[----:B------:R-:W-:Y:S02]  /*2c50*/  CS2R R8, SRZ ;  /* 0x0000000000087805 */ /* 0x000fe4000001ff00 */
[----:B------:R-:W-:-:S02]  /*2c60*/  LEA.HI.X R7, R7, UR5, R10, 0x1, P5 ;  /* 0x0000000507077c11 */ /* 0x000fc4000a8f0c0a */
[-C--:B------:R-:W-:Y:S02]  /*2c70*/  ISETP.GE.AND P6, PT, R190, R71.reuse, PT ;  /* 0x00000047be00720c */ /* 0x080fe40003fc6270 */
[----:B------:R-:W-:-:S11]  /*2c80*/  ISETP.GE.AND P5, PT, R203, R71, PT ;  /* 0x00000047cb00720c */ /* 0x000fd60003fa6270 */
[----:B------:R0:W5:Y:S04]  /*2c90*/  @!P6 LDG.E.64 R30, desc[UR40][R6.64] ;  /* 0x00000028061ee981 */ /* 0x000168000c1e1b00 */
[----:B------:R0:W5:Y:S04]  /*2ca0*/  @!P5 LDG.E.64 R8, desc[UR40][R6.64+0x20] ;  /* 0x000020280608d981 */ /* 0x000168000c1e1b00 */
[----:B------:R0:W5:Y:S04]  /*2cb0*/  @!P6 LDG.E.64 R56, desc[UR40][R4.64] ;  /* 0x000000280438e981 */ /* 0x000168000c1e1b00 */
[----:B------:R0:W5:Y:S02]  /*2cc0*/  @!P5 LDG.E.64 R28, desc[UR40][R4.64+0x20] ;  /* 0x00002028041cd981 */ /* 0x000164000c1e1b00 */
.L_x_2573:
[----:B------:R-:W-:Y:S05]  /*2cd0*/  BSYNC B1 ;  /* 0x0000000000017941 */ /* 0x000fea0003800000 */
.L_x_2572:
[----:B------:R-:W-:Y:S01]  /*2ce0*/  UISETP.NE.AND UP0, UPT, UR37, 0x3, UPT ;  /* 0x000000032500788c */ /* 0x000fe2000bf05270 */
[----:B0----5:R-:W-:Y:S02]  /*2cf0*/  IMAD.MOV.U32 R4, RZ, RZ, R8 ;  /* 0x000000ffff047224 */ /* 0x021fe400078e0008 */
[----:B------:R-:W-:Y:S02]  /*2d00*/  IMAD.MOV.U32 R5, RZ, RZ, R9 ;  /* 0x000000ffff057224 */ /* 0x000fe400078e0009 */
[----:B------:R-:W-:Y:S01]  /*2d10*/  IMAD.MOV.U32 R6, RZ, RZ, R30 ;  /* 0x000000ffff067224 */ /* 0x000fe200078e001e */
[----:B------:R-:W-:Y:S01]  /*2d20*/  PLOP3.LUT P5, PT, PT, PT, UP0, 0x80, 0x0 ;  /* 0x000000000000781c */ /* 0x000fe20003faf008 */
[----:B------:R-:W-:Y:S01]  /*2d30*/  IMAD.MOV.U32 R7, RZ, RZ, R57 ;  /* 0x000000ffff077224 */ /* 0x000fe200078e0039 */
[----:B------:R-:W-:Y:S01]  /*2d40*/  PRMT R78, R5, 0x5410, R4 ;  /* 0x00005410054e7816 */ /* 0x000fe20000000004 */
[----:B------:R-:W-:Y:S01]  /*2d50*/  IMAD.MOV.U32 R4, RZ, RZ, R31 ;  /* 0x000000ffff047224 */ /* 0x000fe200078e001f */
[----:B------:R-:W-:Y:S01]  /*2d60*/  PRMT R76, R76, 0x5410, R6 ;  /* 0x000054104c4c7816 */ /* 0x000fe20000000006 */
[----:B------:R-:W-:-:S02]  /*2d70*/  IMAD.MOV.U32 R5, RZ, RZ, R29 ;  /* 0x000000ffff057224 */ /* 0x000fc400078e001d */
[----:B------:R-:W-:Y:S01]  /*2d80*/  IMAD.MOV.U32 R6, RZ, RZ, R56 ;  /* 0x000000ffff067224 */ /* 0x000fe200078e0038 */
[----:B------:R-:W-:Y:S01]  /*2d90*/  PRMT R77, R77, 0x5410, R4 ;  /* 0x000054104d4d7816 */ /* 0x000fe20000000004 */
[----:B------:R-:W-:Y:S01]  /*2da0*/  IMAD.MOV.U32 R4, RZ, RZ, R28 ;  /* 0x000000ffff047224 */ /* 0x000fe200078e001c */
[----:B------:R-:W-:Y:S02]  /*2db0*/  PRMT R81, R81, 0x5410, R5 ;  /* 0x0000541051517816 */ /* 0x000fe40000000005 */
[----:B------:R-:W-:Y:S02]  /*2dc0*/  PRMT R76, R6, 0x7610, R76 ;  /* 0x00007610064c7816 */ /* 0x000fe4000000004c */
[----:B------:R-:W-:Y:S02]  /*2dd0*/  PRMT R80, R80, 0x5410, R4 ;  /* 0x0000541050507816 */ /* 0x000fe40000000004 */
[----:B------:R-:W-:Y:S01]  /*2de0*/  PRMT R77, R7, 0x7610, R77 ;  /* 0x00007610074d7816 */ /* 0x000fe2000000004d */
[----:B------:R-:W-:Y:S06]  /*2df0*/  @!P5 BRA `(.L_x_2574) ;  /* 0x000000000004d947 */ /* 0x000fec0003800000 */
[----:B------:R-:W-:Y:S01]  /*2e00*/  BPT.TRAP 0x1 ;  /* 0x000000040000795c */ /* 0x000fe20000300000 */
.L_x_2574:
[----:B------:R-:W-:Y:S01]  /*2e10*/  IMAD R62, R188, 0x8, R2 ;  /* 0x00000008bc3e7824 */ /* 0x000fe200078e0202 */
[----:B------:R-:W-:Y:S01]  /*2e20*/  SHF.L.U32 R69, R192, 0x1f, RZ ;  /* 0x0000001fc0457819 */ /* 0x000fe200000006ff */
[----:B------:R-:W-:Y:S03]  /*2e30*/  BSSY B1, `(.L_x_2575) ;  /* 0x0000003000017945 */ /* 0x000fe60003800000 */
[----:B------:R-:W0:Y:S02]  /*2e40*/  SYNCS.PHASECHK.TRANS64.TRYWAIT P6, [R62+URZ+0x28c90], R69 ;  /* 0x028c90453e0075a7 */ /* 0x000e2400080c017f */
[----:B0-----:R-:W-:Y:S05]  /*2e50*/  @!P6 BRA `(.L_x_2576) ;  /* 0x000001d40088e947 */ /* 0x001fea0003800000 */
.L_x_2916:
[----:B------:R-:W-:Y:S05]  /*2e60*/  BSYNC B1 ;  /* 0x0000000000017941 */ /* 0x000fea0003800000 */
.L_x_2575:
[----:B------:R-:W-:-:S03]  /*2e70*/  UMOV UR4, 0xffffffff ;  /* 0xffffffff00047882 */ /* 0x000fc60000000000 */
[----:B------:R-:W-:Y:S05]  /*2e80*/  BRA.DIV UR4, `(.L_x_2577) ;  /* 0x000001d604907947 */ /* 0x000fea000b800000 */
[----:B------:R-:W1:Y:S04]  /*2e90*/  SHFL.IDX PT, R67, R67, RZ, 0x1c1f ;  /* 0x001c1fff43437589 */ /* 0x000e6800000e0000 */
[----:B------:R2:W3:Y:S02]  /*2ea0*/  SHFL.IDX PT, R14, R68, RZ, 0x1c1f ;  /* 0x001c1fff440e7589 */ /* 0x0004e400000e0000 */
.L_x_2920:
[----:B------:R-:W-:Y:S05]  /*2eb0*/  @P0 BRA `(.L_x_2578) ;  /* 0x0000001400840947 */ /* 0x000fea0003800000 */
[----:B------:R-:W-:Y:S04]  /*2ec0*/  BSSY B1, `(.L_x_2579) ;  /* 0x0000038000017945 */ /* 0x000fe80003800000 */
[----:B------:R-:W-:Y:S05]  /*2ed0*/  @P2 BRA `(.L_x_2580) ;  /* 0x0000000000d82947 */ /* 0x000fea0003800000 */
[----:B------:R4:W0:Y:S01]  /*2ee0*/  LDS.128 R4, [R73+0x22400] ;  /* 0x0224000049047984 */ /* 0x0008220000000c00 */
[----:B------:R-:W-:Y:S01]  /*2ef0*/  ISETP.GE.AND P6, PT, R190, R71, PT ;  /* 0x00000047be00720c */ /* 0x000fe20003fc6270 */
[----:B------:R-:W-:Y:S01]  /*2f00*/  BSSY B2, `(.L_x_2581) ;  /* 0x0000032000027945 */ /* 0x000fe20003800000 */
[----:B---3--:R-:W-:-:S04]  /*2f10*/  LEA R10, P0, R16, R14, 0x1 ;  /* 0x0000000e100a7211 */ /* 0x008fc800078008ff */
[----:B-1----:R-:W-:-:S07]  /*2f20*/  LEA.HI.X R11, R16, R67, R17, 0x1, P0 ;  /* 0x00000043100b7211 */ /* 0x002fce00000f0c11 */
[----:B----4-:R-:W-:Y:S05]  /*2f30*/  @P6 BRA `(.L_x_2582) ;  /* 0x0000000000b86947 */ /* 0x010fea0003800000 */
[----:B------:R-:W-:Y:S01]  /*2f40*/  SHF.R.U64 R73, R56, 0x10, R57 ;  /* 0x0000001038497819 */ /* 0x000fe20000001239 */
[----:B0-----:R-:W-:Y:S01]  /*2f50*/  IMAD.U32 R15, R7, 0x10000, RZ ;  /* 0x00010000070f7824 */ /* 0x001fe200078e00ff */
[----:B------:R-:W-:Y:S01]  /*2f60*/  SHF.R.U64 R74, R30, 0x10, R31 ;  /* 0x000000101e4a7819 */ /* 0x000fe2000000121f */
[----:B------:R-:W-:Y:S01]  /*2f70*/  IMAD.U32 R12, R6, 0x10000, RZ ;  /* 0x00010000060c7824 */ /* 0x000fe200078e00ff */
[----:B------:R-:W-:Y:S02]  /*2f80*/  SHF.R.U32.HI R75, RZ, 0x10, R57 ;  /* 0x00000010ff4b7819 */ /* 0x000fe40000011639 */
[----:B--2---:R-:W-:Y:S02]  /*2f90*/  SHF.R.U32.HI R68, RZ, 0x10, R31 ;  /* 0x00000010ff447819 */ /* 0x004fe4000001161f */
[C---:B------:R-:W-:Y:S02]  /*2fa0*/  PRMT R73, R76.reuse, 0x5410, R73 ;  /* 0x000054104c497816 */ /* 0x040fe40000000049 */
[----:B------:R-:W-:-:S02]  /*2fb0*/  PRMT R31, R76, 0x5432, R74 ;  /* 0x000054324c1f7816 */ /* 0x000fc4000000004a */
[----:B------:R-:W-:Y:S02]  /*2fc0*/  PRMT R75, R77, 0x5410, R75 ;  /* 0x000054104d4b7816 */ /* 0x000fe4000000004b */
[----:B------:R-:W-:Y:S02]  /*2fd0*/  LOP3.LUT R30, R7, 0xffff0000, RZ, 0xc0, !PT ;  /* 0xffff0000071e7812 */ /* 0x000fe400078ec0ff */
[----:B------:R-:W-:Y:S01]  /*2fe0*/  PRMT R57, R77, 0x5432, R68 ;  /* 0x000054324d397816 */ /* 0x000fe20000000044 */
[----:B------:R-:W-:Y:S01]  /*2ff0*/  IMAD.U32 R76, R75, 0x10000, RZ ;  /* 0x000100004b4c7824 */ /* 0x000fe200078e00ff */
[----:B------:R-:W-:Y:S02]  /*3000*/  LOP3.LUT R7, R5, 0xffff0000, RZ, 0xc0, !PT ;  /* 0xffff000005077812 */ /* 0x000fe400078ec0ff */
[----:B------:R-:W-:Y:S01]  /*3010*/  LOP3.LUT R74, R73, 0xffff0000, RZ, 0xc0, !PT ;  /* 0xffff0000494a7812 */ /* 0x000fe200078ec0ff */
[----:B------:R-:W-:Y:S01]  /*3020*/  IMAD.U32 R68, R57, 0x10000, RZ ;  /* 0x0001000039447824 */ /* 0x000fe200078e00ff */
[----:B------:R-:W-:Y:S01]  /*3030*/  LOP3.LUT R56, R31, 0xffff0000, RZ, 0xc0, !PT ;  /* 0xffff00001f387812 */ /* 0x000fe200078ec0ff */
[----:B------:R-:W-:Y:S01]  /*3040*/  IMAD.U32 R73, R73, 0x10000, RZ ;  /* 0x0001000049497824 */ /* 0x000fe200078e00ff */
[----:B------:R-:W-:Y:S01]  /*3050*/  LOP3.LUT R13, R6, 0xffff0000, RZ, 0xc0, !PT ;  /* 0xffff0000060d7812 */ /* 0x000fe200078ec0ff */
[----:B------:R-:W-:-:S02]  /*3060*/  IMAD.U32 R6, R5, 0x10000, RZ ;  /* 0x0001000005067824 */ /* 0x000fc400078e00ff */
[C---:B------:R-:W-:Y:S01]  /*3070*/  FMUL.FTZ R77, R7.reuse, R74 ;  /* 0x0000004a074d7220 */ /* 0x040fe20000410000 */
[C---:B------:R-:W-:Y:S02]  /*3080*/  IMAD.U32 R5, R4.reuse, 0x10000, RZ ;  /* 0x0001000004057824 */ /* 0x040fe400078e00ff */
[----:B------:R-:W-:Y:S01]  /*3090*/  FMUL.FTZ R7, R7, R56 ;  /* 0x0000003807077220 */ /* 0x000fe20000410000 */
[----:B------:R-:W-:Y:S01]  /*30a0*/  LOP3.LUT R4, R4, 0xffff0000, RZ, 0xc0, !PT ;  /* 0xffff000004047812 */ /* 0x000fe200078ec0ff */
[----:B------:R-:W-:Y:S01]  /*30b0*/  FMUL.FTZ R79, R13, R76 ;  /* 0x0000004c0d4f7220 */ /* 0x000fe20000410000 */
[----:B------:R-:W-:Y:S01]  /*30c0*/  LOP3.LUT R75, R75, 0xffff0000, RZ, 0xc0, !PT ;  /* 0xffff00004b4b7812 */ /* 0x000fe200078ec0ff */
[----:B------:R-:W-:Y:S01]  /*30d0*/  FMUL.FTZ R13, R13, R68 ;  /* 0x000000440d0d7220 */ /* 0x000fe20000410000 */
[----:B------:R-:W-:Y:S01]  /*30e0*/  LOP3.LUT R57, R57, 0xffff0000, RZ, 0xc0, !PT ;  /* 0xffff000039397812 */ /* 0x000fe200078ec0ff */
[----:B------:R-:W-:Y:S02]  /*30f0*/  IMAD.U32 R31, R31, 0x10000, RZ ;  /* 0x000100001f1f7824 */ /* 0x000fe400078e00ff */
[C---:B------:R-:W-:Y:S01]  /*3100*/  FFMA.FTZ R77, R6.reuse, R56, -R77 ;  /* 0x00000038064d7223 */ /* 0x040fe2000001084d */
[----:B------:R-:W-:Y:S01]  /*3110*/  FFMA.FTZ R74, R6, R74, R7 ;  /* 0x0000004a064a7223 */ /* 0x000fe20000010007 */
[----:B------:R-:W-:Y:S01]  /*3120*/  FFMA.FTZ R79, R12, R68, -R79 ;  /* 0x000000440c4f7223 */ /* 0x000fe2000001084f */
[----:B------:R-:W-:Y:S01]  /*3130*/  FMUL.FTZ R6, R4, R73 ;  /* 0x0000004904067220 */ /* 0x000fe20000410000 */
[----:B------:R-:W-:Y:S01]  /*3140*/  FFMA.FTZ R12, R12, R76, R13 ;  /* 0x0000004c0c0c7223 */ /* 0x000fe2000001000d */
        /* <DEDUP_REMOVED lines=9> */
[----:B------:R-:W-:Y:S01]  /*31e0*/  F2FP.BF16.F32.PACK_AB R4, R5, R6 ;  /* 0x000000060504723e */ /* 0x000fe200000010ff */
[----:B------:R-:W-:Y:S01]  /*31f0*/  IMAD.MOV.U32 R5, RZ, RZ, R74 ;  /* 0x000000ffff057224 */ /* 0x000fe200078e004a */
[----:B------:R-:W-:Y:S01]  /*3200*/  F2FP.BF16.F32.PACK_AB R7, R15, R56 ;  /* 0x000000380f07723e */ /* 0x000fe200000010ff */
[----:B------:R-:W-:-:S07]  /*3210*/  IMAD.MOV.U32 R6, RZ, RZ, R12 ;  /* 0x000000ffff067224 */ /* 0x000fce00078e000c */
.L_x_2582:
[----:B------:R-:W-:Y:S05]  /*3220*/  BSYNC B2 ;  /* 0x0000000000027941 */ /* 0x000fea0003800000 */
.L_x_2581:
[----:B0-----:R4:W-:Y:S02]  /*3230*/  ST.E.128 desc[UR40][R10.64], R4 ;  /* 0x000000040a007985 */ /* 0x0019e4000c101d28 */
.L_x_2580:
[----:B------:R-:W-:Y:S05]  /*3240*/  BSYNC B1 ;  /* 0x0000000000017941 */ /* 0x000fea0003800000 */
.L_x_2579:
        /* <DEDUP_REMOVED lines=8> */
[----:B-1----:R-:W-:-:S03]  /*32d0*/  LEA.HI.X R11, R186, R67, R202, 0x1, P0 ;  /* 0x00000043ba0b7211 */ /* 0x002fc600000f0cca */
[----:B------:R-:W-:-:S06]  /*32e0*/  IMAD R4, R5, 0x2, R2 ;  /* 0x0000000205047824 */ /* 0x000fcc00078e0202 */
[----:B------:R-:W1:Y:S01]  /*32f0*/  LDS.128 R4, [R4+0x22400] ;  /* 0x0224000004047984 */ /* 0x000e620000000c00 */
[----:B------:R-:W-:Y:S05]  /*3300*/  @P6 BRA `(.L_x_2584) ;  /* 0x0000000000b86947 */ /* 0x000fea0003800000 */
[----:B------:R-:W-:Y:S01]  /*3310*/  SHF.R.U64 R14, R8, 0x10, R9 ;  /* 0x00000010080e7819 */ /* 0x000fe20000001209 */
[----:B-1----:R-:W-:Y:S01]  /*3320*/  IMAD.U32 R12, R7, 0x10000, RZ ;  /* 0x00010000070c7824 */ /* 0x002fe200078e00ff */
        /* <DEDUP_REMOVED lines=17> */
[C---:B------:R-:W-:Y:S01]  /*3440*/  FMUL.FTZ R67, R7.reuse, R31 ;  /* 0x0000001f07437220 */ /* 0x040fe20000410000 */
[----:B------:R-:W-:Y:S01]  /*3450*/  LOP3.LUT R56, R56, 0xffff0000, RZ, 0xc0, !PT ;  /* 0xffff000038387812 */ /* 0x000fe200078ec0ff */
[----:B--2---:R-:W-:Y:S01]  /*3460*/  FMUL.FTZ R68, R7, R15 ;  /* 0x0000000f07447220 */ /* 0x004fe20000410000 */
        /* <DEDUP_REMOVED lines=24> */
.L_x_2584:
[----:B------:R-:W-:Y:S05]  /*35f0*/  BSYNC B1 ;  /* 0x0000000000017941 */ /* 0x000fea0003800000 */
.L_x_2583:
[----:B-1----:R1:W-:Y:S01]  /*3600*/  ST.E.128 desc[UR40][R10.64], R4 ;  /* 0x000000040a007985 */ /* 0x0023e2000c101d28 */
[----:B------:R-:W-:Y:S05]  /*3610*/  BRA `(.L_x_2578) ;  /* 0x0000000c00ac7947 */ /* 0x000fea0003800000 */
.L_x_2571:
        /* <DEDUP_REMOVED lines=24> */
[----:B------:R-:W-:-:S06]  /*37a0*/  UISETP.NE.AND UP0, UPT, UR37, 0x3, UPT ;  /* 0x000000032500788c */ /* 0x000fcc000bf05270 */
[----:B------:R-:W-:Y:S01]  /*37b0*/  PLOP3.LUT P5, PT, PT, PT, UP0, 0x80, 0x0 ;  /* 0x000000000000781c */ /* 0x000fe20003faf008 */
[----:B--2---:R-:W-:Y:S01]  /*37c0*/  IMAD.MOV.U32 R10, RZ, RZ, R6 ;  /* 0x000000ffff0a7224 */ /* 0x004fe200078e0006 */
[----:B------:R-:W-:Y:S01]  /*37d0*/  MOV R14, R4 ;  /* 0x00000004000e7202 */ /* 0x000fe20000000f00 */
        /* <DEDUP_REMOVED lines=12> */
.L_x_2585:
[----:B------:R-:W-:Y:S01]  /*38a0*/  IMAD R62, R188, 0x8, R2 ;  /* 0x00000008bc3e7824 */ /* 0x000fe200078e0202 */
[----:B------:R-:W-:Y:S01]  /*38b0*/  SHF.L.U32 R69, R192, 0x1f, RZ ;  /* 0x0000001fc0457819 */ /* 0x000fe200000006ff */
[----:B------:R-:W-:Y:S03]  /*38c0*/  BSSY B1, `(.L_x_2586) ;  /* 0x0000003000017945 */ /* 0x000fe60003800000 */
[----:B------:R-:W0:Y:S02]  /*38d0*/  SYNCS.PHASECHK.TRANS64.TRYWAIT P6, [R62+URZ+0x28c90], R69 ;  /* 0x028c90453e0075a7 */ /* 0x000e2400080c017f */
[----:B0-----:R-:W-:Y:S05]  /*38e0*/  @!P6 BRA `(.L_x_2587) ;  /* 0x000001cc0040e947 */ /* 0x001fea0003800000 */
.L_x_2921:
[----:B------:R-:W-:Y:S05]  /*38f0*/  BSYNC B1 ;  /* 0x0000000000017941 */ /* 0x000fea0003800000 */
.L_x_2586:
[----:B------:R-:W-:-:S03]  /*3900*/  UMOV UR4, 0xffffffff ;  /* 0xffffffff00047882 */ /* 0x000fc60000000000 */
[----:B------:R-:W-:Y:S05]  /*3910*/  BRA.DIV UR4, `(.L_x_2588) ;  /* 0x000001ce04487947 */ /* 0x000fea000b800000 */
[----:B------:R-:W1:Y:S04]  /*3920*/  SHFL.IDX PT, R67, R67, RZ, 0x1c1f ;  /* 0x001c1fff43437589 */ /* 0x000e6800000e0000 */
[----:B------:R-:W2:Y:S02]  /*3930*/  SHFL.IDX PT, R68, R68, RZ, 0x1c1f ;  /* 0x001c1fff44447589 */ /* 0x000ea400000e0000 */
.L_x_2925:
[----:B------:R-:W-:-:S13]  /*3940*/  ISETP.GE.OR P6, PT, R189, R70, P2 ;  /* 0x00000046bd00720c */ /* 0x000fda00017c6670 */
[----:B------:R-:W-:Y:S05]  /*3950*/  @P6 BRA `(.L_x_2578) ;  /* 0x0000000800dc6947 */ /* 0x000fea0003800000 */
[----:B------:R-:W3:Y:S01]  /*3960*/  LDC R71, c[0x0][0x2f4] ;  /* 0x0000bd00ff477b82 */ /* 0x000ee20000000800 */
[----:B------:R-:W4:Y:S01]  /*3970*/  S2R R11, SR_TID.X ;  /* 0x00000000000b7919 */ /* 0x000f220000002100 */
[C---:B--2---:R-:W-:Y:S01]  /*3980*/  LEA R56, P6, R55.reuse, R68, 0x1 ;  /* 0x0000004437387211 */ /* 0x044fe200078c08ff */
[----:B------:R-:W-:Y:S03]  /*3990*/  BSSY B1, `(.L_x_2589) ;  /* 0x0000074000017945 */ /* 0x000fe60003800000 */
[----:B-1----:R-:W-:Y:S01]  /*39a0*/  LEA.HI.X R57, R55, R67, R60, 0x1, P6 ;  /* 0x0000004337397211 */ /* 0x002fe200030f0c3c */
[----:B---3--:R-:W-:-:S05]  /*39b0*/  IMAD.IADD R9, R71, 0x1, -R50 ;  /* 0x0000000147097824 */ /* 0x008fca00078e0a32 */
[----:B------:R-:W-:-:S04]  /*39c0*/  SEL R9, R50, R9, !P3 ;  /* 0x0000000932097207 */ /* 0x000fc80005800000 */
[----:B------:R-:W-:Y:S01]  /*39d0*/  SHF.R.S32.HI R8, RZ, 0x1f, R9 ;  /* 0x0000001fff087819 */ /* 0x000fe20000011409 */
[----:B----4-:R-:W-:-:S03]  /*39e0*/  VIADD R11, R11, 0xffffff80 ;  /* 0xffffff800b0b7836 */ /* 0x010fc60000000000 */
[----:B------:R-:W-:Y:S02]  /*39f0*/  LEA.HI R8, R8, R9, RZ, 0x4 ;  /* 0x0000000908087211 */ /* 0x000fe400078f20ff */
[----:B------:R-:W-:Y:S02]  /*3a00*/  SHF.R.S32.HI R10, RZ, 0x1f, R11 ;  /* 0x0000001fff0a7819 */ /* 0x000fe4000001140b */
[----:B------:R-:W-:Y:S02]  /*3a10*/  SHF.R.S32.HI R8, RZ, 0x4, R8 ;  /* 0x00000004ff087819 */ /* 0x000fe40000011408 */
[----:B------:R-:W-:Y:S02]  /*3a20*/  LEA.HI R10, R10, R11, RZ, 0x5 ;  /* 0x0000000b0a0a7211 */ /* 0x000fe400078f28ff */
[----:B------:R-:W-:Y:S02]  /*3a30*/  LEA.HI.SX32 R8, R27, R8, 0x1d ;  /* 0x000000081b087211 */ /* 0x000fe400078feaff */
[----:B------:R-:W-:-:S03]  /*3a40*/  SHF.R.S32.HI R10, RZ, 0x5, R10 ;  /* 0x00000005ff0a7819 */ /* 0x000fc6000001140a */
        /* <DEDUP_REMOVED lines=9> */
[----:B------:R-:W2:Y:S01]  /*3ae0*/  LDS.128 R12, [R12+0x22400] ;  /* 0x022400000c0c7984 */ /* 0x000ea20000000c00 */
[----:B------:R-:W-:Y:S05]  /*3af0*/  @P0 BRA `(.L_x_2590) ;  /* 0x0000000400740947 */ /* 0x000fea0003800000 */
[----:B------:R-:W-:Y:S02]  /*3b00*/  SHF.R.U32.HI R79, RZ, 0x10, R29 ;  /* 0x00000010ff4f7819 */ /* 0x000fe4000001161d */
[----:B------:R-:W-:Y:S02]  /*3b10*/  SHF.R.U32.HI R73, RZ, 0x10, R5 ;  /* 0x00000010ff497819 */ /* 0x000fe40000011605 */
[----:B------:R-:W-:Y:S02]  /*3b20*/  SHF.R.U64 R76, R6, 0x10, R7 ;  /* 0x00000010064c7819 */ /* 0x000fe40000001207 */
[----:B------:R-:W-:Y:S02]  /*3b30*/  PRMT R79, R75, 0x5410, R79 ;  /* 0x000054104b4f7816 */ /* 0x000fe4000000004f */
[----:B------:R-:W-:Y:S01]  /*3b40*/  SHF.R.U64 R78, R28, 0x10, R29 ;  /* 0x000000101c4e7819 */ /* 0x000fe2000000121d */
[----:B--2---:R-:W-:Y:S01]  /*3b50*/  IMAD.U32 R28, R13, 0x10000, RZ ;  /* 0x000100000d1c7824 */ /* 0x004fe200078e00ff */
[----:B------:R-:W-:-:S02]  /*3b60*/  PRMT R73, R80, 0x5410, R73 ;  /* 0x0000541050497816 */ /* 0x000fc40000000049 */
[----:B------:R-:W-:Y:S01]  /*3b70*/  SHF.R.U64 R72, R4, 0x10, R5 ;  /* 0x0000001004487819 */ /* 0x000fe20000001205 */
[----:B-1----:R-:W-:Y:S01]  /*3b80*/  IMAD.U32 R5, R9, 0x10000, RZ ;  /* 0x0001000009057824 */ /* 0x002fe200078e00ff */
[----:B------:R-:W-:Y:S01]  /*3b90*/  SHF.R.U32.HI R77, RZ, 0x10, R7 ;  /* 0x00000010ff4d7819 */ /* 0x000fe20000011607 */
[----:B------:R-:W-:Y:S01]  /*3ba0*/  IMAD.U32 R4, R8, 0x10000, RZ ;  /* 0x0001000008047824 */ /* 0x000fe200078e00ff */
[----:B------:R-:W-:Y:S01]  /*3bb0*/  PRMT R76, R80, 0x5432, R76 ;  /* 0x00005432504c7816 */ /* 0x000fe2000000004c */
[----:B------:R-:W-:Y:S01]  /*3bc0*/  IMAD.U32 R80, R79, 0x10000, RZ ;  /* 0x000100004f507824 */ /* 0x000fe200078e00ff */
[----:B------:R-:W-:Y:S01]  /*3bd0*/  PRMT R78, R75, 0x5432, R78 ;  /* 0x000054324b4e7816 */ /* 0x000fe2000000004e */
[----:B------:R-:W-:Y:S01]  /*3be0*/  IMAD.U32 R75, R73, 0x10000, RZ ;  /* 0x00010000494b7824 */ /* 0x000fe200078e00ff */
[----:B------:R-:W-:Y:S01]  /*3bf0*/  SHF.R.U32.HI R82, RZ, 0x10, R31 ;  /* 0x00000010ff527819 */ /* 0x000fe2000001161f */
[----:B------:R-:W-:Y:S01]  /*3c00*/  IMAD.U32 R7, R10, 0x10000, RZ ;  /* 0x000100000a077824 */ /* 0x000fe200078e00ff */
[----:B------:R-:W-:Y:S01]  /*3c10*/  PRMT R72, R84, 0x5432, R72 ;  /* 0x0000543254487816 */ /* 0x000fe20000000048 */
[-C--:B------:R-:W-:Y:S01]  /*3c20*/  FMUL.FTZ R86, R28, R75.reuse ;  /* 0x0000004b1c567220 */ /* 0x080fe20000410000 */
[----:B------:R-:W-:Y:S01]  /*3c30*/  PRMT R77, R84, 0x5410, R77 ;  /* 0x00005410544d7816 */ /* 0x000fe2000000004d */
[-C--:B------:R-:W-:Y:S01]  /*3c40*/  FMUL.FTZ R84, R28, R80.reuse ;  /* 0x000000501c547220 */ /* 0x080fe20000410000 */
[----:B------:R-:W-:Y:S01]  /*3c50*/  LOP3.LUT R29, R13, 0xffff0000, RZ, 0xc0, !PT ;  /* 0xffff00000d1d7812 */ /* 0x000fe200078ec0ff */
[----:B------:R-:W-:Y:S01]  /*3c60*/  FFMA.FTZ R86, R5, R80, R86 ;  /* 0x0000005005567223 */ /* 0x000fe20000010056 */
[----:B------:R-:W-:Y:S01]  /*3c70*/  LOP3.LUT R79, R79, 0xffff0000, RZ, 0xc0, !PT ;  /* 0xffff00004f4f7812 */ /* 0x000fe200078ec0ff */
[----:B------:R-:W-:Y:S01]  /*3c80*/  FFMA.FTZ R84, R5, R75, -R84 ;  /* 0x0000004b05547223 */ /* 0x000fe20000010854 */
[----:B------:R-:W-:Y:S01]  /*3c90*/  PRMT R82, R83, 0x5432, R82 ;  /* 0x0000543253527816 */ /* 0x000fe20000000052 */
[----:B------:R-:W-:Y:S01]  /*3ca0*/  IMAD.U32 R5, R77, 0x10000, RZ ;  /* 0x000100004d057824 */ /* 0x000fe200078e00ff */
[----:B------:R-:W-:Y:S01]  /*3cb0*/  LOP3.LUT R73, R73, 0xffff0000, RZ, 0xc0, !PT ;  /* 0xffff000049497812 */ /* 0x000fe200078ec0ff */
[----:B------:R-:W-:Y:S01]  /*3cc0*/  FMUL.FTZ R75, R29, R79 ;  /* 0x0000004f1d4b7220 */ /* 0x000fe20000410000 */
[----:B------:R-:W-:Y:S01]  /*3cd0*/  LOP3.LUT R6, R9, 0xffff0000, RZ, 0xc0, !PT ;  /* 0xffff000009067812 */ /* 0x000fe200078ec0ff */
[----:B------:R-:W-:Y:S01]  /*3ce0*/  IMAD.U32 R28, R82, 0x10000, RZ ;  /* 0x00010000521c7824 */ /* 0x000fe200078e00ff */
[----:B------:R-:W-:Y:S01]  /*3cf0*/  SHF.R.U64 R81, R30, 0x10, R31 ;  /* 0x000000101e517819 */ /* 0x000fe2000000121f */
[----:B------:R-:W-:-:S02]  /*3d00*/  IMAD.U32 R30, R15, 0x10000, RZ ;  /* 0x000100000f1e7824 */ /* 0x000fc400078e00ff */
[-C--:B------:R-:W-:Y:S01]  /*3d10*/  FMUL.FTZ R29, R29, R73.reuse ;  /* 0x000000491d1d7220 */ /* 0x080fe20000410000 */
[----:B------:R-:W-:Y:S01]  /*3d20*/  FFMA.FTZ R75, R6, R73, -R75 ;  /* 0x00000049064b7223 */ /* 0x000fe2000001084b */
[----:B------:R-:W-:Y:S02]  /*3d30*/  IMAD.U32 R9, R11, 0x10000, RZ ;  /* 0x000100000b097824 */ /* 0x000fe400078e00ff */
[C---:B------:R-:W-:Y:S01]  /*3d40*/  FMUL.FTZ R73, R30.reuse, R5 ;  /* 0x000000051e497220 */ /* 0x040fe20000410000 */
[-C--:B------:R-:W-:Y:S01]  /*3d50*/  FMUL.FTZ R80, R30, R28.reuse ;  /* 0x0000001c1e507220 */ /* 0x080fe20000410000 */
[----:B------:R-:W-:Y:S01]  /*3d60*/  LOP3.LUT R31, R15, 0xffff0000, RZ, 0xc0, !PT ;  /* 0xffff00000f1f7812 */ /* 0x000fe200078ec0ff */
[----:B------:R-:W-:Y:S01]  /*3d70*/  FFMA.FTZ R79, R6, R79, R29 ;  /* 0x0000004f064f7223 */ /* 0x000fe2000001001d */
[----:B------:R-:W-:Y:S01]  /*3d80*/  LOP3.LUT R82, R82, 0xffff0000, RZ, 0xc0, !PT ;  /* 0xffff000052527812 */ /* 0x000fe200078ec0ff */
[----:B------:R-:W-:Y:S01]  /*3d90*/  FFMA.FTZ R30, R9, R28, R73 ;  /* 0x0000001c091e7223 */ /* 0x000fe20000010049 */
[----:B------:R-:W-:Y:S01]  /*3da0*/  LOP3.LUT R6, R77, 0xffff0000, RZ, 0xc0, !PT ;  /* 0xffff00004d067812 */ /* 0x000fe200078ec0ff */
[----:B------:R-:W-:-:S02]  /*3db0*/  IMAD.U32 R13, R12, 0x10000, RZ ;  /* 0x000100000c0d7824 */ /* 0x000fc400078e00ff */
[----:B------:R-:W-:Y:S01]  /*3dc0*/  FFMA.FTZ R80, R9, R5, -R80 ;  /* 0x0000000509507223 */ /* 0x000fe20000010850 */
[----:B------:R-:W-:Y:S01]  /*3dd0*/  IMAD.U32 R28, R78, 0x10000, RZ ;  /* 0x000100004e1c7824 */ /* 0x000fe200078e00ff */
[----:B------:R-:W-:Y:S01]  /*3de0*/  LOP3.LUT R11, R11, 0xffff0000, RZ, 0xc0, !PT ;  /* 0xffff00000b0b7812 */ /* 0x000fe200078ec0ff */
[----:B------:R-:W-:Y:S01]  /*3df0*/  IMAD.U32 R5, R72, 0x10000, RZ ;  /* 0x0001000048057824 */ /* 0x000fe200078e00ff */
[----:B------:R-:W-:Y:S01]  /*3e00*/  PRMT R81, R83, 0x5410, R81 ;  /* 0x0000541053517816 */ /* 0x000fe20000000051 */
[C---:B------:R-:W-:Y:S01]  /*3e10*/  FMUL.FTZ R88, R31.reuse, R82 ;  /* 0x000000521f587220 */ /* 0x040fe20000410000 */
[----:B------:R-:W-:Y:S01]  /*3e20*/  LOP3.LUT R12, R12, 0xffff0000, RZ, 0xc0, !PT ;  /* 0xffff00000c0c7812 */ /* 0x000fe200078ec0ff */
[----:B------:R-:W-:Y:S01]  /*3e30*/  FMUL.FTZ R90, R31, R6 ;  /* 0x000000061f5a7220 */ /* 0x000fe20000410000 */
[----:B------:R-:W-:Y:S01]  /*3e40*/  LOP3.LUT R29, R78, 0xffff0000, RZ, 0xc0, !PT ;  /* 0xffff00004e1d7812 */ /* 0x000fe200078ec0ff */
[C---:B------:R-:W-:Y:S01]  /*3e50*/  FMUL.FTZ R31, R13.reuse, R28 ;  /* 0x0000001c0d1f7220 */ /* 0x040fe20000410000 */
[----:B------:R-:W-:Y:S01]  /*3e60*/  LOP3.LUT R9, R72, 0xffff0000, RZ, 0xc0, !PT ;  /* 0xffff000048097812 */ /* 0x000fe200078ec0ff */
[----:B------:R-:W-:Y:S01]  /*3e70*/  FMUL.FTZ R13, R13, R5 ;  /* 0x000000050d0d7220 */ /* 0x000fe20000410000 */
[----:B------:R-:W-:Y:S01]  /*3e80*/  FFMA.FTZ R77, R11, R6, -R88 ;  /* 0x000000060b4d7223 */ /* 0x000fe20000010858 */
[----:B------:R-:W-:Y:S01]  /*3e90*/  LOP3.LUT R8, R8, 0xffff0000, RZ, 0xc0, !PT ;  /* 0xffff000008087812 */ /* 0x000fe200078ec0ff */
[----:B------:R-:W-:-:S02]  /*3ea0*/  IMAD.U32 R15, R14, 0x10000, RZ ;  /* 0x000100000e0f7824 */ /* 0x000fc400078e00ff */
[----:B------:R-:W-:Y:S01]  /*3eb0*/  FFMA.FTZ R83, R11, R82, R90 ;  /* 0x000000520b537223 */ /* 0x000fe2000001005a */
[C---:B------:R-:W-:Y:S01]  /*3ec0*/  IMAD.U32 R6, R81.reuse, 0x10000, RZ ;  /* 0x0001000051067824 */ /* 0x040fe200078e00ff */
[----:B------:R-:W-:Y:S01]  /*3ed0*/  LOP3.LUT R14, R14, 0xffff0000, RZ, 0xc0, !PT ;  /* 0xffff00000e0e7812 */ /* 0x000fe200078ec0ff */
[----:B------:R-:W-:Y:S01]  /*3ee0*/  FMUL.FTZ R11, R12, R29 ;  /* 0x0000001d0c0b7220 */ /* 0x000fe20000410000 */
[C---:B------:R-:W-:Y:S01]  /*3ef0*/  FFMA.FTZ R31, R4.reuse, R5, -R31 ;  /* 0x00000005041f7223 */ /* 0x040fe2000001081f */
[----:B------:R-:W-:Y:S01]  /*3f00*/  LOP3.LUT R81, R81, 0xffff0000, RZ, 0xc0, !PT ;  /* 0xffff000051517812 */ /* 0x000fe200078ec0ff */
[----:B------:R-:W-:Y:S01]  /*3f10*/  FFMA.FTZ R13, R4, R28, R13 ;  /* 0x0000001c040d7223 */ /* 0x000fe2000001000d */
[----:B------:R-:W-:Y:S01]  /*3f20*/  LOP3.LUT R5, R76, 0xffff0000, RZ, 0xc0, !PT ;  /* 0xffff00004c057812 */ /* 0x000fe200078ec0ff */
[-C--:B------:R-:W-:Y:S01]  /*3f30*/  FMUL.FTZ R73, R12, R9.reuse ;  /* 0x000000090c497220 */ /* 0x080fe20000410000 */
[----:B------:R-:W-:Y:S02]  /*3f40*/  IMAD.U32 R4, R76, 0x10000, RZ ;  /* 0x000100004c047824 */ /* 0x000fe400078e00ff */
[----:B------:R-:W-:Y:S01]  /*3f50*/  FFMA.FTZ R12, R8, R9, -R11 ;  /* 0x00000009080c7223 */ /* 0x000fe2000001080b */
[----:B------:R-:W-:Y:S01]  /*3f60*/  LOP3.LUT R10, R10, 0xffff0000, RZ, 0xc0, !PT ;  /* 0xffff00000a0a7812 */ /* 0x000fe200078ec0ff */
[C---:B------:R-:W-:Y:S01]  /*3f70*/  FMUL.FTZ R28, R15.reuse, R6 ;  /* 0x000000060f1c7220 */ /* 0x040fe20000410000 */
[----:B------:R-:W-:Y:S01]  /*3f80*/  FMUL.FTZ R9, R14, R81 ;  /* 0x000000510e097220 */ /* 0x000fe20000410000 */
[----:B------:R-:W-:Y:S01]  /*3f90*/  FFMA.FTZ R8, R8, R29, R73 ;  /* 0x0000001d08087223 */ /* 0x000fe20000010049 */
[-C--:B------:R-:W-:Y:S01]  /*3fa0*/  FMUL.FTZ R15, R15, R4.reuse ;  /* 0x000000040f0f7220 */ /* 0x080fe20000410000 */
[-C--:B------:R-:W-:Y:S01]  /*3fb0*/  FMUL.FTZ R14, R14, R5.reuse ;  /* 0x000000050e0e7220 */ /* 0x080fe20000410000 */
[C---:B------:R-:W-:Y:S01]  /*3fc0*/  FFMA.FTZ R28, R7.reuse, R4, -R28 ;  /* 0x00000004071c7223 */ /* 0x040fe2000001081c */
[C---:B------:R-:W-:Y:S01]  /*3fd0*/  FFMA.FTZ R9, R10.reuse, R5, -R9 ;  /* 0x000000050a097223 */ /* 0x040fe20000010809 */
[----:B------:R-:W-:Y:S01]  /*3fe0*/  FFMA.FTZ R15, R7, R6, R15 ;  /* 0x00000006070f7223 */ /* 0x000fe2000001000f */
        /* <DEDUP_REMOVED lines=12> */
[----:B------:R-:W-:-:S02]  /*40b0*/  IMAD.MOV.U32 R13, RZ, RZ, R79 ;  /* 0x000000ffff0d7224 */ /* 0x000fc400078e004f */
[----:B------:R-:W-:-:S07]  /*40c0*/  IMAD.MOV.U32 R15, RZ, RZ, R30 ;  /* 0x000000ffff0f7224 */ /* 0x000fce00078e001e */
.L_x_2590:
[----:B------:R-:W-:Y:S05]  /*40d0*/  BSYNC B1 ;  /* 0x0000000000017941 */ /* 0x000fea0003800000 */
.L_x_2589:
[----:B-1----:R1:W-:Y:S01]  /*40e0*/  ST.E.128 desc[UR40][R56.64], R8 ;  /* 0x0000000838007985 */ /* 0x0023e2000c101d28 */
[----:B------:R-:W-:Y:S01]  /*40f0*/  ISETP.GE.AND P0, PT, R74, R71, PT ;  /* 0x000000474a00720c */ /* 0x000fe20003f06270 */
[----:B------:R-:W-:Y:S02]  /*4100*/  IMAD.MOV.U32 R4, RZ, RZ, R68 ;  /* 0x000000ffff047224 */ /* 0x000fe400078e0044 */
[----:B------:R-:W-:-:S10]  /*4110*/  IMAD.MOV.U32 R5, RZ, RZ, R67 ;  /* 0x000000ffff057224 */ /* 0x000fd400078e0043 */
[----:B------:R-:W-:Y:S05]  /*4120*/  @P0 BRA `(.L_x_2578) ;  /* 0x0000000000e80947 */ /* 0x000fea0003800000 */
[----:B------:R-:W-:-:S05]  /*4130*/  IMAD.WIDE R4, R74, 0x2, R4 ;  /* 0x000000024a047825 */ /* 0x000fca00078e0204 */
[----:B--2---:R2:W-:Y:S01]  /*4140*/  ST.E.128 desc[UR40][R4.64], R12 ;  /* 0x0000000c04007985 */ /* 0x0045e2000c101d28 */
[----:B------:R-:W-:Y:S05]  /*4150*/  BRA `(.L_x_2578) ;  /* 0x0000000000dc7947 */ /* 0x000fea0003800000 */
.L_x_2570:
[----:B------:R-:W-:-:S06]  /*4160*/  UISETP.NE.AND UP0, UPT, UR37, 0x3, UPT ;  /* 0x000000032500788c */ /* 0x000fcc000bf05270 */
[----:B------:R-:W-:-:S13]  /*4170*/  PLOP3.LUT P5, PT, PT, PT, UP0, 0x80, 0x0 ;  /* 0x000000000000781c */ /* 0x000fda0003faf008 */
[----:B------:R-:W-:Y:S05]  /*4180*/  @!P5 BRA `(.L_x_2591) ;  /* 0x000000000004d947 */ /* 0x000fea0003800000 */
[----:B------:R-:W-:Y:S01]  /*4190*/  BPT.TRAP 0x1 ;  /* 0x000000040000795c */ /* 0x000fe20000300000 */
.L_x_2591:
[----:B------:R-:W-:Y:S01]  /*41a0*/  LEA R62, R188, R2, 0x3 ;  /* 0x00000002bc3e7211 */ /* 0x000fe200078e18ff */
[----:B------:R-:W-:Y:S01]  /*41b0*/  BSSY B1, `(.L_x_2592) ;  /* 0x0000005000017945 */ /* 0x000fe20003800000 */
[----:B------:R-:W-:Y:S02]  /*41c0*/  SHF.L.U32 R69, R192, 0x1f, RZ ;  /* 0x0000001fc0457819 */ /* 0x000fe400000006ff */
[----:B------:R-:W-:Y:S02]  /*41d0*/  SHF.R.S32.HI R66, RZ, 0x1f, R64 ;  /* 0x0000001fff427819 */ /* 0x000fe40000011440 */
[----:B------:R-:W0:Y:S02]  /*41e0*/  SYNCS.PHASECHK.TRANS64.TRYWAIT P0, [R62+URZ+0x28c90], R69 ;  /* 0x028c90453e0075a7 */ /* 0x000e24000800017f */
[----:B0-----:R-:W-:Y:S05]  /*41f0*/  @!P0 BRA `(.L_x_2593) ;  /* 0x000001c4005c8947 */ /* 0x001fea0003800000 */
.L_x_2926:
[----:B------:R-:W-:Y:S05]  /*4200*/  BSYNC B1 ;  /* 0x0000000000017941 */ /* 0x000fea0003800000 */
.L_x_2592:
        /* <DEDUP_REMOVED lines=24> */
[----:B------:R1:W2:Y:S04]  /*4390*/  SHFL.IDX PT, R29, R13, RZ, 0x1c1f ;  /* 0x001c1fff0d1d7589 */ /* 0x0002a800000e0000 */
[----:B------:R1:W3:Y:S02]  /*43a0*/  SHFL.IDX PT, R14, R5, RZ, 0x1c1f ;  /* 0x001c1fff050e7589 */ /* 0x0002e400000e0000 */
.L_x_2930:
        /* <DEDUP_REMOVED lines=18> */
.L_x_2578:
[----:B------:R-:W-:Y:S05]  /*44d0*/  BSYNC B0 ;  /* 0x0000000000007941 */ /* 0x000fea0003800000 */
.L_x_2569:
[----:B-12-4-:R-:W1:Y:S01]  /*44e0*/  S2R R4, SR_TID.X ;  /* 0x0000000000047919 */ /* 0x016e620000002100 */
        /* <DEDUP_REMOVED lines=16> */
.L_x_2596:
[----:B------:R-:W-:Y:S05]  /*45f0*/  BSYNC B0 ;  /* 0x0000000000007941 */ /* 0x000fea0003800000 */
.L_x_2595:
[----:B------:R-:W2:Y:S01]  /*4600*/  SYNCS.PHASECHK.TRANS64.TRYWAIT P5, [R62+URZ+0x28cb0], R69 ;  /* 0x028cb0453e0075a7 */ /* 0x000ea200080a017f */
[----:B------:R-:W-:Y:S04]  /*4610*/  BSSY B0, `(.L_x_2597) ;  /* 0x0000002000007945 */ /* 0x000fe80003800000 */
[----:B--2---:R-:W-:Y:S05]  /*4620*/  @!P5 BRA `(.L_x_2598) ;  /* 0x000001c000a8d947 */ /* 0x004fea0003800000 */
.L_x_2931:
[----:B------:R-:W-:Y:S05]  /*4630*/  BSYNC B0 ;  /* 0x0000000000007941 */ /* 0x000fea0003800000 */
.L_x_2597:
        /* <DEDUP_REMOVED lines=18> */
[----:B------:R-:W-:Y:S01]  /*4760*/  LEA.HI.X R4, R4, UR5, R7, 0x1, P5 ;  /* 0x0000000504047c11 */ /* 0x000fe2000a8f0c07 */
[----:B------:R1:W4:Y:S01]  /*4770*/  SHFL.IDX PT, R15, R5, RZ, 0x1c1f ;  /* 0x001c1fff050f7589 */ /* 0x00032200000e0000 */
[----:B------:R-:W-:-:S03]  /*4780*/  ISETP.GT.AND P5, PT, R70, R189, PT ;  /* 0x000000bd4600720c */ /* 0x000fc60003fa4270 */
[----:B------:R1:W0:Y:S10]  /*4790*/  SHFL.IDX PT, R13, R4, RZ, 0x1c1f ;  /* 0x001c1fff040d7589 */ /* 0x00023400000e0000 */
[----:B-1----:R-:W-:Y:S05]  /*47a0*/  @!P5 BRA `(.L_x_2600) ;  /* 0x00000004009cd947 */ /* 0x002fea0003800000 */
[----:B------:R-:W5:Y:S01]  /*47b0*/  LDL R31, [R1+0x10] ;  /* 0x00001000011f7983 */ /* 0x000f620000100800 */
[----:B------:R-:W-:-:S03]  /*47c0*/  ULDC UR4, c[0x0][0x320] ;  /* 0x0000c80000047ab9 */ /* 0x000fc60000000800 */
[----:B------:R-:W2:Y:S04]  /*47d0*/  LDL R12, [R1+0x14] ;  /* 0x00001400010c7983 */ /* 0x000ea80000100800 */
[----:B------:R-:W2:Y:S01]  /*47e0*/  LDL R30, [R1+0x18] ;  /* 0x00001800011e7983 */ /* 0x000ea20000100800 */
[----:B------:R-:W-:Y:S01]  /*47f0*/  ISETP.GE.AND P6, PT, R16, UR4, PT ;  /* 0x0000000410007c0c */ /* 0x000fe2000bfc6270 */
[----:B------:R-:W-:Y:S01]  /*4800*/  IMAD R9, R188, 0x8000, R51 ;  /* 0x00008000bc097824 */ /* 0x000fe200078e0233 */
[----:B------:R-:W-:Y:S01]  /*4810*/  LOP3.LUT P5, RZ, R196, 0x4, RZ, 0xc0, !PT ;  /* 0x00000004c4ff7812 */ /* 0x000fe200078ac0ff */
[----:B------:R-:W2:Y:S02]  /*4820*/  LDL R29, [R1+0x1c] ;  /* 0x00001c00011d7983 */ /* 0x000ea40000100800 */
[----:B------:R-:W-:-:S02]  /*4830*/  IMAD R10, R9, 0x2, R2 ;  /* 0x00000002090a7824 */ /* 0x000fc400078e0202 */
[----:B------:R-:W2:Y:S04]  /*4840*/  LDL R28, [R1+0x20] ;  /* 0x00002000011c7983 */ /* 0x000ea80000100800 */
[----:B---3--:R-:W3:Y:S01]  /*4850*/  LDL R14, [R1+0x24] ;  /* 0x00002400010e7983 */ /* 0x008ee20000100800 */
[----:B------:R-:W-:-:S03]  /*4860*/  VIADD R11, R9, 0x20 ;  /* 0x00000020090b7836 */ /* 0x000fc60000000000 */
[----:B------:R-:W1:Y:S01]  /*4870*/  @!P6 LDS.128 R4, [R10+0x400] ;  /* 0x000400000a04e984 */ /* 0x000e620000000c00 */
[----:B------:R-:W-:Y:S01]  /*4880*/  @P5 VIADD R11, R9, 0xffffffe0 ;  /* 0xffffffe0090b5836 */ /* 0x000fe20000000000 */
[C---:B----4-:R-:W-:Y:S02]  /*4890*/  @!P6 LEA R8, P5, R16.reuse, R15, 0x1 ;  /* 0x0000000f1008e211 */ /* 0x050fe400078a08ff */
[----:B------:R-:W4:Y:S01]  /*48a0*/  LDL R63, [R1+0x2c] ;  /* 0x00002c00013f7983 */ /* 0x000f220000100800 */
[----:B------:R-:W-:Y:S01]  /*48b0*/  IMAD R11, R11, 0x2, R2 ;  /* 0x000000020b0b7824 */ /* 0x000fe200078e0202 */
[----:B0-----:R-:W-:Y:S02]  /*48c0*/  @!P6 LEA.HI.X R9, R16, R13, R17, 0x1, P5 ;  /* 0x0000000d1009e211 */ /* 0x001fe400028f0c11 */
[C---:B------:R-:W-:Y:S01]  /*48d0*/  ISETP.GE.AND P5, PT, R186.reuse, UR4, PT ;  /* 0x00000004ba007c0c */ /* 0x040fe2000bfa6270 */
[----:B------:R-:W4:Y:S04]  /*48e0*/  LDL R57, [R1+0x30] ;  /* 0x0000300001397983 */ /* 0x000f280000100800 */
[----:B------:R-:W4:Y:S04]  /*48f0*/  LDL R56, [R1+0x34] ;  /* 0x0000340001387983 */ /* 0x000f280000100800 */
[----:B-1----:R0:W-:Y:S04]  /*4900*/  @!P6 ST.E.128 desc[UR40][R8.64], R4 ;  /* 0x000000040800e985 */ /* 0x0021e8000c101d28 */
[----:B------:R-:W1:Y:S01]  /*4910*/  @!P5 LDS.128 R4, [R11+0x400] ;  /* 0x000400000b04d984 */ /* 0x000e620000000c00 */
[----:B0-----:R-:W-:-:S04]  /*4920*/  @!P5 LEA R8, P6, R186, R15, 0x1 ;  /* 0x0000000fba08d211 */ /* 0x001fc800078c08ff */
[----:B------:R-:W-:Y:S02]  /*4930*/  @!P5 LEA.HI.X R9, R186, R13, R202, 0x1, P6 ;  /* 0x0000000dba09d211 */ /* 0x000fe400030f0cca */
[----:B------:R-:W-:-:S03]  /*4940*/  ISETP.GE.AND P6, PT, R228, UR4, PT ;  /* 0x00000004e4007c0c */ /* 0x000fc6000bfc6270 */
[----:B-1----:R0:W-:Y:S10]  /*4950*/  @!P5 ST.E.128 desc[UR40][R8.64], R4 ;  /* 0x000000040800d985 */ /* 0x0021f4000c101d28 */
[----:B------:R-:W1:Y:S01]  /*4960*/  @!P6 LDS.128 R4, [R10+0x2400] ;  /* 0x002400000a04e984 */ /* 0x000e620000000c00 */
[----:B0-----:R-:W-:-:S05]  /*4970*/  @!P6 LEA R8, P5, R228, R15, 0x1 ;  /* 0x0000000fe408e211 */ /* 0x001fca00078a08ff */
[----:B-----5:R-:W-:Y:S01]  /*4980*/  @!P6 IMAD.X R9, R13, 0x1, R31, P5 ;  /* 0x000000010d09e824 */ /* 0x020fe200028e061f */
[C---:B------:R-:W-:Y:S01]  /*4990*/  ISETP.GE.AND P5, PT, R220.reuse, UR4, PT ;  /* 0x00000004dc007c0c */ /* 0x040fe2000bfa6270 */
[----:B------:R-:W5:Y:S04]  /*49a0*/  LDL R31, [R1+0x38] ;  /* 0x00003800011f7983 */ /* 0x000f680000100800 */
[----:B-1----:R0:W-:Y:S08]  /*49b0*/  @!P6 ST.E.128 desc[UR40][R8.64], R4 ;  /* 0x000000040800e985 */ /* 0x0021f0000c101d28 */
        /* <DEDUP_REMOVED lines=8> */
[----:B------:R-:W-:Y:S01]  /*4a40*/  @!P6 IMAD.X R9, R13, 0x1, R30, P5 ;  /* 0x000000010d09e824 */ /* 0x000fe200028e061e */
[C---:B------:R-:W-:Y:S01]  /*4a50*/  ISETP.GE.AND P5, PT, R215.reuse, UR4, PT ;  /* 0x00000004d7007c0c */ /* 0x040fe2000bfa6270 */
[----:B------:R-:W5:Y:S04]  /*4a60*/  LDL R30, [R1+0x3c] ;  /* 0x00003c00011e7983 */ /* 0x000f680000100800 */
[----:B-1----:R0:W-:Y:S08]  /*4a70*/  @!P6 ST.E.128 desc[UR40][R8.64], R4 ;  /* 0x000000040800e985 */ /* 0x0021f0000c101d28 */
        /* <DEDUP_REMOVED lines=14> */
[----:B---3--:R-:W-:Y:S02]  /*4b60*/  @!P5 IMAD.X R9, R13, 0x1, R14, P6 ;  /* 0x000000010d09d824 */ /* 0x008fe400030e060e */
[----:B------:R-:W3:Y:S01]  /*4b70*/  LDL R14, [R1] ;  /* 0x00000000010e7983 */ /* 0x000ee20000100800 */
        /* <DEDUP_REMOVED lines=10> */
[----:B----4-:R-:W-:Y:S01]  /*4c20*/  @!P5 IMAD.X R9, R13, 0x1, R63, P6 ;  /* 0x000000010d09d824 */ /* 0x010fe200030e063f */
        /* <DEDUP_REMOVED lines=25> */
[----:B---3--:R-:W-:-:S04]  /*4dc0*/  ISETP.GE.AND P5, PT, R14, UR4, PT ;  /* 0x000000040e007c0c */ /* 0x008fc8000bfa6270 */
[----:B-1----:R0:W-:Y:S09]  /*4dd0*/  @!P6 ST.E.128 desc[UR40][R8.64], R4 ;  /* 0x000000040800e985 */ /* 0x0021f2000c101d28 */
[----:B------:R-:W1:Y:S01]  /*4de0*/  @!P5 LDS.128 R4, [R11+0xe400] ;  /* 0x00e400000b04d984 */ /* 0x000e620000000c00 */
[----:B0-----:R-:W-:-:S05]  /*4df0*/  @!P5 LEA R8, P6, R14, R15, 0x1 ;  /* 0x0000000f0e08d211 */ /* 0x001fca00078c08ff */
[----:B--2---:R-:W-:-:S05]  /*4e00*/  @!P5 IMAD.X R9, R13, 0x1, R12, P6 ;  /* 0x000000010d09d824 */ /* 0x004fca00030e060c */
[----:B-1----:R1:W-:Y:S03]  /*4e10*/  @!P5 ST.E.128 desc[UR40][R8.64], R4 ;  /* 0x000000040800d985 */ /* 0x0023e6000c101d28 */
.L_x_2600:
[----:B------:R-:W-:Y:S05]  /*4e20*/  BSYNC B0 ;  /* 0x0000000000007941 */ /* 0x000fea0003800000 */
.L_x_2599:
        /* <DEDUP_REMOVED lines=11> */
[----:B-1----:R-:W-:Y:S02]  /*4ee0*/  SEL R5, RZ, 0x1, P5 ;  /* 0x00000001ff057807 */ /* 0x002fe40002800000 */
[----:B------:R-:W-:Y:S02]  /*4ef0*/  SEL R188, R188, RZ, P5 ;  /* 0x000000ffbcbc7207 */ /* 0x000fe40002800000 */
[----:B------:R-:W-:Y:S01]  /*4f00*/  LOP3.LUT R192, R192, R5, RZ, 0x3c, !PT ;  /* 0x00000005c0c07212 */ /* 0x000fe200078e3cff */
[----:B------:R0:W-:Y:S01]  /*4f10*/  @!P0 SYNCS.ARRIVE.TRANS64.RED.A1T0 RZ, [R62+URZ], RZ ;  /* 0x000000ff3eff89a7 */ /* 0x0001e2000810043f */
[----:B------:R-:W-:Y:S01]  /*4f20*/  PLOP3.LUT P0, PT, PT, PT, PT, 0x8, 0x0 ;  /* 0x000000000000781c */ /* 0x000fe20003f0e170 */
[----:B------:R-:W-:-:S12]  /*4f30*/  @P4 BRA `(.L_x_2601) ;  /* 0xffffffd400f04947 */ /* 0x000fd8000383ffff */
.L_x_2564:
[----:B------:R-:W-:Y:S04]  /*4f40*/  BSSY B0, `(.L_x_2602) ;  /* 0x0000004000007945 */ /* 0x000fe80003800000 */
[----:B------:R-:W-:Y:S05]  /*4f50*/  @P0 BRA `(.L_x_2603) ;  /* 0x0000000000080947 */ /* 0x000fea0003800000 */
[----:B------:R-:W1:Y:S02]  /*4f60*/  FENCE.VIEW.ASYNC.G ;  /* 0x00000000000073c6 */ /* 0x000e640000000100 */
[----:B-1----:R-:W-:Y:S06]  /*4f70*/  BAR.ARV 0xc, 0x180 ;  /* 0x0306000000007b1d */ /* 0x002fec0000002000 */
.L_x_2603:
[----:B------:R-:W-:Y:S05]  /*4f80*/  BSYNC B0 ;  /* 0x0000000000007941 */ /* 0x000fea0003800000 */
.L_x_2602:
[----:B------:R-:W-:Y:S01]  /*4f90*/  UISETP.NE.AND UP0, UPT, UR39, 0x1, UPT ;  /* 0x000000012700788c */ /* 0x000fe2000bf05270 */
[----:B------:R-:W-:Y:S05]  /*4fa0*/  BSSY B7, `(.L_x_2604) ;  /* 0x0001066000077945 */ /* 0x000fea0003800000 */
[----:B------:R-:W-:-:S13]  /*4fb0*/  PLOP3.LUT P0, PT, PT, PT, UP0, 0x80, 0x0 ;  /* 0x000000000000781c */ /* 0x000fda0003f0f008 */
[----:B------:R-:W-:Y:S05]  /*4fc0*/  @!P0 BRA `(.L_x_2605) ;  /* 0x0000002000e88947 */ /* 0x000fea0003800000 */
[----:B------:R-:W1:Y:S01]  /*4fd0*/  LDC R0, c[0x0][0x448] ;  /* 0x00011200ff007b82 */ /* 0x000e620000000800 */
[----:B------:R-:W-:-:S07]  /*4fe0*/  IADD3 R23, R184, 0x1, -R23 ;  /* 0x00000001b8177810 */ /* 0x000fce0007ffe817 */
[----:B------:R-:W2:Y:S01]  /*4ff0*/  LDC.64 R4, c[0x0][0x9e0] ;  /* 0x00027800ff047b82 */ /* 0x000ea20000000a00 */
[----:B-1----:R-:W-:Y:S01]  /*5000*/  ISETP.NE.AND P1, PT, R0, 0x1, PT ;  /* 0x000000010000780c */ /* 0x002fe20003f25270 */
[----:B------:R-:W-:Y:S01]  /*5010*/  VIADD R0, R195, 0x3f ;  /* 0x0000003fc3007836 */ /* 0x000fe20000000000 */
[----:B--2---:R-:W-:-:S11]  /*5020*/  ISETP.GE.AND P2, PT, R5, 0x1, PT ;  /* 0x000000010500780c */ /* 0x004fd60003f46270 */
[----:B------:R-:W1:Y:S08]  /*5030*/  @P1 LDC R3, c[0x0][0x44c] ;  /* 0x00011300ff031b82 */ /* 0x000e700000000800 */
[----:B------:R-:W2:Y:S01]  /*5040*/  @P1 LDC R6, c[0x0][0x450] ;  /* 0x00011400ff061b82 */ /* 0x000ea20000000800 */
[----:B-1----:R-:W-:-:S05]  /*5050*/  @P1 IMAD.HI.U32 R3, R0, R3, RZ ;  /* 0x0000000300031227 */ /* 0x002fca00078e00ff */
[----:B--2---:R-:W-:-:S05]  /*5060*/  @P1 SHF.R.U32.HI R0, RZ, R6, R3 ;  /* 0x00000006ff001219 */ /* 0x004fca0000011603 */
[----:B------:R-:W-:-:S04]  /*5070*/  IMAD.IADD R3, R23, 0x1, R0 ;  /* 0x0000000117037824 */ /* 0x000fc800078e0200 */
        /* <DEDUP_REMOVED lines=8> */
[----:B------:R-:W1:Y:S02]  /*5100*/  @P0 LDC.64 R6, c[0x0][0x9e8] ;  /* 0x00027a00ff060b82 */ /* 0x000e640000000a00 */
[----:B-1----:R-:W-:-:S05]  /*5110*/  @P0 IMAD.HI.U32 R0, R3, R6, RZ ;  /* 0x0000000603000227 */ /* 0x002fca00078e00ff */
[----:B------:R-:W-:-:S04]  /*5120*/  @P0 SHF.R.U32.HI R3, RZ, R7, R0 ;  /* 0x00000007ff030219 */ /* 0x000fc80000011600 */
[----:B------:R-:W-:Y:S01]  /*5130*/  LOP3.LUT R0, RZ, R3, RZ, 0x33, !PT ;  /* 0x00000003ff007212 */ /* 0x000fe200078e33ff */
[----:B------:R-:W-:Y:S06]  /*5140*/  BRA `(.L_x_2609) ;  /* 0x0000000000107947 */ /* 0x000fec0003800000 */
.L_x_2608:
[----:B------:R-:W-:-:S13]  /*5150*/  ISETP.NE.AND P0, PT, R5, 0x1, PT ;  /* 0x000000010500780c */ /* 0x000fda0003f05270 */
[----:B------:R-:W1:Y:S02]  /*5160*/  @P0 LDC.64 R6, c[0x0][0x9e8] ;  /* 0x00027a00ff060b82 */ /* 0x000e640000000a00 */
[----:B-1----:R-:W-:-:S05]  /*5170*/  @P0 IMAD.HI.U32 R6, R0, R6, RZ ;  /* 0x0000000600060227 */ /* 0x002fca00078e00ff */
[----:B------:R-:W-:-:S07]  /*5180*/  @P0 SHF.R.U32.HI R0, RZ, R7, R6 ;  /* 0x00000007ff000219 */ /* 0x000fce0000011606 */
.L_x_2609:
[----:B------:R-:W-:Y:S05]  /*5190*/  BSYNC B0 ;  /* 0x0000000000007941 */ /* 0x000fea0003800000 */
.L_x_2607:
[----:B------:R-:W-:-:S05]  /*51a0*/  IMAD R3, R0, R5, R5 ;  /* 0x0000000500037224 */ /* 0x000fca00078e0205 */
[----:B------:R-:W-:-:S07]  /*51b0*/  VIMNMX R4, R4, R3, PT ;  /* 0x0000000304047248 */ /* 0x000fce0003fe0100 */
.L_x_2606:
[----:B------:R-:W1:Y:S01]  /*51c0*/  @P1 LDC R0, c[0x0][0x44c] ;  /* 0x00011300ff001b82 */ /* 0x000e620000000800 */
[----:B------:R-:W-:Y:S01]  /*51d0*/  IADD3 R4, R4, 0x3f, RZ ;  /* 0x0000003f04047810 */ /* 0x000fe20007ffe0ff */
[----:B------:R-:W-:Y:S01]  /*51e0*/  IMAD.MOV.U32 R7, RZ, RZ, R195 ;  /* 0x000000ffff077224 */ /* 0x000fe200078e00c3 */
[----:B------:R-:W-:Y:S02]  /*51f0*/  ULDC UR4, c[0x0][0x9dc] ;  /* 0x0002770000047ab9 */ /* 0x000fe40000000800 */
[----:B------:R-:W-:-:S03]  /*5200*/  SHF.R.S32.HI R3, RZ, 0x1f, R4 ;  /* 0x0000001fff037819 */ /* 0x000fc60000011404 */
[----:B------:R-:W2:Y:S01]  /*5210*/  @P1 LDC R9, c[0x0][0x450] ;  /* 0x00011400ff091b82 */ /* 0x000ea20000000800 */
[----:B------:R-:W-:-:S04]  /*5220*/  LEA.HI R3, R3, R4, RZ, 0x6 ;  /* 0x0000000403037211 */ /* 0x000fc800078f30ff */
[----:B------:R-:W-:-:S04]  /*5230*/  SHF.R.S32.HI R3, RZ, 0x6, R3 ;  /* 0x00000006ff037819 */ /* 0x000fc80000011403 */
[----:B------:R-:W-:Y:S01]  /*5240*/  VIMNMX R20, R168, R3, PT ;  /* 0x00000003a8147248 */ /* 0x000fe20003fe0100 */
[----:B-1----:R-:W-:-:S05]  /*5250*/  @P1 IMAD.HI.U32 R0, R195, R0, RZ ;  /* 0x00000000c3001227 */ /* 0x002fca00078e00ff */
[----:B--2---:R-:W-:-:S05]  /*5260*/  @P1 SHF.R.U32.HI R7, RZ, R9, R0 ;  /* 0x00000009ff071219 */ /* 0x004fca0000011600 */
        /* <DEDUP_REMOVED lines=13> */
.L_x_2612:
[----:B------:R-:W-:-:S13]  /*5340*/  ISETP.NE.AND P0, PT, R5, 0x1, PT ;  /* 0x000000010500780c */ /* 0x000fda0003f05270 */
[----:B------:R-:W1:Y:S02]  /*5350*/  @P0 LDC.64 R6, c[0x0][0x9e8] ;  /* 0x00027a00ff060b82 */ /* 0x000e640000000a00 */
[----:B-1----:R-:W-:-:S05]  /*5360*/  @P0 IMAD.HI.U32 R4, R40, R6, RZ ;  /* 0x0000000628040227 */ /* 0x002fca00078e00ff */
[----:B------:R-:W-:-:S07]  /*5370*/  @P0 SHF.R.U32.HI R40, RZ, R7, R4 ;  /* 0x00000007ff280219 */ /* 0x000fce0000011604 */
.L_x_2613:
[----:B------:R-:W-:Y:S05]  /*5380*/  BSYNC B0 ;  /* 0x0000000000007941 */ /* 0x000fea0003800000 */
.L_x_2611:
[----:B------:R-:W-:-:S05]  /*5390*/  IMAD R5, R40, R5, RZ ;  /* 0x0000000528057224 */ /* 0x000fca00078e02ff */
[----:B------:R-:W-:-:S07]  /*53a0*/  VIMNMX R0, R0, R5, !PT ;  /* 0x0000000500007248 */ /* 0x000fce0007fe0100 */
.L_x_2610:
        /* <DEDUP_REMOVED lines=47> */
[----:B---34-:R-:W-:Y:S02]  /*56a0*/  CS2R R14, SRZ ;  /* 0x00000000000e7805 */ /* 0x018fe4000001ff00 */
        /* <DEDUP_REMOVED lines=9> */
[----:B0-----:R-:W-:Y:S02]  /*5740*/  CS2R R62, SRZ ;  /* 0x00000000003e7805 */ /* 0x001fe4000001ff00 */
        /* <DEDUP_REMOVED lines=21> */
[----:B------:R-:W-:Y:S06]  /*58a0*/  @!P1 BRA `(.L_x_2614) ;  /* 0x000000fc00549947 */ /* 0x000fec0003800000 */
[----:B------:R-:W0:Y:S02]  /*58b0*/  S2R R23, SR_TID.X ;  /* 0x0000000000177919 */ /* 0x000e240000002100 */
        /* <DEDUP_REMOVED lines=8> */
[----:B------:R-:W-:Y:S02]  /*5940*/  IMAD.U32 R0, RZ, RZ, UR37 ;  /* 0x00000025ff007e24 */ /* 0x000fe4000f8e00ff */
[----:B------:R-:W-:-:S03]  /*5950*/  IMAD R3, R3, 0x8000, R2 ;  /* 0x0000800003037824 */ /* 0x000fc600078e0202 */
[----:B------:R-:W-:Y:S01]  /*5960*/  ISETP.NE.AND P0, PT, R0, 0x3, PT ;  /* 0x000000030000780c */ /* 0x000fe20003f05270 */
[----:B------:R-:W-:-:S05]  /*5970*/  VIADD R3, R3, 0x400 ;  /* 0x0000040003037836 */ /* 0x000fca0000000000 */
[----:B------:R-:W-:-:S04]  /*5980*/  SHF.R.U32.HI R3, RZ, 0x4, R3 ;  /* 0x00000004ff037819 */ /* 0x000fc80000011603 */
[----:B------:R-:W-:-:S04]  /*5990*/  LOP3.LUT R0, R3, 0x3fff, RZ, 0xc0, !PT ;  /* 0x00003fff03007812 */ /* 0x000fc800078ec0ff */
[----:B------:R-:W-:Y:S01]  /*59a0*/  LOP3.LUT R0, R0, 0x2000000, RZ, 0xfc, !PT ;  /* 0x0200000000007812 */ /* 0x000fe200078efcff */
[----:B------:R-:W-:Y:S06]  /*59b0*/  @!P0 BRA `(.L_x_2615) ;  /* 0x0000000000048947 */ /* 0x000fec0003800000 */
[----:B------:R-:W-:Y:S01]  /*59c0*/  BPT.TRAP 0x1 ;  /* 0x000000040000795c */ /* 0x000fe20000300000 */
.L_x_2615:
[----:B------:R-:W-:Y:S01]  /*59d0*/  IMAD R3, R18, 0x8, R2 ;  /* 0x0000000812037824 */ /* 0x000fe200078e0202 */
[----:B------:R-:W-:Y:S01]  /*59e0*/  SHF.L.U32 R6, R19, 0x1f, RZ ;  /* 0x0000001f13067819 */ /* 0x000fe200000006ff */
[----:B------:R-:W-:Y:S01]  /*59f0*/  VIADD R5, R2, 0x26800 ;  /* 0x0002680002057836 */ /* 0x000fe20000000000 */
[----:B------:R-:W-:Y:S01]  /*5a00*/  BSSY B0, `(.L_x_2616) ;  /* 0x0000008000007945 */ /* 0x000fe20003800000 */
[----:B------:R-:W-:Y:S01]  /*5a10*/  IMAD R8, R18, 0x1000, R0 ;  /* 0x0000100012087824 */ /* 0x000fe200078e0200 */
[----:B------:R-:W0:Y:S01]  /*5a20*/  SYNCS.PHASECHK.TRANS64.TRYWAIT P1, [R3+URZ+0x28c50], R6 ;  /* 0x028c5006030075a7 */ /* 0x000e22000802017f */
[----:B------:R-:W-:Y:S01]  /*5a30*/  IMAD.MOV.U32 R9, RZ, RZ, 0x40000040 ;  /* 0x40000040ff097424 */ /* 0x000fe200078e00ff */
[----:B------:R-:W-:-:S04]  /*5a40*/  SHF.R.U32.HI R5, RZ, 0x4, R5 ;  /* 0x00000004ff057819 */ /* 0x000fc80000011605 */
[----:B------:R-:W-:-:S04]  /*5a50*/  LOP3.LUT R5, R5, 0x3fff, RZ, 0xc0, !PT ;  /* 0x00003fff05057812 */ /* 0x000fc800078ec0ff */
[----:B------:R-:W-:Y:S01]  /*5a60*/  LOP3.LUT R5, R5, 0x10000, RZ, 0xfc, !PT ;  /* 0x0001000005057812 */ /* 0x000fe200078efcff */
[----:B0-----:R-:W-:Y:S06]  /*5a70*/  @!P1 BRA `(.L_x_2617) ;  /* 0x000001ac00a89947 */ /* 0x001fec0003800000 */
.L_x_2932:
[----:B------:R-:W-:Y:S05]  /*5a80*/  BSYNC B0 ;  /* 0x0000000000007941 */ /* 0x000fea0003800000 */
.L_x_2616:
[----:B------:R-:W-:Y:S01]  /*5a90*/  BAR.SYNC.DEFER_BLOCKING 0xe, 0x100 ;  /* 0x0384000000007b1d */ /* 0x000fe20000010000 */
[----:B0-----:R-:W-:Y:S01]  /*5aa0*/  IMAD.MOV.U32 R6, RZ, RZ, R5 ;  /* 0x000000ffff067224 */ /* 0x001fe200078e0005 */
[C---:B------:R-:W-:Y:S01]  /*5ab0*/  R2UR UR6, R8.reuse ;  /* 0x00000000080672ca */ /* 0x040fe200000e0000 */
[----:B------:R-:W-:Y:S01]  /*5ac0*/  IMAD.MOV.U32 R7, RZ, RZ, 0x40000040 ;  /* 0x40000040ff077424 */ /* 0x000fe200078e00ff */
[----:B------:R-:W-:Y:S01]  /*5ad0*/  R2UR UR7, R9 ;  /* 0x00000000090772ca */ /* 0x000fe200000e0000 */
[----:B------:R-:W-:Y:S01]  /*5ae0*/  VIADD R10, R8, 0x80 ;  /* 0x00000080080a7836 */ /* 0x000fe20000000000 */
[----:B------:R-:W-:Y:S01]  /*5af0*/  R2UR UR4, R6 ;  /* 0x00000000060472ca */ /* 0x000fe200000e0000 */
[----:B------:R-:W-:Y:S01]  /*5b00*/  IMAD.MOV.U32 R11, RZ, RZ, 0x40000040 ;  /* 0x40000040ff0b7424 */ /* 0x000fe200078e00ff */
[----:B------:R-:W-:Y:S01]  /*5b10*/  R2UR UR5, R7 ;  /* 0x00000000070572ca */ /* 0x000fe200000e0000 */
[----:B------:R-:W-:Y:S02]  /*5b20*/  VIADD R12, R5, 0x2 ;  /* 0x00000002050c7836 */ /* 0x000fe40000000000 */
[----:B------:R-:W-:-:S02]  /*5b30*/  IMAD.MOV.U32 R13, RZ, RZ, 0x40000040 ;  /* 0x40000040ff0d7424 */ /* 0x000fc400078e00ff */
[----:B------:R-:W-:Y:S01]  /*5b40*/  IMAD.MOV.U32 R9, RZ, RZ, 0x40000040 ;  /* 0x40000040ff097424 */ /* 0x000fe200078e00ff */
[----:B-----5:R-:W-:-:S07]  /*5b50*/  WARPGROUP.ARRIVE ;  /* 0x00000000000079c5 */ /* 0x020fce0000000000 */
[----:B------:R-:W-:Y:S01]  /*5b60*/  HGMMA.64x256x16.F32.BF16 R24, gdesc[UR4].tnspB, RZ, !UPT, gsb0 ;  /* 0x43e00000041879f0 */ /* 0x000fe2000c0018ff */
[----:B------:R-:W-:Y:S01]  /*5b70*/  R2UR UR6, R10 ;  /* 0x000000000a0672ca */ /* 0x000fe200000e0000 */
[----:B------:R-:W-:Y:S01]  /*5b80*/  VIADD R10, R8, 0x100 ;  /* 0x00000100080a7836 */ /* 0x000fe20000000000 */
[----:B------:R-:W-:Y:S01]  /*5b90*/  R2UR UR7, R11 ;  /* 0x000000000b0772ca */ /* 0x000fe200000e0000 */
[----:B------:R-:W-:Y:S01]  /*5ba0*/  IMAD.MOV.U32 R11, RZ, RZ, 0x40000040 ;  /* 0x40000040ff0b7424 */ /* 0x000fe200078e00ff */
[----:B------:R-:W-:Y:S01]  /*5bb0*/  R2UR UR4, R12 ;  /* 0x000000000c0472ca */ /* 0x000fe200000e0000 */
[----:B------:R-:W-:Y:S01]  /*5bc0*/  VIADD R8, R8, 0x180 ;  /* 0x0000018008087836 */ /* 0x000fe20000000000 */
[----:B------:R-:W-:Y:S01]  /*5bd0*/  R2UR UR5, R13 ;  /* 0x000000000d0572ca */ /* 0x000fe200000e0000 */
[----:B------:R-:W-:Y:S02]  /*5be0*/  WARPGROUP.DEPBAR.LE gsb0, 0x0 ;  /* 0x00008000000079c5 */ /* 0x000fe40000010000 */
[----:B------:R-:W-:-:S15]  /*5bf0*/  WARPGROUP.ARRIVE ;  /* 0x00000000000079c5 */ /* 0x000fde0000000000 */
[----:B------:R-:W-:-:S03]  /*5c00*/  NOP ;  /* 0x0000000000007918 */ /* 0x000fc60000000000 */
[----:B------:R-:W-:Y:S01]  /*5c10*/  HGMMA.64x256x16.F32.BF16 R24, gdesc[UR4].tnspB, R24, gsb0 ;  /* 0x43e00000041879f0 */ /* 0x000fe20008001818 */
[----:B------:R-:W-:Y:S01]  /*5c20*/  R2UR UR6, R10 ;  /* 0x000000000a0672ca */ /* 0x000fe200000e0000 */
[----:B------:R-:W-:Y:S01]  /*5c30*/  VIADD R10, R5, 0x4 ;  /* 0x00000004050a7836 */ /* 0x000fe20000000000 */
[----:B------:R-:W-:Y:S02]  /*5c40*/  R2UR UR7, R11 ;  /* 0x000000000b0772ca */ /* 0x000fe400000e0000 */
[----:B------:R-:W-:Y:S02]  /*5c50*/  MOV R11, 0x40000040 ;  /* 0x40000040000b7802 */ /* 0x000fe40000000f00 */
[----:B------:R-:W-:Y:S02]  /*5c60*/  R2UR UR4, R10 ;  /* 0x000000000a0472ca */ /* 0x000fe400000e0000 */
[----:B------:R-:W-:Y:S01]  /*5c70*/  R2UR UR5, R11 ;  /* 0x000000000b0572ca */ /* 0x000fe200000e0000 */
[----:B------:R-:W-:-:S02]  /*5c80*/  WARPGROUP.DEPBAR.LE gsb0, 0x0 ;  /* 0x00008000000079c5 */ /* 0x000fc40000010000 */
[----:B------:R-:W-:-:S15]  /*5c90*/  WARPGROUP.ARRIVE ;  /* 0x00000000000079c5 */ /* 0x000fde0000000000 */
[----:B------:R-:W-:-:S01]  /*5ca0*/  NOP ;  /* 0x0000000000007918 */ /* 0x000fc20000000000 */
[----:B------:R-:W-:Y:S01]  /*5cb0*/  HGMMA.64x256x16.F32.BF16 R24, gdesc[UR4].tnspB, R24, gsb0 ;  /* 0x43e00000041879f0 */ /* 0x000fe20008001818 */
        /* <DEDUP_REMOVED lines=11> */
[----:B------:R-:W-:Y:S06]  /*5d70*/  BAR.ARV 0xf, 0x100 ;  /* 0x03c4000000007b1d */ /* 0x000fec0000002000 */
[----:B------:R-:W-:Y:S05]  /*5d80*/  @!P0 BRA `(.L_x_2618) ;  /* 0x0000000000048947 */ /* 0x000fea0003800000 */
[----:B------:R-:W-:Y:S01]  /*5d90*/  BPT.TRAP 0x1 ;  /* 0x000000040000795c */ /* 0x000fe20000300000 */
.L_x_2618:
[----:B------:R-:W-:Y:S01]  /*5da0*/  VIADD R14, R3, 0x28c60 ;  /* 0x00028c60030e7836 */ /* 0x000fe20000000000 */
[----:B------:R-:W-:Y:S01]  /*5db0*/  BSSY B0, `(.L_x_2619) ;  /* 0x00000cc000007945 */ /* 0x000fe20003800000 */
[----:B------:R-:W-:-:S03]  /*5dc0*/  VIADD R3, R20, 0xfffffffe ;  /* 0xfffffffe14037836 */ /* 0x000fc60000000000 */
[----:B------:R-:W-:Y:S02]  /*5dd0*/  PRMT R14, R187, 0x654, R14 ;  /* 0x00000654bb0e7816 */ /* 0x000fe4000000000e */
[----:B------:R-:W-:Y:S02]  /*5de0*/  ISETP.GE.AND P1, PT, R3, R4, PT ;  /* 0x000000040300720c */ /* 0x000fe40003f26270 */
[----:B------:R0:W-:Y:S11]  /*5df0*/  SYNCS.ARRIVE.TRANS64.RED.A1T0 RZ, [R14+URZ], RZ ;  /* 0x000000ff0eff79a7 */ /* 0x0001f6000810043f */
[----:B0-----:R-:W-:Y:S05]  /*5e00*/  @!P1 BRA `(.L_x_2620) ;  /* 0x0000000c00189947 */ /* 0x001fea0003800000 */
.L_x_2627:
[----:B------:R-:W-:Y:S01]  /*5e10*/  BAR.SYNC.DEFER_BLOCKING 0xe, 0x100 ;  /* 0x0384000000007b1d */ /* 0x000fe20000010000 */
[C---:B------:R-:W-:Y:S01]  /*5e20*/  IMAD R5, R18.reuse, 0x40, R194 ;  /* 0x0000004012057824 */ /* 0x040fe200078e02c2 */
[----:B------:R-:W-:Y:S01]  /*5e30*/  ISETP.GT.AND P2, PT, R3, R4, PT ;  /* 0x000000040300720c */ /* 0x000fe20003f44270 */
[----:B------:R-:W-:Y:S02]  /*5e40*/  VIADD R18, R18, 0x1 ;  /* 0x0000000112127836 */ /* 0x000fe40000000000 */
[----:B------:R-:W-:Y:S02]  /*5e50*/  IMAD R5, R5, 0x4, R2 ;  /* 0x0000000405057824 */ /* 0x000fe400078e0202 */
[----:B------:R-:W-:Y:S01]  /*5e60*/  VIADD R3, R3, 0xffffffff ;  /* 0xffffffff03037836 */ /* 0x000fe20000000000 */
[----:B------:R-:W-:-:S04]  /*5e70*/  ISETP.NE.AND P1, PT, R18, 0x2, PT ;  /* 0x000000021200780c */ /* 0x000fc80003f25270 */
[----:B------:R-:W-:Y:S01]  /*5e80*/  SEL R18, R18, RZ, P1 ;  /* 0x000000ff12127207 */ /* 0x000fe20000800000 */
[----:B0-----:R-:W0:Y:S04]  /*5e90*/  LDS R14, [R5+0x28800] ;  /* 0x02880000050e7984 */ /* 0x001e280000000800 */
        /* <DEDUP_REMOVED lines=133> */
.L_x_2621:
[----:B------:R-:W-:Y:S01]  /*66f0*/  IMAD R5, R18, 0x8, R2 ;  /* 0x0000000812057824 */ /* 0x000fe200078e0202 */
[----:B------:R-:W-:-:S04]  /*6700*/  SHF.L.U32 R14, R19, 0x1f, RZ ;  /* 0x0000001f130e7819 */ /* 0x000fc800000006ff */
[----:B------:R0:W1:Y:S01]  /*6710*/  SYNCS.PHASECHK.TRANS64.TRYWAIT P1, [R5+URZ+0x28c50], R14 ;  /* 0x028c500e050075a7 */ /* 0x000062000802017f */
[----:B------:R-:W-:Y:S05]  /*6720*/  @!P0 BRA `(.L_x_2622) ;  /* 0x0000000000048947 */ /* 0x000fea0003800000 */
[----:B------:R-:W-:Y:S01]  /*6730*/  BPT.TRAP 0x1 ;  /* 0x000000040000795c */ /* 0x000fe20000300000 */
.L_x_2622:
[----:B------:R-:W-:Y:S04]  /*6740*/  BSSY B1, `(.L_x_2623) ;  /* 0x0000004000017945 */ /* 0x000fe80003800000 */
[----:B-1----:R-:W-:Y:S05]  /*6750*/  @P1 BRA `(.L_x_2624) ;  /* 0x0000000000081947 */ /* 0x002fea0003800000 */
[----:B------:R-:W1:Y:S02]  /*6760*/  SYNCS.PHASECHK.TRANS64.TRYWAIT P1, [R5+URZ+0x28c50], R14 ;  /* 0x028c500e050075a7 */ /* 0x000e64000802017f */
[----:B-1----:R-:W-:Y:S05]  /*6770*/  @!P1 BRA `(.L_x_2625) ;  /* 0x000001a0007c9947 */ /* 0x002fea0003800000 */
.L_x_2624:
[----:B------:R-:W-:Y:S05]  /*6780*/  BSYNC B1 ;  /* 0x0000000000017941 */ /* 0x000fea0003800000 */
.L_x_2623:
[----:B01----:R-:W-:Y:S01]  /*6790*/  IMAD R14, R18, 0x1000, R0 ;  /* 0x00001000120e7824 */ /* 0x003fe200078e0200 */
[----:B------:R-:W-:Y:S01]  /*67a0*/  R2UR UR4, R6 ;  /* 0x00000000060472ca */ /* 0x000fe200000e0000 */
[----:B------:R-:W-:Y:S01]  /*67b0*/  IMAD.MOV.U32 R15, RZ, RZ, 0x40000040 ;  /* 0x40000040ff0f7424 */ /* 0x000fe200078e00ff */
[----:B------:R-:W-:Y:S01]  /*67c0*/  R2UR UR5, R7 ;  /* 0x00000000070572ca */ /* 0x000fe200000e0000 */
[----:B------:R-:W-:Y:S01]  /*67d0*/  WARPGROUP.ARRIVE ;  /* 0x00000000000079c5 */ /* 0x000fe20000000000 */
[C---:B------:R-:W-:Y:S01]  /*67e0*/  R2UR UR6, R14.reuse ;  /* 0x000000000e0672ca */ /* 0x040fe200000e0000 */
[----:B------:R-:W-:Y:S01]  /*67f0*/  VIADD R20, R14, 0x80 ;  /* 0x000000800e147836 */ /* 0x000fe20000000000 */
[----:B------:R-:W-:Y:S01]  /*6800*/  R2UR UR7, R15 ;  /* 0x000000000f0772ca */ /* 0x000fe200000e0000 */
[----:B------:R-:W-:Y:S02]  /*6810*/  IMAD.MOV.U32 R21, RZ, RZ, 0x40000040 ;  /* 0x40000040ff157424 */ /* 0x000fe400078e00ff */
[----:B------:R-:W-:-:S10]  /*6820*/  IMAD.MOV.U32 R15, RZ, RZ, 0x40000040 ;  /* 0x40000040ff0f7424 */ /* 0x000fd400078e00ff */
[----:B------:R-:W-:Y:S01]  /*6830*/  HGMMA.64x256x16.F32.BF16 R24, gdesc[UR4].tnspB, R24, gsb0 ;  /* 0x43e00000041879f0 */ /* 0x000fe20008001818 */
        /* <DEDUP_REMOVED lines=31> */
.L_x_2626:
[----:B------:R-:W-:-:S05]  /*6a30*/  VIADD R14, R5, 0x28c60 ;  /* 0x00028c60050e7836 */ /* 0x000fca0000000000 */
[----:B------:R-:W-:-:S04]  /*6a40*/  PRMT R14, R187, 0x654, R14 ;  /* 0x00000654bb0e7816 */ /* 0x000fc8000000000e */
[----:B------:R0:W-:Y:S01]  /*6a50*/  SYNCS.ARRIVE.TRANS64.RED.A1T0 RZ, [R14+URZ], RZ ;  /* 0x000000ff0eff79a7 */ /* 0x0001e2000810043f */
[----:B------:R-:W-:Y:S05]  /*6a60*/  @P2 BRA `(.L_x_2627) ;  /* 0xfffffff000e82947 */ /* 0x000fea000383ffff */
.L_x_2620:
[----:B------:R-:W-:Y:S05]  /*6a70*/  BSYNC B0 ;  /* 0x0000000000007941 */ /* 0x000fea0003800000 */
.L_x_2619:
[----:B------:R-:W-:Y:S01]  /*6a80*/  BAR.SYNC.DEFER_BLOCKING 0xe, 0x100 ;  /* 0x0384000000007b1d */ /* 0x000fe20000010000 */
[C---:B------:R-:W-:Y:S01]  /*6a90*/  IMAD R3, R18.reuse, 0x40, R194 ;  /* 0x0000004012037824 */ /* 0x040fe200078e02c2 */
[----:B------:R-:W-:Y:S01]  /*6aa0*/  PLOP3.LUT P0, PT, PT, PT, PT, 0x8, 0x0 ;  /* 0x000000000000781c */ /* 0x000fe20003f0e170 */
[----:B------:R-:W-:Y:S02]  /*6ab0*/  VIADD R18, R18, 0x1 ;  /* 0x0000000112127836 */ /* 0x000fe40000000000 */
[----:B------:R-:W-:-:S03]  /*6ac0*/  IMAD R3, R3, 0x4, R2 ;  /* 0x0000000403037824 */ /* 0x000fc600078e0202 */
[----:B------:R-:W-:-:S04]  /*6ad0*/  ISETP.NE.AND P1, PT, R18, 0x2, PT ;  /* 0x000000021200780c */ /* 0x000fc80003f25270 */
[----:B------:R-:W-:Y:S02]  /*6ae0*/  SEL R0, RZ, 0x1, P1 ;  /* 0x00000001ff007807 */ /* 0x000fe40000800000 */
[----:B------:R-:W-:Y:S02]  /*6af0*/  SEL R18, R18, RZ, P1 ;  /* 0x000000ff12127207 */ /* 0x000fe40000800000 */
[----:B------:R-:W-:Y:S01]  /*6b00*/  LOP3.LUT R19, R19, R0, RZ, 0x3c, !PT ;  /* 0x0000000013137212 */ /* 0x000fe200078e3cff */
[----:B------:R-:W1:Y:S04]  /*6b10*/  LDS R2, [R3+0x28800] ;  /* 0x0288000003027984 */ /* 0x000e680000000800 */
[----:B------:R2:W3:Y:S02]  /*6b20*/  LDS R0, [R3+0x28820] ;  /* 0x0288200003007984 */ /* 0x0004e40000000800 */
[----:B--2---:R-:W-:-:S02]  /*6b30*/  IMAD.MOV.U32 R3, RZ, RZ, RZ ;  /* 0x000000ffff037224 */ /* 0x004fc400078e00ff */
[-C--:B-1----:R-:W-:Y:S01]  /*6b40*/  FMUL.FTZ R153, R28, R2.reuse ;  /* 0x000000021c997220 */ /* 0x082fe20000410000 */
[-C--:B------:R-:W-:Y:S01]  /*6b50*/  FMUL.FTZ R28, R29, R2.reuse ;  /* 0x000000021d1c7220 */ /* 0x080fe20000410000 */
[-C--:B------:R-:W-:Y:S01]  /*6b60*/  FMUL.FTZ R12, R33, R2.reuse ;  /* 0x00000002210c7220 */ /* 0x080fe20000410000 */
[-C--:B0-----:R-:W-:Y:S01]  /*6b70*/  FMUL.FTZ R14, R37, R2.reuse ;  /* 0x00000002250e7220 */ /* 0x081fe20000410000 */
[-C--:B------:R-:W-:Y:S01]  /*6b80*/  FMUL.FTZ R170, R41, R2.reuse ;  /* 0x0000000229aa7220 */ /* 0x080fe20000410000 */
[-C--:B------:R-:W-:Y:S01]  /*6b90*/  FMUL.FTZ R152, R36, R2.reuse ;  /* 0x0000000224987220 */ /* 0x080fe20000410000 */
[----:B------:R-:W-:Y:S01]  /*6ba0*/  FMUL.FTZ R172, R40, R2 ;  /* 0x0000000228ac7220 */ /* 0x000fe20000410000 */
[-C--:B---3--:R-:W-:Y:S01]  /*6bb0*/  FMUL.FTZ R5, R26, R0.reuse ;  /* 0x000000001a057220 */ /* 0x088fe20000410000 */
        /* <DEDUP_REMOVED lines=123> */
.L_x_2605:
        /* <DEDUP_REMOVED lines=24> */
.L_x_2630:
[----:B------:R-:W-:-:S13]  /*74f0*/  ISETP.NE.AND P0, PT, R5, 0x1, PT ;  /* 0x000000010500780c */ /* 0x000fda0003f05270 */
[----:B------:R-:W1:Y:S02]  /*7500*/  @P0 LDC.64 R6, c[0x0][0x9e8] ;  /* 0x00027a00ff060b82 */ /* 0x000e640000000a00 */
[----:B-1----:R-:W-:-:S05]  /*7510*/  @P0 IMAD.HI.U32 R6, R0, R6, RZ ;  /* 0x0000000600060227 */ /* 0x002fca00078e00ff */
[----:B------:R-:W-:-:S07]  /*7520*/  @P0 SHF.R.U32.HI R0, RZ, R7, R6 ;  /* 0x00000007ff000219 */ /* 0x000fce0000011606 */
.L_x_2631:
[----:B------:R-:W-:Y:S05]  /*7530*/  BSYNC B0 ;  /* 0x0000000000007941 */ /* 0x000fea0003800000 */
.L_x_2629:
[----:B------:R-:W-:-:S05]  /*7540*/  IMAD R3, R0, R5, R5 ;  /* 0x0000000500037224 */ /* 0x000fca00078e0205 */
[----:B------:R-:W-:-:S07]  /*7550*/  VIMNMX R4, R4, R3, PT ;  /* 0x0000000304047248 */ /* 0x000fce0003fe0100 */
.L_x_2628:
[----:B------:R-:W1:Y:S01]  /*7560*/  @P1 LDC R0, c[0x0][0x44c] ;  /* 0x00011300ff001b82 */ /* 0x000e620000000800 */
[----:B------:R-:W-:Y:S01]  /*7570*/  VIADD R4, R4, 0x3f ;  /* 0x0000003f04047836 */ /* 0x000fe20000000000 */
[----:B------:R-:W-:Y:S01]  /*7580*/  ULDC UR4, c[0x0][0x9dc] ;  /* 0x0002770000047ab9 */ /* 0x000fe20000000800 */
[----:B------:R-:W-:-:S03]  /*7590*/  IMAD.MOV.U32 R7, RZ, RZ, R195 ;  /* 0x000000ffff077224 */ /* 0x000fc600078e00c3 */
[----:B------:R-:W-:Y:S02]  /*75a0*/  SHF.R.S32.HI R3, RZ, 0x1f, R4 ;  /* 0x0000001fff037819 */ /* 0x000fe40000011404 */
[----:B------:R-:W2:Y:S02]  /*75b0*/  @P1 LDC R9, c[0x0][0x450] ;  /* 0x00011400ff091b82 */ /* 0x000ea40000000800 */
        /* <DEDUP_REMOVED lines=18> */
.L_x_2634:
[----:B------:R-:W-:-:S13]  /*76e0*/  ISETP.NE.AND P0, PT, R5, 0x1, PT ;  /* 0x000000010500780c */ /* 0x000fda0003f05270 */
[----:B------:R-:W1:Y:S02]  /*76f0*/  @P0 LDC.64 R6, c[0x0][0x9e8] ;  /* 0x00027a00ff060b82 */ /* 0x000e640000000a00 */
[----:B-1----:R-:W-:-:S05]  /*7700*/  @P0 IMAD.HI.U32 R4, R40, R6, RZ ;  /* 0x0000000628040227 */ /* 0x002fca00078e00ff */
[----:B------:R-:W-:-:S07]  /*7710*/  @P0 SHF.R.U32.HI R40, RZ, R7, R4 ;  /* 0x00000007ff280219 */ /* 0x000fce0000011604 */
.L_x_2635:
[----:B------:R-:W-:Y:S05]  /*7720*/  BSYNC B0 ;  /* 0x0000000000007941 */ /* 0x000fea0003800000 */
.L_x_2633:
[----:B------:R-:W-:-:S05]  /*7730*/  IMAD R5, R40, R5, RZ ;  /* 0x0000000528057224 */ /* 0x000fca00078e02ff */
[----:B------:R-:W-:-:S07]  /*7740*/  VIMNMX R0, R0, R5, !PT ;  /* 0x0000000500007248 */ /* 0x000fce0007fe0100 */
.L_x_2632:
        /* <DEDUP_REMOVED lines=16> */
[----:B------:R-:W-:Y:S01]  /*7850*/  ISETP.GT.AND P1, PT, R168, R4, PT ;  /* 0x00000004a800720c */ /* 0x000fe20003f24270 */
[----:B------:R1:W-:Y:S01]  /*7860*/  STL [R1+0x8], R4 ;  /* 0x0000080401007387 */ /* 0x0003e20000100800 */
        /* <DEDUP_REMOVED lines=15> */
[----:B------:R-:W-:-:S02]  /*7960*/  MOV R104, RZ ;  /* 0x000000ff00687202 */ /* 0x000fc40000000f00 */
[----:B------:R-:W-:Y:S02]  /*7970*/  CS2R R102, SRZ ;  /* 0x0000000000667805 */ /* 0x000fe4000001ff00 */
[----:B------:R-:W-:Y:S01]  /*7980*/  CS2R R100, SRZ ;  /* 0x0000000000647805 */ /* 0x000fe2000001ff00 */
[----:B------:R-:W-:Y:S01]  /*7990*/  IMAD.MOV.U32 R99, RZ, RZ, RZ ;  /* 0x000000ffff637224 */ /* 0x000fe200078e00ff */
        /* <DEDUP_REMOVED lines=9> */
[----:B------:R-:W-:Y:S01]  /*7a30*/  CS2R R80, SRZ ;  /* 0x0000000000507805 */ /* 0x000fe2000001ff00 */
[----:B------:R-:W-:Y:S01]  /*7a40*/  IMAD.MOV.U32 R79, RZ, RZ, RZ ;  /* 0x000000ffff4f7224 */ /* 0x000fe200078e00ff */
[----:B---34-:R-:W-:-:S02]  /*7a50*/  CS2R R14, SRZ ;  /* 0x00000000000e7805 */ /* 0x018fc4000001ff00 */
[----:B------:R-:W-:Y:S01]  /*7a60*/  CS2R R76, SRZ ;  /* 0x00000000004c7805 */ /* 0x000fe2000001ff00 */
[----:B------:R-:W-:Y:S01]  /*7a70*/  IMAD.MOV.U32 R75, RZ, RZ, RZ ;  /* 0x000000ffff4b7224 */ /* 0x000fe200078e00ff */
[----:B------:R-:W-:Y:S02]  /*7a80*/  CS2R R12, SRZ ;  /* 0x00000000000c7805 */ /* 0x000fe4000001ff00 */
[----:B------:R-:W-:Y:S02]  /*7a90*/  CS2R R154, SRZ ;  /* 0x00000000009a7805 */ /* 0x000fe4000001ff00 */
[----:B------:R-:W-:Y:S02]  /*7aa0*/  CS2R R156, SRZ ;  /* 0x00000000009c7805 */ /* 0x000fe4000001ff00 */
[----:B------:R-:W-:Y:S02]  /*7ab0*/  CS2R R70, SRZ ;  /* 0x0000000000467805 */ /* 0x000fe4000001ff00 */
[----:B------:R-:W-:-:S02]  /*7ac0*/  CS2R R158, SRZ ;  /* 0x00000000009e7805 */ /* 0x000fc4000001ff00 */
[----:B------:R-:W-:Y:S02]  /*7ad0*/  CS2R R66, SRZ ;  /* 0x0000000000427805 */ /* 0x000fe4000001ff00 */
[----:B------:R-:W-:Y:S02]  /*7ae0*/  CS2R R160, SRZ ;  /* 0x0000000000a07805 */ /* 0x000fe4000001ff00 */
[----:B0-----:R-:W-:Y:S02]  /*7af0*/  CS2R R62, SRZ ;  /* 0x00000000003e7805 */ /* 0x001fe4000001ff00 */
        /* <DEDUP_REMOVED lines=21> */
[----:B-1----:R-:W-:Y:S06]  /*7c50*/  @!P1 BRA `(.L_x_2614) ;  /* 0x000000d800689947 */ /* 0x002fec0003800000 */
        /* <DEDUP_REMOVED lines=15> */
[----:B------:R-:W-:-:S04]  /*7d50*/  LOP3.LUT R3, R3, 0x3fff, RZ, 0xc0, !PT ;  /* 0x00003fff03037812 */ /* 0x000fc800078ec0ff */
[----:B------:R-:W-:Y:S01]  /*7d60*/  LOP3.LUT R193, R3, 0x2000000, RZ, 0xfc, !PT ;  /* 0x0200000003c17812 */ /* 0x000fe200078efcff */
        /* <DEDUP_REMOVED lines=17> */
.L_x_2637:
[----:B------:R-:W-:Y:S05]  /*7e80*/  BSYNC B6 ;  /* 0x0000000000067941 */ /* 0x000fea0003800000 */
.L_x_2636:
        /* <DEDUP_REMOVED lines=13> */
.L_x_2641:
[----:B-1----:R1:W2:Y:S02]  /*7f60*/  SYNCS.PHASECHK.TRANS64.TRYWAIT P0, [R2+URZ+0x28c00], R3 ;  /* 0x028c0003020075a7 */ /* 0x0022a4000800017f */
[----:B--2---:R-:W-:Y:S05]  /*7f70*/  @!P0 NANOSLEEP.SYNCS 0x989680 ;  /* 0x009896800000895d */ /* 0x004fea0003900000 */
[----:B------:R-:W2:Y:S02]  /*7f80*/  @!P0 SYNCS.PHASECHK.TRANS64 P0, [R2+URZ+0x28c00], R3 ;  /* 0x028c0003020085a7 */ /* 0x000ea4000800007f */
[----:B--2---:R-:W-:Y:S05]  /*7f90*/  @!P0 BRA `(.L_x_2641) ;  /* 0xfffffffc00f08947 */ /* 0x004fea000383ffff */
.L_x_2640:
[----:B------:R-:W-:Y:S05]  /*7fa0*/  BSYNC B0 ;  /* 0x0000000000007941 */ /* 0x000fea0003800000 */
.L_x_2639:
[----:B------:R-:W-:Y:S05]  /*7fb0*/  BRA `(.L_x_2642) ;  /* 0x0000002c00f87947 */ /* 0x000fea0003800000 */
.L_x_2638:
[----:B------:R-:W-:Y:S01]  /*7fc0*/  VIADD R4, R2, 0x20400 ;  /* 0x0002040002047836 */ /* 0x000fe20000000000 */
[----:B-----5:R-:W-:Y:S01]  /*7fd0*/  SHF.R.S32.HI R0, RZ, 0x1f, R24 ;  /* 0x0000001fff007819 */ /* 0x020fe20000011418 */
[----:B------:R-:W-:Y:S01]  /*7fe0*/  ULDC.64 UR4, c[0x0][0x3f8] ;  /* 0x0000fe0000047ab9 */ /* 0x000fe20000000a00 */
[----:B------:R-:W-:Y:S01]  /*7ff0*/  ULDC.64 UR6, c[0x0][0x408] ;  /* 0x0001020000067ab9 */ /* 0x000fe20000000a00 */
[----:B------:R-:W-:Y:S01]  /*8000*/  IMAD.WIDE.U32 R26, R24, UR4, RZ ;  /* 0x00000004181a7c25 */ /* 0x000fe2000f8e00ff */
[----:B------:R-:W-:Y:S01]  /*8010*/  LOP3.LUT P0, RZ, R4, 0x3ff, RZ, 0xc0, !PT ;  /* 0x000003ff04ff7812 */ /* 0x000fe2000780c0ff */
[----:B------:R-:W-:Y:S02]  /*8020*/  BSSY B6, `(.L_x_2643) ;  /* 0x0000019000067945 */ /* 0x000fe40003800000 */
[C---:B------:R-:W-:Y:S02]  /*8030*/  IMAD R3, R0.reuse, UR4, RZ ;  /* 0x0000000400037c24 */ /* 0x040fe4000f8e02ff */
[----:B------:R-:W-:-:S02]  /*8040*/  IMAD R5, R0, UR6, RZ ;  /* 0x0000000600057c24 */ /* 0x000fc4000f8e02ff */
[C---:B------:R-:W-:Y:S02]  /*8050*/  IMAD R3, R24.reuse, UR5, R3 ;  /* 0x0000000518037c24 */ /* 0x040fe4000f8e0203 */
[C---:B------:R-:W-:Y:S02]  /*8060*/  IMAD R5, R24.reuse, UR7, R5 ;  /* 0x0000000718057c24 */ /* 0x040fe4000f8e0205 */
[----:B------:R-:W-:-:S04]  /*8070*/  IMAD.WIDE.U32 R24, R24, UR6, RZ ;  /* 0x0000000618187c25 */ /* 0x000fc8000f8e00ff */
[----:B------:R-:W-:Y:S02]  /*8080*/  IMAD.IADD R29, R3, 0x1, R27 ;  /* 0x00000001031d7824 */ /* 0x000fe400078e021b */
[----:B------:R-:W-:Y:S01]  /*8090*/  IMAD.IADD R31, R5, 0x1, R25 ;  /* 0x00000001051f7824 */ /* 0x000fe200078e0219 */
        /* <DEDUP_REMOVED lines=17> */
.L_x_2644:
[----:B------:R-:W-:Y:S05]  /*81b0*/  BSYNC B6 ;  /* 0x0000000000067941 */ /* 0x000fea0003800000 */
.L_x_2643:
[----:B------:R-:W-:Y:S01]  /*81c0*/  ULDC.U8 UR4, c[0x0][0x410] ;  /* 0x0001040000047ab9 */ /* 0x000fe20000000000 */
[----:B------:R-:W-:Y:S01]  /*81d0*/  BSSY B0, `(.L_x_2645) ;  /* 0x00002d4000007945 */ /* 0x000fe20003800000 */
[----:B------:R-:W-:Y:S01]  /*81e0*/  ISETP.NE.AND P0, PT, RZ, UR4, PT ;  /* 0x00000004ff007c0c */ /* 0x000fe2000bf05270 */
[----:B------:R-:W-:-:S12]  /*81f0*/  IMAD.IADD R39, R189, 0x1, R195 ;  /* 0x00000001bd277824 */ /* 0x000fd800078e02c3 */
[----:B------:R-:W-:Y:S05]  /*8200*/  @!P0 BRA `(.L_x_2646) ;  /* 0x0000001400c48947 */ /* 0x000fea0003800000 */
[----:B------:R-:W0:Y:S01]  /*8210*/  LDC R34, c[0x0][0x448] ;  /* 0x00011200ff227b82 */ /* 0x000e220000000800 */
[----:B------:R-:W1:Y:S01]  /*8220*/  S2R R21, SR_TID.X ;  /* 0x0000000000157919 */ /* 0x000e620000002100 */
[----:B------:R-:W-:Y:S01]  /*8230*/  ULDC.64 UR4, c[0x0][0x3f8] ;  /* 0x0000fe0000047ab9 */ /* 0x000fe20000000a00 */
[----:B------:R-:W-:Y:S01]  /*8240*/  ULDC.64 UR6, c[0x0][0x408] ;  /* 0x0001020000067ab9 */ /* 0x000fe20000000a00 */
[----:B------:R-:W-:Y:S02]  /*8250*/  IMAD.MOV.U32 R6, RZ, RZ, R26 ;  /* 0x000000ffff067224 */ /* 0x000fe400078e001a */
[----:B------:R-:W-:Y:S02]  /*8260*/  IMAD.MOV.U32 R7, RZ, RZ, R29 ;  /* 0x000000ffff077224 */ /* 0x000fe400078e001d */
[----:B------:R-:W-:Y:S02]  /*8270*/  IMAD.MOV.U32 R8, RZ, RZ, R24 ;  /* 0x000000ffff087224 */ /* 0x000fe400078e0018 */
[----:B------:R-:W-:Y:S01]  /*8280*/  IMAD.MOV.U32 R9, RZ, RZ, R31 ;  /* 0x000000ffff097224 */ /* 0x000fe200078e001f */
[----:B0-----:R-:W-:Y:S01]  /*8290*/  ISETP.NE.AND P0, PT, R34, 0x1, PT ;  /* 0x000000012200780c */ /* 0x001fe20003f05270 */
[----:B-1----:R-:W-:-:S12]  /*82a0*/  VIADD R21, R21, 0xffffff80 ;  /* 0xffffff8015157836 */ /* 0x002fd80000000000 */
[----:B------:R-:W0:Y:S01]  /*82b0*/  @P0 LDC R0, c[0x0][0x44c] ;  /* 0x00011300ff000b82 */ /* 0x000e220000000800 */
[----:B------:R-:W-:-:S04]  /*82c0*/  SHF.R.S32.HI R20, RZ, 0x1f, R21 ;  /* 0x0000001fff147819 */ /* 0x000fc80000011415 */
[----:B------:R-:W-:-:S03]  /*82d0*/  LEA.HI R20, R20, R21, RZ, 0x2 ;  /* 0x0000001514147211 */ /* 0x000fc600078f10ff */
[----:B------:R-:W1:Y:S01]  /*82e0*/  @P0 LDC R5, c[0x0][0x450] ;  /* 0x00011400ff050b82 */ /* 0x000e620000000800 */
[----:B------:R-:W-:-:S05]  /*82f0*/  LOP3.LUT R20, R20, 0xfffffffc, RZ, 0xc0, !PT ;  /* 0xfffffffc14147812 */ /* 0x000fca00078ec0ff */
[----:B------:R-:W-:-:S04]  /*8300*/  IMAD.IADD R20, R21, 0x1, -R20 ;  /* 0x0000000115147824 */ /* 0x000fc800078e0a14 */
[----:B------:R-:W-:-:S04]  /*8310*/  IMAD R3, R20, 0x20, R39 ;  /* 0x0000002014037824 */ /* 0x000fc800078e0227 */
[----:B0-----:R-:W-:-:S05]  /*8320*/  @P0 IMAD.HI.U32 R0, R3, R0, RZ ;  /* 0x0000000003000227 */ /* 0x001fca00078e00ff */
[----:B-1----:R-:W-:-:S04]  /*8330*/  @P0 SHF.R.U32.HI R3, RZ, R5, R0 ;  /* 0x00000005ff030219 */ /* 0x002fc80000011600 */
[----:B------:R-:W-:Y:S01]  /*8340*/  SHF.R.S32.HI R0, RZ, 0x1f, R3 ;  /* 0x0000001fff007819 */ /* 0x000fe20000011403 */
[----:B------:R-:W-:-:S04]  /*8350*/  IMAD.WIDE.U32 R6, R3, UR4, R6 ;  /* 0x0000000403067c25 */ /* 0x000fc8000f8e0006 */
[C---:B------:R-:W-:Y:S02]  /*8360*/  IMAD R4, R0.reuse, UR4, RZ ;  /* 0x0000000400047c24 */ /* 0x040fe4000f8e02ff */
[----:B------:R-:W-:Y:S02]  /*8370*/  IMAD R0, R0, UR6, RZ ;  /* 0x0000000600007c24 */ /* 0x000fe4000f8e02ff */
[C---:B------:R-:W-:Y:S01]  /*8380*/  IMAD R5, R3.reuse, UR5, R4 ;  /* 0x0000000503057c24 */ /* 0x040fe2000f8e0204 */
[----:B------:R-:W-:Y:S01]  /*8390*/  ULDC.64 UR4, c[0x0][0x3e8] ;  /* 0x0000fa0000047ab9 */ /* 0x000fe20000000a00 */
[C---:B------:R-:W-:Y:S01]  /*83a0*/  IMAD.WIDE.U32 R8, R3.reuse, UR6, R8 ;  /* 0x0000000603087c25 */ /* 0x040fe2000f8e0008 */
[----:B------:R-:W-:Y:S01]  /*83b0*/  LEA R4, P0, R6, UR4, 0x1 ;  /* 0x0000000406047c11 */ /* 0x000fe2000f8008ff */
[----:B------:R-:W-:Y:S02]  /*83c0*/  UMOV UR4, 0xffffffff ;  /* 0xffffffff00047882 */ /* 0x000fe40000000000 */
[----:B------:R-:W-:Y:S01]  /*83d0*/  IMAD R3, R3, UR7, R0 ;  /* 0x0000000703037c24 */ /* 0x000fe2000f8e0200 */
[----:B------:R-:W-:Y:S01]  /*83e0*/  ULDC.64 UR6, c[0x0][0x400] ;  /* 0x0001000000067ab9 */ /* 0x000fe20000000a00 */
[----:B------:R-:W-:Y:S01]  /*83f0*/  IMAD.IADD R5, R7, 0x1, R5 ;  /* 0x0000000107057824 */ /* 0x000fe200078e0205 */
[----:B------:R-:W-:Y:S01]  /*8400*/  LEA R7, P1, R8, UR6, 0x1 ;  /* 0x0000000608077c11 */ /* 0x000fe2000f8208ff */
[----:B------:R-:W-:-:S03]  /*8410*/  IMAD.IADD R3, R9, 0x1, R3 ;  /* 0x0000000109037824 */ /* 0x000fc600078e0203 */
[----:B------:R-:W-:Y:S02]  /*8420*/  LEA.HI.X R6, R6, UR5, R5, 0x1, P0 ;  /* 0x0000000506067c11 */ /* 0x000fe400080f0c05 */
[----:B------:R-:W-:Y:S01]  /*8430*/  LEA.HI.X R8, R8, UR7, R3, 0x1, P1 ;  /* 0x0000000708087c11 */ /* 0x000fe200088f0c03 */
[----:B------:R-:W-:Y:S06]  /*8440*/  BRA.DIV UR4, `(.L_x_2647) ;  /* 0x00000186045c7947 */ /* 0x000fec000b800000 */
[----:B------:R0:W1:Y:S04]  /*8450*/  SHFL.IDX PT, R3, R6, RZ, 0x1c1f ;  /* 0x001c1fff06037589 */ /* 0x00006800000e0000 */
[----:B------:R0:W2:Y:S04]  /*8460*/  SHFL.IDX PT, R0, R4, RZ, 0x1c1f ;  /* 0x001c1fff04007589 */ /* 0x0000a800000e0000 */
[----:B------:R0:W3:Y:S04]  /*8470*/  SHFL.IDX PT, R5, R8, RZ, 0x1c1f ;  /* 0x001c1fff08057589 */ /* 0x0000e800000e0000 */
[----:B------:R0:W4:Y:S02]  /*8480*/  SHFL.IDX PT, R14, R7, RZ, 0x1c1f ;  /* 0x001c1fff070e7589 */ /* 0x00012400000e0000 */
.L_x_2938:
[----:B------:R-:W-:Y:S01]  /*8490*/  IMAD R34, R23, R34, RZ ;  /* 0x0000002217227224 */ /* 0x000fe200078e02ff */
[----:B------:R-:W-:Y:S01]  /*84a0*/  BSSY B1, `(.L_x_2648) ;  /* 0x000001e000017945 */ /* 0x000fe20003800000 */
[----:B------:R-:W-:Y:S02]  /*84b0*/  CS2R R30, SRZ ;  /* 0x00000000001e7805 */ /* 0x000fe4000001ff00 */
[----:B------:R-:W-:Y:S02]  /*84c0*/  CS2R R20, SRZ ;  /* 0x0000000000147805 */ /* 0x000fe4000001ff00 */
[----:B------:R-:W-:Y:S02]  /*84d0*/  CS2R R28, SRZ ;  /* 0x00000000001c7805 */ /* 0x000fe4000001ff00 */
[----:B------:R-:W-:Y:S02]  /*84e0*/  ISETP.GE.AND P0, PT, R39, R34, PT ;  /* 0x000000222700720c */ /* 0x000fe40003f06270 */
[----:B------:R-:W-:-:S11]  /*84f0*/  CS2R R24, SRZ ;  /* 0x0000000000187805 */ /* 0x000fd6000001ff00 */
[----:B------:R-:W-:Y:S05]  /*8500*/  @P0 BRA `(.L_x_2649) ;  /* 0x00000000005c0947 */ /* 0x000fea0003800000 */
[----:B------:R-:W4:Y:S01]  /*8510*/  LDL R9, [R1+0x54] ;  /* 0x0000540001097983 */ /* 0x000f220000100800 */
[----:B------:R-:W-:Y:S01]  /*8520*/  ULDC UR4, c[0x0][0x3f4] ;  /* 0x0000fd0000047ab9 */ /* 0x000fe20000000800 */
[----:B--2---:R-:W-:Y:S01]  /*8530*/  IMAD.MOV.U32 R10, RZ, RZ, R0 ;  /* 0x000000ffff0a7224 */ /* 0x004fe200078e0000 */
[----:B------:R-:W-:Y:S01]  /*8540*/  ISETP.GE.AND P3, PT, R203, UR4, PT ;  /* 0x00000004cb007c0c */ /* 0x000fe2000bf66270 */
[----:B-1----:R-:W-:Y:S01]  /*8550*/  IMAD.MOV.U32 R11, RZ, RZ, R3 ;  /* 0x000000ffff0b7224 */ /* 0x002fe200078e0003 */
[----:B------:R-:W-:Y:S01]  /*8560*/  ISETP.GE.AND P2, PT, R190, UR4, PT ;  /* 0x00000004be007c0c */ /* 0x000fe2000bf46270 */
[----:B---3--:R-:W-:Y:S01]  /*8570*/  IMAD.MOV.U32 R15, RZ, RZ, R5 ;  /* 0x000000ffff0f7224 */ /* 0x008fe200078e0005 */
[----:B------:R-:W-:-:S09]  /*8580*/  CS2R R28, SRZ ;  /* 0x00000000001c7805 */ /* 0x000fd2000001ff00 */
[C---:B------:R-:W-:Y:S01]  /*8590*/  @!P3 IMAD.SHL.U32 R33, R203.reuse, 0x2, RZ ;  /* 0x00000002cb21b824 */ /* 0x040fe200078e00ff */
[----:B------:R-:W-:Y:S02]  /*85a0*/  CS2R R30, SRZ ;  /* 0x00000000001e7805 */ /* 0x000fe4000001ff00 */
[----:B------:R-:W-:Y:S01]  /*85b0*/  CS2R R24, SRZ ;  /* 0x0000000000187805 */ /* 0x000fe2000001ff00 */
[----:B------:R-:W-:Y:S01]  /*85c0*/  @!P2 IMAD.WIDE R10, R190, 0x2, R10 ;  /* 0x00000002be0aa825 */ /* 0x000fe200078e020a */
[-C--:B------:R-:W-:Y:S02]  /*85d0*/  @!P3 IADD3 R26, P0, R0, R33.reuse, RZ ;  /* 0x00000021001ab210 */ /* 0x080fe40007f1e0ff */
[----:B----4-:R-:W-:Y:S01]  /*85e0*/  @!P3 IADD3 R32, P1, R14, R33, RZ ;  /* 0x000000210e20b210 */ /* 0x010fe20007f3e0ff */
[----:B------:R-:W-:Y:S01]  /*85f0*/  @!P2 IMAD.WIDE R12, R190, 0x2, R14 ;  /* 0x00000002be0ca825 */ /* 0x000fe200078e020e */
[----:B------:R1:W5:Y:S04]  /*8600*/  @!P2 LD.E.64 R28, desc[UR40][R10.64] ;  /* 0x000000280a1ca980 */ /* 0x000368000c101b00 */
[----:B------:R1:W5:Y:S01]  /*8610*/  @!P2 LD.E.64 R30, desc[UR40][R12.64] ;  /* 0x000000280c1ea980 */ /* 0x000362000c101b00 */
[----:B------:R-:W-:-:S05]  /*8620*/  @!P3 SHF.L.U64.HI R20, R203, 0x1, R9 ;  /* 0x00000001cb14b819 */ /* 0x000fca0000010209 */
[--C-:B------:R-:W-:Y:S02]  /*8630*/  @!P3 IMAD.X R27, R3, 0x1, R20.reuse, P0 ;  /* 0x00000001031bb824 */ /* 0x100fe400000e0614 */
[----:B------:R-:W-:Y:S01]  /*8640*/  @!P3 IMAD.X R33, R5, 0x1, R20, P1 ;  /* 0x000000010521b824 */ /* 0x000fe200008e0614 */
[----:B------:R-:W-:Y:S02]  /*8650*/  CS2R R20, SRZ ;  /* 0x0000000000147805 */ /* 0x000fe4000001ff00 */
[----:B------:R1:W5:Y:S04]  /*8660*/  @!P3 LD.E.64 R24, desc[UR40][R26.64] ;  /* 0x000000281a18b980 */ /* 0x000368000c101b00 */
[----:B------:R1:W5:Y:S02]  /*8670*/  @!P3 LD.E.64 R20, desc[UR40][R32.64] ;  /* 0x000000282014b980 */ /* 0x000364000c101b00 */
.L_x_2649:
[----:B------:R-:W-:Y:S05]  /*8680*/  BSYNC B1 ;  /* 0x0000000000017941 */ /* 0x000fea0003800000 */
.L_x_2648:
[----:B--2--5:R-:W-:Y:S01]  /*8690*/  IMAD.MOV.U32 R0, RZ, RZ, R30 ;  /* 0x000000ffff007224 */ /* 0x024fe200078e001e */
[----:B------:R-:W-:Y:S01]  /*86a0*/  UMOV UR4, 0xffffffff ;  /* 0xffffffff00047882 */ /* 0x000fe20000000000 */
[----:B-1----:R-:W-:Y:S01]  /*86b0*/  IMAD.MOV.U32 R3, RZ, RZ, R31 ;  /* 0x000000ffff037224 */ /* 0x002fe200078e001f */
[----:B------:R-:W-:Y:S01]  /*86c0*/  CS2R R26, SRZ ;  /* 0x00000000001a7805 */ /* 0x000fe2000001ff00 */
[----:B---3--:R-:W-:Y:S02]  /*86d0*/  IMAD.MOV.U32 R5, RZ, RZ, R20 ;  /* 0x000000ffff057224 */ /* 0x008fe400078e0014 */
[----:B------:R-:W-:Y:S01]  /*86e0*/  IMAD.MOV.U32 R9, RZ, RZ, R21 ;  /* 0x000000ffff097224 */ /* 0x000fe200078e0015 */
[----:B------:R-:W-:Y:S01]  /*86f0*/  PRMT R40, R0, 0x5410, R3 ;  /* 0x0000541000287816 */ /* 0x000fe20000000003 */
[----:B------:R-:W-:Y:S02]  /*8700*/  IMAD.MOV.U32 R0, RZ, RZ, R28 ;  /* 0x000000ffff007224 */ /* 0x000fe400078e001c */
[----:B------:R-:W-:Y:S01]  /*8710*/  IMAD.MOV.U32 R3, RZ, RZ, R29 ;  /* 0x000000ffff037224 */ /* 0x000fe200078e001d */
[----:B------:R-:W-:Y:S01]  /*8720*/  PRMT R44, R5, 0x5410, R9 ;  /* 0x00005410052c7816 */ /* 0x000fe20000000009 */
[----:B------:R-:W-:-:S02]  /*8730*/  IMAD.MOV.U32 R5, RZ, RZ, R24 ;  /* 0x000000ffff057224 */ /* 0x000fc400078e0018 */
[----:B------:R-:W-:Y:S01]  /*8740*/  IMAD.MOV.U32 R9, RZ, RZ, R25 ;  /* 0x000000ffff097224 */ /* 0x000fe200078e0019 */
[----:B------:R-:W-:-:S04]  /*8750*/  PRMT R41, R3, 0x5410, R0 ;  /* 0x0000541003297816 */ /* 0x000fc80000000000 */
[----:B------:R-:W-:Y:S01]  /*8760*/  PRMT R45, R9, 0x5410, R5 ;  /* 0x00005410092d7816 */ /* 0x000fe20000000005 */
[----:B------:R-:W-:Y:S06]  /*8770*/  BRA.DIV UR4, `(.L_x_2650) ;  /* 0x0000018604007947 */ /* 0x000fec000b800000 */
[----:B------:R1:W2:Y:S04]  /*8780*/  SHFL.IDX PT, R3, R6, 0x1, 0x1c1f ;  /* 0x003c1f0006037f89 */ /* 0x0002a800000e0000 */
[----:B------:R1:W3:Y:S04]  /*8790*/  SHFL.IDX PT, R0, R4, 0x1, 0x1c1f ;  /* 0x003c1f0004007f89 */ /* 0x0002e800000e0000 */
[----:B------:R1:W0:Y:S04]  /*87a0*/  SHFL.IDX PT, R5, R8, 0x1, 0x1c1f ;  /* 0x003c1f0008057f89 */ /* 0x00022800000e0000 */
[----:B----4-:R1:W4:Y:S02]  /*87b0*/  SHFL.IDX PT, R14, R7, 0x1, 0x1c1f ;  /* 0x003c1f00070e7f89 */ /* 0x01032400000e0000 */
.L_x_2944:
[----:B01----:R-:W5:Y:S01]  /*87c0*/  LDL R6, [R1+0x50] ;  /* 0x0000500001067983 */ /* 0x003f620000100800 */
[----:B------:R-:W-:Y:S01]  /*87d0*/  VIADD R39, R39, 0x20 ;  /* 0x0000002027277836 */ /* 0x000fe20000000000 */
[----:B------:R-:W-:Y:S01]  /*87e0*/  BSSY B1, `(.L_x_2651) ;  /* 0x0000022000017945 */ /* 0x000fe20003800000 */
[----:B------:R-:W-:Y:S01]  /*87f0*/  IMAD.SHL.U32 R36, R196, 0x40, RZ ;  /* 0x00000040c4247824 */ /* 0x000fe200078e00ff */
[----:B------:R-:W-:Y:S02]  /*8800*/  CS2R R10, SRZ ;  /* 0x00000000000a7805 */ /* 0x000fe4000001ff00 */
[----:B------:R-:W-:Y:S02]  /*8810*/  CS2R R12, SRZ ;  /* 0x00000000000c7805 */ /* 0x000fe4000001ff00 */
[----:B------:R-:W-:Y:S02]  /*8820*/  ISETP.GE.AND P0, PT, R39, R34, PT ;  /* 0x000000222700720c */ /* 0x000fe40003f06270 */
[----:B------:R-:W-:-:S02]  /*8830*/  CS2R R8, SRZ ;  /* 0x0000000000087805 */ /* 0x000fc4000001ff00 */
[----:B-----5:R-:W-:-:S04]  /*8840*/  LEA.HI R4, R6, R6, RZ, 0x1 ;  /* 0x0000000606047211 */ /* 0x020fc800078f08ff */
[----:B------:R-:W-:-:S05]  /*8850*/  LOP3.LUT R4, R4, 0xfffffffe, RZ, 0xc0, !PT ;  /* 0xfffffffe04047812 */ /* 0x000fca00078ec0ff */
[----:B------:R-:W-:-:S05]  /*8860*/  IMAD.IADD R4, R6, 0x1, -R4 ;  /* 0x0000000106047824 */ /* 0x000fca00078e0a04 */
[----:B------:R-:W-:Y:S01]  /*8870*/  SHF.L.U32 R35, R4, 0x1f, RZ ;  /* 0x0000001f04237819 */ /* 0x000fe200000006ff */
[----:B------:R-:W-:Y:S06]  /*8880*/  @P0 BRA `(.L_x_2652) ;  /* 0x00000000005c0947 */ /* 0x000fec0003800000 */
[----:B------:R-:W4:Y:S01]  /*8890*/  LDL R15, [R1+0x54] ;  /* 0x00005400010f7983 */ /* 0x000f220000100800 */
[----:B------:R-:W-:Y:S01]  /*88a0*/  ULDC UR4, c[0x0][0x3f4] ;  /* 0x0000fd0000047ab9 */ /* 0x000fe20000000800 */
[----:B---3--:R-:W-:Y:S01]  /*88b0*/  IMAD.MOV.U32 R6, RZ, RZ, R0 ;  /* 0x000000ffff067224 */ /* 0x008fe200078e0000 */
[----:B------:R-:W-:Y:S01]  /*88c0*/  ISETP.GE.AND P2, PT, R190, UR4, PT ;  /* 0x00000004be007c0c */ /* 0x000fe2000bf46270 */
[----:B--2---:R-:W-:Y:S01]  /*88d0*/  IMAD.MOV.U32 R7, RZ, RZ, R3 ;  /* 0x000000ffff077224 */ /* 0x004fe200078e0003 */
[----:B------:R-:W-:Y:S02]  /*88e0*/  ISETP.GE.AND P3, PT, R203, UR4, PT ;  /* 0x00000004cb007c0c */ /* 0x000fe4000bf66270 */
[----:B------:R-:W-:-:S09]  /*88f0*/  CS2R R12, SRZ ;  /* 0x00000000000c7805 */ /* 0x000fd2000001ff00 */
[----:B------:R-:W-:-:S04]  /*8900*/  @!P2 IMAD.WIDE R32, R190, 0x2, R6 ;  /* 0x00000002be20a825 */ /* 0x000fc800078e0206 */
[C---:B------:R-:W-:Y:S01]  /*8910*/  @!P3 IMAD.SHL.U32 R7, R203.reuse, 0x2, RZ ;  /* 0x00000002cb07b824 */ /* 0x040fe200078e00ff */
[----:B------:R-:W-:Y:S02]  /*8920*/  CS2R R26, SRZ ;  /* 0x00000000001a7805 */ /* 0x000fe4000001ff00 */
[----:B------:R-:W-:Y:S01]  /*8930*/  CS2R R8, SRZ ;  /* 0x0000000000087805 */ /* 0x000fe2000001ff00 */
[----:B------:R0:W5:Y:S01]  /*8940*/  @!P2 LD.E.64 R12, desc[UR40][R32.64] ;  /* 0x00000028200ca980 */ /* 0x000162000c101b00 */
[-C--:B------:R-:W-:Y:S02]  /*8950*/  @!P3 IADD3 R6, P0, R0, R7.reuse, RZ ;  /* 0x000000070006b210 */ /* 0x080fe40007f1e0ff */
[----:B----4-:R-:W-:Y:S02]  /*8960*/  @!P3 IADD3 R4, P1, R14, R7, RZ ;  /* 0x000000070e04b210 */ /* 0x010fe40007f3e0ff */
[----:B------:R-:W-:Y:S01]  /*8970*/  @!P3 SHF.L.U64.HI R10, R203, 0x1, R15 ;  /* 0x00000001cb0ab819 */ /* 0x000fe2000001020f */
[----:B------:R-:W-:-:S04]  /*8980*/  IMAD.MOV.U32 R15, RZ, RZ, R5 ;  /* 0x000000ffff0f7224 */ /* 0x000fc800078e0005 */
[--C-:B------:R-:W-:Y:S02]  /*8990*/  @!P3 IMAD.X R7, R3, 0x1, R10.reuse, P0 ;  /* 0x000000010307b824 */ /* 0x100fe400000e060a */
[----:B------:R-:W-:Y:S01]  /*89a0*/  @!P3 IMAD.X R5, R5, 0x1, R10, P1 ;  /* 0x000000010505b824 */ /* 0x000fe200008e060a */
[----:B------:R-:W-:Y:S01]  /*89b0*/  CS2R R10, SRZ ;  /* 0x00000000000a7805 */ /* 0x000fe2000001ff00 */
[----:B------:R-:W-:Y:S01]  /*89c0*/  @!P2 IMAD.WIDE R14, R190, 0x2, R14 ;  /* 0x00000002be0ea825 */ /* 0x000fe200078e020e */
[----:B------:R0:W5:Y:S04]  /*89d0*/  @!P3 LD.E.64 R8, desc[UR40][R6.64] ;  /* 0x000000280608b980 */ /* 0x000168000c101b00 */
[----:B------:R0:W5:Y:S04]  /*89e0*/  @!P2 LD.E.64 R26, desc[UR40][R14.64] ;  /* 0x000000280e1aa980 */ /* 0x000168000c101b00 */
[----:B------:R0:W5:Y:S02]  /*89f0*/  @!P3 LD.E.64 R10, desc[UR40][R4.64] ;  /* 0x00000028040ab980 */ /* 0x000164000c101b00 */
.L_x_2652:
[----:B------:R-:W-:Y:S05]  /*8a00*/  BSYNC B1 ;  /* 0x0000000000017941 */ /* 0x000fea0003800000 */
.L_x_2651:
[----:B0-----:R-:W0:Y:S01]  /*8a10*/  S2R R33, SR_TID.X ;  /* 0x0000000000217919 */ /* 0x001e220000002100 */
[----:B------:R-:W1:Y:S01]  /*8a20*/  SYNCS.PHASECHK.TRANS64.TRYWAIT P0, [R2+URZ+0x28c00], R35 ;  /* 0x028c0023020075a7 */ /* 0x000e62000800017f */
[----:B--2---:R-:W-:Y:S01]  /*8a30*/  LOP3.LUT R3, R36, 0x1c0, RZ, 0xc0, !PT ;  /* 0x000001c024037812 */ /* 0x004fe200078ec0ff */
[----:B-----5:R-:W-:Y:S01]  /*8a40*/  IMAD.MOV.U32 R4, RZ, RZ, R26 ;  /* 0x000000ffff047224 */ /* 0x020fe200078e001a */
[----:B------:R-:W-:Y:S01]  /*8a50*/  MOV R5, R11 ;  /* 0x0000000b00057202 */ /* 0x000fe20000000f00 */
[----:B------:R-:W-:Y:S01]  /*8a60*/  IMAD.MOV.U32 R6, RZ, RZ, R12 ;  /* 0x000000ffff067224 */ /* 0x000fe200078e000c */
[----:B---3--:R-:W-:Y:S01]  /*8a70*/  LOP3.LUT R0, R3, 0x18, R16, 0xf8, !PT ;  /* 0x0000001803007812 */ /* 0x008fe200078ef810 */
[----:B------:R-:W-:Y:S01]  /*8a80*/  BSSY B1, `(.L_x_2653) ;  /* 0x000001a000017945 */ /* 0x000fe20003800000 */
[----:B------:R-:W-:Y:S02]  /*8a90*/  SHF.R.U32.HI R3, RZ, 0x3, R3 ;  /* 0x00000003ff037819 */ /* 0x000fe40000011603 */
[----:B----4-:R-:W-:Y:S01]  /*8aa0*/  PRMT R14, R14, 0x5410, R4 ;  /* 0x000054100e0e7816 */ /* 0x010fe20000000004 */
[----:B------:R-:W-:Y:S01]  /*8ab0*/  IMAD.MOV.U32 R4, RZ, RZ, R10 ;  /* 0x000000ffff047224 */ /* 0x000fe200078e000a */
[----:B------:R-:W-:Y:S01]  /*8ac0*/  LOP3.LUT R0, R0, R3, RZ, 0x3c, !PT ;  /* 0x0000000300007212 */ /* 0x000fe200078e3cff */
[----:B------:R-:W-:Y:S01]  /*8ad0*/  IMAD.MOV.U32 R3, RZ, RZ, R27 ;  /* 0x000000ffff037224 */ /* 0x000fe200078e001b */
[----:B------:R-:W-:-:S02]  /*8ae0*/  PRMT R32, R32, 0x5410, R6 ;  /* 0x0000541020207816 */ /* 0x000fc40000000006 */
[----:B------:R-:W-:Y:S02]  /*8af0*/  VIADDMNMX R42, R34, -R195, 0x40, PT ;  /* 0x00000040222a7446 */ /* 0x000fe400038009c3 */
[----:B------:R-:W-:Y:S01]  /*8b00*/  PRMT R15, R4, 0x5410, R3 ;  /* 0x00005410040f7816 */ /* 0x000fe20000000003 */
[----:B------:R-:W-:Y:S01]  /*8b10*/  IMAD.MOV.U32 R4, RZ, RZ, R8 ;  /* 0x000000ffff047224 */ /* 0x000fe200078e0008 */
[----:B------:R-:W-:Y:S01]  /*8b20*/  PRMT R14, R5, 0x7610, R14 ;  /* 0x00007610050e7816 */ /* 0x000fe2000000000e */
[----:B------:R-:W-:Y:S01]  /*8b30*/  IMAD.MOV.U32 R5, RZ, RZ, R9 ;  /* 0x000000ffff057224 */ /* 0x000fe200078e0009 */
[----:B------:R-:W-:Y:S02]  /*8b40*/  LOP3.LUT P2, RZ, R196, 0x4, RZ, 0xc0, !PT ;  /* 0x00000004c4ff7812 */ /* 0x000fe4000784c0ff */
[----:B------:R-:W-:Y:S02]  /*8b50*/  PRMT R32, R4, 0x7610, R32 ;  /* 0x0000761004207816 */ /* 0x000fe40000000020 */
[----:B------:R-:W-:Y:S01]  /*8b60*/  ISETP.GE.AND P1, PT, R189, R42, PT ;  /* 0x0000002abd00720c */ /* 0x000fe20003f26270 */
[----:B0-----:R-:W-:-:S05]  /*8b70*/  VIADD R33, R33, 0xffffff80 ;  /* 0xffffff8021217836 */ /* 0x001fca0000000000 */
[----:B------:R-:W-:-:S04]  /*8b80*/  SHF.R.S32.HI R7, RZ, 0x1f, R33 ;  /* 0x0000001fff077819 */ /* 0x000fc80000011421 */
[----:B------:R-:W-:-:S04]  /*8b90*/  LEA.HI R7, R7, R33, RZ, 0x5 ;  /* 0x0000002107077211 */ /* 0x000fc800078f28ff */
[----:B------:R-:W-:-:S05]  /*8ba0*/  SHF.R.S32.HI R7, RZ, 0x5, R7 ;  /* 0x00000005ff077819 */ /* 0x000fca0000011407 */
[----:B------:R-:W-:Y:S02]  /*8bb0*/  IMAD R3, R7, 0x200, R0 ;  /* 0x0000020007037824 */ /* 0x000fe400078e0200 */
[----:B------:R-:W-:Y:S02]  /*8bc0*/  IMAD.MOV.U32 R0, RZ, RZ, R13 ;  /* 0x000000ffff007224 */ /* 0x000fe400078e000d */
[----:B------:R-:W-:-:S03]  /*8bd0*/  IMAD R3, R3, 0x2, R2 ;  /* 0x0000000203037824 */ /* 0x000fc600078e0202 */
[----:B------:R-:W-:Y:S01]  /*8be0*/  PRMT R46, R0, 0x7610, R46 ;  /* 0x00007610002e7816 */ /* 0x000fe2000000002e */
[C---:B------:R-:W-:Y:S02]  /*8bf0*/  VIADD R4, R3.reuse, 0x20400 ;  /* 0x0002040003047836 */ /* 0x040fe40000000000 */
[----:B------:R-:W-:Y:S01]  /*8c00*/  VIADD R0, R3, 0x20440 ;  /* 0x0002044003007836 */ /* 0x000fe20000000000 */
[----:B-1----:R-:W-:Y:S06]  /*8c10*/  @!P0 BRA `(.L_x_2654) ;  /* 0x0000018000488947 */ /* 0x002fec0003800000 */
.L_x_2945:
[----:B------:R-:W-:Y:S05]  /*8c20*/  BSYNC B1 ;  /* 0x0000000000017941 */ /* 0x000fea0003800000 */
.L_x_2653:
[----:B------:R-:W-:Y:S01]  /*8c30*/  BSSY B1, `(.L_x_2655) ;  /* 0x0000067000017945 */ /* 0x000fe20003800000 */
[----:B------:R-:W-:Y:S01]  /*8c40*/  PRMT R33, R5, 0x7610, R33 ;  /* 0x0000761005217816 */ /* 0x000fe20000000021 */
[----:B------:R-:W-:Y:S02]  /*8c50*/  @P2 VIADD R0, R4, 0xffffffc0 ;  /* 0xffffffc004002836 */ /* 0x000fe40000000000 */
[----:B------:R-:W-:Y:S05]  /*8c60*/  @P1 BRA `(.L_x_2656) ;  /* 0x00000004008c1947 */ /* 0x000fea0003800000 */
[----:B------:R-:W1:Y:S01]  /*8c70*/  LDC R4, c[0x0][0x3f4] ;  /* 0x0000fd00ff047b82 */ /* 0x000e620000000800 */
[----:B------:R-:W-:Y:S01]  /*8c80*/  BSSY B2, `(.L_x_2657) ;  /* 0x0000032000027945 */ /* 0x000fe20003800000 */
[-C--:B-1----:R-:W-:Y:S02]  /*8c90*/  ISETP.GE.AND P0, PT, R190, R4.reuse, PT ;  /* 0x00000004be00720c */ /* 0x082fe40003f06270 */
[----:B------:R-:W-:-:S11]  /*8ca0*/  ISETP.GE.AND P1, PT, R203, R4, PT ;  /* 0x00000004cb00720c */ /* 0x000fd60003f26270 */
[----:B------:R-:W-:Y:S05]  /*8cb0*/  @P0 BRA `(.L_x_2658) ;  /* 0x0000000000b80947 */ /* 0x000fea0003800000 */
[----:B------:R-:W1:Y:S01]  /*8cc0*/  LDS.128 R4, [R3+0x20400] ;  /* 0x0204000003047984 */ /* 0x000e620000000c00 */
[----:B------:R-:W-:Y:S02]  /*8cd0*/  SHF.R.U32.HI R38, RZ, 0x10, R31 ;  /* 0x00000010ff267819 */ /* 0x000fe4000001161f */
[----:B0-----:R-:W-:Y:S02]  /*8ce0*/  SHF.R.U32.HI R35, RZ, 0x10, R29 ;  /* 0x00000010ff237819 */ /* 0x001fe4000001161d */
[----:B------:R-:W-:Y:S02]  /*8cf0*/  PRMT R38, R40, 0x5432, R38 ;  /* 0x0000543228267816 */ /* 0x000fe40000000026 */
[----:B------:R-:W-:Y:S02]  /*8d00*/  PRMT R35, R41, 0x5410, R35 ;  /* 0x0000541029237816 */ /* 0x000fe40000000023 */
[----:B------:R-:W-:Y:S01]  /*8d10*/  SHF.R.U64 R34, R28, 0x10, R29 ;  /* 0x000000101c227819 */ /* 0x000fe2000000121d */
[----:B------:R-:W-:Y:S01]  /*8d20*/  IMAD.U32 R39, R38, 0x10000, RZ ;  /* 0x0001000026277824 */ /* 0x000fe200078e00ff */
[----:B------:R-:W-:Y:S01]  /*8d30*/  SHF.R.U64 R37, R30, 0x10, R31 ;  /* 0x000000101e257819 */ /* 0x000fe2000000121f */
[----:B------:R-:W-:Y:S01]  /*8d40*/  IMAD.U32 R36, R35, 0x10000, RZ ;  /* 0x0001000023247824 */ /* 0x000fe200078e00ff */
[----:B------:R-:W-:-:S02]  /*8d50*/  LOP3.LUT R38, R38, 0xffff0000, RZ, 0xc0, !PT ;  /* 0xffff000026267812 */ /* 0x000fc400078ec0ff */
[----:B------:R-:W-:Y:S02]  /*8d60*/  PRMT R34, R41, 0x5432, R34 ;  /* 0x0000543229227816 */ /* 0x000fe40000000022 */
[----:B------:R-:W-:Y:S02]  /*8d70*/  PRMT R37, R40, 0x5410, R37 ;  /* 0x0000541028257816 */ /* 0x000fe40000000025 */
[----:B------:R-:W-:Y:S02]  /*8d80*/  LOP3.LUT R35, R35, 0xffff0000, RZ, 0xc0, !PT ;  /* 0xffff000023237812 */ /* 0x000fe400078ec0ff */
[C---:B-1----:R-:W-:Y:S01]  /*8d90*/  LOP3.LUT R29, R6.reuse, 0xffff0000, RZ, 0xc0, !PT ;  /* 0xffff0000061d7812 */ /* 0x042fe200078ec0ff */
[----:B------:R-:W-:Y:S01]  /*8da0*/  IMAD.U32 R28, R6, 0x10000, RZ ;  /* 0x00010000061c7824 */ /* 0x000fe200078e00ff */
[C---:B------:R-:W-:Y:S01]  /*8db0*/  LOP3.LUT R31, R7.reuse, 0xffff0000, RZ, 0xc0, !PT ;  /* 0xffff0000071f7812 */ /* 0x040fe200078ec0ff */
[----:B------:R-:W-:Y:S02]  /*8dc0*/  IMAD.U32 R30, R7, 0x10000, RZ ;  /* 0x00010000071e7824 */ /* 0x000fe400078e00ff */
[C---:B------:R-:W-:Y:S01]  /*8dd0*/  FMUL.FTZ R41, R29.reuse, R39 ;  /* 0x000000271d297220 */ /* 0x040fe20000410000 */
[----:B------:R-:W-:Y:S01]  /*8de0*/  FMUL.FTZ R40, R29, R36 ;  /* 0x000000241d287220 */ /* 0x000fe20000410000 */
[----:B------:R-:W-:Y:S01]  /*8df0*/  FMUL.FTZ R29, R31, R38 ;  /* 0x000000261f1d7220 */ /* 0x000fe20000410000 */
[----:B------:R-:W-:-:S02]  /*8e00*/  IMAD.U32 R6, R4, 0x10000, RZ ;  /* 0x0001000004067824 */ /* 0x000fc400078e00ff */
[C---:B------:R-:W-:Y:S01]  /*8e10*/  FFMA.FTZ R41, R28.reuse, R36, -R41 ;  /* 0x000000241c297223 */ /* 0x040fe20000010829 */
[----:B------:R-:W-:Y:S01]  /*8e20*/  FFMA.FTZ R40, R28, R39, R40 ;  /* 0x000000271c287223 */ /* 0x000fe20000010028 */
[-C--:B------:R-:W-:Y:S01]  /*8e30*/  FFMA.FTZ R39, R30, R35.reuse, -R29 ;  /* 0x000000231e277223 */ /* 0x080fe2000001081d */
[C---:B------:R-:W-:Y:S01]  /*8e40*/  IMAD.U32 R7, R5.reuse, 0x10000, RZ ;  /* 0x0001000005077824 */ /* 0x040fe200078e00ff */
[----:B------:R-:W-:Y:S01]  /*8e50*/  LOP3.LUT R4, R4, 0xffff0000, RZ, 0xc0, !PT ;  /* 0xffff000004047812 */ /* 0x000fe200078ec0ff */
[C---:B------:R-:W-:Y:S01]  /*8e60*/  IMAD.U32 R29, R34.reuse, 0x10000, RZ ;  /* 0x00010000221d7824 */ /* 0x040fe200078e00ff */
[----:B------:R-:W-:Y:S01]  /*8e70*/  LOP3.LUT R5, R5, 0xffff0000, RZ, 0xc0, !PT ;  /* 0xffff000005057812 */ /* 0x000fe200078ec0ff */
[----:B------:R-:W-:Y:S01]  /*8e80*/  FMUL.FTZ R43, R31, R35 ;  /* 0x000000231f2b7220 */ /* 0x000fe20000410000 */
[C---:B------:R-:W-:Y:S01]  /*8e90*/  LOP3.LUT R28, R37.reuse, 0xffff0000, RZ, 0xc0, !PT ;  /* 0xffff0000251c7812 */ /* 0x040fe200078ec0ff */
[----:B------:R-:W-:Y:S01]  /*8ea0*/  IMAD.U32 R31, R37, 0x10000, RZ ;  /* 0x00010000251f7824 */ /* 0x000fe200078e00ff */
[----:B------:R-:W-:Y:S01]  /*8eb0*/  LOP3.LUT R34, R34, 0xffff0000, RZ, 0xc0, !PT ;  /* 0xffff000022227812 */ /* 0x000fe200078ec0ff */
[----:B------:R-:W-:Y:S01]  /*8ec0*/  FFMA.FTZ R38, R30, R38, R43 ;  /* 0x000000261e267223 */ /* 0x000fe2000001002b */
[C---:B------:R-:W-:Y:S01]  /*8ed0*/  FMUL.FTZ R30, R4.reuse, R29 ;  /* 0x0000001d041e7220 */ /* 0x040fe20000410000 */
[-C--:B------:R-:W-:Y:S01]  /*8ee0*/  FMUL.FTZ R35, R4, R31.reuse ;  /* 0x0000001f04237220 */ /* 0x080fe20000410000 */
[C---:B------:R-:W-:Y:S01]  /*8ef0*/  FMUL.FTZ R36, R5.reuse, R28 ;  /* 0x0000001c05247220 */ /* 0x040fe20000410000 */
[-C--:B------:R-:W-:Y:S01]  /*8f00*/  FMUL.FTZ R37, R5, R34.reuse ;  /* 0x0000002205257220 */ /* 0x080fe20000410000 */
[C---:B------:R-:W-:Y:S01]  /*8f10*/  FFMA.FTZ R31, R6.reuse, R31, R30 ;  /* 0x0000001f061f7223 */ /* 0x040fe2000001001e */
[----:B------:R-:W-:Y:S01]  /*8f20*/  FFMA.FTZ R4, R6, R29, -R35 ;  /* 0x0000001d06047223 */ /* 0x000fe20000010823 */
[C---:B------:R-:W-:Y:S01]  /*8f30*/  FFMA.FTZ R5, R7.reuse, R34, -R36 ;  /* 0x0000002207057223 */ /* 0x040fe20000010824 */
[----:B------:R-:W-:Y:S01]  /*8f40*/  FFMA.FTZ R28, R7, R28, R37 ;  /* 0x0000001c071c7223 */ /* 0x000fe20000010025 */
[----:B------:R-:W-:-:S02]  /*8f50*/  F2FP.BF16.F32.PACK_AB R6, R40, R41 ;  /* 0x000000292806723e */ /* 0x000fc400000010ff */
[----:B------:R-:W-:Y:S02]  /*8f60*/  F2FP.BF16.F32.PACK_AB R7, R38, R39 ;  /* 0x000000272607723e */ /* 0x000fe400000010ff */
[----:B------:R-:W-:Y:S02]  /*8f70*/  F2FP.BF16.F32.PACK_AB R4, R31, R4 ;  /* 0x000000041f04723e */ /* 0x000fe400000010ff */
[----:B------:R-:W-:-:S05]  /*8f80*/  F2FP.BF16.F32.PACK_AB R5, R28, R5 ;  /* 0x000000051c05723e */ /* 0x000fca00000010ff */
[----:B------:R1:W-:Y:S02]  /*8f90*/  STS.128 [R3+0x20400], R4 ;  /* 0x0204000403007388 */ /* 0x0003e40000000c00 */
.L_x_2658:
[----:B------:R-:W-:Y:S05]  /*8fa0*/  BSYNC B2 ;  /* 0x0000000000027941 */ /* 0x000fea0003800000 */
.L_x_2657:
[----:B------:R-:W-:Y:S05]  /*8fb0*/  @P1 BRA `(.L_x_2656) ;  /* 0x0000000000b81947 */ /* 0x000fea0003800000 */
[----:B-1----:R-:W1:Y:S01]  /*8fc0*/  LDS.128 R4, [R0] ;  /* 0x0000000000047984 */ /* 0x002e620000000c00 */
[----:B------:R-:W-:Y:S02]  /*8fd0*/  SHF.R.U32.HI R34, RZ, 0x10, R21 ;  /* 0x00000010ff227819 */ /* 0x000fe40000011615 */
[----:B------:R-:W-:Y:S02]  /*8fe0*/  SHF.R.U32.HI R29, RZ, 0x10, R25 ;  /* 0x00000010ff1d7819 */ /* 0x000fe40000011619 */
[----:B------:R-:W-:Y:S02]  /*8ff0*/  PRMT R34, R44, 0x5432, R34 ;  /* 0x000054322c227816 */ /* 0x000fe40000000022 */
[----:B------:R-:W-:Y:S02]  /*9000*/  PRMT R29, R45, 0x5410, R29 ;  /* 0x000054102d1d7816 */ /* 0x000fe4000000001d */
[----:B------:R-:W-:Y:S01]  /*9010*/  SHF.R.U64 R31, R20, 0x10, R21 ;  /* 0x00000010141f7819 */ /* 0x000fe20000001215 */
[----:B0-----:R-:W-:Y:S01]  /*9020*/  IMAD.U32 R35, R34, 0x10000, RZ ;  /* 0x0001000022237824 */ /* 0x001fe200078e00ff */
[----:B------:R-:W-:Y:S01]  /*9030*/  SHF.R.U64 R28, R24, 0x10, R25 ;  /* 0x00000010181c7819 */ /* 0x000fe20000001219 */
[----:B------:R-:W-:Y:S01]  /*9040*/  IMAD.U32 R30, R29, 0x10000, RZ ;  /* 0x000100001d1e7824 */ /* 0x000fe200078e00ff */
[----:B------:R-:W-:-:S02]  /*9050*/  LOP3.LUT R34, R34, 0xffff0000, RZ, 0xc0, !PT ;  /* 0xffff000022227812 */ /* 0x000fc400078ec0ff */
[----:B------:R-:W-:Y:S02]  /*9060*/  LOP3.LUT R29, R29, 0xffff0000, RZ, 0xc0, !PT ;  /* 0xffff00001d1d7812 */ /* 0x000fe400078ec0ff */
[----:B------:R-:W-:Y:S02]  /*9070*/  PRMT R28, R45, 0x5432, R28 ;  /* 0x000054322d1c7816 */ /* 0x000fe4000000001c */
[----:B------:R-:W-:Y:S02]  /*9080*/  PRMT R31, R44, 0x5410, R31 ;  /* 0x000054102c1f7816 */ /* 0x000fe4000000001f */
        /* <DEDUP_REMOVED lines=32> */
[----:B------:R2:W-:Y:S02]  /*9290*/  STS.128 [R0], R4 ;  /* 0x0000000400007388 */ /* 0x0005e40000000c00 */
.L_x_2656:
[----:B------:R-:W-:Y:S05]  /*92a0*/  BSYNC B1 ;  /* 0x0000000000017941 */ /* 0x000fea0003800000 */
.L_x_2655:
        /* <DEDUP_REMOVED lines=10> */
[----:B------:R-:W-:Y:S02]  /*9350*/  SHF.R.U32.HI R25, RZ, 0x10, R13 ;  /* 0x00000010ff197819 */ /* 0x000fe4000001160d */
        /* <DEDUP_REMOVED lines=8> */
[----:B------:R-:W-:Y:S02]  /*93e0*/  LOP3.LUT R25, R25, 0xffff0000, RZ, 0xc0, !PT ;  /* 0xffff000019197812 */ /* 0x000fe400078ec0ff */
        /* <DEDUP_REMOVED lines=16> */
[----:B0-----:R-:W-:Y:S01]  /*94f0*/  FMUL.FTZ R35, R21, R25 ;  /* 0x0000001915237220 */ /* 0x001fe20000410000 */
        /* <DEDUP_REMOVED lines=17> */
.L_x_2661:
[----:B------:R-:W-:Y:S05]  /*9610*/  BSYNC B1 ;  /* 0x0000000000017941 */ /* 0x000fea0003800000 */
.L_x_2660:
[----:B------:R-:W-:Y:S05]  /*9620*/  @P1 BRA `(.L_x_2659) ;  /* 0x0000001800381947 */ /* 0x000fea0003800000 */
[----:B-1----:R-:W1:Y:S01]  /*9630*/  LDS.128 R4, [R0+0x1000] ;  /* 0x0010000000047984 */ /* 0x002e620000000c00 */
[----:B------:R-:W-:Y:S02]  /*9640*/  SHF.R.U64 R3, R8, 0x10, R9 ;  /* 0x0000001008037819 */ /* 0x000fe40000001209 */
[--C-:B------:R-:W-:Y:S02]  /*9650*/  SHF.R.U64 R8, R10, 0x10, R11.reuse ;  /* 0x000000100a087819 */ /* 0x100fe4000000120b */
[----:B------:R-:W-:Y:S02]  /*9660*/  SHF.R.U32.HI R11, RZ, 0x10, R11 ;  /* 0x00000010ff0b7819 */ /* 0x000fe4000001160b */
[----:B------:R-:W-:Y:S02]  /*9670*/  SHF.R.U32.HI R12, RZ, 0x10, R9 ;  /* 0x00000010ff0c7819 */ /* 0x000fe40000011609 */
[----:B------:R-:W-:Y:S02]  /*9680*/  PRMT R14, R14, 0x5410, R11 ;  /* 0x000054100e0e7816 */ /* 0x000fe4000000000b */
[----:B------:R-:W-:-:S02]  /*9690*/  PRMT R33, R33, 0x5410, R12 ;  /* 0x0000541021217816 */ /* 0x000fc4000000000c */
[----:B------:R-:W-:Y:S01]  /*96a0*/  PRMT R15, R15, 0x5410, R8 ;  /* 0x000054100f0f7816 */ /* 0x000fe20000000008 */
[C---:B------:R-:W-:Y:S01]  /*96b0*/  IMAD.U32 R12, R14.reuse, 0x10000, RZ ;  /* 0x000100000e0c7824 */ /* 0x040fe200078e00ff */
[----:B------:R-:W-:Y:S01]  /*96c0*/  LOP3.LUT R14, R14, 0xffff0000, RZ, 0xc0, !PT ;  /* 0xffff00000e0e7812 */ /* 0x000fe200078ec0ff */
[C---:B------:R-:W-:Y:S01]  /*96d0*/  IMAD.U32 R11, R33.reuse, 0x10000, RZ ;  /* 0x00010000210b7824 */ /* 0x040fe200078e00ff */
[----:B------:R-:W-:Y:S02]  /*96e0*/  LOP3.LUT R33, R33, 0xffff0000, RZ, 0xc0, !PT ;  /* 0xffff000021217812 */ /* 0x000fe400078ec0ff */
[----:B------:R-:W-:Y:S02]  /*96f0*/  PRMT R32, R32, 0x5410, R3 ;  /* 0x0000541020207816 */ /* 0x000fe40000000003 */
[C---:B-1----:R-:W-:Y:S01]  /*9700*/  LOP3.LUT R9, R6.reuse, 0xffff0000, RZ, 0xc0, !PT ;  /* 0xffff000006097812 */ /* 0x042fe200078ec0ff */
[C---:B------:R-:W-:Y:S01]  /*9710*/  IMAD.U32 R10, R7.reuse, 0x10000, RZ ;  /* 0x00010000070a7824 */ /* 0x040fe200078e00ff */
[----:B------:R-:W-:Y:S01]  /*9720*/  LOP3.LUT R7, R7, 0xffff0000, RZ, 0xc0, !PT ;  /* 0xffff000007077812 */ /* 0x000fe200078ec0ff */
[----:B------:R-:W-:Y:S01]  /*9730*/  IMAD.U32 R8, R6, 0x10000, RZ ;  /* 0x0001000006087824 */ /* 0x000fe200078e00ff */
[----:B------:R-:W-:Y:S01]  /*9740*/  SHF.L.U32 R3, R4, 0x10, RZ ;  /* 0x0000001004037819 */ /* 0x000fe200000006ff */
[C---:B------:R-:W-:Y:S01]  /*9750*/  FMUL.FTZ R13, R9.reuse, R12 ;  /* 0x0000000c090d7220 */ /* 0x040fe20000410000 */
[----:B------:R-:W-:Y:S01]  /*9760*/  FMUL.FTZ R9, R9, R11 ;  /* 0x0000000b09097220 */ /* 0x000fe20000410000 */
[----:B------:R-:W-:Y:S01]  /*9770*/  FMUL.FTZ R21, R7, R14 ;  /* 0x0000000e07157220 */ /* 0x000fe20000410000 */
[----:B------:R-:W-:-:S02]  /*9780*/  IMAD.U32 R6, R5, 0x10000, RZ ;  /* 0x0001000005067824 */ /* 0x000fc400078e00ff */
[C---:B------:R-:W-:Y:S01]  /*9790*/  FFMA.FTZ R13, R8.reuse, R11, -R13 ;  /* 0x0000000b080d7223 */ /* 0x040fe2000001080d */
[----:B------:R-:W-:Y:S01]  /*97a0*/  FFMA.FTZ R20, R8, R12, R9 ;  /* 0x0000000c08147223 */ /* 0x000fe20000010009 */
[-C--:B------:R-:W-:Y:S01]  /*97b0*/  FMUL.FTZ R9, R7, R33.reuse ;  /* 0x0000002107097220 */ /* 0x080fe20000410000 */
[----:B------:R-:W-:Y:S01]  /*97c0*/  IMAD.U32 R8, R15, 0x10000, RZ ;  /* 0x000100000f087824 */ /* 0x000fe200078e00ff */
[----:B------:R-:W-:Y:S01]  /*97d0*/  LOP3.LUT R4, R4, 0xffff0000, RZ, 0xc0, !PT ;  /* 0xffff000004047812 */ /* 0x000fe200078ec0ff */
[----:B------:R-:W-:Y:S01]  /*97e0*/  IMAD.U32 R7, R32, 0x10000, RZ ;  /* 0x0001000020077824 */ /* 0x000fe200078e00ff */
[----:B------:R-:W-:Y:S01]  /*97f0*/  LOP3.LUT R5, R5, 0xffff0000, RZ, 0xc0, !PT ;  /* 0xffff000005057812 */ /* 0x000fe200078ec0ff */
[C---:B------:R-:W-:Y:S01]  /*9800*/  FFMA.FTZ R21, R10.reuse, R33, -R21 ;  /* 0x000000210a157223 */ /* 0x040fe20000010815 */
[----:B------:R-:W-:Y:S01]  /*9810*/  LOP3.LUT R15, R15, 0xffff0000, RZ, 0xc0, !PT ;  /* 0xffff00000f0f7812 */ /* 0x000fe200078ec0ff */
[----:B------:R-:W-:Y:S01]  /*9820*/  FFMA.FTZ R14, R10, R14, R9 ;  /* 0x0000000e0a0e7223 */ /* 0x000fe20000010009 */
[----:B------:R-:W-:Y:S01]  /*9830*/  LOP3.LUT R32, R32, 0xffff0000, RZ, 0xc0, !PT ;  /* 0xffff000020207812 */ /* 0x000fe200078ec0ff */
[C---:B------:R-:W-:Y:S01]  /*9840*/  FMUL.FTZ R10, R4.reuse, R8 ;  /* 0x00000008040a7220 */ /* 0x040fe20000410000 */
[----:B------:R-:W-:Y:S01]  /*9850*/  FMUL.FTZ R9, R4, R7 ;  /* 0x0000000704097220 */ /* 0x000fe20000410000 */
[----:B------:R-:W-:-:S02]  /*9860*/  FMUL.FTZ R11, R5, R15 ;  /* 0x0000000f050b7220 */ /* 0x000fc40000410000 */
[----:B------:R-:W-:Y:S01]  /*9870*/  FMUL.FTZ R12, R5, R32 ;  /* 0x00000020050c7220 */ /* 0x000fe20000410000 */
[C---:B------:R-:W-:Y:S01]  /*9880*/  FFMA.FTZ R4, R3.reuse, R7, -R10 ;  /* 0x0000000703047223 */ /* 0x040fe2000001080a */
[----:B------:R-:W-:Y:S01]  /*9890*/  FFMA.FTZ R9, R3, R8, R9 ;  /* 0x0000000803097223 */ /* 0x000fe20000010009 */
[C---:B------:R-:W-:Y:S01]  /*98a0*/  FFMA.FTZ R5, R6.reuse, R32, -R11 ;  /* 0x0000002006057223 */ /* 0x040fe2000001080b */
[----:B------:R-:W-:Y:S01]  /*98b0*/  FFMA.FTZ R12, R6, R15, R12 ;  /* 0x0000000f060c7223 */ /* 0x000fe2000001000c */
[----:B------:R-:W-:Y:S02]  /*98c0*/  F2FP.BF16.F32.PACK_AB R6, R20, R13 ;  /* 0x0000000d1406723e */ /* 0x000fe400000010ff */
[----:B------:R-:W-:Y:S02]  /*98d0*/  F2FP.BF16.F32.PACK_AB R7, R14, R21 ;  /* 0x000000150e07723e */ /* 0x000fe400000010ff */
[----:B------:R-:W-:Y:S02]  /*98e0*/  F2FP.BF16.F32.PACK_AB R4, R9, R4 ;  /* 0x000000040904723e */ /* 0x000fe400000010ff */
[----:B------:R-:W-:-:S05]  /*98f0*/  F2FP.BF16.F32.PACK_AB R5, R12, R5 ;  /* 0x000000050c05723e */ /* 0x000fca00000010ff */
[----:B------:R3:W-:Y:S01]  /*9900*/  STS.128 [R0+0x1000], R4 ;  /* 0x0010000400007388 */ /* 0x0007e20000000c00 */
[----:B------:R-:W-:Y:S05]  /*9910*/  BRA `(.L_x_2659) ;  /* 0x00000014007c7947 */ /* 0x000fea0003800000 */
.L_x_2646:
[----:B------:R-:W0:Y:S01]  /*9920*/  S2R R0, SR_TID.X ;  /* 0x0000000000007919 */ /* 0x000e220000002100 */
[----:B------:R-:W1:Y:S01]  /*9930*/  LDC R34, c[0x0][0x448] ;  /* 0x00011200ff227b82 */ /* 0x000e620000000800 */
[----:B------:R-:W-:Y:S01]  /*9940*/  ULDC.64 UR4, c[0x0][0x3f8] ;  /* 0x0000fe0000047ab9 */ /* 0x000fe20000000a00 */
[----:B------:R-:W-:Y:S01]  /*9950*/  ULDC.64 UR6, c[0x0][0x408] ;  /* 0x0001020000067ab9 */ /* 0x000fe20000000a00 */
[----:B------:R-:W-:Y:S02]  /*9960*/  IMAD.MOV.U32 R27, RZ, RZ, R29 ;  /* 0x000000ffff1b7224 */ /* 0x000fe400078e001d */
[----:B------:R-:W-:Y:S01]  /*9970*/  IMAD.MOV.U32 R4, RZ, RZ, R24 ;  /* 0x000000ffff047224 */ /* 0x000fe200078e0018 */
[----:B-1----:R-:W-:Y:S01]  /*9980*/  ISETP.NE.AND P0, PT, R34, 0x1, PT ;  /* 0x000000012200780c */ /* 0x002fe20003f05270 */
[----:B0-----:R-:W-:-:S05]  /*9990*/  VIADD R0, R0, 0xffffff80 ;  /* 0xffffff8000007836 */ /* 0x001fca0000000000 */
[----:B------:R-:W-:-:S07]  /*99a0*/  SHF.R.S32.HI R3, RZ, 0x1f, R0 ;  /* 0x0000001fff037819 */ /* 0x000fce0000011400 */
[----:B------:R-:W0:Y:S01]  /*99b0*/  @P0 LDC R5, c[0x0][0x450] ;  /* 0x00011400ff050b82 */ /* 0x000e220000000800 */
[----:B------:R-:W-:-:S04]  /*99c0*/  LEA.HI R3, R3, R0, RZ, 0x2 ;  /* 0x0000000003037211 */ /* 0x000fc800078f10ff */
[----:B------:R-:W-:-:S05]  /*99d0*/  LOP3.LUT R3, R3, 0xfffffffc, RZ, 0xc0, !PT ;  /* 0xfffffffc03037812 */ /* 0x000fca00078ec0ff */
[----:B------:R-:W-:Y:S02]  /*99e0*/  IMAD.IADD R3, R0, 0x1, -R3 ;  /* 0x0000000100037824 */ /* 0x000fe400078e0a03 */
[----:B------:R-:W1:Y:S02]  /*99f0*/  @P0 LDC R0, c[0x0][0x44c] ;  /* 0x00011300ff000b82 */ /* 0x000e640000000800 */
[----:B------:R-:W-:-:S04]  /*9a00*/  IMAD R3, R3, 0x20, R39 ;  /* 0x0000002003037824 */ /* 0x000fc800078e0227 */
[----:B-1----:R-:W-:-:S05]  /*9a10*/  @P0 IMAD.HI.U32 R0, R3, R0, RZ ;  /* 0x0000000003000227 */ /* 0x002fca00078e00ff */
[----:B0-----:R-:W-:Y:S01]  /*9a20*/  @P0 SHF.R.U32.HI R3, RZ, R5, R0 ;  /* 0x00000005ff030219 */ /* 0x001fe20000011600 */
[----:B------:R-:W-:-:S03]  /*9a30*/  IMAD.MOV.U32 R5, RZ, RZ, R31 ;  /* 0x000000ffff057224 */ /* 0x000fc600078e001f */
        /* <DEDUP_REMOVED lines=17> */
[----:B------:R-:W0:Y:S01]  /*9b50*/  LDC R37, c[0x0][0x3f4] ;  /* 0x0000fd00ff257b82 */ /* 0x000e220000000800 */
[----:B------:R-:W1:Y:S01]  /*9b60*/  SHFL.IDX PT, R3, R25, RZ, 0x1c1f ;  /* 0x001c1fff19037589 */ /* 0x000e6200000e0000 */
[----:B------:R-:W-:-:S03]  /*9b70*/  IMAD R34, R23, R34, RZ ;  /* 0x0000002217227224 */ /* 0x000fc600078e02ff */
[----:B------:R-:W2:Y:S04]  /*9b80*/  SHFL.IDX PT, R0, R26, RZ, 0x1c1f ;  /* 0x001c1fff1a007589 */ /* 0x000ea800000e0000 */
[----:B------:R-:W3:Y:S04]  /*9b90*/  SHFL.IDX PT, R14, R27, RZ, 0x1c1f ;  /* 0x001c1fff1b0e7589 */ /* 0x000ee800000e0000 */
[----:B------:R-:W4:Y:S01]  /*9ba0*/  SHFL.IDX PT, R4, R24, RZ, 0x1c1f ;  /* 0x001c1fff18047589 */ /* 0x000f2200000e0000 */
[----:B0-----:R-:W-:-:S04]  /*9bb0*/  ISETP.GE.AND P0, PT, R16, R37, PT ;  /* 0x000000251000720c */ /* 0x001fc80003f06270 */
[----:B------:R-:W-:-:S13]  /*9bc0*/  ISETP.GE.OR P1, PT, R39, R34, P0 ;  /* 0x000000222700720c */ /* 0x000fda0000726670 */
[C---:B------:R-:W-:Y:S01]  /*9bd0*/  @!P1 IMAD.SHL.U32 R5, R16.reuse, 0x2, RZ ;  /* 0x0000000210059824 */ /* 0x040fe200078e00ff */
[----:B------:R-:W-:-:S04]  /*9be0*/  @!P1 SHF.L.U64.HI R21, R16, 0x1, R17 ;  /* 0x0000000110159819 */ /* 0x000fc80000010211 */
[----:B-1----:R-:W-:-:S05]  /*9bf0*/  @!P1 IADD3 R6, P2, R3, R5, RZ ;  /* 0x0000000503069210 */ /* 0x002fca0007f5e0ff */
[----:B--2---:R-:W-:-:S05]  /*9c00*/  @!P1 IMAD.X R7, R0, 0x1, R21, P2 ;  /* 0x0000000100079824 */ /* 0x004fca00010e0615 */
[----:B------:R-:W2:Y:S01]  /*9c10*/  @!P1 LD.E.128 R8, desc[UR40][R6.64] ;  /* 0x0000002806089980 */ /* 0x000ea2000c101d00 */
[----:B---3--:R-:W-:-:S05]  /*9c20*/  @!P1 IADD3 R14, P2, R14, R5, RZ ;  /* 0x000000050e0e9210 */ /* 0x008fca0007f5e0ff */
[----:B----4-:R-:W-:-:S04]  /*9c30*/  @!P1 IMAD.X R3, R4, 0x1, R21, P2 ;  /* 0x0000000104039824 */ /* 0x010fc800010e0615 */
[----:B------:R-:W-:-:S05]  /*9c40*/  @!P1 IMAD.MOV.U32 R15, RZ, RZ, R3 ;  /* 0x000000ffff0f9224 */ /* 0x000fca00078e0003 */
[----:B------:R0:W3:Y:S01]  /*9c50*/  @!P1 LD.E.128 R4, desc[UR40][R14.64] ;  /* 0x000000280e049980 */ /* 0x0000e2000c101d00 */
[----:B------:R-:W-:Y:S02]  /*9c60*/  CS2R R30, SRZ ;  /* 0x00000000001e7805 */ /* 0x000fe4000001ff00 */
[----:B------:R-:W-:Y:S02]  /*9c70*/  CS2R R32, SRZ ;  /* 0x0000000000207805 */ /* 0x000fe4000001ff00 */
[----:B------:R-:W-:Y:S01]  /*9c80*/  CS2R R28, SRZ ;  /* 0x00000000001c7805 */ /* 0x000fe2000001ff00 */
[----:B------:R-:W1:Y:S01]  /*9c90*/  SHFL.IDX PT, R24, R24, 0x1, 0x1c1f ;  /* 0x003c1f0018187f89 */ /* 0x000e6200000e0000 */
[----:B------:R-:W-:-:S03]  /*9ca0*/  CS2R R20, SRZ ;  /* 0x0000000000147805 */ /* 0x000fc6000001ff00 */
[----:B0-----:R0:W4:Y:S01]  /*9cb0*/  SHFL.IDX PT, R14, R27, 0x1, 0x1c1f ;  /* 0x003c1f001b0e7f89 */ /* 0x00112200000e0000 */
[----:B--2---:R-:W-:Y:S02]  /*9cc0*/  @!P1 IMAD.MOV.U32 R30, RZ, RZ, R8 ;  /* 0x000000ffff1e9224 */ /* 0x004fe400078e0008 */
[----:B------:R-:W-:Y:S02]  /*9cd0*/  @!P1 IMAD.MOV.U32 R31, RZ, RZ, R9 ;  /* 0x000000ffff1f9224 */ /* 0x000fe400078e0009 */
[----:B------:R-:W-:Y:S02]  /*9ce0*/  IMAD.MOV.U32 R0, RZ, RZ, R30 ;  /* 0x000000ffff007224 */ /* 0x000fe400078e001e */
[----:B------:R-:W-:Y:S02]  /*9cf0*/  IMAD.MOV.U32 R3, RZ, RZ, R31 ;  /* 0x000000ffff037224 */ /* 0x000fe400078e001f */
[----:B------:R-:W-:Y:S01]  /*9d00*/  @!P1 IMAD.MOV.U32 R32, RZ, RZ, R10 ;  /* 0x000000ffff209224 */ /* 0x000fe200078e000a */
[----:B------:R-:W-:Y:S01]  /*9d10*/  PRMT R36, R36, 0x5410, R0 ;  /* 0x0000541024247816 */ /* 0x000fe20000000000 */
[----:B------:R-:W-:Y:S01]  /*9d20*/  @!P1 IMAD.MOV.U32 R33, RZ, RZ, R11 ;  /* 0x000000ffff219224 */ /* 0x000fe200078e000b */
[----:B------:R-:W-:Y:S01]  /*9d30*/  PRMT R46, R46, 0x5410, R3 ;  /* 0x000054102e2e7816 */ /* 0x000fe20000000003 */
[----:B------:R0:W2:Y:S01]  /*9d40*/  SHFL.IDX PT, R0, R26, 0x1, 0x1c1f ;  /* 0x003c1f001a007f89 */ /* 0x0000a200000e0000 */
[----:B------:R-:W-:-:S02]  /*9d50*/  IMAD.MOV.U32 R8, RZ, RZ, R32 ;  /* 0x000000ffff087224 */ /* 0x000fc400078e0020 */
[----:B---3--:R-:W-:Y:S01]  /*9d60*/  @!P1 IMAD.MOV.U32 R28, RZ, RZ, R4 ;  /* 0x000000ffff1c9224 */ /* 0x008fe200078e0004 */
[----:B------:R0:W3:Y:S01]  /*9d70*/  SHFL.IDX PT, R3, R25, 0x1, 0x1c1f ;  /* 0x003c1f0019037f89 */ /* 0x0000e200000e0000 */
[----:B------:R-:W-:Y:S01]  /*9d80*/  @!P1 IMAD.MOV.U32 R29, RZ, RZ, R5 ;  /* 0x000000ffff1d9224 */ /* 0x000fe200078e0005 */
[----:B------:R-:W-:Y:S01]  /*9d90*/  PRMT R35, R8, 0x7610, R35 ;  /* 0x0000761008237816 */ /* 0x000fe20000000023 */
[----:B------:R-:W-:Y:S02]  /*9da0*/  @!P1 IMAD.MOV.U32 R21, RZ, RZ, R7 ;  /* 0x000000ffff159224 */ /* 0x000fe400078e0007 */
[----:B------:R-:W-:Y:S02]  /*9db0*/  @!P1 IMAD.MOV.U32 R20, RZ, RZ, R6 ;  /* 0x000000ffff149224 */ /* 0x000fe400078e0006 */
[----:B------:R-:W-:Y:S02]  /*9dc0*/  IMAD.MOV.U32 R4, RZ, RZ, R28 ;  /* 0x000000ffff047224 */ /* 0x000fe400078e001c */
[----:B------:R-:W-:-:S02]  /*9dd0*/  IMAD.MOV.U32 R5, RZ, RZ, R29 ;  /* 0x000000ffff057224 */ /* 0x000fc400078e001d */
[----:B------:R-:W-:Y:S01]  /*9de0*/  IMAD.MOV.U32 R7, RZ, RZ, R21 ;  /* 0x000000ffff077224 */ /* 0x000fe200078e0015 */
[----:B------:R-:W-:Y:S01]  /*9df0*/  PRMT R35, R35, 0x5410, R4 ;  /* 0x0000541023237816 */ /* 0x000fe20000000004 */
[----:B------:R-:W-:Y:S02]  /*9e00*/  IMAD.MOV.U32 R9, RZ, RZ, R33 ;  /* 0x000000ffff097224 */ /* 0x000fe400078e0021 */
[----:B------:R-:W-:Y:S01]  /*9e10*/  IMAD.MOV.U32 R6, RZ, RZ, R20 ;  /* 0x000000ffff067224 */ /* 0x000fe200078e0014 */
[----:B------:R-:W-:Y:S02]  /*9e20*/  PRMT R41, R7, 0x5410, R5 ;  /* 0x0000541007297816 */ /* 0x000fe40000000005 */
[----:B------:R-:W-:Y:S02]  /*9e30*/  CS2R R4, SRZ ;  /* 0x0000000000047805 */ /* 0x000fe4000001ff00 */
[----:B------:R-:W-:Y:S02]  /*9e40*/  PRMT R36, R9, 0x7610, R36 ;  /* 0x0000761009247816 */ /* 0x000fe40000000024 */
[----:B012-4-:R-:W-:-:S07]  /*9e50*/  PRMT R43, R43, 0x5410, R6 ;  /* 0x000054102b2b7816 */ /* 0x017fce0000000006 */
.L_x_2955:
[----:B------:R-:W2:Y:S01]  /*9e60*/  LDL R7, [R1+0x50] ;  /* 0x0000500001077983 */ /* 0x000ea20000100800 */
[----:B------:R-:W-:Y:S01]  /*9e70*/  VIADD R39, R39, 0x20 ;  /* 0x0000002027277836 */ /* 0x000fe20000000000 */
[----:B------:R-:W-:Y:S01]  /*9e80*/  BSSY B1, `(.L_x_2663) ;  /* 0x0000016000017945 */ /* 0x000fe20003800000 */
[----:B------:R-:W-:Y:S02]  /*9e90*/  CS2R R8, SRZ ;  /* 0x0000000000087805 */ /* 0x000fe4000001ff00 */
[----:B------:R-:W-:Y:S02]  /*9ea0*/  CS2R R10, SRZ ;  /* 0x00000000000a7805 */ /* 0x000fe4000001ff00 */
[----:B------:R-:W-:Y:S02]  /*9eb0*/  ISETP.GE.AND P1, PT, R39, R34, PT ;  /* 0x000000222700720c */ /* 0x000fe40003f26270 */
[----:B--2---:R-:W-:-:S04]  /*9ec0*/  LEA.HI R6, R7, R7, RZ, 0x1 ;  /* 0x0000000707067211 */ /* 0x004fc800078f08ff */
[----:B------:R-:W-:-:S05]  /*9ed0*/  LOP3.LUT R6, R6, 0xfffffffe, RZ, 0xc0, !PT ;  /* 0xfffffffe06067812 */ /* 0x000fca00078ec0ff */
[----:B------:R-:W-:Y:S01]  /*9ee0*/  IMAD.IADD R13, R7, 0x1, -R6 ;  /* 0x00000001070d7824 */ /* 0x000fe200078e0a06 */
[----:B------:R-:W-:-:S04]  /*9ef0*/  CS2R R6, SRZ ;  /* 0x0000000000067805 */ /* 0x000fc8000001ff00 */
[----:B------:R-:W-:Y:S01]  /*9f00*/  SHF.L.U32 R13, R13, 0x1f, RZ ;  /* 0x0000001f0d0d7819 */ /* 0x000fe200000006ff */
[----:B------:R-:W-:Y:S06]  /*9f10*/  @P1 BRA `(.L_x_2664) ;  /* 0x0000000000301947 */ /* 0x000fec0003800000 */
[----:B------:R-:W-:Y:S02]  /*9f20*/  CS2R R6, SRZ ;  /* 0x0000000000067805 */ /* 0x000fe4000001ff00 */
[----:B------:R-:W-:Y:S02]  /*9f30*/  CS2R R8, SRZ ;  /* 0x0000000000087805 */ /* 0x000fe4000001ff00 */
[----:B------:R-:W-:Y:S01]  /*9f40*/  CS2R R10, SRZ ;  /* 0x00000000000a7805 */ /* 0x000fe2000001ff00 */
[----:B------:R-:W-:Y:S06]  /*9f50*/  @P0 BRA `(.L_x_2664) ;  /* 0x0000000000200947 */ /* 0x000fec0003800000 */
[C---:B------:R-:W-:Y:S01]  /*9f60*/  IMAD.SHL.U32 R4, R16.reuse, 0x2, RZ ;  /* 0x0000000210047824 */ /* 0x040fe200078e00ff */
[----:B------:R-:W-:-:S04]  /*9f70*/  SHF.L.U64.HI R5, R16, 0x1, R17 ;  /* 0x0000000110057819 */ /* 0x000fc80000010211 */
[-C--:B---3--:R-:W-:Y:S02]  /*9f80*/  IADD3 R8, P1, R3, R4.reuse, RZ ;  /* 0x0000000403087210 */ /* 0x088fe40007f3e0ff */
[----:B------:R-:W-:-:S03]  /*9f90*/  IADD3 R4, P2, R14, R4, RZ ;  /* 0x000000040e047210 */ /* 0x000fc60007f5e0ff */
[----:B------:R-:W-:Y:S01]  /*9fa0*/  IMAD.X R9, R0, 0x1, R5, P1 ;  /* 0x0000000100097824 */ /* 0x000fe200008e0605 */
[----:B------:R-:W-:-:S05]  /*9fb0*/  IADD3.X R5, R24, R5, RZ, P2, !PT ;  /* 0x0000000518057210 */ /* 0x000fca00017fe4ff */
[----:B------:R-:W5:Y:S04]  /*9fc0*/  LD.E.128 R8, desc[UR40][R8.64] ;  /* 0x0000002808087980 */ /* 0x000f68000c101d00 */
[----:B------:R-:W5:Y:S02]  /*9fd0*/  LD.E.128 R4, desc[UR40][R4.64] ;  /* 0x0000002804047980 */ /* 0x000f64000c101d00 */
.L_x_2664:
[----:B------:R-:W-:Y:S05]  /*9fe0*/  BSYNC B1 ;  /* 0x0000000000017941 */ /* 0x000fea0003800000 */
.L_x_2663:
[----:B------:R-:W0:Y:S01]  /*9ff0*/  SYNCS.PHASECHK.TRANS64.TRYWAIT P1, [R2+URZ+0x28c00], R13 ;  /* 0x028c000d020075a7 */ /* 0x000e22000802017f */
[----:B-----5:R-:W-:Y:S01]  /*a000*/  IMAD.MOV.U32 R0, RZ, RZ, R4 ;  /* 0x000000ffff007224 */ /* 0x020fe200078e0004 */
[----:B------:R-:W-:Y:S01]  /*a010*/  VIADDMNMX R34, R34, -R195, 0x40, PT ;  /* 0x0000004022227446 */ /* 0x000fe200038009c3 */
[----:B---3--:R-:W-:Y:S01]  /*a020*/  IMAD.MOV.U32 R3, RZ, RZ, R5 ;  /* 0x000000ffff037224 */ /* 0x008fe200078e0005 */
[----:B------:R-:W-:Y:S01]  /*a030*/  BSSY B1, `(.L_x_2665) ;  /* 0x0000010000017945 */ /* 0x000fe20003800000 */
[C---:B------:R-:W-:Y:S01]  /*a040*/  VIADD R12, R189.reuse, 0x20 ;  /* 0x00000020bd0c7836 */ /* 0x040fe20000000000 */
[-C--:B------:R-:W-:Y:S01]  /*a050*/  ISETP.GE.OR P2, PT, R189, R34.reuse, P0 ;  /* 0x00000022bd00720c */ /* 0x080fe20000746670 */
[----:B------:R-:W-:Y:S01]  /*a060*/  IMAD.MOV.U32 R14, RZ, RZ, R9 ;  /* 0x000000ffff0e7224 */ /* 0x000fe200078e0009 */
[----:B------:R-:W-:Y:S01]  /*a070*/  PRMT R52, R52, 0x5410, R0 ;  /* 0x0000541034347816 */ /* 0x000fe20000000000 */
[----:B------:R-:W-:Y:S01]  /*a080*/  IMAD.MOV.U32 R0, RZ, RZ, R6 ;  /* 0x000000ffff007224 */ /* 0x000fe200078e0006 */
[----:B------:R-:W-:Y:S01]  /*a090*/  PRMT R53, R53, 0x5410, R3 ;  /* 0x0000541035357816 */ /* 0x000fe20000000003 */
[----:B------:R-:W-:Y:S01]  /*a0a0*/  IMAD.MOV.U32 R3, RZ, RZ, R7 ;  /* 0x000000ffff037224 */ /* 0x000fe200078e0007 */
[----:B------:R-:W-:Y:S01]  /*a0b0*/  ISETP.GE.OR P0, PT, R12, R34, P0 ;  /* 0x000000220c00720c */ /* 0x000fe20000706670 */
[----:B------:R-:W-:Y:S01]  /*a0c0*/  IMAD.MOV.U32 R12, RZ, RZ, R8 ;  /* 0x000000ffff0c7224 */ /* 0x000fe200078e0008 */
[----:B------:R-:W-:Y:S01]  /*a0d0*/  PRMT R52, R0, 0x7610, R52 ;  /* 0x0000761000347816 */ /* 0x000fe20000000034 */
[----:B------:R-:W-:Y:S01]  /*a0e0*/  IMAD.MOV.U32 R0, RZ, RZ, R10 ;  /* 0x000000ffff007224 */ /* 0x000fe200078e000a */
[----:B------:R-:W-:Y:S01]  /*a0f0*/  PRMT R53, R3, 0x7610, R53 ;  /* 0x0000761003357816 */ /* 0x000fe20000000035 */
[----:B------:R-:W-:Y:S01]  /*a100*/  IMAD.MOV.U32 R3, RZ, RZ, R11 ;  /* 0x000000ffff037224 */ /* 0x000fe200078e000b */
[----:B------:R-:W-:Y:S01]  /*a110*/  PRMT R54, R12, 0x5410, R14 ;  /* 0x000054100c367816 */ /* 0x000fe2000000000e */
[----:B0-----:R-:W-:Y:S06]  /*a120*/  @!P1 BRA `(.L_x_2666) ;  /* 0x0000017000849947 */ /* 0x001fec0003800000 */
.L_x_2956:
[----:B------:R-:W-:Y:S05]  /*a130*/  BSYNC B1 ;  /* 0x0000000000017941 */ /* 0x000fea0003800000 */
.L_x_2665:
[----:B------:R-:W-:Y:S04]  /*a140*/  BSSY B1, `(.L_x_2667) ;  /* 0x000006f000017945 */ /* 0x000fe80003800000 */
[----:B------:R-:W-:Y:S05]  /*a150*/  @P2 BRA `(.L_x_2668) ;  /* 0x0000000400b42947 */ /* 0x000fea0003800000 */
[----:B------:R-:W1:Y:S01]  /*a160*/  S2R R25, SR_TID.X ;  /* 0x0000000000197919 */ /* 0x000e620000002100 */
[----:B------:R-:W-:Y:S01]  /*a170*/  IMAD.SHL.U32 R12, R196, 0x40, RZ ;  /* 0x00000040c40c7824 */ /* 0x000fe200078e00ff */
[----:B------:R-:W-:Y:S01]  /*a180*/  SHF.R.U64 R34, R30, 0x10, R31 ;  /* 0x000000101e227819 */ /* 0x000fe2000000121f */
[----:B0-----:R-:W-:Y:S01]  /*a190*/  IMAD.IADD R13, R16, 0x1, R37 ;  /* 0x00000001100d7824 */ /* 0x001fe200078e0225 */
[----:B------:R-:W-:Y:S02]  /*a1a0*/  SHF.R.U64 R40, R28, 0x10, R29 ;  /* 0x000000101c287819 */ /* 0x000fe4000000121d */
[----:B------:R-:W-:Y:S02]  /*a1b0*/  LOP3.LUT R14, R12, 0x1c0, RZ, 0xc0, !PT ;  /* 0x000001c00c0e7812 */ /* 0x000fe400078ec0ff */
[----:B------:R-:W-:Y:S02]  /*a1c0*/  SHF.R.U64 R30, R32, 0x10, R33 ;  /* 0x00000010201e7819 */ /* 0x000fe40000001221 */
[----:B------:R-:W-:-:S02]  /*a1d0*/  LOP3.LUT R12, R14, 0x38, R16, 0xf8, !PT ;  /* 0x000000380e0c7812 */ /* 0x000fc400078ef810 */
[----:B------:R-:W-:Y:S02]  /*a1e0*/  SHF.R.U32.HI R15, RZ, 0x3, R14 ;  /* 0x00000003ff0f7819 */ /* 0x000fe4000001160e */
[----:B------:R-:W-:Y:S02]  /*a1f0*/  LOP3.LUT R14, R14, 0x38, R13, 0xf8, !PT ;  /* 0x000000380e0e7812 */ /* 0x000fe400078ef80d */
[-C--:B------:R-:W-:Y:S02]  /*a200*/  LOP3.LUT R12, R12, R15.reuse, RZ, 0x3c, !PT ;  /* 0x0000000f0c0c7212 */ /* 0x080fe400078e3cff */
[----:B------:R-:W-:Y:S02]  /*a210*/  LOP3.LUT R14, R14, R15, RZ, 0x3c, !PT ;  /* 0x0000000f0e0e7212 */ /* 0x000fe400078e3cff */
[----:B------:R-:W-:Y:S02]  /*a220*/  SHF.R.U32.HI R42, RZ, 0x10, R29 ;  /* 0x00000010ff2a7819 */ /* 0x000fe4000001161d */
[----:B------:R-:W-:-:S02]  /*a230*/  SHF.R.U32.HI R45, RZ, 0x10, R21 ;  /* 0x00000010ff2d7819 */ /* 0x000fc40000011615 */
[----:B------:R-:W-:Y:S02]  /*a240*/  PRMT R34, R36, 0x5432, R34 ;  /* 0x0000543224227816 */ /* 0x000fe40000000022 */
[C---:B------:R-:W-:Y:S02]  /*a250*/  PRMT R40, R35.reuse, 0x5432, R40 ;  /* 0x0000543223287816 */ /* 0x040fe40000000028 */
[----:B------:R-:W-:Y:S01]  /*a260*/  PRMT R39, R35, 0x5410, R30 ;  /* 0x0000541023277816 */ /* 0x000fe2000000001e */
[----:B------:R-:W-:Y:S01]  /*a270*/  IMAD.U32 R35, R34, 0x10000, RZ ;  /* 0x0001000022237824 */ /* 0x000fe200078e00ff */
[----:B------:R-:W-:Y:S01]  /*a280*/  PRMT R42, R41, 0x5432, R42 ;  /* 0x00005432292a7816 */ /* 0x000fe2000000002a */
[----:B-1----:R-:W-:Y:S01]  /*a290*/  VIADD R25, R25, 0xffffff80 ;  /* 0xffffff8019197836 */ /* 0x002fe20000000000 */
[----:B------:R-:W-:Y:S01]  /*a2a0*/  PRMT R45, R41, 0x5410, R45 ;  /* 0x00005410292d7816 */ /* 0x000fe2000000002d */
[----:B------:R-:W-:Y:S01]  /*a2b0*/  IMAD.U32 R41, R40, 0x10000, RZ ;  /* 0x0001000028297824 */ /* 0x000fe200078e00ff */
[----:B------:R-:W-:-:S02]  /*a2c0*/  SHF.R.U32.HI R38, RZ, 0x10, R31 ;  /* 0x00000010ff267819 */ /* 0x000fc4000001161f */
[----:B------:R-:W-:Y:S02]  /*a2d0*/  SHF.R.S32.HI R24, RZ, 0x1f, R25 ;  /* 0x0000001fff187819 */ /* 0x000fe40000011419 */
[----:B------:R-:W-:Y:S02]  /*a2e0*/  SHF.R.U64 R44, R20, 0x10, R21 ;  /* 0x00000010142c7819 */ /* 0x000fe40000001215 */
[----:B------:R-:W-:Y:S02]  /*a2f0*/  LEA.HI R24, R24, R25, RZ, 0x5 ;  /* 0x0000001918187211 */ /* 0x000fe400078f28ff */
[----:B------:R-:W-:Y:S02]  /*a300*/  PRMT R38, R46, 0x5432, R38 ;  /* 0x000054322e267816 */ /* 0x000fe40000000026 */
[----:B------:R-:W-:Y:S02]  /*a310*/  SHF.R.S32.HI R24, RZ, 0x5, R24 ;  /* 0x00000005ff187819 */ /* 0x000fe40000011418 */
[----:B------:R-:W-:-:S02]  /*a320*/  PRMT R44, R43, 0x5432, R44 ;  /* 0x000054322b2c7816 */ /* 0x000fc4000000002c */
[----:B------:R-:W-:Y:S01]  /*a330*/  LOP3.LUT R43, R40, 0xffff0000, RZ, 0xc0, !PT ;  /* 0xffff0000282b7812 */ /* 0x000fe200078ec0ff */
[C---:B------:R-:W-:Y:S01]  /*a340*/  IMAD R25, R24.reuse, 0x200, R14 ;  /* 0x0000020018197824 */ /* 0x040fe200078e020e */
[----:B------:R-:W-:Y:S01]  /*a350*/  SHF.R.U32.HI R33, RZ, 0x10, R33 ;  /* 0x00000010ff217819 */ /* 0x000fe20000011621 */
[----:B------:R-:W-:Y:S02]  /*a360*/  IMAD R13, R24, 0x200, R12 ;  /* 0x00000200180d7824 */ /* 0x000fe400078e020c */
[--C-:B------:R-:W-:Y:S01]  /*a370*/  IMAD R50, R25, 0x2, R2.reuse ;  /* 0x0000000219327824 */ /* 0x100fe200078e0202 */
[----:B------:R-:W-:Y:S01]  /*a380*/  PRMT R36, R36, 0x5410, R33 ;  /* 0x0000541024247816 */ /* 0x000fe20000000021 */
[----:B------:R-:W-:-:S03]  /*a390*/  IMAD R48, R13, 0x2, R2 ;  /* 0x000000020d307824 */ /* 0x000fc600078e0202 */
[----:B------:R-:W0:Y:S04]  /*a3a0*/  LDS.128 R24, [R50+0x20400] ;  /* 0x0204000032187984 */ /* 0x000e280000000c00 */
[----:B------:R-:W1:Y:S01]  /*a3b0*/  LDS.128 R12, [R48+0x20400] ;  /* 0x02040000300c7984 */ /* 0x000e620000000c00 */
[C---:B0-----:R-:W-:Y:S01]  /*a3c0*/  IMAD.U32 R30, R24.reuse, 0x10000, RZ ;  /* 0x00010000181e7824 */ /* 0x041fe200078e00ff */
[----:B------:R-:W-:Y:S01]  /*a3d0*/  LOP3.LUT R24, R24, 0xffff0000, RZ, 0xc0, !PT ;  /* 0xffff000018187812 */ /* 0x000fe200078ec0ff */
[C---:B------:R-:W-:Y:S01]  /*a3e0*/  IMAD.U32 R31, R25.reuse, 0x10000, RZ ;  /* 0x00010000191f7824 */ /* 0x040fe200078e00ff */
[----:B------:R-:W-:Y:S01]  /*a3f0*/  LOP3.LUT R25, R25, 0xffff0000, RZ, 0xc0, !PT ;  /* 0xffff000019197812 */ /* 0x000fe200078ec0ff */
[----:B-1----:R-:W-:Y:S02]  /*a400*/  IMAD.U32 R20, R12, 0x10000, RZ ;  /* 0x000100000c147824 */ /* 0x002fe400078e00ff */
[C---:B------:R-:W-:Y:S01]  /*a410*/  FMUL.FTZ R47, R30.reuse, R41 ;  /* 0x000000291e2f7220 */ /* 0x040fe20000410000 */
[-C--:B------:R-:W-:Y:S01]  /*a420*/  FMUL.FTZ R49, R30, R35.reuse ;  /* 0x000000231e317220 */ /* 0x080fe20000410000 */
[----:B------:R-:W-:Y:S01]  /*a430*/  IMAD.U32 R30, R42, 0x10000, RZ ;  /* 0x000100002a1e7824 */ /* 0x000fe200078e00ff */
[----:B------:R-:W-:Y:S01]  /*a440*/  LOP3.LUT R12, R12, 0xffff0000, RZ, 0xc0, !PT ;  /* 0xffff00000c0c7812 */ /* 0x000fe200078ec0ff */
[C---:B------:R-:W-:Y:S01]  /*a450*/  FFMA.FTZ R47, R20.reuse, R35, -R47 ;  /* 0x00000023142f7223 */ /* 0x040fe2000001082f */
[----:B------:R-:W-:Y:S01]  /*a460*/  FFMA.FTZ R49, R20, R41, R49 ;  /* 0x0000002914317223 */ /* 0x000fe20000010031 */
[----:B------:R-:W-:Y:S01]  /*a470*/  LOP3.LUT R35, R34, 0xffff0000, RZ, 0xc0, !PT ;  /* 0xffff000022237812 */ /* 0x000fe200078ec0ff */
[----:B------:R-:W-:-:S02]  /*a480*/  IMAD.U32 R20, R38, 0x10000, RZ ;  /* 0x0001000026147824 */ /* 0x000fc400078e00ff */
[----:B------:R-:W-:Y:S01]  /*a490*/  FMUL.FTZ R40, R31, R30 ;  /* 0x0000001e1f287220 */ /* 0x000fe20000410000 */
[----:B------:R-:W-:Y:S02]  /*a4a0*/  IMAD.U32 R21, R13, 0x10000, RZ ;  /* 0x000100000d157824 */ /* 0x000fe400078e00ff */
[C---:B------:R-:W-:Y:S01]  /*a4b0*/  FMUL.FTZ R51, R24.reuse, R43 ;  /* 0x0000002b18337220 */ /* 0x040fe20000410000 */
[----:B------:R-:W-:Y:S01]  /*a4c0*/  FMUL.FTZ R31, R31, R20 ;  /* 0x000000141f1f7220 */ /* 0x000fe20000410000 */
[-C--:B------:R-:W-:Y:S01]  /*a4d0*/  FMUL.FTZ R41, R24, R35.reuse ;  /* 0x0000002318297220 */ /* 0x080fe20000410000 */
[----:B------:R-:W-:Y:S01]  /*a4e0*/  LOP3.LUT R42, R42, 0xffff0000, RZ, 0xc0, !PT ;  /* 0xffff00002a2a7812 */ /* 0x000fe200078ec0ff */
[----:B------:R-:W-:Y:S01]  /*a4f0*/  IMAD.U32 R32, R26, 0x10000, RZ ;  /* 0x000100001a207824 */ /* 0x000fe200078e00ff */
[----:B------:R-:W-:Y:S01]  /*a500*/  LOP3.LUT R38, R38, 0xffff0000, RZ, 0xc0, !PT ;  /* 0xffff000026267812 */ /* 0x000fe200078ec0ff */
[----:B------:R-:W-:Y:S01]  /*a510*/  FFMA.FTZ R30, R21, R30, R31 ;  /* 0x0000001e151e7223 */ /* 0x000fe2000001001f */
[----:B------:R-:W-:Y:S01]  /*a520*/  LOP3.LUT R13, R13, 0xffff0000, RZ, 0xc0, !PT ;  /* 0xffff00000d0d7812 */ /* 0x000fe200078ec0ff */
[C---:B------:R-:W-:Y:S01]  /*a530*/  FFMA.FTZ R24, R12.reuse, R35, -R51 ;  /* 0x000000230c187223 */ /* 0x040fe20000010833 */
[----:B------:R-:W-:Y:S01]  /*a540*/  FFMA.FTZ R34, R12, R43, R41 ;  /* 0x0000002b0c227223 */ /* 0x000fe20000010029 */
[----:B------:R-:W-:Y:S01]  /*a550*/  FFMA.FTZ R40, R21, R20, -R40 ;  /* 0x0000001415287223 */ /* 0x000fe20000010828 */
[----:B------:R-:W-:-:S02]  /*a560*/  IMAD.U32 R31, R44, 0x10000, RZ ;  /* 0x000100002c1f7824 */ /* 0x000fc400078e00ff */
[----:B------:R-:W-:Y:S01]  /*a570*/  FMUL.FTZ R12, R25, R42 ;  /* 0x0000002a190c7220 */ /* 0x000fe20000410000 */
[----:B------:R-:W-:Y:S02]  /*a580*/  IMAD.U32 R21, R39, 0x10000, RZ ;  /* 0x0001000027157824 */ /* 0x000fe400078e00ff */
[-C--:B------:R-:W-:Y:S01]  /*a590*/  FMUL.FTZ R46, R25, R38.reuse ;  /* 0x00000026192e7220 */ /* 0x080fe20000410000 */
[----:B------:R-:W-:Y:S02]  /*a5a0*/  IMAD.U32 R33, R27, 0x10000, RZ ;  /* 0x000100001b217824 */ /* 0x000fe400078e00ff */
[----:B------:R-:W-:Y:S01]  /*a5b0*/  FMUL.FTZ R41, R32, R31 ;  /* 0x0000001f20297220 */ /* 0x000fe20000410000 */
[----:B------:R-:W-:Y:S02]  /*a5c0*/  IMAD.U32 R20, R45, 0x10000, RZ ;  /* 0x000100002d147824 */ /* 0x000fe400078e00ff */
[----:B------:R-:W-:Y:S01]  /*a5d0*/  FFMA.FTZ R25, R13, R38, -R12 ;  /* 0x000000260d197223 */ /* 0x000fe2000001080c */
[----:B------:R-:W-:-:S02]  /*a5e0*/  IMAD.U32 R28, R14, 0x10000, RZ ;  /* 0x000100000e1c7824 */ /* 0x000fc400078e00ff */
[-C--:B------:R-:W-:Y:S01]  /*a5f0*/  FMUL.FTZ R32, R32, R21.reuse ;  /* 0x0000001520207220 */ /* 0x080fe20000410000 */
[----:B------:R-:W-:Y:S02]  /*a600*/  IMAD.U32 R29, R15, 0x10000, RZ ;  /* 0x000100000f1d7824 */ /* 0x000fe400078e00ff */
[----:B------:R-:W-:Y:S01]  /*a610*/  FMUL.FTZ R38, R33, R20 ;  /* 0x0000001421267220 */ /* 0x000fe20000410000 */
[----:B------:R-:W-:Y:S02]  /*a620*/  IMAD.U32 R12, R36, 0x10000, RZ ;  /* 0x00010000240c7824 */ /* 0x000fe400078e00ff */
[C---:B------:R-:W-:Y:S01]  /*a630*/  FFMA.FTZ R41, R28.reuse, R21, -R41 ;  /* 0x000000151c297223 */ /* 0x040fe20000010829 */
[----:B------:R-:W-:Y:S01]  /*a640*/  FFMA.FTZ R32, R28, R31, R32 ;  /* 0x0000001f1c207223 */ /* 0x000fe20000010020 */
[----:B------:R-:W-:Y:S01]  /*a650*/  FFMA.FTZ R35, R13, R42, R46 ;  /* 0x0000002a0d237223 */ /* 0x000fe2000001002e */
[-C--:B------:R-:W-:Y:S01]  /*a660*/  FMUL.FTZ R28, R33, R12.reuse ;  /* 0x0000000c211c7220 */ /* 0x080fe20000410000 */
[----:B------:R-:W-:Y:S01]  /*a670*/  FFMA.FTZ R38, R29, R12, -R38 ;  /* 0x0000000c1d267223 */ /* 0x000fe20000010826 */
[----:B------:R-:W-:-:S02]  /*a680*/  LOP3.LUT R26, R26, 0xffff0000, RZ, 0xc0, !PT ;  /* 0xffff00001a1a7812 */ /* 0x000fc400078ec0ff */
[----:B------:R-:W-:Y:S01]  /*a690*/  LOP3.LUT R27, R27, 0xffff0000, RZ, 0xc0, !PT ;  /* 0xffff00001b1b7812 */ /* 0x000fe200078ec0ff */
[----:B------:R-:W-:Y:S01]  /*a6a0*/  FFMA.FTZ R28, R29, R20, R28 ;  /* 0x000000141d1c7223 */ /* 0x000fe2000001001c */
[----:B------:R-:W-:Y:S02]  /*a6b0*/  LOP3.LUT R13, R44, 0xffff0000, RZ, 0xc0, !PT ;  /* 0xffff00002c0d7812 */ /* 0x000fe400078ec0ff */
        /* <DEDUP_REMOVED lines=8> */
[----:B------:R-:W-:-:S02]  /*a740*/  FMUL.FTZ R29, R27, R36 ;  /* 0x000000241b1d7220 */ /* 0x000fc40000410000 */
[C---:B------:R-:W-:Y:S01]  /*a750*/  FFMA.FTZ R20, R14.reuse, R39, -R21 ;  /* 0x000000270e147223 */ /* 0x040fe20000010815 */
[----:B------:R-:W-:Y:S01]  /*a760*/  FFMA.FTZ R21, R14, R13, R26 ;  /* 0x0000000d0e157223 */ /* 0x000fe2000001001a */
[C---:B------:R-:W-:Y:S01]  /*a770*/  FFMA.FTZ R27, R15.reuse, R36, -R42 ;  /* 0x000000240f1b7223 */ /* 0x040fe2000001082a */
[----:B------:R-:W-:Y:S01]  /*a780*/  FFMA.FTZ R29, R15, R12, R29 ;  /* 0x0000000c0f1d7223 */ /* 0x000fe2000001001d */
[----:B------:R-:W-:Y:S02]  /*a790*/  F2FP.BF16.F32.PACK_AB R12, R24, R47 ;  /* 0x0000002f180c723e */ /* 0x000fe400000010ff */
[----:B------:R-:W-:Y:S02]  /*a7a0*/  F2FP.BF16.F32.PACK_AB R13, R25, R40 ;  /* 0x00000028190d723e */ /* 0x000fe400000010ff */
[----:B------:R-:W-:Y:S02]  /*a7b0*/  F2FP.BF16.F32.PACK_AB R14, R20, R41 ;  /* 0x00000029140e723e */ /* 0x000fe400000010ff */
[----:B------:R-:W-:-:S02]  /*a7c0*/  F2FP.BF16.F32.PACK_AB R15, R27, R38 ;  /* 0x000000261b0f723e */ /* 0x000fc400000010ff */
[----:B------:R-:W-:Y:S02]  /*a7d0*/  F2FP.BF16.F32.PACK_AB R24, R34, R49 ;  /* 0x000000312218723e */ /* 0x000fe400000010ff */
[----:B------:R-:W-:Y:S01]  /*a7e0*/  F2FP.BF16.F32.PACK_AB R25, R35, R30 ;  /* 0x0000001e2319723e */ /* 0x000fe200000010ff */
[----:B------:R1:W-:Y:S01]  /*a7f0*/  STS.128 [R48+0x20400], R12 ;  /* 0x0204000c30007388 */ /* 0x0003e20000000c00 */
[----:B------:R-:W-:Y:S02]  /*a800*/  F2FP.BF16.F32.PACK_AB R26, R21, R32 ;  /* 0x00000020151a723e */ /* 0x000fe400000010ff */
[----:B------:R-:W-:-:S05]  /*a810*/  F2FP.BF16.F32.PACK_AB R27, R29, R28 ;  /* 0x0000001c1d1b723e */ /* 0x000fca00000010ff */
[----:B------:R1:W-:Y:S02]  /*a820*/  STS.128 [R50+0x20400], R24 ;  /* 0x0204001832007388 */ /* 0x0003e40000000c00 */
.L_x_2668:
[----:B------:R-:W-:Y:S05]  /*a830*/  BSYNC B1 ;  /* 0x0000000000017941 */ /* 0x000fea0003800000 */
.L_x_2667:
[----:B------:R-:W-:Y:S02]  /*a840*/  PRMT R20, R0, 0x7610, R20 ;  /* 0x0000761000147816 */ /* 0x000fe40000000014 */
[----:B------:R-:W-:Y:S01]  /*a850*/  PRMT R30, R3, 0x7610, R30 ;  /* 0x00007610031e7816 */ /* 0x000fe2000000001e */
[----:B------:R-:W-:Y:S06]  /*a860*/  @P0 BRA `(.L_x_2659) ;  /* 0x0000000400a80947 */ /* 0x000fec0003800000 */
[----:B-1----:R-:W2:Y:S01]  /*a870*/  LDL R12, [R1+0x5c] ;  /* 0x00005c00010c7983 */ /* 0x002ea20000100800 */
[C---:B0-----:R-:W-:Y:S02]  /*a880*/  VIADD R13, R189.reuse, 0x20 ;  /* 0x00000020bd0d7836 */ /* 0x041fe40000000000 */
        /* <DEDUP_REMOVED lines=9> */
[----:B------:R-:W-:Y:S02]  /*a920*/  LOP3.LUT R0, R0, R13, RZ, 0x3c, !PT ;  /* 0x0000000d00007212 */ /* 0x000fe400078e3cff */
[----:B------:R-:W-:Y:S02]  /*a930*/  SHF.R.U64 R32, R4, 0x10, R5 ;  /* 0x0000001004207819 */ /* 0x000fe40000001205 */
[----:B------:R-:W-:Y:S02]  /*a940*/  SHF.R.U64 R21, R8, 0x10, R9 ;  /* 0x0000001008157819 */ /* 0x000fe40000001209 */
[----:B------:R-:W-:Y:S02]  /*a950*/  PRMT R32, R52, 0x5432, R32 ;  /* 0x0000543234207816 */ /* 0x000fe40000000020 */
[----:B------:R-:W-:Y:S02]  /*a960*/  PRMT R21, R54, 0x5410, R21 ;  /* 0x0000541036157816 */ /* 0x000fe40000000015 */
[----:B------:R-:W-:-:S02]  /*a970*/  SHF.R.U32.HI R28, RZ, 0x10, R9 ;  /* 0x00000010ff1c7819 */ /* 0x000fc40000011609 */
[--C-:B------:R-:W-:Y:S01]  /*a980*/  SHF.R.U64 R29, R10, 0x10, R11.reuse ;  /* 0x000000100a1d7819 */ /* 0x100fe2000000120b */
[----:B------:R-:W-:Y:S01]  /*a990*/  IMAD.U32 R33, R32, 0x10000, RZ ;  /* 0x0001000020217824 */ /* 0x000fe200078e00ff */
[----:B------:R-:W-:Y:S02]  /*a9a0*/  SHF.R.U32.HI R31, RZ, 0x10, R11 ;  /* 0x00000010ff1f7819 */ /* 0x000fe4000001160b */
[----:B------:R-:W-:Y:S02]  /*a9b0*/  SHF.R.U32.HI R34, RZ, 0x10, R5 ;  /* 0x00000010ff227819 */ /* 0x000fe40000011605 */
[----:B------:R-:W-:Y:S02]  /*a9c0*/  SHF.R.U32.HI R37, RZ, 0x10, R7 ;  /* 0x00000010ff257819 */ /* 0x000fe40000011607 */
[C---:B------:R-:W-:Y:S02]  /*a9d0*/  PRMT R34, R53.reuse, 0x5432, R34 ;  /* 0x0000543235227816 */ /* 0x040fe40000000022 */
[----:B------:R-:W-:-:S02]  /*a9e0*/  PRMT R37, R53, 0x5410, R37 ;  /* 0x0000541035257816 */ /* 0x000fc40000000025 */
[----:B------:R-:W-:Y:S01]  /*a9f0*/  PRMT R31, R30, 0x5410, R31 ;  /* 0x000054101e1f7816 */ /* 0x000fe2000000001f */
[----:B------:R-:W-:Y:S01]  /*aa00*/  IMAD.U32 R36, R34, 0x10000, RZ ;  /* 0x0001000022247824 */ /* 0x000fe200078e00ff */
[----:B------:R-:W-:Y:S02]  /*aa10*/  PRMT R28, R54, 0x5432, R28 ;  /* 0x00005432361c7816 */ /* 0x000fe4000000001c */
[----:B------:R-:W-:Y:S02]  /*aa20*/  SHF.R.U64 R35, R6, 0x10, R7 ;  /* 0x0000001006237819 */ /* 0x000fe40000001207 */
[----:B------:R-:W-:Y:S01]  /*aa30*/  PRMT R29, R20, 0x5410, R29 ;  /* 0x00005410141d7816 */ /* 0x000fe2000000001d */
[----:B------:R-:W-:Y:S01]  /*aa40*/  IMAD.U32 R30, R28, 0x10000, RZ ;  /* 0x000100001c1e7824 */ /* 0x000fe200078e00ff */
[----:B------:R-:W-:Y:S02]  /*aa50*/  PRMT R35, R52, 0x5410, R35 ;  /* 0x0000541034237816 */ /* 0x000fe40000000023 */
[----:B--2---:R-:W-:-:S02]  /*aa60*/  IADD3 R3, R12, R0, RZ ;  /* 0x000000000c037210 */ /* 0x004fc40007ffe0ff */
[----:B---3--:R-:W0:Y:S03]  /*aa70*/  LDS.128 R12, [R40+0x20400] ;  /* 0x02040000280c7984 */ /* 0x008e260000000c00 */
[----:B------:R-:W-:-:S05]  /*aa80*/  IMAD R3, R3, 0x2, R2 ;  /* 0x0000000203037824 */ /* 0x000fca00078e0202 */
[----:B------:R-:W1:Y:S01]  /*aa90*/  LDS.128 R24, [R3+0x20400] ;  /* 0x0204000003187984 */ /* 0x000e620000000c00 */
[----:B0-----:R-:W-:Y:S02]  /*aaa0*/  IMAD.U32 R0, R12, 0x10000, RZ ;  /* 0x000100000c007824 */ /* 0x001fe400078e00ff */
[C---:B-1----:R-:W-:Y:S01]  /*aab0*/  IMAD.U32 R9, R24.reuse, 0x10000, RZ ;  /* 0x0001000018097824 */ /* 0x042fe200078e00ff */
[----:B------:R-:W-:Y:S01]  /*aac0*/  LOP3.LUT R10, R24, 0xffff0000, RZ, 0xc0, !PT ;  /* 0xffff0000180a7812 */ /* 0x000fe200078ec0ff */
[C---:B------:R-:W-:Y:S01]  /*aad0*/  IMAD.U32 R11, R25.reuse, 0x10000, RZ ;  /* 0x00010000190b7824 */ /* 0x040fe200078e00ff */
[----:B------:R-:W-:Y:S01]  /*aae0*/  LOP3.LUT R24, R25, 0xffff0000, RZ, 0xc0, !PT ;  /* 0xffff000019187812 */ /* 0x000fe200078ec0ff */
[----:B------:R-:W-:Y:S02]  /*aaf0*/  IMAD.U32 R25, R21, 0x10000, RZ ;  /* 0x0001000015197824 */ /* 0x000fe400078e00ff */
[C---:B------:R-:W-:Y:S02]  /*ab00*/  FMUL.FTZ R39, R9.reuse, R33 ;  /* 0x0000002109277220 */ /* 0x040fe40000410000 */
[----:B------:R-:W-:-:S02]  /*ab10*/  FMUL.FTZ R9, R9, R25 ;  /* 0x0000001909097220 */ /* 0x000fc40000410000 */
[----:B------:R-:W-:Y:S01]  /*ab20*/  FFMA.FTZ R39, R0, R25, -R39 ;  /* 0x0000001900277223 */ /* 0x000fe20000010827 */
[----:B------:R-:W-:Y:S01]  /*ab30*/  LOP3.LUT R4, R12, 0xffff0000, RZ, 0xc0, !PT ;  /* 0xffff00000c047812 */ /* 0x000fe200078ec0ff */
[C---:B------:R-:W-:Y:S01]  /*ab40*/  IMAD.U32 R6, R14.reuse, 0x10000, RZ ;  /* 0x000100000e067824 */ /* 0x040fe200078e00ff */
[----:B------:R-:W-:Y:S01]  /*ab50*/  LOP3.LUT R7, R14, 0xffff0000, RZ, 0xc0, !PT ;  /* 0xffff00000e077812 */ /* 0x000fe200078ec0ff */
[----:B------:R-:W-:Y:S02]  /*ab60*/  IMAD.U32 R20, R27, 0x10000, RZ ;  /* 0x000100001b147824 */ /* 0x000fe400078e00ff */
[----:B------:R-:W-:Y:S01]  /*ab70*/  FFMA.FTZ R33, R0, R33, R9 ;  /* 0x0000002100217223 */ /* 0x000fe20000010009 */
[----:B------:R-:W-:Y:S01]  /*ab80*/  IMAD.U32 R25, R37, 0x10000, RZ ;  /* 0x0001000025197824 */ /* 0x000fe200078e00ff */
[C---:B------:R-:W-:Y:S01]  /*ab90*/  LOP3.LUT R12, R13.reuse, 0xffff0000, RZ, 0xc0, !PT ;  /* 0xffff00000d0c7812 */ /* 0x040fe200078ec0ff */
[----:B------:R-:W-:Y:S01]  /*aba0*/  IMAD.U32 R5, R13, 0x10000, RZ ;  /* 0x000100000d057824 */ /* 0x000fe200078e00ff */
[C---:B------:R-:W-:Y:S01]  /*abb0*/  LOP3.LUT R14, R15.reuse, 0xffff0000, RZ, 0xc0, !PT ;  /* 0xffff00000f0e7812 */ /* 0x040fe200078ec0ff */
[----:B------:R-:W-:Y:S01]  /*abc0*/  IMAD.U32 R8, R15, 0x10000, RZ ;  /* 0x000100000f087824 */ /* 0x000fe200078e00ff */
[----:B------:R-:W-:Y:S01]  /*abd0*/  LOP3.LUT R15, R26, 0xffff0000, RZ, 0xc0, !PT ;  /* 0xffff00001a0f7812 */ /* 0x000fe200078ec0ff */
[----:B------:R-:W-:-:S02]  /*abe0*/  IMAD.U32 R9, R31, 0x10000, RZ ;  /* 0x000100001f097824 */ /* 0x000fc400078e00ff */
[----:B------:R-:W-:Y:S01]  /*abf0*/  FMUL.FTZ R38, R11, R36 ;  /* 0x000000240b267220 */ /* 0x000fe20000410000 */
[----:B------:R-:W-:Y:S01]  /*ac00*/  IMAD.U32 R13, R26, 0x10000, RZ ;  /* 0x000100001a0d7824 */ /* 0x000fe200078e00ff */
[----:B------:R-:W-:Y:S01]  /*ac10*/  LOP3.LUT R26, R27, 0xffff0000, RZ, 0xc0, !PT ;  /* 0xffff00001b1a7812 */ /* 0x000fe200078ec0ff */
[C---:B------:R-:W-:Y:S01]  /*ac20*/  FMUL.FTZ R27, R20.reuse, R25 ;  /* 0x00000019141b7220 */ /* 0x040fe20000410000 */
[----:B------:R-:W-:Y:S01]  /*ac30*/  LOP3.LUT R21, R21, 0xffff0000, RZ, 0xc0, !PT ;  /* 0xffff000015157812 */ /* 0x000fe200078ec0ff */
[-C--:B------:R-:W-:Y:S01]  /*ac40*/  FMUL.FTZ R20, R20, R9.reuse ;  /* 0x0000000914147220 */ /* 0x080fe20000410000 */
[-C--:B------:R-:W-:Y:S01]  /*ac50*/  FMUL.FTZ R0, R11, R30.reuse ;  /* 0x0000001e0b007220 */ /* 0x080fe20000410000 */
[----:B------:R-:W-:Y:S01]  /*ac60*/  FFMA.FTZ R38, R5, R30, -R38 ;  /* 0x0000001e05267223 */ /* 0x000fe20000010826 */
[----:B------:R-:W-:Y:S01]  /*ac70*/  LOP3.LUT R11, R32, 0xffff0000, RZ, 0xc0, !PT ;  /* 0xffff0000200b7812 */ /* 0x000fe200078ec0ff */
[C---:B------:R-:W-:Y:S01]  /*ac80*/  FFMA.FTZ R30, R8.reuse, R9, -R27 ;  /* 0x00000009081e7223 */ /* 0x040fe2000001081b */
[----:B------:R-:W-:Y:S01]  /*ac90*/  FFMA.FTZ R32, R8, R25, R20 ;  /* 0x0000001908207223 */ /* 0x000fe20000010014 */
[----:B------:R-:W-:Y:S01]  /*aca0*/  FMUL.FTZ R27, R10, R21 ;  /* 0x000000150a1b7220 */ /* 0x000fe20000410000 */
[----:B------:R-:W-:-:S02]  /*acb0*/  IMAD.U32 R8, R35, 0x10000, RZ ;  /* 0x0001000023087824 */ /* 0x000fc400078e00ff */
[----:B------:R-:W-:Y:S01]  /*acc0*/  FFMA.FTZ R36, R5, R36, R0 ;  /* 0x0000002405247223 */ /* 0x000fe20000010000 */
[-C--:B------:R-:W-:Y:S01]  /*acd0*/  FMUL.FTZ R25, R10, R11.reuse ;  /* 0x0000000b0a197220 */ /* 0x080fe20000410000 */
[----:B------:R-:W-:Y:S01]  /*ace0*/  FFMA.FTZ R20, R4, R11, R27 ;  /* 0x0000000b04147223 */ /* 0x000fe2000001001b */
[----:B------:R-:W-:Y:S02]  /*acf0*/  IMAD.U32 R0, R29, 0x10000, RZ ;  /* 0x000100001d007824 */ /* 0x000fe400078e00ff */
[C---:B------:R-:W-:Y:S01]  /*ad00*/  FMUL.FTZ R11, R13.reuse, R8 ;  /* 0x000000080d0b7220 */ /* 0x040fe20000410000 */
[----:B------:R-:W-:Y:S01]  /*ad10*/  LOP3.LUT R9, R34, 0xffff0000, RZ, 0xc0, !PT ;  /* 0xffff000022097812 */ /* 0x000fe200078ec0ff */
[----:B------:R-:W-:Y:S01]  /*ad20*/  FFMA.FTZ R10, R4, R21, -R25 ;  /* 0x00000015040a7223 */ /* 0x000fe20000010819 */
[----:B------:R-:W-:Y:S01]  /*ad30*/  LOP3.LUT R5, R28, 0xffff0000, RZ, 0xc0, !PT ;  /* 0xffff00001c057812 */ /* 0x000fe200078ec0ff */
[-C--:B------:R-:W-:Y:S01]  /*ad40*/  FMUL.FTZ R13, R13, R0.reuse ;  /* 0x000000000d0d7220 */ /* 0x080fe20000410000 */
[----:B------:R-:W-:Y:S01]  /*ad50*/  FFMA.FTZ R11, R6, R0, -R11 ;  /* 0x00000000060b7223 */ /* 0x000fe2000001080b */
[----:B------:R-:W-:Y:S01]  /*ad60*/  LOP3.LUT R4, R35, 0xffff0000, RZ, 0xc0, !PT ;  /* 0xffff000023047812 */ /* 0x000fe200078ec0ff */
[----:B------:R-:W-:Y:S01]  /*ad70*/  FMUL.FTZ R21, R24, R9 ;  /* 0x0000000918157220 */ /* 0x000fe20000410000 */
[----:B------:R-:W-:-:S02]  /*ad80*/  LOP3.LUT R0, R29, 0xffff0000, RZ, 0xc0, !PT ;  /* 0xffff00001d007812 */ /* 0x000fc400078ec0ff */
[----:B------:R-:W-:Y:S01]  /*ad90*/  LOP3.LUT R37, R37, 0xffff0000, RZ, 0xc0, !PT ;  /* 0xffff000025257812 */ /* 0x000fe200078ec0ff */
[----:B------:R-:W-:Y:S01]  /*ada0*/  FFMA.FTZ R13, R6, R8, R13 ;  /* 0x00000008060d7223 */ /* 0x000fe2000001000d */
[----:B------:R-:W-:Y:S01]  /*adb0*/  LOP3.LUT R31, R31, 0xffff0000, RZ, 0xc0, !PT ;  /* 0xffff00001f1f7812 */ /* 0x000fe200078ec0ff */
[-C--:B------:R-:W-:Y:S01]  /*adc0*/  FMUL.FTZ R24, R24, R5.reuse ;  /* 0x0000000518187220 */ /* 0x080fe20000410000 */
[C---:B------:R-:W-:Y:S01]  /*add0*/  FMUL.FTZ R6, R15.reuse, R4 ;  /* 0x000000040f067220 */ /* 0x040fe20000410000 */
[----:B------:R-:W-:Y:S01]  /*ade0*/  FFMA.FTZ R5, R12, R5, -R21 ;  /* 0x000000050c057223 */ /* 0x000fe20000010815 */
[-C--:B------:R-:W-:Y:S01]  /*adf0*/  FMUL.FTZ R15, R15, R0.reuse ;  /* 0x000000000f0f7220 */ /* 0x080fe20000410000 */
[C---:B------:R-:W-:Y:S01]  /*ae00*/  FMUL.FTZ R21, R26.reuse, R37 ;  /* 0x000000251a157220 */ /* 0x040fe20000410000 */
[-C--:B------:R-:W-:Y:S01]  /*ae10*/  FMUL.FTZ R26, R26, R31.reuse ;  /* 0x0000001f1a1a7220 */ /* 0x080fe20000410000 */
[C---:B------:R-:W-:Y:S01]  /*ae20*/  FFMA.FTZ R6, R7.reuse, R0, -R6 ;  /* 0x0000000007067223 */ /* 0x040fe20000010806 */
[----:B------:R-:W-:Y:S01]  /*ae30*/  FFMA.FTZ R0, R7, R4, R15 ;  /* 0x0000000407007223 */ /* 0x000fe2000001000f */
        /* <DEDUP_REMOVED lines=13> */
.L_x_2659:
[----:B------:R-:W-:Y:S05]  /*af10*/  BSYNC B0 ;  /* 0x0000000000007941 */ /* 0x000fea0003800000 */
.L_x_2645:
        /* <DEDUP_REMOVED lines=8> */
.L_x_2642:
[----:B---3--:R-:W-:-:S05]  /*afa0*/  IMAD.U32 R0, RZ, RZ, UR37 ;  /* 0x00000025ff007e24 */ /* 0x008fca000f8e00ff */
[----:B------:R-:W-:-:S13]  /*afb0*/  ISETP.NE.AND P0, PT, R0, 0x3, PT ;  /* 0x000000030000780c */ /* 0x000fda0003f05270 */
[----:B------:R-:W-:Y:S05]  /*afc0*/  @!P0 BRA `(.L_x_2669) ;  /* 0x0000000000048947 */ /* 0x000fea0003800000 */
[----:B------:R-:W-:Y:S01]  /*afd0*/  BPT.TRAP 0x1 ;  /* 0x000000040000795c */ /* 0x000fe20000300000 */
.L_x_2669:
[----:B-1----:R-:W-:Y:S01]  /*afe0*/  IMAD R12, R18, 0x8, R2 ;  /* 0x00000008120c7824 */ /* 0x002fe200078e0202 */
[----:B------:R-:W-:-:S04]  /*aff0*/  SHF.L.U32 R21, R19, 0x1f, RZ ;  /* 0x0000001f13157819 */ /* 0x000fc800000006ff */
[----:B------:R1:W3:Y:S01]  /*b000*/  SYNCS.PHASECHK.TRANS64.TRYWAIT P1, [R12+URZ+0x28c30], R21 ;  /* 0x028c30150c0075a7 */ /* 0x0002e2000802017f */
[----:B------:R-:W-:Y:S05]  /*b010*/  @!P0 BRA `(.L_x_2670) ;  /* 0x0000000000048947 */ /* 0x000fea0003800000 */
[----:B------:R-:W-:Y:S01]  /*b020*/  BPT.TRAP 0x1 ;  /* 0x000000040000795c */ /* 0x000fe20000300000 */
.L_x_2670:
[C---:B------:R-:W-:Y:S02]  /*b030*/  VIADD R0, R2.reuse, 0x22400 ;  /* 0x0002240002007836 */ /* 0x040fe40000000000 */
[----:B0-2---:R-:W-:-:S03]  /*b040*/  VIADD R3, R2, 0x20400 ;  /* 0x0002040002037836 */ /* 0x005fc60000000000 */
        /* <DEDUP_REMOVED lines=8> */
.L_x_2671:
        /* <DEDUP_REMOVED lines=10> */
[----:B------:R-:W-:Y:S01]  /*b170*/  VIADD R6, R56, 0x2 ;  /* 0x0000000238067836 */ /* 0x000fe20000000000 */
[----:B------:R-:W-:Y:S01]  /*b180*/  R2UR UR7, R57 ;  /* 0x00000000390772ca */ /* 0x000fe200000e0000 */
[----:B------:R-:W-:-:S02]  /*b190*/  IMAD.MOV.U32 R11, RZ, RZ, 0x40000040 ;  /* 0x40000040ff0b7424 */ /* 0x000fc400078e00ff */
[----:B------:R-:W-:Y:S02]  /*b1a0*/  IMAD.MOV.U32 R7, RZ, RZ, 0x40000040 ;  /* 0x40000040ff077424 */ /* 0x000fe400078e00ff */
[----:B------:R-:W-:Y:S02]  /*b1b0*/  VIADD R8, R4, 0x4 ;  /* 0x0000000404087836 */ /* 0x000fe40000000000 */
[----:B------:R-:W-:Y:S02]  /*b1c0*/  IMAD.MOV.U32 R9, RZ, RZ, 0x40000040 ;  /* 0x40000040ff097424 */ /* 0x000fe400078e00ff */
[----:B------:R-:W-:-:S04]  /*b1d0*/  IMAD.MOV.U32 R57, RZ, RZ, 0x40000040 ;  /* 0x40000040ff397424 */ /* 0x000fc800078e00ff */
[----:B------:R-:W-:Y:S01]  /*b1e0*/  HGMMA.64x64x16.F32.BF16 R24, gdesc[UR4], RZ, !UPT, gsb0 ;  /* 0x00e00000041879f0 */ /* 0x000fe2000c0018ff */
[----:B------:R-:W-:Y:S02]  /*b1f0*/  R2UR UR4, R10 ;  /* 0x000000000a0472ca */ /* 0x000fe400000e0000 */
[----:B------:R-:W-:Y:S02]  /*b200*/  R2UR UR5, R11 ;  /* 0x000000000b0572ca */ /* 0x000fe400000e0000 */
[----:B------:R-:W-:Y:S01]  /*b210*/  R2UR UR6, R6 ;  /* 0x00000000060672ca */ /* 0x000fe200000e0000 */
[C---:B------:R-:W-:Y:S01]  /*b220*/  VIADD R6, R56.reuse, 0x4 ;  /* 0x0000000438067836 */ /* 0x040fe20000000000 */
[----:B------:R-:W-:Y:S01]  /*b230*/  R2UR UR7, R7 ;  /* 0x00000000070772ca */ /* 0x000fe200000e0000 */
[----:B------:R-:W-:Y:S02]  /*b240*/  IMAD.MOV.U32 R7, RZ, RZ, 0x40000040 ;  /* 0x40000040ff077424 */ /* 0x000fe400078e00ff */
[----:B------:R-:W-:Y:S01]  /*b250*/  VIADD R56, R56, 0x6 ;  /* 0x0000000638387836 */ /* 0x000fe20000000000 */
[----:B------:R-:W-:-:S02]  /*b260*/  WARPGROUP.DEPBAR.LE gsb0, 0x0 ;  /* 0x00008000000079c5 */ /* 0x000fc40000010000 */
[----:B------:R-:W-:-:S07]  /*b270*/  WARPGROUP.ARRIVE ;  /* 0x00000000000079c5 */ /* 0x000fce0000000000 */
[----:B------:R-:W-:Y:S01]  /*b280*/  HGMMA.64x64x16.F32.BF16 R24, gdesc[UR4], R24, gsb0 ;  /* 0x00e00000041879f0 */ /* 0x000fe20008001818 */
[----:B------:R-:W-:Y:S02]  /*b290*/  R2UR UR4, R8 ;  /* 0x00000000080472ca */ /* 0x000fe400000e0000 */
[----:B------:R-:W-:Y:S02]  /*b2a0*/  R2UR UR5, R9 ;  /* 0x00000000090572ca */ /* 0x000fe400000e0000 */
[----:B------:R-:W-:Y:S01]  /*b2b0*/  R2UR UR6, R6 ;  /* 0x00000000060672ca */ /* 0x000fe200000e0000 */
[----:B------:R-:W-:Y:S01]  /*b2c0*/  VIADD R6, R4, 0x6 ;  /* 0x0000000604067836 */ /* 0x000fe20000000000 */
[----:B------:R-:W-:Y:S01]  /*b2d0*/  R2UR UR7, R7 ;  /* 0x00000000070772ca */ /* 0x000fe200000e0000 */
[----:B------:R-:W-:Y:S01]  /*b2e0*/  IMAD.MOV.U32 R7, RZ, RZ, 0x40000040 ;  /* 0x40000040ff077424 */ /* 0x000fe200078e00ff */
[----:B------:R-:W-:Y:S02]  /*b2f0*/  WARPGROUP.DEPBAR.LE gsb0, 0x0 ;  /* 0x00008000000079c5 */ /* 0x000fe40000010000 */
[----:B------:R-:W-:-:S09]  /*b300*/  WARPGROUP.ARRIVE ;  /* 0x00000000000079c5 */ /* 0x000fd20000000000 */
        /* <DEDUP_REMOVED lines=11> */
.L_x_2673:
[----:B------:R-:W2:Y:S01]  /*b3c0*/  LDC R60, c[0x0][0x448] ;  /* 0x00011200ff3c7b82 */ /* 0x000ea20000000800 */
[----:B------:R-:W-:Y:S01]  /*b3d0*/  ULDC UR4, c[0x0][0x9d8] ;  /* 0x0002760000047ab9 */ /* 0x000fe20000000800 */
[----:B------:R-:W-:Y:S01]  /*b3e0*/  ULDC.64 UR46, c[0x0][0x9e0] ;  /* 0x00027800002e7ab9 */ /* 0x000fe20000000a00 */
        /* <DEDUP_REMOVED lines=12> */
[----:B------:R-:W-:Y:S01]  /*b4b0*/  UISETP.GE.AND UP0, UPT, UR47, 0x1, UPT ;  /* 0x000000012f00788c */ /* 0x000fe2000bf06270 */
[----:B------:R4:W0:Y:S01]  /*b4c0*/  MUFU.TANH R61, R15 ;  /* 0x0000000f003d7308 */ /* 0x0008220000002400 */
[----:B------:R-:W-:Y:S01]  /*b4d0*/  LOP3.LUT R22, R22, 0xffffff7f, RZ, 0xc0, !PT ;  /* 0xffffff7f16167812 */ /* 0x000fe200078ec0ff */
[----:B------:R-:W-:Y:S01]  /*b4e0*/  FMUL.FTZ R13, R24, UR4 ;  /* 0x00000004180d7c20 */ /* 0x000fe20008410000 */
[----:B------:R-:W-:Y:S01]  /*b4f0*/  FMUL.FTZ R0, R26, UR4 ;  /* 0x000000041a007c20 */ /* 0x000fe20008410000 */
[----:B------:R-:W-:Y:S01]  /*b500*/  FMUL.FTZ R36, R36, UR4 ;  /* 0x0000000424247c20 */ /* 0x000fe20008410000 */
[----:B------:R-:W-:Y:S01]  /*b510*/  FMUL.FTZ R40, R40, UR4 ;  /* 0x0000000428287c20 */ /* 0x000fe20008410000 */
[----:B------:R-:W-:Y:S01]  /*b520*/  FMUL.FTZ R41, R41, UR4 ;  /* 0x0000000429297c20 */ /* 0x000fe20008410000 */
[----:B------:R-:W-:Y:S01]  /*b530*/  FMUL.FTZ R42, R42, UR4 ;  /* 0x000000042a2a7c20 */ /* 0x000fe20008410000 */
[----:B--2---:R-:W-:Y:S01]  /*b540*/  ISETP.NE.AND P1, PT, R60, 0x1, PT ;  /* 0x000000013c00780c */ /* 0x004fe20003f25270 */
[----:B----4-:R-:W-:Y:S01]  /*b550*/  IMAD.IADD R15, R229, 0x1, R195 ;  /* 0x00000001e50f7824 */ /* 0x010fe200078e02c3 */
[----:B------:R-:W2:Y:S01]  /*b560*/  MUFU.TANH R35, R45 ;  /* 0x0000002d00237308 */ /* 0x000ea20000002400 */
[----:B------:R-:W-:Y:S01]  /*b570*/  FMUL.FTZ R43, R43, UR4 ;  /* 0x000000042b2b7c20 */ /* 0x000fe20008410000 */
[----:B------:R-:W-:Y:S01]  /*b580*/  FMUL.FTZ R44, R44, UR4 ;  /* 0x000000042c2c7c20 */ /* 0x000fe20008410000 */
[----:B------:R-:W-:Y:S01]  /*b590*/  FMUL.FTZ R46, R46, UR4 ;  /* 0x000000042e2e7c20 */ /* 0x000fe20008410000 */
[----:B------:R-:W-:Y:S01]  /*b5a0*/  MOV R34, R15 ;  /* 0x0000000f00227202 */ /* 0x000fe20000000f00 */
[----:B------:R-:W-:Y:S01]  /*b5b0*/  FMUL.FTZ R26, R50, UR4 ;  /* 0x00000004321a7c20 */ /* 0x000fe20008410000 */
[----:B------:R-:W-:Y:S01]  /*b5c0*/  FMUL.FTZ R24, R51, UR4 ;  /* 0x0000000433187c20 */ /* 0x000fe20008410000 */
[----:B------:R-:W-:Y:S01]  /*b5d0*/  FMUL.FTZ R52, R52, UR4 ;  /* 0x0000000434347c20 */ /* 0x000fe20008410000 */
[----:B------:R4:W0:Y:S01]  /*b5e0*/  MUFU.TANH R56, R25 ;  /* 0x0000001900387308 */ /* 0x0008220000002400 */
[----:B------:R-:W-:Y:S01]  /*b5f0*/  FMUL.FTZ R53, R53, UR4 ;  /* 0x0000000435357c20 */ /* 0x000fe20008410000 */
[----:B------:R-:W-:Y:S01]  /*b600*/  FMUL.FTZ R49, R49, UR4 ;  /* 0x0000000431317c20 */ /* 0x000fe20008410000 */
[----:B------:R-:W5:Y:S01]  /*b610*/  @P1 LDC R30, c[0x0][0x44c] ;  /* 0x00011300ff1e1b82 */ /* 0x000f620000000800 */
[----:B------:R-:W-:Y:S01]  /*b620*/  @P1 LOP3.LUT R22, R22, 0x80, RZ, 0xfc, !PT ;  /* 0x0000008016161812 */ /* 0x000fe200078efcff */
[----:B------:R-:W-:Y:S01]  /*b630*/  FMUL.FTZ R48, R48, UR4 ;  /* 0x0000000430307c20 */ /* 0x000fe20008410000 */
[----:B------:R-:W-:Y:S01]  /*b640*/  ULDC UR45, c[0x0][0x9dc] ;  /* 0x00027700002d7ab9 */ /* 0x000fe20000000800 */
[----:B------:R-:W-:Y:S01]  /*b650*/  UP2UR UR48, UPR, URZ, 0x1 ;  /* 0x000000013f307883 */ /* 0x000fe20008000000 */
[----:B------:R1:W0:Y:S01]  /*b660*/  MUFU.TANH R67, R28 ;  /* 0x0000001c00437308 */ /* 0x0002220000002400 */
[----:B----4-:R-:W-:Y:S01]  /*b670*/  FMUL.FTZ R25, R31, UR4 ;  /* 0x000000041f197c20 */ /* 0x010fe20008410000 */
[----:B------:R-:W-:Y:S01]  /*b680*/  FMUL.FTZ R31, R38, UR4 ;  /* 0x00000004261f7c20 */ /* 0x000fe20008410000 */
[----:B------:R-:W4:Y:S01]  /*b690*/  @P1 LDC R37, c[0x0][0x450] ;  /* 0x00011400ff251b82 */ /* 0x000f220000000800 */
[----:B------:R-:W-:-:S04]  /*b6a0*/  ULOP3.LUT UR45, URZ, UR45, URZ, 0x33, !UPT ;  /* 0x0000002d3f2d7292 */ /* 0x000fc8000f8e333f */
[----:B------:R3:W0:Y:S01]  /*b6b0*/  MUFU.TANH R65, R29 ;  /* 0x0000001d00417308 */ /* 0x0006220000002400 */
[----:B-1----:R-:W-:-:S07]  /*b6c0*/  FMUL.FTZ R28, R47, UR4 ;  /* 0x000000042f1c7c20 */ /* 0x002fce0008410000 */
[----:B------:R1:W0:Y:S01]  /*b6d0*/  MUFU.TANH R63, R32 ;  /* 0x00000020003f7308 */ /* 0x0002220000002400 */
[----:B---3--:R-:W-:Y:S01]  /*b6e0*/  FMUL.FTZ R29, R39, UR4 ;  /* 0x00000004271d7c20 */ /* 0x008fe20008410000 */
[----:B-----5:R-:W-:-:S04]  /*b6f0*/  @P1 IMAD.HI.U32 R30, R15, R30, RZ ;  /* 0x0000001e0f1e1227 */ /* 0x020fc800078e00ff */
[----:B------:R-:W-:Y:S02]  /*b700*/  IMAD.MOV.U32 R15, RZ, RZ, -0x40 ;  /* 0xffffffc0ff0f7424 */ /* 0x000fe400078e00ff */
[----:B------:R3:W0:Y:S01]  /*b710*/  MUFU.TANH R59, R36 ;  /* 0x00000024003b7308 */ /* 0x0006220000002400 */
[----:B-1----:R-:W-:Y:S01]  /*b720*/  FMUL.FTZ R32, R54, UR4 ;  /* 0x0000000436207c20 */ /* 0x002fe20008410000 */
[----:B----4-:R-:W-:Y:S01]  /*b730*/  @P1 SHF.R.U32.HI R34, RZ, R37, R30 ;  /* 0x00000025ff221219 */ /* 0x010fe2000001161e */
[----:B------:R-:W-:Y:S01]  /*b740*/  VIADD R30, R12, 0x28c40 ;  /* 0x00028c400c1e7836 */ /* 0x000fe20000000000 */
[----:B------:R-:W-:Y:S01]  /*b750*/  PLOP3.LUT P1, PT, PT, PT, UP0, 0x40, 0x0 ;  /* 0x000000000000781c */ /* 0x000fe20003f2e808 */
[----:B------:R-:W-:Y:S02]  /*b760*/  IMAD R15, R168, R15, 0x41 ;  /* 0x00000041a80f7424 */ /* 0x000fe400078e020f */
[----:B------:R-:W1:Y:S01]  /*b770*/  SHFL.IDX PT, R45, R34, RZ, 0x1c1f ;  /* 0x001c1fff222d7589 */ /* 0x000e6200000e0000 */
[----:B------:R-:W-:Y:S01]  /*b780*/  PRMT R30, R187, 0x654, R30 ;  /* 0x00000654bb1e7816 */ /* 0x000fe2000000001e */
[----:B------:R-:W4:Y:S01]  /*b790*/  MUFU.TANH R58, R43 ;  /* 0x0000002b003a7308 */ /* 0x000f220000002400 */
[----:B---3--:R-:W-:-:S02]  /*b7a0*/  IADD3 R36, -R185, R15, R184 ;  /* 0x0000000fb9247210 */ /* 0x008fc40007ffe1b8 */
[----:B------:R3:W-:Y:S03]  /*b7b0*/  SYNCS.ARRIVE.TRANS64.RED.A1T0 RZ, [R30+URZ], RZ ;  /* 0x000000ff1eff79a7 */ /* 0x0007e6000810043f */
[----:B------:R-:W-:Y:S02]  /*b7c0*/  IMAD.IADD R36, R36, 0x1, -R23 ;  /* 0x0000000124247824 */ /* 0x000fe400078e0a17 */
[----:B------:R-:W0:Y:S02]  /*b7d0*/  MUFU.TANH R13, R13 ;  /* 0x0000000d000d7308 */ /* 0x000e240000002400 */
[C---:B------:R-:W-:Y:S02]  /*b7e0*/  VIADD R50, R36.reuse, UR46 ;  /* 0x0000002e24327c36 */ /* 0x040fe40008000000 */
[----:B---3--:R-:W-:Y:S01]  /*b7f0*/  FMUL.FTZ R30, R55, UR4 ;  /* 0x00000004371e7c20 */ /* 0x008fe20008410000 */
[----:B------:R-:W-:-:S02]  /*b800*/  VIADD R54, R36, UR45 ;  /* 0x0000002d24367c36 */ /* 0x000fc40008000000 */
[----:B------:R-:W-:Y:S01]  /*b810*/  VIADD R55, R15, 0xffffffff ;  /* 0xffffffff0f377836 */ /* 0x000fe20000000000 */
[----:B------:R-:W3:Y:S01]  /*b820*/  MUFU.TANH R0, R0 ;  /* 0x0000000000007308 */ /* 0x000ee20000002400 */
[----:B-1----:R-:W-:-:S07]  /*b830*/  IMAD.IADD R37, R54, 0x1, R45 ;  /* 0x0000000136257824 */ /* 0x002fce00078e022d */
[----:B------:R-:W1:Y:S08]  /*b840*/  MUFU.TANH R3, R3 ;  /* 0x0000000300037308 */ /* 0x000e700000002400 */
        /* <DEDUP_REMOVED lines=19> */
[----:B------:R5:W0:Y:S02]  /*b980*/  MUFU.TANH R39, R48 ;  /* 0x0000003000277308 */ /* 0x000a240000002400 */
[----:B-----5:R-:W-:-:S04]  /*b990*/  LEA R48, R168, 0xffffffc0, 0x6 ;  /* 0xffffffc0a8307811 */ /* 0x020fc800078e30ff */
[----:B------:R-:W-:-:S04]  /*b9a0*/  IADD3 R47, -R185, R184, -R48 ;  /* 0x000000b8b92f7210 */ /* 0x000fc80007ffe930 */
[----:B------:R-:W-:Y:S01]  /*b9b0*/  VIADDMNMX R36, R45, R50, R47, PT ;  /* 0x000000322d247246 */ /* 0x000fe2000380012f */
[----:B01234-:R-:W-:Y:S06]  /*b9c0*/  @P1 BRA `(.L_x_2674) ;  /* 0x0000000000581947 */ /* 0x01ffec0003800000 */
[----:B------:R-:W-:Y:S01]  /*b9d0*/  IADD3 R15, -R23, R184, R45 ;  /* 0x000000b8170f7210 */ /* 0x000fe20007ffe12d */
[----:B------:R-:W-:Y:S03]  /*b9e0*/  BSSY B0, `(.L_x_2675) ;  /* 0x0000010000007945 */ /* 0x000fe60003800000 */
[----:B------:R-:W-:-:S13]  /*b9f0*/  ISETP.GT.AND P1, PT, R15, -0x1, PT ;  /* 0xffffffff0f00780c */ /* 0x000fda0003f24270 */
[----:B------:R-:W-:Y:S05]  /*ba00*/  @P1 BRA `(.L_x_2676) ;  /* 0x0000000000201947 */ /* 0x000fea0003800000 */
[----:B------:R-:W-:Y:S01]  /*ba10*/  UISETP.NE.AND UP0, UPT, UR47, 0x1, UPT ;  /* 0x000000012f00788c */ /* 0x000fe2000bf05270 */
[----:B------:R-:W-:-:S05]  /*ba20*/  LOP3.LUT R15, RZ, R15, RZ, 0x33, !PT ;  /* 0x0000000fff0f7212 */ /* 0x000fca00078e33ff */
[----:B------:R-:W-:-:S05]  /*ba30*/  PLOP3.LUT P1, PT, PT, PT, UP0, 0x80, 0x0 ;  /* 0x000000000000781c */ /* 0x000fca0003f2f008 */
[----:B------:R-:W-:-:S08]  /*ba40*/  @UP0 ULDC.64 UR4, c[0x0][0x9e8] ;  /* 0x00027a0000040ab9 */ /* 0x000fd00000000a00 */
[----:B------:R-:W-:-:S05]  /*ba50*/  @P1 IMAD.HI.U32 R38, R15, UR4, RZ ;  /* 0x000000040f261c27 */ /* 0x000fca000f8e00ff */
[----:B------:R-:W-:-:S04]  /*ba60*/  @P1 SHF.R.U32.HI R15, RZ, UR5, R38 ;  /* 0x00000005ff0f1c19 */ /* 0x000fc80008011626 */
[----:B------:R-:W-:Y:S01]  /*ba70*/  LOP3.LUT R15, RZ, R15, RZ, 0x33, !PT ;  /* 0x0000000fff0f7212 */ /* 0x000fe200078e33ff */
[----:B------:R-:W-:Y:S06]  /*ba80*/  BRA `(.L_x_2677) ;  /* 0x0000000000147947 */ /* 0x000fec0003800000 */
.L_x_2676:
[----:B------:R-:W-:-:S06]  /*ba90*/  UISETP.NE.AND UP0, UPT, UR47, 0x1, UPT ;  /* 0x000000012f00788c */ /* 0x000fcc000bf05270 */
[----:B------:R-:W-:-:S05]  /*baa0*/  PLOP3.LUT P1, PT, PT, PT, UP0, 0x80, 0x0 ;  /* 0x000000000000781c */ /* 0x000fca0003f2f008 */
[----:B------:R-:W-:-:S08]  /*bab0*/  @UP0 ULDC.64 UR4, c[0x0][0x9e8] ;  /* 0x00027a0000040ab9 */ /* 0x000fd00000000a00 */
[----:B------:R-:W-:-:S05]  /*bac0*/  @P1 IMAD.HI.U32 R38, R15, UR4, RZ ;  /* 0x000000040f261c27 */ /* 0x000fca000f8e00ff */
[----:B------:R-:W-:-:S07]  /*bad0*/  @P1 SHF.R.U32.HI R15, RZ, UR5, R38 ;  /* 0x00000005ff0f1c19 */ /* 0x000fce0008011626 */
.L_x_2677:
[----:B------:R-:W-:Y:S05]  /*bae0*/  BSYNC B0 ;  /* 0x0000000000007941 */ /* 0x000fea0003800000 */
.L_x_2675:
[----:B------:R-:W-:-:S04]  /*baf0*/  IMAD R38, R15, UR47, -R48 ;  /* 0x0000002f0f267c24 */ /* 0x000fc8000f8e0a30 */
[----:B------:R-:W-:-:S05]  /*bb00*/  IMAD.IADD R38, R38, 0x1, -R185 ;  /* 0x0000000126267824 */ /* 0x000fca00078e0ab9 */
[----:B------:R-:W-:Y:S02]  /*bb10*/  VIMNMX R37, R37, R38, !PT ;  /* 0x0000002625257248 */ /* 0x000fe40007fe0100 */
[----:B------:R-:W-:-:S07]  /*bb20*/  VIADDMNMX R36, R38, UR47, R36, PT ;  /* 0x0000002f26247c46 */ /* 0x000fce000b800124 */
.L_x_2674:
[C---:B------:R-:W-:Y:S01]  /*bb30*/  ISETP.GE.AND P1, PT, R55.reuse, 0x2, PT ;  /* 0x000000023700780c */ /* 0x040fe20003f26270 */
[----:B------:R-:W-:Y:S01]  /*bb40*/  UISETP.NE.AND UP0, UPT, UR48, URZ, UPT ;  /* 0x0000003f3000728c */ /* 0x000fe2000bf05270 */
[----:B------:R-:W-:Y:S02]  /*bb50*/  ISETP.GE.AND P5, PT, R55, 0xa, PT ;  /* 0x0000000a3700780c */ /* 0x000fe40003fa6270 */
[----:B------:R-:W-:Y:S02]  /*bb60*/  ISETP.GT.AND P3, PT, R37, 0x1, !P1 ;  /* 0x000000012500780c */ /* 0x000fe40004f64270 */
[----:B------:R-:W-:Y:S02]  /*bb70*/  ISETP.GE.AND P2, PT, R55, 0x9, PT ;  /* 0x000000093700780c */ /* 0x000fe40003f46270 */
[----:B------:R-:W-:Y:S02]  /*bb80*/  ISETP.LT.OR P3, PT, R36, 0x2, P3 ;  /* 0x000000022400780c */ /* 0x000fe40001f61670 */
[----:B------:R-:W-:-:S02]  /*bb90*/  ISETP.GT.AND P4, PT, R37, 0x8, !P2 ;  /* 0x000000082500780c */ /* 0x000fc40005784270 */
[----:B------:R-:W-:Y:S02]  /*bba0*/  FSEL R75, R56, -INF , !P3 ;  /* 0xff800000384b7808 */ /* 0x000fe40005800000 */
[----:B------:R-:W-:Y:S02]  /*bbb0*/  ISETP.GT.AND P3, PT, R37, 0x9, !P5 ;  /* 0x000000092500780c */ /* 0x000fe40006f64270 */
[----:B------:R-:W-:Y:S02]  /*bbc0*/  P2R R56, PR, RZ, 0x20 ;  /* 0x00000020ff387803 */ /* 0x000fe40000000000 */
[----:B------:R-:W-:Y:S02]  /*bbd0*/  ISETP.LT.OR P3, PT, R36, 0xa, P3 ;  /* 0x0000000a2400780c */ /* 0x000fe40001f61670 */
[----:B------:R-:W-:Y:S02]  /*bbe0*/  ISETP.GE.AND P5, PT, R55, 0x11, PT ;  /* 0x000000113700780c */ /* 0x000fe40003fa6270 */
[----:B------:R-:W-:-:S02]  /*bbf0*/  FSEL R65, R65, -INF , !P3 ;  /* 0xff80000041417808 */ /* 0x000fc40005800000 */
[C---:B------:R-:W-:Y:S02]  /*bc00*/  ISETP.LT.OR P4, PT, R36.reuse, 0x9, P4 ;  /* 0x000000092400780c */ /* 0x040fe40002781670 */
[----:B------:R-:W-:Y:S02]  /*bc10*/  ISETP.GT.AND P3, PT, R37, 0x10, !P5 ;  /* 0x000000102500780c */ /* 0x000fe40006f64270 */
[----:B------:R-:W-:Y:S02]  /*bc20*/  FSEL R67, R67, -INF , !P4 ;  /* 0xff80000043437808 */ /* 0x000fe40006000000 */
        /* <DEDUP_REMOVED lines=11> */
[----:B------:R-:W-:Y:S02]  /*bce0*/  ISETP.GE.AND P4, PT, R55, 0x1a, PT ;  /* 0x0000001a3700780c */ /* 0x000fe40003f86270 */
[----:B------:R-:W-:Y:S02]  /*bcf0*/  FSEL R59, R59, -INF , !P3 ;  /* 0xff8000003b3b7808 */ /* 0x000fe40005800000 */
[----:B------:R-:W-:Y:S02]  /*bd00*/  ISETP.GT.AND P3, PT, R37, 0x19, !P4 ;  /* 0x000000192500780c */ /* 0x000fe40006764270 */
[----:B------:R-:W-:-:S02]  /*bd10*/  P2R R66, PR, RZ, 0x10 ;  /* 0x00000010ff427803 */ /* 0x000fc40000000000 */
[C---:B------:R-:W-:Y:S02]  /*bd20*/  ISETP.LT.OR P3, PT, R36.reuse, 0x1a, P3 ;  /* 0x0000001a2400780c */ /* 0x040fe40001f61670 */
        /* <DEDUP_REMOVED lines=27> */
[C---:B------:R-:W-:Y:S02]  /*bee0*/  ISETP.GE.AND P3, PT, R55.reuse, 0x32, PT ;  /* 0x000000323700780c */ /* 0x040fe40003f66270 */
[----:B------:R-:W-:-:S02]  /*bef0*/  ISETP.GE.AND P6, PT, R55, 0x1, PT ;  /* 0x000000013700780c */ /* 0x000fc40003fc6270 */
[----:B------:R-:W-:Y:S02]  /*bf00*/  ISETP.GT.AND P4, PT, R37, 0x31, !P3 ;  /* 0x000000312500780c */ /* 0x000fe40005f84270 */
[----:B------:R-:W-:Y:S02]  /*bf10*/  P2R R40, PR, RZ, 0x40 ;  /* 0x00000040ff287803 */ /* 0x000fe40000000000 */
[----:B------:R-:W-:-:S04]  /*bf20*/  ISETP.LT.OR P4, PT, R36, 0x32, P4 ;  /* 0x000000322400780c */ /* 0x000fc80002781670 */
[----:B------:R-:W-:Y:S02]  /*bf30*/  FSEL R15, R43, -INF , !P4 ;  /* 0xff8000002b0f7808 */ /* 0x000fe40006000000 */
[----:B------:R-:W-:-:S04]  /*bf40*/  ISETP.GE.AND P4, PT, R55, 0x39, PT ;  /* 0x000000393700780c */ /* 0x000fc80003f86270 */
[----:B------:R-:W-:-:S04]  /*bf50*/  ISETP.GT.AND P5, PT, R37, 0x38, !P4 ;  /* 0x000000382500780c */ /* 0x000fc800067a4270 */
[----:B------:R-:W-:-:S04]  /*bf60*/  ISETP.LT.OR P5, PT, R36, 0x39, P5 ;  /* 0x000000392400780c */ /* 0x000fc80002fa1670 */
[----:B------:R-:W-:Y:S02]  /*bf70*/  FSEL R35, R52, -INF , !P5 ;  /* 0xff80000034237808 */ /* 0x000fe40006800000 */
[----:B------:R-:W-:Y:S02]  /*bf80*/  ISETP.GT.AND P5, PT, R37, RZ, !P6 ;  /* 0x000000ff2500720c */ /* 0x000fe400077a4270 */
[----:B------:R-:W-:Y:S02]  /*bf90*/  ISETP.GE.AND P6, PT, R55, 0x3a, PT ;  /* 0x0000003a3700780c */ /* 0x000fe40003fc6270 */
[----:B------:R-:W-:-:S04]  /*bfa0*/  ISETP.LT.OR P5, PT, R36, 0x1, P5 ;  /* 0x000000012400780c */ /* 0x000fc80002fa1670 */
[----:B------:R-:W-:Y:S02]  /*bfb0*/  FSEL R71, R13, -INF , !P5 ;  /* 0xff8000000d477808 */ /* 0x000fe40006800000 */
[----:B------:R-:W-:Y:S01]  /*bfc0*/  ISETP.GT.AND P5, PT, R37, 0x39, !P6 ;  /* 0x000000392500780c */ /* 0x000fe200077a4270 */
[----:B------:R-:W0:Y:S03]  /*bfd0*/  SHFL.IDX PT, R13, R34, 0x1, 0x1c1f ;  /* 0x003c1f00220d7f89 */ /* 0x000e2600000e0000 */
[----:B------:R-:W-:-:S04]  /*bfe0*/  ISETP.LT.OR P5, PT, R36, 0x3a, P5 ;  /* 0x0000003a2400780c */ /* 0x000fc80002fa1670 */
[----:B------:R-:W-:Y:S02]  /*bff0*/  FSEL R37, R53, -INF , !P5 ;  /* 0xff80000035257808 */ /* 0x000fe40006800000 */
[----:B------:R-:W-:Y:S02]  /*c000*/  PLOP3.LUT P5, PT, PT, PT, UP0, 0x40, 0x0 ;  /* 0x000000000000781c */ /* 0x000fe40003fae808 */
[----:B0-----:R-:W-:Y:S01]  /*c010*/  VIADDMNMX R36, R13, R50, R47, PT ;  /* 0x000000320d247246 */ /* 0x001fe2000380012f */
[----:B------:R-:W-:-:S10]  /*c020*/  IMAD.IADD R38, R54, 0x1, R13 ;  /* 0x0000000136267824 */ /* 0x000fd400078e020d */
[----:B------:R-:W-:Y:S05]  /*c030*/  @P5 BRA `(.L_x_2678) ;  /* 0x0000000000605947 */ /* 0x000fea0003800000 */
        /* <DEDUP_REMOVED lines=8> */
[----:B------:R-:W-:Y:S01]  /*c0c0*/  @P5 IMAD.HI.U32 R34, R13, UR4, RZ ;  /* 0x000000040d225c27 */ /* 0x000fe2000f8e00ff */
[----:B------:R-:W-:-:S13]  /*c0d0*/  PLOP3.LUT P5, PT, PT, PT, UP0, 0x80, 0x0 ;  /* 0x000000000000781c */ /* 0x000fda0003faf008 */
[----:B------:R-:W-:-:S04]  /*c0e0*/  @P5 SHF.R.U32.HI R13, RZ, UR5, R34 ;  /* 0x00000005ff0d5c19 */ /* 0x000fc80008011622 */
[----:B------:R-:W-:Y:S01]  /*c0f0*/  LOP3.LUT R13, RZ, R13, RZ, 0x33, !PT ;  /* 0x0000000dff0d7212 */ /* 0x000fe200078e33ff */
[----:B------:R-:W-:Y:S06]  /*c100*/  BRA `(.L_x_2681) ;  /* 0x0000000000187947 */ /* 0x000fec0003800000 */
.L_x_2680:
[----:B------:R-:W-:-:S06]  /*c110*/  UISETP.NE.AND UP0, UPT, UR47, 0x1, UPT ;  /* 0x000000012f00788c */ /* 0x000fcc000bf05270 */
[----:B------:R-:W-:-:S05]  /*c120*/  PLOP3.LUT P5, PT, PT, PT, UP0, 0x80, 0x0 ;  /* 0x000000000000781c */ /* 0x000fca0003faf008 */
[----:B------:R-:W-:-:S08]  /*c130*/  @UP0 ULDC.64 UR4, c[0x0][0x9e8] ;  /* 0x00027a0000040ab9 */ /* 0x000fd00000000a00 */
[----:B------:R-:W-:Y:S01]  /*c140*/  @P5 IMAD.HI.U32 R34, R13, UR4, RZ ;  /* 0x000000040d225c27 */ /* 0x000fe2000f8e00ff */
[----:B------:R-:W-:-:S13]  /*c150*/  PLOP3.LUT P5, PT, PT, PT, UP0, 0x80, 0x0 ;  /* 0x000000000000781c */ /* 0x000fda0003faf008 */
[----:B------:R-:W-:-:S07]  /*c160*/  @P5 SHF.R.U32.HI R13, RZ, UR5, R34 ;  /* 0x00000005ff0d5c19 */ /* 0x000fce0008011622 */
.L_x_2681:
[----:B------:R-:W-:Y:S05]  /*c170*/  BSYNC B0 ;  /* 0x0000000000007941 */ /* 0x000fea0003800000 */
.L_x_2679:
[----:B------:R-:W-:-:S04]  /*c180*/  IMAD R34, R13, UR47, -R48 ;  /* 0x0000002f0d227c24 */ /* 0x000fc8000f8e0a30 */
[----:B------:R-:W-:-:S05]  /*c190*/  IMAD.IADD R13, R34, 0x1, -R185 ;  /* 0x00000001220d7824 */ /* 0x000fca00078e0ab9 */
[----:B------:R-:W-:Y:S02]  /*c1a0*/  VIMNMX R38, R38, R13, !PT ;  /* 0x0000000d26267248 */ /* 0x000fe40007fe0100 */
[----:B------:R-:W-:-:S07]  /*c1b0*/  VIADDMNMX R36, R13, UR47, R36, PT ;  /* 0x0000002f0d247c46 */ /* 0x000fce000b800124 */
.L_x_2678:
[----:B------:R-:W-:Y:S01]  /*c1c0*/  BAR.SYNC.DEFER_BLOCKING 0xf, 0x100 ;  /* 0x03c4000000007b1d */ /* 0x000fe20000010000 */
[C---:B------:R-:W-:Y:S02]  /*c1d0*/  ISETP.GT.AND P1, PT, R38.reuse, 0x1, !P1 ;  /* 0x000000012600780c */ /* 0x040fe40004f24270 */
[----:B------:R-:W-:Y:S02]  /*c1e0*/  ISETP.GT.AND P2, PT, R38, 0x8, !P2 ;  /* 0x000000082600780c */ /* 0x000fe40005744270 */
[C---:B------:R-:W-:Y:S01]  /*c1f0*/  ISETP.LT.OR P1, PT, R36.reuse, 0x2, P1 ;  /* 0x000000022400780c */ /* 0x040fe20000f21670 */
[----:B------:R-:W-:Y:S01]  /*c200*/  ULDC UR4, c[0x0][0x988] ;  /* 0x0002620000047ab9 */ /* 0x000fe20000000800 */
[----:B------:R-:W-:Y:S02]  /*c210*/  ISETP.LT.OR P2, PT, R36, 0x9, P2 ;  /* 0x000000092400780c */ /* 0x000fe40001741670 */
[----:B------:R-:W-:Y:S02]  /*c220*/  FSEL R53, R3, -INF , !P1 ;  /* 0xff80000003357808 */ /* 0x000fe40004800000 */
[----:B------:R-:W-:-:S02]  /*c230*/  ISETP.NE.AND P1, PT, R56, RZ, PT ;  /* 0x000000ff3800720c */ /* 0x000fc40003f25270 */
[----:B------:R-:W-:Y:S02]  /*c240*/  FSEL R55, R20, -INF , !P2 ;  /* 0xff80000014377808 */ /* 0x000fe40005000000 */
        /* <DEDUP_REMOVED lines=25> */
[----:B------:R-:W-:Y:S02]  /*c3e0*/  FSEL R31, R31, -INF , !P1 ;  /* 0xff8000001f1f7808 */ /* 0x000fe40004800000 */
[----:B------:R-:W-:Y:S02]  /*c3f0*/  ISETP.NE.AND P1, PT, R66, RZ, PT ;  /* 0x000000ff4200720c */ /* 0x000fe40003f25270 */
[----:B------:R-:W-:Y:S02]  /*c400*/  FMNMX.FTZ R20, R39, R20, !PT ;  /* 0x0000001427147209 */ /* 0x000fe40007810000 */
[----:B------:R-:W-:-:S02]  /*c410*/  ISETP.GT.AND P1, PT, R38, 0x19, !P1 ;  /* 0x000000192600780c */ /* 0x000fc40004f24270 */
[----:B------:R-:W-:Y:S02]  /*c420*/  FMNMX.FTZ R20, R15, R20, !PT ;  /* 0x000000140f147209 */ /* 0x000fe40007810000 */
[----:B------:R-:W-:Y:S02]  /*c430*/  ISETP.LT.OR P1, PT, R36, 0x1a, P1 ;  /* 0x0000001a2400780c */ /* 0x000fe40000f21670 */
[----:B------:R-:W-:Y:S02]  /*c440*/  ISETP.NE.AND P2, PT, R69, RZ, PT ;  /* 0x000000ff4500720c */ /* 0x000fe40003f45270 */
[----:B------:R-:W-:Y:S02]  /*c450*/  FSEL R29, R29, -INF , !P1 ;  /* 0xff8000001d1d7808 */ /* 0x000fe40004800000 */
[----:B------:R-:W-:Y:S02]  /*c460*/  ISETP.NE.AND P1, PT, R68, RZ, PT ;  /* 0x000000ff4400720c */ /* 0x000fe40003f25270 */
[----:B------:R-:W-:-:S02]  /*c470*/  FMNMX.FTZ R20, R35, R20, !PT ;  /* 0x0000001423147209 */ /* 0x000fc40007810000 */
[----:B------:R-:W-:Y:S02]  /*c480*/  ISETP.GT.AND P1, PT, R38, 0x20, !P1 ;  /* 0x000000202600780c */ /* 0x000fe40004f24270 */
[----:B------:R-:W-:Y:S02]  /*c490*/  ISETP.NE.AND P5, PT, R40, RZ, PT ;  /* 0x000000ff2800720c */ /* 0x000fe40003fa5270 */
[----:B------:R-:W-:Y:S02]  /*c4a0*/  ISETP.LT.OR P1, PT, R36, 0x21, P1 ;  /* 0x000000212400780c */ /* 0x000fe40000f21670 */
[----:B------:R-:W-:Y:S02]  /*c4b0*/  FMNMX.FTZ R40, R37, R20, !PT ;  /* 0x0000001425287209 */ /* 0x000fe40007810000 */
[----:B------:R-:W-:Y:S02]  /*c4c0*/  FSEL R3, R42, -INF , !P1 ;  /* 0xff8000002a037808 */ /* 0x000fe40004800000 */
[----:B------:R-:W-:Y:S01]  /*c4d0*/  ISETP.GT.AND P1, PT, R38, 0x21, !P2 ;  /* 0x000000212600780c */ /* 0x000fe20005724270 */
[----:B------:R-:W0:Y:S01]  /*c4e0*/  SHFL.BFLY PT, R13, R40, 0x2, 0x1f ;  /* 0x0c401f00280d7f89 */ /* 0x000e2200000e0000 */
[----:B------:R-:W-:-:S02]  /*c4f0*/  ISETP.NE.AND P2, PT, R44, RZ, PT ;  /* 0x000000ff2c00720c */ /* 0x000fc40003f45270 */
[----:B------:R-:W-:Y:S02]  /*c500*/  ISETP.LT.OR P1, PT, R36, 0x22, P1 ;  /* 0x000000222400780c */ /* 0x000fe40000f21670 */
[----:B------:R-:W-:Y:S02]  /*c510*/  ISETP.GT.AND P3, PT, R38, 0x31, !P3 ;  /* 0x000000312600780c */ /* 0x000fe40005f64270 */
[----:B------:R-:W-:Y:S02]  /*c520*/  FSEL R27, R58, -INF , !P1 ;  /* 0xff8000003a1b7808 */ /* 0x000fe40004800000 */
[----:B------:R-:W-:Y:S02]  /*c530*/  ISETP.NE.AND P1, PT, R70, RZ, PT ;  /* 0x000000ff4600720c */ /* 0x000fe40003f25270 */
[C---:B------:R-:W-:Y:S02]  /*c540*/  ISETP.GT.AND P4, PT, R38.reuse, 0x38, !P4 ;  /* 0x000000382600780c */ /* 0x040fe40006784270 */
[----:B------:R-:W-:-:S02]  /*c550*/  ISETP.GT.AND P1, PT, R38, 0x28, !P1 ;  /* 0x000000282600780c */ /* 0x000fc40004f24270 */
[----:B------:R-:W-:Y:S02]  /*c560*/  ISETP.GT.AND P6, PT, R38, 0x39, !P6 ;  /* 0x000000392600780c */ /* 0x000fe400077c4270 */
[C---:B------:R-:W-:Y:S02]  /*c570*/  ISETP.LT.OR P1, PT, R36.reuse, 0x29, P1 ;  /* 0x000000292400780c */ /* 0x040fe40000f21670 */
[----:B------:R-:W-:Y:S02]  /*c580*/  ISETP.LT.OR P3, PT, R36, 0x32, P3 ;  /* 0x000000322400780c */ /* 0x000fe40001f61670 */
[----:B------:R-:W-:Y:S02]  /*c590*/  FSEL R25, R46, -INF , !P1 ;  /* 0xff8000002e197808 */ /* 0x000fe40004800000 */
[----:B------:R-:W-:Y:S02]  /*c5a0*/  ISETP.GT.AND P1, PT, R38, RZ, !P5 ;  /* 0x000000ff2600720c */ /* 0x000fe40006f24270 */
[----:B0-----:R-:W-:-:S02]  /*c5b0*/  FMNMX.FTZ R42, R40, R13, !PT ;  /* 0x0000000d282a7209 */ /* 0x001fc40007810000 */
[----:B------:R-:W-:Y:S02]  /*c5c0*/  ISETP.LT.OR P1, PT, R36, 0x1, P1 ;  /* 0x000000012400780c */ /* 0x000fe40000f21670 */
[----:B------:R-:W-:Y:S01]  /*c5d0*/  ISETP.NE.AND P5, PT, R72, RZ, PT ;  /* 0x000000ff4800720c */ /* 0x000fe20003fa5270 */
[----:B------:R-:W0:Y:S01]  /*c5e0*/  SHFL.BFLY PT, R13, R42, 0x1, 0x1f ;  /* 0x0c201f002a0d7f89 */ /* 0x000e2200000e0000 */
[----:B------:R-:W-:Y:S02]  /*c5f0*/  FSEL R0, R0, -INF , !P1 ;  /* 0xff80000000007808 */ /* 0x000fe40004800000 */
[----:B------:R-:W-:Y:S02]  /*c600*/  ISETP.GT.AND P1, PT, R38, 0x29, !P2 ;  /* 0x000000292600780c */ /* 0x000fe40005724270 */
[----:B------:R-:W-:Y:S02]  /*c610*/  FMNMX.FTZ R20, R0, R53, !PT ;  /* 0x0000003500147209 */ /* 0x000fe40007810000 */
[----:B------:R-:W-:-:S02]  /*c620*/  ISETP.LT.OR P1, PT, R36, 0x2a, P1 ;  /* 0x0000002a2400780c */ /* 0x000fc40000f21670 */
[----:B------:R-:W-:Y:S02]  /*c630*/  FMNMX.FTZ R20, R55, R20, !PT ;  /* 0x0000001437147209 */ /* 0x000fe40007810000 */
[----:B------:R-:W-:Y:S02]  /*c640*/  FSEL R69, R28, -INF , !P1 ;  /* 0xff8000001c457808 */ /* 0x000fe40004800000 */
[----:B------:R-:W-:Y:S02]  /*c650*/  FMNMX.FTZ R20, R47, R20, !PT ;  /* 0x000000142f147209 */ /* 0x000fe40007810000 */
[----:B------:R-:W-:Y:S02]  /*c660*/  ISETP.GT.AND P2, PT, R38, 0x30, !P5 ;  /* 0x000000302600780c */ /* 0x000fe40006f44270 */
[----:B------:R-:W-:Y:S02]  /*c670*/  FMNMX.FTZ R20, R43, R20, !PT ;  /* 0x000000142b147209 */ /* 0x000fe40007810000 */
[----:B------:R-:W-:-:S02]  /*c680*/  ISETP.LT.OR P2, PT, R36, 0x31, P2 ;  /* 0x000000312400780c */ /* 0x000fc40001741670 */
[----:B------:R-:W-:Y:S01]  /*c690*/  FMNMX.FTZ R34, R33, R20, !PT ;  /* 0x0000001421227209 */ /* 0x000fe20007810000 */
[----:B------:R-:W-:Y:S01]  /*c6a0*/  IMAD.U32 R20, RZ, RZ, UR4 ;  /* 0x00000004ff147e24 */ /* 0x000fe2000f8e00ff */
[----:B------:R-:W-:Y:S02]  /*c6b0*/  ISETP.LT.OR P4, PT, R36, 0x39, P4 ;  /* 0x000000392400780c */ /* 0x000fe40002781670 */
[----:B------:R-:W-:Y:S02]  /*c6c0*/  FMNMX.FTZ R34, R31, R34, !PT ;  /* 0x000000221f227209 */ /* 0x000fe40007810000 */
[----:B0-----:R-:W-:Y:S02]  /*c6d0*/  FMNMX.FTZ R13, R42, R13, !PT ;  /* 0x0000000d2a0d7209 */ /* 0x001fe40007810000 */
[----:B------:R-:W-:Y:S02]  /*c6e0*/  FMNMX.FTZ R34, R29, R34, !PT ;  /* 0x000000221d227209 */ /* 0x000fe40007810000 */
[C---:B------:R-:W-:Y:S01]  /*c6f0*/  FSETP.NEU.FTZ.AND P1, PT, R13.reuse, -INF , PT ;  /* 0xff8000000d00780b */ /* 0x040fe20003f3d000 */
[----:B------:R-:W-:Y:S01]  /*c700*/  FMUL.FTZ R28, R13, R20 ;  /* 0x000000140d1c7220 */ /* 0x000fe20000410000 */
[----:B------:R-:W-:-:S02]  /*c710*/  FMNMX.FTZ R34, R3, R34, !PT ;  /* 0x0000002203227209 */ /* 0x000fc40007810000 */
[----:B------:R-:W-:Y:S02]  /*c720*/  FSEL R73, R24, -INF , !P3 ;  /* 0xff80000018497808 */ /* 0x000fe40005800000 */
[----:B------:R-:W-:Y:S02]  /*c730*/  FMNMX.FTZ R34, R27, R34, !PT ;  /* 0x000000221b227209 */ /* 0x000fe40007810000 */
[----:B------:R-:W-:Y:S02]  /*c740*/  FSEL R28, R28, RZ, P1 ;  /* 0x000000ff1c1c7208 */ /* 0x000fe40000800000 */
[----:B------:R-:W-:Y:S02]  /*c750*/  FMNMX.FTZ R34, R25, R34, !PT ;  /* 0x0000002219227209 */ /* 0x000fe40007810000 */
[----:B------:R-:W-:Y:S01]  /*c760*/  ISETP.LT.OR P6, PT, R36, 0x3a, P6 ;  /* 0x0000003a2400780c */ /* 0x000fe200037c1670 */
[-CC-:B------:R-:W-:Y:S01]  /*c770*/  FFMA.FTZ R38, R71, R20.reuse, -R28.reuse ;  /* 0x0000001447267223 */ /* 0x180fe2000001081c */
[----:B------:R-:W-:Y:S01]  /*c780*/  FSEL R71, R26, -INF , !P2 ;  /* 0xff8000001a477808 */ /* 0x000fe20005000000 */
[--C-:B------:R-:W-:Y:S01]  /*c790*/  FFMA.FTZ R24, R75, R20, -R28.reuse ;  /* 0x000000144b187223 */ /* 0x100fe2000001081c */
[----:B------:R-:W-:Y:S01]  /*c7a0*/  FMNMX.FTZ R34, R69, R34, !PT ;  /* 0x0000002245227209 */ /* 0x000fe20007810000 */
[--C-:B------:R-:W-:Y:S01]  /*c7b0*/  FFMA.FTZ R26, R65, R20, -R28.reuse ;  /* 0x00000014411a7223 */ /* 0x100fe2000001081c */
[----:B------:R-:W-:Y:S01]  /*c7c0*/  FSEL R75, R32, -INF , !P4 ;  /* 0xff800000204b7808 */ /* 0x000fe20006000000 */
[----:B------:R-:W-:Y:S01]  /*c7d0*/  MUFU.EX2 R79, R24 ;  /* 0x00000018004f7308 */ /* 0x000fe20000000800 */
[----:B------:R-:W-:Y:S01]  /*c7e0*/  FMNMX.FTZ R34, R71, R34, !PT ;  /* 0x0000002247227209 */ /* 0x000fe20007810000 */
[-CC-:B------:R-:W-:Y:S01]  /*c7f0*/  FFMA.FTZ R32, R15, R20.reuse, -R28.reuse ;  /* 0x000000140f207223 */ /* 0x180fe2000001081c */
[----:B------:R-:W-:Y:S01]  /*c800*/  FSEL R77, R30, -INF , !P6 ;  /* 0xff8000001e4d7808 */ /* 0x000fe20007000000 */
[--C-:B------:R-:W-:Y:S01]  /*c810*/  FFMA.FTZ R67, R67, R20, -R28.reuse ;  /* 0x0000001443437223 */ /* 0x100fe2000001081c */
[----:B------:R-:W-:Y:S01]  /*c820*/  FMNMX.FTZ R34, R73, R34, !PT ;  /* 0x0000002249227209 */ /* 0x000fe20007810000 */
[-CC-:B------:R-:W-:Y:S01]  /*c830*/  FFMA.FTZ R63, R63, R20.reuse, -R28.reuse ;  /* 0x000000143f3f7223 */ /* 0x180fe2000001081c */
[--C-:B------:R-:W-:Y:S01]  /*c840*/  FFMA.FTZ R61, R61, R20, -R28.reuse ;  /* 0x000000143d3d7223 */ /* 0x100fe2000001081c */
[----:B------:R-:W0:Y:S01]  /*c850*/  MUFU.EX2 R38, R38 ;  /* 0x0000002600267308 */ /* 0x000e220000000800 */
[----:B------:R-:W-:Y:S01]  /*c860*/  FMNMX.FTZ R34, R75, R34, !PT ;  /* 0x000000224b227209 */ /* 0x000fe20007810000 */
[-CC-:B------:R-:W-:Y:S01]  /*c870*/  FFMA.FTZ R59, R59, R20.reuse, -R28.reuse ;  /* 0x000000143b3b7223 */ /* 0x180fe2000001081c */
[-CC-:B------:R-:W-:Y:S01]  /*c880*/  FFMA.FTZ R57, R57, R20.reuse, -R28.reuse ;  /* 0x0000001439397223 */ /* 0x180fe2000001081c */
[--C-:B------:R-:W-:Y:S01]  /*c890*/  FFMA.FTZ R51, R51, R20, -R28.reuse ;  /* 0x0000001433337223 */ /* 0x100fe2000001081c */
[----:B------:R-:W-:Y:S01]  /*c8a0*/  FMNMX.FTZ R34, R77, R34, !PT ;  /* 0x000000224d227209 */ /* 0x000fe20007810000 */
[-CC-:B------:R-:W-:Y:S01]  /*c8b0*/  FFMA.FTZ R49, R49, R20.reuse, -R28.reuse ;  /* 0x0000001431317223 */ /* 0x180fe2000001081c */
[-CC-:B------:R-:W-:Y:S01]  /*c8c0*/  FFMA.FTZ R45, R45, R20.reuse, -R28.reuse ;  /* 0x000000142d2d7223 */ /* 0x180fe2000001081c */
[----:B------:R-:W-:Y:S01]  /*c8d0*/  MUFU.EX2 R67, R67 ;  /* 0x0000004300437308 */ /* 0x000fe20000000800 */
[-CC-:B------:R-:W-:Y:S01]  /*c8e0*/  FFMA.FTZ R41, R41, R20.reuse, -R28.reuse ;  /* 0x0000001429297223 */ /* 0x180fe2000001081c */
[----:B------:R-:W1:Y:S01]  /*c8f0*/  SHFL.BFLY PT, R65, R34, 0x2, 0x1f ;  /* 0x0c401f0022417f89 */ /* 0x000e6200000e0000 */
[-CC-:B------:R-:W-:Y:S01]  /*c900*/  FFMA.FTZ R39, R39, R20.reuse, -R28.reuse ;  /* 0x0000001427277223 */ /* 0x180fe2000001081c */
[-CC-:B------:R-:W-:Y:S01]  /*c910*/  FFMA.FTZ R35, R35, R20.reuse, -R28.reuse ;  /* 0x0000001423237223 */ /* 0x180fe2000001081c */
[----:B------:R-:W-:-:S03]  /*c920*/  FFMA.FTZ R28, R37, R20, -R28 ;  /* 0x00000014251c7223 */ /* 0x000fc6000001081c */
[----:B------:R-:W2:Y:S01]  /*c930*/  MUFU.EX2 R26, R26 ;  /* 0x0000001a001a7308 */ /* 0x000ea20000000800 */
[----:B0-----:R-:W-:Y:S01]  /*c940*/  FADD.FTZ R46, R38, R79 ;  /* 0x0000004f262e7221 */ /* 0x001fe20000010000 */
[----:B------:R-:W-:-:S06]  /*c950*/  F2FP.BF16.F32.PACK_AB R164, R79, R38 ;  /* 0x000000264fa4723e */ /* 0x000fcc00000010ff */
[----:B------:R-:W-:Y:S08]  /*c960*/  MUFU.EX2 R63, R63 ;  /* 0x0000003f003f7308 */ /* 0x000ff00000000800 */
[----:B------:R-:W-:Y:S01]  /*c970*/  MUFU.EX2 R160, R61 ;  /* 0x0000003d00a07308 */ /* 0x000fe20000000800 */
[----:B--2---:R-:W-:Y:S02]  /*c980*/  F2FP.BF16.F32.PACK_AB R166, R26, R67 ;  /* 0x000000431aa6723e */ /* 0x004fe400000010ff */
[----:B-1----:R-:W-:-:S05]  /*c990*/  FMNMX.FTZ R65, R34, R65, !PT ;  /* 0x0000004122417209 */ /* 0x002fca0007810000 */
[----:B------:R-:W0:Y:S01]  /*c9a0*/  SHFL.BFLY PT, R24, R65, 0x1, 0x1f ;  /* 0x0c201f0041187f89 */ /* 0x000e2200000e0000 */
[----:B------:R-:W-:Y:S08]  /*c9b0*/  MUFU.EX2 R59, R59 ;  /* 0x0000003b003b7308 */ /* 0x000ff00000000800 */
[----:B------:R-:W-:Y:S08]  /*c9c0*/  MUFU.EX2 R162, R57 ;  /* 0x0000003900a27308 */ /* 0x000ff00000000800 */
[----:B------:R-:W-:Y:S01]  /*c9d0*/  MUFU.EX2 R51, R51 ;  /* 0x0000003300337308 */ /* 0x000fe20000000800 */
[----:B0-----:R-:W-:-:S07]  /*c9e0*/  FMNMX.FTZ R15, R65, R24, !PT ;  /* 0x00000018410f7209 */ /* 0x001fce0007810000 */
[----:B------:R-:W-:Y:S01]  /*c9f0*/  MUFU.EX2 R156, R49 ;  /* 0x00000031009c7308 */ /* 0x000fe20000000800 */
[C---:B------:R-:W-:Y:S01]  /*ca00*/  FSETP.NEU.FTZ.AND P1, PT, R15.reuse, -INF , PT ;  /* 0xff8000000f00780b */ /* 0x040fe20003f3d000 */
[----:B------:R-:W-:-:S06]  /*ca10*/  FMUL.FTZ R24, R15, R20 ;  /* 0x000000140f187220 */ /* 0x000fcc0000410000 */
[----:B------:R-:W-:Y:S01]  /*ca20*/  MUFU.EX2 R45, R45 ;  /* 0x0000002d002d7308 */ /* 0x000fe20000000800 */
[----:B------:R-:W-:-:S05]  /*ca30*/  FSEL R24, R24, RZ, P1 ;  /* 0x000000ff18187208 */ /* 0x000fca0000800000 */
        /* <DEDUP_REMOVED lines=17> */
[----:B------:R-:W-:-:S05]  /*cb50*/  FFMA.FTZ R24, R77, R20, -R24 ;  /* 0x000000144d187223 */ /* 0x000fca0000010818 */
[----:B------:R-:W-:Y:S08]  /*cb60*/  MUFU.EX2 R55, R55 ;  /* 0x0000003700377308 */ /* 0x000ff00000000800 */
[----:B------:R-:W1:Y:S01]  /*cb70*/  MUFU.EX2 R34, R47 ;  /* 0x0000002f00227308 */ /* 0x000e620000000800 */
[----:B0-----:R-:W-:-:S07]  /*cb80*/  F2FP.BF16.F32.PACK_AB R165, R53, R0 ;  /* 0x0000000035a5723e */ /* 0x001fce00000010ff */
[----:B------:R-:W-:Y:S08]  /*cb90*/  MUFU.EX2 R43, R43 ;  /* 0x0000002b002b7308 */ /* 0x000ff00000000800 */
[----:B------:R0:W-:Y:S01]  /*cba0*/  MUFU.EX2 R40, R29 ;  /* 0x0000001d00287308 */ /* 0x0001e20000000800 */
[----:B-1----:R-:W-:-:S05]  /*cbb0*/  F2FP.BF16.F32.PACK_AB R167, R34, R55 ;  /* 0x0000003722a7723e */ /* 0x002fca00000010ff */
[----:B------:R1:W-:Y:S02]  /*cbc0*/  STSM.16.M88.4 [R198+0x26800], R164 ;  /* 0x026800a4c6007844 */ /* 0x0003e40000000200 */
[----:B------:R-:W2:Y:S01]  /*cbd0*/  MUFU.EX2 R36, R33 ;  /* 0x0000002100247308 */ /* 0x000ea20000000800 */
[----:B0-----:R-:W-:Y:S01]  /*cbe0*/  FADD.FTZ R29, R67, R46 ;  /* 0x0000002e431d7221 */ /* 0x001fe20000010000 */
[----:B------:R-:W-:-:S03]  /*cbf0*/  FADD.FTZ R46, R0, R53 ;  /* 0x00000035002e7221 */ /* 0x000fc60000010000 */
[----:B------:R-:W-:-:S03]  /*cc00*/  FADD.FTZ R48, R26, R29 ;  /* 0x0000001d1a307221 */ /* 0x000fc60000010000 */
[----:B------:R-:W0:Y:S01]  /*cc10*/  MUFU.EX2 R31, R31 ;  /* 0x0000001f001f7308 */ /* 0x000e220000000800 */
[----:B------:R-:W-:-:S04]  /*cc20*/  FADD.FTZ R29, R63, R48 ;  /* 0x000000303f1d7221 */ /* 0x000fc80000010000 */
[C---:B------:R-:W-:Y:S01]  /*cc30*/  FADD.FTZ R50, R160.reuse, R29 ;  /* 0x0000001da0327221 */ /* 0x040fe20000010000 */
[----:B------:R-:W-:Y:S02]  /*cc40*/  F2FP.BF16.F32.PACK_AB R160, R160, R63 ;  /* 0x0000003fa0a0723e */ /* 0x000fe400000010ff */
[----:B------:R3:W-:Y:S01]  /*cc50*/  MUFU.EX2 R42, R27 ;  /* 0x0000001b002a7308 */ /* 0x0007e20000000800 */
[----:B------:R-:W-:Y:S01]  /*cc60*/  FADD.FTZ R29, R59, R50 ;  /* 0x000000323b1d7221 */ /* 0x000fe20000010000 */
[----:B--2---:R-:W-:-:S06]  /*cc70*/  F2FP.BF16.F32.PACK_AB R161, R36, R43 ;  /* 0x0000002b24a1723e */ /* 0x004fcc00000010ff */
[----:B------:R-:W2:Y:S01]  /*cc80*/  MUFU.EX2 R3, R3 ;  /* 0x0000000300037308 */ /* 0x000ea20000000800 */
[----:B---3--:R-:W-:Y:S01]  /*cc90*/  FADD.FTZ R27, R55, R46 ;  /* 0x0000002e371b7221 */ /* 0x008fe20000010000 */
[----:B0-----:R-:W-:-:S03]  /*cca0*/  F2FP.BF16.F32.PACK_AB R163, R40, R31 ;  /* 0x0000001f28a3723e */ /* 0x001fc600000010ff */
[----:B------:R-:W-:-:S03]  /*ccb0*/  FADD.FTZ R48, R34, R27 ;  /* 0x0000001b22307221 */ /* 0x000fc60000010000 */
[----:B------:R-:W0:Y:S01]  /*ccc0*/  MUFU.EX2 R25, R25 ;  /* 0x0000001900197308 */ /* 0x000e220000000800 */
[----:B------:R-:W-:Y:S01]  /*ccd0*/  FADD.FTZ R27, R43, R48 ;  /* 0x000000302b1b7221 */ /* 0x000fe20000010000 */
[C---:B------:R-:W-:Y:S01]  /*cce0*/  FADD.FTZ R48, R162.reuse, R29 ;  /* 0x0000001da2307221 */ /* 0x040fe20000010000 */
[----:B------:R-:W-:Y:S02]  /*ccf0*/  F2FP.BF16.F32.PACK_AB R162, R162, R59 ;  /* 0x0000003ba2a2723e */ /* 0x000fe400000010ff */
[----:B------:R-:W-:Y:S01]  /*cd00*/  FADD.FTZ R38, R36, R27 ;  /* 0x0000001b24267221 */ /* 0x000fe20000010000 */
[----:B------:R-:W-:Y:S02]  /*cd10*/  FADD.FTZ R29, R51, R48 ;  /* 0x00000030331d7221 */ /* 0x000fe40000010000 */
[----:B------:R-:W3:Y:S01]  /*cd20*/  MUFU.EX2 R30, R41 ;  /* 0x00000029001e7308 */ /* 0x000ee20000000800 */
[----:B------:R-:W-:Y:S01]  /*cd30*/  FADD.FTZ R27, R31, R38 ;  /* 0x000000261f1b7221 */ /* 0x000fe20000010000 */
[----:B------:R-:W-:Y:S01]  /*cd40*/  FADD.FTZ R38, R156, R29 ;  /* 0x0000001d9c267221 */ /* 0x000fe20000010000 */
[----:B--2---:R-:W-:Y:S01]  /*cd50*/  F2FP.BF16.F32.PACK_AB R157, R42, R3 ;  /* 0x000000032a9d723e */ /* 0x004fe200000010ff */
[----:B------:R1:W-:Y:S01]  /*cd60*/  STSM.16.M88.4 [R199], R160 ;  /* 0x000000a0c7007844 */ /* 0x0003e20000000200 */
[----:B------:R-:W-:Y:S01]  /*cd70*/  FADD.FTZ R26, R40, R27 ;  /* 0x0000001b281a7221 */ /* 0x000fe20000010000 */
[----:B------:R-:W-:-:S02]  /*cd80*/  F2FP.BF16.F32.PACK_AB R156, R156, R51 ;  /* 0x000000339c9c723e */ /* 0x000fc400000010ff */
[----:B------:R-:W2:Y:S01]  /*cd90*/  MUFU.EX2 R44, R69 ;  /* 0x00000045002c7308 */ /* 0x000ea20000000800 */
[----:B------:R-:W-:Y:S01]  /*cda0*/  FADD.FTZ R27, R3, R26 ;  /* 0x0000001a031b7221 */ /* 0x000fe20000010000 */
[----:B------:R-:W-:-:S03]  /*cdb0*/  FADD.FTZ R3, R45, R38 ;  /* 0x000000262d037221 */ /* 0x000fc60000010000 */
[----:B------:R-:W-:-:S03]  /*cdc0*/  FADD.FTZ R0, R42, R27 ;  /* 0x0000001b2a007221 */ /* 0x000fc60000010000 */
[----:B------:R-:W-:Y:S01]  /*cdd0*/  MUFU.EX2 R39, R39 ;  /* 0x0000002700277308 */ /* 0x000fe20000000800 */
[----:B0-----:R-:W-:Y:S01]  /*cde0*/  FADD.FTZ R27, R25, R0 ;  /* 0x00000000191b7221 */ /* 0x001fe20000010000 */
[C---:B---3--:R-:W-:Y:S01]  /*cdf0*/  F2FP.BF16.F32.PACK_AB R158, R30.reuse, R45 ;  /* 0x0000002d1e9e723e */ /* 0x048fe200000010ff */
[----:B------:R-:W-:-:S05]  /*ce00*/  FADD.FTZ R30, R30, R3 ;  /* 0x000000031e1e7221 */ /* 0x000fca0000010000 */
        /* <DEDUP_REMOVED lines=25> */
.L_x_2682:
[----:B------:R0:W2:Y:S01]  /*cfa0*/  SYNCS.PHASECHK.TRANS64.TRYWAIT P1, [R12+URZ+0x28c50], R21 ;  /* 0x028c50150c0075a7 */ /* 0x0000a2000802017f */
[----:B------:R-:W-:Y:S05]  /*cfb0*/  @!P0 BRA `(.L_x_2683) ;  /* 0x0000000000048947 */ /* 0x000fea0003800000 */
[----:B------:R-:W-:Y:S01]  /*cfc0*/  BPT.TRAP 0x1 ;  /* 0x000000040000795c */ /* 0x000fe20000300000 */
.L_x_2683:
[----:B------:R-:W-:Y:S01]  /*cfd0*/  ULDC UR42, c[0x0][0x9e4] ;  /* 0x00027900002a7ab9 */ /* 0x000fe20000000800 */
[----:B------:R-:W-:Y:S01]  /*cfe0*/  ULDC UR44, c[0x0][0x9d8] ;  /* 0x00027600002c7ab9 */ /* 0x000fe20000000800 */
[----:B------:R-:W-:Y:S01]  /*cff0*/  ULDC UR38, c[0x0][0x988] ;  /* 0x0002620000267ab9 */ /* 0x000fe20000000800 */
[----:B------:R-:W-:Y:S01]  /*d000*/  ULDC UR43, c[0x0][0x9e0] ;  /* 0x00027800002b7ab9 */ /* 0x000fe20000000800 */
[----:B------:R-:W-:Y:S01]  /*d010*/  BSSY B0, `(.L_x_2684) ;  /* 0x0000006000007945 */ /* 0x000fe20003800000 */
[----:B------:R-:W-:Y:S02]  /*d020*/  IMAD R24, R18, 0x1000, R193 ;  /* 0x0000100012187824 */ /* 0x000fe400078e02c1 */
[----:B------:R-:W-:Y:S01]  /*d030*/  IMAD.MOV.U32 R25, RZ, RZ, 0x40000040 ;  /* 0x40000040ff197424 */ /* 0x000fe200078e00ff */
[----:B--2---:R-:W-:Y:S06]  /*d040*/  @P1 BRA `(.L_x_2685) ;  /* 0x0000000000081947 */ /* 0x004fec0003800000 */
[----:B------:R-:W2:Y:S02]  /*d050*/  SYNCS.PHASECHK.TRANS64.TRYWAIT P1, [R12+URZ+0x28c50], R21 ;  /* 0x028c50150c0075a7 */ /* 0x000ea4000802017f */
[----:B--2---:R-:W-:Y:S05]  /*d060*/  @!P1 BRA `(.L_x_2686) ;  /* 0x0000014000dc9947 */ /* 0x004fea0003800000 */
.L_x_2685:
[----:B------:R-:W-:Y:S05]  /*d070*/  BSYNC B0 ;  /* 0x0000000000007941 */ /* 0x000fea0003800000 */
.L_x_2684:
[C---:B------:R-:W-:Y:S01]  /*d080*/  R2UR UR6, R24.reuse ;  /* 0x00000000180672ca */ /* 0x040fe200000e0000 */
[C---:B------:R-:W-:Y:S01]  /*d090*/  VIADD R26, R24.reuse, 0x80 ;  /* 0x00000080181a7836 */ /* 0x040fe20000000000 */
[----:B------:R-:W-:Y:S01]  /*d0a0*/  R2UR UR7, R25 ;  /* 0x00000000190772ca */ /* 0x000fe200000e0000 */
[C---:B------:R-:W-:Y:S02]  /*d0b0*/  VIADD R28, R24.reuse, 0x100 ;  /* 0x00000100181c7836 */ /* 0x040fe40000000000 */
[----:B------:R-:W-:Y:S01]  /*d0c0*/  VIADD R24, R24, 0x180 ;  /* 0x0000018018187836 */ /* 0x000fe20000000000 */
[----:B------:R-:W-:Y:S01]  /*d0d0*/  R2UR UR10, R26 ;  /* 0x000000001a0a72ca */ /* 0x000fe200000e0000 */
[----:B------:R-:W-:Y:S01]  /*d0e0*/  IMAD.MOV.U32 R27, RZ, RZ, 0x40000040 ;  /* 0x40000040ff1b7424 */ /* 0x000fe200078e00ff */
[----:B------:R-:W-:Y:S01]  /*d0f0*/  R2UR UR14, R28 ;  /* 0x000000001c0e72ca */ /* 0x000fe200000e0000 */
[----:B------:R-:W-:Y:S01]  /*d100*/  IMAD.MOV.U32 R29, RZ, RZ, 0x40000040 ;  /* 0x40000040ff1d7424 */ /* 0x000fe200078e00ff */
[----:B------:R-:W-:Y:S01]  /*d110*/  R2UR UR18, R24 ;  /* 0x00000000181272ca */ /* 0x000fe200000e0000 */
[----:B------:R-:W-:Y:S01]  /*d120*/  IMAD.MOV.U32 R25, RZ, RZ, 0x40000040 ;  /* 0x40000040ff197424 */ /* 0x000fe200078e00ff */
[----:B------:R-:W-:-:S02]  /*d130*/  R2UR UR11, R27 ;  /* 0x000000001b0b72ca */ /* 0x000fc400000e0000 */
[----:B------:R-:W-:Y:S02]  /*d140*/  R2UR UR15, R29 ;  /* 0x000000001d0f72ca */ /* 0x000fe400000e0000 */
[----:B------:R-:W-:Y:S02]  /*d150*/  R2UR UR19, R25 ;  /* 0x00000000191372ca */ /* 0x000fe400000e0000 */
        /* <DEDUP_REMOVED lines=25> */
.L_x_2687:
[----:B0-2---:R-:W0:Y:S01]  /*d2f0*/  LDC R21, c[0x0][0x448] ;  /* 0x00011200ff157b82 */ /* 0x005e220000000800 */
[----:B------:R-:W-:Y:S01]  /*d300*/  VIADD R12, R12, 0x28c60 ;  /* 0x00028c600c0c7836 */ /* 0x000fe20000000000 */
[----:B------:R-:W-:Y:S01]  /*d310*/  UISETP.NE.AND UP0, UPT, UR48, URZ, UPT ;  /* 0x0000003f3000728c */ /* 0x000fe2000bf05270 */
[----:B-1----:R-:W-:-:S03]  /*d320*/  IMAD.MOV.U32 R152, RZ, RZ, R195 ;  /* 0x000000ffff987224 */ /* 0x002fc600078e00c3 */
[----:B------:R-:W-:-:S04]  /*d330*/  PRMT R12, R187, 0x654, R12 ;  /* 0x00000654bb0c7816 */ /* 0x000fc8000000000c */
[----:B------:R1:W-:Y:S01]  /*d340*/  SYNCS.ARRIVE.TRANS64.RED.A1T0 RZ, [R12+URZ], RZ ;  /* 0x000000ff0cff79a7 */ /* 0x0003e2000810043f */
[----:B0-----:R-:W-:-:S13]  /*d350*/  ISETP.NE.AND P1, PT, R21, 0x1, PT ;  /* 0x000000011500780c */ /* 0x001fda0003f25270 */
[----:B------:R-:W0:Y:S08]  /*d360*/  @P1 LDC R21, c[0x0][0x44c] ;  /* 0x00011300ff151b82 */ /* 0x000e300000000800 */
[----:B-1----:R-:W1:Y:S01]  /*d370*/  @P1 LDC R12, c[0x0][0x450] ;  /* 0x00011400ff0c1b82 */ /* 0x002e620000000800 */
[----:B0-----:R-:W-:-:S05]  /*d380*/  @P1 IMAD.HI.U32 R21, R195, R21, RZ ;  /* 0x00000015c3151227 */ /* 0x001fca00078e00ff */
[----:B-1----:R-:W-:Y:S01]  /*d390*/  @P1 SHF.R.U32.HI R152, RZ, R12, R21 ;  /* 0x0000000cff981219 */ /* 0x002fe20000011615 */
[----:B------:R-:W-:Y:S01]  /*d3a0*/  VIADD R12, R168, 0xfffffffe ;  /* 0xfffffffea80c7836 */ /* 0x000fe20000000000 */
[----:B------:R-:W-:Y:S02]  /*d3b0*/  PLOP3.LUT P1, PT, PT, PT, UP0, 0x40, 0x0 ;  /* 0x000000000000781c */ /* 0x000fe40003f2e808 */
[----:B------:R-:W-:-:S05]  /*d3c0*/  IADD3 R21, R152, R184, -R23 ;  /* 0x000000b898157210 */ /* 0x000fca0007ffe817 */
[----:B------:R-:W-:-:S06]  /*d3d0*/  VIADD R152, R21, UR46 ;  /* 0x0000002e15987c36 */ /* 0x000fcc0008000000 */
[----:B------:R-:W-:Y:S05]  /*d3e0*/  @P1 BRA `(.L_x_2688) ;  /* 0x0000000000541947 */ /* 0x000fea0003800000 */
[C---:B------:R-:W-:Y:S01]  /*d3f0*/  ISETP.GT.AND P1, PT, R21.reuse, RZ, PT ;  /* 0x000000ff1500720c */ /* 0x040fe20003f24270 */
[----:B------:R-:W-:Y:S01]  /*d400*/  BSSY B0, `(.L_x_2689) ;  /* 0x0000010000007945 */ /* 0x000fe20003800000 */
[----:B------:R-:W-:-:S11]  /*d410*/  VIADD R153, R21, 0xffffffff ;  /* 0xffffffff15997836 */ /* 0x000fd60000000000 */
[----:B------:R-:W-:Y:S05]  /*d420*/  @P1 BRA `(.L_x_2690) ;  /* 0x0000000000201947 */ /* 0x000fea0003800000 */
[----:B------:R-:W-:Y:S01]  /*d430*/  UISETP.NE.AND UP0, UPT, UR47, 0x1, UPT ;  /* 0x000000012f00788c */ /* 0x000fe2000bf05270 */
[----:B------:R-:W-:-:S05]  /*d440*/  IMAD.MOV R21, RZ, RZ, -R21 ;  /* 0x000000ffff157224 */ /* 0x000fca00078e0a15 */
[----:B------:R-:W-:-:S05]  /*d450*/  PLOP3.LUT P1, PT, PT, PT, UP0, 0x80, 0x0 ;  /* 0x000000000000781c */ /* 0x000fca0003f2f008 */
[----:B------:R-:W-:-:S08]  /*d460*/  @UP0 ULDC.64 UR4, c[0x0][0x9e8] ;  /* 0x00027a0000040ab9 */ /* 0x000fd00000000a00 */
[----:B------:R-:W-:-:S05]  /*d470*/  @P1 IMAD.HI.U32 R153, R21, UR4, RZ ;  /* 0x0000000415991c27 */ /* 0x000fca000f8e00ff */
[----:B------:R-:W-:-:S04]  /*d480*/  @P1 SHF.R.U32.HI R21, RZ, UR5, R153 ;  /* 0x00000005ff151c19 */ /* 0x000fc80008011699 */
[----:B------:R-:W-:Y:S01]  /*d490*/  LOP3.LUT R153, RZ, R21, RZ, 0x33, !PT ;  /* 0x00000015ff997212 */ /* 0x000fe200078e33ff */
[----:B------:R-:W-:Y:S06]  /*d4a0*/  BRA `(.L_x_2691) ;  /* 0x0000000000147947 */ /* 0x000fec0003800000 */
.L_x_2690:
[----:B------:R-:W-:-:S06]  /*d4b0*/  UISETP.NE.AND UP0, UPT, UR47, 0x1, UPT ;  /* 0x000000012f00788c */ /* 0x000fcc000bf05270 */
[----:B------:R-:W-:-:S05]  /*d4c0*/  PLOP3.LUT P1, PT, PT, PT, UP0, 0x80, 0x0 ;  /* 0x000000000000781c */ /* 0x000fca0003f2f008 */
[----:B------:R-:W-:-:S08]  /*d4d0*/  @UP0 ULDC.64 UR4, c[0x0][0x9e8] ;  /* 0x00027a0000040ab9 */ /* 0x000fd00000000a00 */
[----:B------:R-:W-:-:S05]  /*d4e0*/  @P1 IMAD.HI.U32 R21, R153, UR4, RZ ;  /* 0x0000000499151c27 */ /* 0x000fca000f8e00ff */
[----:B------:R-:W-:-:S07]  /*d4f0*/  @P1 SHF.R.U32.HI R153, RZ, UR5, R21 ;  /* 0x00000005ff991c19 */ /* 0x000fce0008011615 */
.L_x_2691:
[----:B------:R-:W-:Y:S05]  /*d500*/  BSYNC B0 ;  /* 0x0000000000007941 */ /* 0x000fea0003800000 */
.L_x_2689:
[----:B------:R-:W-:-:S04]  /*d510*/  IMAD.U32 R21, RZ, RZ, UR47 ;  /* 0x0000002fff157e24 */ /* 0x000fc8000f8e00ff */
[----:B------:R-:W-:-:S05]  /*d520*/  IMAD R21, R153, R21, UR47 ;  /* 0x0000002f99157e24 */ /* 0x000fca000f8e0215 */
[----:B------:R-:W-:-:S07]  /*d530*/  VIMNMX R152, R152, R21, PT ;  /* 0x0000001598987248 */ /* 0x000fce0003fe0100 */
.L_x_2688:
[----:B------:R-:W2:Y:S01]  /*d540*/  LDL R153, [R1+0x8] ;  /* 0x0000080001997983 */ /* 0x000ea20000100800 */
[----:B------:R-:W-:Y:S01]  /*d550*/  SHF.R.S32.HI R21, RZ, 0x1f, R152 ;  /* 0x0000001fff157819 */ /* 0x000fe20000011498 */
[----:B------:R-:W-:Y:S03]  /*d560*/  BSSY B1, `(.L_x_2692) ;  /* 0x00002b5000017945 */ /* 0x000fe60003800000 */
[----:B------:R-:W-:-:S04]  /*d570*/  LEA.HI R21, R21, R152, RZ, 0x6 ;  /* 0x0000009815157211 */ /* 0x000fc800078f30ff */
[----:B------:R-:W-:-:S04]  /*d580*/  SHF.R.S32.HI R21, RZ, 0x6, R21 ;  /* 0x00000006ff157819 */ /* 0x000fc80000011415 */
[----:B--2---:R-:W-:-:S04]  /*d590*/  VIMNMX R226, R153, R21, !PT ;  /* 0x0000001599e27248 */ /* 0x004fc80007fe0100 */
[----:B------:R-:W-:-:S13]  /*d5a0*/  ISETP.GE.AND P1, PT, R12, R226, PT ;  /* 0x000000e20c00720c */ /* 0x000fda0003f26270 */
[----:B------:R-:W-:Y:S05]  /*d5b0*/  @!P1 BRA `(.L_x_2693) ;  /* 0x0000002800bc9947 */ /* 0x000fea0003800000 */
[----:B------:R-:W-:Y:S01]  /*d5c0*/  BSSY B0, `(.L_x_2694) ;  /* 0x00002ab000007945 */ /* 0x000fe20003800000 */
.L_x_2715:
[----:B------:R-:W-:-:S05]  /*d5d0*/  VIADD R209, R18, 0x1 ;  /* 0x0000000112d17836 */ /* 0x000fca0000000000 */
[----:B------:R-:W-:-:S04]  /*d5e0*/  ISETP.NE.AND P1, PT, R209, 0x2, PT ;  /* 0x00000002d100780c */ /* 0x000fc80003f25270 */
[----:B------:R-:W-:Y:S02]  /*d5f0*/  SEL R20, RZ, 0x1, P1 ;  /* 0x00000001ff147807 */ /* 0x000fe40000800000 */
[----:B------:R-:W-:Y:S02]  /*d600*/  SEL R209, R209, RZ, P1 ;  /* 0x000000ffd1d17207 */ /* 0x000fe40000800000 */
[----:B------:R-:W-:Y:S01]  /*d610*/  LOP3.LUT R19, R19, R20, RZ, 0x3c, !PT ;  /* 0x0000001413137212 */ /* 0x000fe200078e3cff */
[----:B0-----:R-:W-:Y:S06]  /*d620*/  @!P0 BRA `(.L_x_2695) ;  /* 0x0000000000048947 */ /* 0x001fec0003800000 */
[----:B------:R-:W-:Y:S01]  /*d630*/  BPT.TRAP 0x1 ;  /* 0x000000040000795c */ /* 0x000fe20000300000 */
.L_x_2695:
[----:B------:R-:W-:Y:S01]  /*d640*/  IMAD R21, R209, 0x8, R2 ;  /* 0x00000008d1157824 */ /* 0x000fe200078e0202 */
[----:B------:R-:W-:-:S04]  /*d650*/  SHF.L.U32 R212, R19, 0x1f, RZ ;  /* 0x0000001f13d47819 */ /* 0x000fc800000006ff */
[----:B------:R0:W1:Y:S01]  /*d660*/  SYNCS.PHASECHK.TRANS64.TRYWAIT P1, [R21+URZ+0x28c30], R212 ;  /* 0x028c30d4150075a7 */ /* 0x000062000802017f */
[----:B------:R-:W-:Y:S05]  /*d670*/  @!P0 BRA `(.L_x_2696) ;  /* 0x0000000000048947 */ /* 0x000fea0003800000 */
[----:B------:R-:W-:Y:S01]  /*d680*/  BPT.TRAP 0x1 ;  /* 0x000000040000795c */ /* 0x000fe20000300000 */
.L_x_2696:
[----:B------:R-:W-:Y:S01]  /*d690*/  BSSY B2, `(.L_x_2697) ;  /* 0x0000006000027945 */ /* 0x000fe20003800000 */
[----:B------:R-:W-:Y:S02]  /*d6a0*/  IMAD R156, R209, 0x200, R14 ;  /* 0x00000200d19c7824 */ /* 0x000fe400078e020e */
[----:B------:R-:W-:Y:S01]  /*d6b0*/  IMAD.MOV.U32 R157, RZ, RZ, 0x40000040 ;  /* 0x40000040ff9d7424 */ /* 0x000fe200078e00ff */
[----:B-1----:R-:W-:Y:S06]  /*d6c0*/  @P1 BRA `(.L_x_2698) ;  /* 0x0000000000081947 */ /* 0x002fec0003800000 */
[----:B------:R-:W1:Y:S02]  /*d6d0*/  SYNCS.PHASECHK.TRANS64.TRYWAIT P1, [R21+URZ+0x28c30], R212 ;  /* 0x028c30d4150075a7 */ /* 0x000e64000802017f */
[----:B-1----:R-:W-:Y:S05]  /*d6e0*/  @!P1 BRA `(.L_x_2699) ;  /* 0x0000013c00509947 */ /* 0x002fea0003800000 */
.L_x_2698:
[----:B------:R-:W-:Y:S05]  /*d6f0*/  BSYNC B2 ;  /* 0x0000000000027941 */ /* 0x000fea0003800000 */
.L_x_2697:
[C---:B------:R-:W-:Y:S01]  /*d700*/  R2UR UR6, R156.reuse ;  /* 0x000000009c0672ca */ /* 0x040fe200000e0000 */
[C---:B------:R-:W-:Y:S01]  /*d710*/  VIADD R154, R156.reuse, 0x2 ;  /* 0x000000029c9a7836 */ /* 0x040fe20000000000 */
[----:B------:R-:W-:Y:S01]  /*d720*/  R2UR UR7, R157 ;  /* 0x000000009d0772ca */ /* 0x000fe200000e0000 */
[----:B------:R-:W-:Y:S01]  /*d730*/  VIADD R152, R156, 0x4 ;  /* 0x000000049c987836 */ /* 0x000fe20000000000 */
[----:B------:R-:W-:Y:S01]  /*d740*/  R2UR UR4, R4 ;  /* 0x00000000040472ca */ /* 0x000fe200000e0000 */
        /* <DEDUP_REMOVED lines=31> */
.L_x_2700:
[----:B------:R-:W2:Y:S01]  /*d940*/  LDC R20, c[0x0][0x448] ;  /* 0x00011200ff147b82 */ /* 0x000ea20000000800 */
[----:B------:R-:W-:Y:S02]  /*d950*/  IMAD.IADD R216, R229, 0x1, R195 ;  /* 0x00000001e5d87824 */ /* 0x000fe400078e02c3 */
[----:B------:R-:W-:Y:S01]  /*d960*/  FMUL.FTZ R221, R156, UR44 ;  /* 0x0000002c9cdd7c20 */ /* 0x000fe20008410000 */
[----:B------:R-:W-:Y:S01]  /*d970*/  FMUL.FTZ R156, R159, UR44 ;  /* 0x0000002c9f9c7c20 */ /* 0x000fe20008410000 */
[----:B------:R-:W-:Y:S01]  /*d980*/  FMUL.FTZ R159, R163, UR44 ;  /* 0x0000002ca39f7c20 */ /* 0x000fe20008410000 */
[----:B------:R-:W-:Y:S01]  /*d990*/  FMUL.FTZ R163, R167, UR44 ;  /* 0x0000002ca7a37c20 */ /* 0x000fe20008410000 */
[----:B------:R-:W-:Y:S01]  /*d9a0*/  FMUL.FTZ R222, R165, UR44 ;  /* 0x0000002ca5de7c20 */ /* 0x000fe20008410000 */
[----:B------:R-:W-:Y:S01]  /*d9b0*/  FMUL.FTZ R167, R168, UR44 ;  /* 0x0000002ca8a77c20 */ /* 0x000fe20008410000 */
[----:B------:R-:W-:Y:S01]  /*d9c0*/  UISETP.NE.AND UP0, UPT, UR48, URZ, UPT ;  /* 0x0000003f3000728c */ /* 0x000fe2000bf05270 */
[----:B------:R-:W-:Y:S01]  /*d9d0*/  FMUL.FTZ R165, R170, UR44 ;  /* 0x0000002caaa57c20 */ /* 0x000fe20008410000 */
[----:B------:R-:W-:Y:S01]  /*d9e0*/  FMUL.FTZ R168, R174, UR44 ;  /* 0x0000002caea87c20 */ /* 0x000fe20008410000 */
[----:B------:R-:W-:Y:S01]  /*d9f0*/  FMUL.FTZ R170, R175, UR44 ;  /* 0x0000002cafaa7c20 */ /* 0x000fe20008410000 */
[----:B------:R-:W-:Y:S01]  /*da00*/  FMUL.FTZ R174, R179, UR44 ;  /* 0x0000002cb3ae7c20 */ /* 0x000fe20008410000 */
[----:B------:R-:W-:Y:S01]  /*da10*/  FMUL.FTZ R175, R176, UR44 ;  /* 0x0000002cb0af7c20 */ /* 0x000fe20008410000 */
[----:B------:R-:W-:-:S02]  /*da20*/  IMAD.SHL.U32 R179, R12, 0x40, RZ ;  /* 0x000000400cb37824 */ /* 0x000fc400078e00ff */
        /* <DEDUP_REMOVED lines=9> */
[----:B--2---:R-:W-:Y:S01]  /*dac0*/  ISETP.NE.AND P1, PT, R20, 0x1, PT ;  /* 0x000000011400780c */ /* 0x004fe20003f25270 */
[----:B------:R-:W-:Y:S01]  /*dad0*/  FMUL.FTZ R180, R180, UR44 ;  /* 0x0000002cb4b47c20 */ /* 0x000fe20008410000 */
[----:B------:R-:W-:Y:S01]  /*dae0*/  FMUL.FTZ R181, R181, UR44 ;  /* 0x0000002cb5b57c20 */ /* 0x000fe20008410000 */
[----:B------:R-:W-:Y:S01]  /*daf0*/  FMUL.FTZ R176, R182, UR44 ;  /* 0x0000002cb6b07c20 */ /* 0x000fe20008410000 */
[----:B------:R-:W-:Y:S01]  /*db00*/  IADD3 R223, -R185, 0x1, -R179 ;  /* 0x00000001b9df7810 */ /* 0x000fe20007ffe9b3 */
[----:B------:R-:W2:Y:S03]  /*db10*/  MUFU.TANH R219, R219 ;  /* 0x000000db00db7308 */ /* 0x000ea60000002400 */
[----:B------:R-:W-:-:S05]  /*db20*/  IADD3 R223, -R23, R223, R184 ;  /* 0x000000df17df7210 */ /* 0x000fca0007ffe1b8 */
[----:B------:R-:W3:Y:S01]  /*db30*/  @P1 LDC R217, c[0x0][0x44c] ;  /* 0x00011300ffd91b82 */ /* 0x000ee20000000800 */
[----:B------:R-:W4:Y:S01]  /*db40*/  MUFU.TANH R154, R154 ;  /* 0x0000009a009a7308 */ /* 0x000f220000002400 */
[C---:B------:R-:W-:Y:S02]  /*db50*/  VIADD R224, R223.reuse, UR43 ;  /* 0x0000002bdfe07c36 */ /* 0x040fe40008000000 */
[----:B------:R-:W-:-:S04]  /*db60*/  VIADD R223, R223, UR45 ;  /* 0x0000002ddfdf7c36 */ /* 0x000fc80008000000 */
[----:B------:R-:W5:Y:S01]  /*db70*/  @P1 LDC R20, c[0x0][0x450] ;  /* 0x00011400ff141b82 */ /* 0x000f620000000800 */
[----:B------:R-:W0:Y:S08]  /*db80*/  MUFU.TANH R221, R221 ;  /* 0x000000dd00dd7308 */ /* 0x000e300000002400 */
[----:B------:R-:W0:Y:S01]  /*db90*/  MUFU.TANH R157, R157 ;  /* 0x0000009d009d7308 */ /* 0x000e220000002400 */
[----:B---3--:R-:W-:-:S07]  /*dba0*/  @P1 IMAD.HI.U32 R217, R216, R217, RZ ;  /* 0x000000d9d8d91227 */ /* 0x008fce00078e00ff */
[----:B------:R-:W3:Y:S01]  /*dbb0*/  MUFU.TANH R156, R156 ;  /* 0x0000009c009c7308 */ /* 0x000ee20000002400 */
[----:B-----5:R-:W-:Y:S01]  /*dbc0*/  @P1 SHF.R.U32.HI R216, RZ, R20, R217 ;  /* 0x00000014ffd81219 */ /* 0x020fe200000116d9 */
[----:B------:R-:W-:Y:S01]  /*dbd0*/  FMUL.FTZ R20, R155, UR44 ;  /* 0x0000002c9b147c20 */ /* 0x000fe20008410000 */
[----:B------:R-:W-:Y:S01]  /*dbe0*/  FMUL.FTZ R155, R158, UR44 ;  /* 0x0000002c9e9b7c20 */ /* 0x000fe20008410000 */
[----:B------:R-:W-:Y:S01]  /*dbf0*/  FMUL.FTZ R158, R162, UR44 ;  /* 0x0000002ca29e7c20 */ /* 0x000fe20008410000 */
[----:B------:R-:W-:Y:S01]  /*dc00*/  FMUL.FTZ R162, R166, UR44 ;  /* 0x0000002ca6a27c20 */ /* 0x000fe20008410000 */
[----:B------:R-:W5:Y:S01]  /*dc10*/  SHFL.IDX PT, R225, R216, RZ, 0x1c1f ;  /* 0x001c1fffd8e17589 */ /* 0x000f6200000e0000 */
[----:B------:R-:W-:Y:S01]  /*dc20*/  FMUL.FTZ R166, R171, UR44 ;  /* 0x0000002caba67c20 */ /* 0x000fe20008410000 */
[----:B------:R-:W-:Y:S01]  /*dc30*/  FMUL.FTZ R171, R172, UR44 ;  /* 0x0000002cacab7c20 */ /* 0x000fe20008410000 */
[----:B------:R-:W-:Y:S01]  /*dc40*/  FMUL.FTZ R172, R178, UR44 ;  /* 0x0000002cb2ac7c20 */ /* 0x000fe20008410000 */
[----:B------:R-:W-:Y:S01]  /*dc50*/  FMUL.FTZ R217, R152, UR44 ;  /* 0x0000002c98d97c20 */ /* 0x000fe20008410000 */
[----:B------:R-:W-:Y:S01]  /*dc60*/  FMUL.FTZ R178, R183, UR44 ;  /* 0x0000002cb7b27c20 */ /* 0x000fe20008410000 */
[----:B------:R-:W-:Y:S01]  /*dc70*/  PLOP3.LUT P1, PT, PT, PT, UP0, 0x40, 0x0 ;  /* 0x000000000000781c */ /* 0x000fe20003f2e808 */
[----:B------:R-:W0:Y:S01]  /*dc80*/  MUFU.TANH R20, R20 ;  /* 0x0000001400147308 */ /* 0x000e220000002400 */
[----:B------:R-:W-:-:S04]  /*dc90*/  IADD3 R152, R21, 0x28c40, RZ ;  /* 0x00028c4015987810 */ /* 0x000fc80007ffe0ff */
[----:B------:R-:W-:-:S03]  /*dca0*/  PRMT R152, R187, 0x654, R152 ;  /* 0x00000654bb987816 */ /* 0x000fc60000000098 */
[----:B------:R-:W0:Y:S01]  /*dcb0*/  MUFU.TANH R217, R217 ;  /* 0x000000d900d97308 */ /* 0x000e220000002400 */
[----:B------:R0:W-:Y:S07]  /*dcc0*/  SYNCS.ARRIVE.TRANS64.RED.A1T0 RZ, [R152+URZ], RZ ;  /* 0x000000ff98ff79a7 */ /* 0x0001ee000810043f */
[----:B------:R-:W0:Y:S01]  /*dcd0*/  MUFU.TANH R155, R155 ;  /* 0x0000009b009b7308 */ /* 0x000e220000002400 */
[C---:B-----5:R-:W-:Y:S02]  /*dce0*/  IMAD.IADD R183, R225.reuse, 0x1, R224 ;  /* 0x00000001e1b77824 */ /* 0x060fe400078e02e0 */
[----:B------:R-:W-:-:S05]  /*dcf0*/  IMAD.IADD R182, R225, 0x1, R223 ;  /* 0x00000001e1b67824 */ /* 0x000fca00078e02df */
        /* <DEDUP_REMOVED lines=25> */
[----:B------:R-:W-:Y:S01]  /*de90*/  IADD3 R225, -R23, R184, R225 ;  /* 0x000000b817e17210 */ /* 0x000fe20007ffe1e1 */
[----:B------:R-:W-:Y:S03]  /*dea0*/  BSSY B2, `(.L_x_2702) ;  /* 0x0000010000027945 */ /* 0x000fe60003800000 */
[----:B------:R-:W-:-:S13]  /*deb0*/  ISETP.GT.AND P1, PT, R225, -0x1, PT ;  /* 0xffffffffe100780c */ /* 0x000fda0003f24270 */
[----:B------:R-:W-:Y:S05]  /*dec0*/  @P1 BRA `(.L_x_2703) ;  /* 0x0000000000201947 */ /* 0x000fea0003800000 */
[----:B------:R-:W-:Y:S01]  /*ded0*/  IMAD.U32 R227, RZ, RZ, UR42 ;  /* 0x0000002affe37e24 */ /* 0x000fe2000f8e00ff */
[----:B------:R-:W-:-:S04]  /*dee0*/  LOP3.LUT R225, RZ, R225, RZ, 0x33, !PT ;  /* 0x000000e1ffe17212 */ /* 0x000fc800078e33ff */
[----:B------:R-:W-:-:S13]  /*def0*/  ISETP.NE.AND P1, PT, R227, 0x1, PT ;  /* 0x00000001e300780c */ /* 0x000fda0003f25270 */
[----:B0-----:R-:W0:Y:S02]  /*df00*/  @P1 LDC.64 R152, c[0x0][0x9e8] ;  /* 0x00027a00ff981b82 */ /* 0x001e240000000a00 */
[----:B0-----:R-:W-:-:S05]  /*df10*/  @P1 IMAD.HI.U32 R152, R225, R152, RZ ;  /* 0x00000098e1981227 */ /* 0x001fca00078e00ff */
[----:B------:R-:W-:-:S04]  /*df20*/  @P1 SHF.R.U32.HI R225, RZ, R153, R152 ;  /* 0x00000099ffe11219 */ /* 0x000fc80000011698 */
[----:B------:R-:W-:Y:S01]  /*df30*/  LOP3.LUT R225, RZ, R225, RZ, 0x33, !PT ;  /* 0x000000e1ffe17212 */ /* 0x000fe200078e33ff */
[----:B------:R-:W-:Y:S06]  /*df40*/  BRA `(.L_x_2704) ;  /* 0x0000000000147947 */ /* 0x000fec0003800000 */
.L_x_2703:
[----:B------:R-:W-:-:S05]  /*df50*/  IMAD.U32 R227, RZ, RZ, UR42 ;  /* 0x0000002affe37e24 */ /* 0x000fca000f8e00ff */
[----:B------:R-:W-:-:S13]  /*df60*/  ISETP.NE.AND P1, PT, R227, 0x1, PT ;  /* 0x00000001e300780c */ /* 0x000fda0003f25270 */
[----:B0-----:R-:W0:Y:S02]  /*df70*/  @P1 LDC.64 R152, c[0x0][0x9e8] ;  /* 0x00027a00ff981b82 */ /* 0x001e240000000a00 */
[----:B0-----:R-:W-:-:S05]  /*df80*/  @P1 IMAD.HI.U32 R152, R225, R152, RZ ;  /* 0x00000098e1981227 */ /* 0x001fca00078e00ff */
[----:B------:R-:W-:-:S07]  /*df90*/  @P1 SHF.R.U32.HI R225, RZ, R153, R152 ;  /* 0x00000099ffe11219 */ /* 0x000fce0000011698 */
.L_x_2704:
[----:B------:R-:W-:Y:S05]  /*dfa0*/  BSYNC B2 ;  /* 0x0000000000027941 */ /* 0x000fea0003800000 */
.L_x_2702:
[----:B------:R-:W-:-:S04]  /*dfb0*/  IMAD R225, R225, R227, -R179 ;  /* 0x000000e3e1e17224 */ /* 0x000fc800078e0ab3 */
[----:B------:R-:W-:-:S05]  /*dfc0*/  IMAD.IADD R225, R225, 0x1, -R185 ;  /* 0x00000001e1e17824 */ /* 0x000fca00078e0ab9 */
[----:B------:R-:W-:Y:S02]  /*dfd0*/  VIMNMX R182, R182, R225, !PT ;  /* 0x000000e1b6b67248 */ /* 0x000fe40007fe0100 */
[----:B------:R-:W-:-:S07]  /*dfe0*/  VIADDMNMX R183, R225, R227, R183, PT ;  /* 0x000000e3e1b77246 */ /* 0x000fce00038001b7 */
.L_x_2701:
[----:B------:R-:W-:Y:S01]  /*dff0*/  ISETP.GT.AND P1, PT, R12, -0x1, PT ;  /* 0xffffffff0c00780c */ /* 0x000fe20003f24270 */
[----:B------:R-:W2:Y:S01]  /*e000*/  SHFL.IDX PT, R216, R216, 0x1, 0x1c1f ;  /* 0x003c1f00d8d87f89 */ /* 0x000ea200000e0000 */
[----:B------:R-:W-:Y:S02]  /*e010*/  UISETP.NE.AND UP0, UPT, UR48, URZ, UPT ;  /* 0x0000003f3000728c */ /* 0x000fe4000bf05270 */
[C---:B------:R-:W-:Y:S02]  /*e020*/  ISETP.GT.AND P4, PT, R182.reuse, RZ, P1 ;  /* 0x000000ffb600720c */ /* 0x040fe40000f84270 */
[C---:B------:R-:W-:Y:S02]  /*e030*/  ISETP.GT.AND P3, PT, R182.reuse, 0x1, P1 ;  /* 0x00000001b600780c */ /* 0x040fe40000f64270 */
[----:B------:R-:W-:Y:S02]  /*e040*/  ISETP.LT.OR P4, PT, R183, 0x1, P4 ;  /* 0x00000001b700780c */ /* 0x000fe40002781670 */
[----:B------:R-:W-:-:S02]  /*e050*/  ISETP.GT.AND P5, PT, R182, 0x8, P1 ;  /* 0x00000008b600780c */ /* 0x000fc40000fa4270 */
[----:B0-----:R-:W-:Y:S02]  /*e060*/  FSEL R217, R217, -INF , !P4 ;  /* 0xff800000d9d97808 */ /* 0x001fe40006000000 */
[C---:B------:R-:W-:Y:S02]  /*e070*/  ISETP.GT.AND P4, PT, R182.reuse, 0x10, P1 ;  /* 0x00000010b600780c */ /* 0x040fe40000f84270 */
[----:B------:R-:W-:Y:S02]  /*e080*/  ISETP.GT.AND P2, PT, R182, 0x9, P1 ;  /* 0x00000009b600780c */ /* 0x000fe40000f44270 */
[C---:B------:R-:W-:Y:S02]  /*e090*/  ISETP.LT.OR P4, PT, R183.reuse, 0x11, P4 ;  /* 0x00000011b700780c */ /* 0x040fe40002781670 */
[----:B------:R-:W-:Y:S02]  /*e0a0*/  ISETP.LT.OR P3, PT, R183, 0x2, P3 ;  /* 0x00000002b700780c */ /* 0x000fe40001f61670 */
[----:B------:R-:W-:-:S02]  /*e0b0*/  FSEL R160, R160, -INF , !P4 ;  /* 0xff800000a0a07808 */ /* 0x000fc40006000000 */
[----:B------:R-:W-:Y:S01]  /*e0c0*/  ISETP.GT.AND P4, PT, R182, 0x20, P1 ;  /* 0x00000020b600780c */ /* 0x000fe20000f84270 */
[--C-:B--2---:R-:W-:Y:S01]  /*e0d0*/  IMAD.IADD R224, R224, 0x1, R216.reuse ;  /* 0x00000001e0e07824 */ /* 0x104fe200078e02d8 */
[----:B------:R-:W-:Y:S01]  /*e0e0*/  ISETP.LT.OR P5, PT, R183, 0x9, P5 ;  /* 0x00000009b700780c */ /* 0x000fe20002fa1670 */
[----:B------:R-:W-:Y:S01]  /*e0f0*/  IMAD.IADD R223, R223, 0x1, R216 ;  /* 0x00000001dfdf7824 */ /* 0x000fe200078e02d8 */
[C---:B------:R-:W-:Y:S02]  /*e100*/  ISETP.LT.OR P2, PT, R183.reuse, 0xa, P2 ;  /* 0x0000000ab700780c */ /* 0x040fe40001741670 */
[----:B------:R-:W-:Y:S02]  /*e110*/  ISETP.LT.OR P4, PT, R183, 0x21, P4 ;  /* 0x00000021b700780c */ /* 0x000fe40002781670 */
[----:B------:R-:W-:Y:S02]  /*e120*/  FSEL R219, R219, -INF , !P3 ;  /* 0xff800000dbdb7808 */ /* 0x000fe40005800000 */
[----:B------:R-:W-:-:S02]  /*e130*/  FSEL R221, R221, -INF , !P5 ;  /* 0xff800000dddd7808 */ /* 0x000fc40006800000 */
[----:B------:R-:W-:Y:S02]  /*e140*/  FSEL R157, R157, -INF , !P2 ;  /* 0xff8000009d9d7808 */ /* 0x000fe40005000000 */
[C---:B------:R-:W-:Y:S02]  /*e150*/  ISETP.GT.AND P3, PT, R182.reuse, 0x11, P1 ;  /* 0x00000011b600780c */ /* 0x040fe40000f64270 */
[C---:B------:R-:W-:Y:S02]  /*e160*/  ISETP.GT.AND P5, PT, R182.reuse, 0x18, P1 ;  /* 0x00000018b600780c */ /* 0x040fe40000fa4270 */
[C---:B------:R-:W-:Y:S02]  /*e170*/  ISETP.GT.AND P2, PT, R182.reuse, 0x19, P1 ;  /* 0x00000019b600780c */ /* 0x040fe40000f44270 */
[----:B------:R-:W-:Y:S02]  /*e180*/  FSEL R167, R167, -INF , !P4 ;  /* 0xff800000a7a77808 */ /* 0x000fe40006000000 */
[----:B------:R-:W-:-:S02]  /*e190*/  ISETP.GT.AND P4, PT, R182, 0x30, P1 ;  /* 0x00000030b600780c */ /* 0x000fc40000f84270 */
[C---:B------:R-:W-:Y:S02]  /*e1a0*/  ISETP.LT.OR P3, PT, R183.reuse, 0x12, P3 ;  /* 0x00000012b700780c */ /* 0x040fe40001f61670 */
[C---:B------:R-:W-:Y:S02]  /*e1b0*/  ISETP.LT.OR P5, PT, R183.reuse, 0x19, P5 ;  /* 0x00000019b700780c */ /* 0x040fe40002fa1670 */
[C---:B------:R-:W-:Y:S02]  /*e1c0*/  ISETP.LT.OR P2, PT, R183.reuse, 0x1a, P2 ;  /* 0x0000001ab700780c */ /* 0x040fe40001741670 */
[----:B------:R-:W-:Y:S02]  /*e1d0*/  ISETP.LT.OR P4, PT, R183, 0x31, P4 ;  /* 0x00000031b700780c */ /* 0x000fe40002781670 */
[----:B------:R-:W-:Y:S02]  /*e1e0*/  FSEL R161, R161, -INF , !P3 ;  /* 0xff800000a1a17808 */ /* 0x000fe40005800000 */
[----:B------:R-:W-:-:S02]  /*e1f0*/  FSEL R164, R164, -INF , !P5 ;  /* 0xff800000a4a47808 */ /* 0x000fc40006800000 */
[----:B------:R-:W-:Y:S02]  /*e200*/  FSEL R222, R222, -INF , !P2 ;  /* 0xff800000dede7808 */ /* 0x000fe40005000000 */
[C---:B------:R-:W-:Y:S02]  /*e210*/  ISETP.GT.AND P3, PT, R182.reuse, 0x21, P1 ;  /* 0x00000021b600780c */ /* 0x040fe40000f64270 */
[C---:B------:R-:W-:Y:S02]  /*e220*/  ISETP.GT.AND P5, PT, R182.reuse, 0x28, P1 ;  /* 0x00000028b600780c */ /* 0x040fe40000fa4270 */
[----:B------:R-:W-:Y:S02]  /*e230*/  ISETP.GT.AND P2, PT, R182, 0x29, P1 ;  /* 0x00000029b600780c */ /* 0x000fe40000f44270 */
[----:B------:R-:W-:Y:S02]  /*e240*/  FSEL R175, R175, -INF , !P4 ;  /* 0xff800000afaf7808 */ /* 0x000fe40006000000 */
[----:B------:R-:W-:-:S02]  /*e250*/  PLOP3.LUT P4, PT, PT, PT, UP0, 0x40, 0x0 ;  /* 0x000000000000781c */ /* 0x000fc40003f8e808 */
[C---:B------:R-:W-:Y:S02]  /*e260*/  ISETP.LT.OR P3, PT, R183.reuse, 0x22, P3 ;  /* 0x00000022b700780c */ /* 0x040fe40001f61670 */
[C---:B------:R-:W-:Y:S02]  /*e270*/  ISETP.LT.OR P5, PT, R183.reuse, 0x29, P5 ;  /* 0x00000029b700780c */ /* 0x040fe40002fa1670 */
[----:B------:R-:W-:Y:S02]  /*e280*/  ISETP.LT.OR P2, PT, R183, 0x2a, P2 ;  /* 0x0000002ab700780c */ /* 0x000fe40001741670 */
[----:B------:R-:W-:Y:S02]  /*e290*/  FSEL R169, R169, -INF , !P3 ;  /* 0xff800000a9a97808 */ /* 0x000fe40005800000 */
[----:B------:R-:W-:Y:S02]  /*e2a0*/  FSEL R225, R171, -INF , !P5 ;  /* 0xff800000abe17808 */ /* 0x000fe40006800000 */
[----:B------:R-:W-:-:S02]  /*e2b0*/  FSEL R173, R173, -INF , !P2 ;  /* 0xff800000adad7808 */ /* 0x000fc40005000000 */
[C---:B------:R-:W-:Y:S02]  /*e2c0*/  ISETP.GT.AND P3, PT, R182.reuse, 0x31, P1 ;  /* 0x00000031b600780c */ /* 0x040fe40000f64270 */
[C---:B------:R-:W-:Y:S02]  /*e2d0*/  ISETP.GT.AND P5, PT, R182.reuse, 0x38, P1 ;  /* 0x00000038b600780c */ /* 0x040fe40000fa4270 */
[----:B------:R-:W-:Y:S02]  /*e2e0*/  ISETP.GT.AND P2, PT, R182, 0x39, P1 ;  /* 0x00000039b600780c */ /* 0x000fe40000f44270 */
[C---:B------:R-:W-:Y:S02]  /*e2f0*/  ISETP.LT.OR P3, PT, R183.reuse, 0x32, P3 ;  /* 0x00000032b700780c */ /* 0x040fe40001f61670 */
[C---:B------:R-:W-:Y:S02]  /*e300*/  ISETP.LT.OR P5, PT, R183.reuse, 0x39, P5 ;  /* 0x00000039b700780c */ /* 0x040fe40002fa1670 */
[----:B------:R-:W-:-:S02]  /*e310*/  ISETP.LT.OR P2, PT, R183, 0x3a, P2 ;  /* 0x0000003ab700780c */ /* 0x000fc40001741670 */
[----:B------:R-:W-:Y:S02]  /*e320*/  FSEL R177, R177, -INF , !P3 ;  /* 0xff800000b1b17808 */ /* 0x000fe40005800000 */
[----:B------:R-:W-:Y:S02]  /*e330*/  FSEL R180, R180, -INF , !P5 ;  /* 0xff800000b4b47808 */ /* 0x000fe40006800000 */
[----:B------:R-:W-:Y:S01]  /*e340*/  FSEL R181, R181, -INF , !P2 ;  /* 0xff800000b5b57808 */ /* 0x000fe20005000000 */
[----:B------:R-:W-:Y:S06]  /*e350*/  @P4 BRA `(.L_x_2705) ;  /* 0x0000000000584947 */ /* 0x000fec0003800000 */
[----:B------:R-:W-:Y:S01]  /*e360*/  IADD3 R216, -R23, R184, R216 ;  /* 0x000000b817d87210 */ /* 0x000fe20007ffe1d8 */
[----:B------:R-:W-:Y:S03]  /*e370*/  BSSY B2, `(.L_x_2706) ;  /* 0x0000010000027945 */ /* 0x000fe60003800000 */
        /* <DEDUP_REMOVED lines=10> */
.L_x_2707:
[----:B------:R-:W-:-:S05]  /*e420*/  IMAD.U32 R171, RZ, RZ, UR42 ;  /* 0x0000002affab7e24 */ /* 0x000fca000f8e00ff */
[----:B------:R-:W-:-:S13]  /*e430*/  ISETP.NE.AND P2, PT, R171, 0x1, PT ;  /* 0x00000001ab00780c */ /* 0x000fda0003f45270 */
[----:B------:R-:W0:Y:S02]  /*e440*/  @P2 LDC.64 R152, c[0x0][0x9e8] ;  /* 0x00027a00ff982b82 */ /* 0x000e240000000a00 */
[----:B0-----:R-:W-:-:S05]  /*e450*/  @P2 IMAD.HI.U32 R152, R216, R152, RZ ;  /* 0x00000098d8982227 */ /* 0x001fca00078e00ff */
[----:B------:R-:W-:-:S07]  /*e460*/  @P2 SHF.R.U32.HI R216, RZ, R153, R152 ;  /* 0x00000099ffd82219 */ /* 0x000fce0000011698 */
.L_x_2708:
[----:B------:R-:W-:Y:S05]  /*e470*/  BSYNC B2 ;  /* 0x0000000000027941 */ /* 0x000fea0003800000 */
.L_x_2706:
[----:B------:R-:W-:-:S04]  /*e480*/  IMAD R179, R216, R171, -R179 ;  /* 0x000000abd8b37224 */ /* 0x000fc800078e0ab3 */
[----:B------:R-:W-:-:S05]  /*e490*/  IMAD.IADD R179, R179, 0x1, -R185 ;  /* 0x00000001b3b37824 */ /* 0x000fca00078e0ab9 */
[----:B------:R-:W-:Y:S02]  /*e4a0*/  VIMNMX R223, R223, R179, !PT ;  /* 0x000000b3dfdf7248 */ /* 0x000fe40007fe0100 */
[----:B------:R-:W-:-:S07]  /*e4b0*/  VIADDMNMX R224, R179, R171, R224, PT ;  /* 0x000000abb3e07246 */ /* 0x000fce00038001e0 */
.L_x_2705:
[----:B------:R-:W-:Y:S02]  /*e4c0*/  ISETP.GT.AND P2, PT, R223, 0x1, P1 ;  /* 0x00000001df00780c */ /* 0x000fe40000f44270 */
[----:B------:R-:W-:Y:S02]  /*e4d0*/  LOP3.LUT R22, R22, 0xffffdfff, RZ, 0xc0, !PT ;  /* 0xffffdfff16167812 */ /* 0x000fe400078ec0ff */
[----:B------:R-:W-:Y:S02]  /*e4e0*/  ISETP.LT.OR P2, PT, R224, 0x2, P2 ;  /* 0x00000002e000780c */ /* 0x000fe40001741670 */
[----:B------:R-:W-:Y:S02]  /*e4f0*/  @P0 LOP3.LUT R22, R22, 0x2000, RZ, 0xfc, !PT ;  /* 0x0000200016160812 */ /* 0x000fe400078efcff */
[----:B------:R-:W-:Y:S02]  /*e500*/  FSEL R152, R20, -INF , !P2 ;  /* 0xff80000014987808 */ /* 0x000fe40005000000 */
[----:B------:R-:W-:-:S02]  /*e510*/  FMNMX.FTZ R20, R217, R13, !PT ;  /* 0x0000000dd9147209 */ /* 0x000fc40007810000 */
[----:B------:R-:W-:Y:S02]  /*e520*/  ISETP.GT.AND P0, PT, R223, 0x20, P1 ;  /* 0x00000020df00780c */ /* 0x000fe40000f04270 */
[----:B------:R-:W-:Y:S02]  /*e530*/  FMNMX.FTZ R20, R219, R20, !PT ;  /* 0x00000014db147209 */ /* 0x000fe40007810000 */
[----:B------:R-:W-:Y:S02]  /*e540*/  LOP3.LUT R22, R22, 0xfffeffff, RZ, 0xc0, !PT ;  /* 0xfffeffff16167812 */ /* 0x000fe400078ec0ff */
[----:B------:R-:W-:Y:S02]  /*e550*/  FMNMX.FTZ R20, R221, R20, !PT ;  /* 0x00000014dd147209 */ /* 0x000fe40007810000 */
[----:B------:R-:W-:Y:S02]  /*e560*/  ISETP.GT.AND P3, PT, R223, 0x8, P1 ;  /* 0x00000008df00780c */ /* 0x000fe40000f64270 */
[----:B------:R-:W-:-:S02]  /*e570*/  FMNMX.FTZ R20, R157, R20, !PT ;  /* 0x000000149d147209 */ /* 0x000fc40007810000 */
[----:B------:R-:W-:Y:S02]  /*e580*/  ISETP.GT.AND P4, PT, R223, 0x9, P1 ;  /* 0x00000009df00780c */ /* 0x000fe40000f84270 */
[----:B------:R-:W-:Y:S02]  /*e590*/  FMNMX.FTZ R20, R160, R20, !PT ;  /* 0x00000014a0147209 */ /* 0x000fe40007810000 */
[----:B------:R-:W-:Y:S02]  /*e5a0*/  @P0 LOP3.LUT R22, R22, 0x10000, RZ, 0xfc, !PT ;  /* 0x0001000016160812 */ /* 0x000fe400078efcff */
[----:B------:R-:W-:Y:S02]  /*e5b0*/  FMNMX.FTZ R20, R161, R20, !PT ;  /* 0x00000014a1147209 */ /* 0x000fe40007810000 */
[----:B------:R-:W-:Y:S02]  /*e5c0*/  ISETP.GT.AND P0, PT, R223, 0x38, P1 ;  /* 0x00000038df00780c */ /* 0x000fe40000f04270 */
[----:B------:R-:W-:-:S02]  /*e5d0*/  FMNMX.FTZ R20, R164, R20, !PT ;  /* 0x00000014a4147209 */ /* 0x000fc40007810000 */
[----:B------:R-:W-:Y:S02]  /*e5e0*/  LOP3.LUT R22, R22, 0xfffffffd, RZ, 0xc0, !PT ;  /* 0xfffffffd16167812 */ /* 0x000fe400078ec0ff */
[----:B------:R-:W-:Y:S02]  /*e5f0*/  FMNMX.FTZ R20, R222, R20, !PT ;  /* 0x00000014de147209 */ /* 0x000fe40007810000 */
[C---:B------:R-:W-:Y:S02]  /*e600*/  ISETP.LT.OR P3, PT, R224.reuse, 0x9, P3 ;  /* 0x00000009e000780c */ /* 0x040fe40001f61670 */
[----:B------:R-:W-:Y:S02]  /*e610*/  FMNMX.FTZ R20, R167, R20, !PT ;  /* 0x00000014a7147209 */ /* 0x000fe40007810000 */
[----:B------:R-:W-:Y:S02]  /*e620*/  ISETP.LT.OR P4, PT, R224, 0xa, P4 ;  /* 0x0000000ae000780c */ /* 0x000fe40002781670 */
[----:B------:R-:W-:-:S02]  /*e630*/  FMNMX.FTZ R20, R169, R20, !PT ;  /* 0x00000014a9147209 */ /* 0x000fc40007810000 */
[----:B------:R-:W-:Y:S02]  /*e640*/  @P0 LOP3.LUT R22, R22, 0x2, RZ, 0xfc, !PT ;  /* 0x0000000216160812 */ /* 0x000fe400078efcff */
[----:B------:R-:W-:Y:S02]  /*e650*/  FMNMX.FTZ R20, R225, R20, !PT ;  /* 0x00000014e1147209 */ /* 0x000fe40007810000 */
[----:B------:R-:W-:Y:S02]  /*e660*/  ISETP.GT.AND P0, PT, R223, RZ, P1 ;  /* 0x000000ffdf00720c */ /* 0x000fe40000f04270 */
[----:B------:R-:W-:Y:S02]  /*e670*/  FMNMX.FTZ R20, R173, R20, !PT ;  /* 0x00000014ad147209 */ /* 0x000fe40007810000 */
[----:B------:R-:W-:Y:S02]  /*e680*/  FSEL R155, R155, -INF , !P3 ;  /* 0xff8000009b9b7808 */ /* 0x000fe40005800000 */
[----:B------:R-:W-:-:S02]  /*e690*/  FMNMX.FTZ R20, R175, R20, !PT ;  /* 0x00000014af147209 */ /* 0x000fc40007810000 */
[----:B------:R-:W-:Y:S02]  /*e6a0*/  FSEL R156, R156, -INF , !P4 ;  /* 0xff8000009c9c7808 */ /* 0x000fe40006000000 */
[C---:B------:R-:W-:Y:S02]  /*e6b0*/  ISETP.GT.AND P5, PT, R223.reuse, 0x10, P1 ;  /* 0x00000010df00780c */ /* 0x040fe40000fa4270 */
[C---:B------:R-:W-:Y:S02]  /*e6c0*/  ISETP.GT.AND P2, PT, R223.reuse, 0x11, P1 ;  /* 0x00000011df00780c */ /* 0x040fe40000f44270 */
[C---:B------:R-:W-:Y:S02]  /*e6d0*/  ISETP.GT.AND P3, PT, R223.reuse, 0x18, P1 ;  /* 0x00000018df00780c */ /* 0x040fe40000f64270 */
[----:B------:R-:W-:Y:S02]  /*e6e0*/  ISETP.GT.AND P4, PT, R223, 0x19, P1 ;  /* 0x00000019df00780c */ /* 0x000fe40000f84270 */
[----:B------:R-:W-:-:S02]  /*e6f0*/  FMNMX.FTZ R20, R177, R20, !PT ;  /* 0x00000014b1147209 */ /* 0x000fc40007810000 */
[C---:B------:R-:W-:Y:S02]  /*e700*/  ISETP.LT.OR P5, PT, R224.reuse, 0x11, P5 ;  /* 0x00000011e000780c */ /* 0x040fe40002fa1670 */
[C---:B------:R-:W-:Y:S02]  /*e710*/  ISETP.LT.OR P2, PT, R224.reuse, 0x12, P2 ;  /* 0x00000012e000780c */ /* 0x040fe40001741670 */
[C---:B------:R-:W-:Y:S02]  /*e720*/  ISETP.LT.OR P3, PT, R224.reuse, 0x19, P3 ;  /* 0x00000019e000780c */ /* 0x040fe40001f61670 */
[----:B------:R-:W-:Y:S02]  /*e730*/  ISETP.LT.OR P4, PT, R224, 0x1a, P4 ;  /* 0x0000001ae000780c */ /* 0x000fe40002781670 */
[----:B------:R-:W-:Y:S02]  /*e740*/  FMNMX.FTZ R20, R180, R20, !PT ;  /* 0x00000014b4147209 */ /* 0x000fe40007810000 */
[----:B------:R-:W-:-:S02]  /*e750*/  LOP3.LUT R22, R22, 0xffffffdf, RZ, 0xc0, !PT ;  /* 0xffffffdf16167812 */ /* 0x000fc400078ec0ff */
[----:B------:R-:W-:Y:S02]  /*e760*/  FSEL R158, R158, -INF , !P5 ;  /* 0xff8000009e9e7808 */ /* 0x000fe40006800000 */
[----:B------:R-:W-:Y:S02]  /*e770*/  FSEL R159, R159, -INF , !P2 ;  /* 0xff8000009f9f7808 */ /* 0x000fe40005000000 */
[----:B------:R-:W-:Y:S02]  /*e780*/  FSEL R162, R162, -INF , !P3 ;  /* 0xff800000a2a27808 */ /* 0x000fe40005800000 */
[----:B------:R-:W-:Y:S02]  /*e790*/  FSEL R163, R163, -INF , !P4 ;  /* 0xff800000a3a37808 */ /* 0x000fe40006000000 */
[C---:B------:R-:W-:Y:S02]  /*e7a0*/  ISETP.GT.AND P2, PT, R223.reuse, 0x21, P1 ;  /* 0x00000021df00780c */ /* 0x040fe40000f44270 */
[----:B------:R-:W-:-:S02]  /*e7b0*/  ISETP.GT.AND P3, PT, R223, 0x28, P1 ;  /* 0x00000028df00780c */ /* 0x000fc40000f64270 */
[C---:B------:R-:W-:Y:S02]  /*e7c0*/  ISETP.GT.AND P4, PT, R223.reuse, 0x29, P1 ;  /* 0x00000029df00780c */ /* 0x040fe40000f84270 */
[C---:B------:R-:W-:Y:S02]  /*e7d0*/  ISETP.GT.AND P5, PT, R223.reuse, 0x30, P1 ;  /* 0x00000030df00780c */ /* 0x040fe40000fa4270 */
[C---:B------:R-:W-:Y:S02]  /*e7e0*/  ISETP.GT.AND P6, PT, R223.reuse, 0x31, P1 ;  /* 0x00000031df00780c */ /* 0x040fe40000fc4270 */
[----:B------:R-:W-:Y:S02]  /*e7f0*/  ISETP.GT.AND P1, PT, R223, 0x39, P1 ;  /* 0x00000039df00780c */ /* 0x000fe40000f24270 */
[----:B------:R-:W-:Y:S02]  /*e800*/  FMNMX.FTZ R20, R181, R20, !PT ;  /* 0x00000014b5147209 */ /* 0x000fe40007810000 */
[----:B------:R-:W-:-:S02]  /*e810*/  @P0 LOP3.LUT R22, R22, 0x20, RZ, 0xfc, !PT ;  /* 0x0000002016160812 */ /* 0x000fc400078efcff */
[----:B------:R-:W-:Y:S01]  /*e820*/  ISETP.LT.OR P5, PT, R224, 0x31, P5 ;  /* 0x00000031e000780c */ /* 0x000fe20002fa1670 */
[----:B------:R-:W0:Y:S01]  /*e830*/  SHFL.BFLY PT, R153, R20, 0x2, 0x1f ;  /* 0x0c401f0014997f89 */ /* 0x000e2200000e0000 */
[C---:B------:R-:W-:Y:S02]  /*e840*/  LOP3.LUT P0, RZ, R22.reuse, 0x10000, RZ, 0xc0, !PT ;  /* 0x0001000016ff7812 */ /* 0x040fe4000780c0ff */
[----:B------:R-:W-:Y:S02]  /*e850*/  LOP3.LUT R22, R22, 0xfffffff7, RZ, 0xc0, !PT ;  /* 0xfffffff716167812 */ /* 0x000fe400078ec0ff */
[----:B------:R-:W-:Y:S02]  /*e860*/  ISETP.LT.OR P0, PT, R224, 0x21, P0 ;  /* 0x00000021e000780c */ /* 0x000fe40000701670 */
[----:B------:R-:W-:Y:S02]  /*e870*/  @P1 LOP3.LUT R22, R22, 0x8, RZ, 0xfc, !PT ;  /* 0x0000000816161812 */ /* 0x000fe400078efcff */
[----:B------:R-:W-:-:S02]  /*e880*/  ISETP.LT.OR P6, PT, R224, 0x32, P6 ;  /* 0x00000032e000780c */ /* 0x000fc400037c1670 */
[C---:B------:R-:W-:Y:S02]  /*e890*/  LOP3.LUT P1, RZ, R22.reuse, 0x2, RZ, 0xc0, !PT ;  /* 0x0000000216ff7812 */ /* 0x040fe4000782c0ff */
[----:B------:R-:W-:Y:S02]  /*e8a0*/  LOP3.LUT R22, R22, 0xffffffbf, RZ, 0xc0, !PT ;  /* 0xffffffbf16167812 */ /* 0x000fe400078ec0ff */
[----:B------:R-:W-:Y:S02]  /*e8b0*/  ISETP.LT.OR P1, PT, R224, 0x39, P1 ;  /* 0x00000039e000780c */ /* 0x000fe40000f21670 */
[----:B------:R-:W-:Y:S02]  /*e8c0*/  FSEL R174, R174, -INF , !P6 ;  /* 0xff800000aeae7808 */ /* 0x000fe40007000000 */
[----:B------:R-:W-:Y:S02]  /*e8d0*/  @P0 LOP3.LUT R22, R22, 0x40, RZ, 0xfc, !PT ;  /* 0x0000004016160812 */ /* 0x000fe400078efcff */
[----:B------:R-:W-:-:S02]  /*e8e0*/  ISETP.LT.OR P0, PT, R224, 0x22, P2 ;  /* 0x00000022e000780c */ /* 0x000fc40001701670 */
[----:B------:R-:W-:Y:S02]  /*e8f0*/  LOP3.LUT P2, RZ, R22, 0x20, RZ, 0xc0, !PT ;  /* 0x0000002016ff7812 */ /* 0x000fe4000784c0ff */
[----:B0-----:R-:W-:Y:S02]  /*e900*/  FMNMX.FTZ R153, R20, R153, !PT ;  /* 0x0000009914997209 */ /* 0x001fe40007810000 */
[----:B------:R-:W-:Y:S02]  /*e910*/  LOP3.LUT R22, R22, 0xffffffef, RZ, 0xc0, !PT ;  /* 0xffffffef16167812 */ /* 0x000fe400078ec0ff */
[----:B------:R-:W-:Y:S01]  /*e920*/  ISETP.LT.OR P2, PT, R224, 0x1, P2 ;  /* 0x00000001e000780c */ /* 0x000fe20001741670 */
[----:B------:R-:W0:Y:S01]  /*e930*/  SHFL.BFLY PT, R171, R153, 0x1, 0x1f ;  /* 0x0c201f0099ab7f89 */ /* 0x000e2200000e0000 */
[----:B------:R-:W-:Y:S02]  /*e940*/  FSEL R176, R176, -INF , !P1 ;  /* 0xff800000b0b07808 */ /* 0x000fe40004800000 */
[----:B------:R-:W-:-:S02]  /*e950*/  FSEL R154, R154, -INF , !P2 ;  /* 0xff8000009a9a7808 */ /* 0x000fc40005000000 */
[----:B------:R-:W-:Y:S02]  /*e960*/  @P0 LOP3.LUT R22, R22, 0x10, RZ, 0xfc, !PT ;  /* 0x0000001016160812 */ /* 0x000fe400078efcff */
[----:B------:R-:W-:Y:S02]  /*e970*/  ISETP.LT.OR P0, PT, R224, 0x29, P3 ;  /* 0x00000029e000780c */ /* 0x000fe40001f01670 */
[C---:B------:R-:W-:Y:S02]  /*e980*/  LOP3.LUT P3, RZ, R22.reuse, 0x8, RZ, 0xc0, !PT ;  /* 0x0000000816ff7812 */ /* 0x040fe4000786c0ff */
[----:B------:R-:W-:Y:S02]  /*e990*/  LOP3.LUT R22, R22, 0xfffffffb, RZ, 0xc0, !PT ;  /* 0xfffffffb16167812 */ /* 0x000fe400078ec0ff */
[----:B------:R-:W-:Y:S02]  /*e9a0*/  FMNMX.FTZ R179, R154, R15, !PT ;  /* 0x0000000f9ab37209 */ /* 0x000fe40007810000 */
[----:B------:R-:W-:-:S02]  /*e9b0*/  ISETP.LT.OR P3, PT, R224, 0x3a, P3 ;  /* 0x0000003ae000780c */ /* 0x000fc40001f61670 */
[----:B------:R-:W-:Y:S02]  /*e9c0*/  FMNMX.FTZ R179, R152, R179, !PT ;  /* 0x000000b398b37209 */ /* 0x000fe40007810000 */
[----:B------:R-:W-:Y:S02]  /*e9d0*/  FSEL R178, R178, -INF , !P3 ;  /* 0xff800000b2b27808 */ /* 0x000fe40005800000 */
[----:B------:R-:W-:Y:S02]  /*e9e0*/  @P0 LOP3.LUT R22, R22, 0x4, RZ, 0xfc, !PT ;  /* 0x0000000416160812 */ /* 0x000fe400078efcff */
[----:B------:R-:W-:Y:S02]  /*e9f0*/  ISETP.LT.OR P0, PT, R224, 0x2a, P4 ;  /* 0x0000002ae000780c */ /* 0x000fe40002701670 */
[----:B0-----:R-:W-:Y:S02]  /*ea00*/  FMNMX.FTZ R171, R153, R171, !PT ;  /* 0x000000ab99ab7209 */ /* 0x001fe40007810000 */
[----:B------:R-:W-:-:S02]  /*ea10*/  LOP3.LUT R22, R22, 0xffffbfff, RZ, 0xc0, !PT ;  /* 0xffffbfff16167812 */ /* 0x000fc400078ec0ff */
[----:B------:R-:W-:Y:S02]  /*ea20*/  FMNMX.FTZ R179, R155, R179, !PT ;  /* 0x000000b39bb37209 */ /* 0x000fe40007810000 */
[C---:B------:R-:W-:Y:S02]  /*ea30*/  FSETP.NEU.FTZ.AND P4, PT, R171.reuse, -INF , PT ;  /* 0xff800000ab00780b */ /* 0x040fe40003f9d000 */
[----:B------:R-:W-:Y:S02]  /*ea40*/  FMNMX.FTZ R179, R156, R179, !PT ;  /* 0x000000b39cb37209 */ /* 0x000fe40007810000 */
[----:B------:R-:W-:Y:S02]  /*ea50*/  FSEL R20, R171, RZ, P4 ;  /* 0x000000ffab147208 */ /* 0x000fe40002000000 */
[----:B------:R-:W-:Y:S02]  /*ea60*/  @P0 LOP3.LUT R22, R22, 0x4000, RZ, 0xfc, !PT ;  /* 0x0000400016160812 */ /* 0x000fe400078efcff */
[----:B------:R-:W-:Y:S01]  /*ea70*/  FMNMX.FTZ R179, R158, R179, !PT ;  /* 0x000000b39eb37209 */ /* 0x000fe20007810000 */
[----:B------:R-:W-:Y:S01]  /*ea80*/  FADD.FTZ R13, -R20, R13 ;  /* 0x0000000d140d7221 */ /* 0x000fe20000010100 */
[----:B------:R-:W-:Y:S01]  /*ea90*/  LOP3.LUT R22, R22, 0xffff7fff, RZ, 0xc0, !PT ;  /* 0xffff7fff16167812 */ /* 0x000fe200078ec0ff */
[----:B------:R-:W-:Y:S01]  /*eaa0*/  IMAD.U32 R20, RZ, RZ, UR38 ;  /* 0x00000026ff147e24 */ /* 0x000fe2000f8e00ff */
[----:B------:R-:W-:-:S02]  /*eab0*/  FMNMX.FTZ R179, R159, R179, !PT ;  /* 0x000000b39fb37209 */ /* 0x000fc40007810000 */
[----:B------:R-:W-:Y:S01]  /*eac0*/  @P5 LOP3.LUT R22, R22, 0x8000, RZ, 0xfc, !PT ;  /* 0x0000800016165812 */ /* 0x000fe200078efcff */
[-C--:B------:R-:W-:Y:S01]  /*ead0*/  FMUL.FTZ R153, R171, R20.reuse ;  /* 0x00000014ab997220 */ /* 0x080fe20000410000 */
[----:B------:R-:W-:Y:S01]  /*eae0*/  FMNMX.FTZ R179, R162, R179, !PT ;  /* 0x000000b3a2b37209 */ /* 0x000fe20007810000 */
[----:B------:R-:W-:Y:S01]  /*eaf0*/  FMUL.FTZ R13, R13, R20 ;  /* 0x000000140d0d7220 */ /* 0x000fe20000410000 */
[C---:B------:R-:W-:Y:S02]  /*eb00*/  LOP3.LUT P5, RZ, R22.reuse, 0x40, RZ, 0xc0, !PT ;  /* 0x0000004016ff7812 */ /* 0x040fe400078ac0ff */
[----:B------:R-:W-:Y:S02]  /*eb10*/  LOP3.LUT P0, RZ, R22, 0x10, RZ, 0xc0, !PT ;  /* 0x0000001016ff7812 */ /* 0x000fe4000780c0ff */
[----:B------:R-:W-:Y:S02]  /*eb20*/  FSEL R165, R165, -INF , !P5 ;  /* 0xff800000a5a57808 */ /* 0x000fe40006800000 */
[----:B------:R-:W-:-:S02]  /*eb30*/  FMNMX.FTZ R179, R163, R179, !PT ;  /* 0x000000b3a3b37209 */ /* 0x000fc40007810000 */
[----:B------:R-:W-:Y:S02]  /*eb40*/  FSEL R153, R153, RZ, P4 ;  /* 0x000000ff99997208 */ /* 0x000fe40002000000 */
[----:B------:R-:W-:Y:S02]  /*eb50*/  LOP3.LUT P4, RZ, R22, 0x4, RZ, 0xc0, !PT ;  /* 0x0000000416ff7812 */ /* 0x000fe4000788c0ff */
[----:B------:R-:W-:Y:S01]  /*eb60*/  FSEL R166, R166, -INF , !P0 ;  /* 0xff800000a6a67808 */ /* 0x000fe20004000000 */
[-CC-:B------:R-:W-:Y:S01]  /*eb70*/  FFMA.FTZ R217, R217, R20.reuse, -R153.reuse ;  /* 0x00000014d9d97223 */ /* 0x180fe20000010899 */
[----:B------:R-:W-:Y:S01]  /*eb80*/  FMNMX.FTZ R179, R165, R179, !PT ;  /* 0x000000b3a5b37209 */ /* 0x000fe20007810000 */
        /* <DEDUP_REMOVED lines=15> */
[----:B------:R-:W-:Y:S01]  /*ec80*/  LOP3.LUT P0, RZ, R22, 0x4000, RZ, 0xc0, !PT ;  /* 0x0000400016ff7812 */ /* 0x000fe2000780c0ff */
[----:B------:R-:W-:Y:S01]  /*ec90*/  MUFU.EX2 R217, R217 ;  /* 0x000000d900d97308 */ /* 0x000fe20000000800 */
[----:B------:R-:W-:-:S02]  /*eca0*/  FSEL R168, R168, -INF , !P4 ;  /* 0xff800000a8a87808 */ /* 0x000fc40006000000 */
[----:B------:R-:W-:Y:S02]  /*ecb0*/  FMNMX.FTZ R181, R166, R179, !PT ;  /* 0x000000b3a6b57209 */ /* 0x000fe40007810000 */
[----:B------:R-:W-:Y:S02]  /*ecc0*/  LOP3.LUT P5, RZ, R22, 0x8000, RZ, 0xc0, !PT ;  /* 0x0000800016ff7812 */ /* 0x000fe400078ac0ff */
[----:B------:R-:W-:Y:S01]  /*ecd0*/  FSEL R179, R170, -INF , !P0 ;  /* 0xff800000aab37808 */ /* 0x000fe20004000000 */
[----:B------:R-:W-:Y:S01]  /*ece0*/  MUFU.EX2 R219, R219 ;  /* 0x000000db00db7308 */ /* 0x000fe20000000800 */
[----:B------:R-:W-:Y:S02]  /*ecf0*/  FMNMX.FTZ R181, R168, R181, !PT ;  /* 0x000000b5a8b57209 */ /* 0x000fe40007810000 */
[----:B------:R-:W-:Y:S02]  /*ed00*/  FSEL R172, R172, -INF , !P5 ;  /* 0xff800000acac7808 */ /* 0x000fe40006800000 */
[----:B------:R-:W-:-:S02]  /*ed10*/  FMNMX.FTZ R181, R179, R181, !PT ;  /* 0x000000b5b3b57209 */ /* 0x000fc40007810000 */
[----:B------:R-:W-:Y:S01]  /*ed20*/  LOP3.LUT P0, RZ, R22, 0x2000, RZ, 0xc0, !PT ;  /* 0x0000200016ff7812 */ /* 0x000fe2000780c0ff */
[----:B------:R-:W-:Y:S01]  /*ed30*/  MUFU.EX2 R221, R221 ;  /* 0x000000dd00dd7308 */ /* 0x000fe20000000800 */
[----:B------:R-:W-:-:S04]  /*ed40*/  FMNMX.FTZ R181, R172, R181, !PT ;  /* 0x000000b5acb57209 */ /* 0x000fc80007810000 */
[----:B------:R-:W-:-:S03]  /*ed50*/  FMNMX.FTZ R181, R174, R181, !PT ;  /* 0x000000b5aeb57209 */ /* 0x000fc60007810000 */
[----:B------:R-:W-:Y:S01]  /*ed60*/  MUFU.EX2 R157, R157 ;  /* 0x0000009d009d7308 */ /* 0x000fe20000000800 */
[----:B------:R-:W-:-:S04]  /*ed70*/  FMNMX.FTZ R170, R176, R181, !PT ;  /* 0x000000b5b0aa7209 */ /* 0x000fc80007810000 */
[----:B------:R-:W-:-:S03]  /*ed80*/  FMNMX.FTZ R170, R178, R170, !PT ;  /* 0x000000aab2aa7209 */ /* 0x000fc60007810000 */
[----:B------:R-:W-:Y:S02]  /*ed90*/  MUFU.EX2 R160, R160 ;  /* 0x000000a000a07308 */ /* 0x000fe40000000800 */
[----:B------:R-:W0:Y:S06]  /*eda0*/  SHFL.BFLY PT, R181, R170, 0x2, 0x1f ;  /* 0x0c401f00aab57f89 */ /* 0x000e2c00000e0000 */
[----:B------:R-:W2:Y:S08]  /*edb0*/  MUFU.EX2 R161, R161 ;  /* 0x000000a100a17308 */ /* 0x000eb00000000800 */
[----:B------:R-:W-:Y:S08]  /*edc0*/  MUFU.EX2 R164, R164 ;  /* 0x000000a400a47308 */ /* 0x000ff00000000800 */
[----:B------:R-:W-:Y:S01]  /*edd0*/  MUFU.EX2 R222, R222 ;  /* 0x000000de00de7308 */ /* 0x000fe20000000800 */
[----:B0-----:R-:W-:-:S05]  /*ede0*/  FMNMX.FTZ R170, R170, R181, !PT ;  /* 0x000000b5aaaa7209 */ /* 0x001fca0007810000 */
[----:B------:R-:W0:Y:S02]  /*edf0*/  SHFL.BFLY PT, R181, R170, 0x1, 0x1f ;  /* 0x0c201f00aab57f89 */ /* 0x000e2400000e0000 */
[----:B------:R-:W-:Y:S08]  /*ee00*/  MUFU.EX2 R167, R167 ;  /* 0x000000a700a77308 */ /* 0x000ff00000000800 */
[----:B------:R-:W-:Y:S08]  /*ee10*/  MUFU.EX2 R169, R169 ;  /* 0x000000a900a97308 */ /* 0x000ff00000000800 */
[----:B------:R-:W-:Y:S01]  /*ee20*/  MUFU.EX2 R173, R173 ;  /* 0x000000ad00ad7308 */ /* 0x000fe20000000800 */
[----:B0-----:R-:W-:Y:S01]  /*ee30*/  FMNMX.FTZ R170, R170, R181, !PT ;  /* 0x000000b5aaaa7209 */ /* 0x001fe20007810000 */
[----:B------:R-:W-:-:S06]  /*ee40*/  IMAD.MOV R181, RZ, RZ, -R197 ;  /* 0x000000ffffb57224 */ /* 0x000fcc00078e0ac5 */
[----:B------:R-:W-:Y:S01]  /*ee50*/  MUFU.EX2 R175, R175 ;  /* 0x000000af00af7308 */ /* 0x000fe20000000800 */
[C---:B------:R-:W-:Y:S01]  /*ee60*/  FSETP.NEU.FTZ.AND P2, PT, R170.reuse, -INF , PT ;  /* 0xff800000aa00780b */ /* 0x040fe20003f5d000 */
[C---:B------:R-:W-:Y:S01]  /*ee70*/  FMUL.FTZ R223, R170.reuse, R20 ;  /* 0x00000014aadf7220 */ /* 0x040fe20000410000 */
[----:B------:R-:W-:Y:S02]  /*ee80*/  ISETP.NE.AND P1, PT, R185, R181, PT ;  /* 0x000000b5b900720c */ /* 0x000fe40003f25270 */
[----:B------:R-:W-:Y:S02]  /*ee90*/  FSEL R181, R170, RZ, P2 ;  /* 0x000000ffaab57208 */ /* 0x000fe40001000000 */
[----:B------:R-:W-:Y:S01]  /*eea0*/  FSEL R223, R223, RZ, P2 ;  /* 0x000000ffdfdf7208 */ /* 0x000fe20001000000 */
[----:B------:R-:W-:Y:S02]  /*eeb0*/  MUFU.EX2 R177, R177 ;  /* 0x000000b100b17308 */ /* 0x000fe40000000800 */
[----:B------:R-:W-:-:S02]  /*eec0*/  FADD.FTZ R181, -R181, R15 ;  /* 0x0000000fb5b57221 */ /* 0x000fc40000010100 */
[-CC-:B------:R-:W-:Y:S01]  /*eed0*/  FFMA.FTZ R155, R155, R20.reuse, -R223.reuse ;  /* 0x000000149b9b7223 */ /* 0x180fe200000108df */
[-CC-:B------:R-:W-:Y:S01]  /*eee0*/  FFMA.FTZ R182, R156, R20.reuse, -R223.reuse ;  /* 0x000000149cb67223 */ /* 0x180fe200000108df */
[-CC-:B------:R-:W-:Y:S01]  /*eef0*/  FFMA.FTZ R183, R158, R20.reuse, -R223.reuse ;  /* 0x000000149eb77223 */ /* 0x180fe200000108df */
[-CC-:B------:R-:W-:Y:S01]  /*ef00*/  FFMA.FTZ R159, R159, R20.reuse, -R223.reuse ;  /* 0x000000149f9f7223 */ /* 0x180fe200000108df */
[----:B------:R0:W3:Y:S01]  /*ef10*/  MUFU.EX2 R15, R13 ;  /* 0x0000000d000f7308 */ /* 0x0000e20000000800 */
[----:B------:R-:W-:Y:S02]  /*ef20*/  @!P1 IMAD R18, R18, 0x40, R194 ;  /* 0x0000004012129824 */ /* 0x000fe400078e02c2 */
[-CC-:B------:R-:W-:Y:S01]  /*ef30*/  FFMA.FTZ R216, R162, R20.reuse, -R223.reuse ;  /* 0x00000014a2d87223 */ /* 0x180fe200000108df */
[-CC-:B------:R-:W-:Y:S01]  /*ef40*/  FFMA.FTZ R163, R163, R20.reuse, -R223.reuse ;  /* 0x00000014a3a37223 */ /* 0x180fe200000108df */
[----:B------:R-:W-:Y:S01]  /*ef50*/  FFMA.FTZ R165, R165, R20, -R223 ;  /* 0x00000014a5a57223 */ /* 0x000fe200000108df */
[----:B------:R-:W-:-:S02]  /*ef60*/  @!P1 IMAD R18, R18, 0x4, R2 ;  /* 0x0000000412129824 */ /* 0x000fc400078e0202 */
[--C-:B------:R-:W-:Y:S01]  /*ef70*/  FFMA.FTZ R224, R166, R20, -R223.reuse ;  /* 0x00000014a6e07223 */ /* 0x100fe200000108df */
[----:B--2---:R-:W-:Y:S01]  /*ef80*/  F2FP.BF16.F32.PACK_AB R156, R161, R160 ;  /* 0x000000a0a19c723e */ /* 0x004fe200000010ff */
[----:B------:R-:W-:Y:S01]  /*ef90*/  MUFU.EX2 R155, R155 ;  /* 0x0000009b009b7308 */ /* 0x000fe20000000800 */
[-C--:B0-----:R-:W-:Y:S01]  /*efa0*/  FMUL.FTZ R13, R181, R20.reuse ;  /* 0x00000014b50d7220 */ /* 0x081fe20000410000 */
[-CC-:B------:R-:W-:Y:S01]  /*efb0*/  FFMA.FTZ R181, R152, R20.reuse, -R223.reuse ;  /* 0x0000001498b57223 */ /* 0x180fe200000108df */
[-CC-:B------:R-:W-:Y:S01]  /*efc0*/  FFMA.FTZ R168, R168, R20.reuse, -R223.reuse ;  /* 0x00000014a8a87223 */ /* 0x180fe200000108df */
[-CC-:B------:R-:W-:Y:S01]  /*efd0*/  FFMA.FTZ R179, R179, R20.reuse, -R223.reuse ;  /* 0x00000014b3b37223 */ /* 0x180fe200000108df */
[-CC-:B------:R-:W-:Y:S01]  /*efe0*/  FFMA.FTZ R172, R172, R20.reuse, -R223.reuse ;  /* 0x00000014acac7223 */ /* 0x180fe200000108df */
[-CC-:B------:R-:W-:Y:S01]  /*eff0*/  FFMA.FTZ R174, R174, R20.reuse, -R223.reuse ;  /* 0x00000014aeae7223 */ /* 0x180fe200000108df */
[-C--:B------:R-:W-:Y:S01]  /*f000*/  FFMA.FTZ R178, R178, R20.reuse, -R223 ;  /* 0x00000014b2b27223 */ /* 0x080fe200000108df */
[----:B------:R-:W0:Y:S01]  /*f010*/  MUFU.EX2 R13, R13 ;  /* 0x0000000d000d7308 */ /* 0x000e220000000800 */
[----:B---3--:R-:W-:Y:S01]  /*f020*/  @!P1 STS [R18+0x28800], R15 ;  /* 0x0288000f12009388 */ /* 0x008fe20000000800 */
[----:B------:R-:W-:Y:S01]  /*f030*/  FFMA.FTZ R3, R15, R3, R217 ;  /* 0x000000030f037223 */ /* 0x000fe200000100d9 */
[----:B------:R-:W-:Y:S01]  /*f040*/  FFMA.FTZ R176, R176, R20, -R223 ;  /* 0x00000014b0b07223 */ /* 0x000fe200000108df */
[C---:B------:R-:W-:Y:S01]  /*f050*/  F2FP.BF16.F32.PACK_AB R152, R219.reuse, R217 ;  /* 0x000000d9db98723e */ /* 0x040fe200000010ff */
[-C--:B------:R-:W-:Y:S01]  /*f060*/  FMUL.FTZ R24, R24, R15.reuse ;  /* 0x0000000f18187220 */ /* 0x080fe20000410000 */
[----:B------:R-:W-:Y:S01]  /*f070*/  FADD.FTZ R3, R219, R3 ;  /* 0x00000003db037221 */ /* 0x000fe20000010000 */
[----:B------:R-:W-:Y:S01]  /*f080*/  F2FP.BF16.F32.PACK_AB R158, R222, R164 ;  /* 0x000000a4de9e723e */ /* 0x000fe200000010ff */
[----:B------:R-:W-:Y:S01]  /*f090*/  MUFU.EX2 R181, R181 ;  /* 0x000000b500b57308 */ /* 0x000fe20000000800 */
[-C--:B------:R-:W-:Y:S01]  /*f0a0*/  FMUL.FTZ R25, R25, R15.reuse ;  /* 0x0000000f19197220 */ /* 0x080fe20000410000 */
[----:B------:R-:W-:Y:S01]  /*f0b0*/  FADD.FTZ R3, R221, R3 ;  /* 0x00000003dd037221 */ /* 0x000fe20000010000 */
[-C--:B------:R-:W-:Y:S01]  /*f0c0*/  FMUL.FTZ R28, R28, R15.reuse ;  /* 0x0000000f1c1c7220 */ /* 0x080fe20000410000 */
[-C--:B------:R-:W-:Y:S01]  /*f0d0*/  FMUL.FTZ R29, R29, R15.reuse ;  /* 0x0000000f1d1d7220 */ /* 0x080fe20000410000 */
[-C--:B------:R-:W-:Y:S01]  /*f0e0*/  FMUL.FTZ R32, R32, R15.reuse ;  /* 0x0000000f20207220 */ /* 0x080fe20000410000 */
[----:B------:R-:W-:Y:S01]  /*f0f0*/  FADD.FTZ R3, R157, R3 ;  /* 0x000000039d037221 */ /* 0x000fe20000010000 */
[----:B------:R-:W-:Y:S01]  /*f100*/  FMUL.FTZ R33, R33, R15 ;  /* 0x0000000f21217220 */ /* 0x000fe20000410000 */
[----:B------:R-:W-:Y:S01]  /*f110*/  MUFU.EX2 R182, R182 ;  /* 0x000000b600b67308 */ /* 0x000fe20000000800 */
[----:B0-----:R0:W-:Y:S01]  /*f120*/  @!P1 STS [R18+0x28820], R13 ;  /* 0x0288200d12009388 */ /* 0x0011e20000000800 */
[----:B------:R-:W-:Y:S01]  /*f130*/  FADD.FTZ R3, R160, R3 ;  /* 0x00000003a0037221 */ /* 0x000fe20000010000 */
[----:B------:R-:W-:Y:S01]  /*f140*/  F2FP.BF16.F32.PACK_AB R160, R169, R167 ;  /* 0x000000a7a9a0723e */ /* 0x000fe200000010ff */
[-C--:B------:R-:W-:Y:S01]  /*f150*/  FMUL.FTZ R36, R36, R15.reuse ;  /* 0x0000000f24247220 */ /* 0x080fe20000410000 */
[-C--:B------:R-:W-:Y:S01]  /*f160*/  FMUL.FTZ R37, R37, R15.reuse ;  /* 0x0000000f25257220 */ /* 0x080fe20000410000 */
[----:B------:R-:W-:Y:S01]  /*f170*/  FADD.FTZ R3, R161, R3 ;  /* 0x00000003a1037221 */ /* 0x000fe20000010000 */
[-C--:B------:R-:W-:Y:S01]  /*f180*/  FMUL.FTZ R40, R40, R15.reuse ;  /* 0x0000000f28287220 */ /* 0x080fe20000410000 */
[----:B------:R-:W-:Y:S01]  /*f190*/  MUFU.EX2 R159, R159 ;  /* 0x0000009f009f7308 */ /* 0x000fe20000000800 */
[----:B------:R-:W-:Y:S01]  /*f1a0*/  FMUL.FTZ R41, R41, R15 ;  /* 0x0000000f29297220 */ /* 0x000fe20000410000 */
[----:B------:R-:W-:Y:S01]  /*f1b0*/  FADD.FTZ R3, R164, R3 ;  /* 0x00000003a4037221 */ /* 0x000fe20000010000 */
[----:B0-----:R-:W-:Y:S01]  /*f1c0*/  FFMA.FTZ R18, R154, R20, -R223 ;  /* 0x000000149a127223 */ /* 0x001fe200000108df */
[----:B------:R-:W-:Y:S01]  /*f1d0*/  F2FP.BF16.F32.PACK_AB R154, R157, R221 ;  /* 0x000000dd9d9a723e */ /* 0x000fe200000010ff */
[----:B------:R-:W-:Y:S01]  /*f1e0*/  FMUL.FTZ R44, R44, R15 ;  /* 0x0000000f2c2c7220 */ /* 0x000fe20000410000 */
        /* <DEDUP_REMOVED lines=26> */
[----:B------:R-:W2:Y:S01]  /*f390*/  MUFU.EX2 R163, R163 ;  /* 0x000000a300a37308 */ /* 0x000ea20000000800 */
[----:B0-----:R-:W-:Y:S01]  /*f3a0*/  FFMA.FTZ R0, R13, R0, R18 ;  /* 0x000000000d007223 */ /* 0x001fe20000010012 */
[-C--:B------:R-:W-:Y:S01]  /*f3b0*/  FMUL.FTZ R84, R84, R15.reuse ;  /* 0x0000000f54547220 */ /* 0x080fe20000410000 */
[-C--:B------:R-:W-:Y:S01]  /*f3c0*/  FMUL.FTZ R85, R85, R15.reuse ;  /* 0x0000000f55557220 */ /* 0x080fe20000410000 */
[-C--:B------:R-:W-:Y:S01]  /*f3d0*/  FMUL.FTZ R88, R88, R15.reuse ;  /* 0x0000000f58587220 */ /* 0x080fe20000410000 */
[----:B------:R-:W-:Y:S01]  /*f3e0*/  FADD.FTZ R0, R181, R0 ;  /* 0x00000000b5007221 */ /* 0x000fe20000010000 */
[-C--:B------:R-:W-:Y:S01]  /*f3f0*/  FMUL.FTZ R89, R89, R15.reuse ;  /* 0x0000000f59597220 */ /* 0x080fe20000410000 */
[----:B------:R-:W-:Y:S01]  /*f400*/  FMUL.FTZ R92, R92, R15 ;  /* 0x0000000f5c5c7220 */ /* 0x000fe20000410000 */
[----:B------:R-:W0:Y:S01]  /*f410*/  MUFU.EX2 R161, R165 ;  /* 0x000000a500a17308 */ /* 0x000e220000000800 */
[----:B------:R-:W-:Y:S01]  /*f420*/  FADD.FTZ R0, R155, R0 ;  /* 0x000000009b007221 */ /* 0x000fe20000010000 */
[----:B------:R-:W-:Y:S01]  /*f430*/  F2FP.BF16.F32.PACK_AB R155, R182, R155 ;  /* 0x0000009bb69b723e */ /* 0x000fe200000010ff */
[-C--:B------:R-:W-:Y:S01]  /*f440*/  FMUL.FTZ R93, R93, R15.reuse ;  /* 0x0000000f5d5d7220 */ /* 0x080fe20000410000 */
[-C--:B------:R-:W-:Y:S01]  /*f450*/  FMUL.FTZ R96, R96, R15.reuse ;  /* 0x0000000f60607220 */ /* 0x080fe20000410000 */
[----:B------:R-:W-:Y:S01]  /*f460*/  FADD.FTZ R0, R182, R0 ;  /* 0x00000000b6007221 */ /* 0x000fe20000010000 */
[-C--:B------:R-:W-:Y:S01]  /*f470*/  FMUL.FTZ R97, R97, R15.reuse ;  /* 0x0000000f61617220 */ /* 0x080fe20000410000 */
[----:B------:R-:W-:Y:S01]  /*f480*/  FMUL.FTZ R100, R100, R15 ;  /* 0x0000000f64647220 */ /* 0x000fe20000410000 */
[----:B------:R-:W3:Y:S01]  /*f490*/  MUFU.EX2 R162, R225 ;  /* 0x000000e100a27308 */ /* 0x000ee20000000800 */
[----:B------:R-:W-:Y:S01]  /*f4a0*/  FADD.FTZ R0, R157, R0 ;  /* 0x000000009d007221 */ /* 0x000fe20000010000 */
[----:B------:R-:W-:Y:S01]  /*f4b0*/  F2FP.BF16.F32.PACK_AB R157, R159, R157 ;  /* 0x0000009d9f9d723e */ /* 0x000fe200000010ff */
[-C--:B------:R-:W-:Y:S01]  /*f4c0*/  FMUL.FTZ R101, R101, R15.reuse ;  /* 0x0000000f65657220 */ /* 0x080fe20000410000 */
[-C--:B------:R-:W-:Y:S01]  /*f4d0*/  FMUL.FTZ R104, R104, R15.reuse ;  /* 0x0000000f68687220 */ /* 0x080fe20000410000 */
[----:B------:R-:W-:Y:S01]  /*f4e0*/  FADD.FTZ R0, R159, R0 ;  /* 0x000000009f007221 */ /* 0x000fe20000010000 */
[----:B--2---:R-:W-:Y:S01]  /*f4f0*/  F2FP.BF16.F32.PACK_AB R159, R163, R216 ;  /* 0x000000d8a39f723e */ /* 0x004fe200000010ff */
[-C--:B------:R-:W-:Y:S01]  /*f500*/  FMUL.FTZ R105, R105, R15.reuse ;  /* 0x0000000f69697220 */ /* 0x080fe20000410000 */
[----:B------:R-:W2:Y:S01]  /*f510*/  MUFU.EX2 R224, R224 ;  /* 0x000000e000e07308 */ /* 0x000ea20000000800 */
        /* <DEDUP_REMOVED lines=9> */
[----:B---3--:R-:W-:Y:S01]  /*f5b0*/  FADD.FTZ R3, R162, R3 ;  /* 0x00000003a2037221 */ /* 0x008fe20000010000 */
[----:B------:R-:W-:Y:S01]  /*f5c0*/  F2FP.BF16.F32.PACK_AB R162, R173, R162 ;  /* 0x000000a2ada2723e */ /* 0x000fe200000010ff */
[-C--:B------:R-:W-:Y:S01]  /*f5d0*/  FMUL.FTZ R117, R117, R15.reuse ;  /* 0x0000000f75757220 */ /* 0x080fe20000410000 */
[-C--:B------:R-:W-:Y:S01]  /*f5e0*/  FMUL.FTZ R120, R120, R15.reuse ;  /* 0x0000000f78787220 */ /* 0x080fe20000410000 */
[----:B------:R-:W-:Y:S01]  /*f5f0*/  FADD.FTZ R3, R173, R3 ;  /* 0x00000003ad037221 */ /* 0x000fe20000010000 */
[----:B------:R-:W-:Y:S01]  /*f600*/  FMUL.FTZ R121, R121, R15 ;  /* 0x0000000f79797220 */ /* 0x000fe20000410000 */
[----:B------:R-:W0:Y:S01]  /*f610*/  MUFU.EX2 R179, R179 ;  /* 0x000000b300b37308 */ /* 0x000e220000000800 */
[C---:B--2---:R-:W-:Y:S01]  /*f620*/  FADD.FTZ R0, R224.reuse, R0 ;  /* 0x00000000e0007221 */ /* 0x044fe20000010000 */
[----:B------:R-:W-:Y:S01]  /*f630*/  FADD.FTZ R3, R175, R3 ;  /* 0x00000003af037221 */ /* 0x000fe20000010000 */
[----:B------:R-:W-:Y:S01]  /*f640*/  F2FP.BF16.F32.PACK_AB R161, R224, R161 ;  /* 0x000000a1e0a1723e */ /* 0x000fe200000010ff */
[-C--:B------:R-:W-:Y:S01]  /*f650*/  FMUL.FTZ R124, R124, R15.reuse ;  /* 0x0000000f7c7c7220 */ /* 0x080fe20000410000 */
[-C--:B------:R-:W-:Y:S01]  /*f660*/  FMUL.FTZ R125, R125, R15.reuse ;  /* 0x0000000f7d7d7220 */ /* 0x080fe20000410000 */
[----:B------:R-:W-:Y:S01]  /*f670*/  FADD.FTZ R3, R177, R3 ;  /* 0x00000003b1037221 */ /* 0x000fe20000010000 */
        /* <DEDUP_REMOVED lines=32> */
[----:B------:R-:W-:Y:S01]  /*f880*/  FMUL.FTZ R47, R47, R13 ;  /* 0x0000000d2f2f7220 */ /* 0x000fe20000410000 */
[----:B------:R-:W3:Y:S01]  /*f890*/  MUFU.EX2 R167, R176 ;  /* 0x000000b000a77308 */ /* 0x000ee20000000800 */
        /* <DEDUP_REMOVED lines=8> */
[C---:B--2---:R-:W-:Y:S01]  /*f920*/  FADD.FTZ R3, R153.reuse, R3 ;  /* 0x0000000399037221 */ /* 0x044fe20000010000 */
[----:B------:R-:W-:Y:S01]  /*f930*/  F2FP.BF16.F32.PACK_AB R166, R153, R166 ;  /* 0x000000a699a6723e */ /* 0x000fe200000010ff */
[-C--:B------:R-:W-:Y:S01]  /*f940*/  FMUL.FTZ R59, R59, R13.reuse ;  /* 0x0000000d3b3b7220 */ /* 0x080fe20000410000 */
[----:B------:R-:W-:Y:S01]  /*f950*/  F2FP.BF16.F32.PACK_AB R153, R181, R18 ;  /* 0x00000012b599723e */ /* 0x000fe200000010ff */
[----:B------:R-:W-:Y:S01]  /*f960*/  BAR.SYNC.DEFER_BLOCKING 0xf, 0x100 ;  /* 0x03c4000000007b1d */ /* 0x000fe20000010000 */
[-C--:B------:R-:W-:Y:S01]  /*f970*/  FMUL.FTZ R62, R62, R13.reuse ;  /* 0x0000000d3e3e7220 */ /* 0x080fe20000410000 */
[-C--:B------:R-:W-:Y:S01]  /*f980*/  FMUL.FTZ R63, R63, R13.reuse ;  /* 0x0000000d3f3f7220 */ /* 0x080fe20000410000 */
[-C--:B------:R-:W-:Y:S01]  /*f990*/  FMUL.FTZ R66, R66, R13.reuse ;  /* 0x0000000d42427220 */ /* 0x080fe20000410000 */
[----:B---3--:R-:W-:Y:S01]  /*f9a0*/  FADD.FTZ R0, R167, R0 ;  /* 0x00000000a7007221 */ /* 0x008fe20000010000 */
[-C--:B------:R-:W-:Y:S01]  /*f9b0*/  FMUL.FTZ R67, R67, R13.reuse ;  /* 0x0000000d43437220 */ /* 0x080fe20000410000 */
[-C--:B------:R-:W-:Y:S01]  /*f9c0*/  FMUL.FTZ R70, R70, R13.reuse ;  /* 0x0000000d46467220 */ /* 0x080fe20000410000 */
[-C--:B------:R-:W-:Y:S01]  /*f9d0*/  FMUL.FTZ R71, R71, R13.reuse ;  /* 0x0000000d47477220 */ /* 0x080fe20000410000 */
[-C--:B------:R-:W-:Y:S01]  /*f9e0*/  FMUL.FTZ R74, R74, R13.reuse ;  /* 0x0000000d4a4a7220 */ /* 0x080fe20000410000 */
[-C--:B------:R-:W-:Y:S01]  /*f9f0*/  FMUL.FTZ R75, R75, R13.reuse ;  /* 0x0000000d4b4b7220 */ /* 0x080fe20000410000 */
[-C--:B------:R-:W-:Y:S01]  /*fa00*/  FMUL.FTZ R78, R78, R13.reuse ;  /* 0x0000000d4e4e7220 */ /* 0x080fe20000410000 */
[----:B------:R-:W-:Y:S01]  /*fa10*/  FMUL.FTZ R79, R79, R13 ;  /* 0x0000000d4f4f7220 */ /* 0x000fe20000410000 */
[C---:B0-----:R-:W-:Y:S01]  /*fa20*/  F2FP.BF16.F32.PACK_AB R167, R178.reuse, R167 ;  /* 0x000000a7b2a7723e */ /* 0x041fe200000010ff */
[----:B------:R-:W-:Y:S01]  /*fa30*/  FADD.FTZ R0, R178, R0 ;  /* 0x00000000b2007221 */ /* 0x000fe20000010000 */
        /* <DEDUP_REMOVED lines=10> */
[----:B------:R0:W-:Y:S01]  /*fae0*/  STSM.16.M88.4 [R198+0x26800], R152 ;  /* 0x02680098c6007844 */ /* 0x0001e20000000200 */
[-C--:B------:R-:W-:Y:S01]  /*faf0*/  FMUL.FTZ R102, R102, R13.reuse ;  /* 0x0000000d66667220 */ /* 0x080fe20000410000 */
[-C--:B------:R-:W-:Y:S01]  /*fb00*/  FMUL.FTZ R103, R103, R13.reuse ;  /* 0x0000000d67677220 */ /* 0x080fe20000410000 */
[-C--:B------:R-:W-:Y:S01]  /*fb10*/  FMUL.FTZ R106, R106, R13.reuse ;  /* 0x0000000d6a6a7220 */ /* 0x080fe20000410000 */
[----:B------:R0:W-:Y:S01]  /*fb20*/  STSM.16.M88.4 [R199], R156 ;  /* 0x0000009cc7007844 */ /* 0x0001e20000000200 */
        /* <DEDUP_REMOVED lines=25> */
[----:B0-----:R-:W-:Y:S06]  /*fcc0*/  @!P0 BRA `(.L_x_2709) ;  /* 0x0000000000048947 */ /* 0x001fec0003800000 */
[----:B------:R-:W-:Y:S01]  /*fcd0*/  BPT.TRAP 0x1 ;  /* 0x000000040000795c */ /* 0x000fe20000300000 */
.L_x_2709:
[----:B------:R0:W2:Y:S01]  /*fce0*/  SYNCS.PHASECHK.TRANS64.TRYWAIT P1, [R21+URZ+0x28c50], R212 ;  /* 0x028c50d4150075a7 */ /* 0x0000a2000802017f */
[----:B------:R-:W-:Y:S05]  /*fcf0*/  @!P0 BRA `(.L_x_2710) ;  /* 0x0000000000048947 */ /* 0x000fea0003800000 */
[----:B------:R-:W-:Y:S01]  /*fd00*/  BPT.TRAP 0x1 ;  /* 0x000000040000795c */ /* 0x000fe20000300000 */
.L_x_2710:
[----:B------:R-:W-:Y:S04]  /*fd10*/  BSSY B2, `(.L_x_2711) ;  /* 0x0000004000027945 */ /* 0x000fe80003800000 */
[----:B--2---:R-:W-:Y:S05]  /*fd20*/  @P1 BRA `(.L_x_2712) ;  /* 0x0000000000081947 */ /* 0x004fea0003800000 */
[----:B------:R-:W2:Y:S02]  /*fd30*/  SYNCS.PHASECHK.TRANS64.TRYWAIT P1, [R21+URZ+0x28c50], R212 ;  /* 0x028c50d4150075a7 */ /* 0x000ea4000802017f */
[----:B--2---:R-:W-:Y:S05]  /*fd40*/  @!P1 BRA `(.L_x_2713) ;  /* 0x0000011400cc9947 */ /* 0x004fea0003800000 */
.L_x_2712:
[----:B------:R-:W-:Y:S05]  /*fd50*/  BSYNC B2 ;  /* 0x0000000000027941 */ /* 0x000fea0003800000 */
.L_x_2711:
[----:B------:R-:W-:Y:S01]  /*fd60*/  IMAD R168, R209, 0x1000, R193 ;  /* 0x00001000d1a87824 */ /* 0x000fe200078e02c1 */
[----:B------:R-:W-:Y:S01]  /*fd70*/  WARPGROUP.ARRIVE ;  /* 0x00000000000079c5 */ /* 0x000fe20000000000 */
[----:B------:R-:W-:-:S03]  /*fd80*/  IMAD.MOV.U32 R169, RZ, RZ, 0x40000040 ;  /* 0x40000040ffa97424 */ /* 0x000fc600078e00ff */
[----:B------:R-:W-:Y:S02]  /*fd90*/  R2UR UR6, R168 ;  /* 0x00000000a80672ca */ /* 0x000fe400000e0000 */
[----:B------:R-:W-:Y:S01]  /*fda0*/  R2UR UR7, R169 ;  /* 0x00000000a90772ca */ /* 0x000fe200000e0000 */
[----:B------:R-:W-:-:S12]  /*fdb0*/  IMAD.MOV.U32 R169, RZ, RZ, 0x40000040 ;  /* 0x40000040ffa97424 */ /* 0x000fd800078e00ff */
[----:B------:R-:W-:Y:S03]  /*fdc0*/  HGMMA.64x256x16.F32.BF16 R24, R152, gdesc[UR4].tnspB, R24, gsb0 ;  /* 0x43e0000498187df0 */ /* 0x000fe60008001818 */
[----:B------:R-:W-:Y:S02]  /*fdd0*/  WARPGROUP.DEPBAR.LE gsb0, 0x0 ;  /* 0x00008000000079c5 */ /* 0x000fe40000010000 */
[----:B------:R-:W-:Y:S01]  /*fde0*/  VIADD R152, R168, 0x80 ;  /* 0x00000080a8987836 */ /* 0x000fe20000000000 */
        /* <DEDUP_REMOVED lines=31> */
.L_x_2714:
[C---:B------:R-:W-:Y:S01]  /*ffe0*/  ISETP.GT.AND P1, PT, R12.reuse, R226, PT ;  /* 0x000000e20c00720c */ /* 0x040fe20003f24270 */
[----:B012---:R-:W-:Y:S02]  /*fff0*/  VIADD R21, R21, 0x28c60 ;  /* 0x00028c6015157836 */ /* 0x007fe40000000000 */
[----:B------:R-:W-:Y:S02]  /*10000*/  VIADD R12, R12, 0xffffffff ;  /* 0xffffffff0c0c7836 */ /* 0x000fe40000000000 */
[----:B------:R-:W-:Y:S01]  /*10010*/  IMAD.MOV.U32 R15, RZ, RZ, R170 ;  /* 0x000000ffff0f7224 */ /* 0x000fe200078e00aa */
[----:B------:R-:W-:Y:S01]  /*10020*/  PRMT R21, R187, 0x654, R21 ;  /* 0x00000654bb157816 */ /* 0x000fe20000000015 */
[----:B------:R-:W-:Y:S02]  /*10030*/  IMAD.MOV.U32 R13, RZ, RZ, R171 ;  /* 0x000000ffff0d7224 */ /* 0x000fe400078e00ab */
[----:B------:R-:W-:Y:S01]  /*10040*/  IMAD.MOV.U32 R18, RZ, RZ, R209 ;  /* 0x000000ffff127224 */ /* 0x000fe200078e00d1 */
[----:B------:R0:W-:Y:S03]  /*10050*/  SYNCS.ARRIVE.TRANS64.RED.A1T0 RZ, [R21+URZ], RZ ;  /* 0x000000ff15ff79a7 */ /* 0x0001e6000810043f */
[----:B------:R-:W-:Y:S05]  /*10060*/  @P1 BRA `(.L_x_2715) ;  /* 0xffffffd400581947 */ /* 0x000fea000383ffff */
[----:B------:R-:W-:Y:S05]  /*10070*/  BSYNC B0 ;  /* 0x0000000000007941 */ /* 0x000fea0003800000 */
.L_x_2694:
[----:B------:R-:W-:Y:S02]  /*10080*/  IMAD.MOV.U32 R15, RZ, RZ, R170 ;  /* 0x000000ffff0f7224 */ /* 0x000fe400078e00aa */
[----:B------:R-:W-:Y:S02]  /*10090*/  IMAD.MOV.U32 R13, RZ, RZ, R171 ;  /* 0x000000ffff0d7224 */ /* 0x000fe400078e00ab */
[----:B------:R-:W-:-:S07]  /*100a0*/  IMAD.MOV.U32 R18, RZ, RZ, R209 ;  /* 0x000000ffff127224 */ /* 0x000fce00078e00d1 */
.L_x_2693:
[----:B------:R-:W-:Y:S05]  /*100b0*/  BSYNC B1 ;  /* 0x0000000000017941 */ /* 0x000fea0003800000 */
.L_x_2692:
[----:B0-----:R-:W0:Y:S01]  /*100c0*/  LDC R21, c[0x0][0x448] ;  /* 0x00011200ff157b82 */ /* 0x001e220000000800 */
[----:B------:R-:W-:Y:S01]  /*100d0*/  VIADD R152, R195, 0x3f ;  /* 0x0000003fc3987836 */ /* 0x000fe20000000000 */
[----:B------:R-:W-:-:S03]  /*100e0*/  ULDC UR4, c[0x0][0x9dc] ;  /* 0x0002770000047ab9 */ /* 0x000fc60000000800 */
[----:B------:R-:W-:Y:S01]  /*100f0*/  IMAD.MOV.U32 R155, RZ, RZ, R152 ;  /* 0x000000ffff9b7224 */ /* 0x000fe200078e0098 */
[----:B0-----:R-:W-:-:S13]  /*10100*/  ISETP.NE.AND P4, PT, R21, 0x1, PT ;  /* 0x000000011500780c */ /* 0x001fda0003f85270 */
[----:B------:R-:W0:Y:S08]  /*10110*/  @P4 LDC R153, c[0x0][0x44c] ;  /* 0x00011300ff994b82 */ /* 0x000e300000000800 */
[----:B------:R-:W1:Y:S01]  /*10120*/  @P4 LDC R21, c[0x0][0x450] ;  /* 0x00011400ff154b82 */ /* 0x000e620000000800 */
[----:B0-----:R-:W-:-:S05]  /*10130*/  @P4 IMAD.HI.U32 R153, R152, R153, RZ ;  /* 0x0000009998994227 */ /* 0x001fca00078e00ff */
[----:B-1----:R-:W-:Y:S02]  /*10140*/  @P4 SHF.R.U32.HI R155, RZ, R21, R153 ;  /* 0x00000015ff9b4219 */ /* 0x002fe40000011699 */
[----:B------:R-:W-:-:S05]  /*10150*/  IADD3 R21, R184, 0x1, -R23 ;  /* 0x00000001b8157810 */ /* 0x000fca0007ffe817 */
[----:B------:R-:W-:Y:S02]  /*10160*/  IMAD.IADD R155, R21, 0x1, R155 ;  /* 0x00000001159b7824 */ /* 0x000fe400078e029b */
[----:B------:R-:W0:Y:S02]  /*10170*/  LDC R21, c[0x0][0x9e4] ;  /* 0x00027900ff157b82 */ /* 0x000e240000000800 */
[----:B------:R-:W-:Y:S01]  /*10180*/  VIADD R154, R155, -UR4 ;  /* 0x800000049b9a7c36 */ /* 0x000fe20008000000 */
[----:B0-----:R-:W-:-:S13]  /*10190*/  ISETP.GE.AND P5, PT, R21, 0x1, PT ;  /* 0x000000011500780c */ /* 0x001fda0003fa6270 */
[----:B------:R-:W-:Y:S05]  /*101a0*/  @!P5 BRA `(.L_x_2716) ;  /* 0x000000000044d947 */ /* 0x000fea0003800000 */
        /* <DEDUP_REMOVED lines=10> */
.L_x_2718:
[----:B------:R-:W-:-:S13]  /*10250*/  ISETP.NE.AND P1, PT, R21, 0x1, PT ;  /* 0x000000011500780c */ /* 0x000fda0003f25270 */
[----:B------:R-:W0:Y:S02]  /*10260*/  @P1 LDC.64 R152, c[0x0][0x9e8] ;  /* 0x00027a00ff981b82 */ /* 0x000e240000000a00 */
[----:B0-----:R-:W-:-:S05]  /*10270*/  @P1 IMAD.HI.U32 R152, R155, R152, RZ ;  /* 0x000000989b981227 */ /* 0x001fca00078e00ff */
[----:B------:R-:W-:-:S07]  /*10280*/  @P1 SHF.R.U32.HI R155, RZ, R153, R152 ;  /* 0x00000099ff9b1219 */ /* 0x000fce0000011698 */
.L_x_2719:
[----:B------:R-:W-:Y:S05]  /*10290*/  BSYNC B0 ;  /* 0x0000000000007941 */ /* 0x000fea0003800000 */
.L_x_2717:
[----:B------:R-:W-:-:S05]  /*102a0*/  IMAD R21, R155, R21, RZ ;  /* 0x000000159b157224 */ /* 0x000fca00078e02ff */
[----:B------:R-:W-:-:S07]  /*102b0*/  VIMNMX R154, R154, R21, !PT ;  /* 0x000000159a9a7248 */ /* 0x000fce0007fe0100 */
.L_x_2716:
[----:B------:R-:W2:Y:S01]  /*102c0*/  LDL R152, [R1+0x8] ;  /* 0x0000080001987983 */ /* 0x000ea20000100800 */
[----:B------:R-:W-:Y:S01]  /*102d0*/  IADD3 R154, R154, 0x3f, RZ ;  /* 0x0000003f9a9a7810 */ /* 0x000fe20007ffe0ff */
[----:B------:R-:W-:Y:S03]  /*102e0*/  BSSY B1, `(.L_x_2720) ;  /* 0x00001f2000017945 */ /* 0x000fe60003800000 */
[----:B------:R-:W-:-:S04]  /*102f0*/  SHF.R.S32.HI R21, RZ, 0x1f, R154 ;  /* 0x0000001fff157819 */ /* 0x000fc8000001149a */
[----:B------:R-:W-:-:S04]  /*10300*/  LEA.HI R21, R21, R154, RZ, 0x6 ;  /* 0x0000009a15157211 */ /* 0x000fc800078f30ff */
[----:B------:R-:W-:-:S04]  /*10310*/  SHF.R.S32.HI R21, RZ, 0x6, R21 ;  /* 0x00000006ff157819 */ /* 0x000fc80000011415 */
[----:B--2---:R-:W-:-:S04]  /*10320*/  VIMNMX R21, R152, R21, !PT ;  /* 0x0000001598157248 */ /* 0x004fc80007fe0100 */
[----:B------:R-:W-:-:S13]  /*10330*/  ISETP.GE.AND P1, PT, R12, R21, PT ;  /* 0x000000150c00720c */ /* 0x000fda0003f26270 */
[----:B------:R-:W-:Y:S05]  /*10340*/  @!P1 BRA `(.L_x_2721) ;  /* 0x0000001c00ac9947 */ /* 0x000fea0003800000 */
[----:B------:R-:W-:Y:S01]  /*10350*/  BSSY B0, `(.L_x_2722) ;  /* 0x00001e9000007945 */ /* 0x000fe20003800000 */
[----:B------:R-:W-:Y:S02]  /*10360*/  IMAD.MOV.U32 R216, RZ, RZ, R15 ;  /* 0x000000ffffd87224 */ /* 0x000fe400078e000f */
[----:B------:R-:W-:Y:S02]  /*10370*/  IMAD.MOV.U32 R219, RZ, RZ, R13 ;  /* 0x000000ffffdb7224 */ /* 0x000fe400078e000d */
[----:B------:R-:W-:Y:S02]  /*10380*/  IMAD.MOV.U32 R209, RZ, RZ, R12 ;  /* 0x000000ffffd17224 */ /* 0x000fe400078e000c */
[----:B------:R-:W-:-:S07]  /*10390*/  IMAD.MOV.U32 R217, RZ, RZ, R18 ;  /* 0x000000ffffd97224 */ /* 0x000fce00078e0012 */
.L_x_2735:
[----:B------:R-:W-:Y:S02]  /*103a0*/  VIADD R18, R217, 0x1 ;  /* 0x00000001d9127836 */ /* 0x000fe40000000000 */
[----:B0-----:R-:W-:Y:S02]  /*103b0*/  IMAD.MOV.U32 R12, RZ, RZ, R209 ;  /* 0x000000ffff0c7224 */ /* 0x001fe400078e00d1 */
[----:B------:R-:W-:Y:S01]  /*103c0*/  VIADD R209, R209, 0xffffffff ;  /* 0xffffffffd1d17836 */ /* 0x000fe20000000000 */
[----:B------:R-:W-:Y:S02]  /*103d0*/  ISETP.NE.AND P2, PT, R18, 0x2, PT ;  /* 0x000000021200780c */ /* 0x000fe40003f45270 */
[----:B------:R-:W-:Y:S02]  /*103e0*/  ISETP.GT.AND P1, PT, R12, R21, PT ;  /* 0x000000150c00720c */ /* 0x000fe40003f24270 */
[----:B------:R-:W-:Y:S02]  /*103f0*/  SEL R12, RZ, 0x1, P2 ;  /* 0x00000001ff0c7807 */ /* 0x000fe40001000000 */
[----:B------:R-:W-:-:S02]  /*10400*/  SEL R18, R18, RZ, P2 ;  /* 0x000000ff12127207 */ /* 0x000fc40001000000 */
[----:B------:R-:W-:Y:S01]  /*10410*/  LOP3.LUT R19, R19, R12, RZ, 0x3c, !PT ;  /* 0x0000000c13137212 */ /* 0x000fe200078e3cff */
[----:B------:R-:W-:Y:S06]  /*10420*/  @!P0 BRA `(.L_x_2723) ;  /* 0x0000000000048947 */ /* 0x000fec0003800000 */
[----:B------:R-:W-:Y:S01]  /*10430*/  BPT.TRAP 0x1 ;  /* 0x000000040000795c */ /* 0x000fe20000300000 */
.L_x_2723:
[----:B------:R-:W-:Y:S01]  /*10440*/  IMAD R12, R18, 0x8, R2 ;  /* 0x00000008120c7824 */ /* 0x000fe200078e0202 */
[----:B------:R-:W-:-:S04]  /*10450*/  SHF.L.U32 R212, R19, 0x1f, RZ ;  /* 0x0000001f13d47819 */ /* 0x000fc800000006ff */
[----:B------:R0:W1:Y:S01]  /*10460*/  SYNCS.PHASECHK.TRANS64.TRYWAIT P2, [R12+URZ+0x28c30], R212 ;  /* 0x028c30d40c0075a7 */ /* 0x000062000804017f */
[----:B------:R-:W-:Y:S05]  /*10470*/  @!P0 BRA `(.L_x_2724) ;  /* 0x0000000000048947 */ /* 0x000fea0003800000 */
[----:B------:R-:W-:Y:S01]  /*10480*/  BPT.TRAP 0x1 ;  /* 0x000000040000795c */ /* 0x000fe20000300000 */
.L_x_2724:
[----:B------:R-:W-:Y:S01]  /*10490*/  BSSY B2, `(.L_x_2725) ;  /* 0x0000006000027945 */ /* 0x000fe20003800000 */
[----:B------:R-:W-:Y:S02]  /*104a0*/  IMAD R156, R18, 0x200, R14 ;  /* 0x00000200129c7824 */ /* 0x000fe400078e020e */
[----:B------:R-:W-:Y:S01]  /*104b0*/  IMAD.MOV.U32 R157, RZ, RZ, 0x40000040 ;  /* 0x40000040ff9d7424 */ /* 0x000fe200078e00ff */
[----:B-1----:R-:W-:Y:S06]  /*104c0*/  @P2 BRA `(.L_x_2726) ;  /* 0x0000000000082947 */ /* 0x002fec0003800000 */
[----:B------:R-:W1:Y:S02]  /*104d0*/  SYNCS.PHASECHK.TRANS64.TRYWAIT P2, [R12+URZ+0x28c30], R212 ;  /* 0x028c30d40c0075a7 */ /* 0x000e64000804017f */
[----:B-1----:R-:W-:Y:S05]  /*104e0*/  @!P2 BRA `(.L_x_2727) ;  /* 0x0000010c00f8a947 */ /* 0x002fea0003800000 */
.L_x_2726:
[----:B------:R-:W-:Y:S05]  /*104f0*/  BSYNC B2 ;  /* 0x0000000000027941 */ /* 0x000fea0003800000 */
.L_x_2725:
        /* <DEDUP_REMOVED lines=36> */
.L_x_2728:
        /* <DEDUP_REMOVED lines=26> */
[----:B------:R-:W-:-:S06]  /*108e0*/  FMUL.FTZ R162, R162, UR4 ;  /* 0x00000004a2a27c20 */ /* 0x000fcc0008410000 */
        /* <DEDUP_REMOVED lines=58> */
[----:B------:R-:W-:-:S04]  /*10c90*/  FFMA.FTZ R181, R181, R20, -R154 ;  /* 0x00000014b5b57223 */ /* 0x000fc8000001089a */
        /* <DEDUP_REMOVED lines=8> */
[----:B------:R-:W-:Y:S01]  /*10d20*/  MUFU.EX2 R219, R156 ;  /* 0x0000009c00db7308 */ /* 0x000fe20000000800 */
[----:B---3--:R-:W-:Y:S01]  /*10d30*/  FFMA.FTZ R154, R173, R3, R15 ;  /* 0x00000003ad9a7223 */ /* 0x008fe2000001000f */
[----:B------:R-:W-:Y:S01]  /*10d40*/  FMUL.FTZ R3, R163, UR4 ;  /* 0x00000004a3037c20 */ /* 0x000fe20008410000 */
[----:B------:R-:W-:Y:S01]  /*10d50*/  FMUL.FTZ R163, R170, UR4 ;  /* 0x00000004aaa37c20 */ /* 0x000fe20008410000 */
[----:B------:R-:W-:Y:S01]  /*10d60*/  FMUL.FTZ R170, R175, UR4 ;  /* 0x00000004afaa7c20 */ /* 0x000fe20008410000 */
[----:B------:R-:W-:Y:S01]  /*10d70*/  FMUL.FTZ R175, R182, UR4 ;  /* 0x00000004b6af7c20 */ /* 0x000fe20008410000 */
[-C--:B------:R-:W-:Y:S01]  /*10d80*/  FMUL.FTZ R37, R37, R173.reuse ;  /* 0x000000ad25257220 */ /* 0x080fe20000410000 */
[----:B------:R-:W-:Y:S01]  /*10d90*/  FMUL.FTZ R40, R40, R173 ;  /* 0x000000ad28287220 */ /* 0x000fe20000410000 */
[----:B------:R-:W-:Y:S01]  /*10da0*/  MUFU.TANH R3, R3 ;  /* 0x0000000300037308 */ /* 0x000fe20000002400 */
[C---:B----4-:R-:W-:Y:S01]  /*10db0*/  FADD.FTZ R154, R152.reuse, R154 ;  /* 0x0000009a989a7221 */ /* 0x050fe20000010000 */
[----:B------:R-:W-:Y:S01]  /*10dc0*/  F2FP.BF16.F32.PACK_AB R152, R152, R15 ;  /* 0x0000000f9898723e */ /* 0x000fe200000010ff */
        /* <DEDUP_REMOVED lines=12> */
[-C--:B------:R-:W-:Y:S01]  /*10e90*/  FMUL.FTZ R64, R64, R173.reuse ;  /* 0x000000ad40407220 */ /* 0x080fe20000410000 */
[----:B------:R-:W-:Y:S01]  /*10ea0*/  MUFU.TANH R163, R163 ;  /* 0x000000a300a37308 */ /* 0x000fe20000002400 */
[----:B--2---:R-:W-:Y:S01]  /*10eb0*/  FMUL.FTZ R153, R166, UR4 ;  /* 0x00000004a6997c20 */ /* 0x004fe20008410000 */
[----:B------:R-:W-:Y:S01]  /*10ec0*/  FMUL.FTZ R166, R171, UR4 ;  /* 0x00000004aba67c20 */ /* 0x000fe20008410000 */
[----:B------:R-:W-:Y:S01]  /*10ed0*/  FMUL.FTZ R171, R178, UR4 ;  /* 0x00000004b2ab7c20 */ /* 0x000fe20008410000 */
[-C--:B------:R-:W-:Y:S01]  /*10ee0*/  FMUL.FTZ R65, R65, R173.reuse ;  /* 0x000000ad41417220 */ /* 0x080fe20000410000 */
[-C--:B------:R-:W-:Y:S01]  /*10ef0*/  FMUL.FTZ R68, R68, R173.reuse ;  /* 0x000000ad44447220 */ /* 0x080fe20000410000 */
[-C--:B------:R-:W-:Y:S01]  /*10f00*/  FMUL.FTZ R69, R69, R173.reuse ;  /* 0x000000ad45457220 */ /* 0x080fe20000410000 */
[-C--:B------:R-:W-:Y:S01]  /*10f10*/  FMUL.FTZ R72, R72, R173.reuse ;  /* 0x000000ad48487220 */ /* 0x080fe20000410000 */
[----:B------:R-:W-:Y:S01]  /*10f20*/  MUFU.TANH R153, R153 ;  /* 0x0000009900997308 */ /* 0x000fe20000002400 */
[----:B---3--:R-:W-:Y:S01]  /*10f30*/  FADD.FTZ R154, R15, R154 ;  /* 0x0000009a0f9a7221 */ /* 0x008fe20000010000 */
[-C--:B------:R-:W-:Y:S01]  /*10f40*/  FMUL.FTZ R73, R73, R173.reuse ;  /* 0x000000ad49497220 */ /* 0x080fe20000410000 */
[-C--:B------:R-:W-:Y:S01]  /*10f50*/  FMUL.FTZ R76, R76, R173.reuse ;  /* 0x000000ad4c4c7220 */ /* 0x080fe20000410000 */
[----:B------:R-:W-:Y:S01]  /*10f60*/  FMUL.FTZ R77, R77, R173 ;  /* 0x000000ad4d4d7220 */ /* 0x000fe20000410000 */
[C---:B------:R-:W-:Y:S01]  /*10f70*/  FADD.FTZ R156, R219.reuse, R154 ;  /* 0x0000009adb9c7221 */ /* 0x040fe20000010000 */
[----:B------:R-:W-:Y:S01]  /*10f80*/  F2FP.BF16.F32.PACK_AB R154, R219, R15 ;  /* 0x0000000fdb9a723e */ /* 0x000fe200000010ff */
        /* <DEDUP_REMOVED lines=9> */
[----:B------:R4:W5:Y:S01]  /*11020*/  MUFU.EX2 R219, R160 ;  /* 0x000000a000db7308 */ /* 0x0009620000000800 */
[----:B--2---:R-:W-:Y:S01]  /*11030*/  FMUL.FTZ R157, R167, UR4 ;  /* 0x00000004a79d7c20 */ /* 0x004fe20008410000 */
[----:B------:R-:W-:Y:S01]  /*11040*/  FMUL.FTZ R167, R174, UR4 ;  /* 0x00000004aea77c20 */ /* 0x000fe20008410000 */
[----:B------:R-:W-:Y:S01]  /*11050*/  FMUL.FTZ R174, R179, UR4 ;  /* 0x00000004b3ae7c20 */ /* 0x000fe20008410000 */
[----:B------:R-:W-:Y:S01]  /*11060*/  FMUL.FTZ R179, R183, UR4 ;  /* 0x00000004b7b37c20 */ /* 0x000fe20008410000 */
[-C--:B------:R-:W-:Y:S01]  /*11070*/  FMUL.FTZ R96, R96, R173.reuse ;  /* 0x000000ad60607220 */ /* 0x080fe20000410000 */
[-C--:B------:R-:W-:Y:S01]  /*11080*/  FMUL.FTZ R97, R97, R173.reuse ;  /* 0x000000ad61617220 */ /* 0x080fe20000410000 */
[----:B------:R-:W-:Y:S01]  /*11090*/  FMUL.FTZ R100, R100, R173 ;  /* 0x000000ad64647220 */ /* 0x000fe20000410000 */
[----:B------:R-:W2:Y:S01]  /*110a0*/  MUFU.TANH R157, R157 ;  /* 0x0000009d009d7308 */ /* 0x000ea20000002400 */
[----:B----4-:R-:W-:-:S02]  /*110b0*/  IMAD.MOV R160, RZ, RZ, -R197 ;  /* 0x000000ffffa07224 */ /* 0x010fc400078e0ac5 */
[----:B---3--:R-:W-:Y:S01]  /*110c0*/  FADD.FTZ R156, R15, R156 ;  /* 0x0000009c0f9c7221 */ /* 0x008fe20000010000 */
[-C--:B------:R-:W-:Y:S01]  /*110d0*/  FMUL.FTZ R101, R101, R173.reuse ;  /* 0x000000ad65657220 */ /* 0x080fe20000410000 */
[-C--:B------:R-:W-:Y:S01]  /*110e0*/  FMUL.FTZ R104, R104, R173.reuse ;  /* 0x000000ad68687220 */ /* 0x080fe20000410000 */
[-C--:B------:R-:W-:Y:S01]  /*110f0*/  FMUL.FTZ R105, R105, R173.reuse ;  /* 0x000000ad69697220 */ /* 0x080fe20000410000 */
[----:B------:R-:W-:Y:S01]  /*11100*/  ISETP.NE.AND P2, PT, R185, R160, PT ;  /* 0x000000a0b900720c */ /* 0x000fe20003f45270 */
[----:B------:R-:W-:Y:S01]  /*11110*/  VIADD R160, R12, 0x28c40 ;  /* 0x00028c400ca07836 */ /* 0x000fe20000000000 */
[----:B------:R-:W3:Y:S01]  /*11120*/  MUFU.TANH R166, R166 ;  /* 0x000000a600a67308 */ /* 0x000ee20000002400 */
[-C--:B------:R-:W-:Y:S01]  /*11130*/  FMUL.FTZ R108, R108, R173.reuse ;  /* 0x000000ad6c6c7220 */ /* 0x080fe20000410000 */
[-C--:B------:R-:W-:Y:S01]  /*11140*/  FMUL.FTZ R109, R109, R173.reuse ;  /* 0x000000ad6d6d7220 */ /* 0x080fe20000410000 */
[-C--:B------:R-:W-:Y:S01]  /*11150*/  FMUL.FTZ R112, R112, R173.reuse ;  /* 0x000000ad70707220 */ /* 0x080fe20000410000 */
[----:B------:R-:W-:Y:S01]  /*11160*/  PRMT R160, R187, 0x654, R160 ;  /* 0x00000654bba07816 */ /* 0x000fe200000000a0 */
[-C--:B------:R-:W-:Y:S01]  /*11170*/  FMUL.FTZ R113, R113, R173.reuse ;  /* 0x000000ad71717220 */ /* 0x080fe20000410000 */
[-C--:B------:R-:W-:Y:S01]  /*11180*/  FMUL.FTZ R116, R116, R173.reuse ;  /* 0x000000ad74747220 */ /* 0x080fe20000410000 */
[-C--:B------:R-:W-:Y:S01]  /*11190*/  FMUL.FTZ R117, R117, R173.reuse ;  /* 0x000000ad75757220 */ /* 0x080fe20000410000 */
[----:B------:R5:W-:Y:S01]  /*111a0*/  SYNCS.ARRIVE.TRANS64.RED.A1T0 RZ, [R160+URZ], RZ ;  /* 0x000000ffa0ff79a7 */ /* 0x000be2000810043f */
[----:B------:R-:W4:Y:S01]  /*111b0*/  MUFU.TANH R167, R167 ;  /* 0x000000a700a77308 */ /* 0x000f220000002400 */
[-C--:B------:R-:W-:Y:S01]  /*111c0*/  FMUL.FTZ R120, R120, R173.reuse ;  /* 0x000000ad78787220 */ /* 0x080fe20000410000 */
[-C--:B------:R-:W-:Y:S01]  /*111d0*/  FMUL.FTZ R121, R121, R173.reuse ;  /* 0x000000ad79797220 */ /* 0x080fe20000410000 */
[-C--:B------:R-:W-:Y:S01]  /*111e0*/  FMUL.FTZ R124, R124, R173.reuse ;  /* 0x000000ad7c7c7220 */ /* 0x080fe20000410000 */
[-C--:B------:R-:W-:Y:S01]  /*111f0*/  FMUL.FTZ R125, R125, R173.reuse ;  /* 0x000000ad7d7d7220 */ /* 0x080fe20000410000 */
[-C--:B------:R-:W-:Y:S01]  /*11200*/  FMUL.FTZ R128, R128, R173.reuse ;  /* 0x000000ad80807220 */ /* 0x080fe20000410000 */
[----:B------:R-:W-:Y:S01]  /*11210*/  FMUL.FTZ R129, R129, R173 ;  /* 0x000000ad81817220 */ /* 0x000fe20000410000 */
[C---:B-----5:R-:W-:Y:S01]  /*11220*/  FADD.FTZ R160, R219.reuse, R156 ;  /* 0x0000009cdba07221 */ /* 0x060fe20000010000 */
[----:B------:R-:W-:Y:S01]  /*11230*/  F2FP.BF16.F32.PACK_AB R156, R219, R15 ;  /* 0x0000000fdb9c723e */ /* 0x000fe200000010ff */
[----:B------:R-:W5:Y:S01]  /*11240*/  MUFU.TANH R170, R170 ;  /* 0x000000aa00aa7308 */ /* 0x000f620000002400 */
[----:B------:R-:W-:Y:S01]  /*11250*/  FMNMX.FTZ R15, R177, R216, !PT ;  /* 0x000000d8b10f7209 */ /* 0x000fe20007810000 */
[-C--:B------:R-:W-:Y:S01]  /*11260*/  FMUL.FTZ R132, R132, R173.reuse ;  /* 0x000000ad84847220 */ /* 0x080fe20000410000 */
[-C--:B------:R-:W-:Y:S01]  /*11270*/  FMUL.FTZ R133, R133, R173.reuse ;  /* 0x000000ad85857220 */ /* 0x080fe20000410000 */
[----:B------:R-:W-:Y:S01]  /*11280*/  FMUL.FTZ R136, R136, R173 ;  /* 0x000000ad88887220 */ /* 0x000fe20000410000 */
[----:B------:R-:W-:Y:S01]  /*11290*/  FMNMX.FTZ R15, R155, R15, !PT ;  /* 0x0000000f9b0f7209 */ /* 0x000fe20007810000 */
[-C--:B------:R-:W-:Y:S01]  /*112a0*/  FMUL.FTZ R137, R137, R173.reuse ;  /* 0x000000ad89897220 */ /* 0x080fe20000410000 */
[----:B------:R-:W-:Y:S01]  /*112b0*/  FMUL.FTZ R140, R140, R173 ;  /* 0x000000ad8c8c7220 */ /* 0x000fe20000410000 */
[----:B------:R-:W0:Y:S01]  /*112c0*/  MUFU.TANH R171, R171 ;  /* 0x000000ab00ab7308 */ /* 0x000e220000002400 */
[----:B------:R-:W-:Y:S01]  /*112d0*/  FMNMX.FTZ R15, R158, R15, !PT ;  /* 0x0000000f9e0f7209 */ /* 0x000fe20007810000 */
[-C--:B------:R-:W-:Y:S01]  /*112e0*/  FMUL.FTZ R141, R141, R173.reuse ;  /* 0x000000ad8d8d7220 */ /* 0x080fe20000410000 */
[-C--:B------:R-:W-:Y:S01]  /*112f0*/  FMUL.FTZ R144, R144, R173.reuse ;  /* 0x000000ad90907220 */ /* 0x080fe20000410000 */
[----:B------:R-:W-:Y:S01]  /*11300*/  FMUL.FTZ R145, R145, R173 ;  /* 0x000000ad91917220 */ /* 0x000fe20000410000 */
[----:B------:R-:W-:Y:S01]  /*11310*/  FMNMX.FTZ R15, R159, R15, !PT ;  /* 0x0000000f9f0f7209 */ /* 0x000fe20007810000 */
[-C--:B------:R-:W-:Y:S01]  /*11320*/  FMUL.FTZ R148, R148, R173.reuse ;  /* 0x000000ad94947220 */ /* 0x080fe20000410000 */
[----:B------:R-:W-:Y:S01]  /*11330*/  FMUL.FTZ R149, R149, R173 ;  /* 0x000000ad95957220 */ /* 0x000fe20000410000 */
[----:B------:R-:W1:Y:S01]  /*11340*/  MUFU.TANH R174, R174 ;  /* 0x000000ae00ae7308 */ /* 0x000e620000002400 */
[----:B------:R-:W-:-:S04]  /*11350*/  FMNMX.FTZ R15, R162, R15, !PT ;  /* 0x0000000fa20f7209 */ /* 0x000fc80007810000 */
[----:B------:R-:W-:-:S03]  /*11360*/  FMNMX.FTZ R15, R3, R15, !PT ;  /* 0x0000000f030f7209 */ /* 0x000fc60007810000 */
[----:B------:R-:W1:Y:S01]  /*11370*/  MUFU.TANH R175, R175 ;  /* 0x000000af00af7308 */ /* 0x000e620000002400 */
[----:B------:R-:W-:-:S04]  /*11380*/  FMNMX.FTZ R15, R153, R15, !PT ;  /* 0x0000000f990f7209 */ /* 0x000fc80007810000 */
[----:B--2---:R-:W-:-:S03]  /*11390*/  FMNMX.FTZ R15, R157, R15, !PT ;  /* 0x0000000f9d0f7209 */ /* 0x004fc60007810000 */
[----:B------:R-:W-:Y:S01]  /*113a0*/  MUFU.TANH R179, R179 ;  /* 0x000000b300b37308 */ /* 0x000fe20000002400 */
[----:B------:R-:W-:-:S04]  /*113b0*/  FMNMX.FTZ R15, R163, R15, !PT ;  /* 0x0000000fa30f7209 */ /* 0x000fc80007810000 */
[----:B---3--:R-:W-:-:S03]  /*113c0*/  FMNMX.FTZ R15, R166, R15, !PT ;  /* 0x0000000fa60f7209 */ /* 0x008fc60007810000 */
[----:B------:R-:W2:Y:S01]  /*113d0*/  MUFU.EX2 R161, R161 ;  /* 0x000000a100a17308 */ /* 0x000ea20000000800 */
[----:B----4-:R-:W-:-:S04]  /*113e0*/  FMNMX.FTZ R15, R167, R15, !PT ;  /* 0x0000000fa70f7209 */ /* 0x010fc80007810000 */
[----:B-----5:R-:W-:-:S03]  /*113f0*/  FMNMX.FTZ R15, R170, R15, !PT ;  /* 0x0000000faa0f7209 */ /* 0x020fc60007810000 */
[----:B------:R-:W3:Y:S01]  /*11400*/  MUFU.EX2 R164, R164 ;  /* 0x000000a400a47308 */ /* 0x000ee20000000800 */
[----:B0-----:R-:W-:-:S04]  /*11410*/  FMNMX.FTZ R15, R171, R15, !PT ;  /* 0x0000000fab0f7209 */ /* 0x001fc80007810000 */
[----:B-1----:R-:W-:-:S03]  /*11420*/  FMNMX.FTZ R15, R174, R15, !PT ;  /* 0x0000000fae0f7209 */ /* 0x002fc60007810000 */
[----:B------:R-:W-:Y:S01]  /*11430*/  MUFU.EX2 R165, R165 ;  /* 0x000000a500a57308 */ /* 0x000fe20000000800 */
[----:B------:R-:W-:Y:S01]  /*11440*/  FMNMX.FTZ R15, R175, R15, !PT ;  /* 0x0000000faf0f7209 */ /* 0x000fe20007810000 */
[----:B--2---:R-:W-:-:S03]  /*11450*/  FADD.FTZ R160, R161, R160 ;  /* 0x000000a0a1a07221 */ /* 0x004fc60000010000 */
[----:B------:R-:W-:-:S03]  /*11460*/  FMNMX.FTZ R15, R179, R15, !PT ;  /* 0x0000000fb30f7209 */ /* 0x000fc60007810000 */
[----:B------:R-:W-:Y:S01]  /*11470*/  MUFU.EX2 R169, R169 ;  /* 0x000000a900a97308 */ /* 0x000fe20000000800 */
[----:B---3--:R-:W-:Y:S01]  /*11480*/  FADD.FTZ R160, R164, R160 ;  /* 0x000000a0a4a07221 */ /* 0x008fe20000010000 */
[----:B------:R-:W0:Y:S06]  /*11490*/  SHFL.BFLY PT, R178, R15, 0x2, 0x1f ;  /* 0x0c401f000fb27f89 */ /* 0x000e2c00000e0000 */
[----:B------:R-:W-:Y:S08]  /*114a0*/  MUFU.EX2 R172, R172 ;  /* 0x000000ac00ac7308 */ /* 0x000ff00000000800 */
[----:B------:R-:W-:Y:S08]  /*114b0*/  MUFU.EX2 R176, R176 ;  /* 0x000000b000b07308 */ /* 0x000ff00000000800 */
[----:B------:R-:W-:Y:S01]  /*114c0*/  MUFU.EX2 R221, R221 ;  /* 0x000000dd00dd7308 */ /* 0x000fe20000000800 */
[----:B0-----:R-:W-:-:S05]  /*114d0*/  FMNMX.FTZ R15, R15, R178, !PT ;  /* 0x000000b20f0f7209 */ /* 0x001fca0007810000 */
[----:B------:R-:W0:Y:S02]  /*114e0*/  SHFL.BFLY PT, R182, R15, 0x1, 0x1f ;  /* 0x0c201f000fb67f89 */ /* 0x000e2400000e0000 */
[----:B------:R1:W-:Y:S08]  /*114f0*/  MUFU.EX2 R178, R168 ;  /* 0x000000a800b27308 */ /* 0x0003f00000000800 */
[----:B------:R-:W-:Y:S08]  /*11500*/  MUFU.EX2 R180, R180 ;  /* 0x000000b400b47308 */ /* 0x000ff00000000800 */
[----:B------:R-:W-:Y:S01]  /*11510*/  MUFU.EX2 R181, R181 ;  /* 0x000000b500b57308 */ /* 0x000fe20000000800 */
[----:B0-----:R-:W-:Y:S01]  /*11520*/  FMNMX.FTZ R15, R15, R182, !PT ;  /* 0x000000b60f0f7209 */ /* 0x001fe20007810000 */
[----:B------:R-:W-:-:S04]  /*11530*/  @!P2 IMAD R182, R217, 0x40, R194 ;  /* 0x00000040d9b6a824 */ /* 0x000fc800078e02c2 */
[----:B-1----:R-:W-:Y:S01]  /*11540*/  FADD.FTZ R168, -R15, R216 ;  /* 0x000000d80fa87221 */ /* 0x002fe20000010100 */
[----:B------:R-:W-:-:S03]  /*11550*/  @!P2 IMAD R182, R182, 0x4, R2 ;  /* 0x00000004b6b6a824 */ /* 0x000fc600078e0202 */
[----:B------:R-:W-:Y:S02]  /*11560*/  FMUL.FTZ R168, R168, R20 ;  /* 0x00000014a8a87220 */ /* 0x000fe40000410000 */
[----:B------:R-:W-:Y:S04]  /*11570*/  @!P2 STS [R182+0x28800], R173 ;  /* 0x028800adb600a388 */ /* 0x000fe80000000800 */
        /* <DEDUP_REMOVED lines=108> */
[-C--:B------:R-:W-:Y:S01]  /*11c40*/  FMUL.FTZ R139, R139, R168.reuse ;  /* 0x000000a88b8b7220 */ /* 0x080fe20000410000 */
[----:B------:R-:W-:Y:S01]  /*11c50*/  FADD.FTZ R3, R172, R3 ;  /* 0x00000003ac037221 */ /* 0x000fe20000010000 */
[----:B------:R-:W2:Y:S01]  /*11c60*/  MUFU.EX2 R170, R170 ;  /* 0x000000aa00aa7308 */ /* 0x000ea20000000800 */
        /* <DEDUP_REMOVED lines=8> */
[----:B-1----:R-:W-:Y:S01]  /*11cf0*/  FADD.FTZ R163, R0, R162 ;  /* 0x000000a200a37221 */ /* 0x002fe20000010000 */
[----:B------:R-:W-:Y:S01]  /*11d00*/  F2FP.BF16.F32.PACK_AB R162, R172, R169 ;  /* 0x000000a9aca2723e */ /* 0x000fe200000010ff */
[----:B------:R-:W-:-:S05]  /*11d10*/  FMUL.FTZ R151, R151, R168 ;  /* 0x000000a897977220 */ /* 0x000fca0000410000 */
[----:B------:R-:W1:Y:S01]  /*11d20*/  MUFU.EX2 R174, R174 ;  /* 0x000000ae00ae7308 */ /* 0x000e620000000800 */
[C---:B--2---:R-:W-:Y:S01]  /*11d30*/  FADD.FTZ R164, R170.reuse, R163 ;  /* 0x000000a3aaa47221 */ /* 0x044fe20000010000 */
[----:B------:R-:W-:Y:S01]  /*11d40*/  F2FP.BF16.F32.PACK_AB R163, R170, R0 ;  /* 0x00000000aaa3723e */ /* 0x000fe200000010ff */
[----:B------:R-:W-:-:S04]  /*11d50*/  FADD.FTZ R0, R176, R3 ;  /* 0x00000003b0007221 */ /* 0x000fc80000010000 */
[----:B------:R-:W-:Y:S01]  /*11d60*/  FADD.FTZ R0, R221, R0 ;  /* 0x00000000dd007221 */ /* 0x000fe20000010000 */
[----:B------:R-:W2:Y:S01]  /*11d70*/  MUFU.EX2 R167, R175 ;  /* 0x000000af00a77308 */ /* 0x000ea20000000800 */
[----:B---3--:R-:W-:Y:S01]  /*11d80*/  FADD.FTZ R3, R171, R164 ;  /* 0x000000a4ab037221 */ /* 0x008fe20000010000 */
[----:B------:R-:W-:Y:S01]  /*11d90*/  F2FP.BF16.F32.PACK_AB R164, R221, R176 ;  /* 0x000000b0dda4723e */ /* 0x000fe200000010ff */
[----:B------:R-:W-:Y:S01]  /*11da0*/  FADD.FTZ R166, R180, R0 ;  /* 0x00000000b4a67221 */ /* 0x000fe20000010000 */
[----:B------:R0:W-:Y:S04]  /*11db0*/  STSM.16.M88.4 [R201], R160 ;  /* 0x000000a0c9007844 */ /* 0x0001e80000000200 */
[----:B------:R-:W3:Y:S01]  /*11dc0*/  MUFU.EX2 R179, R179 ;  /* 0x000000b300b37308 */ /* 0x000ee20000000800 */
[C---:B-1----:R-:W-:Y:S01]  /*11dd0*/  FADD.FTZ R3, R174.reuse, R3 ;  /* 0x00000003ae037221 */ /* 0x042fe20000010000 */
[----:B------:R-:W-:-:S03]  /*11de0*/  F2FP.BF16.F32.PACK_AB R165, R174, R171 ;  /* 0x000000abaea5723e */ /* 0x000fc600000010ff */
[----:B--2---:R-:W-:Y:S01]  /*11df0*/  FADD.FTZ R0, R167, R3 ;  /* 0x00000003a7007221 */ /* 0x004fe20000010000 */
[C---:B------:R-:W-:Y:S01]  /*11e00*/  FADD.FTZ R3, R181.reuse, R166 ;  /* 0x000000a6b5037221 */ /* 0x040fe20000010000 */
[----:B------:R-:W-:Y:S02]  /*11e10*/  F2FP.BF16.F32.PACK_AB R166, R181, R180 ;  /* 0x000000b4b5a6723e */ /* 0x000fe400000010ff */
[C---:B---3--:R-:W-:Y:S01]  /*11e20*/  F2FP.BF16.F32.PACK_AB R167, R179.reuse, R167 ;  /* 0x000000a7b3a7723e */ /* 0x048fe200000010ff */
[----:B------:R-:W-:-:S04]  /*11e30*/  FADD.FTZ R0, R179, R0 ;  /* 0x00000000b3007221 */ /* 0x000fc80000010000 */
[----:B------:R0:W-:Y:S01]  /*11e40*/  STSM.16.M88.4 [R200], R164 ;  /* 0x000000a4c8007844 */ /* 0x0001e20000000200 */
[----:B------:R-:W-:Y:S05]  /*11e50*/  @!P0 BRA `(.L_x_2729) ;  /* 0x0000000000048947 */ /* 0x000fea0003800000 */
[----:B------:R-:W-:Y:S01]  /*11e60*/  BPT.TRAP 0x1 ;  /* 0x000000040000795c */ /* 0x000fe20000300000 */
.L_x_2729:
[----:B------:R1:W2:Y:S01]  /*11e70*/  SYNCS.PHASECHK.TRANS64.TRYWAIT P2, [R12+URZ+0x28c50], R212 ;  /* 0x028c50d40c0075a7 */ /* 0x0002a2000804017f */
[----:B------:R-:W-:Y:S05]  /*11e80*/  @!P0 BRA `(.L_x_2730) ;  /* 0x0000000000048947 */ /* 0x000fea0003800000 */
[----:B------:R-:W-:Y:S01]  /*11e90*/  BPT.TRAP 0x1 ;  /* 0x000000040000795c */ /* 0x000fe20000300000 */
.L_x_2730:
[----:B------:R-:W-:Y:S04]  /*11ea0*/  BSSY B2, `(.L_x_2731) ;  /* 0x0000004000027945 */ /* 0x000fe80003800000 */
[----:B--2---:R-:W-:Y:S05]  /*11eb0*/  @P2 BRA `(.L_x_2732) ;  /* 0x0000000000082947 */ /* 0x004fea0003800000 */
[----:B------:R-:W2:Y:S02]  /*11ec0*/  SYNCS.PHASECHK.TRANS64.TRYWAIT P2, [R12+URZ+0x28c50], R212 ;  /* 0x028c50d40c0075a7 */ /* 0x000ea4000804017f */
[----:B--2---:R-:W-:Y:S05]  /*11ed0*/  @!P2 BRA `(.L_x_2733) ;  /* 0x000000f40090a947 */ /* 0x004fea0003800000 */
.L_x_2732:
[----:B------:R-:W-:Y:S05]  /*11ee0*/  BSYNC B2 ;  /* 0x0000000000027941 */ /* 0x000fea0003800000 */
.L_x_2731:
        /* <DEDUP_REMOVED lines=38> */
[----:B------:R-:W-:Y:S05]  /*12150*/  @!P0 BRA `(.L_x_2734) ;  /* 0x0000000000048947 */ /* 0x000fea0003800000 */
[----:B------:R-:W-:Y:S01]  /*12160*/  BPT.TRAP 0x1 ;  /* 0x000000040000795c */ /* 0x000fe20000300000 */
.L_x_2734:
[----:B-12---:R-:W-:Y:S02]  /*12170*/  VIADD R12, R12, 0x28c60 ;  /* 0x00028c600c0c7836 */ /* 0x006fe40000000000 */
[----:B------:R-:W-:Y:S02]  /*12180*/  IMAD.MOV.U32 R216, RZ, RZ, R15 ;  /* 0x000000ffffd87224 */ /* 0x000fe400078e000f */
[----:B------:R-:W-:Y:S01]  /*12190*/  IMAD.MOV.U32 R219, RZ, RZ, R13 ;  /* 0x000000ffffdb7224 */ /* 0x000fe200078e000d */
[----:B------:R-:W-:Y:S01]  /*121a0*/  PRMT R12, R187, 0x654, R12 ;  /* 0x00000654bb0c7816 */ /* 0x000fe2000000000c */
[----:B------:R-:W-:-:S03]  /*121b0*/  IMAD.MOV.U32 R217, RZ, RZ, R18 ;  /* 0x000000ffffd97224 */ /* 0x000fc600078e0012 */
[----:B------:R0:W-:Y:S01]  /*121c0*/  SYNCS.ARRIVE.TRANS64.RED.A1T0 RZ, [R12+URZ], RZ ;  /* 0x000000ff0cff79a7 */ /* 0x0001e2000810043f */
[----:B------:R-:W-:Y:S05]  /*121d0*/  @P1 BRA `(.L_x_2735) ;  /* 0xffffffe000701947 */ /* 0x000fea000383ffff */
[----:B------:R-:W-:Y:S05]  /*121e0*/  BSYNC B0 ;  /* 0x0000000000007941 */ /* 0x000fea0003800000 */
.L_x_2722:
[----:B0-----:R-:W-:-:S07]  /*121f0*/  IMAD.MOV.U32 R12, RZ, RZ, R209 ;  /* 0x000000ffff0c7224 */ /* 0x001fce00078e00d1 */
.L_x_2721:
[----:B------:R-:W-:Y:S05]  /*12200*/  BSYNC B1 ;  /* 0x0000000000017941 */ /* 0x000fea0003800000 */
.L_x_2720:
[----:B------:R-:W2:Y:S01]  /*12210*/  LDL R21, [R1+0x8] ;  /* 0x0000080001157983 */ /* 0x000ea20000100800 */
[----:B------:R-:W-:Y:S01]  /*12220*/  BSSY B0, `(.L_x_2736) ;  /* 0x0000294000007945 */ /* 0x000fe20003800000 */
[----:B--2---:R-:W-:-:S13]  /*12230*/  ISETP.GE.AND P1, PT, R12, R21, PT ;  /* 0x000000150c00720c */ /* 0x004fda0003f26270 */
[----:B------:R-:W-:Y:S05]  /*12240*/  @!P1 BRA `(.L_x_2737) ;  /* 0x0000002800449947 */ /* 0x000fea0003800000 */
[----:B------:R-:W-:Y:S02]  /*12250*/  IMAD.MOV.U32 R212, RZ, RZ, R15 ;  /* 0x000000ffffd47224 */ /* 0x000fe400078e000f */
[----:B------:R-:W-:Y:S02]  /*12260*/  IMAD.MOV.U32 R217, RZ, RZ, R13 ;  /* 0x000000ffffd97224 */ /* 0x000fe400078e000d */
[----:B------:R-:W-:-:S07]  /*12270*/  IMAD.MOV.U32 R216, RZ, RZ, R18 ;  /* 0x000000ffffd87224 */ /* 0x000fce00078e0012 */
.L_x_2758:
[----:B------:R-:W-:-:S04]  /*12280*/  IADD3 R18, R216, 0x1, RZ ;  /* 0x00000001d8127810 */ /* 0x000fc80007ffe0ff */
[----:B------:R-:W-:-:S04]  /*12290*/  ISETP.NE.AND P1, PT, R18, 0x2, PT ;  /* 0x000000021200780c */ /* 0x000fc80003f25270 */
[----:B------:R-:W-:Y:S02]  /*122a0*/  SEL R13, RZ, 0x1, P1 ;  /* 0x00000001ff0d7807 */ /* 0x000fe40000800000 */
[----:B------:R-:W-:Y:S02]  /*122b0*/  SEL R18, R18, RZ, P1 ;  /* 0x000000ff12127207 */ /* 0x000fe40000800000 */
[----:B------:R-:W-:Y:S01]  /*122c0*/  LOP3.LUT R19, R19, R13, RZ, 0x3c, !PT ;  /* 0x0000000d13137212 */ /* 0x000fe200078e3cff */
[----:B------:R-:W-:Y:S06]  /*122d0*/  @!P0 BRA `(.L_x_2738) ;  /* 0x0000000000048947 */ /* 0x000fec0003800000 */
[----:B------:R-:W-:Y:S01]  /*122e0*/  BPT.TRAP 0x1 ;  /* 0x000000040000795c */ /* 0x000fe20000300000 */
.L_x_2738:
[----:B------:R-:W-:Y:S01]  /*122f0*/  IMAD R21, R18, 0x8, R2 ;  /* 0x0000000812157824 */ /* 0x000fe200078e0202 */
[----:B------:R-:W-:-:S04]  /*12300*/  SHF.L.U32 R209, R19, 0x1f, RZ ;  /* 0x0000001f13d17819 */ /* 0x000fc800000006ff */
[----:B------:R0:W1:Y:S01]  /*12310*/  SYNCS.PHASECHK.TRANS64.TRYWAIT P1, [R21+URZ+0x28c30], R209 ;  /* 0x028c30d1150075a7 */ /* 0x000062000802017f */
[----:B------:R-:W-:Y:S05]  /*12320*/  @!P0 BRA `(.L_x_2739) ;  /* 0x0000000000048947 */ /* 0x000fea0003800000 */
[----:B------:R-:W-:Y:S01]  /*12330*/  BPT.TRAP 0x1 ;  /* 0x000000040000795c */ /* 0x000fe20000300000 */
.L_x_2739:
[----:B------:R-:W-:Y:S01]  /*12340*/  BSSY B1, `(.L_x_2740) ;  /* 0x0000006000017945 */ /* 0x000fe20003800000 */
[----:B------:R-:W-:Y:S02]  /*12350*/  IMAD R156, R18, 0x200, R14 ;  /* 0x00000200129c7824 */ /* 0x000fe400078e020e */
[----:B------:R-:W-:Y:S01]  /*12360*/  IMAD.MOV.U32 R157, RZ, RZ, 0x40000040 ;  /* 0x40000040ff9d7424 */ /* 0x000fe200078e00ff */
[----:B-1----:R-:W-:Y:S06]  /*12370*/  @P1 BRA `(.L_x_2741) ;  /* 0x0000000000081947 */ /* 0x002fec0003800000 */
[----:B------:R-:W1:Y:S02]  /*12380*/  SYNCS.PHASECHK.TRANS64.TRYWAIT P1, [R21+URZ+0x28c30], R209 ;  /* 0x028c30d1150075a7 */ /* 0x000e64000802017f */
[----:B-1----:R-:W-:Y:S05]  /*12390*/  @!P1 BRA `(.L_x_2742) ;  /* 0x000000f000749947 */ /* 0x002fea0003800000 */
.L_x_2741:
[----:B------:R-:W-:Y:S05]  /*123a0*/  BSYNC B1 ;  /* 0x0000000000017941 */ /* 0x000fea0003800000 */
.L_x_2740:
        /* <DEDUP_REMOVED lines=36> */
.L_x_2743:
[----:B------:R-:W2:Y:S01]  /*125f0*/  @P4 LDC R20, c[0x0][0x44c] ;  /* 0x00011300ff144b82 */ /* 0x000ea20000000800 */
[----:B------:R-:W-:Y:S01]  /*12600*/  IMAD.IADD R13, R229, 0x1, R195 ;  /* 0x00000001e50d7824 */ /* 0x000fe200078e02c3 */
[----:B------:R-:W-:Y:S02]  /*12610*/  ULDC UR4, c[0x0][0x9d8] ;  /* 0x0002760000047ab9 */ /* 0x000fe40000000800 */
[----:B------:R-:W-:Y:S01]  /*12620*/  FMUL.FTZ R222, R157, UR4 ;  /* 0x000000049dde7c20 */ /* 0x000fe20008410000 */
[----:B------:R-:W-:Y:S01]  /*12630*/  FMUL.FTZ R223, R161, UR4 ;  /* 0x00000004a1df7c20 */ /* 0x000fe20008410000 */
[----:B------:R-:W-:Y:S01]  /*12640*/  FMUL.FTZ R221, R156, UR4 ;  /* 0x000000049cdd7c20 */ /* 0x000fe20008410000 */
[----:B------:R-:W-:Y:S01]  /*12650*/  FMUL.FTZ R157, R162, UR4 ;  /* 0x00000004a29d7c20 */ /* 0x000fe20008410000 */
[----:B------:R-:W3:Y:S01]  /*12660*/  @P4 LDC R15, c[0x0][0x450] ;  /* 0x00011400ff0f4b82 */ /* 0x000ee20000000800 */
        /* <DEDUP_REMOVED lines=15> */
[----:B--2---:R-:W-:-:S04]  /*12760*/  @P4 IMAD.HI.U32 R20, R13, R20, RZ ;  /* 0x000000140d144227 */ /* 0x004fc800078e00ff */
[----:B------:R-:W-:Y:S01]  /*12770*/  FMUL.FTZ R172, R172, UR4 ;  /* 0x00000004acac7c20 */ /* 0x000fe20008410000 */
[----:B------:R-:W-:Y:S01]  /*12780*/  FMUL.FTZ R173, R173, UR4 ;  /* 0x00000004adad7c20 */ /* 0x000fe20008410000 */
[----:B------:R-:W-:Y:S01]  /*12790*/  FMUL.FTZ R177, R177, UR4 ;  /* 0x00000004b1b17c20 */ /* 0x000fe20008410000 */
[----:B------:R-:W-:Y:S01]  /*127a0*/  FMUL.FTZ R174, R182, UR4 ;  /* 0x00000004b6ae7c20 */ /* 0x000fe20008410000 */
[----:B------:R-:W-:Y:S01]  /*127b0*/  FMUL.FTZ R176, R183, UR4 ;  /* 0x00000004b7b07c20 */ /* 0x000fe20008410000 */
[----:B------:R-:W-:Y:S01]  /*127c0*/  IADD3 R224, -R185, 0x1, -R178 ;  /* 0x00000001b9e07810 */ /* 0x000fe20007ffe9b2 */
[----:B------:R-:W2:Y:S01]  /*127d0*/  MUFU.TANH R219, R219 ;  /* 0x000000db00db7308 */ /* 0x000ea20000002400 */
[----:B---3--:R-:W-:Y:S01]  /*127e0*/  @P4 SHF.R.U32.HI R13, RZ, R15, R20 ;  /* 0x0000000fff0d4219 */ /* 0x008fe20000011614 */
        /* <DEDUP_REMOVED lines=9> */
[----:B------:R-:W3:Y:S01]  /*12880*/  SHFL.IDX PT, R181, R13, RZ, 0x1c1f ;  /* 0x001c1fff0db57589 */ /* 0x000ee200000e0000 */
[----:B------:R-:W4:Y:S01]  /*12890*/  MUFU.TANH R15, R15 ;  /* 0x0000000f000f7308 */ /* 0x000f220000002400 */
[----:B------:R-:W-:Y:S01]  /*128a0*/  VIADD R152, R21, 0x28c40 ;  /* 0x00028c4015987836 */ /* 0x000fe20000000000 */
[----:B------:R-:W-:Y:S01]  /*128b0*/  IADD3 R224, -R23, R224, R184 ;  /* 0x000000e017e07210 */ /* 0x000fe20007ffe1b8 */
[----:B------:R-:W-:-:S03]  /*128c0*/  ULDC UR4, c[0x0][0x9e0] ;  /* 0x0002780000047ab9 */ /* 0x000fc60000000800 */
[----:B------:R-:W-:Y:S01]  /*128d0*/  PRMT R152, R187, 0x654, R152 ;  /* 0x00000654bb987816 */ /* 0x000fe20000000098 */
[C---:B------:R-:W-:Y:S01]  /*128e0*/  VIADD R225, R224.reuse, UR4 ;  /* 0x00000004e0e17c36 */ /* 0x040fe20008000000 */
[----:B------:R-:W0:Y:S01]  /*128f0*/  MUFU.TANH R20, R20 ;  /* 0x0000001400147308 */ /* 0x000e220000002400 */
[----:B------:R-:W-:Y:S01]  /*12900*/  VIADD R224, R224, UR45 ;  /* 0x0000002de0e07c36 */ /* 0x000fe20008000000 */
[----:B------:R0:W-:Y:S06]  /*12910*/  SYNCS.ARRIVE.TRANS64.RED.A1T0 RZ, [R152+URZ], RZ ;  /* 0x000000ff98ff79a7 */ /* 0x0001ec000810043f */
[----:B------:R-:W0:Y:S01]  /*12920*/  MUFU.TANH R154, R154 ;  /* 0x0000009a009a7308 */ /* 0x000e220000002400 */
[----:B---3--:R-:W-:-:S07]  /*12930*/  IMAD.IADD R183, R225, 0x1, R181 ;  /* 0x00000001e1b77824 */ /* 0x008fce00078e02b5 */
[----:B------:R-:W3:Y:S01]  /*12940*/  MUFU.TANH R221, R221 ;  /* 0x000000dd00dd7308 */ /* 0x000ee20000002400 */
        /* <DEDUP_REMOVED lines=28> */
[----:B--234-:R-:W-:Y:S05]  /*12b10*/  @!P5 BRA `(.L_x_2744) ;  /* 0x000000000060d947 */ /* 0x01cfea0003800000 */
[----:B------:R-:W-:Y:S01]  /*12b20*/  IADD3 R181, -R23, R184, R181 ;  /* 0x000000b817b57210 */ /* 0x000fe20007ffe1b5 */
[----:B------:R-:W-:Y:S03]  /*12b30*/  BSSY B1, `(.L_x_2745) ;  /* 0x0000012000017945 */ /* 0x000fe60003800000 */
[----:B------:R-:W-:-:S13]  /*12b40*/  ISETP.GT.AND P1, PT, R181, -0x1, PT ;  /* 0xffffffffb500780c */ /* 0x000fda0003f24270 */
[----:B------:R-:W-:Y:S05]  /*12b50*/  @P1 BRA `(.L_x_2746) ;  /* 0x0000000000241947 */ /* 0x000fea0003800000 */
[----:B------:R-:W-:Y:S01]  /*12b60*/  ULDC UR4, c[0x0][0x9e4] ;  /* 0x0002790000047ab9 */ /* 0x000fe20000000800 */
[----:B------:R-:W-:Y:S01]  /*12b70*/  LOP3.LUT R181, RZ, R181, RZ, 0x33, !PT ;  /* 0x000000b5ffb57212 */ /* 0x000fe200078e33ff */
[----:B------:R-:W-:-:S05]  /*12b80*/  IMAD.U32 R226, RZ, RZ, UR4 ;  /* 0x00000004ffe27e24 */ /* 0x000fca000f8e00ff */
[----:B------:R-:W-:-:S13]  /*12b90*/  ISETP.NE.AND P1, PT, R226, 0x1, PT ;  /* 0x00000001e200780c */ /* 0x000fda0003f25270 */
[----:B0-----:R-:W0:Y:S02]  /*12ba0*/  @P1 LDC.64 R152, c[0x0][0x9e8] ;  /* 0x00027a00ff981b82 */ /* 0x001e240000000a00 */
[----:B0-----:R-:W-:-:S05]  /*12bb0*/  @P1 IMAD.HI.U32 R152, R181, R152, RZ ;  /* 0x00000098b5981227 */ /* 0x001fca00078e00ff */
[----:B------:R-:W-:-:S04]  /*12bc0*/  @P1 SHF.R.U32.HI R181, RZ, R153, R152 ;  /* 0x00000099ffb51219 */ /* 0x000fc80000011698 */
[----:B------:R-:W-:Y:S01]  /*12bd0*/  LOP3.LUT R181, RZ, R181, RZ, 0x33, !PT ;  /* 0x000000b5ffb57212 */ /* 0x000fe200078e33ff */
[----:B------:R-:W-:Y:S06]  /*12be0*/  BRA `(.L_x_2747) ;  /* 0x0000000000187947 */ /* 0x000fec0003800000 */
.L_x_2746:
[----:B------:R-:W-:Y:S02]  /*12bf0*/  ULDC UR4, c[0x0][0x9e4] ;  /* 0x0002790000047ab9 */ /* 0x000fe40000000800 */
[----:B------:R-:W-:-:S05]  /*12c00*/  IMAD.U32 R226, RZ, RZ, UR4 ;  /* 0x00000004ffe27e24 */ /* 0x000fca000f8e00ff */
[----:B------:R-:W-:-:S13]  /*12c10*/  ISETP.NE.AND P1, PT, R226, 0x1, PT ;  /* 0x00000001e200780c */ /* 0x000fda0003f25270 */
[----:B0-----:R-:W0:Y:S02]  /*12c20*/  @P1 LDC.64 R152, c[0x0][0x9e8] ;  /* 0x00027a00ff981b82 */ /* 0x001e240000000a00 */
[----:B0-----:R-:W-:-:S05]  /*12c30*/  @P1 IMAD.HI.U32 R152, R181, R152, RZ ;  /* 0x00000098b5981227 */ /* 0x001fca00078e00ff */
[----:B------:R-:W-:-:S07]  /*12c40*/  @P1 SHF.R.U32.HI R181, RZ, R153, R152 ;  /* 0x00000099ffb51219 */ /* 0x000fce0000011698 */
.L_x_2747:
[----:B------:R-:W-:Y:S05]  /*12c50*/  BSYNC B1 ;  /* 0x0000000000017941 */ /* 0x000fea0003800000 */
.L_x_2745:
[----:B------:R-:W-:-:S04]  /*12c60*/  IMAD R181, R181, R226, -R178 ;  /* 0x000000e2b5b57224 */ /* 0x000fc800078e0ab2 */
[----:B------:R-:W-:-:S05]  /*12c70*/  IMAD.IADD R181, R181, 0x1, -R185 ;  /* 0x00000001b5b57824 */ /* 0x000fca00078e0ab9 */
[----:B------:R-:W-:Y:S02]  /*12c80*/  VIMNMX R182, R182, R181, !PT ;  /* 0x000000b5b6b67248 */ /* 0x000fe40007fe0100 */
[----:B------:R-:W-:-:S07]  /*12c90*/  VIADDMNMX R183, R181, R226, R183, PT ;  /* 0x000000e2b5b77246 */ /* 0x000fce00038001b7 */
.L_x_2744:
[----:B------:R-:W-:Y:S01]  /*12ca0*/  ISETP.GT.AND P1, PT, R12, -0x1, PT ;  /* 0xffffffff0c00780c */ /* 0x000fe20003f24270 */
[----:B------:R-:W2:Y:S03]  /*12cb0*/  SHFL.IDX PT, R13, R13, 0x1, 0x1c1f ;  /* 0x003c1f000d0d7f89 */ /* 0x000ea600000e0000 */
[C---:B------:R-:W-:Y:S02]  /*12cc0*/  ISETP.GT.AND P2, PT, R182.reuse, RZ, P1 ;  /* 0x000000ffb600720c */ /* 0x040fe40000f44270 */
[C---:B------:R-:W-:Y:S02]  /*12cd0*/  ISETP.GT.AND P6, PT, R182.reuse, 0x1, P1 ;  /* 0x00000001b600780c */ /* 0x040fe40000fc4270 */
[----:B------:R-:W-:Y:S02]  /*12ce0*/  ISETP.LT.OR P3, PT, R183, 0x1, P2 ;  /* 0x00000001b700780c */ /* 0x000fe40001761670 */
[----:B------:R-:W-:-:S02]  /*12cf0*/  ISETP.GT.AND P2, PT, R182, 0x8, P1 ;  /* 0x00000008b600780c */ /* 0x000fc40000f44270 */
[----:B0-----:R-:W-:Y:S02]  /*12d00*/  FSEL R181, R20, -INF , !P3 ;  /* 0xff80000014b57808 */ /* 0x001fe40005800000 */
[----:B------:R-:W-:Y:S02]  /*12d10*/  ISETP.GT.AND P3, PT, R182, 0x9, P1 ;  /* 0x00000009b600780c */ /* 0x000fe40000f64270 */
[C---:B------:R-:W-:Y:S02]  /*12d20*/  ISETP.LT.OR P6, PT, R183.reuse, 0x2, P6 ;  /* 0x00000002b700780c */ /* 0x040fe400037c1670 */
[C---:B------:R-:W-:Y:S02]  /*12d30*/  ISETP.LT.OR P2, PT, R183.reuse, 0x9, P2 ;  /* 0x00000009b700780c */ /* 0x040fe40001741670 */
[----:B------:R-:W-:Y:S02]  /*12d40*/  ISETP.LT.OR P3, PT, R183, 0xa, P3 ;  /* 0x0000000ab700780c */ /* 0x000fe40001f61670 */
[----:B------:R-:W-:-:S02]  /*12d50*/  FSEL R219, R219, -INF , !P6 ;  /* 0xff800000dbdb7808 */ /* 0x000fc40007000000 */
[----:B------:R-:W-:Y:S01]  /*12d60*/  FSEL R221, R221, -INF , !P2 ;  /* 0xff800000dddd7808 */ /* 0x000fe20005000000 */
[--C-:B--2---:R-:W-:Y:S01]  /*12d70*/  IMAD.IADD R225, R225, 0x1, R13.reuse ;  /* 0x00000001e1e17824 */ /* 0x104fe200078e020d */
[----:B------:R-:W-:Y:S01]  /*12d80*/  FSEL R222, R222, -INF , !P3 ;  /* 0xff800000dede7808 */ /* 0x000fe20005800000 */
[----:B------:R-:W-:Y:S01]  /*12d90*/  IMAD.IADD R224, R224, 0x1, R13 ;  /* 0x00000001e0e07824 */ /* 0x000fe200078e020d */
[C---:B------:R-:W-:Y:S02]  /*12da0*/  ISETP.GT.AND P6, PT, R182.reuse, 0x10, P1 ;  /* 0x00000010b600780c */ /* 0x040fe40000fc4270 */
[C---:B------:R-:W-:Y:S02]  /*12db0*/  ISETP.GT.AND P2, PT, R182.reuse, 0x11, P1 ;  /* 0x00000011b600780c */ /* 0x040fe40000f44270 */
[----:B------:R-:W-:Y:S02]  /*12dc0*/  ISETP.GT.AND P3, PT, R182, 0x18, P1 ;  /* 0x00000018b600780c */ /* 0x000fe40000f64270 */
[----:B------:R-:W-:-:S02]  /*12dd0*/  ISETP.LT.OR P6, PT, R183, 0x11, P6 ;  /* 0x00000011b700780c */ /* 0x000fc400037c1670 */
[C---:B------:R-:W-:Y:S02]  /*12de0*/  ISETP.LT.OR P2, PT, R183.reuse, 0x12, P2 ;  /* 0x00000012b700780c */ /* 0x040fe40001741670 */
[----:B------:R-:W-:Y:S02]  /*12df0*/  ISETP.LT.OR P3, PT, R183, 0x19, P3 ;  /* 0x00000019b700780c */ /* 0x000fe40001f61670 */
[----:B------:R-:W-:Y:S02]  /*12e00*/  FSEL R160, R160, -INF , !P6 ;  /* 0xff800000a0a07808 */ /* 0x000fe40007000000 */
[----:B------:R-:W-:Y:S02]  /*12e10*/  FSEL R223, R223, -INF , !P2 ;  /* 0xff800000dfdf7808 */ /* 0x000fe40005000000 */
[----:B------:R-:W-:Y:S02]  /*12e20*/  FSEL R164, R164, -INF , !P3 ;  /* 0xff800000a4a47808 */ /* 0x000fe40005800000 */
[----:B------:R-:W-:-:S02]  /*12e30*/  ISETP.GT.AND P6, PT, R182, 0x19, P1 ;  /* 0x00000019b600780c */ /* 0x000fc40000fc4270 */
[C---:B------:R-:W-:Y:S02]  /*12e40*/  ISETP.GT.AND P2, PT, R182.reuse, 0x20, P1 ;  /* 0x00000020b600780c */ /* 0x040fe40000f44270 */
[----:B------:R-:W-:Y:S02]  /*12e50*/  ISETP.GT.AND P3, PT, R182, 0x21, P1 ;  /* 0x00000021b600780c */ /* 0x000fe40000f64270 */
[C---:B------:R-:W-:Y:S02]  /*12e60*/  ISETP.LT.OR P6, PT, R183.reuse, 0x1a, P6 ;  /* 0x0000001ab700780c */ /* 0x040fe400037c1670 */
[C---:B------:R-:W-:Y:S02]  /*12e70*/  ISETP.LT.OR P2, PT, R183.reuse, 0x21, P2 ;  /* 0x00000021b700780c */ /* 0x040fe40001741670 */
[----:B------:R-:W-:Y:S02]  /*12e80*/  ISETP.LT.OR P3, PT, R183, 0x22, P3 ;  /* 0x00000022b700780c */ /* 0x000fe40001f61670 */
[----:B------:R-:W-:-:S02]  /*12e90*/  FSEL R165, R165, -INF , !P6 ;  /* 0xff800000a5a57808 */ /* 0x000fc40007000000 */
[----:B------:R-:W-:Y:S02]  /*12ea0*/  FSEL R167, R167, -INF , !P2 ;  /* 0xff800000a7a77808 */ /* 0x000fe40005000000 */
[----:B------:R-:W-:Y:S02]  /*12eb0*/  FSEL R169, R169, -INF , !P3 ;  /* 0xff800000a9a97808 */ /* 0x000fe40005800000 */
        /* <DEDUP_REMOVED lines=17> */
[----:B------:R-:W-:Y:S01]  /*12fd0*/  FSEL R180, R180, -INF , !P3 ;  /* 0xff800000b4b47808 */ /* 0x000fe20005800000 */
[----:B------:R-:W-:Y:S06]  /*12fe0*/  @!P5 BRA `(.L_x_2748) ;  /* 0x000000000060d947 */ /* 0x000fec0003800000 */
        /* <DEDUP_REMOVED lines=13> */
.L_x_2750:
[----:B------:R-:W-:Y:S02]  /*130c0*/  ULDC UR4, c[0x0][0x9e4] ;  /* 0x0002790000047ab9 */ /* 0x000fe40000000800 */
[----:B------:R-:W-:-:S05]  /*130d0*/  IMAD.U32 R20, RZ, RZ, UR4 ;  /* 0x00000004ff147e24 */ /* 0x000fca000f8e00ff */
[----:B------:R-:W-:-:S13]  /*130e0*/  ISETP.NE.AND P2, PT, R20, 0x1, PT ;  /* 0x000000011400780c */ /* 0x000fda0003f45270 */
[----:B------:R-:W0:Y:S02]  /*130f0*/  @P2 LDC.64 R152, c[0x0][0x9e8] ;  /* 0x00027a00ff982b82 */ /* 0x000e240000000a00 */
[----:B0-----:R-:W-:-:S05]  /*13100*/  @P2 IMAD.HI.U32 R152, R13, R152, RZ ;  /* 0x000000980d982227 */ /* 0x001fca00078e00ff */
[----:B------:R-:W-:-:S07]  /*13110*/  @P2 SHF.R.U32.HI R13, RZ, R153, R152 ;  /* 0x00000099ff0d2219 */ /* 0x000fce0000011698 */
.L_x_2751:
[----:B------:R-:W-:Y:S05]  /*13120*/  BSYNC B1 ;  /* 0x0000000000017941 */ /* 0x000fea0003800000 */
.L_x_2749:
[----:B------:R-:W-:-:S04]  /*13130*/  IMAD R13, R13, R20, -R178 ;  /* 0x000000140d0d7224 */ /* 0x000fc800078e0ab2 */
[----:B------:R-:W-:-:S05]  /*13140*/  IMAD.IADD R13, R13, 0x1, -R185 ;  /* 0x000000010d0d7824 */ /* 0x000fca00078e0ab9 */
[----:B------:R-:W-:Y:S02]  /*13150*/  VIMNMX R224, R224, R13, !PT ;  /* 0x0000000de0e07248 */ /* 0x000fe40007fe0100 */
[----:B------:R-:W-:-:S07]  /*13160*/  VIADDMNMX R225, R13, R20, R225, PT ;  /* 0x000000140de17246 */ /* 0x000fce00038001e1 */
.L_x_2748:
[----:B------:R-:W-:Y:S01]  /*13170*/  FMNMX.FTZ R13, R181, R217, !PT ;  /* 0x000000d9b50d7209 */ /* 0x000fe20007810000 */
[----:B------:R-:W-:Y:S01]  /*13180*/  ULDC UR4, c[0x0][0x988] ;  /* 0x0002620000047ab9 */ /* 0x000fe20000000800 */
[----:B------:R-:W-:Y:S02]  /*13190*/  ISETP.GT.AND P6, PT, R224, 0x9, P1 ;  /* 0x00000009e000780c */ /* 0x000fe40000fc4270 */
[----:B------:R-:W-:Y:S02]  /*131a0*/  FMNMX.FTZ R13, R219, R13, !PT ;  /* 0x0000000ddb0d7209 */ /* 0x000fe40007810000 */
[----:B------:R-:W-:Y:S02]  /*131b0*/  ISETP.LT.OR P6, PT, R225, 0xa, P6 ;  /* 0x0000000ae100780c */ /* 0x000fe400037c1670 */
[----:B------:R-:W-:Y:S02]  /*131c0*/  FMNMX.FTZ R13, R221, R13, !PT ;  /* 0x0000000ddd0d7209 */ /* 0x000fe40007810000 */
[----:B------:R-:W-:-:S02]  /*131d0*/  FSEL R156, R156, -INF , !P6 ;  /* 0xff8000009c9c7808 */ /* 0x000fc40007000000 */
[----:B------:R-:W-:Y:S02]  /*131e0*/  FMNMX.FTZ R13, R222, R13, !PT ;  /* 0x0000000dde0d7209 */ /* 0x000fe40007810000 */
        /* <DEDUP_REMOVED lines=12> */
[----:B------:R-:W-:Y:S02]  /*132b0*/  ISETP.GT.AND P6, PT, R224, RZ, P1 ;  /* 0x000000ffe000720c */ /* 0x000fe40000fc4270 */
[----:B------:R-:W-:Y:S02]  /*132c0*/  FMNMX.FTZ R13, R172, R13, !PT ;  /* 0x0000000dac0d7209 */ /* 0x000fe40007810000 */
[----:B------:R-:W-:Y:S02]  /*132d0*/  ISETP.GT.AND P3, PT, R224, 0x1, P1 ;  /* 0x00000001e000780c */ /* 0x000fe40000f64270 */
[----:B------:R-:W-:Y:S02]  /*132e0*/  FMNMX.FTZ R13, R173, R13, !PT ;  /* 0x0000000dad0d7209 */ /* 0x000fe40007810000 */
[----:B------:R-:W-:-:S02]  /*132f0*/  ISETP.LT.OR P6, PT, R225, 0x1, P6 ;  /* 0x00000001e100780c */ /* 0x000fc400037c1670 */
[----:B------:R-:W-:Y:S02]  /*13300*/  FMNMX.FTZ R13, R175, R13, !PT ;  /* 0x0000000daf0d7209 */ /* 0x000fe40007810000 */
[----:B------:R-:W-:Y:S02]  /*13310*/  ISETP.LT.OR P3, PT, R225, 0x2, P3 ;  /* 0x00000002e100780c */ /* 0x000fe40001f61670 */
[----:B------:R-:W-:Y:S02]  /*13320*/  FMNMX.FTZ R13, R177, R13, !PT ;  /* 0x0000000db10d7209 */ /* 0x000fe40007810000 */
[----:B------:R-:W-:Y:S02]  /*13330*/  FSEL R154, R154, -INF , !P3 ;  /* 0xff8000009a9a7808 */ /* 0x000fe40005800000 */
[----:B------:R-:W-:Y:S02]  /*13340*/  FMNMX.FTZ R13, R179, R13, !PT ;  /* 0x0000000db30d7209 */ /* 0x000fe40007810000 */
[----:B------:R-:W-:-:S02]  /*13350*/  ISETP.GT.AND P3, PT, R224, 0x10, P1 ;  /* 0x00000010e000780c */ /* 0x000fc40000f64270 */
[----:B------:R-:W-:Y:S02]  /*13360*/  FMNMX.FTZ R13, R180, R13, !PT ;  /* 0x0000000db40d7209 */ /* 0x000fe40007810000 */
[----:B------:R-:W-:-:S03]  /*13370*/  ISETP.LT.OR P3, PT, R225, 0x11, P3 ;  /* 0x00000011e100780c */ /* 0x000fc60001f61670 */
[----:B------:R-:W0:Y:S01]  /*13380*/  SHFL.BFLY PT, R20, R13, 0x2, 0x1f ;  /* 0x0c401f000d147f89 */ /* 0x000e2200000e0000 */
[----:B------:R-:W-:Y:S02]  /*13390*/  FSEL R157, R157, -INF , !P3 ;  /* 0xff8000009d9d7808 */ /* 0x000fe40005800000 */
[----:B------:R-:W-:-:S04]  /*133a0*/  ISETP.GT.AND P3, PT, R224, 0x19, P1 ;  /* 0x00000019e000780c */ /* 0x000fc80000f64270 */
[----:B------:R-:W-:-:S04]  /*133b0*/  ISETP.LT.OR P3, PT, R225, 0x1a, P3 ;  /* 0x0000001ae100780c */ /* 0x000fc80001f61670 */
[----:B------:R-:W-:Y:S02]  /*133c0*/  FSEL R161, R161, -INF , !P3 ;  /* 0xff800000a1a17808 */ /* 0x000fe40005800000 */
[----:B------:R-:W-:-:S04]  /*133d0*/  ISETP.GT.AND P3, PT, R224, 0x28, P1 ;  /* 0x00000028e000780c */ /* 0x000fc80000f64270 */
[----:B------:R-:W-:-:S04]  /*133e0*/  ISETP.LT.OR P3, PT, R225, 0x29, P3 ;  /* 0x00000029e100780c */ /* 0x000fc80001f61670 */
[----:B------:R-:W-:Y:S02]  /*133f0*/  FSEL R166, R166, -INF , !P3 ;  /* 0xff800000a6a67808 */ /* 0x000fe40005800000 */
[----:B------:R-:W-:Y:S02]  /*13400*/  ISETP.GT.AND P3, PT, R224, 0x30, P1 ;  /* 0x00000030e000780c */ /* 0x000fe40000f64270 */
[----:B0-----:R-:W-:Y:S02]  /*13410*/  FMNMX.FTZ R13, R13, R20, !PT ;  /* 0x000000140d0d7209 */ /* 0x001fe40007810000 */
[----:B------:R-:W-:-:S03]  /*13420*/  ISETP.LT.OR P3, PT, R225, 0x31, P3 ;  /* 0x00000031e100780c */ /* 0x000fc60001f61670 */
[----:B------:R-:W0:Y:S01]  /*13430*/  SHFL.BFLY PT, R20, R13, 0x1, 0x1f ;  /* 0x0c201f000d147f89 */ /* 0x000e2200000e0000 */
[----:B------:R-:W-:Y:S02]  /*13440*/  FSEL R170, R170, -INF , !P3 ;  /* 0xff800000aaaa7808 */ /* 0x000fe40005800000 */
[----:B0-----:R-:W-:Y:S01]  /*13450*/  FMNMX.FTZ R13, R13, R20, !PT ;  /* 0x000000140d0d7209 */ /* 0x001fe20007810000 */
[----:B------:R-:W-:-:S03]  /*13460*/  IMAD.U32 R20, RZ, RZ, UR4 ;  /* 0x00000004ff147e24 */ /* 0x000fc6000f8e00ff */
[C---:B------:R-:W-:Y:S01]  /*13470*/  FSETP.NEU.FTZ.AND P2, PT, R13.reuse, -INF , PT ;  /* 0xff8000000d00780b */ /* 0x040fe20003f5d000 */
[----:B------:R-:W-:-:S03]  /*13480*/  FMUL.FTZ R152, R13, R20 ;  /* 0x000000140d987220 */ /* 0x000fc60000410000 */
[----:B------:R-:W-:Y:S02]  /*13490*/  FSEL R153, R13, RZ, P2 ;  /* 0x000000ff0d997208 */ /* 0x000fe40001000000 */
[----:B------:R-:W-:Y:S02]  /*134a0*/  FSEL R152, R152, RZ, P2 ;  /* 0x000000ff98987208 */ /* 0x000fe40001000000 */
[----:B------:R-:W-:Y:S01]  /*134b0*/  ISETP.GT.AND P2, PT, R224, 0x8, P1 ;  /* 0x00000008e000780c */ /* 0x000fe20000f44270 */
[----:B------:R-:W-:Y:S02]  /*134c0*/  FADD.FTZ R153, -R153, R217 ;  /* 0x000000d999997221 */ /* 0x000fe40000010100 */
        /* <DEDUP_REMOVED lines=16> */
[----:B------:R-:W-:Y:S01]  /*135d0*/  ISETP.LT.OR P2, PT, R225, 0x9, P2 ;  /* 0x00000009e100780c */ /* 0x000fe20001741670 */
[----:B------:R0:W-:Y:S01]  /*135e0*/  MUFU.EX2 R152, R181 ;  /* 0x000000b500987308 */ /* 0x0001e20000000800 */
[----:B------:R-:W-:-:S02]  /*135f0*/  FMUL.FTZ R153, R153, R20 ;  /* 0x0000001499997220 */ /* 0x000fc40000410000 */
[----:B------:R-:W-:Y:S02]  /*13600*/  FSEL R155, R155, -INF , !P2 ;  /* 0xff8000009b9b7808 */ /* 0x000fe40005000000 */
[----:B------:R-:W-:-:S03]  /*13610*/  ISETP.GT.AND P2, PT, R224, 0x11, P1 ;  /* 0x00000011e000780c */ /* 0x000fc60000f44270 */
[----:B------:R-:W2:Y:S01]  /*13620*/  MUFU.EX2 R153, R153 ;  /* 0x0000009900997308 */ /* 0x000ea20000000800 */
[----:B0-----:R-:W-:Y:S02]  /*13630*/  FSEL R181, R15, -INF , !P6 ;  /* 0xff8000000fb57808 */ /* 0x001fe40007000000 */
[----:B------:R-:W-:Y:S02]  /*13640*/  ISETP.LT.OR P2, PT, R225, 0x12, P2 ;  /* 0x00000012e100780c */ /* 0x000fe40001741670 */
[----:B------:R-:W-:Y:S02]  /*13650*/  FMNMX.FTZ R15, R181, R212, !PT ;  /* 0x000000d4b50f7209 */ /* 0x000fe40007810000 */
[----:B------:R-:W-:Y:S01]  /*13660*/  FSEL R158, R158, -INF , !P2 ;  /* 0xff8000009e9e7808 */ /* 0x000fe20005000000 */
[----:B------:R-:W0:Y:S01]  /*13670*/  MUFU.EX2 R219, R219 ;  /* 0x000000db00db7308 */ /* 0x000e220000000800 */
[----:B------:R-:W-:Y:S02]  /*13680*/  FMNMX.FTZ R15, R154, R15, !PT ;  /* 0x0000000f9a0f7209 */ /* 0x000fe40007810000 */
[----:B------:R-:W-:-:S02]  /*13690*/  ISETP.GT.AND P2, PT, R224, 0x20, P1 ;  /* 0x00000020e000780c */ /* 0x000fc40000f44270 */
[----:B------:R-:W-:Y:S02]  /*136a0*/  FMNMX.FTZ R15, R155, R15, !PT ;  /* 0x0000000f9b0f7209 */ /* 0x000fe40007810000 */
[----:B------:R-:W-:Y:S01]  /*136b0*/  ISETP.LT.OR P2, PT, R225, 0x21, P2 ;  /* 0x00000021e100780c */ /* 0x000fe20001741670 */
[----:B------:R-:W3:Y:S01]  /*136c0*/  MUFU.EX2 R221, R221 ;  /* 0x000000dd00dd7308 */ /* 0x000ee20000000800 */
[----:B------:R-:W-:Y:S01]  /*136d0*/  FMNMX.FTZ R15, R156, R15, !PT ;  /* 0x0000000f9c0f7209 */ /* 0x000fe20007810000 */
[----:B--2---:R-:W-:Y:S01]  /*136e0*/  FFMA.FTZ R3, R153, R3, R152 ;  /* 0x0000000399037223 */ /* 0x004fe20000010098 */
[----:B------:R-:W-:Y:S01]  /*136f0*/  FSEL R162, R162, -INF , !P2 ;  /* 0xff800000a2a27808 */ /* 0x000fe20005000000 */
[----:B------:R-:W-:Y:S01]  /*13700*/  FMUL.FTZ R24, R24, R153 ;  /* 0x0000009918187220 */ /* 0x000fe20000410000 */
[----:B------:R-:W-:Y:S01]  /*13710*/  FMNMX.FTZ R15, R157, R15, !PT ;  /* 0x0000000f9d0f7209 */ /* 0x000fe20007810000 */
[----:B------:R-:W-:Y:S01]  /*13720*/  FMUL.FTZ R25, R25, R153 ;  /* 0x0000009919197220 */ /* 0x000fe20000410000 */
[----:B------:R-:W-:Y:S01]  /*13730*/  ISETP.GT.AND P2, PT, R224, 0x29, P1 ;  /* 0x00000029e000780c */ /* 0x000fe20000f44270 */
[----:B------:R-:W2:Y:S01]  /*13740*/  MUFU.EX2 R222, R222 ;  /* 0x000000de00de7308 */ /* 0x000ea20000000800 */
[----:B------:R-:W-:Y:S01]  /*13750*/  FMNMX.FTZ R15, R158, R15, !PT ;  /* 0x0000000f9e0f7209 */ /* 0x000fe20007810000 */
[----:B0-----:R-:W-:Y:S01]  /*13760*/  FADD.FTZ R3, R219, R3 ;  /* 0x00000003db037221 */ /* 0x001fe20000010000 */
[----:B------:R-:W-:Y:S01]  /*13770*/  ISETP.LT.OR P2, PT, R225, 0x2a, P2 ;  /* 0x0000002ae100780c */ /* 0x000fe20001741670 */
[----:B------:R-:W-:Y:S01]  /*13780*/  FMUL.FTZ R28, R28, R153 ;  /* 0x000000991c1c7220 */ /* 0x000fe20000410000 */
[----:B------:R-:W-:Y:S01]  /*13790*/  FMNMX.FTZ R15, R159, R15, !PT ;  /* 0x0000000f9f0f7209 */ /* 0x000fe20007810000 */
[----:B------:R-:W-:Y:S01]  /*137a0*/  FMUL.FTZ R29, R29, R153 ;  /* 0x000000991d1d7220 */ /* 0x000fe20000410000 */
[----:B------:R-:W-:Y:S01]  /*137b0*/  FSEL R178, R168, -INF , !P2 ;  /* 0xff800000a8b27808 */ /* 0x000fe20005000000 */
[----:B------:R-:W0:Y:S01]  /*137c0*/  MUFU.EX2 R160, R160 ;  /* 0x000000a000a07308 */ /* 0x000e220000000800 */
[----:B------:R-:W-:Y:S01]  /*137d0*/  FMNMX.FTZ R15, R161, R15, !PT ;  /* 0x0000000fa10f7209 */ /* 0x000fe20007810000 */
[----:B---3--:R-:W-:Y:S01]  /*137e0*/  FADD.FTZ R3, R221, R3 ;  /* 0x00000003dd037221 */ /* 0x008fe20000010000 */
[----:B------:R-:W-:Y:S01]  /*137f0*/  ISETP.GT.AND P2, PT, R224, 0x31, P1 ;  /* 0x00000031e000780c */ /* 0x000fe20000f44270 */
[----:B------:R-:W-:Y:S01]  /*13800*/  FMUL.FTZ R32, R32, R153 ;  /* 0x0000009920207220 */ /* 0x000fe20000410000 */
[----:B------:R-:W-:Y:S01]  /*13810*/  FMNMX.FTZ R15, R162, R15, !PT ;  /* 0x0000000fa20f7209 */ /* 0x000fe20007810000 */
[----:B------:R-:W-:Y:S01]  /*13820*/  FMUL.FTZ R33, R33, R153 ;  /* 0x0000009921217220 */ /* 0x000fe20000410000 */
[----:B------:R-:W-:Y:S01]  /*13830*/  ISETP.GT.AND P6, PT, R224, 0x38, P1 ;  /* 0x00000038e000780c */ /* 0x000fe20000fc4270 */
[----:B------:R-:W3:Y:S01]  /*13840*/  MUFU.EX2 R223, R223 ;  /* 0x000000df00df7308 */ /* 0x000ee20000000800 */
[----:B------:R-:W-:Y:S01]  /*13850*/  FMNMX.FTZ R15, R163, R15, !PT ;  /* 0x0000000fa30f7209 */ /* 0x000fe20007810000 */
[----:B--2---:R-:W-:Y:S01]  /*13860*/  FADD.FTZ R3, R222, R3 ;  /* 0x00000003de037221 */ /* 0x004fe20000010000 */
[----:B------:R-:W-:Y:S01]  /*13870*/  ISETP.LT.OR P2, PT, R225, 0x32, P2 ;  /* 0x00000032e100780c */ /* 0x000fe20001741670 */
        /* <DEDUP_REMOVED lines=8> */
[-C--:B------:R-:W-:Y:S01]  /*13900*/  FMUL.FTZ R40, R40, R153.reuse ;  /* 0x0000009928287220 */ /* 0x080fe20000410000 */
[----:B------:R-:W-:Y:S01]  /*13910*/  FSEL R171, R171, -INF , !P2 ;  /* 0xff800000abab7808 */ /* 0x000fe20005000000 */
[----:B------:R-:W-:Y:S01]  /*13920*/  FMUL.FTZ R41, R41, R153 ;  /* 0x0000009929297220 */ /* 0x000fe20000410000 */
[----:B------:R-:W-:Y:S01]  /*13930*/  FMNMX.FTZ R15, R170, R15, !PT ;  /* 0x0000000faa0f7209 */ /* 0x000fe20007810000 */
[----:B------:R-:W0:Y:S01]  /*13940*/  MUFU.EX2 R165, R165 ;  /* 0x000000a500a57308 */ /* 0x000e220000000800 */
[----:B------:R-:W-:Y:S01]  /*13950*/  ISETP.LT.OR P1, PT, R225, 0x3a, P1 ;  /* 0x0000003ae100780c */ /* 0x000fe20000f21670 */
[----:B---3--:R-:W-:Y:S01]  /*13960*/  FADD.FTZ R3, R223, R3 ;  /* 0x00000003df037221 */ /* 0x008fe20000010000 */
[----:B------:R-:W-:Y:S01]  /*13970*/  FSEL R174, R174, -INF , !P6 ;  /* 0xff800000aeae7808 */ /* 0x000fe20007000000 */
[----:B------:R-:W-:Y:S01]  /*13980*/  FMUL.FTZ R44, R44, R153 ;  /* 0x000000992c2c7220 */ /* 0x000fe20000410000 */
[----:B------:R-:W-:Y:S01]  /*13990*/  FMNMX.FTZ R15, R171, R15, !PT ;  /* 0x0000000fab0f7209 */ /* 0x000fe20007810000 */
[----:B------:R-:W-:Y:S01]  /*139a0*/  FMUL.FTZ R45, R45, R153 ;  /* 0x000000992d2d7220 */ /* 0x000fe20000410000 */
[----:B------:R-:W-:Y:S01]  /*139b0*/  FSEL R176, R176, -INF , !P1 ;  /* 0xff800000b0b07808 */ /* 0x000fe20004800000 */
[----:B------:R-:W3:Y:S01]  /*139c0*/  MUFU.EX2 R167, R167 ;  /* 0x000000a700a77308 */ /* 0x000ee20000000800 */
[----:B------:R-:W-:Y:S01]  /*139d0*/  FMNMX.FTZ R15, R174, R15, !PT ;  /* 0x0000000fae0f7209 */ /* 0x000fe20007810000 */
[----:B--2---:R-:W-:Y:S01]  /*139e0*/  FADD.FTZ R3, R164, R3 ;  /* 0x00000003a4037221 */ /* 0x004fe20000010000 */
[----:B------:R-:W-:Y:S01]  /*139f0*/  F2FP.BF16.F32.PACK_AB R152, R219, R152 ;  /* 0x00000098db98723e */ /* 0x000fe200000010ff */
[----:B------:R-:W-:Y:S01]  /*13a00*/  FMUL.FTZ R48, R48, R153 ;  /* 0x0000009930307220 */ /* 0x000fe20000410000 */
[----:B------:R-:W-:Y:S01]  /*13a10*/  FMNMX.FTZ R15, R176, R15, !PT ;  /* 0x0000000fb00f7209 */ /* 0x000fe20007810000 */
[-C--:B------:R-:W-:Y:S01]  /*13a20*/  FMUL.FTZ R49, R49, R153.reuse ;  /* 0x0000009931317220 */ /* 0x080fe20000410000 */
[-C--:B------:R-:W-:Y:S01]  /*13a30*/  FMUL.FTZ R52, R52, R153.reuse ;  /* 0x0000009934347220 */ /* 0x080fe20000410000 */
[----:B------:R-:W2:Y:S01]  /*13a40*/  MUFU.EX2 R169, R169 ;  /* 0x000000a900a97308 */ /* 0x000ea20000000800 */
[----:B0-----:R-:W-:Y:S01]  /*13a50*/  FADD.FTZ R3, R165, R3 ;  /* 0x00000003a5037221 */ /* 0x001fe20000010000 */
[----:B------:R-:W0:Y:S01]  /*13a60*/  SHFL.BFLY PT, R168, R15, 0x2, 0x1f ;  /* 0x0c401f000fa87f89 */ /* 0x000e2200000e0000 */
[-C--:B------:R-:W-:Y:S01]  /*13a70*/  FMUL.FTZ R53, R53, R153.reuse ;  /* 0x0000009935357220 */ /* 0x080fe20000410000 */
[-C--:B------:R-:W-:Y:S01]  /*13a80*/  FMUL.FTZ R56, R56, R153.reuse ;  /* 0x0000009938387220 */ /* 0x080fe20000410000 */
[-C--:B------:R-:W-:Y:S01]  /*13a90*/  FMUL.FTZ R57, R57, R153.reuse ;  /* 0x0000009939397220 */ /* 0x080fe20000410000 */
[-C--:B------:R-:W-:Y:S01]  /*13aa0*/  FMUL.FTZ R60, R60, R153.reuse ;  /* 0x000000993c3c7220 */ /* 0x080fe20000410000 */
[-C--:B------:R-:W-:Y:S01]  /*13ab0*/  FMUL.FTZ R61, R61, R153.reuse ;  /* 0x000000993d3d7220 */ /* 0x080fe20000410000 */
[----:B------:R-:W4:Y:S01]  /*13ac0*/  MUFU.EX2 R172, R172 ;  /* 0x000000ac00ac7308 */ /* 0x000f220000000800 */
[----:B---3--:R-:W-:Y:S01]  /*13ad0*/  FADD.FTZ R3, R167, R3 ;  /* 0x00000003a7037221 */ /* 0x008fe20000010000 */
[-C--:B------:R-:W-:Y:S01]  /*13ae0*/  FMUL.FTZ R64, R64, R153.reuse ;  /* 0x0000009940407220 */ /* 0x080fe20000410000 */
[-C--:B------:R-:W-:Y:S01]  /*13af0*/  FMUL.FTZ R65, R65, R153.reuse ;  /* 0x0000009941417220 */ /* 0x080fe20000410000 */
[-C--:B------:R-:W-:Y:S01]  /*13b00*/  FMUL.FTZ R68, R68, R153.reuse ;  /* 0x0000009944447220 */ /* 0x080fe20000410000 */
[-C--:B------:R-:W-:Y:S01]  /*13b10*/  FMUL.FTZ R69, R69, R153.reuse ;  /* 0x0000009945457220 */ /* 0x080fe20000410000 */
[-C--:B------:R-:W-:Y:S01]  /*13b20*/  FMUL.FTZ R72, R72, R153.reuse ;  /* 0x0000009948487220 */ /* 0x080fe20000410000 */
[-C--:B------:R-:W-:Y:S01]  /*13b30*/  FMUL.FTZ R73, R73, R153.reuse ;  /* 0x0000009949497220 */ /* 0x080fe20000410000 */
[----:B------:R-:W-:Y:S01]  /*13b40*/  MUFU.EX2 R175, R175 ;  /* 0x000000af00af7308 */ /* 0x000fe20000000800 */
[----:B--2---:R-:W-:Y:S01]  /*13b50*/  FADD.FTZ R3, R169, R3 ;  /* 0x00000003a9037221 */ /* 0x004fe20000010000 */
        /* <DEDUP_REMOVED lines=8> */
[----:B0-----:R-:W-:Y:S01]  /*13be0*/  FMNMX.FTZ R15, R15, R168, !PT ;  /* 0x000000a80f0f7209 */ /* 0x001fe20007810000 */
[-C--:B------:R-:W-:Y:S01]  /*13bf0*/  FMUL.FTZ R88, R88, R153.reuse ;  /* 0x0000009958587220 */ /* 0x080fe20000410000 */
[-C--:B------:R-:W-:Y:S01]  /*13c00*/  FMUL.FTZ R89, R89, R153.reuse ;  /* 0x0000009959597220 */ /* 0x080fe20000410000 */
[-C--:B------:R-:W-:Y:S01]  /*13c10*/  FMUL.FTZ R92, R92, R153.reuse ;  /* 0x000000995c5c7220 */ /* 0x080fe20000410000 */
[-C--:B------:R-:W-:Y:S01]  /*13c20*/  FMUL.FTZ R93, R93, R153.reuse ;  /* 0x000000995d5d7220 */ /* 0x080fe20000410000 */
        /* <DEDUP_REMOVED lines=24> */
[----:B0-----:R-:W-:Y:S01]  /*13db0*/  FMNMX.FTZ R15, R15, R168, !PT ;  /* 0x000000a80f0f7209 */ /* 0x001fe20007810000 */
[----:B------:R-:W-:-:S02]  /*13dc0*/  IMAD.MOV R168, RZ, RZ, -R197 ;  /* 0x000000ffffa87224 */ /* 0x000fc400078e0ac5 */
[-C--:B------:R-:W-:Y:S01]  /*13dd0*/  FMUL.FTZ R140, R140, R153.reuse ;  /* 0x000000998c8c7220 */ /* 0x080fe20000410000 */
[-C--:B------:R-:W-:Y:S01]  /*13de0*/  FMUL.FTZ R141, R141, R153.reuse ;  /* 0x000000998d8d7220 */ /* 0x080fe20000410000 */
[----:B------:R-:W-:Y:S01]  /*13df0*/  FSETP.NEU.FTZ.AND P1, PT, R15, -INF , PT ;  /* 0xff8000000f00780b */ /* 0x000fe20003f3d000 */
[-C--:B------:R-:W-:Y:S01]  /*13e00*/  FMUL.FTZ R144, R144, R153.reuse ;  /* 0x0000009990907220 */ /* 0x080fe20000410000 */
[----:B------:R-:W-:Y:S01]  /*13e10*/  ISETP.NE.AND P2, PT, R185, R168, PT ;  /* 0x000000a8b900720c */ /* 0x000fe20003f45270 */
[-C--:B------:R-:W-:Y:S01]  /*13e20*/  FMUL.FTZ R145, R145, R153.reuse ;  /* 0x0000009991917220 */ /* 0x080fe20000410000 */
[----:B------:R-:W-:Y:S01]  /*13e30*/  FSEL R168, R15, RZ, P1 ;  /* 0x000000ff0fa87208 */ /* 0x000fe20000800000 */
[-C--:B------:R-:W-:Y:S01]  /*13e40*/  FMUL.FTZ R148, R148, R153.reuse ;  /* 0x0000009994947220 */ /* 0x080fe20000410000 */
[----:B------:R-:W-:-:S03]  /*13e50*/  FMUL.FTZ R149, R149, R153 ;  /* 0x0000009995957220 */ /* 0x000fc60000410000 */
[----:B------:R-:W-:-:S04]  /*13e60*/  FADD.FTZ R168, -R168, R212 ;  /* 0x000000d4a8a87221 */ /* 0x000fc80000010100 */
[-C--:B------:R-:W-:Y:S02]  /*13e70*/  FMUL.FTZ R168, R168, R20.reuse ;  /* 0x00000014a8a87220 */ /* 0x080fe40000410000 */
[----:B------:R-:W-:Y:S02]  /*13e80*/  @!P2 IMAD R182, R216, 0x40, R194 ;  /* 0x00000040d8b6a824 */ /* 0x000fe400078e02c2 */
[----:B------:R-:W-:Y:S02]  /*13e90*/  FMUL.FTZ R216, R15, R20 ;  /* 0x000000140fd87220 */ /* 0x000fe40000410000 */
[----:B------:R-:W0:Y:S01]  /*13ea0*/  MUFU.EX2 R168, R168 ;  /* 0x000000a800a87308 */ /* 0x000e220000000800 */
[----:B------:R-:W-:Y:S02]  /*13eb0*/  @!P2 IMAD R182, R182, 0x4, R2 ;  /* 0x00000004b6b6a824 */ /* 0x000fe400078e0202 */
[----:B------:R-:W-:-:S03]  /*13ec0*/  FSEL R216, R216, RZ, P1 ;  /* 0x000000ffd8d87208 */ /* 0x000fc60000800000 */
[----:B------:R-:W-:Y:S02]  /*13ed0*/  @!P2 STS [R182+0x28800], R153 ;  /* 0x02880099b600a388 */ /* 0x000fe40000000800 */
[-CC-:B------:R-:W-:Y:S01]  /*13ee0*/  FFMA.FTZ R181, R181, R20.reuse, -R216.reuse ;  /* 0x00000014b5b57223 */ /* 0x180fe200000108d8 */
        /* <DEDUP_REMOVED lines=9> */
[----:B0-----:R0:W-:Y:S01]  /*13f80*/  @!P2 STS [R182+0x28820], R168 ;  /* 0x028820a8b600a388 */ /* 0x0011e20000000800 */
[-CC-:B------:R-:W-:Y:S01]  /*13f90*/  FFMA.FTZ R219, R166, R20.reuse, -R216.reuse ;  /* 0x00000014a6db7223 */ /* 0x180fe200000108d8 */
[-CC-:B------:R-:W-:Y:S01]  /*13fa0*/  FFMA.FTZ R178, R178, R20.reuse, -R216.reuse ;  /* 0x00000014b2b27223 */ /* 0x180fe200000108d8 */
[-CC-:B------:R-:W-:Y:S01]  /*13fb0*/  FFMA.FTZ R170, R170, R20.reuse, -R216.reuse ;  /* 0x00000014aaaa7223 */ /* 0x180fe200000108d8 */
[----:B------:R-:W3:Y:S01]  /*13fc0*/  MUFU.EX2 R183, R183 ;  /* 0x000000b700b77308 */ /* 0x000ee20000000800 */
[--C-:B------:R-:W-:Y:S01]  /*13fd0*/  FFMA.FTZ R171, R171, R20, -R216.reuse ;  /* 0x00000014abab7223 */ /* 0x100fe200000108d8 */
[----:B------:R-:W-:Y:S01]  /*13fe0*/  F2FP.BF16.F32.PACK_AB R158, R165, R164 ;  /* 0x000000a4a59e723e */ /* 0x000fe200000010ff */
[-CC-:B------:R-:W-:Y:S01]  /*13ff0*/  FFMA.FTZ R176, R176, R20.reuse, -R216.reuse ;  /* 0x00000014b0b07223 */ /* 0x180fe200000108d8 */
[--C-:B------:R-:W-:Y:S01]  /*14000*/  FFMA.FTZ R174, R174, R20, -R216.reuse ;  /* 0x00000014aeae7223 */ /* 0x100fe200000108d8 */
[----:B------:R-:W-:Y:S01]  /*14010*/  F2FP.BF16.F32.PACK_AB R154, R222, R221 ;  /* 0x000000ddde9a723e */ /* 0x000fe200000010ff */
[----:B------:R-:W-:Y:S01]  /*14020*/  FMUL.FTZ R26, R26, R168 ;  /* 0x000000a81a1a7220 */ /* 0x000fe20000410000 */
[----:B------:R-:W-:Y:S01]  /*14030*/  F2FP.BF16.F32.PACK_AB R164, R177, R175 ;  /* 0x000000afb1a4723e */ /* 0x000fe200000010ff */
[----:B0-----:R0:W4:Y:S01]  /*14040*/  MUFU.EX2 R182, R173 ;  /* 0x000000ad00b67308 */ /* 0x0011220000000800 */
[----:B--2---:R-:W-:Y:S01]  /*14050*/  FFMA.FTZ R0, R168, R0, R181 ;  /* 0x00000000a8007223 */ /* 0x004fe200000100b5 */
[-C--:B------:R-:W-:Y:S01]  /*14060*/  FMUL.FTZ R27, R27, R168.reuse ;  /* 0x000000a81b1b7220 */ /* 0x080fe20000410000 */
[-C--:B------:R-:W-:Y:S01]  /*14070*/  FMUL.FTZ R30, R30, R168.reuse ;  /* 0x000000a81e1e7220 */ /* 0x080fe20000410000 */
[-C--:B------:R-:W-:Y:S01]  /*14080*/  FMUL.FTZ R31, R31, R168.reuse ;  /* 0x000000a81f1f7220 */ /* 0x080fe20000410000 */
[-C--:B------:R-:W-:Y:S01]  /*14090*/  FMUL.FTZ R34, R34, R168.reuse ;  /* 0x000000a822227220 */ /* 0x080fe20000410000 */
[-C--:B------:R-:W-:Y:S01]  /*140a0*/  FMUL.FTZ R35, R35, R168.reuse ;  /* 0x000000a823237220 */ /* 0x080fe20000410000 */
[----:B------:R-:W-:Y:S01]  /*140b0*/  FMUL.FTZ R38, R38, R168 ;  /* 0x000000a826267220 */ /* 0x000fe20000410000 */
[----:B------:R-:W2:Y:S01]  /*140c0*/  MUFU.EX2 R155, R155 ;  /* 0x0000009b009b7308 */ /* 0x000ea20000000800 */
[----:B0-----:R-:W-:Y:S01]  /*140d0*/  FFMA.FTZ R173, R156, R20, -R216 ;  /* 0x000000149cad7223 */ /* 0x001fe200000108d8 */
[----:B---3--:R-:W-:Y:S01]  /*140e0*/  FADD.FTZ R0, R183, R0 ;  /* 0x00000000b7007221 */ /* 0x008fe20000010000 */
[----:B------:R-:W-:Y:S01]  /*140f0*/  F2FP.BF16.F32.PACK_AB R156, R223, R160 ;  /* 0x000000a0df9c723e */ /* 0x000fe200000010ff */
[-C--:B------:R-:W-:Y:S01]  /*14100*/  FMUL.FTZ R39, R39, R168.reuse ;  /* 0x000000a827277220 */ /* 0x080fe20000410000 */
[----:B------:R-:W-:Y:S01]  /*14110*/  F2FP.BF16.F32.PACK_AB R160, R169, R167 ;  /* 0x000000a7a9a0723e */ /* 0x000fe200000010ff */
[----:B------:R-:W-:Y:S01]  /*14120*/  FMUL.FTZ R42, R42, R168 ;  /* 0x000000a82a2a7220 */ /* 0x000fe20000410000 */
[----:B------:R-:W-:Y:S01]  /*14130*/  F2FP.BF16.F32.PACK_AB R153, R183, R181 ;  /* 0x000000b5b799723e */ /* 0x000fe200000010ff */
[----:B------:R-:W0:Y:S01]  /*14140*/  MUFU.EX2 R173, R173 ;  /* 0x000000ad00ad7308 */ /* 0x000e220000000800 */
[C---:B----4-:R-:W-:Y:S01]  /*14150*/  FADD.FTZ R3, R182.reuse, R3 ;  /* 0x00000003b6037221 */ /* 0x050fe20000010000 */
[----:B------:R-:W-:Y:S01]  /*14160*/  F2FP.BF16.F32.PACK_AB R162, R182, R172 ;  /* 0x000000acb6a2723e */ /* 0x000fe200000010ff */
[-C--:B------:R-:W-:Y:S01]  /*14170*/  FMUL.FTZ R43, R43, R168.reuse ;  /* 0x000000a82b2b7220 */ /* 0x080fe20000410000 */
[-C--:B------:R-:W-:Y:S01]  /*14180*/  FMUL.FTZ R46, R46, R168.reuse ;  /* 0x000000a82e2e7220 */ /* 0x080fe20000410000 */
[----:B------:R-:W-:Y:S01]  /*14190*/  FADD.FTZ R3, R175, R3 ;  /* 0x00000003af037221 */ /* 0x000fe20000010000 */
[-C--:B------:R-:W-:Y:S01]  /*141a0*/  FMUL.FTZ R47, R47, R168.reuse ;  /* 0x000000a82f2f7220 */ /* 0x080fe20000410000 */
[-C--:B------:R-:W-:Y:S01]  /*141b0*/  FMUL.FTZ R50, R50, R168.reuse ;  /* 0x000000a832327220 */ /* 0x080fe20000410000 */
[----:B------:R-:W3:Y:S01]  /*141c0*/  MUFU.EX2 R157, R157 ;  /* 0x0000009d009d7308 */ /* 0x000ee20000000800 */
[----:B--2---:R-:W-:Y:S01]  /*141d0*/  FADD.FTZ R0, R155, R0 ;  /* 0x000000009b007221 */ /* 0x004fe20000010000 */
[----:B------:R-:W-:Y:S01]  /*141e0*/  FADD.FTZ R3, R177, R3 ;  /* 0x00000003b1037221 */ /* 0x000fe20000010000 */
        /* <DEDUP_REMOVED lines=32> */
[----:B------:R0:W-:Y:S01]  /*143f0*/  STSM.16.M88.4 [R198+0x26800], R152 ;  /* 0x02680098c6007844 */ /* 0x0001e20000000200 */
[-C--:B------:R-:W-:Y:S01]  /*14400*/  FMUL.FTZ R94, R94, R168.reuse ;  /* 0x000000a85e5e7220 */ /* 0x080fe20000410000 */
[-C--:B------:R-:W-:Y:S01]  /*14410*/  FMUL.FTZ R95, R95, R168.reuse ;  /* 0x000000a85f5f7220 */ /* 0x080fe20000410000 */
[-C--:B------:R-:W-:Y:S01]  /*14420*/  FMUL.FTZ R98, R98, R168.reuse ;  /* 0x000000a862627220 */ /* 0x080fe20000410000 */
[-C--:B------:R-:W-:Y:S01]  /*14430*/  FMUL.FTZ R99, R99, R168.reuse ;  /* 0x000000a863637220 */ /* 0x080fe20000410000 */
[-C--:B------:R-:W-:Y:S01]  /*14440*/  FMUL.FTZ R102, R102, R168.reuse ;  /* 0x000000a866667220 */ /* 0x080fe20000410000 */
[----:B------:R-:W4:Y:S01]  /*14450*/  MUFU.EX2 R163, R163 ;  /* 0x000000a300a37308 */ /* 0x000f220000000800 */
[C---:B---3--:R-:W-:Y:S01]  /*14460*/  FADD.FTZ R0, R161.reuse, R0 ;  /* 0x00000000a1007221 */ /* 0x048fe20000010000 */
[----:B------:R-:W-:Y:S01]  /*14470*/  F2FP.BF16.F32.PACK_AB R159, R161, R159 ;  /* 0x0000009fa19f723e */ /* 0x000fe200000010ff */
[-C--:B------:R-:W-:Y:S01]  /*14480*/  FMUL.FTZ R103, R103, R168.reuse ;  /* 0x000000a867677220 */ /* 0x080fe20000410000 */
[-C--:B------:R-:W-:Y:S01]  /*14490*/  FMUL.FTZ R106, R106, R168.reuse ;  /* 0x000000a86a6a7220 */ /* 0x080fe20000410000 */
[-C--:B------:R-:W-:Y:S01]  /*144a0*/  FMUL.FTZ R107, R107, R168.reuse ;  /* 0x000000a86b6b7220 */ /* 0x080fe20000410000 */
[-C--:B------:R-:W-:Y:S01]  /*144b0*/  FMUL.FTZ R110, R110, R168.reuse ;  /* 0x000000a86e6e7220 */ /* 0x080fe20000410000 */
[----:B------:R0:W-:Y:S01]  /*144c0*/  STSM.16.M88.4 [R199], R156 ;  /* 0x0000009cc7007844 */ /* 0x0001e20000000200 */
        /* <DEDUP_REMOVED lines=9> */
[C---:B----4-:R-:W-:Y:S01]  /*14560*/  FADD.FTZ R0, R163.reuse, R0 ;  /* 0x00000000a3007221 */ /* 0x050fe20000010000 */
[----:B------:R-:W-:Y:S01]  /*14570*/  F2FP.BF16.F32.PACK_AB R161, R163, R217 ;  /* 0x000000d9a3a1723e */ /* 0x000fe200000010ff */
        /* <DEDUP_REMOVED lines=22> */
[----:B----4-:R-:W-:-:S07]  /*146e0*/  FADD.FTZ R0, R165, R0 ;  /* 0x00000000a5007221 */ /* 0x010fce0000010000 */
[----:B------:R-:W4:Y:S01]  /*146f0*/  MUFU.EX2 R167, R174 ;  /* 0x000000ae00a77308 */ /* 0x000f220000000800 */
[C---:B---3--:R-:W-:Y:S01]  /*14700*/  FADD.FTZ R0, R171.reuse, R0 ;  /* 0x00000000ab007221 */ /* 0x048fe20000010000 */
[----:B------:R-:W-:-:S06]  /*14710*/  F2FP.BF16.F32.PACK_AB R165, R171, R165 ;  /* 0x000000a5aba5723e */ /* 0x000fcc00000010ff */
[----:B------:R-:W3:Y:S01]  /*14720*/  MUFU.EX2 R176, R176 ;  /* 0x000000b000b07308 */ /* 0x000ee20000000800 */
[----:B--2---:R-:W-:Y:S01]  /*14730*/  FADD.FTZ R3, R166, R3 ;  /* 0x00000003a6037221 */ /* 0x004fe20000010000 */
[----:B------:R-:W-:-:S03]  /*14740*/  F2FP.BF16.F32.PACK_AB R166, R180, R166 ;  /* 0x000000a6b4a6723e */ /* 0x000fc600000010ff */
[----:B------:R-:W-:Y:S01]  /*14750*/  FADD.FTZ R3, R180, R3 ;  /* 0x00000003b4037221 */ /* 0x000fe20000010000 */
[----:B----4-:R-:W-:Y:S01]  /*14760*/  FADD.FTZ R0, R167, R0 ;  /* 0x00000000a7007221 */ /* 0x010fe20000010000 */
[----:B---3--:R-:W-:-:S03]  /*14770*/  F2FP.BF16.F32.PACK_AB R167, R176, R167 ;  /* 0x000000a7b0a7723e */ /* 0x008fc600000010ff */
[----:B------:R-:W-:Y:S02]  /*14780*/  FADD.FTZ R0, R176, R0 ;  /* 0x00000000b0007221 */ /* 0x000fe40000010000 */
[----:B------:R0:W-:Y:S01]  /*14790*/  STSM.16.M88.4 [R200], R164 ;  /* 0x000000a4c8007844 */ /* 0x0001e20000000200 */
[----:B------:R-:W-:Y:S05]  /*147a0*/  @!P0 BRA `(.L_x_2752) ;  /* 0x0000000000048947 */ /* 0x000fea0003800000 */
[----:B------:R-:W-:Y:S01]  /*147b0*/  BPT.TRAP 0x1 ;  /* 0x000000040000795c */ /* 0x000fe20000300000 */
.L_x_2752:
[----:B------:R2:W3:Y:S01]  /*147c0*/  SYNCS.PHASECHK.TRANS64.TRYWAIT P1, [R21+URZ+0x28c50], R209 ;  /* 0x028c50d1150075a7 */ /* 0x0004e2000802017f */
[----:B------:R-:W-:Y:S05]  /*147d0*/  @!P0 BRA `(.L_x_2753) ;  /* 0x0000000000048947 */ /* 0x000fea0003800000 */
[----:B------:R-:W-:Y:S01]  /*147e0*/  BPT.TRAP 0x1 ;  /* 0x000000040000795c */ /* 0x000fe20000300000 */
.L_x_2753:
[----:B------:R-:W-:Y:S04]  /*147f0*/  BSSY B1, `(.L_x_2754) ;  /* 0x0000004000017945 */ /* 0x000fe80003800000 */
[----:B---3--:R-:W-:Y:S05]  /*14800*/  @P1 BRA `(.L_x_2755) ;  /* 0x0000000000081947 */ /* 0x008fea0003800000 */
[----:B------:R-:W3:Y:S02]  /*14810*/  SYNCS.PHASECHK.TRANS64.TRYWAIT P1, [R21+URZ+0x28c50], R209 ;  /* 0x028c50d1150075a7 */ /* 0x000ee4000802017f */
[----:B---3--:R-:W-:Y:S05]  /*14820*/  @!P1 BRA `(.L_x_2756) ;  /* 0x000000cc00649947 */ /* 0x008fea0003800000 */
.L_x_2755:
[----:B------:R-:W-:Y:S05]  /*14830*/  BSYNC B1 ;  /* 0x0000000000017941 */ /* 0x000fea0003800000 */
.L_x_2754:
        /* <DEDUP_REMOVED lines=40> */
.L_x_2757:
[----:B------:R-:W4:Y:S01]  /*14ac0*/  LDL R152, [R1+0x8] ;  /* 0x0000080001987983 */ /* 0x000f220000100800 */
[----:B-123--:R-:W-:Y:S02]  /*14ad0*/  VIADD R21, R21, 0x28c60 ;  /* 0x00028c6015157836 */ /* 0x00efe40000000000 */
[----:B------:R-:W-:Y:S02]  /*14ae0*/  IMAD.MOV.U32 R212, RZ, RZ, R15 ;  /* 0x000000ffffd47224 */ /* 0x000fe400078e000f */
[----:B------:R-:W-:Y:S01]  /*14af0*/  IMAD.MOV.U32 R217, RZ, RZ, R13 ;  /* 0x000000ffffd97224 */ /* 0x000fe200078e000d */
[----:B------:R-:W-:Y:S01]  /*14b00*/  PRMT R21, R187, 0x654, R21 ;  /* 0x00000654bb157816 */ /* 0x000fe20000000015 */
[----:B------:R-:W-:-:S03]  /*14b10*/  IMAD.MOV.U32 R216, RZ, RZ, R18 ;  /* 0x000000ffffd87224 */ /* 0x000fc600078e0012 */
[----:B------:R0:W-:Y:S01]  /*14b20*/  SYNCS.ARRIVE.TRANS64.RED.A1T0 RZ, [R21+URZ], RZ ;  /* 0x000000ff15ff79a7 */ /* 0x0001e2000810043f */
[C---:B----4-:R-:W-:Y:S02]  /*14b30*/  ISETP.GT.AND P1, PT, R12.reuse, R152, PT ;  /* 0x000000980c00720c */ /* 0x050fe40003f24270 */
[----:B------:R-:W-:-:S11]  /*14b40*/  IADD3 R12, R12, -0x1, RZ ;  /* 0xffffffff0c0c7810 */ /* 0x000fd60007ffe0ff */
[----:B0-----:R-:W-:Y:S05]  /*14b50*/  @P1 BRA `(.L_x_2758) ;  /* 0xffffffd400c81947 */ /* 0x001fea000383ffff */
.L_x_2737:
[----:B------:R-:W-:Y:S05]  /*14b60*/  BSYNC B0 ;  /* 0x0000000000007941 */ /* 0x000fea0003800000 */
.L_x_2736:
[----:B------:R-:W2:Y:S04]  /*14b70*/  LDL.LU R21, [R1+0x50] ;  /* 0x0000500001157983 */ /* 0x000ea80000300800 */
[----:B------:R-:W0:Y:S04]  /*14b80*/  SHFL.BFLY PT, R4, R3, 0x2, 0x1f ;  /* 0x0c401f0003047f89 */ /* 0x000e2800000e0000 */
[----:B------:R-:W1:Y:S01]  /*14b90*/  SHFL.BFLY PT, R5, R0, 0x2, 0x1f ;  /* 0x0c401f0000057f89 */ /* 0x000e6200000e0000 */
[----:B0-----:R-:W-:Y:S01]  /*14ba0*/  FADD.FTZ R4, R4, R3 ;  /* 0x0000000304047221 */ /* 0x001fe20000010000 */
[----:B-1----:R-:W-:Y:S01]  /*14bb0*/  FADD.FTZ R6, R5, R0 ;  /* 0x0000000005067221 */ /* 0x002fe20000010000 */
[----:B------:R-:W-:-:S03]  /*14bc0*/  IMAD.MOV.U32 R0, RZ, RZ, -0x800000 ;  /* 0xff800000ff007424 */ /* 0x000fc600078e00ff */
[----:B------:R-:W0:Y:S04]  /*14bd0*/  SHFL.BFLY PT, R5, R4, 0x1, 0x1f ;  /* 0x0c201f0004057f89 */ /* 0x000e2800000e0000 */
[----:B------:R-:W1:Y:S01]  /*14be0*/  SHFL.BFLY PT, R7, R6, 0x1, 0x1f ;  /* 0x0c201f0006077f89 */ /* 0x000e6200000e0000 */
[----:B0-----:R-:W-:Y:S01]  /*14bf0*/  FADD.FTZ R9, R4, R5 ;  /* 0x0000000504097221 */ /* 0x001fe20000010000 */
[----:B-1----:R-:W-:Y:S01]  /*14c00*/  FADD.FTZ R11, R6, R7 ;  /* 0x00000007060b7221 */ /* 0x002fe20000010000 */
[----:B------:R-:W-:Y:S08]  /*14c10*/  BAR.ARV 0x8, 0x100 ;  /* 0x0204000000007b1d */ /* 0x000ff00000002000 */
[----:B------:R-:W-:Y:S01]  /*14c20*/  BAR.SYNC.DEFER_BLOCKING 0xf, 0x100 ;  /* 0x03c4000000007b1d */ /* 0x000fe20000010000 */
[----:B------:R-:W-:-:S02]  /*14c30*/  FSETP.NE.FTZ.AND P0, PT, R9, RZ, PT ;  /* 0x000000ff0900720b */ /* 0x000fc40003f15000 */
[----:B------:R-:W-:-:S11]  /*14c40*/  FSETP.NE.FTZ.AND P1, PT, R11, RZ, PT ;  /* 0x000000ff0b00720b */ /* 0x000fd60003f35000 */
[----:B------:R-:W0:Y:S01]  /*14c50*/  @P0 MUFU.LG2 R5, R9 ;  /* 0x0000000900050308 */ /* 0x000e220000000c00 */
[----:B------:R-:W-:-:S07]  /*14c60*/  @P0 FMUL.FTZ R8, R20, 0.69314718246459960938 ;  /* 0x3f31721814080820 */ /* 0x000fce0000410000 */
[----:B------:R-:W1:Y:S01]  /*14c70*/  @P1 MUFU.LG2 R3, R11 ;  /* 0x0000000b00031308 */ /* 0x000e620000000c00 */
[----:B0-----:R-:W-:-:S04]  /*14c80*/  @P0 FMUL.FTZ R5, R5, 0.69314718246459960938 ;  /* 0x3f31721805050820 */ /* 0x001fc80000410000 */
[----:B------:R-:W-:Y:S01]  /*14c90*/  @P0 FFMA.FTZ R0, R8, R13, R5 ;  /* 0x0000000d08000223 */ /* 0x000fe20000010005 */
[----:B------:R-:W-:Y:S01]  /*14ca0*/  @P1 FMUL.FTZ R5, R20, 0.69314718246459960938 ;  /* 0x3f31721814051820 */ /* 0x000fe20000410000 */
[----:B-1----:R-:W-:Y:S01]  /*14cb0*/  @P1 FMUL.FTZ R4, R3, 0.69314718246459960938 ;  /* 0x3f31721803041820 */ /* 0x002fe20000410000 */
[----:B------:R-:W-:-:S03]  /*14cc0*/  IMAD.MOV.U32 R3, RZ, RZ, -0x800000 ;  /* 0xff800000ff037424 */ /* 0x000fc600078e00ff */
[----:B------:R-:W-:Y:S01]  /*14cd0*/  @P1 FFMA.FTZ R3, R5, R15, R4 ;  /* 0x0000000f05031223 */ /* 0x000fe20000010004 */
[----:B------:R-:W-:-:S05]  /*14ce0*/  IMAD.MOV R4, RZ, RZ, -R197 ;  /* 0x000000ffff047224 */ /* 0x000fca00078e0ac5 */
[----:B------:R-:W-:Y:S02]  /*14cf0*/  ISETP.NE.AND P2, PT, R185, R4, PT ;  /* 0x00000004b900720c */ /* 0x000fe40003f45270 */
[----:B------:R-:W-:-:S06]  /*14d00*/  CS2R R4, SRZ ;  /* 0x0000000000047805 */ /* 0x000fcc000001ff00 */
[----:B------:R-:W0:Y:S01]  /*14d10*/  @P0 MUFU.RCP R5, R9 ;  /* 0x0000000900050308 */ /* 0x000e220000001000 */
[----:B------:R-:W-:-:S04]  /*14d20*/  PLOP3.LUT P0, PT, PT, PT, PT, 0x8, 0x0 ;  /* 0x000000000000781c */ /* 0x000fc80003f0e170 */
[----:B------:R-:W-:-:S03]  /*14d30*/  @!P2 IMAD R7, R18, 0x40, R194 ;  /* 0x000000401207a824 */ /* 0x000fc600078e02c2 */
[----:B------:R-:W1:Y:S01]  /*14d40*/  @P1 MUFU.RCP R4, R11 ;  /* 0x0000000b00041308 */ /* 0x000e620000001000 */
[----:B------:R-:W-:Y:S02]  /*14d50*/  VIADD R18, R18, 0x1 ;  /* 0x0000000112127836 */ /* 0x000fe40000000000 */
[----:B------:R-:W-:-:S03]  /*14d60*/  @!P2 IMAD R7, R7, 0x4, R2 ;  /* 0x000000040707a824 */ /* 0x000fc600078e0202 */
[----:B------:R-:W-:Y:S02]  /*14d70*/  ISETP.NE.AND P1, PT, R18, 0x2, PT ;  /* 0x000000021200780c */ /* 0x000fe40003f25270 */
[----:B0-----:R0:W-:Y:S02]  /*14d80*/  @!P2 STS [R7+0x28800], R5 ;  /* 0x028800050700a388 */ /* 0x0011e40000000800 */
[----:B------:R-:W-:Y:S01]  /*14d90*/  SEL R2, RZ, 0x1, P1 ;  /* 0x00000001ff027807 */ /* 0x000fe20000800000 */
[-C--:B------:R-:W-:Y:S01]  /*14da0*/  FMUL.FTZ R153, R28, R5.reuse ;  /* 0x000000051c997220 */ /* 0x080fe20000410000 */
[-C--:B------:R-:W-:Y:S01]  /*14db0*/  FMUL.FTZ R152, R36, R5.reuse ;  /* 0x0000000524987220 */ /* 0x080fe20000410000 */
[-C--:B------:R-:W-:Y:S01]  /*14dc0*/  FMUL.FTZ R172, R40, R5.reuse ;  /* 0x0000000528ac7220 */ /* 0x080fe20000410000 */
[-C--:B------:R-:W-:Y:S01]  /*14dd0*/  FMUL.FTZ R10, R24, R5.reuse ;  /* 0x00000005180a7220 */ /* 0x080fe20000410000 */
[-C--:B------:R-:W-:Y:S01]  /*14de0*/  FMUL.FTZ R8, R25, R5.reuse ;  /* 0x0000000519087220 */ /* 0x080fe20000410000 */
[-C--:B------:R-:W-:Y:S01]  /*14df0*/  FMUL.FTZ R28, R29, R5.reuse ;  /* 0x000000051d1c7220 */ /* 0x080fe20000410000 */
        /* <DEDUP_REMOVED lines=125> */
[----:B--2---:R-:W-:-:S05]  /*155d0*/  VIADD R21, R21, 0x1 ;  /* 0x0000000115157836 */ /* 0x004fca0000000000 */
[----:B------:R0:W-:Y:S01]  /*155e0*/  STL [R1+0x50], R21 ;  /* 0x0000501501007387 */ /* 0x0001e20000100800 */
[----:B------:R-:W-:Y:S06]  /*155f0*/  BAR.ARV 0xe, 0x100 ;  /* 0x0384000000007b1d */ /* 0x000fec0000002000 */
.L_x_2614:
[----:B------:R-:W-:Y:S05]  /*15600*/  BSYNC B7 ;  /* 0x0000000000077941 */ /* 0x000fea0003800000 */
.L_x_2604:
        /* <DEDUP_REMOVED lines=10> */
[----:B------:R-:W-:Y:S01]  /*156b0*/  F2FP.BF16.F32.PACK_AB R4, R8, R10 ;  /* 0x0000000a0804723e */ /* 0x000fe200000010ff */
[----:B------:R-:W-:Y:S02]  /*156c0*/  ULDC.64 UR4, c[0x0][0xc00] ;  /* 0x0003000000047ab9 */ /* 0x000fe40000000a00 */
[----:B------:R-:W4:Y:S01]  /*156d0*/  LDL R50, [R1+0x4c] ;  /* 0x00004c0001327983 */ /* 0x000f220000100800 */
[----:B------:R-:W0:Y:S01]  /*156e0*/  S2R R23, SR_SWINHI ;  /* 0x0000000000177919 */ /* 0x000e220000002f00 */
[----:B------:R-:W-:Y:S02]  /*156f0*/  F2FP.BF16.F32.PACK_AB R7, R31, R7 ;  /* 0x000000071f07723e */ /* 0x000fe400000010ff */
[----:B------:R-:W-:Y:S02]  /*15700*/  F2FP.BF16.F32.PACK_AB R5, R6, R5 ;  /* 0x000000050605723e */ /* 0x000fe400000010ff */
[----:B------:R-:W-:-:S02]  /*15710*/  F2FP.BF16.F32.PACK_AB R6, R28, R153 ;  /* 0x000000991c06723e */ /* 0x000fc400000010ff */
[----:B------:R-:W-:Y:S02]  /*15720*/  MOV R20, R2 ;  /* 0x0000000200147202 */ /* 0x000fe40000000f00 */
[----:B0-----:R-:W-:Y:S02]  /*15730*/  MOV R21, R23 ;  /* 0x0000001700157202 */ /* 0x001fe40000000f00 */
        /* <DEDUP_REMOVED lines=27> */
[----:B------:R-:W-:Y:S01]  /*158f0*/  BAR.SYNC.DEFER_BLOCKING 0x1, 0x100 ;  /* 0x0044000000007b1d */ /* 0x000fe20000010000 */
[----:B---3--:R-:W-:-:S03]  /*15900*/  IMAD.WIDE R44, R30, 0x2, R20 ;  /* 0x000000021e2c7825 */ /* 0x008fc600078e0214 */
[----:B------:R-:W-:-:S04]  /*15910*/  LOP3.LUT R23, R44, 0x380, RZ, 0xc0, !PT ;  /* 0x000003802c177812 */ /* 0x000fc800078ec0ff */
[----:B------:R-:W-:Y:S01]  /*15920*/  SHF.R.U64 R23, R23, 0x3, RZ ;  /* 0x0000000317177819 */ /* 0x000fe200000012ff */
[----:B------:R-:W-:-:S03]  /*15930*/  IMAD.MOV.U32 R31, RZ, RZ, R45 ;  /* 0x000000ffff1f7224 */ /* 0x000fc600078e002d */
[----:B------:R-:W-:Y:S02]  /*15940*/  LOP3.LUT R30, R23, R44, RZ, 0x3c, !PT ;  /* 0x0000002c171e7212 */ /* 0x000fe400078e3cff */
[----:B------:R-:W-:Y:S02]  /*15950*/  IADD3 R23, P0, R44, 0x20, RZ ;  /* 0x000000202c177810 */ /* 0x000fe40007f1e0ff */
[----:B------:R-:W-:Y:S02]  /*15960*/  MOV R30, R30 ;  /* 0x0000001e001e7202 */ /* 0x000fe40000000f00 */
[----:B------:R-:W-:-:S04]  /*15970*/  LOP3.LUT R10, R23, 0x380, RZ, 0xc0, !PT ;  /* 0x00000380170a7812 */ /* 0x000fc800078ec0ff */
[----:B------:R-:W-:Y:S01]  /*15980*/  SHF.R.U64 R10, R10, 0x3, RZ ;  /* 0x000000030a0a7819 */ /* 0x000fe200000012ff */
[----:B------:R0:W-:Y:S01]  /*15990*/  STSM.16.M88.4 [R30], R4 ;  /* 0x000000041e007844 */ /* 0x0001e20000000200 */
[----:B------:R-:W-:-:S04]  /*159a0*/  IADD3 R49, P1, R44, 0x2060, RZ ;  /* 0x000020602c317810 */ /* 0x000fc80007f3e0ff */
[----:B------:R-:W-:Y:S01]  /*159b0*/  LOP3.LUT R48, R49, 0x380, RZ, 0xc0, !PT ;  /* 0x0000038031307812 */ /* 0x000fe200078ec0ff */
[----:B0-----:R-:W-:Y:S01]  /*159c0*/  IMAD.X R5, RZ, RZ, R45, P0 ;  /* 0x000000ffff057224 */ /* 0x001fe200000e062d */
[----:B------:R-:W-:-:S04]  /*159d0*/  LOP3.LUT R4, R10, R23, RZ, 0x3c, !PT ;  /* 0x000000170a047212 */ /* 0x000fc800078e3cff */
[----:B------:R-:W-:Y:S02]  /*159e0*/  MOV R12, R4 ;  /* 0x00000004000c7202 */ /* 0x000fe40000000f00 */
[----:B------:R-:W-:Y:S02]  /*159f0*/  IADD3 R5, P3, R44, 0x40, RZ ;  /* 0x000000402c057810 */ /* 0x000fe40007f7e0ff */
[----:B------:R-:W-:Y:S02]  /*15a00*/  F2FP.BF16.F32.PACK_AB R10, R14, R152 ;  /* 0x000000980e0a723e */ /* 0x000fe400000010ff */
[----:B------:R-:W-:Y:S02]  /*15a10*/  LOP3.LUT R4, R5, 0x380, RZ, 0xc0, !PT ;  /* 0x0000038005047812 */ /* 0x000fe400078ec0ff */
[----:B------:R-:W-:Y:S02]  /*15a20*/  IADD3 R39, P0, R44, 0x2040, RZ ;  /* 0x000020402c277810 */ /* 0x000fe40007f1e0ff */
[----:B------:R-:W-:-:S02]  /*15a30*/  SHF.R.U64 R48, R48, 0x3, RZ ;  /* 0x0000000330307819 */ /* 0x000fc400000012ff */
[----:B------:R-:W-:Y:S02]  /*15a40*/  SHF.R.U64 R4, R4, 0x3, RZ ;  /* 0x0000000304047819 */ /* 0x000fe400000012ff */
[C---:B------:R-:W-:Y:S02]  /*15a50*/  IADD3 R53, P2, R44.reuse, 0x4000, RZ ;  /* 0x000040002c357810 */ /* 0x040fe40007f5e0ff */
[----:B------:R-:W-:Y:S01]  /*15a60*/  IADD3 R7, P4, R44, 0x60, RZ ;  /* 0x000000602c077810 */ /* 0x000fe20007f9e0ff */
[----:B------:R0:W-:Y:S01]  /*15a70*/  STSM.16.M88.4 [R12], R8 ;  /* 0x000000080c007844 */ /* 0x0001e20000000200 */
[----:B------:R-:W-:Y:S02]  /*15a80*/  LOP3.LUT R38, R39, 0x380, RZ, 0xc0, !PT ;  /* 0x0000038027267812 */ /* 0x000fe400078ec0ff */
[----:B------:R-:W-:Y:S01]  /*15a90*/  LOP3.LUT R48, R48, R49, RZ, 0x3c, !PT ;  /* 0x0000003130307212 */ /* 0x000fe200078e3cff */
[----:B------:R-:W-:Y:S01]  /*15aa0*/  IMAD.X R49, RZ, RZ, R45, P1 ;  /* 0x000000ffff317224 */ /* 0x000fe200008e062d */
[----:B------:R-:W-:-:S02]  /*15ab0*/  IADD3 R31, P5, R44, 0x2000, RZ ;  /* 0x000020002c1f7810 */ /* 0x000fc40007fbe0ff */
[----:B------:R-:W-:Y:S02]  /*15ac0*/  IADD3 R35, P6, R44, 0x2020, RZ ;  /* 0x000020202c237810 */ /* 0x000fe40007fde0ff */
[----:B------:R-:W-:Y:S02]  /*15ad0*/  LOP3.LUT R52, R53, 0x380, RZ, 0xc0, !PT ;  /* 0x0000038035347812 */ /* 0x000fe400078ec0ff */
[----:B------:R-:W-:Y:S02]  /*15ae0*/  LOP3.LUT R6, R7, 0x380, RZ, 0xc0, !PT ;  /* 0x0000038007067812 */ /* 0x000fe400078ec0ff */
[----:B------:R-:W-:Y:S02]  /*15af0*/  SHF.R.U64 R38, R38, 0x3, RZ ;  /* 0x0000000326267819 */ /* 0x000fe400000012ff */
[----:B0-----:R-:W-:Y:S02]  /*15b00*/  LOP3.LUT R8, R4, R5, RZ, 0x3c, !PT ;  /* 0x0000000504087212 */ /* 0x001fe400078e3cff */
[----:B------:R-:W-:-:S02]  /*15b10*/  IADD3 R4, P1, R44, 0x6040, RZ ;  /* 0x000060402c047810 */ /* 0x000fc40007f3e0ff */
[----:B------:R-:W-:Y:S02]  /*15b20*/  LOP3.LUT R30, R31, 0x380, RZ, 0xc0, !PT ;  /* 0x000003801f1e7812 */ /* 0x000fe400078ec0ff */
[----:B------:R-:W-:Y:S02]  /*15b30*/  LOP3.LUT R34, R35, 0x380, RZ, 0xc0, !PT ;  /* 0x0000038023227812 */ /* 0x000fe400078ec0ff */
[----:B------:R-:W-:Y:S02]  /*15b40*/  SHF.R.U64 R52, R52, 0x3, RZ ;  /* 0x0000000334347819 */ /* 0x000fe400000012ff */
[----:B------:R-:W-:Y:S02]  /*15b50*/  SHF.R.U64 R6, R6, 0x3, RZ ;  /* 0x0000000306067819 */ /* 0x000fe400000012ff */
[----:B------:R-:W-:Y:S02]  /*15b60*/  LOP3.LUT R5, R4, 0x380, RZ, 0xc0, !PT ;  /* 0x0000038004057812 */ /* 0x000fe400078ec0ff */
[----:B------:R-:W-:Y:S01]  /*15b70*/  LOP3.LUT R38, R38, R39, RZ, 0x3c, !PT ;  /* 0x0000002726267212 */ /* 0x000fe200078e3cff */
[----:B------:R-:W-:Y:S01]  /*15b80*/  IMAD.X R39, RZ, RZ, R45, P0 ;  /* 0x000000ffff277224 */ /* 0x000fe200000e062d */
[----:B------:R-:W-:-:S02]  /*15b90*/  SHF.R.U64 R30, R30, 0x3, RZ ;  /* 0x000000031e1e7819 */ /* 0x000fc400000012ff */
[----:B------:R-:W-:Y:S02]  /*15ba0*/  SHF.R.U64 R34, R34, 0x3, RZ ;  /* 0x0000000322227819 */ /* 0x000fe400000012ff */
[----:B------:R-:W-:Y:S01]  /*15bb0*/  LOP3.LUT R52, R52, R53, RZ, 0x3c, !PT ;  /* 0x0000003534347212 */ /* 0x000fe200078e3cff */
[--C-:B------:R-:W-:Y:S01]  /*15bc0*/  IMAD.X R53, RZ, RZ, R45.reuse, P2 ;  /* 0x000000ffff357224 */ /* 0x100fe200010e062d */
[----:B------:R-:W-:Y:S02]  /*15bd0*/  IADD3 R72, P0, R44, 0x6020, RZ ;  /* 0x000060202c487810 */ /* 0x000fe40007f1e0ff */
[----:B------:R-:W-:Y:S02]  /*15be0*/  LOP3.LUT R10, R6, R7, RZ, 0x3c, !PT ;  /* 0x00000007060a7212 */ /* 0x000fe400078e3cff */
[----:B------:R-:W-:Y:S02]  /*15bf0*/  SHF.R.U64 R5, R5, 0x3, RZ ;  /* 0x0000000305057819 */ /* 0x000fe400000012ff */
[----:B------:R-:W-:Y:S01]  /*15c00*/  IADD3 R6, P2, R44, 0x6060, RZ ;  /* 0x000060602c067810 */ /* 0x000fe20007f5e0ff */
[--C-:B------:R-:W-:Y:S01]  /*15c10*/  IMAD.X R9, RZ, RZ, R45.reuse, P3 ;  /* 0x000000ffff097224 */ /* 0x100fe200018e062d */
[----:B------:R-:W-:Y:S01]  /*15c20*/  LOP3.LUT R30, R30, R31, RZ, 0x3c, !PT ;  /* 0x0000001f1e1e7212 */ /* 0x000fe200078e3cff */
[--C-:B------:R-:W-:Y:S01]  /*15c30*/  IMAD.X R11, RZ, RZ, R45.reuse, P4 ;  /* 0x000000ffff0b7224 */ /* 0x100fe200020e062d */
[----:B------:R-:W-:Y:S01]  /*15c40*/  LOP3.LUT R34, R34, R35, RZ, 0x3c, !PT ;  /* 0x0000002322227212 */ /* 0x000fe200078e3cff */
[--C-:B------:R-:W-:Y:S01]  /*15c50*/  IMAD.X R31, RZ, RZ, R45.reuse, P5 ;  /* 0x000000ffff1f7224 */ /* 0x100fe200028e062d */
[----:B------:R-:W-:Y:S01]  /*15c60*/  LOP3.LUT R73, R72, 0x380, RZ, 0xc0, !PT ;  /* 0x0000038048497812 */ /* 0x000fe200078ec0ff */
[----:B------:R-:W-:Y:S01]  /*15c70*/  IMAD.X R35, RZ, RZ, R45, P6 ;  /* 0x000000ffff237224 */ /* 0x000fe200030e062d */
[----:B------:R-:W-:-:S02]  /*15c80*/  LOP3.LUT R4, R5, R4, RZ, 0x3c, !PT ;  /* 0x0000000405047212 */ /* 0x000fc400078e3cff */
[C---:B------:R-:W-:Y:S02]  /*15c90*/  IADD3 R57, P3, R44.reuse, 0x4020, RZ ;  /* 0x000040202c397810 */ /* 0x040fe40007f7e0ff */
[C---:B------:R-:W-:Y:S02]  /*15ca0*/  IADD3 R61, P4, R44.reuse, 0x4040, RZ ;  /* 0x000040402c3d7810 */ /* 0x040fe40007f9e0ff */
[C---:B------:R-:W-:Y:S02]  /*15cb0*/  IADD3 R64, P5, R44.reuse, 0x4060, RZ ;  /* 0x000040602c407810 */ /* 0x040fe40007fbe0ff */
[----:B------:R-:W-:Y:S02]  /*15cc0*/  IADD3 R68, P6, R44, 0x6000, RZ ;  /* 0x000060002c447810 */ /* 0x000fe40007fde0ff */
[----:B------:R-:W-:Y:S02]  /*15cd0*/  LOP3.LUT R5, R6, 0x380, RZ, 0xc0, !PT ;  /* 0x0000038006057812 */ /* 0x000fe400078ec0ff */
[----:B------:R-:W-:-:S02]  /*15ce0*/  SHF.R.U64 R73, R73, 0x3, RZ ;  /* 0x0000000349497819 */ /* 0x000fc400000012ff */
[----:B------:R-:W-:Y:S02]  /*15cf0*/  LOP3.LUT R56, R57, 0x380, RZ, 0xc0, !PT ;  /* 0x0000038039387812 */ /* 0x000fe400078ec0ff */
[----:B------:R-:W-:Y:S02]  /*15d00*/  LOP3.LUT R60, R61, 0x380, RZ, 0xc0, !PT ;  /* 0x000003803d3c7812 */ /* 0x000fe400078ec0ff */
[----:B------:R-:W-:Y:S02]  /*15d10*/  LOP3.LUT R65, R64, 0x380, RZ, 0xc0, !PT ;  /* 0x0000038040417812 */ /* 0x000fe400078ec0ff */
[----:B------:R-:W-:Y:S02]  /*15d20*/  LOP3.LUT R69, R68, 0x380, RZ, 0xc0, !PT ;  /* 0x0000038044457812 */ /* 0x000fe400078ec0ff */
[----:B------:R-:W-:Y:S02]  /*15d30*/  SHF.R.U64 R5, R5, 0x3, RZ ;  /* 0x0000000305057819 */ /* 0x000fe400000012ff */
[----:B------:R-:W-:Y:S01]  /*15d40*/  LOP3.LUT R72, R73, R72, RZ, 0x3c, !PT ;  /* 0x0000004849487212 */ /* 0x000fe200078e3cff */
[--C-:B------:R-:W-:Y:S01]  /*15d50*/  IMAD.X R73, RZ, RZ, R45.reuse, P0 ;  /* 0x000000ffff497224 */ /* 0x100fe200000e062d */
[----:B------:R-:W-:Y:S01]  /*15d60*/  SHF.R.U64 R56, R56, 0x3, RZ ;  /* 0x0000000338387819 */ /* 0x000fe200000012ff */
[----:B------:R-:W-:Y:S01]  /*15d70*/  IMAD.X R7, RZ, RZ, R45, P2 ;  /* 0x000000ffff077224 */ /* 0x000fe200010e062d */
[----:B------:R-:W-:-:S02]  /*15d80*/  SHF.R.U64 R60, R60, 0x3, RZ ;  /* 0x000000033c3c7819 */ /* 0x000fc400000012ff */
[----:B------:R-:W-:Y:S02]  /*15d90*/  SHF.R.U64 R65, R65, 0x3, RZ ;  /* 0x0000000341417819 */ /* 0x000fe400000012ff */
[----:B------:R-:W-:Y:S02]  /*15da0*/  SHF.R.U64 R69, R69, 0x3, RZ ;  /* 0x0000000345457819 */ /* 0x000fe400000012ff */
[----:B------:R-:W-:Y:S01]  /*15db0*/  LOP3.LUT R6, R5, R6, RZ, 0x3c, !PT ;  /* 0x0000000605067212 */ /* 0x000fe200078e3cff */
[----:B------:R-:W-:Y:S01]  /*15dc0*/  IMAD.X R5, RZ, RZ, R45, P1 ;  /* 0x000000ffff057224 */ /* 0x000fe200008e062d */
[----:B------:R-:W-:Y:S02]  /*15dd0*/  MOV R23, R30 ;  /* 0x0000001e00177202 */ /* 0x000fe40000000f00 */
[----:B------:R-:W-:Y:S02]  /*15de0*/  ISETP.NE.U32.AND P0, PT, RZ, UR4, PT ;  /* 0x00000004ff007c0c */ /* 0x000fe4000bf05070 */
[----:B------:R-:W-:-:S02]  /*15df0*/  MOV R8, R8 ;  /* 0x0000000800087202 */ /* 0x000fc40000000f00 */
[----:B--2---:R-:W-:Y:S02]  /*15e00*/  MOV R24, R34 ;  /* 0x0000002200187202 */ /* 0x004fe40000000f00 */
[----:B------:R-:W-:Y:S02]  /*15e10*/  F2FP.BF16.F32.PACK_AB R30, R167, R171 ;  /* 0x000000aba71e723e */ /* 0x000fe400000010ff */
[----:B------:R-:W-:Y:S02]  /*15e20*/  F2FP.BF16.F32.PACK_AB R31, R47, R46 ;  /* 0x0000002e2f1f723e */ /* 0x000fe400000010ff */
[----:B------:R-:W-:Y:S02]  /*15e30*/  MOV R10, R10 ;  /* 0x0000000a000a7202 */ /* 0x000fe40000000f00 */
[----:B------:R-:W-:Y:S02]  /*15e40*/  F2FP.BF16.F32.PACK_AB R34, R163, R166 ;  /* 0x000000a6a322723e */ /* 0x000fe400000010ff */
[----:B------:R-:W-:-:S02]  /*15e50*/  F2FP.BF16.F32.PACK_AB R35, R55, R54 ;  /* 0x000000363723723e */ /* 0x000fc400000010ff */
        /* <DEDUP_REMOVED lines=8> */
[----:B------:R-:W-:Y:S01]  /*15ee0*/  ISETP.NE.AND.EX P0, PT, RZ, UR5, PT, P0 ;  /* 0x00000005ff007c0c */ /* 0x000fe2000bf05300 */
[----:B------:R-:W-:Y:S01]  /*15ef0*/  ULDC.64 UR4, c[0x0][0xc08] ;  /* 0x0003020000047ab9 */ /* 0x000fe20000000a00 */
[----:B------:R-:W-:Y:S01]  /*15f00*/  MOV R44, R4 ;  /* 0x00000004002c7202 */ /* 0x000fe20000000f00 */
[----:B------:R0:W-:Y:S01]  /*15f10*/  STSM.16.M88.4 [R8], R28 ;  /* 0x0000001c08007844 */ /* 0x0001e20000000200 */
[----:B------:R-:W-:-:S02]  /*15f20*/  MOV R45, R6 ;  /* 0x00000006002d7202 */ /* 0x000fc40000000f00 */
[----:B------:R-:W-:Y:S01]  /*15f30*/  F2FP.BF16.F32.PACK_AB R4, R161, R164 ;  /* 0x000000a4a104723e */ /* 0x000fe200000010ff */
[----:B------:R2:W-:Y:S01]  /*15f40*/  STSM.16.M88.4 [R10], R32 ;  /* 0x000000200a007844 */ /* 0x0005e20000000200 */
[----:B------:R-:W-:Y:S02]  /*15f50*/  F2FP.BF16.F32.PACK_AB R5, R59, R58 ;  /* 0x0000003a3b05723e */ /* 0x000fe400000010ff */
[----:B------:R-:W-:Y:S02]  /*15f60*/  F2FP.BF16.F32.PACK_AB R6, R159, R162 ;  /* 0x000000a29f06723e */ /* 0x000fe400000010ff */
[----:B------:R-:W-:Y:S02]  /*15f70*/  F2FP.BF16.F32.PACK_AB R7, R63, R62 ;  /* 0x0000003e3f07723e */ /* 0x000fe400000010ff */
[----:B------:R-:W-:Y:S02]  /*15f80*/  ISETP.NE.U32.AND P6, PT, RZ, UR4, PT ;  /* 0x00000004ff007c0c */ /* 0x000fe4000bfc5070 */
[----:B------:R-:W-:-:S02]  /*15f90*/  F2FP.BF16.F32.PACK_AB R9, R67, R66 ;  /* 0x000000424309723e */ /* 0x000fc400000010ff */
[----:B------:R-:W-:Y:S02]  /*15fa0*/  F2FP.BF16.F32.PACK_AB R11, R71, R70 ;  /* 0x00000046470b723e */ /* 0x000fe400000010ff */
[----:B0-----:R-:W-:Y:S02]  /*15fb0*/  F2FP.BF16.F32.PACK_AB R8, R157, R160 ;  /* 0x000000a09d08723e */ /* 0x001fe400000010ff */
[----:B------:R-:W-:Y:S02]  /*15fc0*/  MOV R38, R38 ;  /* 0x0000002600267202 */ /* 0x000fe40000000f00 */
[----:B--2---:R-:W-:Y:S02]  /*15fd0*/  F2FP.BF16.F32.PACK_AB R10, R155, R158 ;  /* 0x0000009e9b0a723e */ /* 0x004fe400000010ff */
[----:B------:R-:W-:Y:S02]  /*15fe0*/  F2FP.BF16.F32.PACK_AB R12, R154, R156 ;  /* 0x0000009c9a0c723e */ /* 0x000fe400000010ff */
[----:B------:R-:W-:Y:S01]  /*15ff0*/  F2FP.BF16.F32.PACK_AB R14, R77, R76 ;  /* 0x0000004c4d0e723e */ /* 0x000fe200000010ff */
[----:B------:R-:W-:Y:S01]  /*16000*/  STSM.16.M88.4 [R23], R4 ;  /* 0x0000000417007844 */ /* 0x000fe20000000200 */
[----:B------:R-:W-:-:S02]  /*16010*/  ISETP.NE.AND.EX P6, PT, RZ, UR5, PT, P6 ;  /* 0x00000005ff007c0c */ /* 0x000fc4000bfc5360 */
[----:B------:R-:W-:Y:S01]  /*16020*/  MOV R48, R48 ;  /* 0x0000003000307202 */ /* 0x000fe20000000f00 */
[----:B------:R-:W-:Y:S01]  /*16030*/  STSM.16.M88.4 [R24], R8 ;  /* 0x0000000818007844 */ /* 0x000fe20000000200 */
[----:B------:R-:W-:Y:S02]  /*16040*/  F2FP.BF16.F32.PACK_AB R28, R81, R80 ;  /* 0x00000050511c723e */ /* 0x000fe400000010ff */
[----:B------:R-:W-:Y:S01]  /*16050*/  F2FP.BF16.F32.PACK_AB R29, R83, R82 ;  /* 0x00000052531d723e */ /* 0x000fe200000010ff */
[----:B------:R0:W-:Y:S01]  /*16060*/  STSM.16.M88.4 [R38], R12 ;  /* 0x0000000c26007844 */ /* 0x0001e20000000200 */
[----:B------:R-:W-:Y:S02]  /*16070*/  F2FP.BF16.F32.PACK_AB R30, R85, R84 ;  /* 0x00000054551e723e */ /* 0x000fe400000010ff */
[----:B------:R-:W-:Y:S02]  /*16080*/  F2FP.BF16.F32.PACK_AB R31, R87, R86 ;  /* 0x00000056571f723e */ /* 0x000fe400000010ff */
[----:B------:R-:W-:-:S02]  /*16090*/  MOV R52, R52 ;  /* 0x0000003400347202 */ /* 0x000fc40000000f00 */
[----:B------:R-:W-:Y:S02]  /*160a0*/  F2FP.BF16.F32.PACK_AB R32, R89, R88 ;  /* 0x000000585920723e */ /* 0x000fe400000010ff */
[----:B------:R-:W-:Y:S02]  /*160b0*/  F2FP.BF16.F32.PACK_AB R33, R91, R90 ;  /* 0x0000005a5b21723e */ /* 0x000fe400000010ff */
[----:B------:R-:W-:Y:S02]  /*160c0*/  F2FP.BF16.F32.PACK_AB R34, R93, R92 ;  /* 0x0000005c5d22723e */ /* 0x000fe400000010ff */
[----:B------:R-:W-:Y:S02]  /*160d0*/  F2FP.BF16.F32.PACK_AB R35, R95, R94 ;  /* 0x0000005e5f23723e */ /* 0x000fe400000010ff */
[----:B------:R-:W-:Y:S01]  /*160e0*/  MOV R56, R56 ;  /* 0x0000003800387202 */ /* 0x000fe20000000f00 */
[----:B0-----:R-:W4:Y:S01]  /*160f0*/  LDC.64 R12, c[0x0][0xc00] ;  /* 0x00030000ff0c7b82 */ /* 0x001f220000000a00 */
        /* <DEDUP_REMOVED lines=14> */
[----:B------:R-:W-:Y:S01]  /*161e0*/  F2FP.BF16.F32.PACK_AB R11, R127, R126 ;  /* 0x0000007e7f0b723e */ /* 0x000fe200000010ff */
[----:B------:R-:W-:Y:S01]  /*161f0*/  STSM.16.M88.4 [R56], R36 ;  /* 0x0000002438007844 */ /* 0x000fe20000000200 */
[----:B------:R-:W-:-:S03]  /*16200*/  MOV R72, R72 ;  /* 0x0000004800487202 */ /* 0x000fc60000000f00 */
[----:B------:R-:W-:Y:S04]  /*16210*/  STSM.16.M88.4 [R60], R40 ;  /* 0x000000283c007844 */ /* 0x000fe80000000200 */
[----:B------:R-:W-:Y:S04]  /*16220*/  STSM.16.M88.4 [R64], R4 ;  /* 0x0000000440007844 */ /* 0x000fe80000000200 */
[----:B------:R0:W-:Y:S04]  /*16230*/  STSM.16.M88.4 [R68], R8 ;  /* 0x0000000844007844 */ /* 0x0001e80000000200 */
[----:B------:R-:W-:Y:S04]  /*16240*/  STSM.16.M88.4 [R72], R128 ;  /* 0x0000008048007844 */ /* 0x000fe80000000200 */
[----:B------:R-:W-:Y:S04]  /*16250*/  STSM.16.M88.4 [R44], R136 ;  /* 0x000000882c007844 */ /* 0x000fe80000000200 */
[----:B------:R2:W-:Y:S01]  /*16260*/  STSM.16.M88.4 [R45], R144 ;  /* 0x000000902d007844 */ /* 0x0005e20000000200 */
[----:B0-----:R-:W0:Y:S01]  /*16270*/  @P6 LDC.64 R10, c[0x0][0xc08] ;  /* 0x00030200ff0a6b82 */ /* 0x001e220000000a00 */
[----:B------:R-:W-:Y:S01]  /*16280*/  ULDC UR4, c[0x0][0xa88] ;  /* 0x0002a20000047ab9 */ /* 0x000fe20000000800 */
[----:B------:R-:W-:-:S02]  /*16290*/  IMAD.MOV.U32 R24, RZ, RZ, RZ ;  /* 0x000000ffff187224 */ /* 0x000fc400078e00ff */
[----:B------:R-:W-:Y:S02]  /*162a0*/  IMAD.U32 R23, RZ, RZ, UR4 ;  /* 0x00000004ff177e24 */ /* 0x000fe4000f8e00ff */
[C---:B----4-:R-:W-:Y:S02]  /*162b0*/  IMAD.WIDE R6, R50.reuse, 0x4, R12 ;  /* 0x0000000432067825 */ /* 0x050fe400078e020c */
[----:B------:R-:W-:Y:S02]  /*162c0*/  BAR.SYNC.DEFER_BLOCKING 0x1, 0x100 ;  /* 0x0044000000007b1d */ /* 0x000fe40000010000 */
[----:B0-----:R-:W-:-:S04]  /*162d0*/  @P6 IMAD.WIDE R10, R50, 0x4, R10 ;  /* 0x00000004320a6825 */ /* 0x001fc800078e020a */
        /* <DEDUP_REMOVED lines=29> */
[C---:B------:R-:W-:Y:S02]  /*164b0*/  IADD3 R37, P5, R4.reuse, 0x5000, RZ ;  /* 0x0000500004257810 */ /* 0x040fe40007fbe0ff */
[----:B------:R-:W-:-:S02]  /*164c0*/  IADD3 R41, P1, R4, 0x6000, RZ ;  /* 0x0000600004297810 */ /* 0x000fc40007f3e0ff */
[C---:B--2---:R-:W-:Y:S02]  /*164d0*/  IADD3 R45, P2, R4.reuse, 0x7000, RZ ;  /* 0x00007000042d7810 */ /* 0x044fe40007f5e0ff */
[C---:B------:R-:W-:Y:S02]  /*164e0*/  IADD3 R49, P3, R4.reuse, 0x8000, RZ ;  /* 0x0000800004317810 */ /* 0x040fe40007f7e0ff */
[----:B------:R-:W-:Y:S02]  /*164f0*/  IADD3 R53, P4, R4, 0x9000, RZ ;  /* 0x0000900004357810 */ /* 0x000fe40007f9e0ff */
[----:B------:R-:W-:Y:S02]  /*16500*/  P2R R14, PR, RZ, 0x20 ;  /* 0x00000020ff0e7803 */ /* 0x000fe40000000000 */
[----:B------:R-:W-:Y:S02]  /*16510*/  LOP3.LUT R36, R37, 0x380, RZ, 0xc0, !PT ;  /* 0x0000038025247812 */ /* 0x000fe400078ec0ff */
[----:B------:R-:W-:-:S02]  /*16520*/  LOP3.LUT R40, R41, 0x380, RZ, 0xc0, !PT ;  /* 0x0000038029287812 */ /* 0x000fc400078ec0ff */
[----:B------:R-:W-:Y:S02]  /*16530*/  LOP3.LUT R44, R45, 0x380, RZ, 0xc0, !PT ;  /* 0x000003802d2c7812 */ /* 0x000fe400078ec0ff */
[----:B------:R-:W-:Y:S02]  /*16540*/  LOP3.LUT R48, R49, 0x380, RZ, 0xc0, !PT ;  /* 0x0000038031307812 */ /* 0x000fe400078ec0ff */
[----:B------:R-:W-:Y:S02]  /*16550*/  LOP3.LUT R52, R53, 0x380, RZ, 0xc0, !PT ;  /* 0x0000038035347812 */ /* 0x000fe400078ec0ff */
[----:B------:R-:W-:Y:S02]  /*16560*/  IADD3 R57, P5, R4, 0xa000, RZ ;  /* 0x0000a00004397810 */ /* 0x000fe40007fbe0ff */
[----:B------:R-:W-:Y:S02]  /*16570*/  SHF.R.U64 R36, R36, 0x3, RZ ;  /* 0x0000000324247819 */ /* 0x000fe400000012ff */
[----:B------:R-:W-:-:S02]  /*16580*/  SHF.R.U64 R40, R40, 0x3, RZ ;  /* 0x0000000328287819 */ /* 0x000fc400000012ff */
[----:B------:R-:W-:Y:S02]  /*16590*/  LOP3.LUT R56, R57, 0x380, RZ, 0xc0, !PT ;  /* 0x0000038039387812 */ /* 0x000fe400078ec0ff */
[----:B------:R-:W-:Y:S02]  /*165a0*/  SHF.R.U64 R44, R44, 0x3, RZ ;  /* 0x000000032c2c7819 */ /* 0x000fe400000012ff */
[----:B------:R-:W-:Y:S02]  /*165b0*/  SHF.R.U64 R48, R48, 0x3, RZ ;  /* 0x0000000330307819 */ /* 0x000fe400000012ff */
[----:B------:R-:W-:Y:S02]  /*165c0*/  SHF.R.U64 R52, R52, 0x3, RZ ;  /* 0x0000000334347819 */ /* 0x000fe400000012ff */
[----:B------:R-:W-:Y:S02]  /*165d0*/  LOP3.LUT R36, R36, R37, RZ, 0x3c, !PT ;  /* 0x0000002524247212 */ /* 0x000fe400078e3cff */
[----:B------:R-:W-:-:S02]  /*165e0*/  LOP3.LUT R40, R40, R41, RZ, 0x3c, !PT ;  /* 0x0000002928287212 */ /* 0x000fc400078e3cff */
[----:B------:R-:W-:Y:S02]  /*165f0*/  LOP3.LUT R44, R44, R45, RZ, 0x3c, !PT ;  /* 0x0000002d2c2c7212 */ /* 0x000fe400078e3cff */
[----:B------:R-:W-:Y:S02]  /*16600*/  LOP3.LUT R48, R48, R49, RZ, 0x3c, !PT ;  /* 0x0000003130307212 */ /* 0x000fe400078e3cff */
[----:B------:R-:W-:Y:S02]  /*16610*/  LOP3.LUT R52, R52, R53, RZ, 0x3c, !PT ;  /* 0x0000003534347212 */ /* 0x000fe400078e3cff */
[----:B------:R-:W-:Y:S01]  /*16620*/  SHF.R.U64 R56, R56, 0x3, RZ ;  /* 0x0000000338387819 */ /* 0x000fe200000012ff */
[----:B0-----:R-:W-:Y:S06]  /*16630*/  @P6 BRA `(.L_x_2761) ;  /* 0x0000000000106947 */ /* 0x001fec0003800000 */
[----:B------:R-:W-:Y:S05]  /*16640*/  @!P0 BRA `(.L_x_2761) ;  /* 0x00000000000c8947 */ /* 0x000fea0003800000 */
[----:B------:R-:W2:Y:S04]  /*16650*/  LDG.E R10, desc[UR40][R6.64] ;  /* 0x00000028060a7981 */ /* 0x000ea8000c1e1900 */
[----:B-----5:R-:W2:Y:S02]  /*16660*/  LDG.E R23, desc[UR40][R6.64+0x4] ;  /* 0x0000042806177981 */ /* 0x020ea4000c1e1900 */
[----:B--2---:R-:W-:-:S07]  /*16670*/  IMAD.IADD R23, R23, 0x1, -R10 ;  /* 0x0000000117177824 */ /* 0x004fce00078e0a0a */
.L_x_2761:
[----:B------:R-:W2:Y:S01]  /*16680*/  LDL R86, [R1+0x48] ;  /* 0x0000480001567983 */ /* 0x000ea20000100800 */
[----:B------:R-:W-:Y:S01]  /*16690*/  ISETP.NE.AND P6, PT, R14, RZ, PT ;  /* 0x000000ff0e00720c */ /* 0x000fe20003fc5270 */
[----:B------:R-:W0:Y:S02]  /*166a0*/  S2R R7, SR_TID.X ;  /* 0x0000000000077919 */ /* 0x000e240000002100 */
[----:B0-----:R-:W-:-:S05]  /*166b0*/  VIADD R7, R7, 0xffffff80 ;  /* 0xffffff8007077836 */ /* 0x001fca0000000000 */
[----:B------:R-:W-:-:S04]  /*166c0*/  SHF.R.S32.HI R6, RZ, 0x1f, R7 ;  /* 0x0000001fff067819 */ /* 0x000fc80000011407 */
[----:B------:R-:W-:-:S04]  /*166d0*/  LEA.HI R6, R6, R7, RZ, 0x7 ;  /* 0x0000000706067211 */ /* 0x000fc800078f38ff */
[----:B------:R-:W-:-:S06]  /*166e0*/  SHF.R.S32.HI R6, RZ, 0x7, R6 ;  /* 0x00000007ff067819 */ /* 0x000fcc0000011406 */
[----:B------:R-:W0:Y:S01]  /*166f0*/  SHFL.IDX PT, R6, R6, RZ, 0x1f ;  /* 0x00001fff06067589 */ /* 0x000e2200000e0000 */
[--C-:B------:R-:W-:Y:S01]  /*16700*/  IMAD.X R53, RZ, RZ, R5.reuse, P4 ;  /* 0x000000ffff357224 */ /* 0x100fe200020e0605 */
[----:B------:R-:W-:Y:S01]  /*16710*/  LOP3.LUT R56, R56, R57, RZ, 0x3c, !PT ;  /* 0x0000003938387212 */ /* 0x000fe200078e3cff */
[--C-:B------:R-:W-:Y:S01]  /*16720*/  IMAD.X R41, RZ, RZ, R5.reuse, P1 ;  /* 0x000000ffff297224 */ /* 0x100fe200008e0605 */
[----:B------:R-:W-:Y:S01]  /*16730*/  IADD3.X R37, RZ, R5, RZ, P6, !PT ;  /* 0x00000005ff257210 */ /* 0x000fe200037fe4ff */
[--C-:B------:R-:W-:Y:S01]  /*16740*/  IMAD.X R45, RZ, RZ, R5.reuse, P2 ;  /* 0x000000ffff2d7224 */ /* 0x100fe200010e0605 */
[C---:B------:R-:W-:Y:S01]  /*16750*/  IADD3 R61, P6, R4.reuse, 0xb000, RZ ;  /* 0x0000b000043d7810 */ /* 0x040fe20007fde0ff */
[--C-:B------:R-:W-:Y:S01]  /*16760*/  IMAD.X R49, RZ, RZ, R5.reuse, P3 ;  /* 0x000000ffff317224 */ /* 0x100fe200018e0605 */
[C---:B------:R-:W-:Y:S01]  /*16770*/  IADD3 R65, P1, R4.reuse, 0xc000, RZ ;  /* 0x0000c00004417810 */ /* 0x040fe20007f3e0ff */
[----:B------:R-:W-:Y:S01]  /*16780*/  IMAD.X R57, RZ, RZ, R5, P5 ;  /* 0x000000ffff397224 */ /* 0x000fe200028e0605 */
[----:B------:R-:W-:-:S02]  /*16790*/  IADD3 R69, P2, R4, 0xd000, RZ ;  /* 0x0000d00004457810 */ /* 0x000fc40007f5e0ff */
[C---:B------:R-:W-:Y:S02]  /*167a0*/  IADD3 R73, P3, R4.reuse, 0xe000, RZ ;  /* 0x0000e00004497810 */ /* 0x040fe40007f7e0ff */
[----:B------:R-:W-:Y:S02]  /*167b0*/  IADD3 R7, P5, R4, 0xf000, RZ ;  /* 0x0000f00004077810 */ /* 0x000fe40007fbe0ff */
[----:B------:R-:W-:Y:S02]  /*167c0*/  LOP3.LUT R60, R61, 0x380, RZ, 0xc0, !PT ;  /* 0x000003803d3c7812 */ /* 0x000fe400078ec0ff */
[----:B------:R-:W-:Y:S02]  /*167d0*/  LOP3.LUT R64, R65, 0x380, RZ, 0xc0, !PT ;  /* 0x0000038041407812 */ /* 0x000fe400078ec0ff */
[----:B0-----:R-:W-:Y:S02]  /*167e0*/  ISETP.NE.AND P4, PT, R6, RZ, PT ;  /* 0x000000ff0600720c */ /* 0x001fe40003f85270 */
        /* <DEDUP_REMOVED lines=10> */
[----:B------:R-:W-:Y:S01]  /*16890*/  SHF.R.S32.HI R80, RZ, 0x1f, R50 ;  /* 0x0000001fff507819 */ /* 0x000fe20000011432 */
        /* <DEDUP_REMOVED lines=11> */
[----:B------:R-:W-:Y:S02]  /*16950*/  SEL R81, R50, RZ, !P0 ;  /* 0x000000ff32517207 */ /* 0x000fe40004000000 */
[----:B------:R-:W-:Y:S02]  /*16960*/  SEL R80, R80, RZ, !P0 ;  /* 0x000000ff50507207 */ /* 0x000fe40004000000 */
[----:B-----5:R-:W-:Y:S02]  /*16970*/  SHF.R.S32.HI R21, RZ, 0x1f, R24 ;  /* 0x0000001fff157819 */ /* 0x020fe40000011418 */
[----:B--2---:R-:W-:Y:S01]  /*16980*/  SHF.R.S32.HI R82, RZ, 0x1f, R86 ;  /* 0x0000001fff527819 */ /* 0x004fe20000011456 */
[----:B------:R-:W-:Y:S06]  /*16990*/  @P4 BRA `(.L_x_2762) ;  /* 0x0000000000b44947 */ /* 0x000fec0003800000 */
[----:B------:R-:W0:Y:S01]  /*169a0*/  LDC R30, c[0x0][0xbe8] ;  /* 0x0002fa00ff1e7b82 */ /* 0x000e220000000800 */
[----:B------:R-:W-:Y:S01]  /*169b0*/  ULDC.64 UR4, c[0x0][0xb90] ;  /* 0x0002e40000047ab9 */ /* 0x000fe20000000a00 */
[----:B------:R-:W-:Y:S02]  /*169c0*/  IMAD.IADD R14, R229, 0x1, R195 ;  /* 0x00000001e50e7824 */ /* 0x000fe400078e02c3 */
[----:B------:R-:W-:Y:S02]  /*169d0*/  IMAD R10, R82, UR4, RZ ;  /* 0x00000004520a7c24 */ /* 0x000fe4000f8e02ff */
[----:B------:R-:W-:Y:S02]  /*169e0*/  IMAD.MOV.U32 R20, RZ, RZ, R24 ;  /* 0x000000ffff147224 */ /* 0x000fe400078e0018 */
[C---:B------:R-:W-:Y:S02]  /*169f0*/  IMAD R15, R86.reuse, UR5, R10 ;  /* 0x00000005560f7c24 */ /* 0x040fe4000f8e020a */
[----:B------:R-:W-:Y:S01]  /*16a00*/  IMAD.WIDE.U32 R6, R86, UR4, R20 ;  /* 0x0000000456067c25 */ /* 0x000fe2000f8e0014 */
[----:B------:R-:W-:-:S03]  /*16a10*/  ULDC.64 UR4, c[0x0][0xb98] ;  /* 0x0002e60000047ab9 */ /* 0x000fc60000000a00 */
[----:B------:R-:W-:Y:S02]  /*16a20*/  IMAD.IADD R7, R7, 0x1, R15 ;  /* 0x0000000107077824 */ /* 0x000fe400078e020f */
[----:B------:R-:W-:Y:S02]  /*16a30*/  IMAD.IADD R34, R194, 0x1, R195 ;  /* 0x00000001c2227824 */ /* 0x000fe400078e02c3 */
[----:B------:R-:W-:Y:S01]  /*16a40*/  IMAD.WIDE.U32 R6, R81, UR4, R6 ;  /* 0x0000000451067c25 */ /* 0x000fe2000f8e0006 */
[----:B0-----:R-:W-:-:S13]  /*16a50*/  ISETP.NE.AND P0, PT, R30, 0x1, PT ;  /* 0x000000011e00780c */ /* 0x001fda0003f05270 */
[----:B------:R-:W0:Y:S08]  /*16a60*/  @P0 LDC R11, c[0x0][0xbec] ;  /* 0x0002fb00ff0b0b82 */ /* 0x000e300000000800 */
[----:B------:R-:W2:Y:S01]  /*16a70*/  @P0 LDC R31, c[0x0][0xbf0] ;  /* 0x0002fc00ff1f0b82 */ /* 0x000ea20000000800 */
[----:B0-----:R-:W-:-:S04]  /*16a80*/  @P0 IMAD.HI.U32 R10, R14, R11, RZ ;  /* 0x0000000b0e0a0227 */ /* 0x001fc800078e00ff */
[----:B------:R-:W-:Y:S01]  /*16a90*/  IMAD.MOV.U32 R11, RZ, RZ, R14 ;  /* 0x000000ffff0b7224 */ /* 0x000fe200078e000e */
[----:B--2---:R-:W-:Y:S01]  /*16aa0*/  @P0 SHF.R.U32.HI R11, RZ, R31, R10 ;  /* 0x0000001fff0b0219 */ /* 0x004fe2000001160a */
        /* <DEDUP_REMOVED lines=9> */
[----:B------:R-:W-:Y:S02]  /*16b40*/  IMAD.MOV R14, RZ, RZ, -R197 ;  /* 0x000000ffff0e7224 */ /* 0x000fe400078e0ac5 */
[----:B------:R-:W-:-:S02]  /*16b50*/  IMAD R10, R10, UR4, RZ ;  /* 0x000000040a0a7c24 */ /* 0x000fc4000f8e02ff */
[----:B------:R-:W-:-:S04]  /*16b60*/  IMAD.WIDE.U32 R6, R15, UR4, R6 ;  /* 0x000000040f067c25 */ /* 0x000fc8000f8e0006 */
[----:B------:R-:W-:Y:S01]  /*16b70*/  IMAD R15, R15, UR5, R10 ;  /* 0x000000050f0f7c24 */ /* 0x000fe2000f8e020a */
[----:B------:R-:W-:Y:S01]  /*16b80*/  ULDC.64 UR4, c[0x0][0xb50] ;  /* 0x0002d40000047ab9 */ /* 0x000fe20000000a00 */
[----:B------:R-:W-:Y:S02]  /*16b90*/  IMAD R31, R23, R30, RZ ;  /* 0x0000001e171f7224 */ /* 0x000fe400078e02ff */
        /* <DEDUP_REMOVED lines=13> */
.L_x_2762:
        /* <DEDUP_REMOVED lines=39> */
[----:B------:R-:W-:-:S02]  /*16ee0*/  IMAD.IADD R80, R195, 0x1, R0 ;  /* 0x00000001c3507824 */ /* 0x000fc400078e0200 */
        /* <DEDUP_REMOVED lines=21> */
[----:B------:R-:W-:Y:S01]  /*17040*/  IMAD.IADD R21, R21, 0x1, R83 ;  /* 0x0000000115157824 */ /* 0x000fe200078e0253 */
[----:B------:R-:W-:Y:S01]  /*17050*/  SEL R0, RZ, 0x1, P1 ;  /* 0x00000001ff007807 */ /* 0x000fe20000800000 */
[--C-:B------:R-:W-:Y:S01]  /*17060*/  IMAD.MOV R83, RZ, RZ, -R81.reuse ;  /* 0x000000ffff537224 */ /* 0x100fe200078e0a51 */
[----:B------:R-:W-:Y:S01]  /*17070*/  ISETP.GE.AND P0, PT, R99, R3, PT ;  /* 0x000000036300720c */ /* 0x000fe20003f06270 */
[----:B------:R-:W-:Y:S01]  /*17080*/  VIADD R97, R204, 0x100 ;  /* 0x00000100cc617836 */ /* 0x000fe20000000000 */
[----:B------:R-:W-:Y:S01]  /*17090*/  LOP3.LUT R0, R85, 0x2, R0, 0xe2, !PT ;  /* 0x0000000255007812 */ /* 0x000fe200078ee200 */
[----:B------:R-:W-:Y:S01]  /*170a0*/  IMAD.SHL.U32 R85, R24, 0x4, RZ ;  /* 0x0000000418557824 */ /* 0x000fe200078e00ff */
[----:B------:R-:W-:Y:S01]  /*170b0*/  SEL R24, RZ, 0xffffffff, P0 ;  /* 0xffffffffff187807 */ /* 0x000fe20000000000 */
[----:B------:R-:W-:Y:S01]  /*170c0*/  IMAD R83, R84, R83, R80 ;  /* 0x0000005354537224 */ /* 0x000fe200078e0250 */
[-C--:B------:R-:W-:Y:S01]  /*170d0*/  ISETP.GE.AND P0, PT, R97, R3.reuse, PT ;  /* 0x000000036100720c */ /* 0x080fe20003f06270 */
[C---:B------:R-:W-:Y:S01]  /*170e0*/  VIADD R95, R204.reuse, 0x140 ;  /* 0x00000140cc5f7836 */ /* 0x040fe20000000000 */
[----:B------:R-:W-:Y:S01]  /*170f0*/  SHF.R.S32.HI R80, RZ, 0x1f, R81 ;  /* 0x0000001fff507819 */ /* 0x000fe20000011451 */
[----:B------:R-:W-:Y:S01]  /*17100*/  VIADD R93, R204, 0x180 ;  /* 0x00000180cc5d7836 */ /* 0x000fe20000000000 */
[----:B------:R-:W-:Y:S01]  /*17110*/  LOP3.LUT R0, R85, 0x4, R0, 0xe2, !PT ;  /* 0x0000000455007812 */ /* 0x000fe200078ee200 */
[----:B------:R-:W-:Y:S01]  /*17120*/  IMAD.SHL.U32 R85, R24, 0x8, RZ ;  /* 0x0000000818557824 */ /* 0x000fe200078e00ff */
[----:B------:R-:W-:Y:S01]  /*17130*/  SEL R24, RZ, 0xffffffff, P0 ;  /* 0xffffffffff187807 */ /* 0x000fe20000000000 */
[----:B------:R-:W-:Y:S01]  /*17140*/  IMAD R80, R80, UR4, RZ ;  /* 0x0000000450507c24 */ /* 0x000fe2000f8e02ff */
[----:B------:R-:W-:Y:S01]  /*17150*/  ISETP.GE.AND P0, PT, R95, R3, PT ;  /* 0x000000035f00720c */ /* 0x000fe20003f06270 */
[----:B------:R-:W-:Y:S01]  /*17160*/  IMAD.WIDE.U32 R20, R81, UR4, R20 ;  /* 0x0000000451147c25 */ /* 0x000fe2000f8e0014 */
[----:B------:R-:W-:-:S03]  /*17170*/  LOP3.LUT R0, R85, 0x8, R0, 0xe2, !PT ;  /* 0x0000000855007812 */ /* 0x000fc600078ee200 */
[----:B------:R-:W-:Y:S01]  /*17180*/  IMAD.SHL.U32 R87, R24, 0x10, RZ ;  /* 0x0000001018577824 */ /* 0x000fe200078e00ff */
[----:B------:R-:W-:Y:S01]  /*17190*/  SEL R24, RZ, 0xffffffff, P0 ;  /* 0xffffffffff187807 */ /* 0x000fe20000000000 */
[----:B------:R-:W-:Y:S01]  /*171a0*/  IMAD R85, R81, UR5, R80 ;  /* 0x0000000551557c24 */ /* 0x000fe2000f8e0250 */
[----:B------:R-:W-:Y:S01]  /*171b0*/  SHF.R.S32.HI R80, RZ, 0x1f, R83 ;  /* 0x0000001fff507819 */ /* 0x000fe20000011453 */
[----:B------:R-:W-:Y:S01]  /*171c0*/  ULDC.64 UR4, c[0x0][0xad8] ;  /* 0x0002b60000047ab9 */ /* 0x000fe20000000a00 */
[----:B------:R-:W-:Y:S01]  /*171d0*/  LOP3.LUT R0, R87, 0x10, R0, 0xe2, !PT ;  /* 0x0000001057007812 */ /* 0x000fe200078ee200 */
[----:B------:R-:W-:Y:S01]  /*171e0*/  IMAD.IADD R21, R21, 0x1, R85 ;  /* 0x0000000115157824 */ /* 0x000fe200078e0255 */
[----:B------:R-:W-:Y:S01]  /*171f0*/  SHF.L.U32 R81, R24, 0x5, RZ ;  /* 0x0000000518517819 */ /* 0x000fe200000006ff */
[----:B------:R-:W-:Y:S01]  /*17200*/  IMAD R80, R80, UR4, RZ ;  /* 0x0000000450507c24 */ /* 0x000fe2000f8e02ff */
[----:B------:R-:W-:Y:S01]  /*17210*/  ISETP.GE.AND P0, PT, R93, R3, PT ;  /* 0x000000035d00720c */ /* 0x000fe20003f06270 */
[----:B------:R-:W-:Y:S01]  /*17220*/  IMAD R90, R23, R84, RZ ;  /* 0x00000054175a7224 */ /* 0x000fe200078e02ff */
[----:B------:R-:W-:Y:S01]  /*17230*/  LOP3.LUT R0, R81, 0x20, R0, 0xe2, !PT ;  /* 0x0000002051007812 */ /* 0x000fe200078ee200 */
[----:B------:R-:W-:Y:S01]  /*17240*/  IMAD.IADD R195, R98, 0x1, R195 ;  /* 0x0000000162c37824 */ /* 0x000fe200078e02c3 */
[----:B------:R-:W-:Y:S01]  /*17250*/  SEL R23, RZ, 0x40, P0 ;  /* 0x00000040ff177807 */ /* 0x000fe20000000000 */
[----:B------:R-:W-:-:S02]  /*17260*/  IMAD R81, R83, UR5, R80 ;  /* 0x0000000553517c24 */ /* 0x000fc4000f8e0250 */
[----:B------:R-:W-:Y:S01]  /*17270*/  IMAD.WIDE.U32 R20, R83, UR4, R20 ;  /* 0x0000000453147c25 */ /* 0x000fe2000f8e0014 */
[----:B------:R-:W-:Y:S01]  /*17280*/  ISETP.GE.AND P1, PT, R195, R90, PT ;  /* 0x0000005ac300720c */ /* 0x000fe20003f26270 */
[----:B------:R-:W-:Y:S01]  /*17290*/  ULDC.64 UR4, c[0x0][0xa80] ;  /* 0x0002a00000047ab9 */ /* 0x000fe20000000a00 */
[----:B------:R-:W-:Y:S01]  /*172a0*/  LOP3.LUT R23, R0, R23, RZ, 0xfc, !PT ;  /* 0x0000001700177212 */ /* 0x000fe200078efcff */
[----:B------:R-:W-:Y:S01]  /*172b0*/  VIADD R91, R204, 0x1c0 ;  /* 0x000001c0cc5b7836 */ /* 0x000fe20000000000 */
[----:B------:R-:W-:Y:S01]  /*172c0*/  LEA R88, P2, R20, UR4, 0x1 ;  /* 0x0000000414587c11 */ /* 0x000fe2000f8408ff */
[----:B------:R-:W-:Y:S02]  /*172d0*/  IMAD.IADD R21, R21, 0x1, R81 ;  /* 0x0000000115157824 */ /* 0x000fe400078e0251 */
[----:B------:R-:W-:Y:S01]  /*172e0*/  VIADD R0, R2, 0x28c20 ;  /* 0x00028c2002007836 */ /* 0x000fe20000000000 */
[----:B------:R-:W-:Y:S01]  /*172f0*/  ISETP.GE.AND P0, PT, R91, R3, PT ;  /* 0x000000035b00720c */ /* 0x000fe20003f06270 */
[----:B------:R-:W-:Y:S01]  /*17300*/  VIADD R92, R204, 0x1c0 ;  /* 0x000001c0cc5c7836 */ /* 0x000fe20000000000 */
[----:B------:R-:W-:Y:S01]  /*17310*/  LEA.HI.X R89, R20, UR5, R21, 0x1, P2 ;  /* 0x0000000514597c11 */ /* 0x000fe200090f0c15 */
[C---:B------:R-:W-:Y:S01]  /*17320*/  VIADD R94, R204.reuse, 0x180 ;  /* 0x00000180cc5e7836 */ /* 0x040fe20000000000 */
[----:B------:R-:W-:Y:S01]  /*17330*/  PRMT R0, RZ, 0x654, R0 ;  /* 0x00000654ff007816 */ /* 0x000fe20000000000 */
[C---:B------:R-:W-:Y:S01]  /*17340*/  VIADD R96, R204.reuse, 0x140 ;  /* 0x00000140cc607836 */ /* 0x040fe20000000000 */
[----:B------:R-:W-:Y:S01]  /*17350*/  SEL R24, RZ, 0x80, P0 ;  /* 0x00000080ff187807 */ /* 0x000fe20000000000 */
[C---:B------:R-:W-:Y:S01]  /*17360*/  VIADD R98, R204.reuse, 0x100 ;  /* 0x00000100cc627836 */ /* 0x040fe20000000000 */
[----:B0-----:R0:W-:Y:S01]  /*17370*/  SYNCS.ARRIVE.TRANS64.RED.A1T0 RZ, [R0+URZ], RZ ;  /* 0x000000ff00ff79a7 */ /* 0x0011e2000810043f */
[C---:B------:R-:W-:Y:S01]  /*17380*/  VIADD R100, R204.reuse, 0xc0 ;  /* 0x000000c0cc647836 */ /* 0x040fe20000000000 */
[----:B------:R0:W2:Y:S01]  /*17390*/  SHFL.IDX PT, R20, R88, RZ, 0x181f ;  /* 0x00181fff58147589 */ /* 0x0000a200000e0000 */
[C---:B------:R-:W-:Y:S01]  /*173a0*/  VIADD R102, R204.reuse, 0x80 ;  /* 0x00000080cc667836 */ /* 0x040fe20000000000 */
        /* <DEDUP_REMOVED lines=18> */
[-C--:B------:R-:W-:Y:S01]  /*174d0*/  ISETP.GE.AND P2, PT, R97, R3.reuse, PT ;  /* 0x000000036100720c */ /* 0x080fe20003f46270 */
[----:B-----5:R0:W-:Y:S01]  /*174e0*/  @!P0 ST.E.128 desc[UR40][R82.64], R4 ;  /* 0x0000000452008985 */ /* 0x0201e2000c101d28 */
[----:B------:R-:W-:Y:S02]  /*174f0*/  @!P5 LEA R86, P4, R101, R20, 0x1 ;  /* 0x000000146556d211 */ /* 0x000fe400078808ff */
[----:B------:R-:W-:Y:S01]  /*17500*/  LOP3.LUT P0, RZ, R23, 0x40, RZ, 0xc0, !PT ;  /* 0x0000004017ff7812 */ /* 0x000fe2000780c0ff */
[----:B------:R2:W-:Y:S01]  /*17510*/  @!P1 ST.E.128 desc[UR40][R80.64], R12 ;  /* 0x0000000c50009985 */ /* 0x0005e2000c101d28 */
[----:B------:R-:W-:-:S02]  /*17520*/  ISETP.GE.AND P1, PT, R95, R3, PT ;  /* 0x000000035f00720c */ /* 0x000fc40003f26270 */
[-C--:B------:R-:W-:Y:S02]  /*17530*/  @!P5 LEA.HI.X R87, R101, R21.reuse, R102, 0x1, P4 ;  /* 0x000000156557d211 */ /* 0x080fe400020f0c66 */
[----:B------:R-:W-:Y:S02]  /*17540*/  LOP3.LUT P4, RZ, R24, 0x80, RZ, 0xc0, !PT ;  /* 0x0000008018ff7812 */ /* 0x000fe4000788c0ff */
[CC--:B------:R-:W-:Y:S01]  /*17550*/  @!P3 LEA R84, P6, R99.reuse, R20.reuse, 0x1 ;  /* 0x000000146354b211 */ /* 0x0c0fe200078c08ff */
[----:B------:R4:W-:Y:S03]  /*17560*/  @!P5 ST.E.128 desc[UR40][R86.64], R32 ;  /* 0x000000205600d985 */ /* 0x0009e6000c101d28 */
[----:B------:R-:W-:Y:S02]  /*17570*/  @!P3 LEA.HI.X R85, R99, R21, R100, 0x1, P6 ;  /* 0x000000156355b211 */ /* 0x000fe400030f0c64 */
[----:B0-----:R-:W-:-:S03]  /*17580*/  @!P2 LEA R4, P5, R97, R20, 0x1 ;  /* 0x000000146104a211 */ /* 0x001fc600078a08ff */
        /* <DEDUP_REMOVED lines=12> */
.L_x_2764:
[----:B------:R-:W-:Y:S05]  /*17650*/  BSYNC B1 ;  /* 0x0000000000017941 */ /* 0x000fea0003800000 */
.L_x_2763:
[----:B------:R-:W-:Y:S01]  /*17660*/  VIADD R0, R195, 0x20 ;  /* 0x00000020c3007836 */ /* 0x000fe20000000000 */
[----:B----45:R0:W4:Y:S04]  /*17670*/  SHFL.IDX PT, R7, R89, 0x1, 0x181f ;  /* 0x00381f0059077f89 */ /* 0x03012800000e0000 */
        /* <DEDUP_REMOVED lines=36> */
.L_x_2760:
[----:B------:R-:W3:Y:S01]  /*178c0*/  LDL R9, [R1+0x4c] ;  /* 0x00004c0001097983 */ /* 0x000ee20000100800 */
[----:B------:R-:W-:Y:S01]  /*178d0*/  ULDC.64 UR4, c[0x0][0xc00] ;  /* 0x0003000000047ab9 */ /* 0x000fe20000000a00 */
[----:B------:R-:W3:Y:S01]  /*178e0*/  LDC.64 R4, c[0x0][0xc00] ;  /* 0x00030000ff047b82 */ /* 0x000ee20000000a00 */
[----:B------:R-:W-:Y:S01]  /*178f0*/  ISETP.NE.U32.AND P0, PT, RZ, UR4, PT ;  /* 0x00000004ff007c0c */ /* 0x000fe2000bf05070 */
[----:B------:R-:W-:-:S03]  /*17900*/  IMAD.MOV.U32 R3, RZ, RZ, RZ ;  /* 0x000000ffff037224 */ /* 0x000fc600078e00ff */
[----:B------:R-:W-:Y:S01]  /*17910*/  ISETP.NE.AND.EX P0, PT, RZ, UR5, PT, P0 ;  /* 0x00000005ff007c0c */ /* 0x000fe2000bf05300 */
[----:B------:R-:W-:Y:S02]  /*17920*/  ULDC.64 UR4, c[0x0][0xc08] ;  /* 0x0003020000047ab9 */ /* 0x000fe40000000a00 */
[----:B------:R-:W-:Y:S01]  /*17930*/  ISETP.NE.U32.AND P1, PT, RZ, UR4, PT ;  /* 0x00000004ff007c0c */ /* 0x000fe2000bf25070 */
[----:B--2---:R-:W2:Y:S01]  /*17940*/  S2R R24, SR_TID.X ;  /* 0x0000000000187919 */ /* 0x004ea20000002100 */
[----:B0-----:R-:W0:Y:S02]  /*17950*/  LDC R21, c[0x0][0xbe8] ;  /* 0x0002fa00ff157b82 */ /* 0x001e240000000800 */
[----:B------:R-:W-:-:S13]  /*17960*/  ISETP.NE.AND.EX P1, PT, RZ, UR5, PT, P1 ;  /* 0x00000005ff007c0c */ /* 0x000fda000bf25310 */
[----:B------:R-:W4:Y:S01]  /*17970*/  @P1 LDC.64 R6, c[0x0][0xc08] ;  /* 0x00030200ff061b82 */ /* 0x000f220000000a00 */
[----:B------:R-:W-:Y:S02]  /*17980*/  ULDC UR4, c[0x0][0xa88] ;  /* 0x0002a20000047ab9 */ /* 0x000fe40000000800 */
[----:B------:R-:W-:Y:S02]  /*17990*/  IMAD.U32 R0, RZ, RZ, UR4 ;  /* 0x00000004ff007e24 */ /* 0x000fe4000f8e00ff */
[----:B---3--:R-:W-:-:S04]  /*179a0*/  IMAD.WIDE R4, R9, 0x4, R4 ;  /* 0x0000000409047825 */ /* 0x008fc800078e0204 */
[----:B----4-:R-:W-:Y:S01]  /*179b0*/  @P1 IMAD.WIDE R6, R9, 0x4, R6 ;  /* 0x0000000409061825 */ /* 0x010fe200078e0206 */
[----:B------:R3:W5:Y:S03]  /*179c0*/  @P0 LDG.E R3, desc[UR40][R4.64] ;  /* 0x0000002804030981 */ /* 0x000766000c1e1900 */
[----:B--2---:R-:W-:Y:S01]  /*179d0*/  VIADD R24, R24, 0xffffff80 ;  /* 0xffffff8018187836 */ /* 0x004fe20000000000 */
[----:B------:R3:W5:Y:S01]  /*179e0*/  @P1 LDG.E R0, desc[UR40][R6.64] ;  /* 0x0000002806001981 */ /* 0x000762000c1e1900 */
[----:B------:R-:W-:-:S03]  /*179f0*/  SHF.R.S32.HI R8, RZ, 0x1f, R9 ;  /* 0x0000001fff087819 */ /* 0x000fc60000011409 */
[----:B------:R-:W-:Y:S01]  /*17a00*/  ISETP.GE.AND P2, PT, R24, 0x40, PT ;  /* 0x000000401800780c */ /* 0x000fe20003f46270 */
[----:B0-----:R-:W-:-:S12]  /*17a10*/  @P1 BRA `(.L_x_2766) ;  /* 0x0000000000101947 */ /* 0x001fd80003800000 */
[----:B------:R-:W-:Y:S05]  /*17a20*/  @!P0 BRA `(.L_x_2766) ;  /* 0x00000000000c8947 */ /* 0x000fea0003800000 */
[----:B---3--:R-:W2:Y:S04]  /*17a30*/  LDG.E R7, desc[UR40][R4.64] ;  /* 0x0000002804077981 */ /* 0x008ea8000c1e1900 */
[----:B-----5:R-:W2:Y:S02]  /*17a40*/  LDG.E R0, desc[UR40][R4.64+0x4] ;  /* 0x0000042804007981 */ /* 0x020ea4000c1e1900 */
[----:B--2---:R-:W-:-:S07]  /*17a50*/  IMAD.IADD R0, R0, 0x1, -R7 ;  /* 0x0000000100007824 */ /* 0x004fce00078e0a07 */
.L_x_2766:
[----:B------:R-:W2:Y:S01]  /*17a60*/  LDL R28, [R1+0x48] ;  /* 0x00004800011c7983 */ /* 0x000ea20000100800 */
[----:B------:R-:W-:Y:S01]  /*17a70*/  BSSY B1, `(.L_x_2767) ;  /* 0x000002d000017945 */ /* 0x000fe20003800000 */
[----:B------:R-:W-:Y:S02]  /*17a80*/  SEL R13, R9, RZ, !P0 ;  /* 0x000000ff090d7207 */ /* 0x000fe40004000000 */
[----:B------:R-:W-:Y:S02]  /*17a90*/  SEL R14, R8, RZ, !P0 ;  /* 0x000000ff080e7207 */ /* 0x000fe40004000000 */
[----:B-----5:R-:W-:Y:S02]  /*17aa0*/  SHF.R.S32.HI R10, RZ, 0x1f, R3 ;  /* 0x0000001fff0a7819 */ /* 0x020fe40000011403 */
[----:B--2---:R-:W-:Y:S01]  /*17ab0*/  SHF.R.S32.HI R12, RZ, 0x1f, R28 ;  /* 0x0000001fff0c7819 */ /* 0x004fe2000001141c */
[----:B------:R-:W-:Y:S06]  /*17ac0*/  @P2 BRA `(.L_x_2768) ;  /* 0x00000000009c2947 */ /* 0x000fec0003800000 */
[----:B---3--:R-:W0:Y:S01]  /*17ad0*/  S2R R6, SR_TID.X ;  /* 0x0000000000067919 */ /* 0x008e220000002100 */
[----:B------:R-:W2:Y:S02]  /*17ae0*/  LDC R20, c[0x0][0xbe8] ;  /* 0x0002fa00ff147b82 */ /* 0x000ea40000000800 */
[----:B--2---:R-:W-:Y:S01]  /*17af0*/  IMAD R4, R0, R20, RZ ;  /* 0x0000001400047224 */ /* 0x004fe200078e02ff */
[----:B0-----:R-:W-:-:S04]  /*17b00*/  IADD3 R11, R195, -0x80, R6 ;  /* 0xffffff80c30b7810 */ /* 0x001fc80007ffe006 */
        /* <DEDUP_REMOVED lines=9> */
[----:B------:R-:W0:Y:S01]  /*17ba0*/  @P0 LDC R6, c[0x0][0xbec] ;  /* 0x0002fb00ff060b82 */ /* 0x000e220000000800 */
[----:B------:R-:W-:Y:S01]  /*17bb0*/  IMAD R9, R28, UR5, R8 ;  /* 0x000000051c097c24 */ /* 0x000fe2000f8e0208 */
[----:B------:R-:W-:-:S03]  /*17bc0*/  ULDC.64 UR4, c[0x0][0xb98] ;  /* 0x0002e60000047ab9 */ /* 0x000fc60000000a00 */
[----:B------:R-:W-:-:S03]  /*17bd0*/  IMAD.IADD R5, R5, 0x1, R9 ;  /* 0x0000000105057824 */ /* 0x000fc600078e0209 */
[----:B------:R-:W2:Y:S01]  /*17be0*/  @P0 LDC R15, c[0x0][0xbf0] ;  /* 0x0002fc00ff0f0b82 */ /* 0x000ea20000000800 */
[----:B------:R-:W-:-:S04]  /*17bf0*/  IMAD.WIDE.U32 R4, R13, UR4, R4 ;  /* 0x000000040d047c25 */ /* 0x000fc8000f8e0004 */
[----:B0-----:R-:W-:-:S05]  /*17c00*/  @P0 IMAD.HI.U32 R6, R11, R6, RZ ;  /* 0x000000060b060227 */ /* 0x001fca00078e00ff */
[----:B--2---:R-:W-:Y:S01]  /*17c10*/  @P0 SHF.R.U32.HI R7, RZ, R15, R6 ;  /* 0x0000000fff070219 */ /* 0x004fe20000011606 */
[----:B------:R-:W-:-:S03]  /*17c20*/  IMAD R6, R14, UR4, RZ ;  /* 0x000000040e067c24 */ /* 0x000fc6000f8e02ff */
[----:B------:R-:W-:Y:S01]  /*17c30*/  IADD3 R4, P0, R7, R4, RZ ;  /* 0x0000000407047210 */ /* 0x000fe20007f1e0ff */
[----:B------:R-:W-:Y:S02]  /*17c40*/  IMAD.MOV R9, RZ, RZ, -R7 ;  /* 0x000000ffff097224 */ /* 0x000fe400078e0a07 */
[----:B------:R-:W-:Y:S01]  /*17c50*/  IMAD R8, R13, UR5, R6 ;  /* 0x000000050d087c24 */ /* 0x000fe2000f8e0206 */
[----:B------:R-:W-:Y:S01]  /*17c60*/  ULDC.64 UR4, c[0x0][0xb88] ;  /* 0x0002e20000047ab9 */ /* 0x000fe20000000a00 */
[----:B------:R-:W-:Y:S01]  /*17c70*/  IMAD R9, R20, R9, R11 ;  /* 0x0000000914097224 */ /* 0x000fe200078e020b */
[----:B------:R-:W-:-:S04]  /*17c80*/  SHF.R.S32.HI R11, RZ, 0x1f, R7 ;  /* 0x0000001fff0b7819 */ /* 0x000fc80000011407 */
        /* <DEDUP_REMOVED lines=11> */
.L_x_2768:
[----:B------:R-:W-:Y:S05]  /*17d40*/  BSYNC B1 ;  /* 0x0000000000017941 */ /* 0x000fea0003800000 */
.L_x_2767:
[----:B------:R-:W-:Y:S01]  /*17d50*/  ISETP.NE.AND P0, PT, R21, 0x1, PT ;  /* 0x000000011500780c */ /* 0x000fe20003f05270 */
[----:B------:R-:W2:Y:S01]  /*17d60*/  LDC R23, c[0x0][0xac8] ;  /* 0x0002b200ff177b82 */ /* 0x000ea20000000800 */
[----:B------:R-:W-:Y:S01]  /*17d70*/  ULDC.64 UR4, c[0x0][0xaa0] ;  /* 0x0002a80000047ab9 */ /* 0x000fe20000000a00 */
[--C-:B------:R-:W-:Y:S01]  /*17d80*/  SHF.R.S32.HI R8, RZ, 0x1f, R24.reuse ;  /* 0x0000001fff087819 */ /* 0x100fe20000011418 */
[----:B0--3--:R-:W-:Y:S01]  /*17d90*/  IMAD R6, R10, UR4, RZ ;  /* 0x000000040a067c24 */ /* 0x009fe2000f8e02ff */
[----:B------:R-:W-:Y:S01]  /*17da0*/  SHF.R.S32.HI R15, RZ, 0x1f, R24 ;  /* 0x0000001fff0f7819 */ /* 0x000fe20000011418 */
[----:B------:R-:W-:Y:S01]  /*17db0*/  IMAD.WIDE.U32 R4, R3, UR4, RZ ;  /* 0x0000000403047c25 */ /* 0x000fe2000f8e00ff */
        /* <DEDUP_REMOVED lines=9> */
[----:B------:R-:W-:Y:S01]  /*17e50*/  IMAD R3, R12, UR4, RZ ;  /* 0x000000040c037c24 */ /* 0x000fe2000f8e02ff */
[C---:B------:R-:W-:Y:S01]  /*17e60*/  IADD3 R36, R204.reuse, 0x100, RZ ;  /* 0x00000100cc247810 */ /* 0x040fe20007ffe0ff */
[----:B------:R-:W-:-:S02]  /*17e70*/  VIADD R42, R204, 0x40 ;  /* 0x00000040cc2a7836 */ /* 0x000fc40000000000 */
        /* <DEDUP_REMOVED lines=11> */
[----:B------:R-:W-:Y:S02]  /*17f30*/  IMAD.IADD R8, R195, 0x1, R6 ;  /* 0x00000001c3087824 */ /* 0x000fe400078e0206 */
        /* <DEDUP_REMOVED lines=8> */
[----:B------:R-:W-:Y:S02]  /*17fc0*/  VIADD R38, R204, 0xc0 ;  /* 0x000000c0cc267836 */ /* 0x000fe40000000000 */
[----:B------:R-:W-:Y:S02]  /*17fd0*/  IMAD.IADD R5, R5, 0x1, R3 ;  /* 0x0000000105057824 */ /* 0x000fe400078e0203 */
[----:B------:R-:W-:Y:S01]  /*17fe0*/  IMAD.MOV.U32 R3, RZ, RZ, R8 ;  /* 0x000000ffff037224 */ /* 0x000fe200078e0008 */
[----:B---3--:R-:W-:Y:S01]  /*17ff0*/  @P0 SHF.R.U32.HI R3, RZ, R9, R6 ;  /* 0x00000009ff030219 */ /* 0x008fe20000011606 */
[----:B------:R-:W-:Y:S01]  /*18000*/  IMAD R29, R0, R21, RZ ;  /* 0x00000015001d7224 */ /* 0x000fe200078e02ff */
[----:B------:R-:W-:Y:S01]  /*18010*/  LOP3.LUT R9, R10, 0x2, R7, 0xe2, !PT ;  /* 0x000000020a097812 */ /* 0x000fe200078ee207 */
[----:B------:R-:W-:Y:S01]  /*18020*/  VIADD R34, R204, 0x140 ;  /* 0x00000140cc227836 */ /* 0x000fe20000000000 */
        /* <DEDUP_REMOVED lines=20> */
[----:B------:R-:W-:-:S02]  /*18170*/  IMAD.IADD R5, R5, 0x1, R9 ;  /* 0x0000000105057824 */ /* 0x000fc400078e0209 */
[----:B------:R-:W-:Y:S01]  /*18180*/  IMAD R0, R0, UR4, RZ ;  /* 0x0000000400007c24 */ /* 0x000fe2000f8e02ff */
[----:B------:R-:W-:Y:S01]  /*18190*/  SEL R8, RZ, 0xffffffff, P0 ;  /* 0xffffffffff087807 */ /* 0x000fe20000000000 */
[----:B------:R-:W-:Y:S01]  /*181a0*/  IMAD.IADD R28, R15, 0x1, R195 ;  /* 0x000000010f1c7824 */ /* 0x000fe200078e02c3 */
[----:B------:R-:W-:Y:S01]  /*181b0*/  ISETP.GE.AND P0, PT, R32, R23, PT ;  /* 0x000000172000720c */ /* 0x000fe20003f06270 */
[----:B------:R-:W-:Y:S01]  /*181c0*/  IMAD.WIDE.U32 R4, R7, UR4, R4 ;  /* 0x0000000407047c25 */ /* 0x000fe2000f8e0004 */
[----:B------:R-:W-:-:S03]  /*181d0*/  LOP3.LUT R6, R6, 0x10, R3, 0xe2, !PT ;  /* 0x0000001006067812 */ /* 0x000fc600078ee203 */
[----:B------:R-:W-:Y:S01]  /*181e0*/  IMAD R3, R7, UR5, R0 ;  /* 0x0000000507037c24 */ /* 0x000fe2000f8e0200 */
[----:B------:R-:W-:Y:S01]  /*181f0*/  SEL R7, RZ, 0x40, P0 ;  /* 0x00000040ff077807 */ /* 0x000fe20000000000 */
[----:B------:R-:W-:Y:S01]  /*18200*/  IMAD.SHL.U32 R9, R8, 0x20, RZ ;  /* 0x0000002008097824 */ /* 0x000fe200078e00ff */
[----:B------:R-:W-:Y:S01]  /*18210*/  ISETP.GE.AND P0, PT, R28, R29, PT ;  /* 0x0000001d1c00720c */ /* 0x000fe20003f06270 */
[----:B------:R-:W-:Y:S01]  /*18220*/  ULDC.64 UR4, c[0x0][0xa80] ;  /* 0x0002a00000047ab9 */ /* 0x000fe20000000a00 */
        /* <DEDUP_REMOVED lines=30> */
[-C--:B--2---:R-:W-:Y:S02]  /*18410*/  @!P2 LEA R8, P0, R42, R6.reuse, 0x1 ;  /* 0x000000062a08a211 */ /* 0x084fe400078008ff */
        /* <DEDUP_REMOVED lines=26> */
.L_x_2770:
[----:B------:R-:W-:Y:S05]  /*185c0*/  BSYNC B1 ;  /* 0x0000000000017941 */ /* 0x000fea0003800000 */
.L_x_2769:
        /* <DEDUP_REMOVED lines=36> */
.L_x_2765:
[----:B------:R-:W-:Y:S05]  /*18810*/  BSYNC B0 ;  /* 0x0000000000007941 */ /* 0x000fea0003800000 */
.L_x_2759:
[----:B------:R-:W-:Y:S02]  /*18820*/  ULDC UR4, c[0x0][0xc3c] ;  /* 0x00030f0000047ab9 */ /* 0x000fe40000000800 */
[----:B------:R-:W-:-:S13]  /*18830*/  ISETP.GE.AND P0, PT, R27, UR4, PT ;  /* 0x000000041b007c0c */ /* 0x000fda000bf06270 */
[----:B------:R-:W-:Y:S05]  /*18840*/  @!P0 BRA `(.L_x_2771) ;  /* 0xfffffe8c004c8947 */ /* 0x000fea000383ffff */
[----:B------:R-:W-:Y:S05]  /*18850*/  BRA `(.L_x_2552) ;  /* 0x0000007c00007947 */ /* 0x000fea0003800000 */
.L_x_2550:
        /* <DEDUP_REMOVED lines=16> */
.L_x_2772:
        /* <DEDUP_REMOVED lines=41> */
.L_x_2778:
        /* <DEDUP_REMOVED lines=12> */
.L_x_2777:
[----:B------:R-:W-:Y:S05]  /*18cb0*/  BSYNC B0 ;  /* 0x0000000000007941 */ /* 0x000fea0003800000 */
.L_x_2776:
        /* <DEDUP_REMOVED lines=20> */
.L_x_2774:
        /* <DEDUP_REMOVED lines=15> */
[----:B0-----:R-:W-:-:S06]  /*18ef0*/  IADD3 R11, R10, 0xffffffe, RZ ;  /* 0x0ffffffe0a0b7810 */ /* 0x001fcc0007ffe0ff */
[----:B------:R0:W1:Y:S01]  /*18f00*/  F2I.FTZ.U32.TRUNC.NTZ R3, R11 ;  /* 0x0000000b00037305 */ /* 0x000062000021f000 */
[----:B------:R-:W-:Y:S05]  /*18f10*/  @!P0 BRA `(.L_x_2779) ;  /* 0x0000000000088947 */ /* 0x000fea0003800000 */
[----:B------:R-:W-:-:S05]  /*18f20*/  VIADD R9, R15, 0xffffffff ;  /* 0xffffffff0f097836 */ /* 0x000fca0000000000 */
[----:B------:R2:W3:Y:S02]  /*18f30*/  SHFL.IDX PT, R16, R8, R9, 0x1f ;  /* 0x00001f0908107589 */ /* 0x0004e400000e0000 */
.L_x_2779:
[----:B---3--:R-:W-:Y:S01]  /*18f40*/  IMAD R16, R16, UR5, R13 ;  /* 0x0000000510107c24 */ /* 0x008fe2000f8e020d */
[----:B------:R-:W-:Y:S01]  /*18f50*/  IABS R2, R6 ;  /* 0x0000000600027213 */ /* 0x000fe20000000000 */
[----:B01----:R-:W-:-:S03]  /*18f60*/  IMAD.MOV R11, RZ, RZ, -R3 ;  /* 0x000000ffff0b7224 */ /* 0x003fc600078e0a03 */
[----:B--2---:R-:W-:Y:S01]  /*18f70*/  IADD3 R9, -R16, UR6, RZ ;  /* 0x0000000610097c10 */ /* 0x004fe2000fffe1ff */
        /* <DEDUP_REMOVED lines=19> */
[----:B------:R-:W-:Y:S02]  /*190b0*/  IMAD R13, R7, R2, RZ ;  /* 0x00000002070d7224 */ /* 0x000fe400078e02ff */
[----:B------:R-:W-:Y:S02]  /*190c0*/  IMAD.MOV R2, RZ, RZ, -R2 ;  /* 0x000000ffff027224 */ /* 0x000fe400078e0a02 */
[----:B------:R-:W-:Y:S02]  /*190d0*/  IMAD.MOV R8, RZ, RZ, -R13 ;  /* 0x000000ffff087224 */ /* 0x000fe400078e0a0d */
[----:B------:R-:W-:Y:S02]  /*190e0*/  IMAD R6, R6, R2, R9 ;  /* 0x0000000206067224 */ /* 0x000fe400078e0209 */
[----:B------:R-:W-:Y:S01]  /*190f0*/  IMAD.MOV.U32 R2, RZ, RZ, RZ ;  /* 0x000000ffff027224 */ /* 0x000fe200078e00ff */
[----:B------:R-:W-:Y:S02]  /*19100*/  VIADDMNMX R15, R8, UR5, R7, PT ;  /* 0x00000005080f7c46 */ /* 0x000fe4000b800107 */
[----:B------:R-:W-:-:S02]  /*19110*/  IABS R11, R6 ;  /* 0x00000006000b7213 */ /* 0x000fc40000000000 */
[----:B------:R-:W-:Y:S01]  /*19120*/  IABS R8, R15 ;  /* 0x0000000f00087213 */ /* 0x000fe20000000000 */
[----:B------:R-:W-:-:S03]  /*19130*/  IMAD.MOV R18, RZ, RZ, -R15 ;  /* 0x000000ffff127224 */ /* 0x000fc600078e0a0f */
[----:B------:R-:W0:Y:S08]  /*19140*/  I2F.RP R7, R8 ;  /* 0x0000000800077306 */ /* 0x000e300000209400 */
[----:B0-----:R-:W0:Y:S02]  /*19150*/  MUFU.RCP R7, R7 ;  /* 0x0000000700077308 */ /* 0x001e240000001000 */
[----:B0-----:R-:W-:-:S06]  /*19160*/  VIADD R3, R7, 0xffffffe ;  /* 0x0ffffffe07037836 */ /* 0x001fcc0000000000 */
[----:B------:R-:W0:Y:S02]  /*19170*/  F2I.FTZ.U32.TRUNC.NTZ R3, R3 ;  /* 0x0000000300037305 */ /* 0x000e24000021f000 */
[----:B0-----:R-:W-:-:S04]  /*19180*/  IMAD.MOV R10, RZ, RZ, -R3 ;  /* 0x000000ffff0a7224 */ /* 0x001fc800078e0a03 */
[----:B------:R-:W-:Y:S01]  /*19190*/  IMAD.MOV.U32 R9, RZ, RZ, R10 ;  /* 0x000000ffff097224 */ /* 0x000fe200078e000a */
[----:B------:R-:W-:-:S03]  /*191a0*/  IABS R10, R15 ;  /* 0x0000000f000a7213 */ /* 0x000fc60000000000 */
[----:B------:R-:W-:-:S04]  /*191b0*/  IMAD R9, R9, R8, RZ ;  /* 0x0000000809097224 */ /* 0x000fc800078e02ff */
[----:B------:R-:W-:-:S04]  /*191c0*/  IMAD.HI.U32 R2, R3, R9, R2 ;  /* 0x0000000903027227 */ /* 0x000fc800078e0002 */
[----:B------:R-:W-:Y:S02]  /*191d0*/  IMAD.MOV R3, RZ, RZ, -R10 ;  /* 0x000000ffff037224 */ /* 0x000fe400078e0a0a */
        /* <DEDUP_REMOVED lines=17> */
.L_x_2775:
[----:B------:R-:W-:Y:S02]  /*192f0*/  IMAD.MOV.U32 R17, RZ, RZ, RZ ;  /* 0x000000ffff117224 */ /* 0x000fe400078e00ff */
[----:B------:R-:W-:Y:S02]  /*19300*/  IMAD.U32 R16, RZ, RZ, UR6 ;  /* 0x00000006ff107e24 */ /* 0x000fe4000f8e00ff */
[----:B------:R-:W-:-:S07]  /*19310*/  IMAD.MOV.U32 R18, RZ, RZ, RZ ;  /* 0x000000ffff127224 */ /* 0x000fce00078e00ff */
.L_x_2780:
[----:B------:R-:W-:-:S13]  /*19320*/  ISETP.NE.AND P0, PT, R5, RZ, PT ;  /* 0x000000ff0500720c */ /* 0x000fda0003f05270 */
[----:B------:R-:W0:Y:S01]  /*19330*/  @!P0 S2R R3, SR_CgaCtaId ;  /* 0x0000000000038919 */ /* 0x000e220000008800 */
[----:B------:R-:W-:-:S04]  /*19340*/  @!P0 MOV R2, 0x400 ;  /* 0x0000040000028802 */ /* 0x000fc80000000f00 */
[----:B0-----:R-:W-:-:S05]  /*19350*/  @!P0 LEA R2, R3, R2, 0x18 ;  /* 0x0000000203028211 */ /* 0x001fca00078ec0ff */
[----:B------:R0:W-:Y:S01]  /*19360*/  @!P0 STS.128 [R2+0x28cd0], R16 ;  /* 0x028cd01002008388 */ /* 0x0001e20000000c00 */
[----:B------:R-:W-:Y:S06]  /*19370*/  BAR.ARV 0x5, 0x180 ;  /* 0x0146000000007b1d */ /* 0x000fec0000002000 */
.L_x_2773:
        /* <DEDUP_REMOVED lines=8> */
[----:B------:R-:W-:Y:S01]  /*19400*/  LOP3.LUT R4, R0, 0x7f, RZ, 0xc0, !PT ;  /* 0x0000007f00047812 */ /* 0x000fe200078ec0ff */
[----:B------:R-:W-:Y:S01]  /*19410*/  UMOV UR4, 0x400 ;  /* 0x0000040000047882 */ /* 0x000fe20000000000 */
[----:B------:R0:W-:Y:S01]  /*19420*/  STL [R1+0x1c], RZ ;  /* 0x00001cff01007387 */ /* 0x0001e20000100800 */
[----:B------:R-:W-:Y:S01]  /*19430*/  BSSY B8, `(.L_x_2781) ;  /* 0x00006cb000087945 */ /* 0x000fe20003800000 */
[----:B------:R-:W-:Y:S01]  /*19440*/  LOP3.LUT R3, R2, 0x1f8, RZ, 0xc0, !PT ;  /* 0x000001f802037812 */ /* 0x000fe200078ec0ff */
[----:B------:R-:W-:Y:S01]  /*19450*/  IMAD.SHL.U32 R36, R4, 0x8, RZ ;  /* 0x0000000804247824 */ /* 0x000fe200078e00ff */
[----:B------:R-:W-:Y:S01]  /*19460*/  LOP3.LUT R2, R2, 0x38, RZ, 0xc0, !PT ;  /* 0x0000003802027812 */ /* 0x000fe200078ec0ff */
[----:B------:R-:W-:Y:S01]  /*19470*/  IMAD.MOV.U32 R28, RZ, RZ, 0x1 ;  /* 0x00000001ff1c7424 */ /* 0x000fe200078e00ff */
[----:B------:R-:W-:Y:S01]  /*19480*/  LOP3.LUT R3, R3, 0x38, R0, 0x78, !PT ;  /* 0x0000003803037812 */ /* 0x000fe200078e7800 */
[----:B------:R-:W-:Y:S01]  /*19490*/  IMAD.SHL.U32 R0, R0, 0x10, RZ ;  /* 0x0000001000007824 */ /* 0x000fe200078e00ff */
[----:B------:R-:W-:Y:S01]  /*194a0*/  CS2R R24, SRZ ;  /* 0x0000000000187805 */ /* 0x000fe2000001ff00 */
[----:B------:R-:W-:Y:S01]  /*194b0*/  IMAD.MOV.U32 R26, RZ, RZ, 0x1 ;  /* 0x00000001ff1a7424 */ /* 0x000fe200078e00ff */
[----:B------:R-:W-:Y:S01]  /*194c0*/  LOP3.LUT R36, R3, 0x200, R36, 0xf8, !PT ;  /* 0x0000020003247812 */ /* 0x000fe200078ef824 */
[----:B------:R-:W-:Y:S01]  /*194d0*/  ULDC.64 UR42, c[0x0][0x198] ;  /* 0x00006600002a7ab9 */ /* 0x000fe20000000a00 */
[----:B------:R-:W-:Y:S01]  /*194e0*/  SHF.R.U32.HI R3, RZ, 0x3, R4 ;  /* 0x00000003ff037819 */ /* 0x000fe20000011604 */
[----:B------:R-:W-:Y:S01]  /*194f0*/  ULOP3.LUT UR38, UR36, 0x2, URZ, 0xfc, !UPT ;  /* 0x0000000224267892 */ /* 0x000fe2000f8efc3f */
[----:B------:R-:W-:Y:S01]  /*19500*/  LOP3.LUT R4, R2, 0x80, RZ, 0xfc, !PT ;  /* 0x0000008002047812 */ /* 0x000fe200078efcff */
[----:B------:R-:W-:Y:S01]  /*19510*/  ULDC UR37, c[0x0][0xc] ;  /* 0x0000030000257ab9 */ /* 0x000fe20000000800 */
[----:B------:R-:W-:-:S02]  /*19520*/  LOP3.LUT R0, R3, 0x70, R0, 0xf8, !PT ;  /* 0x0000007003007812 */ /* 0x000fc400078ef800 */
[C---:B------:R-:W-:Y:S01]  /*19530*/  LOP3.LUT R0, R2.reuse, 0xc0, RZ, 0xfc, !PT ;  /* 0x000000c002007812 */ /* 0x040fe200078efcff */
[----:B-1----:R-:W-:Y:S01]  /*19540*/  ULEA UR4, UR5, UR4, 0x18 ;  /* 0x0000000405047291 */ /* 0x002fe2000f8ec03f */
[C---:B------:R-:W-:Y:S02]  /*19550*/  LOP3.LUT R0, R2.reuse, 0x140, RZ, 0xfc, !PT ;  /* 0x0000014002007812 */ /* 0x040fe400078efcff */
[C---:B------:R-:W-:Y:S02]  /*19560*/  LOP3.LUT R3, R2.reuse, 0x40, RZ, 0xfc, !PT ;  /* 0x0000004002037812 */ /* 0x040fe400078efcff */
[C---:B------:R-:W-:Y:S01]  /*19570*/  LOP3.LUT R3, R2.reuse, 0x100, RZ, 0xfc, !PT ;  /* 0x0000010002037812 */ /* 0x040fe200078efcff */
[----:B------:R-:W-:Y:S01]  /*19580*/  IMAD.U32 R23, RZ, RZ, UR4 ;  /* 0x00000004ff177e24 */ /* 0x000fe2000f8e00ff */
[C---:B------:R-:W-:Y:S02]  /*19590*/  LOP3.LUT R3, R2.reuse, 0x180, RZ, 0xfc, !PT ;  /* 0x0000018002037812 */ /* 0x040fe400078efcff */
[----:B------:R-:W-:Y:S01]  /*195a0*/  LOP3.LUT R2, R2, 0x1c0, RZ, 0xfc, !PT ;  /* 0x000001c002027812 */ /* 0x000fe200078efcff */
[----:B------:R-:W-:-:S05]  /*195b0*/  IMAD R0, R36, 0x2, R23 ;  /* 0x0000000224007824 */ /* 0x000fca00078e0217 */
[----:B------:R0:W-:Y:S02]  /*195c0*/  STL [R1+0x34], R0 ;  /* 0x0000340001007387 */ /* 0x0001e40000100800 */
.L_x_2904:
[----:B------:R-:W-:Y:S05]  /*195d0*/  YIELD ;  /* 0x0000000000007946 */ /* 0x000fea0003800000 */
[----:B------:R-:W-:Y:S01]  /*195e0*/  ULDC.64 UR4, c[0x0][0xa28] ;  /* 0x00028a0000047ab9 */ /* 0x000fe20000000a00 */
[----:B------:R-:W-:Y:S01]  /*195f0*/  IMAD.MOV.U32 R33, RZ, RZ, RZ ;  /* 0x000000ffff217224 */ /* 0x000fe200078e00ff */
[----:B------:R-:W-:Y:S01]  /*19600*/  ISETP.NE.U32.AND P0, PT, RZ, UR4, PT ;  /* 0x00000004ff007c0c */ /* 0x000fe2000bf05070 */
[----:B-1----:R-:W1:Y:S01]  /*19610*/  LDC.64 R4, c[0x0][0xa00] ;  /* 0x00028000ff047b82 */ /* 0x002e620000000a00 */
[----:B------:R-:W-:Y:S02]  /*19620*/  ULDC.64 UR6, c[0x0][0xa10] ;  /* 0x0002840000067ab9 */ /* 0x000fe40000000a00 */
[----:B------:R-:W-:Y:S01]  /*19630*/  ISETP.NE.AND.EX P0, PT, RZ, UR5, PT, P0 ;  /* 0x00000005ff007c0c */ /* 0x000fe2000bf05300 */
[----:B------:R-:W-:-:S12]  /*19640*/  ULDC.64 UR4, c[0x0][0xa18] ;  /* 0x0002860000047ab9 */ /* 0x000fd80000000a00 */
[----:B--2---:R-:W2:Y:S02]  /*19650*/  @P0 LDC.64 R2, c[0x0][0xa28] ;  /* 0x00028a00ff020b82 */ /* 0x004ea40000000a00 */
[----:B--2---:R-:W-:-:S05]  /*19660*/  @P0 IMAD.WIDE R2, R19, 0x4, R2 ;  /* 0x0000000413020825 */ /* 0x004fca00078e0202 */
[----:B------:R2:W5:Y:S01]  /*19670*/  @P0 LDG.E R33, desc[UR40][R2.64] ;  /* 0x0000002802210981 */ /* 0x000562000c1e1900 */
[----:B------:R-:W-:Y:S01]  /*19680*/  ISETP.NE.U32.AND P0, PT, RZ, UR4, PT ;  /* 0x00000004ff007c0c */ /* 0x000fe2000bf05070 */
[----:B0-----:R-:W-:Y:S01]  /*19690*/  IMAD.MOV.U32 R0, RZ, RZ, RZ ;  /* 0x000000ffff007224 */ /* 0x001fe200078e00ff */
[----:B------:R-:W-:Y:S01]  /*196a0*/  ISETP.NE.U32.AND P1, PT, RZ, UR6, PT ;  /* 0x00000006ff007c0c */ /* 0x000fe2000bf25070 */
[----:B-1----:R-:W-:Y:S01]  /*196b0*/  IMAD.WIDE R4, R19, 0x4, R4 ;  /* 0x0000000413047825 */ /* 0x002fe200078e0204 */
[----:B------:R-:W-:Y:S01]  /*196c0*/  ISETP.NE.AND.EX P2, PT, RZ, UR5, PT, P0 ;  /* 0x00000005ff007c0c */ /* 0x000fe2000bf45300 */
[----:B------:R-:W-:Y:S01]  /*196d0*/  ULDC.64 UR4, c[0x0][0xa00] ;  /* 0x0002800000047ab9 */ /* 0x000fe20000000a00 */
[----:B------:R-:W-:Y:S02]  /*196e0*/  ISETP.NE.AND.EX P1, PT, RZ, UR7, PT, P1 ;  /* 0x00000007ff007c0c */ /* 0x000fe4000bf25310 */
[----:B------:R-:W-:Y:S01]  /*196f0*/  ISETP.NE.U32.AND P0, PT, RZ, UR4, PT ;  /* 0x00000004ff007c0c */ /* 0x000fe2000bf05070 */
[----:B--2---:R-:W0:Y:S01]  /*19700*/  LDC.64 R2, c[0x0][0xa10] ;  /* 0x00028400ff027b82 */ /* 0x004e220000000a00 */
[----:B------:R-:W-:-:S07]  /*19710*/  MOV R31, RZ ;  /* 0x000000ff001f7202 */ /* 0x000fce0000000f00 */
[----:B---3--:R-:W1:Y:S01]  /*19720*/  @P2 LDC.64 R6, c[0x0][0xa18] ;  /* 0x00028600ff062b82 */ /* 0x008e620000000a00 */
[----:B------:R-:W-:Y:S01]  /*19730*/  ULDC UR4, c[0x0][0x288] ;  /* 0x0000a20000047ab9 */ /* 0x000fe20000000800 */
[----:B------:R-:W-:Y:S01]  /*19740*/  ISETP.NE.AND.EX P0, PT, RZ, UR5, PT, P0 ;  /* 0x00000005ff007c0c */ /* 0x000fe2000bf05300 */
[----:B------:R-:W-:Y:S01]  /*19750*/  IMAD.U32 R8, RZ, RZ, UR4 ;  /* 0x00000004ff087e24 */ /* 0x000fe2000f8e00ff */
[----:B------:R-:W-:-:S11]  /*19760*/  ULDC.64 UR4, c[0x0][0x418] ;  /* 0x0001060000047ab9 */ /* 0x000fd60000000a00 */
[----:B------:R-:W5:Y:S01]  /*19770*/  @P0 LDG.E R31, desc[UR40][R4.64] ;  /* 0x00000028041f0981 */ /* 0x000f62000c1e1900 */
[----:B0-----:R-:W-:-:S05]  /*19780*/  IMAD.WIDE R2, R19, 0x4, R2 ;  /* 0x0000000413027825 */ /* 0x001fca00078e0202 */
[----:B------:R-:W5:Y:S01]  /*19790*/  @P1 LDG.E R0, desc[UR40][R2.64] ;  /* 0x0000002802001981 */ /* 0x000f62000c1e1900 */
[----:B-1----:R-:W-:-:S05]  /*197a0*/  @P2 IMAD.WIDE R6, R19, 0x4, R6 ;  /* 0x0000000413062825 */ /* 0x002fca00078e0206 */
        /* <DEDUP_REMOVED lines=11> */
[----:B------:R-:W-:Y:S01]  /*19860*/  IMAD.MOV.U32 R12, RZ, RZ, R8 ;  /* 0x000000ffff0c7224 */ /* 0x000fe200078e0008 */
[----:B----4-:R-:W-:Y:S06]  /*19870*/  @P2 BRA `(.L_x_2782) ;  /* 0x0000000000142947 */ /* 0x010fec0003800000 */
[----:B------:R-:W-:Y:S05]  /*19880*/  @!P0 BRA `(.L_x_2782) ;  /* 0x0000000000108947 */ /* 0x000fea0003800000 */
[----:B------:R-:W2:Y:S04]  /*19890*/  LDG.E R9, desc[UR40][R4.64] ;  /* 0x0000002804097981 */ /* 0x000ea8000c1e1900 */
[----:B------:R-:W2:Y:S02]  /*198a0*/  LDG.E R6, desc[UR40][R4.64+0x4] ;  /* 0x0000042804067981 */ /* 0x000ea4000c1e1900 */
[----:B--2---:R-:W-:-:S05]  /*198b0*/  IMAD.IADD R12, R6, 0x1, -R9 ;  /* 0x00000001060c7824 */ /* 0x004fca00078e0a09 */
[----:B------:R1:W-:Y:S02]  /*198c0*/  STL [R1+0x4], R12 ;  /* 0x0000040c01007387 */ /* 0x0003e40000100800 */
.L_x_2782:
[----:B------:R-:W-:Y:S02]  /*198d0*/  ULDC.64 UR4, c[0x0][0xa20] ;  /* 0x0002880000047ab9 */ /* 0x000fe40000000a00 */
[----:B------:R-:W-:-:S04]  /*198e0*/  ISETP.NE.U32.AND P0, PT, RZ, UR4, PT ;  /* 0x00000004ff007c0c */ /* 0x000fc8000bf05070 */
[----:B------:R-:W-:-:S13]  /*198f0*/  ISETP.NE.AND.EX P0, PT, RZ, UR5, PT, P0 ;  /* 0x00000005ff007c0c */ /* 0x000fda000bf05300 */
[----:B------:R-:W-:Y:S05]  /*19900*/  @!P0 BRA `(.L_x_2783) ;  /* 0x0000000000108947 */ /* 0x000fea0003800000 */
[----:B------:R-:W2:Y:S02]  /*19910*/  LDC.64 R4, c[0x0][0xa20] ;  /* 0x00028800ff047b82 */ /* 0x000ea40000000a00 */
[----:B--2---:R-:W-:-:S05]  /*19920*/  IMAD.WIDE R4, R19, 0x4, R4 ;  /* 0x0000000413047825 */ /* 0x004fca00078e0204 */
[----:B------:R2:W5:Y:S01]  /*19930*/  LDG.E R10, desc[UR40][R4.64] ;  /* 0x00000028040a7981 */ /* 0x000562000c1e1900 */
[----:B------:R-:W-:Y:S05]  /*19940*/  BRA `(.L_x_2784) ;  /* 0x0000000000247947 */ /* 0x000fea0003800000 */
.L_x_2783:
[----:B------:R-:W-:Y:S02]  /*19950*/  ULDC.64 UR4, c[0x0][0xa08] ;  /* 0x0002820000047ab9 */ /* 0x000fe40000000a00 */
[----:B------:R-:W-:-:S04]  /*19960*/  ISETP.NE.U32.AND P0, PT, RZ, UR4, PT ;  /* 0x00000004ff007c0c */ /* 0x000fc8000bf05070 */
[----:B------:R-:W-:-:S13]  /*19970*/  ISETP.NE.AND.EX P0, PT, RZ, UR5, PT, P0 ;  /* 0x00000005ff007c0c */ /* 0x000fda000bf05300 */
[----:B------:R-:W-:Y:S05]  /*19980*/  @!P0 BRA `(.L_x_2784) ;  /* 0x0000000000148947 */ /* 0x000fea0003800000 */
[----:B------:R-:W2:Y:S02]  /*19990*/  LDC.64 R4, c[0x0][0xa08] ;  /* 0x00028200ff047b82 */ /* 0x000ea40000000a00 */
[----:B--2---:R-:W-:-:S05]  /*199a0*/  IMAD.WIDE R4, R19, 0x4, R4 ;  /* 0x0000000413047825 */ /* 0x004fca00078e0204 */
[----:B------:R-:W2:Y:S04]  /*199b0*/  LDG.E R10, desc[UR40][R4.64] ;  /* 0x00000028040a7981 */ /* 0x000ea8000c1e1900 */
[----:B------:R-:W2:Y:S02]  /*199c0*/  LDG.E R9, desc[UR40][R4.64+0x4] ;  /* 0x0000042804097981 */ /* 0x000ea4000c1e1900 */
[----:B--2---:R-:W-:-:S07]  /*199d0*/  IMAD.IADD R10, R9, 0x1, -R10 ;  /* 0x00000001090a7824 */ /* 0x004fce00078e0a0a */
.L_x_2784:
[----:B--2---:R-:W2:Y:S01]  /*199e0*/  @P1 LDG.E R4, desc[UR40][R2.64] ;  /* 0x0000002802041981 */ /* 0x004ea2000c1e1900 */
[----:B------:R-:W3:Y:S03]  /*199f0*/  LDC R5, c[0x0][0x448] ;  /* 0x00011200ff057b82 */ /* 0x000ee60000000800 */
[----:B------:R-:W2:Y:S01]  /*19a00*/  @P1 LDG.E R9, desc[UR40][R2.64+0x4] ;  /* 0x0000042802091981 */ /* 0x000ea2000c1e1900 */
[----:B-----5:R-:W-:Y:S02]  /*19a10*/  IMAD.IADD R10, R10, 0x1, -R33 ;  /* 0x000000010a0a7824 */ /* 0x020fe400078e0a21 */
[----:B------:R-:W-:-:S04]  /*19a20*/  IMAD.SHL.U32 R32, R17, 0x40, RZ ;  /* 0x0000004011207824 */ /* 0x000fc800078e00ff */
[----:B0-----:R-:W-:Y:S01]  /*19a30*/  VIADD R8, R32, 0x3f ;  /* 0x0000003f20087836 */ /* 0x001fe20000000000 */
[----:B---3--:R-:W-:-:S13]  /*19a40*/  ISETP.NE.AND P2, PT, R5, 0x1, PT ;  /* 0x000000010500780c */ /* 0x008fda0003f45270 */
[----:B------:R-:W0:Y:S08]  /*19a50*/  @P2 LDC R6, c[0x0][0x44c] ;  /* 0x00011300ff062b82 */ /* 0x000e300000000800 */
[----:B------:R-:W3:Y:S01]  /*19a60*/  @P2 LDC R5, c[0x0][0x450] ;  /* 0x00011400ff052b82 */ /* 0x000ee20000000800 */
[----:B0-----:R-:W-:-:S05]  /*19a70*/  @P2 IMAD.HI.U32 R6, R8, R6, RZ ;  /* 0x0000000608062227 */ /* 0x001fca00078e00ff */
[----:B---3--:R-:W-:Y:S01]  /*19a80*/  @P2 SHF.R.U32.HI R8, RZ, R5, R6 ;  /* 0x00000005ff082219 */ /* 0x008fe20000011606 */
[----:B--2---:R-:W-:-:S04]  /*19a90*/  @P1 IMAD.IADD R7, R9, 0x1, -R4 ;  /* 0x0000000109071824 */ /* 0x004fc800078e0a04 */
[----:B------:R-:W-:-:S04]  /*19aa0*/  IMAD.IADD R17, R10, 0x1, R7 ;  /* 0x000000010a117824 */ /* 0x000fc800078e0207 */
[C---:B------:R-:W-:Y:S01]  /*19ab0*/  VIADD R9, R17.reuse, 0x3f ;  /* 0x0000003f11097836 */ /* 0x040fe20000000000 */
[----:B------:R-:W-:-:S04]  /*19ac0*/  IADD3 R6, R17, 0x1, -R12 ;  /* 0x0000000111067810 */ /* 0x000fc80007ffe80c */
[----:B------:R-:W-:Y:S01]  /*19ad0*/  SHF.R.S32.HI R2, RZ, 0x1f, R9 ;  /* 0x0000001fff027819 */ /* 0x000fe20000011409 */
[----:B------:R-:W-:-:S03]  /*19ae0*/  IMAD.IADD R8, R6, 0x1, R8 ;  /* 0x0000000106087824 */ /* 0x000fc600078e0208 */
[----:B------:R-:W-:Y:S02]  /*19af0*/  LEA.HI R9, R2, R9, RZ, 0x6 ;  /* 0x0000000902097211 */ /* 0x000fe400078f30ff */
[----:B------:R-:W0:Y:S02]  /*19b00*/  LDC.64 R2, c[0x0][0x9e0] ;  /* 0x00027800ff027b82 */ /* 0x000e240000000a00 */
[----:B------:R-:W-:Y:S02]  /*19b10*/  SHF.R.S32.HI R9, RZ, 0x6, R9 ;  /* 0x00000006ff097819 */ /* 0x000fe40000011409 */
[----:B0-----:R-:W-:Y:S01]  /*19b20*/  ISETP.GE.AND P3, PT, R3, 0x1, PT ;  /* 0x000000010300780c */ /* 0x001fe20003f66270 */
[----:B------:R-:W-:-:S12]  /*19b30*/  IMAD.IADD R2, R8, 0x1, R2 ;  /* 0x0000000108027824 */ /* 0x000fd800078e0202 */
[----:B------:R-:W-:Y:S05]  /*19b40*/  @!P3 BRA `(.L_x_2785) ;  /* 0x000000000048b947 */ /* 0x000fea0003800000 */
        /* <DEDUP_REMOVED lines=11> */
.L_x_2787:
[----:B------:R-:W-:-:S13]  /*19c00*/  ISETP.NE.AND P0, PT, R3, 0x1, PT ;  /* 0x000000010300780c */ /* 0x000fda0003f05270 */
[----:B------:R-:W0:Y:S02]  /*19c10*/  @P0 LDC.64 R4, c[0x0][0x9e8] ;  /* 0x00027a00ff040b82 */ /* 0x000e240000000a00 */
[----:B0-----:R-:W-:-:S05]  /*19c20*/  @P0 IMAD.HI.U32 R4, R11, R4, RZ ;  /* 0x000000040b040227 */ /* 0x001fca00078e00ff */
[----:B------:R-:W-:-:S07]  /*19c30*/  @P0 SHF.R.U32.HI R11, RZ, R5, R4 ;  /* 0x00000005ff0b0219 */ /* 0x000fce0000011604 */
.L_x_2788:
[----:B------:R-:W-:Y:S05]  /*19c40*/  BSYNC B0 ;  /* 0x0000000000007941 */ /* 0x000fea0003800000 */
.L_x_2786:
[----:B------:R-:W-:-:S05]  /*19c50*/  IMAD R11, R11, R3, R3 ;  /* 0x000000030b0b7224 */ /* 0x000fca00078e0203 */
[----:B------:R-:W-:-:S07]  /*19c60*/  VIMNMX R2, R2, R11, PT ;  /* 0x0000000b02027248 */ /* 0x000fce0003fe0100 */
.L_x_2785:
[----:B------:R-:W0:Y:S01]  /*19c70*/  @P2 LDC R8, c[0x0][0x44c] ;  /* 0x00011300ff082b82 */ /* 0x000e220000000800 */
[----:B------:R-:W-:Y:S01]  /*19c80*/  IMAD.MOV.U32 R4, RZ, RZ, R32 ;  /* 0x000000ffff047224 */ /* 0x000fe200078e0020 */
[----:B------:R-:W-:-:S06]  /*19c90*/  ULDC UR4, c[0x0][0x9dc] ;  /* 0x0002770000047ab9 */ /* 0x000fcc0000000800 */
[----:B------:R-:W2:Y:S01]  /*19ca0*/  @P2 LDC R5, c[0x0][0x450] ;  /* 0x00011400ff052b82 */ /* 0x000ea20000000800 */
[----:B0-----:R-:W-:-:S05]  /*19cb0*/  @P2 IMAD.HI.U32 R8, R32, R8, RZ ;  /* 0x0000000820082227 */ /* 0x001fca00078e00ff */
[----:B--2---:R-:W-:Y:S01]  /*19cc0*/  @P2 SHF.R.U32.HI R4, RZ, R5, R8 ;  /* 0x00000005ff042219 */ /* 0x004fe20000011608 */
[----:B------:R-:W-:-:S04]  /*19cd0*/  IMAD.IADD R8, R17, 0x1, -R12 ;  /* 0x0000000111087824 */ /* 0x000fc800078e0a0c */
[----:B-1----:R-:W-:-:S04]  /*19ce0*/  IMAD.IADD R12, R8, 0x1, R4 ;  /* 0x00000001080c7824 */ /* 0x002fc800078e0204 */
        /* <DEDUP_REMOVED lines=12> */
.L_x_2791:
[----:B------:R-:W-:-:S13]  /*19db0*/  ISETP.NE.AND P0, PT, R3, 0x1, PT ;  /* 0x000000010300780c */ /* 0x000fda0003f05270 */
[----:B------:R-:W0:Y:S02]  /*19dc0*/  @P0 LDC.64 R4, c[0x0][0x9e8] ;  /* 0x00027a00ff040b82 */ /* 0x000e240000000a00 */
[----:B0-----:R-:W-:-:S05]  /*19dd0*/  @P0 IMAD.HI.U32 R4, R12, R4, RZ ;  /* 0x000000040c040227 */ /* 0x001fca00078e00ff */
[----:B------:R-:W-:-:S07]  /*19de0*/  @P0 SHF.R.U32.HI R12, RZ, R5, R4 ;  /* 0x00000005ff0c0219 */ /* 0x000fce0000011604 */
.L_x_2792:
[----:B------:R-:W-:Y:S05]  /*19df0*/  BSYNC B0 ;  /* 0x0000000000007941 */ /* 0x000fea0003800000 */
.L_x_2790:
[----:B------:R-:W-:-:S05]  /*19e00*/  IMAD R3, R12, R3, RZ ;  /* 0x000000030c037224 */ /* 0x000fca00078e02ff */
[----:B------:R-:W-:-:S07]  /*19e10*/  VIMNMX R11, R11, R3, !PT ;  /* 0x000000030b0b7248 */ /* 0x000fce0007fe0100 */
.L_x_2789:
[----:B------:R-:W-:Y:S01]  /*19e20*/  VIADD R2, R2, 0x3f ;  /* 0x0000003f02027836 */ /* 0x000fe20000000000 */
[----:B------:R-:W-:Y:S04]  /*19e30*/  BSSY B0, `(.L_x_2793) ;  /* 0x00001af000007945 */ /* 0x000fe80003800000 */
[----:B------:R-:W-:-:S04]  /*19e40*/  SHF.R.S32.HI R3, RZ, 0x1f, R2 ;  /* 0x0000001fff037819 */ /* 0x000fc80000011402 */
[----:B------:R-:W-:Y:S02]  /*19e50*/  LEA.HI R3, R3, R2, RZ, 0x6 ;  /* 0x0000000203037211 */ /* 0x000fe400078f30ff */
[----:B------:R-:W-:Y:S02]  /*19e60*/  SHF.R.S32.HI R2, RZ, 0x1f, R11 ;  /* 0x0000001fff027819 */ /* 0x000fe4000001140b */
[----:B------:R-:W-:Y:S02]  /*19e70*/  SHF.R.S32.HI R3, RZ, 0x6, R3 ;  /* 0x00000006ff037819 */ /* 0x000fe40000011403 */
[----:B------:R-:W-:Y:S02]  /*19e80*/  LEA.HI R2, R2, R11, RZ, 0x6 ;  /* 0x0000000b02027211 */ /* 0x000fe400078f30ff */
[----:B------:R-:W-:Y:S02]  /*19e90*/  VIMNMX R3, R9, R3, PT ;  /* 0x0000000309037248 */ /* 0x000fe40003fe0100 */
[----:B------:R-:W-:-:S04]  /*19ea0*/  SHF.R.S32.HI R2, RZ, 0x6, R2 ;  /* 0x00000006ff027819 */ /* 0x000fc80000011402 */
[----:B------:R-:W-:-:S05]  /*19eb0*/  VIMNMX R2, RZ, R2, !PT ;  /* 0x00000002ff027248 */ /* 0x000fca0007fe0100 */
[--C-:B------:R-:W-:Y:S02]  /*19ec0*/  IMAD R2, R2, 0x40, -R10.reuse ;  /* 0x0000004002027824 */ /* 0x100fe400078e0a0a */
[----:B------:R-:W-:-:S03]  /*19ed0*/  IMAD R10, R3, 0x40, -R10 ;  /* 0x00000040030a7824 */ /* 0x000fc600078e0a0a */
[----:B------:R-:W-:Y:S02]  /*19ee0*/  VIMNMX R4, RZ, R2, !PT ;  /* 0x00000002ff047248 */ /* 0x000fe40007fe0100 */
[----:B------:R-:W-:-:S04]  /*19ef0*/  VIMNMX R7, R10, R7, PT ;  /* 0x000000070a077248 */ /* 0x000fc80003fe0100 */
[----:B------:R-:W-:Y:S02]  /*19f00*/  ISETP.GT.AND P0, PT, R7, R4, PT ;  /* 0x000000040700720c */ /* 0x000fe40003f04270 */
[----:B------:R-:W-:-:S11]  /*19f10*/  SHF.R.U32.HI R4, RZ, 0x6, R4 ;  /* 0x00000006ff047819 */ /* 0x000fd60000011604 */
[----:B------:R-:W-:Y:S02]  /*19f20*/  @P0 VIADD R2, R7, 0x3f ;  /* 0x0000003f07020836 */ /* 0x000fe40000000000 */
[----:B------:R-:W-:-:S03]  /*19f30*/  IMAD.MOV.U32 R7, RZ, RZ, R4 ;  /* 0x000000ffff077224 */ /* 0x000fc600078e0004 */
[----:B------:R-:W-:-:S04]  /*19f40*/  @P0 SHF.R.S32.HI R3, RZ, 0x1f, R2 ;  /* 0x0000001fff030819 */ /* 0x000fc80000011402 */
[----:B------:R-:W-:-:S04]  /*19f50*/  @P0 LEA.HI R3, R3, R2, RZ, 0x6 ;  /* 0x0000000203030211 */ /* 0x000fc800078f30ff */
[----:B------:R-:W-:Y:S02]  /*19f60*/  @P0 SHF.R.S32.HI R7, RZ, 0x6, R3 ;  /* 0x00000006ff070819 */ /* 0x000fe40000011403 */
[----:B------:R-:W-:Y:S02]  /*19f70*/  PLOP3.LUT P0, PT, PT, PT, PT, 0x80, 0x0 ;  /* 0x000000000000781c */ /* 0x000fe40003f0f070 */
[----:B------:R-:W-:-:S13]  /*19f80*/  ISETP.GT.AND P2, PT, R7, R4, PT ;  /* 0x000000040700720c */ /* 0x000fda0003f44270 */
[----:B------:R-:W-:Y:S05]  /*19f90*/  @!P2 BRA `(.L_x_2794) ;  /* 0x000000180060a947 */ /* 0x000fea0003800000 */
[----:B------:R-:W-:Y:S01]  /*19fa0*/  UMOV UR4, 0xffffffff ;  /* 0xffffffff00047882 */ /* 0x000fe20000000000 */
[----:B------:R-:W-:Y:S02]  /*19fb0*/  SEL R5, R19, RZ, !P1 ;  /* 0x000000ff13057207 */ /* 0x000fe40004800000 */
[----:B------:R-:W-:Y:S05]  /*19fc0*/  BRA.DIV UR4, `(.L_x_2795) ;  /* 0x0000007604907947 */ /* 0x000fea000b800000 */
[----:B------:R-:W0:Y:S02]  /*19fd0*/  S2R R2, SR_TID.X ;  /* 0x0000000000027919 */ /* 0x000e240000002100 */
[----:B0-----:R-:W-:-:S04]  /*19fe0*/  SHF.R.U32.HI R2, RZ, 0x5, R2 ;  /* 0x00000005ff027819 */ /* 0x001fc80000011602 */
[----:B------:R-:W-:-:S05]  /*19ff0*/  LOP3.LUT R2, R2, 0x3, RZ, 0xc0, !PT ;  /* 0x0000000302027812 */ /* 0x000fca00078ec0ff */
[----:B------:R0:W1:Y:S02]  /*1a000*/  SHFL.IDX PT, R14, R2, RZ, 0x1f ;  /* 0x00001fff020e7589 */ /* 0x00006400000e0000 */
.L_x_2959:
[----:B-1----:R-:W-:Y:S02]  /*1a010*/  ISETP.NE.AND P0, PT, R14, RZ, PT ;  /* 0x000000ff0e00720c */ /* 0x002fe40003f05270 */
[----:B------:R-:W-:-:S11]  /*1a020*/  PLOP3.LUT P6, PT, PT, PT, PT, 0x8, 0x0 ;  /* 0x000000000000781c */ /* 0x000fd60003fce170 */
[----:B------:R-:W-:Y:S05]  /*1a030*/  @P0 BRA `(.L_x_2796) ;  /* 0x00000000000c0947 */ /* 0x000fea0003800000 */
[----:B------:R-:W-:-:S03]  /*1a040*/  UMOV UR4, 0xffffffff ;  /* 0xffffffff00047882 */ /* 0x000fc60000000000 */
[----:B------:R-:W-:Y:S05]  /*1a050*/  BRA.DIV UR4, `(.L_x_2797) ;  /* 0x0000007604a07947 */ /* 0x000fea000b800000 */
[----:B------:R-:W-:-:S13]  /*1a060*/  ELECT P6, URZ, PT ;  /* 0x00000000003f782f */ /* 0x000fda00038c0000 */
.L_x_2796:
[----:B0-----:R-:W2:Y:S01]  /*1a070*/  LDL R2, [R1+0x1c] ;  /* 0x00001c0001027983 */ /* 0x001ea20000100800 */
[----:B------:R-:W-:Y:S01]  /*1a080*/  BSSY B1, `(.L_x_2798) ;  /* 0x0000008000017945 */ /* 0x000fe20003800000 */
[----:B--2---:R-:W-:-:S05]  /*1a090*/  VIADD R2, R2, 0x1 ;  /* 0x0000000102027836 */ /* 0x004fca0000000000 */
[----:B------:R-:W-:-:S04]  /*1a0a0*/  LEA.HI R3, R2, R2, RZ, 0x1 ;  /* 0x0000000202037211 */ /* 0x000fc800078f08ff */
[----:B------:R-:W-:-:S05]  /*1a0b0*/  LOP3.LUT R3, R3, 0xfffffffe, RZ, 0xc0, !PT ;  /* 0xfffffffe03037812 */ /* 0x000fca00078ec0ff */
[----:B------:R-:W-:-:S05]  /*1a0c0*/  IMAD.IADD R2, R2, 0x1, -R3 ;  /* 0x0000000102027824 */ /* 0x000fca00078e0a03 */
[----:B------:R-:W-:-:S04]  /*1a0d0*/  SHF.L.U32 R2, R2, 0x1f, RZ ;  /* 0x0000001f02027819 */ /* 0x000fc800000006ff */
[----:B------:R-:W0:Y:S02]  /*1a0e0*/  SYNCS.PHASECHK.TRANS64.TRYWAIT P0, [R23+URZ+0x28c20], R2 ;  /* 0x028c2002170075a7 */ /* 0x000e24000800017f */
[----:B0-----:R-:W-:Y:S05]  /*1a0f0*/  @!P0 BRA `(.L_x_2799) ;  /* 0x0000007400988947 */ /* 0x001fea0003800000 */
.L_x_2962:
[----:B------:R-:W-:Y:S05]  /*1a100*/  BSYNC B1 ;  /* 0x0000000000017941 */ /* 0x000fea0003800000 */
.L_x_2798:
[----:B------:R-:W-:Y:S04]  /*1a110*/  BSSY B1, `(.L_x_2800) ;  /* 0x00000b7000017945 */ /* 0x000fe80003800000 */
[----:B------:R-:W-:Y:S05]  /*1a120*/  @!P6 BRA `(.L_x_2801) ;  /* 0x0000000800d4e947 */ /* 0x000fea0003800000 */
[----:B------:R-:W-:Y:S01]  /*1a130*/  IMAD R12, R24, 0x8, R23 ;  /* 0x00000008180c7824 */ /* 0x000fe200078e0217 */
[----:B0-----:R-:W-:Y:S01]  /*1a140*/  SHF.L.U32 R2, R28, 0x1f, RZ ;  /* 0x0000001f1c027819 */ /* 0x001fe200000006ff */
[----:B------:R-:W0:Y:S01]  /*1a150*/  S2R R3, SR_TID.X ;  /* 0x0000000000037919 */ /* 0x000e220000002100 */
[----:B------:R-:W-:Y:S02]  /*1a160*/  BSSY B2, `(.L_x_2802) ;  /* 0x0000005000027945 */ /* 0x000fe40003800000 */
[----:B------:R-:W1:Y:S01]  /*1a170*/  SYNCS.PHASECHK.TRANS64.TRYWAIT P0, [R12+URZ+0x28ca0], R2 ;  /* 0x028ca0020c0075a7 */ /* 0x000e62000800017f */
[----:B0-----:R-:W-:-:S04]  /*1a180*/  LOP3.LUT R3, R3, 0x7f, RZ, 0xc0, !PT ;  /* 0x0000007f03037812 */ /* 0x001fc800078ec0ff */
[----:B------:R-:W-:Y:S01]  /*1a190*/  ISETP.NE.AND P1, PT, R3, RZ, PT ;  /* 0x000000ff0300720c */ /* 0x000fe20003f25270 */
[----:B-1----:R-:W-:-:S12]  /*1a1a0*/  @!P0 BRA `(.L_x_2803) ;  /* 0x0000007400808947 */ /* 0x002fd80003800000 */
.L_x_2963:
[----:B------:R-:W-:Y:S05]  /*1a1b0*/  BSYNC B2 ;  /* 0x0000000000027941 */ /* 0x000fea0003800000 */
.L_x_2802:
[----:B------:R-:W-:Y:S04]  /*1a1c0*/  BSSY B2, `(.L_x_2804) ;  /* 0x0000009000027945 */ /* 0x000fe80003800000 */
[----:B------:R-:W-:Y:S05]  /*1a1d0*/  @P1 BRA `(.L_x_2805) ;  /* 0x00000000001c1947 */ /* 0x000fea0003800000 */
[----:B------:R-:W1:Y:S01]  /*1a1e0*/  S2R R10, SR_TID.X ;  /* 0x00000000000a7919 */ /* 0x000e620000002100 */
[----:B------:R-:W-:-:S04]  /*1a1f0*/  IMAD.MOV.U32 R3, RZ, RZ, 0x2000 ;  /* 0x00002000ff037424 */ /* 0x000fc800078e00ff */
[----:B------:R2:W-:Y:S01]  /*1a200*/  SYNCS.ARRIVE.TRANS64 RZ, [R12+URZ+0x28c90], R3 ;  /* 0x028c90030cff79a7 */ /* 0x0005e2000800003f */
[----:B-1----:R-:W-:-:S04]  /*1a210*/  LOP3.LUT R10, R10, 0x1f, RZ, 0xc0, !PT ;  /* 0x0000001f0a0a7812 */ /* 0x002fc800078ec0ff */
[----:B------:R-:W-:-:S13]  /*1a220*/  ISETP.NE.AND P0, PT, R10, RZ, PT ;  /* 0x000000ff0a00720c */ /* 0x000fda0003f05270 */
[----:B--2---:R-:W-:Y:S05]  /*1a230*/  @!P0 BRA `(.L_x_2805) ;  /* 0x0000000000048947 */ /* 0x004fea0003800000 */
[----:B------:R-:W-:Y:S01]  /*1a240*/  BPT.TRAP 0x1 ;  /* 0x000000040000795c */ /* 0x000fe20000300000 */
.L_x_2805:
[----:B------:R-:W-:Y:S05]  /*1a250*/  BSYNC B2 ;  /* 0x0000000000027941 */ /* 0x000fea0003800000 */
.L_x_2804:
[----:B------:R-:W-:Y:S01]  /*1a260*/  IMAD.MOV.U32 R11, RZ, RZ, RZ ;  /* 0x000000ffff0b7224 */ /* 0x000fe200078e00ff */
[----:B------:R-:W-:Y:S01]  /*1a270*/  UIADD3 UR4, UP0, UR42, 0x570, URZ ;  /* 0x000005702a047890 */ /* 0x000fe2000ff1e03f */
[----:B------:R-:W-:Y:S01]  /*1a280*/  IMAD R10, R7, 0x40, R0 ;  /* 0x00000040070a7824 */ /* 0x000fe200078e0200 */
[----:B------:R-:W-:Y:S01]  /*1a290*/  PLOP3.LUT P0, PT, PT, PT, PT, 0x80, 0x0 ;  /* 0x000000000000781c */ /* 0x000fe20003f0f070 */
[----:B------:R-:W-:Y:S01]  /*1a2a0*/  IMAD R3, R24, 0x2000, R23 ;  /* 0x0000200018037824 */ /* 0x000fe200078e0217 */
[----:B------:R-:W-:Y:S01]  /*1a2b0*/  R2UR UR10, R11 ;  /* 0x000000000b0a72ca */ /* 0x000fe200000e0000 */
[----:B------:R-:W-:Y:S01]  /*1a2c0*/  VIADD R10, R10, 0xffffffc0 ;  /* 0xffffffc00a0a7836 */ /* 0x000fe20000000000 */
[----:B------:R-:W-:Y:S01]  /*1a2d0*/  UIADD3.X UR5, URZ, UR43, URZ, UP0, !UPT ;  /* 0x0000002b3f057290 */ /* 0x000fe200087fe43f */
[----:B------:R-:W-:Y:S01]  /*1a2e0*/  VIADD R3, R3, 0x22400 ;  /* 0x0002240003037836 */ /* 0x000fe20000000000 */
[----:B------:R-:W-:Y:S01]  /*1a2f0*/  UMOV UR6, 0x0 ;  /* 0x0000000000067882 */ /* 0x000fe20000000000 */
[----:B------:R-:W-:Y:S01]  /*1a300*/  VIADD R13, R12, 0x28c90 ;  /* 0x00028c900c0d7836 */ /* 0x000fe20000000000 */
[----:B------:R-:W-:-:S09]  /*1a310*/  UMOV UR7, 0x12f00000 ;  /* 0x12f0000000077882 */ /* 0x000fd20000000000 */
.L_x_2806:
        /* <DEDUP_REMOVED lines=9> */
[----:B-1----:R-:W-:Y:S05]  /*1a3b0*/  @P0 BRA.U.ANY `(.L_x_2806) ;  /* 0xfffffffd00d80947 */ /* 0x002fea000393ffff */
[----:B------:R-:W1:Y:S01]  /*1a3c0*/  SYNCS.PHASECHK.TRANS64.TRYWAIT P0, [R12+URZ+0x28cc0], R2 ;  /* 0x028cc0020c0075a7 */ /* 0x000e62000800017f */
[----:B------:R-:W-:Y:S04]  /*1a3d0*/  BSSY B2, `(.L_x_2807) ;  /* 0x0000002000027945 */ /* 0x000fe80003800000 */
[----:B-1----:R-:W-:Y:S05]  /*1a3e0*/  @!P0 BRA `(.L_x_2808) ;  /* 0x0000007400048947 */ /* 0x002fea0003800000 */
.L_x_2964:
[----:B------:R-:W-:Y:S05]  /*1a3f0*/  BSYNC B2 ;  /* 0x0000000000027941 */ /* 0x000fea0003800000 */
.L_x_2807:
[----:B------:R-:W-:Y:S01]  /*1a400*/  BSSY B2, `(.L_x_2809) ;  /* 0x000000b000027945 */ /* 0x000fe20003800000 */
[----:B01----:R-:W-:Y:S01]  /*1a410*/  IMAD.MOV.U32 R2, RZ, RZ, 0x0 ;  /* 0x00000000ff027424 */ /* 0x003fe200078e00ff */
[----:B------:R-:W-:Y:S02]  /*1a420*/  MOV R3, 0x12f00000 ;  /* 0x12f0000000037802 */ /* 0x000fe40000000f00 */
[----:B------:R-:W-:Y:S05]  /*1a430*/  @P1 BRA `(.L_x_2810) ;  /* 0x00000000001c1947 */ /* 0x000fea0003800000 */
[----:B------:R-:W0:Y:S01]  /*1a440*/  S2R R14, SR_TID.X ;  /* 0x00000000000e7919 */ /* 0x000e220000002100 */
[----:B------:R-:W-:-:S04]  /*1a450*/  IMAD.MOV.U32 R13, RZ, RZ, 0x10000 ;  /* 0x00010000ff0d7424 */ /* 0x000fc800078e00ff */
[----:B------:R1:W-:Y:S01]  /*1a460*/  SYNCS.ARRIVE.TRANS64 RZ, [R12+URZ+0x28cb0], R13 ;  /* 0x028cb00d0cff79a7 */ /* 0x0003e2000800003f */
[----:B0-----:R-:W-:-:S04]  /*1a470*/  LOP3.LUT R14, R14, 0x1f, RZ, 0xc0, !PT ;  /* 0x0000001f0e0e7812 */ /* 0x001fc800078ec0ff */
[----:B------:R-:W-:-:S13]  /*1a480*/  ISETP.NE.AND P0, PT, R14, RZ, PT ;  /* 0x000000ff0e00720c */ /* 0x000fda0003f05270 */
[----:B-1----:R-:W-:Y:S05]  /*1a490*/  @!P0 BRA `(.L_x_2810) ;  /* 0x0000000000048947 */ /* 0x002fea0003800000 */
[----:B------:R-:W-:Y:S01]  /*1a4a0*/  BPT.TRAP 0x1 ;  /* 0x000000040000795c */ /* 0x000fe20000300000 */
.L_x_2810:
[----:B------:R-:W-:Y:S05]  /*1a4b0*/  BSYNC B2 ;  /* 0x0000000000027941 */ /* 0x000fea0003800000 */
.L_x_2809:
[----:B------:R-:W-:Y:S01]  /*1a4c0*/  R2UR UR6, R2 ;  /* 0x00000000020672ca */ /* 0x000fe200000e0000 */
[----:B------:R-:W-:Y:S01]  /*1a4d0*/  UIADD3 UR4, UP0, UR42, 0x670, URZ ;  /* 0x000006702a047890 */ /* 0x000fe2000ff1e03f */
[----:B------:R-:W-:Y:S01]  /*1a4e0*/  R2UR UR7, R3 ;  /* 0x00000000030772ca */ /* 0x000fe200000e0000 */
[----:B------:R-:W-:Y:S01]  /*1a4f0*/  VIADD R12, R12, 0x28cb0 ;  /* 0x00028cb00c0c7836 */ /* 0x000fe20000000000 */
[----:B------:R-:W-:Y:S01]  /*1a500*/  R2UR UR10, R11 ;  /* 0x000000000b0a72ca */ /* 0x000fe200000e0000 */
[----:B------:R-:W-:Y:S01]  /*1a510*/  IMAD R11, R24, 0x10000, R23 ;  /* 0x00010000180b7824 */ /* 0x000fe200078e0217 */
[----:B------:R-:W-:Y:S01]  /*1a520*/  PLOP3.LUT P0, PT, PT, PT, PT, 0x80, 0x0 ;  /* 0x000000000000781c */ /* 0x000fe20003f0f070 */
[----:B------:R-:W-:Y:S02]  /*1a530*/  UIADD3.X UR5, URZ, UR43, URZ, UP0, !UPT ;  /* 0x0000002b3f057290 */ /* 0x000fe400087fe43f */
[----:B------:R-:W-:-:S10]  /*1a540*/  VIADD R13, R11, 0x400 ;  /* 0x000004000b0d7836 */ /* 0x000fd40000000000 */
.L_x_2811:
        /* <DEDUP_REMOVED lines=15> */
.L_x_2812:
        /* <DEDUP_REMOVED lines=15> */
.L_x_2813:
        /* <DEDUP_REMOVED lines=15> */
.L_x_2814:
        /* <DEDUP_REMOVED lines=15> */
.L_x_2815:
        /* <DEDUP_REMOVED lines=15> */
.L_x_2816:
        /* <DEDUP_REMOVED lines=15> */
.L_x_2817:
        /* <DEDUP_REMOVED lines=15> */
.L_x_2818:
        /* <DEDUP_REMOVED lines=10> */
.L_x_2801:
[----:B------:R-:W-:Y:S05]  /*1ac80*/  BSYNC B1 ;  /* 0x0000000000017941 */ /* 0x000fea0003800000 */
.L_x_2800:
[----:B------:R-:W-:Y:S01]  /*1ac90*/  VIADD R11, R7, 0xfffffffe ;  /* 0xfffffffe070b7836 */ /* 0x000fe20000000000 */
[----:B------:R-:W-:Y:S01]  /*1aca0*/  PLOP3.LUT P0, PT, PT, PT, PT, 0x8, 0x0 ;  /* 0x000000000000781c */ /* 0x000fe20003f0e170 */
[----:B------:R-:W-:-:S03]  /*1acb0*/  VIADD R24, R24, 0x1 ;  /* 0x0000000118187836 */ /* 0x000fc60000000000 */
[----:B------:R-:W-:Y:S02]  /*1acc0*/  ISETP.GE.AND P2, PT, R11, R4, PT ;  /* 0x000000040b00720c */ /* 0x000fe40003f46270 */
[----:B------:R-:W-:-:S04]  /*1acd0*/  ISETP.NE.AND P1, PT, R24, 0x2, PT ;  /* 0x000000021800780c */ /* 0x000fc80003f25270 */
[----:B0-----:R-:W-:Y:S02]  /*1ace0*/  SEL R2, RZ, 0x1, P1 ;  /* 0x00000001ff027807 */ /* 0x001fe40000800000 */
[----:B------:R-:W-:Y:S02]  /*1acf0*/  SEL R24, R24, RZ, P1 ;  /* 0x000000ff18187207 */ /* 0x000fe40000800000 */
[----:B------:R-:W-:-:S03]  /*1ad00*/  LOP3.LUT R28, R28, R2, RZ, 0x3c, !PT ;  /* 0x000000021c1c7212 */ /* 0x000fc600078e3cff */
[----:B------:R-:W-:Y:S05]  /*1ad10*/  @!P2 BRA `(.L_x_2794) ;  /* 0x0000000c0000a947 */ /* 0x000fea0003800000 */
.L_x_2838:
[----:B------:R-:W-:Y:S05]  /*1ad20*/  YIELD ;  /* 0x0000000000007946 */ /* 0x000fea0003800000 */
[----:B------:R-:W-:Y:S04]  /*1ad30*/  BSSY B1, `(.L_x_2819) ;  /* 0x00000b6000017945 */ /* 0x000fe80003800000 */
[----:B------:R-:W-:Y:S05]  /*1ad40*/  @!P6 BRA `(.L_x_2820) ;  /* 0x0000000800d0e947 */ /* 0x000fea0003800000 */
[----:B------:R-:W-:Y:S01]  /*1ad50*/  IMAD R10, R24, 0x8, R23 ;  /* 0x00000008180a7824 */ /* 0x000fe200078e0217 */
[----:B------:R-:W-:Y:S01]  /*1ad60*/  SHF.L.U32 R2, R28, 0x1f, RZ ;  /* 0x0000001f1c027819 */ /* 0x000fe200000006ff */
[----:B------:R-:W0:Y:S01]  /*1ad70*/  S2R R3, SR_TID.X ;  /* 0x0000000000037919 */ /* 0x000e220000002100 */
[----:B------:R-:W-:Y:S02]  /*1ad80*/  BSSY B2, `(.L_x_2821) ;  /* 0x0000005000027945 */ /* 0x000fe40003800000 */
[----:B------:R-:W1:Y:S01]  /*1ad90*/  SYNCS.PHASECHK.TRANS64.TRYWAIT P1, [R10+URZ+0x28ca0], R2 ;  /* 0x028ca0020a0075a7 */ /* 0x000e62000802017f */
[----:B0-----:R-:W-:-:S04]  /*1ada0*/  LOP3.LUT R3, R3, 0x7f, RZ, 0xc0, !PT ;  /* 0x0000007f03037812 */ /* 0x001fc800078ec0ff */
[----:B------:R-:W-:Y:S01]  /*1adb0*/  ISETP.NE.AND P2, PT, R3, RZ, PT ;  /* 0x000000ff0300720c */ /* 0x000fe20003f45270 */
[----:B-1----:R-:W-:-:S12]  /*1adc0*/  @!P1 BRA `(.L_x_2822) ;  /* 0x0000006800a09947 */ /* 0x002fd80003800000 */
.L_x_2965:
[----:B------:R-:W-:Y:S05]  /*1add0*/  BSYNC B2 ;  /* 0x0000000000027941 */ /* 0x000fea0003800000 */
.L_x_2821:
        /* <DEDUP_REMOVED lines=9> */
.L_x_2824:
[----:B------:R-:W-:Y:S05]  /*1ae70*/  BSYNC B2 ;  /* 0x0000000000027941 */ /* 0x000fea0003800000 */
.L_x_2823:
        /* <DEDUP_REMOVED lines=10> */
[----:B------:R-:W-:-:S10]  /*1af20*/  UMOV UR7, 0x12f00000 ;  /* 0x12f0000000077882 */ /* 0x000fd40000000000 */
.L_x_2825:
        /* <DEDUP_REMOVED lines=13> */
.L_x_2966:
[----:B------:R-:W-:Y:S05]  /*1b000*/  BSYNC B2 ;  /* 0x0000000000027941 */ /* 0x000fea0003800000 */
.L_x_2826:
        /* <DEDUP_REMOVED lines=11> */
.L_x_2829:
[----:B------:R-:W-:Y:S05]  /*1b0c0*/  BSYNC B2 ;  /* 0x0000000000027941 */ /* 0x000fea0003800000 */
.L_x_2828:
        /* <DEDUP_REMOVED lines=9> */
.L_x_2830:
        /* <DEDUP_REMOVED lines=15> */
.L_x_2831:
        /* <DEDUP_REMOVED lines=15> */
.L_x_2832:
        /* <DEDUP_REMOVED lines=15> */
.L_x_2833:
        /* <DEDUP_REMOVED lines=15> */
.L_x_2834:
        /* <DEDUP_REMOVED lines=15> */
.L_x_2835:
        /* <DEDUP_REMOVED lines=15> */
.L_x_2836:
        /* <DEDUP_REMOVED lines=15> */
.L_x_2837:
        /* <DEDUP_REMOVED lines=10> */
.L_x_2820:
[----:B------:R-:W-:Y:S05]  /*1b890*/  BSYNC B1 ;  /* 0x0000000000017941 */ /* 0x000fea0003800000 */
.L_x_2819:
        /* <DEDUP_REMOVED lines=8> */
.L_x_2794:
[----:B------:R-:W-:Y:S05]  /*1b920*/  BSYNC B0 ;  /* 0x0000000000007941 */ /* 0x000fea0003800000 */
.L_x_2793:
[----:B------:R-:W0:Y:S01]  /*1b930*/  LDC R0, c[0x0][0x448] ;  /* 0x00011200ff007b82 */ /* 0x000e220000000800 */
[----:B------:R-:W-:Y:S01]  /*1b940*/  VIADD R3, R32, 0x3f ;  /* 0x0000003f20037836 */ /* 0x000fe20000000000 */
[----:B------:R-:W-:Y:S06]  /*1b950*/  @!P0 WARPSYNC.ALL ;  /* 0x0000000000008948 */ /* 0x000fec0003800000 */
[----:B------:R-:W-:Y:S01]  /*1b960*/  @!P0 BAR.SYNC.DEFER_BLOCKING 0xc, 0x180 ;  /* 0x0306000000008b1d */ /* 0x000fe20000010000 */
[----:B0-----:R-:W-:-:S13]  /*1b970*/  ISETP.NE.AND P1, PT, R0, 0x1, PT ;  /* 0x000000010000780c */ /* 0x001fda0003f25270 */
[----:B------:R-:W0:Y:S08]  /*1b980*/  @P1 LDC R2, c[0x0][0x44c] ;  /* 0x00011300ff021b82 */ /* 0x000e300000000800 */
[----:B------:R-:W1:Y:S01]  /*1b990*/  @P1 LDC R0, c[0x0][0x450] ;  /* 0x00011400ff001b82 */ /* 0x000e620000000800 */
[----:B0-----:R-:W-:-:S05]  /*1b9a0*/  @P1 IMAD.HI.U32 R5, R3, R2, RZ ;  /* 0x0000000203051227 */ /* 0x001fca00078e00ff */
[----:B-1----:R-:W-:-:S05]  /*1b9b0*/  @P1 SHF.R.U32.HI R3, RZ, R0, R5 ;  /* 0x00000000ff031219 */ /* 0x002fca0000011605 */
[----:B------:R-:W-:Y:S02]  /*1b9c0*/  IMAD.IADD R6, R6, 0x1, R3 ;  /* 0x0000000106067824 */ /* 0x000fe400078e0203 */
[----:B------:R-:W0:Y:S02]  /*1b9d0*/  LDC.64 R2, c[0x0][0x9e0] ;  /* 0x00027800ff027b82 */ /* 0x000e240000000a00 */
[----:B0-----:R-:W-:Y:S02]  /*1b9e0*/  ISETP.GE.AND P2, PT, R3, 0x1, PT ;  /* 0x000000010300780c */ /* 0x001fe40003f46270 */
[----:B------:R-:W-:-:S11]  /*1b9f0*/  IADD3 R2, R6, R2, RZ ;  /* 0x0000000206027210 */ /* 0x000fd60007ffe0ff */
        /* <DEDUP_REMOVED lines=12> */
.L_x_2841:
[----:B------:R-:W-:-:S13]  /*1bac0*/  ISETP.NE.AND P0, PT, R3, 0x1, PT ;  /* 0x000000010300780c */ /* 0x000fda0003f05270 */
[----:B------:R-:W0:Y:S02]  /*1bad0*/  @P0 LDC.64 R4, c[0x0][0x9e8] ;  /* 0x00027a00ff040b82 */ /* 0x000e240000000a00 */
[----:B0-----:R-:W-:-:S05]  /*1bae0*/  @P0 IMAD.HI.U32 R4, R0, R4, RZ ;  /* 0x0000000400040227 */ /* 0x001fca00078e00ff */
[----:B------:R-:W-:-:S07]  /*1baf0*/  @P0 SHF.R.U32.HI R0, RZ, R5, R4 ;  /* 0x00000005ff000219 */ /* 0x000fce0000011604 */
.L_x_2842:
[----:B------:R-:W-:Y:S05]  /*1bb00*/  BSYNC B0 ;  /* 0x0000000000007941 */ /* 0x000fea0003800000 */
.L_x_2840:
[----:B------:R-:W-:-:S05]  /*1bb10*/  IMAD R5, R0, R3, R3 ;  /* 0x0000000300057224 */ /* 0x000fca00078e0203 */
[----:B------:R-:W-:-:S07]  /*1bb20*/  VIMNMX R2, R2, R5, PT ;  /* 0x0000000502027248 */ /* 0x000fce0003fe0100 */
.L_x_2839:
[----:B------:R-:W-:Y:S01]  /*1bb30*/  VIADD R2, R2, 0x3f ;  /* 0x0000003f02027836 */ /* 0x000fe20000000000 */
[----:B------:R-:W0:Y:S01]  /*1bb40*/  @P1 LDC R7, c[0x0][0x450] ;  /* 0x00011400ff071b82 */ /* 0x000e220000000800 */
[----:B------:R-:W-:-:S03]  /*1bb50*/  ULDC UR4, c[0x0][0x9dc] ;  /* 0x0002770000047ab9 */ /* 0x000fc60000000800 */
[----:B------:R-:W-:-:S04]  /*1bb60*/  SHF.R.S32.HI R5, RZ, 0x1f, R2 ;  /* 0x0000001fff057819 */ /* 0x000fc80000011402 */
[----:B------:R-:W-:-:S04]  /*1bb70*/  LEA.HI R5, R5, R2, RZ, 0x6 ;  /* 0x0000000205057211 */ /* 0x000fc800078f30ff */
[----:B------:R-:W-:Y:S02]  /*1bb80*/  SHF.R.S32.HI R0, RZ, 0x6, R5 ;  /* 0x00000006ff007819 */ /* 0x000fe40000011405 */
[----:B------:R-:W1:Y:S02]  /*1bb90*/  @P1 LDC R5, c[0x0][0x44c] ;  /* 0x00011300ff051b82 */ /* 0x000e640000000800 */
[----:B------:R-:W-:-:S05]  /*1bba0*/  VIMNMX R29, R9, R0, PT ;  /* 0x00000000091d7248 */ /* 0x000fca0003fe0100 */
[----:B------:R2:W-:Y:S01]  /*1bbb0*/  STL [R1+0x18], R29 ;  /* 0x0000181d01007387 */ /* 0x0005e20000100800 */
[----:B-1----:R-:W-:-:S04]  /*1bbc0*/  @P1 IMAD.HI.U32 R0, R32, R5, RZ ;  /* 0x0000000520001227 */ /* 0x002fc800078e00ff */
[----:B------:R-:W-:Y:S01]  /*1bbd0*/  IMAD.MOV.U32 R5, RZ, RZ, R32 ;  /* 0x000000ffff057224 */ /* 0x000fe200078e0020 */
[----:B0-----:R-:W-:-:S05]  /*1bbe0*/  @P1 SHF.R.U32.HI R5, RZ, R7, R0 ;  /* 0x00000007ff051219 */ /* 0x001fca0000011600 */
[----:B------:R-:W-:-:S04]  /*1bbf0*/  IMAD.IADD R2, R8, 0x1, R5 ;  /* 0x0000000108027824 */ /* 0x000fc800078e0205 */
[----:B------:R-:W-:Y:S01]  /*1bc00*/  VIADD R0, R2, -UR4 ;  /* 0x8000000402007c36 */ /* 0x000fe20008000000 */
[----:B--2---:R-:W-:Y:S06]  /*1bc10*/  @!P2 BRA `(.L_x_2843) ;  /* 0x000000000044a947 */ /* 0x004fec0003800000 */
        /* <DEDUP_REMOVED lines=10> */
.L_x_2845:
[----:B------:R-:W-:-:S13]  /*1bcc0*/  ISETP.NE.AND P0, PT, R3, 0x1, PT ;  /* 0x000000010300780c */ /* 0x000fda0003f05270 */
[----:B------:R-:W0:Y:S02]  /*1bcd0*/  @P0 LDC.64 R4, c[0x0][0x9e8] ;  /* 0x00027a00ff040b82 */ /* 0x000e240000000a00 */
[----:B0-----:R-:W-:-:S05]  /*1bce0*/  @P0 IMAD.HI.U32 R4, R2, R4, RZ ;  /* 0x0000000402040227 */ /* 0x001fca00078e00ff */
[----:B------:R-:W-:-:S07]  /*1bcf0*/  @P0 SHF.R.U32.HI R2, RZ, R5, R4 ;  /* 0x00000005ff020219 */ /* 0x000fce0000011604 */
.L_x_2846:
[----:B------:R-:W-:Y:S05]  /*1bd00*/  BSYNC B0 ;  /* 0x0000000000007941 */ /* 0x000fea0003800000 */
.L_x_2844:
[----:B------:R-:W-:-:S05]  /*1bd10*/  IMAD R3, R2, R3, RZ ;  /* 0x0000000302037224 */ /* 0x000fca00078e02ff */
[----:B------:R-:W-:-:S07]  /*1bd20*/  VIMNMX R0, R0, R3, !PT ;  /* 0x0000000300007248 */ /* 0x000fce0007fe0100 */
.L_x_2843:
[----:B------:R-:W-:Y:S01]  /*1bd30*/  SHF.R.S32.HI R3, RZ, 0x1f, R0 ;  /* 0x0000001fff037819 */ /* 0x000fe20000011400 */
[----:B------:R-:W-:Y:S03]  /*1bd40*/  BSSY B7, `(.L_x_2847) ;  /* 0x0000378000077945 */ /* 0x000fe60003800000 */
[----:B------:R-:W-:-:S04]  /*1bd50*/  LEA.HI R3, R3, R0, RZ, 0x6 ;  /* 0x0000000003037211 */ /* 0x000fc800078f30ff */
[----:B------:R-:W-:-:S04]  /*1bd60*/  SHF.R.S32.HI R3, RZ, 0x6, R3 ;  /* 0x00000006ff037819 */ /* 0x000fc80000011403 */
[----:B------:R-:W-:-:S04]  /*1bd70*/  VIMNMX R34, RZ, R3, !PT ;  /* 0x00000003ff227248 */ /* 0x000fc80007fe0100 */
[----:B------:R-:W-:-:S13]  /*1bd80*/  ISETP.GT.AND P0, PT, R29, R34, PT ;  /* 0x000000221d00720c */ /* 0x000fda0003f04270 */
        /* <DEDUP_REMOVED lines=8> */
[----:B------:R-:W0:Y:S02]  /*1be10*/  FLO.U32 R0, UR4 ;  /* 0x0000000400007d00 */ /* 0x000e2400080e0000 */
[----:B0-----:R-:W-:-:S06]  /*1be20*/  ISETP.EQ.U32.AND P0, PT, R0, R5, PT ;  /* 0x000000050000720c */ /* 0x001fcc0003f02070 */
[----:B------:R-:W1:Y:S07]  /*1be30*/  POPC R5, UR4 ;  /* 0x0000000400057d09 */ /* 0x000e6e0008000000 */
[----:B-1----:R-:W2:Y:S01]  /*1be40*/  @P0 ATOMG.E.ADD.STRONG.GPU PT, R3, desc[UR40][R2.64], R5 ;  /* 0x00000005020309a8 */ /* 0x002ea200081ee1e8 */
[----:B------:R-:W0:Y:S02]  /*1be50*/  S2R R4, SR_LTMASK ;  /* 0x0000000000047919 */ /* 0x000e240000003900 */
[----:B0-----:R-:W-:-:S04]  /*1be60*/  LOP3.LUT R4, R4, UR4, RZ, 0xc0, !PT ;  /* 0x0000000404047c12 */ /* 0x001fc8000f8ec0ff */
[----:B------:R-:W0:Y:S01]  /*1be70*/  POPC R7, R4 ;  /* 0x0000000400077309 */ /* 0x000e220000000000 */
[----:B--2---:R-:W0:Y:S02]  /*1be80*/  SHFL.IDX PT, R0, R3, R0, 0x1f ;  /* 0x00001f0003007589 */ /* 0x004e2400000e0000 */
[----:B0-----:R-:W-:Y:S01]  /*1be90*/  IADD3 R16, R0, UR37, R7 ;  /* 0x0000002500107c10 */ /* 0x001fe2000fffe007 */
[----:B------:R-:W-:Y:S06]  /*1bea0*/  BRA `(.L_x_2849) ;  /* 0x0000003400847947 */ /* 0x000fec0003800000 */
.L_x_2848:
        /* <DEDUP_REMOVED lines=20> */
.L_x_2851:
[----:B------:R-:W-:Y:S05]  /*1bff0*/  BSYNC B6 ;  /* 0x0000000000067941 */ /* 0x000fea0003800000 */
.L_x_2850:
        /* <DEDUP_REMOVED lines=20> */
.L_x_2854:
        /* <DEDUP_REMOVED lines=15> */
.L_x_2853:
[----:B------:R-:W-:Y:S05]  /*1c230*/  BSYNC B6 ;  /* 0x0000000000067941 */ /* 0x000fea0003800000 */
.L_x_2852:
[----:B------:R-:W-:Y:S01]  /*1c240*/  ULDC.64 UR4, c[0x0][0x9f8] ;  /* 0x00027e0000047ab9 */ /* 0x000fe20000000a00 */
[----:B------:R-:W-:Y:S01]  /*1c250*/  IMAD.MOV.U32 R30, RZ, RZ, R19 ;  /* 0x000000ffff1e7224 */ /* 0x000fe200078e0013 */
[----:B------:R-:W-:Y:S01]  /*1c260*/  ISETP.NE.U32.AND P0, PT, RZ, UR4, PT ;  /* 0x00000004ff007c0c */ /* 0x000fe2000bf05070 */
[----:B------:R-:W0:Y:S01]  /*1c270*/  S2R R20, SR_TID.X ;  /* 0x0000000000147919 */ /* 0x000e220000002100 */
[----:B------:R-:W1:Y:S01]  /*1c280*/  LDC R11, c[0x0][0x430] ;  /* 0x00010c00ff0b7b82 */ /* 0x000e620000000800 */
[----:B------:R-:W-:Y:S01]  /*1c290*/  ULDC UR4, c[0x0][0x320] ;  /* 0x0000c80000047ab9 */ /* 0x000fe20000000800 */
[----:B------:R-:W-:-:S13]  /*1c2a0*/  ISETP.NE.AND.EX P0, PT, RZ, UR5, PT, P0 ;  /* 0x00000005ff007c0c */ /* 0x000fda000bf05300 */
[----:B------:R-:W2:Y:S01]  /*1c2b0*/  @P0 LDC.64 R2, c[0x0][0x9f8] ;  /* 0x00027e00ff020b82 */ /* 0x000ea20000000a00 */
[----:B0-----:R-:W-:Y:S01]  /*1c2c0*/  LOP3.LUT R20, R20, 0x7f, RZ, 0xc0, !PT ;  /* 0x0000007f14147812 */ /* 0x001fe200078ec0ff */
[----:B--2---:R-:W-:-:S05]  /*1c2d0*/  @P0 IMAD.WIDE R2, R19, 0x4, R2 ;  /* 0x0000000413020825 */ /* 0x004fca00078e0202 */
[----:B------:R0:W2:Y:S01]  /*1c2e0*/  @P0 LDG.E R30, desc[UR40][R2.64] ;  /* 0x00000028021e0981 */ /* 0x0000a2000c1e1900 */
[----:B------:R-:W-:Y:S01]  /*1c2f0*/  SHF.R.U32.HI R21, RZ, 0x3, R20 ;  /* 0x00000003ff157819 */ /* 0x000fe20000011614 */
[----:B------:R-:W-:Y:S01]  /*1c300*/  IMAD.MOV.U32 R37, RZ, RZ, RZ ;  /* 0x000000ffff257224 */ /* 0x000fe200078e00ff */
[----:B-1----:R-:W-:Y:S01]  /*1c310*/  ISETP.NE.AND P1, PT, R11, 0x1, PT ;  /* 0x000000010b00780c */ /* 0x002fe20003f25270 */
[----:B------:R-:W1:Y:S01]  /*1c320*/  S2R R20, SR_TID.X ;  /* 0x0000000000147919 */ /* 0x000e620000002100 */
[----:B------:R-:W-:Y:S02]  /*1c330*/  LEA R0, R29, 0xffffffc0, 0x6 ;  /* 0xffffffc01d007811 */ /* 0x000fe400078e30ff */
[----:B------:R-:W-:Y:S01]  /*1c340*/  LOP3.LUT R22, R22, 0xffffffbf, RZ, 0xc0, !PT ;  /* 0xffffffbf16167812 */ /* 0x000fe200078ec0ff */
[----:B------:R-:W3:Y:S08]  /*1c350*/  S2R R12, SR_TID.X ;  /* 0x00000000000c7919 */ /* 0x000ef00000002100 */
[----:B0-----:R-:W0:Y:S08]  /*1c360*/  @P1 LDC R3, c[0x0][0x434] ;  /* 0x00010d00ff031b82 */ /* 0x001e300000000800 */
[----:B------:R-:W4:Y:S01]  /*1c370*/  @P1 LDC R2, c[0x0][0x438] ;  /* 0x00010e00ff021b82 */ /* 0x000f220000000800 */
[----:B-1----:R-:W-:-:S02]  /*1c380*/  IMAD.SHL.U32 R20, R20, 0x10, RZ ;  /* 0x0000001014147824 */ /* 0x002fc400078e00ff */
[----:B---3--:R-:W-:-:S03]  /*1c390*/  IMAD.SHL.U32 R12, R12, 0x8, RZ ;  /* 0x000000080c0c7824 */ /* 0x008fc600078e00ff */
[----:B------:R-:W-:Y:S02]  /*1c3a0*/  LOP3.LUT R20, R21, 0x70, R20, 0xf8, !PT ;  /* 0x0000007015147812 */ /* 0x000fe400078ef814 */
[----:B------:R-:W1:Y:S02]  /*1c3b0*/  S2R R21, SR_TID.X ;  /* 0x0000000000157919 */ /* 0x000e640000002100 */
[----:B------:R-:W-:Y:S02]  /*1c3c0*/  IADD3 R4, R20, R0, RZ ;  /* 0x0000000014047210 */ /* 0x000fe40007ffe0ff */
[----:B------:R-:W-:Y:S02]  /*1c3d0*/  LOP3.LUT R12, R12, 0x38, RZ, 0xc0, !PT ;  /* 0x000000380c0c7812 */ /* 0x000fe400078ec0ff */
[C---:B------:R-:W-:Y:S01]  /*1c3e0*/  ISETP.GE.AND P0, PT, R4.reuse, R17, PT ;  /* 0x000000110400720c */ /* 0x040fe20003f06270 */
[----:B------:R-:W-:-:S03]  /*1c3f0*/  IMAD.IADD R9, R4, 0x1, R33 ;  /* 0x0000000104097824 */ /* 0x000fc600078e0221 */
[----:B------:R-:W-:Y:S01]  /*1c400*/  ISETP.GT.U32.OR P0, PT, R20, 0x3f, P0 ;  /* 0x0000003f1400780c */ /* 0x000fe20000704470 */
[----:B0-----:R-:W-:-:S04]  /*1c410*/  @P1 IMAD.HI.U32 R3, R9, R3, RZ ;  /* 0x0000000309031227 */ /* 0x001fc800078e00ff */
[----:B------:R-:W-:Y:S01]  /*1c420*/  IMAD.MOV.U32 R8, RZ, RZ, R9 ;  /* 0x000000ffff087224 */ /* 0x000fe200078e0009 */
[----:B----4-:R-:W-:Y:S02]  /*1c430*/  @P1 SHF.R.U32.HI R8, RZ, R2, R3 ;  /* 0x00000002ff081219 */ /* 0x010fe40000011603 */
[----:B------:R-:W-:-:S04]  /*1c440*/  ISETP.GE.AND P1, PT, R12, UR4, PT ;  /* 0x000000040c007c0c */ /* 0x000fc8000bf26270 */
[----:B------:R-:W-:Y:S01]  /*1c450*/  SEL R4, RZ, 0x1, P1 ;  /* 0x00000001ff047807 */ /* 0x000fe20000800000 */
[----:B------:R-:W0:Y:S01]  /*1c460*/  @!P0 LDC.64 R2, c[0x0][0x428] ;  /* 0x00010a00ff028b82 */ /* 0x000e220000000a00 */
[----:B-1----:R-:W-:-:S05]  /*1c470*/  IMAD.SHL.U32 R21, R21, 0x8, RZ ;  /* 0x0000000815157824 */ /* 0x002fca00078e00ff */
[----:B------:R-:W-:-:S04]  /*1c480*/  LOP3.LUT R21, R21, 0x38, RZ, 0xc0, !PT ;  /* 0x0000003815157812 */ /* 0x000fc800078ec0ff */
[----:B------:R-:W-:-:S04]  /*1c490*/  LOP3.LUT R21, R21, 0x40, RZ, 0xfc, !PT ;  /* 0x0000004015157812 */ /* 0x000fc800078efcff */
[----:B------:R-:W-:Y:S02]  /*1c4a0*/  ISETP.GE.AND P2, PT, R21, UR4, PT ;  /* 0x0000000415007c0c */ /* 0x000fe4000bf46270 */
[----:B------:R-:W1:Y:S02]  /*1c4b0*/  S2R R21, SR_TID.X ;  /* 0x0000000000157919 */ /* 0x000e640000002100 */
[----:B------:R-:W-:-:S05]  /*1c4c0*/  SEL R10, RZ, 0xffffffff, P2 ;  /* 0xffffffffff0a7807 */ /* 0x000fca0001000000 */
[----:B------:R-:W-:-:S04]  /*1c4d0*/  IMAD.SHL.U32 R10, R10, 0x2, RZ ;  /* 0x000000020a0a7824 */ /* 0x000fc800078e00ff */
[----:B------:R-:W-:Y:S02]  /*1c4e0*/  @P2 LOP3.LUT R22, R22, 0x40, RZ, 0xfc, !PT ;  /* 0x0000004016162812 */ /* 0x000fe400078efcff */
[----:B------:R-:W-:Y:S02]  /*1c4f0*/  LOP3.LUT R10, R10, 0x2, R4, 0xe2, !PT ;  /* 0x000000020a0a7812 */ /* 0x000fe400078ee204 */
[----:B------:R-:W-:Y:S01]  /*1c500*/  LOP3.LUT R22, R22, 0xffffff7f, RZ, 0xc0, !PT ;  /* 0xffffff7f16167812 */ /* 0x000fe200078ec0ff */
[----:B------:R-:W3:Y:S03]  /*1c510*/  @!P0 LDC.64 R4, c[0x0][0x418] ;  /* 0x00010600ff048b82 */ /* 0x000ee60000000a00 */
[----:B------:R-:W-:-:S04]  /*1c520*/  @P1 LOP3.LUT R22, R22, 0x80, RZ, 0xfc, !PT ;  /* 0x0000008016161812 */ /* 0x000fc800078efcff */
[----:B------:R-:W-:Y:S01]  /*1c530*/  LOP3.LUT R22, R22, 0xffffffdf, RZ, 0xc0, !PT ;  /* 0xffffffdf16167812 */ /* 0x000fe200078ec0ff */
[----:B-1----:R-:W-:-:S05]  /*1c540*/  IMAD.SHL.U32 R21, R21, 0x8, RZ ;  /* 0x0000000815157824 */ /* 0x002fca00078e00ff */
[----:B------:R-:W-:-:S04]  /*1c550*/  LOP3.LUT R21, R21, 0x38, RZ, 0xc0, !PT ;  /* 0x0000003815157812 */ /* 0x000fc800078ec0ff */
[C---:B------:R-:W-:Y:S02]  /*1c560*/  LOP3.LUT R27, R21.reuse, 0x80, RZ, 0xfc, !PT ;  /* 0x00000080151b7812 */ /* 0x040fe400078efcff */
[----:B------:R-:W-:Y:S02]  /*1c570*/  LOP3.LUT R21, R21, 0xc0, RZ, 0xfc, !PT ;  /* 0x000000c015157812 */ /* 0x000fe400078efcff */
[----:B------:R-:W-:Y:S02]  /*1c580*/  ISETP.GE.AND P2, PT, R27, UR4, PT ;  /* 0x000000041b007c0c */ /* 0x000fe4000bf46270 */
[----:B------:R-:W-:Y:S02]  /*1c590*/  ISETP.GE.AND P1, PT, R21, UR4, PT ;  /* 0x0000000415007c0c */ /* 0x000fe4000bf26270 */
[----:B------:R-:W1:Y:S01]  /*1c5a0*/  S2R R21, SR_TID.X ;  /* 0x0000000000157919 */ /* 0x000e620000002100 */
[----:B------:R-:W-:Y:S02]  /*1c5b0*/  SEL R6, RZ, 0x4, P2 ;  /* 0x00000004ff067807 */ /* 0x000fe40001000000 */
[----:B------:R-:W-:-:S04]  /*1c5c0*/  SEL R7, RZ, 0x8, P1 ;  /* 0x00000008ff077807 */ /* 0x000fc80000800000 */
[----:B------:R-:W-:Y:S01]  /*1c5d0*/  LOP3.LUT R10, R7, R10, R6, 0xfe, !PT ;  /* 0x0000000a070a7212 */ /* 0x000fe200078efe06 */
[--C-:B------:R-:W-:Y:S01]  /*1c5e0*/  @!P0 IMAD.MOV.U32 R6, RZ, RZ, R8.reuse ;  /* 0x000000ffff068224 */ /* 0x100fe200078e0008 */
[----:B------:R-:W-:Y:S02]  /*1c5f0*/  @!P0 SHF.R.S32.HI R7, RZ, 0x1f, R8 ;  /* 0x0000001fff078819 */ /* 0x000fe40000011408 */
[----:B------:R-:W-:-:S04]  /*1c600*/  @P2 LOP3.LUT R22, R22, 0x20, RZ, 0xfc, !PT ;  /* 0x0000002016162812 */ /* 0x000fc800078efcff */
[----:B------:R-:W-:-:S04]  /*1c610*/  LOP3.LUT R22, R22, 0xffffffef, RZ, 0xc0, !PT ;  /* 0xffffffef16167812 */ /* 0x000fc800078ec0ff */
[----:B------:R-:W-:Y:S01]  /*1c620*/  @P1 LOP3.LUT R22, R22, 0x10, RZ, 0xfc, !PT ;  /* 0x0000001016161812 */ /* 0x000fe200078efcff */
[----:B-1----:R-:W-:-:S05]  /*1c630*/  IMAD.SHL.U32 R21, R21, 0x8, RZ ;  /* 0x0000000815157824 */ /* 0x002fca00078e00ff */
[----:B------:R-:W-:-:S04]  /*1c640*/  LOP3.LUT R21, R21, 0x38, RZ, 0xc0, !PT ;  /* 0x0000003815157812 */ /* 0x000fc800078ec0ff */
[----:B------:R-:W-:Y:S02]  /*1c650*/  LOP3.LUT R13, R21, 0x180, RZ, 0xfc, !PT ;  /* 0x00000180150d7812 */ /* 0x000fe400078efcff */
[----:B------:R-:W-:Y:S02]  /*1c660*/  LOP3.LUT R14, R12, 0x1c0, RZ, 0xfc, !PT ;  /* 0x000001c00c0e7812 */ /* 0x000fe400078efcff */
[----:B------:R-:W-:Y:S02]  /*1c670*/  LOP3.LUT R22, R22, 0xfffffff7, RZ, 0xc0, !PT ;  /* 0xfffffff716167812 */ /* 0x000fe400078ec0ff */
[----:B--2---:R-:W-:Y:S01]  /*1c680*/  SHF.R.S32.HI R35, RZ, 0x1f, R30 ;  /* 0x0000001fff237819 */ /* 0x004fe2000001141e */
[----:B0-----:R-:W-:-:S04]  /*1c690*/  @!P0 IMAD.WIDE.U32 R6, R30, R2, R6 ;  /* 0x000000021e068225 */ /* 0x001fc800078e0006 */
[----:B------:R-:W-:Y:S01]  /*1c6a0*/  @!P0 IMAD R2, R35, R2, RZ ;  /* 0x0000000223028224 */ /* 0x000fe200078e02ff */
[----:B---3--:R-:W-:-:S03]  /*1c6b0*/  @!P0 LEA R4, P1, R6, R4, 0x2 ;  /* 0x0000000406048211 */ /* 0x008fc600078210ff */
[----:B------:R-:W-:-:S04]  /*1c6c0*/  @!P0 IMAD R3, R30, R3, R2 ;  /* 0x000000031e038224 */ /* 0x000fc800078e0202 */
[----:B------:R-:W-:-:S05]  /*1c6d0*/  @!P0 IMAD.IADD R3, R7, 0x1, R3 ;  /* 0x0000000107038824 */ /* 0x000fca00078e0203 */
[----:B------:R-:W-:-:S05]  /*1c6e0*/  @!P0 LEA.HI.X R5, R6, R5, R3, 0x2, P1 ;  /* 0x0000000506058211 */ /* 0x000fca00008f1403 */
[----:B------:R0:W5:Y:S01]  /*1c6f0*/  @!P0 LDG.E R37, desc[UR40][R4.64] ;  /* 0x0000002804258981 */ /* 0x000162000c1e1900 */
[----:B------:R-:W-:Y:S02]  /*1c700*/  ISETP.GE.AND P0, PT, R13, UR4, PT ;  /* 0x000000040d007c0c */ /* 0x000fe4000bf06270 */
[C---:B------:R-:W-:Y:S02]  /*1c710*/  LOP3.LUT R13, R12.reuse, 0x100, RZ, 0xfc, !PT ;  /* 0x000001000c0d7812 */ /* 0x040fe400078efcff */
[----:B------:R-:W-:Y:S02]  /*1c720*/  LOP3.LUT R12, R12, 0x140, RZ, 0xfc, !PT ;  /* 0x000001400c0c7812 */ /* 0x000fe400078efcff */
[----:B------:R-:W-:Y:S02]  /*1c730*/  ISETP.GE.AND P3, PT, R13, UR4, PT ;  /* 0x000000040d007c0c */ /* 0x000fe4000bf66270 */
[----:B------:R-:W-:Y:S02]  /*1c740*/  ISETP.GE.AND P2, PT, R12, UR4, PT ;  /* 0x000000040c007c0c */ /* 0x000fe4000bf46270 */
[----:B0-----:R-:W-:-:S02]  /*1c750*/  SEL R4, RZ, 0x10, P3 ;  /* 0x00000010ff047807 */ /* 0x001fc40001800000 */
[----:B------:R-:W-:Y:S02]  /*1c760*/  SEL R5, RZ, 0x20, P2 ;  /* 0x00000020ff057807 */ /* 0x000fe40001000000 */
[----:B------:R-:W-:Y:S02]  /*1c770*/  SEL R3, RZ, 0x40, P0 ;  /* 0x00000040ff037807 */ /* 0x000fe40000000000 */
[----:B------:R-:W-:Y:S02]  /*1c780*/  LOP3.LUT R4, R5, R10, R4, 0xfe, !PT ;  /* 0x0000000a05047212 */ /* 0x000fe400078efe04 */
[----:B------:R-:W-:Y:S01]  /*1c790*/  ISETP.GE.AND P0, PT, R14, UR4, PT ;  /* 0x000000040e007c0c */ /* 0x000fe2000bf06270 */
[----:B------:R-:W-:Y:S01]  /*1c7a0*/  UMOV UR4, 0xffffffff ;  /* 0xffffffff00047882 */ /* 0x000fe20000000000 */
[----:B------:R-:W-:Y:S01]  /*1c7b0*/  LOP3.LUT R6, R4, R3, RZ, 0xfc, !PT ;  /* 0x0000000304067212 */ /* 0x000fe200078efcff */
[----:B------:R-:W-:Y:S01]  /*1c7c0*/  IMAD.MOV R3, RZ, RZ, -R8 ;  /* 0x000000ffff037224 */ /* 0x000fe200078e0a08 */
[----:B------:R-:W-:-:S02]  /*1c7d0*/  @P3 LOP3.LUT R22, R22, 0x8, RZ, 0xfc, !PT ;  /* 0x0000000816163812 */ /* 0x000fc400078efcff */
[----:B------:R-:W-:Y:S01]  /*1c7e0*/  SEL R2, RZ, 0x80, P0 ;  /* 0x00000080ff027807 */ /* 0x000fe20000000000 */
[----:B------:R-:W-:Y:S01]  /*1c7f0*/  IMAD R3, R11, R3, R9 ;  /* 0x000000030b037224 */ /* 0x000fe200078e0209 */
[----:B------:R0:W-:Y:S01]  /*1c800*/  STL [R1+0x2c], R6 ;  /* 0x00002c0601007387 */ /* 0x0001e20000100800 */
[----:B------:R-:W-:-:S03]  /*1c810*/  LOP3.LUT R22, R22, 0xfffffffb, RZ, 0xc0, !PT ;  /* 0xfffffffb16167812 */ /* 0x000fc600078ec0ff */
[----:B------:R0:W-:Y:S01]  /*1c820*/  STL [R1], R3 ;  /* 0x0000000301007387 */ /* 0x0001e20000100800 */
[----:B------:R-:W-:Y:S01]  /*1c830*/  @P2 LOP3.LUT R22, R22, 0x4, RZ, 0xfc, !PT ;  /* 0x0000000416162812 */ /* 0x000fe200078efcff */
[----:B------:R-:W-:Y:S06]  /*1c840*/  BRA.DIV UR4, `(.L_x_2855) ;  /* 0x0000005204287947 */ /* 0x000fec000b800000 */
.L_x_2969:
[----:B0-----:R-:W-:Y:S01]  /*1c850*/  IMAD.U32 R3, RZ, RZ, UR38 ;  /* 0x00000026ff037e24 */ /* 0x001fe2000f8e00ff */
[----:B------:R-:W-:Y:S02]  /*1c860*/  LOP3.LUT R2, R6, R2, RZ, 0xfc, !PT ;  /* 0x0000000206027212 */ /* 0x000fe400078efcff */
[----:B------:R-:W-:Y:S02]  /*1c870*/  ISETP.GT.U32.AND P1, PT, R20, 0x3f, PT ;  /* 0x0000003f1400780c */ /* 0x000fe40003f24070 */
[----:B------:R-:W-:Y:S01]  /*1c880*/  ISETP.NE.AND P0, PT, R3, 0x3, PT ;  /* 0x000000030300780c */ /* 0x000fe20003f05270 */
[----:B------:R0:W-:Y:S01]  /*1c890*/  STL [R1+0xc], R2 ;  /* 0x00000c0201007387 */ /* 0x0001e20000100800 */
[----:B------:R-:W-:Y:S02]  /*1c8a0*/  LOP3.LUT R22, R22, 0xfffffbff, RZ, 0xc0, !PT ;  /* 0xfffffbff16167812 */ /* 0x000fe400078ec0ff */
[----:B------:R-:W-:-:S09]  /*1c8b0*/  SHF.R.S32.HI R29, RZ, 0x1f, R18 ;  /* 0x0000001fff1d7819 */ /* 0x000fd20000011412 */
[----:B------:R-:W-:-:S04]  /*1c8c0*/  @P0 LOP3.LUT R22, R22, 0x400, RZ, 0xfc, !PT ;  /* 0x0000040016160812 */ /* 0x000fc800078efcff */
[----:B------:R-:W-:-:S04]  /*1c8d0*/  LOP3.LUT R22, R22, 0xfffffffe, RZ, 0xc0, !PT ;  /* 0xfffffffe16167812 */ /* 0x000fc800078ec0ff */
[----:B------:R-:W-:Y:S01]  /*1c8e0*/  @P1 LOP3.LUT R22, R22, 0x1, RZ, 0xfc, !PT ;  /* 0x0000000116161812 */ /* 0x000fe200078efcff */
[----:B0-----:R-:W-:Y:S06]  /*1c8f0*/  @!P0 BRA `(.L_x_2856) ;  /* 0x0000000000048947 */ /* 0x001fec0003800000 */
[----:B------:R-:W-:Y:S01]  /*1c900*/  BPT.TRAP 0x1 ;  /* 0x000000040000795c */ /* 0x000fe20000300000 */
.L_x_2856:
        /* <DEDUP_REMOVED lines=9> */
.L_x_2970:
[----:B------:R-:W-:Y:S05]  /*1c9a0*/  BSYNC B0 ;  /* 0x0000000000007941 */ /* 0x000fea0003800000 */
.L_x_2857:
[----:B------:R-:W0:Y:S01]  /*1c9b0*/  LDL R2, [R1] ;  /* 0x0000000001027983 */ /* 0x000e220000100800 */
[----:B------:R-:W-:Y:S01]  /*1c9c0*/  ULDC.64 UR4, c[0x0][0x300] ;  /* 0x0000c00000047ab9 */ /* 0x000fe20000000a00 */
[----:B-----5:R-:W-:Y:S01]  /*1c9d0*/  SHF.R.S32.HI R4, RZ, 0x1f, R37 ;  /* 0x0000001fff047819 */ /* 0x020fe20000011425 */
[----:B------:R-:W-:Y:S01]  /*1c9e0*/  IMAD R5, R25, 0x1000, R36 ;  /* 0x0000100019057824 */ /* 0x000fe200078e0224 */
[----:B------:R-:W1:Y:S01]  /*1c9f0*/  S2R R7, SR_TID.X ;  /* 0x0000000000077919 */ /* 0x000e620000002100 */
[----:B------:R-:W-:Y:S01]  /*1ca00*/  LOP3.LUT R22, R22, 0xfffffffd, RZ, 0xc0, !PT ;  /* 0xfffffffd16167812 */ /* 0x000fe200078ec0ff */
        /* <DEDUP_REMOVED lines=19> */
[----:B-1----:R-:W-:Y:S01]  /*1cb40*/  IMAD.IADD R4, R3, 0x1, R0 ;  /* 0x0000000103047824 */ /* 0x002fe200078e0200 */
        /* <DEDUP_REMOVED lines=40> */
.L_x_2980:
        /* <DEDUP_REMOVED lines=10> */
.L_x_2860:
        /* <DEDUP_REMOVED lines=11> */
.L_x_2861:
[----:B------:R1:W5:Y:S01]  /*1cf20*/  LDL R4, [R1+0xc] ;  /* 0x00000c0001047983 */ /* 0x0003620000100800 */
[----:B------:R1:W-:Y:S02]  /*1cf30*/  SYNCS.ARRIVE.TRANS64.A1T0 RZ, [R27+URZ+0x28c30], RZ ;  /* 0x028c30ff1bff79a7 */ /* 0x0003e4000810003f */
[----:B------:R-:W-:Y:S05]  /*1cf40*/  WARPSYNC.ALL ;  /* 0x0000000000007948 */ /* 0x000fea0003800000 */
[----:B------:R-:W-:Y:S01]  /*1cf50*/  ULDC.64 UR4, c[0x0][0xa00] ;  /* 0x0002800000047ab9 */ /* 0x000fe20000000a00 */
[----:B------:R-:W-:Y:S01]  /*1cf60*/  VIADD R0, R23, 0x20400 ;  /* 0x0002040017007836 */ /* 0x000fe20000000000 */
[----:B------:R-:W-:Y:S01]  /*1cf70*/  BAR.SYNC.DEFER_BLOCKING 0x8, 0x100 ;  /* 0x0204000000007b1d */ /* 0x000fe20000010000 */
[----:B------:R-:W-:Y:S02]  /*1cf80*/  ISETP.NE.U32.AND P0, PT, RZ, UR4, PT ;  /* 0x00000004ff007c0c */ /* 0x000fe4000bf05070 */
[----:B0-----:R-:W-:-:S02]  /*1cf90*/  SHF.R.S32.HI R2, RZ, 0x1f, R19 ;  /* 0x0000001fff027819 */ /* 0x001fc40000011413 */
[----:B------:R-:W-:Y:S01]  /*1cfa0*/  ISETP.NE.AND.EX P0, PT, RZ, UR5, PT, P0 ;  /* 0x00000005ff007c0c */ /* 0x000fe2000bf05300 */
[----:B------:R-:W-:Y:S01]  /*1cfb0*/  ULDC.64 UR4, c[0x0][0x298] ;  /* 0x0000a60000047ab9 */ /* 0x000fe20000000a00 */
[----:B------:R-:W-:Y:S01]  /*1cfc0*/  LOP3.LUT P1, RZ, R0, 0x3ff, RZ, 0xc0, !PT ;  /* 0x000003ff00ff7812 */ /* 0x000fe2000782c0ff */
[----:B------:R-:W-:Y:S01]  /*1cfd0*/  BSSY B6, `(.L_x_2862) ;  /* 0x000001f000067945 */ /* 0x000fe20003800000 */
[----:B------:R-:W-:Y:S02]  /*1cfe0*/  SHF.R.S32.HI R0, RZ, 0x1f, R31 ;  /* 0x0000001fff007819 */ /* 0x000fe4000001141f */
[----:B------:R-:W-:Y:S02]  /*1cff0*/  SEL R3, R2, RZ, !P0 ;  /* 0x000000ff02037207 */ /* 0x000fe40004000000 */
[----:B------:R-:W-:Y:S01]  /*1d000*/  SEL R2, R19, RZ, !P0 ;  /* 0x000000ff13027207 */ /* 0x000fe20004000000 */
[----:B------:R-:W-:Y:S02]  /*1d010*/  IMAD R0, R0, UR4, RZ ;  /* 0x0000000400007c24 */ /* 0x000fe4000f8e02ff */
[----:B------:R-:W-:Y:S02]  /*1d020*/  STL [R1+0x3c], R3 ;  /* 0x00003c0301007387 */ /* 0x000fe40000100800 */
[----:B------:R-:W-:-:S02]  /*1d030*/  IMAD R0, R31, UR5, R0 ;  /* 0x000000051f007c24 */ /* 0x000fc4000f8e0200 */
[----:B------:R0:W-:Y:S02]  /*1d040*/  STL [R1+0x20], R2 ;  /* 0x0000200201007387 */ /* 0x0001e40000100800 */
[----:B0-----:R-:W-:-:S04]  /*1d050*/  IMAD.WIDE.U32 R2, R31, UR4, RZ ;  /* 0x000000041f027c25 */ /* 0x001fc8000f8e00ff */
[----:B------:R-:W-:Y:S01]  /*1d060*/  IMAD.IADD R0, R3, 0x1, R0 ;  /* 0x0000000103007824 */ /* 0x000fe200078e0200 */
[----:B------:R0:W-:Y:S04]  /*1d070*/  STL.64 [R1+0x10], R2 ;  /* 0x0000100201007387 */ /* 0x0001e80000100a00 */
[----:B------:R0:W-:Y:S01]  /*1d080*/  STL [R1+0x38], R0 ;  /* 0x0000380001007387 */ /* 0x0001e20000100800 */
[----:B-----5:R-:W-:-:S04]  /*1d090*/  PRMT R31, R4, 0x8880, RZ ;  /* 0x00008880041f7816 */ /* 0x020fc800000000ff */
[----:B------:R-:W-:Y:S01]  /*1d0a0*/  PRMT R31, R31, 0x7710, RZ ;  /* 0x000077101f1f7816 */ /* 0x000fe200000000ff */
[----:B------:R-:W-:Y:S06]  /*1d0b0*/  @!P1 BRA `(.L_x_2863) ;  /* 0x0000000000409947 */ /* 0x000fec0003800000 */
[----:B0-----:R-:W-:Y:S01]  /*1d0c0*/  MOV R2, 0x0 ;  /* 0x0000000000027802 */ /* 0x001fe20000000f00 */
[----:B------:R-:W-:Y:S01]  /*1d0d0*/  ULDC.64 UR4, c[0x4][0x90] ;  /* 0x0100240000047ab9 */ /* 0x000fe20000000a00 */
[----:B------:R-:W-:Y:S01]  /*1d0e0*/  ULDC.64 UR6, c[0x4][0x98] ;  /* 0x0100260000067ab9 */ /* 0x000fe20000000a00 */
[----:B------:R-:W-:Y:S01]  /*1d0f0*/  ULDC.64 UR8, c[0x4][0x20] ;  /* 0x0100080000087ab9 */ /* 0x000fe20000000a00 */
[----:B------:R-:W-:Y:S01]  /*1d100*/  IMAD.U32 R4, RZ, RZ, UR4 ;  /* 0x00000004ff047e24 */ /* 0x000fe2000f8e00ff */
[----:B------:R-:W-:Y:S01]  /*1d110*/  MOV R12, 0x1 ;  /* 0x00000001000c7802 */ /* 0x000fe20000000f00 */
[----:B------:R-:W0:Y:S01]  /*1d120*/  LDC.64 R2, c[0x4][R2] ;  /* 0x0100000002027b82 */ /* 0x000e220000000a00 */
[----:B------:R-:W-:Y:S02]  /*1d130*/  IMAD.U32 R5, RZ, RZ, UR5 ;  /* 0x00000005ff057e24 */ /* 0x000fe4000f8e00ff */
[----:B------:R-:W-:Y:S02]  /*1d140*/  IMAD.U32 R6, RZ, RZ, UR6 ;  /* 0x00000006ff067e24 */ /* 0x000fe4000f8e00ff */
[----:B------:R-:W-:-:S02]  /*1d150*/  IMAD.U32 R7, RZ, RZ, UR7 ;  /* 0x00000007ff077e24 */ /* 0x000fc4000f8e00ff */
[----:B------:R-:W-:Y:S02]  /*1d160*/  IMAD.U32 R10, RZ, RZ, UR8 ;  /* 0x00000008ff0a7e24 */ /* 0x000fe4000f8e00ff */
[----:B------:R-:W-:Y:S02]  /*1d170*/  IMAD.U32 R11, RZ, RZ, UR9 ;  /* 0x00000009ff0b7e24 */ /* 0x000fe4000f8e00ff */
[----:B------:R-:W-:Y:S02]  /*1d180*/  IMAD.MOV.U32 R8, RZ, RZ, 0x70 ;  /* 0x00000070ff087424 */ /* 0x000fe400078e00ff */
[----:B------:R-:W-:-:S07]  /*1d190*/  IMAD.MOV.U32 R13, RZ, RZ, RZ ;  /* 0x000000ffff0d7224 */ /* 0x000fce00078e00ff */
[----:B------:R-:W-:-:S07]  /*1d1a0*/  LEPC R20, `(.L_x_2863) ;  /* 0x000000001014794e */ /* 0x000fce0000000000 */
[----:B01----:R-:W-:Y:S05]  /*1d1b0*/  CALL.ABS.NOINC R2 ;  /* 0x0000000002007343 */ /* 0x003fea0003c00000 */
.L_x_2863:
[----:B------:R-:W-:Y:S05]  /*1d1c0*/  BSYNC B6 ;  /* 0x0000000000067941 */ /* 0x000fea0003800000 */
.L_x_2862:
[----:B0-----:R-:W2:Y:S01]  /*1d1d0*/  LDL.LU R0, [R1+0x38] ;  /* 0x0000380001007983 */ /* 0x001ea20000300800 */
        /* <DEDUP_REMOVED lines=27> */
[----:B------:R-:W-:Y:S02]  /*1d390*/  IMAD.IADD R0, R20, 0x1, R32 ;  /* 0x0000000114007824 */ /* 0x000fe400078e0220 */
        /* <DEDUP_REMOVED lines=31> */
[----:B------:R-:W-:Y:S01]  /*1d590*/  IMAD.IADD R32, R10, 0x1, R32 ;  /* 0x000000010a207824 */ /* 0x000fe200078e0220 */
        /* <DEDUP_REMOVED lines=31> */
.L_x_2989:
        /* <DEDUP_REMOVED lines=10> */
.L_x_2865:
        /* <DEDUP_REMOVED lines=18> */
.L_x_2990:
[----:B------:R-:W-:Y:S05]  /*1d950*/  BSYNC B0 ;  /* 0x0000000000007941 */ /* 0x000fea0003800000 */
.L_x_2866:
[----:B------:R-:W-:-:S05]  /*1d960*/  IMAD.U32 R2, RZ, RZ, UR38 ;  /* 0x00000026ff027e24 */ /* 0x000fca000f8e00ff */
[----:B------:R-:W-:-:S13]  /*1d970*/  ISETP.NE.AND P0, PT, R2, 0x3, PT ;  /* 0x000000030200780c */ /* 0x000fda0003f05270 */
[----:B------:R-:W-:Y:S05]  /*1d980*/  @!P0 BRA `(.L_x_2868) ;  /* 0x0000000000048947 */ /* 0x000fea0003800000 */
[----:B------:R-:W-:Y:S01]  /*1d990*/  BPT.TRAP 0x1 ;  /* 0x000000040000795c */ /* 0x000fe20000300000 */
.L_x_2868:
[----:B0-----:R-:W-:Y:S01]  /*1d9a0*/  SHF.L.U32 R0, R26, 0x1f, RZ ;  /* 0x0000001f1a007819 */ /* 0x001fe200000006ff */
[----:B------:R-:W-:Y:S03]  /*1d9b0*/  BSSY B0, `(.L_x_2869) ;  /* 0x0000003000007945 */ /* 0x000fe60003800000 */
[----:B------:R-:W0:Y:S02]  /*1d9c0*/  SYNCS.PHASECHK.TRANS64.TRYWAIT P0, [R27+URZ+0x28c60], R0 ;  /* 0x028c60001b0075a7 */ /* 0x000e24000800017f */
[----:B0-----:R-:W-:Y:S05]  /*1d9d0*/  @!P0 BRA `(.L_x_2870) ;  /* 0x0000004800b48947 */ /* 0x001fea0003800000 */
.L_x_2991:
[----:B------:R-:W-:Y:S05]  /*1d9e0*/  BSYNC B0 ;  /* 0x0000000000007941 */ /* 0x000fea0003800000 */
.L_x_2869:
        /* <DEDUP_REMOVED lines=29> */
[C---:B------:R-:W-:Y:S01]  /*1dbc0*/  LOP3.LUT P3, RZ, R31.reuse, 0x8, RZ, 0xc0, !PT ;  /* 0x000000081fff7812 */ /* 0x040fe2000786c0ff */
        /* <DEDUP_REMOVED lines=82> */
.L_x_3001:
        /* <DEDUP_REMOVED lines=34> */
.L_x_2872:
        /* <DEDUP_REMOVED lines=11> */
.L_x_2873:
[----:B------:R-:W2:Y:S01]  /*1e3c0*/  LDL.LU R2, [R1+0x18] ;  /* 0x0000180001027983 */ /* 0x000ea20000300800 */
[----:B------:R1:W-:Y:S01]  /*1e3d0*/  SYNCS.ARRIVE.TRANS64.A1T0 RZ, [R27+URZ+0x28c50], RZ ;  /* 0x028c50ff1bff79a7 */ /* 0x0003e2000810003f */
[----:B------:R-:W-:Y:S01]  /*1e3e0*/  BSSY B0, `(.L_x_2874) ;  /* 0x00000f6000007945 */ /* 0x000fe20003800000 */
[----:B--2---:R-:W-:-:S05]  /*1e3f0*/  VIADD R7, R2, 0xfffffffe ;  /* 0xfffffffe02077836 */ /* 0x004fca0000000000 */
[----:B------:R-:W-:-:S13]  /*1e400*/  ISETP.GE.AND P0, PT, R7, R34, PT ;  /* 0x000000220700720c */ /* 0x000fda0003f06270 */
[----:B-1----:R-:W-:Y:S05]  /*1e410*/  @!P0 BRA `(.L_x_2875) ;  /* 0x0000000c00c88947 */ /* 0x002fea0003800000 */
[----:B------:R-:W2:Y:S04]  /*1e420*/  LDL.LU R3, [R1+0x2c] ;  /* 0x00002c0001037983 */ /* 0x000ea80000300800 */
[----:B------:R-:W3:Y:S01]  /*1e430*/  LDL.LU R2, [R1+0xc] ;  /* 0x00000c0001027983 */ /* 0x000ee20000300800 */
[----:B--2---:R-:W-:Y:S02]  /*1e440*/  LOP3.LUT R32, R3, 0x40, RZ, 0xc0, !PT ;  /* 0x0000004003207812 */ /* 0x004fe400078ec0ff */
[----:B---3--:R-:W-:Y:S02]  /*1e450*/  LOP3.LUT R31, R2, 0x80, RZ, 0xc0, !PT ;  /* 0x00000080021f7812 */ /* 0x008fe400078ec0ff */
[----:B------:R-:W-:Y:S02]  /*1e460*/  SHF.R.U32.HI R32, RZ, 0x2, R32 ;  /* 0x00000002ff207819 */ /* 0x000fe40000011620 */
[----:B------:R-:W-:-:S07]  /*1e470*/  SHF.R.U32.HI R31, RZ, 0x3, R31 ;  /* 0x00000003ff1f7819 */ /* 0x000fce000001161f */
.L_x_2888:
[----:B-1----:R-:W1:Y:S01]  /*1e480*/  S2R R2, SR_TID.X ;  /* 0x0000000000027919 */ /* 0x002e620000002100 */
[----:B0-----:R-:W0:Y:S01]  /*1e490*/  LDC R5, c[0x0][0x430] ;  /* 0x00010c00ff057b82 */ /* 0x001e220000000800 */
[----:B------:R-:W-:Y:S01]  /*1e4a0*/  IMAD R4, R7, 0x40, R33 ;  /* 0x0000004007047824 */ /* 0x000fe200078e0221 */
[----:B--2---:R-:W2:Y:S01]  /*1e4b0*/  S2R R8, SR_TID.X ;  /* 0x0000000000087919 */ /* 0x004ea20000002100 */
[----:B------:R-:W-:Y:S02]  /*1e4c0*/  IMAD.U32 R10, RZ, RZ, UR38 ;  /* 0x00000026ff0a7e24 */ /* 0x000fe4000f8e00ff */
[----:B------:R-:W-:Y:S01]  /*1e4d0*/  VIADD R25, R25, 0x1 ;  /* 0x0000000119197836 */ /* 0x000fe20000000000 */
[----:B0-----:R-:W-:Y:S02]  /*1e4e0*/  ISETP.NE.AND P0, PT, R5, 0x1, PT ;  /* 0x000000010500780c */ /* 0x001fe40003f05270 */
[----:B-1----:R-:W-:-:S04]  /*1e4f0*/  LOP3.LUT R2, R2, 0x7f, RZ, 0xc0, !PT ;  /* 0x0000007f02027812 */ /* 0x002fc800078ec0ff */
[----:B------:R-:W-:Y:S02]  /*1e500*/  SHF.R.U32.HI R2, RZ, 0x3, R2 ;  /* 0x00000003ff027819 */ /* 0x000fe40000011602 */
[----:B--2---:R-:W-:-:S05]  /*1e510*/  SHF.L.U32 R8, R8, 0x4, RZ ;  /* 0x0000000408087819 */ /* 0x004fca00000006ff */
        /* <DEDUP_REMOVED lines=29> */
[----:B------:R-:W-:Y:S01]  /*1e6f0*/  ISETP.GT.AND P3, PT, R2, R34, PT ;  /* 0x000000220200720c */ /* 0x000fe20003f64270 */
[----:B0-----:R-:W-:-:S12]  /*1e700*/  @!P1 BRA `(.L_x_2876) ;  /* 0x0000000000049947 */ /* 0x001fd80003800000 */
[----:B------:R-:W-:Y:S01]  /*1e710*/  BPT.TRAP 0x1 ;  /* 0x000000040000795c */ /* 0x000fe20000300000 */
.L_x_2876:
[----:B------:R-:W-:Y:S01]  /*1e720*/  IMAD R6, R25, 0x8, R23 ;  /* 0x0000000819067824 */ /* 0x000fe200078e0217 */
[----:B------:R-:W-:Y:S01]  /*1e730*/  SHF.L.U32 R17, R26, 0x1f, RZ ;  /* 0x0000001f1a117819 */ /* 0x000fe200000006ff */
[----:B------:R-:W-:Y:S01]  /*1e740*/  BSSY B1, `(.L_x_2877) ;  /* 0x0000004000017945 */ /* 0x000fe20003800000 */
[----:B------:R-:W-:Y:S02]  /*1e750*/  SHF.R.S32.HI R9, RZ, 0x1f, R5 ;  /* 0x0000001fff097819 */ /* 0x000fe40000011405 */
[----:B------:R-:W0:Y:S02]  /*1e760*/  SYNCS.PHASECHK.TRANS64.TRYWAIT P0, [R6+URZ+0x28c40], R17 ;  /* 0x028c4011060075a7 */ /* 0x000e24000800017f */
[----:B0-----:R-:W-:Y:S05]  /*1e770*/  @!P0 BRA `(.L_x_2878) ;  /* 0x00000044008c8947 */ /* 0x001fea0003800000 */
.L_x_3002:
[----:B------:R-:W-:Y:S05]  /*1e780*/  BSYNC B1 ;  /* 0x0000000000017941 */ /* 0x000fea0003800000 */
.L_x_2877:
        /* <DEDUP_REMOVED lines=42> */
.L_x_3012:
        /* <DEDUP_REMOVED lines=8> */
.L_x_2880:
        /* <DEDUP_REMOVED lines=11> */
.L_x_2881:
[----:B------:R2:W-:Y:S01]  /*1eb60*/  SYNCS.ARRIVE.TRANS64.A1T0 RZ, [R6+URZ+0x28c30], RZ ;  /* 0x028c30ff06ff79a7 */ /* 0x0005e2000810003f */
[----:B------:R-:W-:Y:S05]  /*1eb70*/  @!P2 BRA `(.L_x_2882) ;  /* 0x000000000004a947 */ /* 0x000fea0003800000 */
[----:B------:R-:W-:Y:S01]  /*1eb80*/  BPT.TRAP 0x1 ;  /* 0x000000040000795c */ /* 0x000fe20000300000 */
.L_x_2882:
[----:B------:R-:W3:Y:S01]  /*1eb90*/  SYNCS.PHASECHK.TRANS64.TRYWAIT P0, [R6+URZ+0x28c60], R17 ;  /* 0x028c6011060075a7 */ /* 0x000ee2000800017f */
[----:B------:R-:W-:Y:S04]  /*1eba0*/  BSSY B1, `(.L_x_2883) ;  /* 0x0000002000017945 */ /* 0x000fe80003800000 */
[----:B---3--:R-:W-:Y:S05]  /*1ebb0*/  @!P0 BRA `(.L_x_2884) ;  /* 0x0000004400ac8947 */ /* 0x008fea0003800000 */
.L_x_3013:
[----:B------:R-:W-:Y:S05]  /*1ebc0*/  BSYNC B1 ;  /* 0x0000000000017941 */ /* 0x000fea0003800000 */
.L_x_2883:
        /* <DEDUP_REMOVED lines=81> */
.L_x_3023:
        /* <DEDUP_REMOVED lines=25> */
.L_x_2886:
        /* <DEDUP_REMOVED lines=11> */
.L_x_2887:
[----:B------:R3:W-:Y:S01]  /*1f320*/  SYNCS.ARRIVE.TRANS64.A1T0 RZ, [R6+URZ+0x28c50], RZ ;  /* 0x028c50ff06ff79a7 */ /* 0x0007e2000810003f */
[----:B------:R-:W-:Y:S05]  /*1f330*/  @P3 BRA `(.L_x_2888) ;  /* 0xfffffff000503947 */ /* 0x000fea000383ffff */
.L_x_2875:
[----:B------:R-:W-:Y:S05]  /*1f340*/  BSYNC B0 ;  /* 0x0000000000007941 */ /* 0x000fea0003800000 */
.L_x_2874:
        /* <DEDUP_REMOVED lines=21> */
.L_x_2890:
[----:B------:R-:W-:Y:S05]  /*1f4a0*/  BSYNC B0 ;  /* 0x0000000000007941 */ /* 0x000fea0003800000 */
.L_x_2889:
[----:B------:R-:W-:-:S07]  /*1f4b0*/  SEL R25, R25, RZ, P0 ;  /* 0x000000ff19197207 */ /* 0x000fce0000000000 */
.L_x_2849:
[----:B------:R-:W-:Y:S05]  /*1f4c0*/  BSYNC B7 ;  /* 0x0000000000077941 */ /* 0x000fea0003800000 */
.L_x_2847:
        /* <DEDUP_REMOVED lines=11> */
.L_x_2891:
[----:B------:R-:W4:Y:S01]  /*1f580*/  S2R R8, SR_TID.X ;  /* 0x0000000000087919 */ /* 0x000f220000002100 */
[----:B------:R-:W-:Y:S01]  /*1f590*/  UMOV UR4, 0xffffffff ;  /* 0xffffffff00047882 */ /* 0x000fe20000000000 */
[----:B----4-:R-:W-:-:S04]  /*1f5a0*/  LOP3.LUT R8, R8, 0x1f, RZ, 0xc0, !PT ;  /* 0x0000001f08087812 */ /* 0x010fc800078ec0ff */
[----:B------:R-:W-:Y:S01]  /*1f5b0*/  ISETP.NE.AND P0, PT, R8, 0x1f, PT ;  /* 0x0000001f0800780c */ /* 0x000fe20003f05270 */
[----:B------:R-:W-:-:S12]  /*1f5c0*/  BRA.DIV UR4, `(.L_x_2893) ;  /* 0x0000004604187947 */ /* 0x000fd8000b800000 */
[----:B0-----:R-:W-:Y:S01]  /*1f5d0*/  IMAD.IADD R5, R19, 0x1, R8 ;  /* 0x0000000113057824 */ /* 0x001fe200078e0208 */
        /* <DEDUP_REMOVED lines=17> */
[----:B0-----:R-:W-:-:S04]  /*1f6f0*/  SEL R5, R14, RZ, P2 ;  /* 0x000000ff0e057207 */ /* 0x001fc80001000000 */
[----:B--23--:R-:W-:Y:S02]  /*1f700*/  IADD3 R6, R4, R5, RZ ;  /* 0x0000000504067210 */ /* 0x00cfe40007ffe0ff */
        /* <DEDUP_REMOVED lines=11> */
.L_x_3033:
[----:B------:R-:W-:Y:S02]  /*1f7c0*/  ULDC UR4, c[0x0][0xc38] ;  /* 0x00030e0000047ab9 */ /* 0x000fe40000000800 */
[----:B------:R-:W-:-:S04]  /*1f7d0*/  IMAD.U32 R4, RZ, RZ, UR4 ;  /* 0x00000004ff047e24 */ /* 0x000fc8000f8e00ff */
[----:B--2---:R-:W-:-:S04]  /*1f7e0*/  IMAD R14, R14, R4, RZ ;  /* 0x000000040e0e7224 */ /* 0x004fc800078e02ff */
[----:B------:R-:W-:-:S05]  /*1f7f0*/  IMAD.IADD R5, R5, 0x1, R14 ;  /* 0x0000000105057824 */ /* 0x000fca00078e020e */
[----:B------:R-:W-:-:S13]  /*1f800*/  ISETP.GT.AND P6, PT, R5, R0, PT ;  /* 0x000000000500720c */ /* 0x000fda0003fc4270 */
[----:B------:R-:W-:Y:S05]  /*1f810*/  @P6 BRA `(.L_x_2894) ;  /* 0x00000000009c6947 */ /* 0x000fea0003800000 */
.L_x_2899:
[----:B------:R-:W2:Y:S01]  /*1f820*/  LDC R2, c[0x0][0xc3c] ;  /* 0x00030f00ff027b82 */ /* 0x000ea20000000800 */
[----:B------:R-:W-:-:S05]  /*1f830*/  VIADD R19, R19, 0x1f ;  /* 0x0000001f13137836 */ /* 0x000fca0000000000 */
[----:B--2---:R-:W-:-:S13]  /*1f840*/  ISETP.GE.AND P6, PT, R19, R2, PT ;  /* 0x000000021300720c */ /* 0x004fda0003fc6270 */
[----:B------:R-:W-:Y:S05]  /*1f850*/  @P6 BRA `(.L_x_2895) ;  /* 0x0000000400d06947 */ /* 0x000fea0003800000 */
[----:B0-----:R-:W0:Y:S01]  /*1f860*/  S2R R3, SR_TID.X ;  /* 0x0000000000037919 */ /* 0x001e220000002100 */
        /* <DEDUP_REMOVED lines=9> */
.L_x_2897:
[----:B------:R-:W-:Y:S05]  /*1f900*/  BSYNC B0 ;  /* 0x0000000000007941 */ /* 0x000fea0003800000 */
.L_x_2896:
        /* <DEDUP_REMOVED lines=18> */
.L_x_3041:
[----:B------:R-:W-:Y:S02]  /*1fa30*/  ULDC UR4, c[0x0][0xc38] ;  /* 0x00030e0000047ab9 */ /* 0x000fe40000000800 */
[----:B------:R-:W-:-:S04]  /*1fa40*/  IMAD.U32 R4, RZ, RZ, UR4 ;  /* 0x00000004ff047e24 */ /* 0x000fc8000f8e00ff */
[----:B--2---:R-:W-:-:S04]  /*1fa50*/  IMAD R14, R14, R4, RZ ;  /* 0x000000040e0e7224 */ /* 0x004fc800078e02ff */
[----:B------:R-:W-:-:S05]  /*1fa60*/  IMAD.IADD R5, R14, 0x1, R5 ;  /* 0x000000010e057824 */ /* 0x000fca00078e0205 */
[----:B------:R-:W-:-:S13]  /*1fa70*/  ISETP.GT.AND P6, PT, R5, R0, PT ;  /* 0x000000000500720c */ /* 0x000fda0003fc4270 */
[----:B------:R-:W-:Y:S05]  /*1fa80*/  @!P6 BRA `(.L_x_2899) ;  /* 0xfffffffc0064e947 */ /* 0x000fea000383ffff */
.L_x_2894:
        /* <DEDUP_REMOVED lines=8> */
.L_x_3045:
[----:B------:R-:W-:Y:S01]  /*1fb10*/  ISETP.NE.AND P0, PT, R2, RZ, PT ;  /* 0x000000ff0200720c */ /* 0x000fe20003f05270 */
[----:B------:R-:W-:-:S12]  /*1fb20*/  IMAD.MOV.U32 R14, RZ, RZ, RZ ;  /* 0x000000ffff0e7224 */ /* 0x000fd800078e00ff */
[----:B------:R-:W-:Y:S05]  /*1fb30*/  @!P0 BRA `(.L_x_2901) ;  /* 0x0000000000108947 */ /* 0x000fea0003800000 */
[----:B------:R-:W-:Y:S01]  /*1fb40*/  UMOV UR4, 0xffffffff ;  /* 0xffffffff00047882 */ /* 0x000fe20000000000 */
[----:B------:R-:W-:Y:S02]  /*1fb50*/  VIADD R12, R6, 0xffffffff ;  /* 0xffffffff060c7836 */ /* 0x000fe40000000000 */
[----:B------:R-:W-:Y:S05]  /*1fb60*/  BRA.DIV UR4, `(.L_x_2902) ;  /* 0x0000004604d87947 */ /* 0x000fea000b800000 */
[----:B------:R4:W0:Y:S02]  /*1fb70*/  SHFL.IDX PT, R14, R3, R12, 0x1f ;  /* 0x00001f0c030e7589 */ /* 0x00082400000e0000 */
.L_x_2901:
[----:B0---4-:R-:W0:Y:S01]  /*1fb80*/  LDC.64 R2, c[0x0][0xc90] ;  /* 0x00032400ff027b82 */ /* 0x011e220000000a00 */
[----:B------:R-:W-:-:S04]  /*1fb90*/  IMAD.IADD R19, R6, 0x1, R19 ;  /* 0x0000000106137824 */ /* 0x000fc800078e0213 */
[----:B0-----:R-:W-:-:S05]  /*1fba0*/  IMAD.WIDE R2, R19, 0x4, R2 ;  /* 0x0000000413027825 */ /* 0x001fca00078e0202 */
[----:B--2---:R0:W3:Y:S01]  /*1fbb0*/  LDG.E R6, desc[UR40][R2.64] ;  /* 0x0000002802067981 */ /* 0x0040e2000c1e1900 */
[----:B------:R-:W-:-:S04]  /*1fbc0*/  IMAD R16, R14, R4, R16 ;  /* 0x000000040e107224 */ /* 0x000fc800078e0210 */
[----:B------:R-:W-:Y:S02]  /*1fbd0*/  IMAD.IADD R0, R0, 0x1, -R16 ;  /* 0x0000000100007824 */ /* 0x000fe400078e0a10 */
[----:B0-----:R-:W-:Y:S02]  /*1fbe0*/  IMAD.MOV.U32 R2, RZ, RZ, RZ ;  /* 0x000000ffff027224 */ /* 0x001fe400078e00ff */
[----:B---3--:R-:W-:-:S05]  /*1fbf0*/  IMAD R5, R17, R6, RZ ;  /* 0x0000000611057224 */ /* 0x008fca00078e02ff */
[----:B------:R-:W-:-:S04]  /*1fc00*/  IABS R7, R5 ;  /* 0x0000000500077213 */ /* 0x000fc80000000000 */
[----:B------:R-:W0:Y:S08]  /*1fc10*/  I2F.RP R8, R7 ;  /* 0x0000000700087306 */ /* 0x000e300000209400 */
[----:B0-----:R-:W0:Y:S02]  /*1fc20*/  MUFU.RCP R8, R8 ;  /* 0x0000000800087308 */ /* 0x001e240000001000 */
[----:B0-----:R-:W-:Y:S01]  /*1fc30*/  VIADD R9, R8, 0xffffffe ;  /* 0x0ffffffe08097836 */ /* 0x001fe20000000000 */
[----:B------:R-:W-:-:S05]  /*1fc40*/  IABS R8, R5 ;  /* 0x0000000500087213 */ /* 0x000fca0000000000 */
[----:B------:R-:W0:Y:S01]  /*1fc50*/  F2I.FTZ.U32.TRUNC.NTZ R3, R9 ;  /* 0x0000000900037305 */ /* 0x000e22000021f000 */
[----:B------:R-:W-:Y:S02]  /*1fc60*/  IMAD.MOV R8, RZ, RZ, -R8 ;  /* 0x000000ffff087224 */ /* 0x000fe400078e0a08 */
[----:B0-----:R-:W-:-:S04]  /*1fc70*/  IMAD.MOV R10, RZ, RZ, -R3 ;  /* 0x000000ffff0a7224 */ /* 0x001fc800078e0a03 */
[----:B------:R-:W-:-:S04]  /*1fc80*/  IMAD R11, R10, R7, RZ ;  /* 0x000000070a0b7224 */ /* 0x000fc800078e02ff */
[----:B------:R-:W-:Y:S01]  /*1fc90*/  IMAD.HI.U32 R2, R3, R11, R2 ;  /* 0x0000000b03027227 */ /* 0x000fe200078e0002 */
[----:B------:R-:W-:-:S05]  /*1fca0*/  IABS R3, R0 ;  /* 0x0000000000037213 */ /* 0x000fca0000000000 */
        /* <DEDUP_REMOVED lines=15> */
[----:B------:R-:W-:-:S03]  /*1fda0*/  IMAD R0, R5, R9, R0 ;  /* 0x0000000905007224 */ /* 0x000fc600078e0200 */
[----:B------:R-:W-:-:S04]  /*1fdb0*/  VIADDMNMX R4, R3, R4, R6, PT ;  /* 0x0000000403047246 */ /* 0x000fc80003800106 */
[----:B------:R-:W-:-:S04]  /*1fdc0*/  IABS R6, R4 ;  /* 0x0000000400067213 */ /* 0x000fc80000000000 */
[----:B------:R-:W0:Y:S08]  /*1fdd0*/  I2F.RP R8, R6 ;  /* 0x0000000600087306 */ /* 0x000e300000209400 */
[----:B0-----:R-:W0:Y:S02]  /*1fde0*/  MUFU.RCP R8, R8 ;  /* 0x0000000800087308 */ /* 0x001e240000001000 */
[----:B0-----:R-:W-:Y:S01]  /*1fdf0*/  VIADD R2, R8, 0xffffffe ;  /* 0x0ffffffe08027836 */ /* 0x001fe20000000000 */
[----:B------:R-:W-:-:S05]  /*1fe00*/  IABS R8, R0 ;  /* 0x0000000000087213 */ /* 0x000fca0000000000 */
[----:B------:R0:W2:Y:S02]  /*1fe10*/  F2I.FTZ.U32.TRUNC.NTZ R3, R2 ;  /* 0x0000000200037305 */ /* 0x0000a4000021f000 */
[----:B0-----:R-:W-:Y:S02]  /*1fe20*/  IMAD.MOV.U32 R2, RZ, RZ, RZ ;  /* 0x000000ffff027224 */ /* 0x001fe400078e00ff */
[----:B--2---:R-:W-:-:S04]  /*1fe30*/  IMAD.MOV R5, RZ, RZ, -R3 ;  /* 0x000000ffff057224 */ /* 0x004fc800078e0a03 */
[----:B------:R-:W-:-:S04]  /*1fe40*/  IMAD R5, R5, R6, RZ ;  /* 0x0000000605057224 */ /* 0x000fc800078e02ff */
[----:B------:R-:W-:Y:S01]  /*1fe50*/  IMAD.HI.U32 R3, R3, R5, R2 ;  /* 0x0000000503037227 */ /* 0x000fe200078e0002 */
[-C--:B------:R-:W-:Y:S02]  /*1fe60*/  IABS R5, R4.reuse ;  /* 0x0000000400057213 */ /* 0x080fe40000000000 */
[C---:B------:R-:W-:Y:S01]  /*1fe70*/  LOP3.LUT R2, R0.reuse, R4, RZ, 0x3c, !PT ;  /* 0x0000000400027212 */ /* 0x040fe200078e3cff */
[----:B------:R-:W-:Y:S02]  /*1fe80*/  IMAD.IADD R0, R0, 0x1, R7 ;  /* 0x0000000100007824 */ /* 0x000fe400078e0207 */
[----:B------:R-:W-:Y:S01]  /*1fe90*/  IMAD.MOV R5, RZ, RZ, -R5 ;  /* 0x000000ffff057224 */ /* 0x000fe200078e0a05 */
[----:B------:R-:W-:Y:S01]  /*1fea0*/  ISETP.GE.AND P2, PT, R2, RZ, PT ;  /* 0x000000ff0200720c */ /* 0x000fe20003f46270 */
[----:B------:R-:W-:-:S04]  /*1feb0*/  IMAD.HI.U32 R3, R3, R8, RZ ;  /* 0x0000000803037227 */ /* 0x000fc800078e00ff */
[----:B------:R-:W-:-:S05]  /*1fec0*/  IMAD R5, R3, R5, R8 ;  /* 0x0000000503057224 */ /* 0x000fca00078e0208 */
[----:B------:R-:W-:-:S13]  /*1fed0*/  ISETP.GT.U32.AND P1, PT, R6, R5, PT ;  /* 0x000000050600720c */ /* 0x000fda0003f24070 */
[----:B------:R-:W-:Y:S02]  /*1fee0*/  @!P1 IMAD.IADD R5, R5, 0x1, -R6 ;  /* 0x0000000105059824 */ /* 0x000fe400078e0a06 */
[----:B------:R-:W-:Y:S01]  /*1fef0*/  @!P1 VIADD R3, R3, 0x1 ;  /* 0x0000000103039836 */ /* 0x000fe20000000000 */
[----:B------:R-:W-:Y:S02]  /*1ff00*/  ISETP.NE.AND P1, PT, R4, RZ, PT ;  /* 0x000000ff0400720c */ /* 0x000fe40003f25270 */
[----:B------:R-:W-:-:S13]  /*1ff10*/  ISETP.GE.U32.AND P0, PT, R5, R6, PT ;  /* 0x000000060500720c */ /* 0x000fda0003f06070 */
[----:B------:R-:W-:-:S05]  /*1ff20*/  @P0 IADD3 R3, R3, 0x1, RZ ;  /* 0x0000000103030810 */ /* 0x000fca0007ffe0ff */
[----:B------:R-:W-:Y:S01]  /*1ff30*/  @!P2 IMAD.MOV R3, RZ, RZ, -R3 ;  /* 0x000000ffff03a224 */ /* 0x000fe200078e0a03 */
[----:B------:R-:W-:Y:S01]  /*1ff40*/  @!P1 LOP3.LUT R3, RZ, R4, RZ, 0x33, !PT ;  /* 0x00000004ff039212 */ /* 0x000fe200078e33ff */
[----:B------:R-:W-:-:S04]  /*1ff50*/  IMAD.MOV R4, RZ, RZ, -R4 ;  /* 0x000000ffff047224 */ /* 0x000fc800078e0a04 */
[----:B------:R-:W-:Y:S01]  /*1ff60*/  IMAD R18, R3, R4, R0 ;  /* 0x0000000403127224 */ /* 0x000fe200078e0200 */
[----:B------:R-:W-:-:S05]  /*1ff70*/  LOP3.LUT R0, RZ, R3, RZ, 0x33, !PT ;  /* 0x00000003ff007212 */ /* 0x000fca00078e33ff */
[----:B------:R-:W-:Y:S01]  /*1ff80*/  IMAD.IADD R17, R17, 0x1, R0 ;  /* 0x0000000111117824 */ /* 0x000fe200078e0200 */
[----:B------:R-:W-:Y:S06]  /*1ff90*/  BRA `(.L_x_2903) ;  /* 0x00000000001c7947 */ /* 0x000fec0003800000 */
.L_x_2895:
[----:B------:R-:W-:Y:S01]  /*1ffa0*/  UMOV UR4, URZ ;  /* 0x0000003f00047c82 */ /* 0x000fe20008000000 */
[----:B------:R-:W-:Y:S01]  /*1ffb0*/  UMOV UR5, URZ ;  /* 0x0000003f00057c82 */ /* 0x000fe20008000000 */
[----:B------:R-:W-:Y:S01]  /*1ffc0*/  ULDC UR6, c[0x0][0xc3c] ;  /* 0x00030f0000067ab9 */ /* 0x000fe20000000800 */
[----:B------:R-:W-:Y:S02]  /*1ffd0*/  IMAD.MOV.U32 R16, RZ, RZ, R0 ;  /* 0x000000ffff107224 */ /* 0x000fe400078e0000 */
[----:B------:R-:W-:Y:S02]  /*1ffe0*/  IMAD.U32 R17, RZ, RZ, UR4 ;  /* 0x00000004ff117e24 */ /* 0x000fe4000f8e00ff */
[----:B------:R-:W-:Y:S02]  /*1fff0*/  IMAD.U32 R18, RZ, RZ, UR5 ;  /* 0x00000005ff127e24 */ /* 0x000fe4000f8e00ff */
[----:B------:R-:W-:-:S07]  /*20000*/  IMAD.U32 R19, RZ, RZ, UR6 ;  /* 0x00000006ff137e24 */ /* 0x000fce000f8e00ff */
.L_x_2903:
[----:B------:R-:W2:Y:S01]  /*20010*/  S2R R0, SR_TID.X ;  /* 0x0000000000007919 */ /* 0x000ea20000002100 */
[----:B------:R-:W-:Y:S05]  /*20020*/  WARPSYNC.ALL ;  /* 0x0000000000007948 */ /* 0x000fea0003800000 */
[----:B------:R-:W-:Y:S01]  /*20030*/  BAR.SYNC.DEFER_BLOCKING 0x4, 0x180 ;  /* 0x0106000000007b1d */ /* 0x000fe20000010000 */
[----:B--2---:R-:W-:-:S04]  /*20040*/  LOP3.LUT R0, R0, 0x1f, RZ, 0xc0, !PT ;  /* 0x0000001f00007812 */ /* 0x004fc800078ec0ff */
[----:B------:R-:W-:-:S13]  /*20050*/  ISETP.NE.AND P0, PT, R0, RZ, PT ;  /* 0x000000ff0000720c */ /* 0x000fda0003f05270 */
[----:B0-----:R-:W0:Y:S01]  /*20060*/  @!P0 S2R R3, SR_CgaCtaId ;  /* 0x0000000000038919 */ /* 0x001e220000008800 */
[----:B------:R-:W-:-:S04]  /*20070*/  @!P0 MOV R0, 0x400 ;  /* 0x0000040000008802 */ /* 0x000fc80000000f00 */
[----:B0-----:R-:W-:-:S05]  /*20080*/  @!P0 LEA R23, R3, R0, 0x18 ;  /* 0x0000000003178211 */ /* 0x001fca00078ec0ff */
[----:B------:R0:W-:Y:S01]  /*20090*/  @!P0 STS.128 [R23+0x28cd0], R16 ;  /* 0x028cd01017008388 */ /* 0x0001e20000000c00 */
[----:B------:R-:W-:Y:S06]  /*200a0*/  BAR.ARV 0x5, 0x180 ;  /* 0x0146000000007b1d */ /* 0x000fec0000002000 */
.L_x_2892:
[----:B------:R-:W-:Y:S02]  /*200b0*/  ULDC UR4, c[0x0][0xc3c] ;  /* 0x00030f0000047ab9 */ /* 0x000fe40000000800 */
[----:B0-----:R-:W-:-:S13]  /*200c0*/  ISETP.GE.AND P0, PT, R19, UR4, PT ;  /* 0x0000000413007c0c */ /* 0x001fda000bf06270 */
[----:B------:R-:W-:Y:S05]  /*200d0*/  @!P0 BRA `(.L_x_2904) ;  /* 0xffffff94003c8947 */ /* 0x000fea000383ffff */
[----:B------:R-:W-:Y:S05]  /*200e0*/  BSYNC B8 ;  /* 0x0000000000087941 */ /* 0x000fea0003800000 */
.L_x_2781:
[----:B------:R-:W5:Y:S01]  /*200f0*/  LDL.LU R0, [R1+0x1c] ;  /* 0x00001c0001007983 */ /* 0x000f620000300800 */
[----:B------:R-:W-:Y:S01]  /*20100*/  BSSY B0, `(.L_x_2905) ;  /* 0x000000b000007945 */ /* 0x000fe20003800000 */
[----:B------:R-:W1:Y:S01]  /*20110*/  S2R R5, SR_CgaCtaId ;  /* 0x0000000000057919 */ /* 0x000e620000008800 */
[----:B-----5:R-:W-:-:S05]  /*20120*/  VIADD R0, R0, 0x1 ;  /* 0x0000000100007836 */ /* 0x020fca0000000000 */
        /* <DEDUP_REMOVED lines=8> */
.L_x_3048:
[----:B------:R-:W-:Y:S05]  /*201b0*/  BSYNC B0 ;  /* 0x0000000000007941 */ /* 0x000fea0003800000 */
.L_x_2905:
[----:B------:R-:W-:-:S03]  /*201c0*/  UMOV UR4, 0xffffffff ;  /* 0xffffffff00047882 */ /* 0x000fc60000000000 */
[----:B------:R-:W-:Y:S05]  /*201d0*/  BRA.DIV UR4, `(.L_x_2907) ;  /* 0x0000004204747947 */ /* 0x000fea000b800000 */
[----:B0-----:R-:W0:Y:S02]  /*201e0*/  S2R R0, SR_TID.X ;  /* 0x0000000000007919 */ /* 0x001e240000002100 */
[----:B0-----:R-:W-:-:S04]  /*201f0*/  SHF.R.U32.HI R0, RZ, 0x5, R0 ;  /* 0x00000005ff007819 */ /* 0x001fc80000011600 */
[----:B------:R-:W-:-:S05]  /*20200*/  LOP3.LUT R0, R0, 0x3, RZ, 0xc0, !PT ;  /* 0x0000000300007812 */ /* 0x000fca00078ec0ff */
[----:B------:R0:W1:Y:S02]  /*20210*/  SHFL.IDX PT, R14, R0, RZ, 0x1f ;  /* 0x00001fff000e7589 */ /* 0x00006400000e0000 */
.L_x_3051:
[----:B-1----:R-:W-:-:S13]  /*20220*/  ISETP.NE.AND P0, PT, R14, RZ, PT ;  /* 0x000000ff0e00720c */ /* 0x002fda0003f05270 */
[----:B------:R-:W-:Y:S05]  /*20230*/  @P0 BRA `(.L_x_2552) ;  /* 0x0000000000880947 */ /* 0x000fea0003800000 */
[----:B------:R-:W-:-:S03]  /*20240*/  UMOV UR4, 0xffffffff ;  /* 0xffffffff00047882 */ /* 0x000fc60000000000 */
[----:B------:R-:W-:Y:S05]  /*20250*/  BRA.DIV UR4, `(.L_x_2908) ;  /* 0x0000004204887947 */ /* 0x000fea000b800000 */
[----:B------:R-:W-:-:S13]  /*20260*/  ELECT P6, URZ, PT ;  /* 0x00000000003f782f */ /* 0x000fda00038c0000 */
.L_x_3054:
[----:B------:R-:W-:Y:S05]  /*20270*/  @!P6 BRA `(.L_x_2552) ;  /* 0x000000000078e947 */ /* 0x000fea0003800000 */
[----:B------:R-:W-:-:S06]  /*20280*/  ULOP3.LUT UR4, UR36, 0x2, URZ, 0xfc, !UPT ;  /* 0x0000000224047892 */ /* 0x000fcc000f8efc3f */
[----:B0-----:R-:W-:-:S05]  /*20290*/  IMAD.U32 R0, RZ, RZ, UR4 ;  /* 0x00000004ff007e24 */ /* 0x001fca000f8e00ff */
[----:B------:R-:W-:-:S13]  /*202a0*/  ISETP.NE.AND P0, PT, R0, 0x3, PT ;  /* 0x000000030000780c */ /* 0x000fda0003f05270 */
[----:B------:R-:W-:Y:S05]  /*202b0*/  @!P0 BRA `(.L_x_2909) ;  /* 0x0000000000048947 */ /* 0x000fea0003800000 */
[----:B------:R-:W-:Y:S01]  /*202c0*/  BPT.TRAP 0x1 ;  /* 0x000000040000795c */ /* 0x000fe20000300000 */
.L_x_2909:
[C---:B------:R-:W-:Y:S01]  /*202d0*/  IMAD R5, R25.reuse, 0x8, R4 ;  /* 0x0000000819057824 */ /* 0x040fe200078e0204 */
[----:B------:R-:W-:Y:S01]  /*202e0*/  SHF.L.U32 R0, R26, 0x1f, RZ ;  /* 0x0000001f1a007819 */ /* 0x000fe200000006ff */
[----:B------:R-:W-:-:S03]  /*202f0*/  VIADD R25, R25, 0x1 ;  /* 0x0000000119197836 */ /* 0x000fc60000000000 */
[----:B------:R-:W0:Y:S02]  /*20300*/  SYNCS.PHASECHK.TRANS64.TRYWAIT P1, [R5+URZ+0x28c40], R0 ;  /* 0x028c4000050075a7 */ /* 0x000e24000802017f */
[----:B------:R-:W-:-:S04]  /*20310*/  ISETP.NE.AND P2, PT, R25, 0x2, PT ;  /* 0x000000021900780c */ /* 0x000fc80003f45270 */
[----:B------:R-:W-:Y:S01]  /*20320*/  SEL R3, RZ, 0x1, P2 ;  /* 0x00000001ff037807 */ /* 0x000fe20001000000 */
[----:B0-----:R-:W-:Y:S08]  /*20330*/  @!P1 BRA `(.L_x_2910) ;  /* 0x0000004000709947 */ /* 0x001ff00003800000 */
.L_x_3055:
[----:B------:R-:W-:Y:S02]  /*20340*/  SEL R25, R25, RZ, P2 ;  /* 0x000000ff19197207 */ /* 0x000fe40001000000 */
[----:B------:R-:W-:Y:S01]  /*20350*/  LOP3.LUT R2, R26, R3, RZ, 0x3c, !PT ;  /* 0x000000031a027212 */ /* 0x000fe200078e3cff */
[----:B------:R-:W-:Y:S06]  /*20360*/  @!P0 BRA `(.L_x_2911) ;  /* 0x0000000000048947 */ /* 0x000fec0003800000 */
[----:B------:R-:W-:Y:S01]  /*20370*/  BPT.TRAP 0x1 ;  /* 0x000000040000795c */ /* 0x000fe20000300000 */
.L_x_2911:
[----:B------:R-:W-:Y:S01]  /*20380*/  IMAD R25, R25, 0x8, R4 ;  /* 0x0000000819197824 */ /* 0x000fe200078e0204 */
[----:B------:R-:W-:-:S04]  /*20390*/  SHF.L.U32 R2, R2, 0x1f, RZ ;  /* 0x0000001f02027819 */ /* 0x000fc800000006ff */
[----:B------:R-:W1:Y:S02]  /*203a0*/  SYNCS.PHASECHK.TRANS64.TRYWAIT P1, [R25+URZ+0x28c40], R2 ;  /* 0x028c4002190075a7 */ /* 0x000e64000802017f */
[----:B-1----:R-:W-:Y:S05]  /*203b0*/  @!P1 BRA `(.L_x_2912) ;  /* 0x0000004000649947 */ /* 0x002fea0003800000 */
.L_x_3056:
[----:B------:R-:W-:Y:S05]  /*203c0*/  @!P0 BRA `(.L_x_2913) ;  /* 0x0000000000048947 */ /* 0x000fea0003800000 */
[----:B------:R-:W-:Y:S01]  /*203d0*/  BPT.TRAP 0x1 ;  /* 0x000000040000795c */ /* 0x000fe20000300000 */
.L_x_2913:
[----:B------:R-:W5:Y:S02]  /*203e0*/  SYNCS.PHASECHK.TRANS64.TRYWAIT P1, [R5+URZ+0x28c60], R0 ;  /* 0x028c6000050075a7 */ /* 0x000f64000802017f */
[----:B-----5:R-:W-:Y:S05]  /*203f0*/  @!P1 BRA `(.L_x_2914) ;  /* 0x0000004000689947 */ /* 0x020fea0003800000 */
.L_x_3057:
[----:B------:R-:W-:Y:S05]  /*20400*/  @!P0 BRA `(.L_x_2915) ;  /* 0x0000000000048947 */ /* 0x000fea0003800000 */
[----:B------:R-:W-:Y:S01]  /*20410*/  BPT.TRAP 0x1 ;  /* 0x000000040000795c */ /* 0x000fe20000300000 */
.L_x_2915:
[----:B------:R0:W0:Y:S02]  /*20420*/  SYNCS.PHASECHK.TRANS64.TRYWAIT P0, [R25+URZ+0x28c60], R2 ;  /* 0x028c6002190075a7 */ /* 0x000024000800017f */
[----:B0-----:R-:W-:Y:S05]  /*20430*/  @!P0 NANOSLEEP.SYNCS 0x989680 ;  /* 0x009896800000895d */ /* 0x001fea0003900000 */
[----:B------:R-:W0:Y:S02]  /*20440*/  @!P0 SYNCS.PHASECHK.TRANS64 P0, [R25+URZ+0x28c60], R2 ;  /* 0x028c6002190085a7 */ /* 0x000e24000800007f */
[----:B0-----:R-:W-:Y:S05]  /*20450*/  @!P0 BRA `(.L_x_2915) ;  /* 0xfffffffc00f08947 */ /* 0x001fea000383ffff */
.L_x_2552:
[----:B------:R-:W-:Y:S05]  /*20460*/  BSYNC B9 ;  /* 0x0000000000097941 */ /* 0x000fea0003800000 */
.L_x_2549:
[----:B------:R-:W-:Y:S05]  /*20470*/  EXIT ;  /* 0x000000000000794d */ /* 0x000fea0003800000 */
.L_x_2576:
[----:B0-----:R0:W1:Y:S02]  /*20480*/  SYNCS.PHASECHK.TRANS64.TRYWAIT P6, [R62+URZ+0x28c90], R69 ;  /* 0x028c90453e0075a7 */ /* 0x00106400080c017f */
[----:B-1----:R-:W-:Y:S05]  /*20490*/  @!P6 NANOSLEEP.SYNCS 0x989680 ;  /* 0x009896800000e95d */ /* 0x002fea0003900000 */
[----:B------:R-:W1:Y:S02]  /*204a0*/  @!P6 SYNCS.PHASECHK.TRANS64 P6, [R62+URZ+0x28c90], R69 ;  /* 0x028c90453e00e5a7 */ /* 0x000e6400080c007f */
[----:B-1----:R-:W-:Y:S05]  /*204b0*/  @!P6 BRA `(.L_x_2576) ;  /* 0xfffffffc00f0e947 */ /* 0x002fea000383ffff */
[----:B------:R-:W-:Y:S05]  /*204c0*/  BRA `(.L_x_2916) ;  /* 0xfffffe2800647947 */ /* 0x000fea000383ffff */
.L_x_2577:
        /* <DEDUP_REMOVED lines=8> */
.L_x_2918:
[----:B------:R-:W-:Y:S05]  /*20550*/  BSYNC B1 ;  /* 0x0000000000017941 */ /* 0x000fea0003800000 */
.L_x_2917:
        /* <DEDUP_REMOVED lines=8> */
.L_x_2919:
[----:B------:R-:W-:Y:S05]  /*205e0*/  BRA `(.L_x_2920) ;  /* 0xfffffe2800307947 */ /* 0x000fea000383ffff */
.L_x_2587:
[----:B0-----:R0:W1:Y:S02]  /*205f0*/  SYNCS.PHASECHK.TRANS64.TRYWAIT P6, [R62+URZ+0x28c90], R69 ;  /* 0x028c90453e0075a7 */ /* 0x00106400080c017f */
[----:B-1----:R-:W-:Y:S05]  /*20600*/  @!P6 NANOSLEEP.SYNCS 0x989680 ;  /* 0x009896800000e95d */ /* 0x002fea0003900000 */
[----:B------:R-:W1:Y:S02]  /*20610*/  @!P6 SYNCS.PHASECHK.TRANS64 P6, [R62+URZ+0x28c90], R69 ;  /* 0x028c90453e00e5a7 */ /* 0x000e6400080c007f */
[----:B-1----:R-:W-:Y:S05]  /*20620*/  @!P6 BRA `(.L_x_2587) ;  /* 0xfffffffc00f0e947 */ /* 0x002fea000383ffff */
[----:B------:R-:W-:Y:S05]  /*20630*/  BRA `(.L_x_2921) ;  /* 0xfffffe3000ac7947 */ /* 0x000fea000383ffff */
.L_x_2588:
        /* <DEDUP_REMOVED lines=8> */
.L_x_2923:
[----:B------:R-:W-:Y:S05]  /*206c0*/  BSYNC B1 ;  /* 0x0000000000017941 */ /* 0x000fea0003800000 */
.L_x_2922:
        /* <DEDUP_REMOVED lines=8> */
.L_x_2924:
[----:B------:R-:W-:Y:S01]  /*20750*/  IMAD.MOV.U32 R68, RZ, RZ, R14 ;  /* 0x000000ffff447224 */ /* 0x000fe200078e000e */
[----:B------:R-:W-:Y:S06]  /*20760*/  BRA `(.L_x_2925) ;  /* 0xfffffe3000747947 */ /* 0x000fec000383ffff */
.L_x_2593:
[----:B0-----:R0:W1:Y:S02]  /*20770*/  SYNCS.PHASECHK.TRANS64.TRYWAIT P0, [R62+URZ+0x28c90], R69 ;  /* 0x028c90453e0075a7 */ /* 0x001064000800017f */
[----:B-1----:R-:W-:Y:S05]  /*20780*/  @!P0 NANOSLEEP.SYNCS 0x989680 ;  /* 0x009896800000895d */ /* 0x002fea0003900000 */
[----:B------:R-:W1:Y:S02]  /*20790*/  @!P0 SYNCS.PHASECHK.TRANS64 P0, [R62+URZ+0x28c90], R69 ;  /* 0x028c90453e0085a7 */ /* 0x000e64000800007f */
[----:B-1----:R-:W-:Y:S05]  /*207a0*/  @!P0 BRA `(.L_x_2593) ;  /* 0xfffffffc00f08947 */ /* 0x002fea000383ffff */
[----:B------:R-:W-:Y:S05]  /*207b0*/  BRA `(.L_x_2926) ;  /* 0xfffffe3800907947 */ /* 0x000fea000383ffff */
.L_x_2594:
[----:B------:R-:W-:Y:S01]  /*207c0*/  BSSY B1, `(.L_x_2927) ;  /* 0x0000007000017945 */ /* 0x000fe20003800000 */
[----:B------:R-:W-:Y:S02]  /*207d0*/  IMAD.MOV.U32 R12, RZ, RZ, RZ ;  /* 0x000000ffff0c7224 */ /* 0x000fe400078e00ff */
[----:B------:R-:W-:Y:S02]  /*207e0*/  IMAD.MOV.U32 R11, RZ, RZ, 0x1c1f ;  /* 0x00001c1fff0b7424 */ /* 0x000fe400078e00ff */
[----:B------:R-:W-:-:S07]  /*207f0*/  IMAD.MOV.U32 R15, RZ, RZ, -0x1 ;  /* 0xffffffffff0f7424 */ /* 0x000fce00078e00ff */
[----:B0-----:R-:W-:Y:S05]  /*20800*/  WARPSYNC.COLLECTIVE R15, `(.L_x_2928) ;  /* 0x000000000f087348 */ /* 0x001fea0003c00000 */
[----:B------:R1:W2:Y:S02]  /*20810*/  SHFL.IDX P6, R14, R13, R12, R11 ;  /* 0x0000000c0d0e7389 */ /* 0x0002a400000c000b */
[----:B012---:R-:W-:Y:S01]  /*20820*/  ENDCOLLECTIVE ;  /* 0x000000000000791b */ /* 0x007fe20003800000 */
.L_x_2928:
[----:B------:R-:W-:Y:S05]  /*20830*/  BSYNC B1 ;  /* 0x0000000000017941 */ /* 0x000fea0003800000 */
.L_x_2927:
[----:B------:R-:W-:Y:S01]  /*20840*/  IMAD.MOV.U32 R13, RZ, RZ, R5 ;  /* 0x000000ffff0d7224 */ /* 0x000fe200078e0005 */
[----:B------:R-:W-:Y:S01]  /*20850*/  MOV R29, R14 ;  /* 0x0000000e001d7202 */ /* 0x000fe20000000f00 */
[----:B------:R-:W-:Y:S02]  /*20860*/  IMAD.MOV.U32 R12, RZ, RZ, RZ ;  /* 0x000000ffff0c7224 */ /* 0x000fe400078e00ff */
[----:B------:R-:W-:Y:S02]  /*20870*/  IMAD.MOV.U32 R11, RZ, RZ, 0x1c1f ;  /* 0x00001c1fff0b7424 */ /* 0x000fe400078e00ff */
[----:B------:R-:W-:-:S07]  /*20880*/  IMAD.MOV.U32 R15, RZ, RZ, -0x1 ;  /* 0xffffffffff0f7424 */ /* 0x000fce00078e00ff */
[----:B------:R-:W-:Y:S05]  /*20890*/  WARPSYNC.COLLECTIVE R15, `(.L_x_2929) ;  /* 0x000000000f087348 */ /* 0x000fea0003c00000 */
[----:B------:R0:W1:Y:S02]  /*208a0*/  SHFL.IDX P6, R14, R13, R12, R11 ;  /* 0x0000000c0d0e7389 */ /* 0x00006400000c000b */
[----:B01----:R-:W-:Y:S01]  /*208b0*/  ENDCOLLECTIVE ;  /* 0x000000000000791b */ /* 0x003fe20003800000 */
.L_x_2929:
[----:B------:R-:W-:Y:S05]  /*208c0*/  BRA `(.L_x_2930) ;  /* 0xfffffe3800b87947 */ /* 0x000fea000383ffff */
.L_x_2598:
[----:B--2---:R2:W4:Y:S02]  /*208d0*/  SYNCS.PHASECHK.TRANS64.TRYWAIT P5, [R62+URZ+0x28cb0], R69 ;  /* 0x028cb0453e0075a7 */ /* 0x00452400080a017f */
[----:B----4-:R-:W-:Y:S05]  /*208e0*/  @!P5 NANOSLEEP.SYNCS 0x989680 ;  /* 0x009896800000d95d */ /* 0x010fea0003900000 */
[----:B------:R-:W4:Y:S02]  /*208f0*/  @!P5 SYNCS.PHASECHK.TRANS64 P5, [R62+URZ+0x28cb0], R69 ;  /* 0x028cb0453e00d5a7 */ /* 0x000f2400080a007f */
[----:B----4-:R-:W-:Y:S05]  /*20900*/  @!P5 BRA `(.L_x_2598) ;  /* 0xfffffffc00f0d947 */ /* 0x010fea000383ffff */
[----:B------:R-:W-:Y:S05]  /*20910*/  BRA `(.L_x_2931) ;  /* 0xfffffe3c00447947 */ /* 0x000fea000383ffff */
.L_x_2617:
[----:B0-----:R0:W1:Y:S02]  /*20920*/  SYNCS.PHASECHK.TRANS64.TRYWAIT P1, [R3+URZ+0x28c50], R6 ;  /* 0x028c5006030075a7 */ /* 0x001064000802017f */
[----:B-1----:R-:W-:Y:S05]  /*20930*/  @!P1 NANOSLEEP.SYNCS 0x989680 ;  /* 0x009896800000995d */ /* 0x002fea0003900000 */
[----:B------:R-:W1:Y:S02]  /*20940*/  @!P1 SYNCS.PHASECHK.TRANS64 P1, [R3+URZ+0x28c50], R6 ;  /* 0x028c5006030095a7 */ /* 0x000e64000802007f */
[----:B-1----:R-:W-:Y:S05]  /*20950*/  @!P1 BRA `(.L_x_2617) ;  /* 0xfffffffc00f09947 */ /* 0x002fea000383ffff */
[----:B------:R-:W-:Y:S05]  /*20960*/  BRA `(.L_x_2932) ;  /* 0xfffffe5000447947 */ /* 0x000fea000383ffff */
.L_x_2625:
[----:B-1----:R1:W2:Y:S02]  /*20970*/  SYNCS.PHASECHK.TRANS64.TRYWAIT P1, [R5+URZ+0x28c50], R14 ;  /* 0x028c500e050075a7 */ /* 0x0022a4000802017f */
[----:B--2---:R-:W-:Y:S05]  /*20980*/  @!P1 NANOSLEEP.SYNCS 0x989680 ;  /* 0x009896800000995d */ /* 0x004fea0003900000 */
[----:B------:R-:W2:Y:S02]  /*20990*/  @!P1 SYNCS.PHASECHK.TRANS64 P1, [R5+URZ+0x28c50], R14 ;  /* 0x028c500e050095a7 */ /* 0x000ea4000802007f */
[----:B--2---:R-:W-:Y:S05]  /*209a0*/  @!P1 BRA `(.L_x_2625) ;  /* 0xfffffffc00f09947 */ /* 0x004fea000383ffff */
[----:B------:R-:W-:Y:S05]  /*209b0*/  BRA `(.L_x_2624) ;  /* 0xfffffe5c00707947 */ /* 0x000fea000383ffff */
.L_x_2647:
        /* <DEDUP_REMOVED lines=8> */
.L_x_2934:
[----:B------:R-:W-:Y:S05]  /*20a40*/  BSYNC B1 ;  /* 0x0000000000017941 */ /* 0x000fea0003800000 */
.L_x_2933:
        /* <DEDUP_REMOVED lines=8> */
.L_x_2935:
[----:B------:R-:W-:Y:S02]  /*20ad0*/  IMAD.MOV.U32 R13, RZ, RZ, R8 ;  /* 0x000000ffff0d7224 */ /* 0x000fe400078e0008 */
[----:B------:R-:W-:-:S07]  /*20ae0*/  IMAD.MOV.U32 R0, RZ, RZ, R14 ;  /* 0x000000ffff007224 */ /* 0x000fce00078e000e */
[----:B------:R-:W-:Y:S05]  /*20af0*/  WARPSYNC.COLLECTIVE R15, `(.L_x_2936) ;  /* 0x000000000f087348 */ /* 0x000fea0003c00000 */
[----:B------:R0:W1:Y:S02]  /*20b00*/  SHFL.IDX P6, R14, R13, R12, R11 ;  /* 0x0000000c0d0e7389 */ /* 0x00006400000c000b */
[----:B01----:R-:W-:Y:S01]  /*20b10*/  ENDCOLLECTIVE ;  /* 0x000000000000791b */ /* 0x003fe20003800000 */
.L_x_2936:
[----:B------:R-:W-:Y:S02]  /*20b20*/  IMAD.MOV.U32 R13, RZ, RZ, R7 ;  /* 0x000000ffff0d7224 */ /* 0x000fe400078e0007 */
[----:B------:R-:W-:-:S07]  /*20b30*/  IMAD.MOV.U32 R5, RZ, RZ, R14 ;  /* 0x000000ffff057224 */ /* 0x000fce00078e000e */
[----:B------:R-:W-:Y:S05]  /*20b40*/  WARPSYNC.COLLECTIVE R15, `(.L_x_2937) ;  /* 0x000000000f087348 */ /* 0x000fea0003c00000 */
[----:B------:R0:W1:Y:S02]  /*20b50*/  SHFL.IDX P6, R14, R13, R12, R11 ;  /* 0x0000000c0d0e7389 */ /* 0x00006400000c000b */
[----:B01----:R-:W-:Y:S01]  /*20b60*/  ENDCOLLECTIVE ;  /* 0x000000000000791b */ /* 0x003fe20003800000 */
.L_x_2937:
[----:B------:R-:W-:Y:S05]  /*20b70*/  BRA `(.L_x_2938) ;  /* 0xfffffe7800447947 */ /* 0x000fea000383ffff */
.L_x_2650:
[----:B------:R-:W-:Y:S01]  /*20b80*/  BSSY B1, `(.L_x_2939) ;  /* 0x0000008000017945 */ /* 0x000fe20003800000 */
[----:B------:R-:W-:Y:S02]  /*20b90*/  IMAD.MOV.U32 R13, RZ, RZ, R6 ;  /* 0x000000ffff0d7224 */ /* 0x000fe400078e0006 */
[----:B------:R-:W-:Y:S02]  /*20ba0*/  IMAD.MOV.U32 R12, RZ, RZ, 0x1 ;  /* 0x00000001ff0c7424 */ /* 0x000fe400078e00ff */
[----:B------:R-:W-:Y:S02]  /*20bb0*/  IMAD.MOV.U32 R11, RZ, RZ, 0x1c1f ;  /* 0x00001c1fff0b7424 */ /* 0x000fe400078e00ff */
[----:B------:R-:W-:-:S07]  /*20bc0*/  IMAD.MOV.U32 R15, RZ, RZ, -0x1 ;  /* 0xffffffffff0f7424 */ /* 0x000fce00078e00ff */
[----:B0---4-:R-:W-:Y:S05]  /*20bd0*/  WARPSYNC.COLLECTIVE R15, `(.L_x_2940) ;  /* 0x000000000f087348 */ /* 0x011fea0003c00000 */
[----:B----4-:R1:W2:Y:S02]  /*20be0*/  SHFL.IDX P6, R14, R13, R12, R11 ;  /* 0x0000000c0d0e7389 */ /* 0x0102a400000c000b */
[----:B012---:R-:W-:Y:S01]  /*20bf0*/  ENDCOLLECTIVE ;  /* 0x000000000000791b */ /* 0x007fe20003800000 */
.L_x_2940:
[----:B------:R-:W-:Y:S05]  /*20c00*/  BSYNC B1 ;  /* 0x0000000000017941 */ /* 0x000fea0003800000 */
.L_x_2939:
[----:B------:R-:W-:Y:S02]  /*20c10*/  IMAD.MOV.U32 R13, RZ, RZ, R4 ;  /* 0x000000ffff0d7224 */ /* 0x000fe400078e0004 */
[----:B------:R-:W-:Y:S02]  /*20c20*/  IMAD.MOV.U32 R12, RZ, RZ, 0x1 ;  /* 0x00000001ff0c7424 */ /* 0x000fe400078e00ff */
[----:B------:R-:W-:Y:S02]  /*20c30*/  IMAD.MOV.U32 R11, RZ, RZ, 0x1c1f ;  /* 0x00001c1fff0b7424 */ /* 0x000fe400078e00ff */
[----:B------:R-:W-:Y:S02]  /*20c40*/  IMAD.MOV.U32 R15, RZ, RZ, -0x1 ;  /* 0xffffffffff0f7424 */ /* 0x000fe400078e00ff */
[----:B------:R-:W-:-:S07]  /*20c50*/  IMAD.MOV.U32 R3, RZ, RZ, R14 ;  /* 0x000000ffff037224 */ /* 0x000fce00078e000e */
[----:B------:R-:W-:Y:S05]  /*20c60*/  WARPSYNC.COLLECTIVE R15, `(.L_x_2941) ;  /* 0x000000000f087348 */ /* 0x000fea0003c00000 */
[----:B------:R0:W1:Y:S02]  /*20c70*/  SHFL.IDX P6, R14, R13, R12, R11 ;  /* 0x0000000c0d0e7389 */ /* 0x00006400000c000b */
[----:B01----:R-:W-:Y:S01]  /*20c80*/  ENDCOLLECTIVE ;  /* 0x000000000000791b */ /* 0x003fe20003800000 */
.L_x_2941:
[----:B------:R-:W-:Y:S02]  /*20c90*/  IMAD.MOV.U32 R13, RZ, RZ, R8 ;  /* 0x000000ffff0d7224 */ /* 0x000fe400078e0008 */
[----:B------:R-:W-:-:S07]  /*20ca0*/  IMAD.MOV.U32 R0, RZ, RZ, R14 ;  /* 0x000000ffff007224 */ /* 0x000fce00078e000e */
[----:B------:R-:W-:Y:S05]  /*20cb0*/  WARPSYNC.COLLECTIVE R15, `(.L_x_2942) ;  /* 0x000000000f087348 */ /* 0x000fea0003c00000 */
[----:B------:R0:W1:Y:S02]  /*20cc0*/  SHFL.IDX P6, R14, R13, R12, R11 ;  /* 0x0000000c0d0e7389 */ /* 0x00006400000c000b */
[----:B01----:R-:W-:Y:S01]  /*20cd0*/  ENDCOLLECTIVE ;  /* 0x000000000000791b */ /* 0x003fe20003800000 */
.L_x_2942:
[----:B------:R-:W-:Y:S02]  /*20ce0*/  IMAD.MOV.U32 R13, RZ, RZ, R7 ;  /* 0x000000ffff0d7224 */ /* 0x000fe400078e0007 */
[----:B------:R-:W-:-:S07]  /*20cf0*/  IMAD.MOV.U32 R5, RZ, RZ, R14 ;  /* 0x000000ffff057224 */ /* 0x000fce00078e000e */
[----:B------:R-:W-:Y:S05]  /*20d00*/  WARPSYNC.COLLECTIVE R15, `(.L_x_2943) ;  /* 0x000000000f087348 */ /* 0x000fea0003c00000 */
[----:B------:R0:W1:Y:S02]  /*20d10*/  SHFL.IDX P6, R14, R13, R12, R11 ;  /* 0x0000000c0d0e7389 */ /* 0x00006400000c000b */
[----:B01----:R-:W-:Y:S01]  /*20d20*/  ENDCOLLECTIVE ;  /* 0x000000000000791b */ /* 0x003fe20003800000 */
.L_x_2943:
[----:B------:R-:W-:Y:S05]  /*20d30*/  BRA `(.L_x_2944) ;  /* 0xfffffe7800a07947 */ /* 0x000fea000383ffff */
.L_x_2654:
[----:B0-----:R0:W1:Y:S02]  /*20d40*/  SYNCS.PHASECHK.TRANS64.TRYWAIT P0, [R2+URZ+0x28c00], R35 ;  /* 0x028c0023020075a7 */ /* 0x001064000800017f */
[----:B-1----:R-:W-:Y:S05]  /*20d50*/  @!P0 NANOSLEEP.SYNCS 0x989680 ;  /* 0x009896800000895d */ /* 0x002fea0003900000 */
[----:B------:R-:W1:Y:S02]  /*20d60*/  @!P0 SYNCS.PHASECHK.TRANS64 P0, [R2+URZ+0x28c00], R35 ;  /* 0x028c0023020085a7 */ /* 0x000e64000800007f */
[----:B-1----:R-:W-:Y:S05]  /*20d70*/  @!P0 BRA `(.L_x_2654) ;  /* 0xfffffffc00f08947 */ /* 0x002fea000383ffff */
[----:B------:R-:W-:Y:S05]  /*20d80*/  BRA `(.L_x_2945) ;  /* 0xfffffe7c00a47947 */ /* 0x000fea000383ffff */
.L_x_2662:
[----:B------:R-:W0:Y:S01]  /*20d90*/  LDC R37, c[0x0][0x3f4] ;  /* 0x0000fd00ff257b82 */ /* 0x000e220000000800 */
        /* <DEDUP_REMOVED lines=8> */
.L_x_2947:
[----:B------:R-:W-:Y:S05]  /*20e20*/  BSYNC B1 ;  /* 0x0000000000017941 */ /* 0x000fea0003800000 */
.L_x_2946:
[----:B------:R-:W-:Y:S01]  /*20e30*/  IMAD.MOV.U32 R13, RZ, RZ, R25 ;  /* 0x000000ffff0d7224 */ /* 0x000fe200078e0019 */
[----:B------:R-:W-:Y:S01]  /*20e40*/  MOV R12, RZ ;  /* 0x000000ff000c7202 */ /* 0x000fe20000000f00 */
[----:B------:R-:W-:Y:S01]  /*20e50*/  IMAD.MOV.U32 R11, RZ, RZ, 0x1c1f ;  /* 0x00001c1fff0b7424 */ /* 0x000fe200078e00ff */
[----:B------:R-:W-:Y:S01]  /*20e60*/  ISETP.GE.AND P0, PT, R16, R37, PT ;  /* 0x000000251000720c */ /* 0x000fe20003f06270 */
[----:B------:R-:W-:Y:S02]  /*20e70*/  IMAD.MOV.U32 R15, RZ, RZ, -0x1 ;  /* 0xffffffffff0f7424 */ /* 0x000fe400078e00ff */
[----:B------:R-:W-:Y:S02]  /*20e80*/  IMAD.MOV.U32 R0, RZ, RZ, R14 ;  /* 0x000000ffff007224 */ /* 0x000fe400078e000e */
[----:B------:R-:W-:-:S08]  /*20e90*/  IMAD R34, R23, R34, RZ ;  /* 0x0000002217227224 */ /* 0x000fd000078e02ff */
[----:B------:R-:W-:Y:S05]  /*20ea0*/  WARPSYNC.COLLECTIVE R15, `(.L_x_2948) ;  /* 0x000000000f087348 */ /* 0x000fea0003c00000 */
[----:B------:R0:W1:Y:S02]  /*20eb0*/  SHFL.IDX P6, R14, R13, R12, R11 ;  /* 0x0000000c0d0e7389 */ /* 0x00006400000c000b */
[----:B01----:R-:W-:Y:S01]  /*20ec0*/  ENDCOLLECTIVE ;  /* 0x000000000000791b */ /* 0x003fe20003800000 */
.L_x_2948:
[----:B------:R-:W-:Y:S01]  /*20ed0*/  ISETP.GE.OR P1, PT, R39, R34, P0 ;  /* 0x000000222700720c */ /* 0x000fe20000726670 */
[----:B------:R-:W-:-:S12]  /*20ee0*/  IMAD.MOV.U32 R13, RZ, RZ, R24 ;  /* 0x000000ffff0d7224 */ /* 0x000fd800078e0018 */
[C---:B------:R-:W-:Y:S01]  /*20ef0*/  @!P1 IMAD.SHL.U32 R5, R16.reuse, 0x2, RZ ;  /* 0x0000000210059824 */ /* 0x040fe200078e00ff */
[----:B------:R-:W-:Y:S01]  /*20f00*/  @!P1 SHF.L.U64.HI R21, R16, 0x1, R17 ;  /* 0x0000000110159819 */ /* 0x000fe20000010211 */
[----:B------:R-:W-:-:S07]  /*20f10*/  IMAD.MOV.U32 R3, RZ, RZ, R14 ;  /* 0x000000ffff037224 */ /* 0x000fce00078e000e */
[----:B------:R-:W-:Y:S05]  /*20f20*/  WARPSYNC.COLLECTIVE R15, `(.L_x_2949) ;  /* 0x000000000f087348 */ /* 0x000fea0003c00000 */
[----:B------:R0:W1:Y:S02]  /*20f30*/  SHFL.IDX P6, R14, R13, R12, R11 ;  /* 0x0000000c0d0e7389 */ /* 0x00006400000c000b */
[----:B01----:R-:W-:Y:S01]  /*20f40*/  ENDCOLLECTIVE ;  /* 0x000000000000791b */ /* 0x003fe20003800000 */
.L_x_2949:
[----:B------:R-:W-:-:S05]  /*20f50*/  @!P1 IADD3 R6, P2, R3, R5, RZ ;  /* 0x0000000503069210 */ /* 0x000fca0007f5e0ff */
[----:B------:R-:W-:Y:S02]  /*20f60*/  @!P1 IMAD.X R7, R0, 0x1, R21, P2 ;  /* 0x0000000100079824 */ /* 0x000fe400010e0615 */
[----:B------:R-:W-:Y:S02]  /*20f70*/  IMAD.MOV.U32 R13, RZ, RZ, R27 ;  /* 0x000000ffff0d7224 */ /* 0x000fe400078e001b */
[----:B------:R-:W-:-:S07]  /*20f80*/  IMAD.MOV.U32 R4, RZ, RZ, R14 ;  /* 0x000000ffff047224 */ /* 0x000fce00078e000e */
[----:B------:R-:W-:Y:S05]  /*20f90*/  WARPSYNC.COLLECTIVE R15, `(.L_x_2950) ;  /* 0x000000000f087348 */ /* 0x000fea0003c00000 */
[----:B------:R0:W1:Y:S02]  /*20fa0*/  SHFL.IDX P6, R14, R13, R12, R11 ;  /* 0x0000000c0d0e7389 */ /* 0x00006400000c000b */
[----:B01----:R-:W-:Y:S01]  /*20fb0*/  ENDCOLLECTIVE ;  /* 0x000000000000791b */ /* 0x003fe20003800000 */
.L_x_2950:
[----:B------:R-:W2:Y:S01]  /*20fc0*/  @!P1 LD.E.128 R8, desc[UR40][R6.64] ;  /* 0x0000002806089980 */ /* 0x000ea2000c101d00 */
[----:B------:R-:W-:-:S05]  /*20fd0*/  @!P1 IADD3 R14, P2, R14, R5, RZ ;  /* 0x000000050e0e9210 */ /* 0x000fca0007f5e0ff */
[----:B------:R-:W-:-:S04]  /*20fe0*/  @!P1 IMAD.X R3, R4, 0x1, R21, P2 ;  /* 0x0000000104039824 */ /* 0x000fc800010e0615 */
[----:B------:R-:W-:-:S05]  /*20ff0*/  @!P1 IMAD.MOV.U32 R15, RZ, RZ, R3 ;  /* 0x000000ffff0f9224 */ /* 0x000fca00078e0003 */
[----:B------:R0:W5:Y:S01]  /*21000*/  @!P1 LD.E.128 R4, desc[UR40][R14.64] ;  /* 0x000000280e049980 */ /* 0x000162000c101d00 */
[----:B------:R-:W-:Y:S01]  /*21010*/  CS2R R32, SRZ ;  /* 0x0000000000207805 */ /* 0x000fe2000001ff00 */
[----:B------:R-:W-:Y:S01]  /*21020*/  IMAD.MOV.U32 R13, RZ, RZ, R26 ;  /* 0x000000ffff0d7224 */ /* 0x000fe200078e001a */
[----:B------:R-:W-:Y:S01]  /*21030*/  CS2R R30, SRZ ;  /* 0x00000000001e7805 */ /* 0x000fe2000001ff00 */
[----:B------:R-:W-:Y:S01]  /*21040*/  IMAD.MOV.U32 R12, RZ, RZ, 0x1 ;  /* 0x00000001ff0c7424 */ /* 0x000fe200078e00ff */
[----:B------:R-:W-:Y:S02]  /*21050*/  CS2R R28, SRZ ;  /* 0x00000000001c7805 */ /* 0x000fe4000001ff00 */
[----:B------:R-:W-:Y:S01]  /*21060*/  CS2R R20, SRZ ;  /* 0x0000000000147805 */ /* 0x000fe2000001ff00 */
[----:B0-----:R-:W-:Y:S02]  /*21070*/  IMAD.MOV.U32 R15, RZ, RZ, -0x1 ;  /* 0xffffffffff0f7424 */ /* 0x001fe400078e00ff */
[----:B--2---:R-:W-:-:S02]  /*21080*/  @!P1 IMAD.MOV.U32 R33, RZ, RZ, R11 ;  /* 0x000000ffff219224 */ /* 0x004fc400078e000b */
[----:B------:R-:W-:Y:S02]  /*21090*/  IMAD.MOV.U32 R11, RZ, RZ, 0x1c1f ;  /* 0x00001c1fff0b7424 */ /* 0x000fe400078e00ff */
[----:B------:R-:W-:Y:S02]  /*210a0*/  @!P1 IMAD.MOV.U32 R30, RZ, RZ, R8 ;  /* 0x000000ffff1e9224 */ /* 0x000fe400078e0008 */
[----:B------:R-:W-:-:S07]  /*210b0*/  @!P1 IMAD.MOV.U32 R31, RZ, RZ, R9 ;  /* 0x000000ffff1f9224 */ /* 0x000fce00078e0009 */
[----:B-----5:R-:W-:Y:S05]  /*210c0*/  WARPSYNC.COLLECTIVE R15, `(.L_x_2951) ;  /* 0x000000000f087348 */ /* 0x020fea0003c00000 */
[----:B------:R0:W1:Y:S02]  /*210d0*/  SHFL.IDX P6, R14, R13, R12, R11 ;  /* 0x0000000c0d0e7389 */ /* 0x00006400000c000b */
[----:B01---5:R-:W-:Y:S01]  /*210e0*/  ENDCOLLECTIVE ;  /* 0x000000000000791b */ /* 0x023fe20003800000 */
.L_x_2951:
[----:B------:R-:W-:Y:S02]  /*210f0*/  IMAD.MOV.U32 R0, RZ, RZ, R30 ;  /* 0x000000ffff007224 */ /* 0x000fe400078e001e */
[----:B------:R-:W-:Y:S02]  /*21100*/  IMAD.MOV.U32 R3, RZ, RZ, R31 ;  /* 0x000000ffff037224 */ /* 0x000fe400078e001f */
[----:B------:R-:W-:Y:S01]  /*21110*/  @!P1 IMAD.MOV.U32 R32, RZ, RZ, R10 ;  /* 0x000000ffff209224 */ /* 0x000fe200078e000a */
[----:B------:R-:W-:Y:S01]  /*21120*/  PRMT R36, R36, 0x5410, R0 ;  /* 0x0000541024247816 */ /* 0x000fe20000000000 */
[----:B------:R-:W-:Y:S01]  /*21130*/  IMAD.MOV.U32 R9, RZ, RZ, R33 ;  /* 0x000000ffff097224 */ /* 0x000fe200078e0021 */
[----:B------:R-:W-:Y:S01]  /*21140*/  PRMT R46, R46, 0x5410, R3 ;  /* 0x000054102e2e7816 */ /* 0x000fe20000000003 */
[----:B------:R-:W-:-:S03]  /*21150*/  IMAD.MOV.U32 R8, RZ, RZ, R32 ;  /* 0x000000ffff087224 */ /* 0x000fc600078e0020 */
[----:B------:R-:W-:Y:S01]  /*21160*/  PRMT R36, R9, 0x7610, R36 ;  /* 0x0000761009247816 */ /* 0x000fe20000000024 */
[----:B------:R-:W-:Y:S01]  /*21170*/  IMAD.MOV.U32 R13, RZ, RZ, R25 ;  /* 0x000000ffff0d7224 */ /* 0x000fe200078e0019 */
[----:B------:R-:W-:Y:S01]  /*21180*/  PRMT R35, R8, 0x7610, R35 ;  /* 0x0000761008237816 */ /* 0x000fe20000000023 */
[----:B------:R-:W-:Y:S02]  /*21190*/  @!P1 IMAD.MOV.U32 R28, RZ, RZ, R4 ;  /* 0x000000ffff1c9224 */ /* 0x000fe400078e0004 */
[----:B------:R-:W-:Y:S02]  /*211a0*/  @!P1 IMAD.MOV.U32 R29, RZ, RZ, R5 ;  /* 0x000000ffff1d9224 */ /* 0x000fe400078e0005 */
[----:B------:R-:W-:Y:S02]  /*211b0*/  @!P1 IMAD.MOV.U32 R21, RZ, RZ, R7 ;  /* 0x000000ffff159224 */ /* 0x000fe400078e0007 */
[----:B------:R-:W-:Y:S02]  /*211c0*/  @!P1 IMAD.MOV.U32 R20, RZ, RZ, R6 ;  /* 0x000000ffff149224 */ /* 0x000fe400078e0006 */
[----:B------:R-:W-:-:S07]  /*211d0*/  IMAD.MOV.U32 R0, RZ, RZ, R14 ;  /* 0x000000ffff007224 */ /* 0x000fce00078e000e */
[----:B------:R-:W-:Y:S05]  /*211e0*/  WARPSYNC.COLLECTIVE R15, `(.L_x_2952) ;  /* 0x000000000f087348 */ /* 0x000fea0003c00000 */
[----:B------:R0:W1:Y:S02]  /*211f0*/  SHFL.IDX P6, R14, R13, R12, R11 ;  /* 0x0000000c0d0e7389 */ /* 0x00006400000c000b */
[----:B01----:R-:W-:Y:S01]  /*21200*/  ENDCOLLECTIVE ;  /* 0x000000000000791b */ /* 0x003fe20003800000 */
.L_x_2952:
[----:B------:R-:W-:Y:S02]  /*21210*/  IMAD.MOV.U32 R4, RZ, RZ, R28 ;  /* 0x000000ffff047224 */ /* 0x000fe400078e001c */
[----:B------:R-:W-:Y:S02]  /*21220*/  IMAD.MOV.U32 R5, RZ, RZ, R29 ;  /* 0x000000ffff057224 */ /* 0x000fe400078e001d */
[----:B------:R-:W-:Y:S01]  /*21230*/  IMAD.MOV.U32 R7, RZ, RZ, R21 ;  /* 0x000000ffff077224 */ /* 0x000fe200078e0015 */
[----:B------:R-:W-:Y:S01]  /*21240*/  PRMT R35, R35, 0x5410, R4 ;  /* 0x0000541023237816 */ /* 0x000fe20000000004 */
[----:B------:R-:W-:-:S03]  /*21250*/  IMAD.MOV.U32 R6, RZ, RZ, R20 ;  /* 0x000000ffff067224 */ /* 0x000fc600078e0014 */
[----:B------:R-:W-:Y:S02]  /*21260*/  PRMT R41, R7, 0x5410, R5 ;  /* 0x0000541007297816 */ /* 0x000fe40000000005 */
[----:B------:R-:W-:Y:S02]  /*21270*/  CS2R R4, SRZ ;  /* 0x0000000000047805 */ /* 0x000fe4000001ff00 */
[----:B------:R-:W-:Y:S01]  /*21280*/  PRMT R43, R43, 0x5410, R6 ;  /* 0x000054102b2b7816 */ /* 0x000fe20000000006 */
[----:B------:R-:W-:Y:S02]  /*21290*/  IMAD.MOV.U32 R13, RZ, RZ, R24 ;  /* 0x000000ffff0d7224 */ /* 0x000fe400078e0018 */
[----:B------:R-:W-:-:S07]  /*212a0*/  IMAD.MOV.U32 R3, RZ, RZ, R14 ;  /* 0x000000ffff037224 */ /* 0x000fce00078e000e */
[----:B------:R-:W-:Y:S05]  /*212b0*/  WARPSYNC.COLLECTIVE R15, `(.L_x_2953) ;  /* 0x000000000f087348 */ /* 0x000fea0003c00000 */
[----:B------:R0:W1:Y:S02]  /*212c0*/  SHFL.IDX P6, R14, R13, R12, R11 ;  /* 0x0000000c0d0e7389 */ /* 0x00006400000c000b */
[----:B01----:R-:W-:Y:S01]  /*212d0*/  ENDCOLLECTIVE ;  /* 0x000000000000791b */ /* 0x003fe20003800000 */
.L_x_2953:
[----:B------:R-:W-:Y:S02]  /*212e0*/  IMAD.MOV.U32 R13, RZ, RZ, R27 ;  /* 0x000000ffff0d7224 */ /* 0x000fe400078e001b */
[----:B------:R-:W-:-:S07]  /*212f0*/  IMAD.MOV.U32 R24, RZ, RZ, R14 ;  /* 0x000000ffff187224 */ /* 0x000fce00078e000e */
[----:B------:R-:W-:Y:S05]  /*21300*/  WARPSYNC.COLLECTIVE R15, `(.L_x_2954) ;  /* 0x000000000f087348 */ /* 0x000fea0003c00000 */
[----:B------:R0:W1:Y:S02]  /*21310*/  SHFL.IDX P6, R14, R13, R12, R11 ;  /* 0x0000000c0d0e7389 */ /* 0x00006400000c000b */
[----:B01----:R-:W-:Y:S01]  /*21320*/  ENDCOLLECTIVE ;  /* 0x000000000000791b */ /* 0x003fe20003800000 */
.L_x_2954:
[----:B------:R-:W-:Y:S05]  /*21330*/  BRA `(.L_x_2955) ;  /* 0xfffffe8800c87947 */ /* 0x000fea000383ffff */
.L_x_2666:
[----:B0-----:R0:W1:Y:S02]  /*21340*/  SYNCS.PHASECHK.TRANS64.TRYWAIT P1, [R2+URZ+0x28c00], R13 ;  /* 0x028c000d020075a7 */ /* 0x001064000802017f */
[----:B-1----:R-:W-:Y:S05]  /*21350*/  @!P1 NANOSLEEP.SYNCS 0x989680 ;  /* 0x009896800000995d */ /* 0x002fea0003900000 */
[----:B------:R-:W1:Y:S02]  /*21360*/  @!P1 SYNCS.PHASECHK.TRANS64 P1, [R2+URZ+0x28c00], R13 ;  /* 0x028c000d020095a7 */ /* 0x000e64000802007f */
[----:B-1----:R-:W-:Y:S05]  /*21370*/  @!P1 BRA `(.L_x_2666) ;  /* 0xfffffffc00f09947 */ /* 0x002fea000383ffff */
[----:B------:R-:W-:Y:S05]  /*21380*/  BRA `(.L_x_2956) ;  /* 0xfffffe8c00687947 */ /* 0x000fea000383ffff */
.L_x_2672:
[----:B0-----:R0:W2:Y:S02]  /*21390*/  SYNCS.PHASECHK.TRANS64.TRYWAIT P1, [R12+URZ+0x28c30], R21 ;  /* 0x028c30150c0075a7 */ /* 0x0010a4000802017f */
[----:B--2---:R-:W-:Y:S05]  /*213a0*/  @!P1 NANOSLEEP.SYNCS 0x989680 ;  /* 0x009896800000995d */ /* 0x004fea0003900000 */
[----:B------:R-:W2:Y:S02]  /*213b0*/  @!P1 SYNCS.PHASECHK.TRANS64 P1, [R12+URZ+0x28c30], R21 ;  /* 0x028c30150c0095a7 */ /* 0x000ea4000802007f */
[----:B--2---:R-:W-:Y:S05]  /*213c0*/  @!P1 BRA `(.L_x_2672) ;  /* 0xfffffffc00f09947 */ /* 0x004fea000383ffff */
[----:B------:R-:W-:Y:S05]  /*213d0*/  BRA `(.L_x_2671) ;  /* 0xfffffe9c003c7947 */ /* 0x000fea000383ffff */
.L_x_2686:
[----:B--2---:R2:W3:Y:S02]  /*213e0*/  SYNCS.PHASECHK.TRANS64.TRYWAIT P1, [R12+URZ+0x28c50], R21 ;  /* 0x028c50150c0075a7 */ /* 0x0044e4000802017f */
[----:B---3--:R-:W-:Y:S05]  /*213f0*/  @!P1 NANOSLEEP.SYNCS 0x989680 ;  /* 0x009896800000995d */ /* 0x008fea0003900000 */
[----:B------:R-:W3:Y:S02]  /*21400*/  @!P1 SYNCS.PHASECHK.TRANS64 P1, [R12+URZ+0x28c50], R21 ;  /* 0x028c50150c0095a7 */ /* 0x000ee4000802007f */
[----:B---3--:R-:W-:Y:S05]  /*21410*/  @!P1 BRA `(.L_x_2686) ;  /* 0xfffffffc00f09947 */ /* 0x008fea000383ffff */
[----:B------:R-:W-:Y:S05]  /*21420*/  BRA `(.L_x_2685) ;  /* 0xfffffebc00107947 */ /* 0x000fea000383ffff */
.L_x_2699:
[----:B-1----:R1:W2:Y:S02]  /*21430*/  SYNCS.PHASECHK.TRANS64.TRYWAIT P1, [R21+URZ+0x28c30], R212 ;  /* 0x028c30d4150075a7 */ /* 0x0022a4000802017f */
[----:B--2---:R-:W-:Y:S05]  /*21440*/  @!P1 NANOSLEEP.SYNCS 0x989680 ;  /* 0x009896800000995d */ /* 0x004fea0003900000 */
[----:B------:R-:W2:Y:S02]  /*21450*/  @!P1 SYNCS.PHASECHK.TRANS64 P1, [R21+URZ+0x28c30], R212 ;  /* 0x028c30d4150095a7 */ /* 0x000ea4000802007f */
[----:B--2---:R-:W-:Y:S05]  /*21460*/  @!P1 BRA `(.L_x_2699) ;  /* 0xfffffffc00f09947 */ /* 0x004fea000383ffff */
[----:B------:R-:W-:Y:S05]  /*21470*/  BRA `(.L_x_2698) ;  /* 0xfffffec0009c7947 */ /* 0x000fea000383ffff */
.L_x_2713:
[----:B--2---:R2:W3:Y:S02]  /*21480*/  SYNCS.PHASECHK.TRANS64.TRYWAIT P1, [R21+URZ+0x28c50], R212 ;  /* 0x028c50d4150075a7 */ /* 0x0044e4000802017f */
[----:B---3--:R-:W-:Y:S05]  /*21490*/  @!P1 NANOSLEEP.SYNCS 0x989680 ;  /* 0x009896800000995d */ /* 0x008fea0003900000 */
[----:B------:R-:W3:Y:S02]  /*214a0*/  @!P1 SYNCS.PHASECHK.TRANS64 P1, [R21+URZ+0x28c50], R212 ;  /* 0x028c50d4150095a7 */ /* 0x000ee4000802007f */
[----:B---3--:R-:W-:Y:S05]  /*214b0*/  @!P1 BRA `(.L_x_2713) ;  /* 0xfffffffc00f09947 */ /* 0x008fea000383ffff */
[----:B------:R-:W-:Y:S05]  /*214c0*/  BRA `(.L_x_2712) ;  /* 0xfffffee800207947 */ /* 0x000fea000383ffff */
.L_x_2727:
[----:B-1----:R1:W2:Y:S02]  /*214d0*/  SYNCS.PHASECHK.TRANS64.TRYWAIT P2, [R12+URZ+0x28c30], R212 ;  /* 0x028c30d40c0075a7 */ /* 0x0022a4000804017f */
[----:B--2---:R-:W-:Y:S05]  /*214e0*/  @!P2 NANOSLEEP.SYNCS 0x989680 ;  /* 0x009896800000a95d */ /* 0x004fea0003900000 */
[----:B------:R-:W2:Y:S02]  /*214f0*/  @!P2 SYNCS.PHASECHK.TRANS64 P2, [R12+URZ+0x28c30], R212 ;  /* 0x028c30d40c00a5a7 */ /* 0x000ea4000804007f */
[----:B--2---:R-:W-:Y:S05]  /*21500*/  @!P2 BRA `(.L_x_2727) ;  /* 0xfffffffc00f0a947 */ /* 0x004fea000383ffff */
[----:B------:R-:W-:Y:S05]  /*21510*/  BRA `(.L_x_2726) ;  /* 0xfffffeec00f47947 */ /* 0x000fea000383ffff */
.L_x_2733:
[----:B--2---:R2:W3:Y:S02]  /*21520*/  SYNCS.PHASECHK.TRANS64.TRYWAIT P2, [R12+URZ+0x28c50], R212 ;  /* 0x028c50d40c0075a7 */ /* 0x0044e4000804017f */
[----:B---3--:R-:W-:Y:S05]  /*21530*/  @!P2 NANOSLEEP.SYNCS 0x989680 ;  /* 0x009896800000a95d */ /* 0x008fea0003900000 */
[----:B------:R-:W3:Y:S02]  /*21540*/  @!P2 SYNCS.PHASECHK.TRANS64 P2, [R12+URZ+0x28c50], R212 ;  /* 0x028c50d40c00a5a7 */ /* 0x000ee4000804007f */
[----:B---3--:R-:W-:Y:S05]  /*21550*/  @!P2 BRA `(.L_x_2733) ;  /* 0xfffffffc00f0a947 */ /* 0x008fea000383ffff */
[----:B------:R-:W-:Y:S05]  /*21560*/  BRA `(.L_x_2732) ;  /* 0xffffff08005c7947 */ /* 0x000fea000383ffff */
.L_x_2742:
[----:B-1----:R1:W2:Y:S02]  /*21570*/  SYNCS.PHASECHK.TRANS64.TRYWAIT P1, [R21+URZ+0x28c30], R209 ;  /* 0x028c30d1150075a7 */ /* 0x0022a4000802017f */
[----:B--2---:R-:W-:Y:S05]  /*21580*/  @!P1 NANOSLEEP.SYNCS 0x989680 ;  /* 0x009896800000995d */ /* 0x004fea0003900000 */
[----:B------:R-:W2:Y:S02]  /*21590*/  @!P1 SYNCS.PHASECHK.TRANS64 P1, [R21+URZ+0x28c30], R209 ;  /* 0x028c30d1150095a7 */ /* 0x000ea4000802007f */
[----:B--2---:R-:W-:Y:S05]  /*215a0*/  @!P1 BRA `(.L_x_2742) ;  /* 0xfffffffc00f09947 */ /* 0x004fea000383ffff */
[----:B------:R-:W-:Y:S05]  /*215b0*/  BRA `(.L_x_2741) ;  /* 0xffffff0c00787947 */ /* 0x000fea000383ffff */
.L_x_2756:
[----:B---3--:R3:W4:Y:S02]  /*215c0*/  SYNCS.PHASECHK.TRANS64.TRYWAIT P1, [R21+URZ+0x28c50], R209 ;  /* 0x028c50d1150075a7 */ /* 0x008724000802017f */
[----:B----4-:R-:W-:Y:S05]  /*215d0*/  @!P1 NANOSLEEP.SYNCS 0x989680 ;  /* 0x009896800000995d */ /* 0x010fea0003900000 */
[----:B------:R-:W4:Y:S02]  /*215e0*/  @!P1 SYNCS.PHASECHK.TRANS64 P1, [R21+URZ+0x28c50], R209 ;  /* 0x028c50d1150095a7 */ /* 0x000f24000802007f */
[----:B----4-:R-:W-:Y:S05]  /*215f0*/  @!P1 BRA `(.L_x_2756) ;  /* 0xfffffffc00f09947 */ /* 0x010fea000383ffff */
[----:B------:R-:W-:Y:S05]  /*21600*/  BRA `(.L_x_2755) ;  /* 0xffffff3000887947 */ /* 0x000fea000383ffff */
.L_x_2795:
[----:B------:R-:W0:Y:S01]  /*21610*/  S2R R12, SR_TID.X ;  /* 0x00000000000c7919 */ /* 0x000e220000002100 */
[----:B------:R-:W-:Y:S01]  /*21620*/  BSSY B1, `(.L_x_2957) ;  /* 0x000000a000017945 */ /* 0x000fe20003800000 */
[----:B------:R-:W-:Y:S02]  /*21630*/  IMAD.MOV.U32 R11, RZ, RZ, 0x1f ;  /* 0x0000001fff0b7424 */ /* 0x000fe400078e00ff */
[----:B------:R-:W-:Y:S01]  /*21640*/  IMAD.MOV.U32 R15, RZ, RZ, -0x1 ;  /* 0xffffffffff0f7424 */ /* 0x000fe200078e00ff */
[----:B0-----:R-:W-:-:S04]  /*21650*/  SHF.R.U32.HI R12, RZ, 0x5, R12 ;  /* 0x00000005ff0c7819 */ /* 0x001fc8000001160c */
[----:B------:R-:W-:-:S04]  /*21660*/  LOP3.LUT R12, R12, 0x3, RZ, 0xc0, !PT ;  /* 0x000000030c0c7812 */ /* 0x000fc800078ec0ff */
[----:B------:R-:W-:Y:S01]  /*21670*/  MOV R13, R12 ;  /* 0x0000000c000d7202 */ /* 0x000fe20000000f00 */
[----:B------:R-:W-:-:S07]  /*21680*/  IMAD.MOV.U32 R12, RZ, RZ, RZ ;  /* 0x000000ffff0c7224 */ /* 0x000fce00078e00ff */
[----:B------:R-:W-:Y:S05]  /*21690*/  WARPSYNC.COLLECTIVE R15, `(.L_x_2958) ;  /* 0x000000000f087348 */ /* 0x000fea0003c00000 */
[----:B------:R0:W1:Y:S02]  /*216a0*/  SHFL.IDX P6, R14, R13, R12, R11 ;  /* 0x0000000c0d0e7389 */ /* 0x00006400000c000b */
[----:B01----:R-:W-:Y:S01]  /*216b0*/  ENDCOLLECTIVE ;  /* 0x000000000000791b */ /* 0x003fe20003800000 */
.L_x_2958:
[----:B------:R-:W-:Y:S05]  /*216c0*/  BSYNC B1 ;  /* 0x0000000000017941 */ /* 0x000fea0003800000 */
.L_x_2957:
[----:B------:R-:W-:Y:S05]  /*216d0*/  BRA `(.L_x_2959) ;  /* 0xffffff88004c7947 */ /* 0x000fea000383ffff */
.L_x_2797:
[----:B------:R-:W-:Y:S01]  /*216e0*/  BSSY B1, `(.L_x_2960) ;  /* 0x0000006000017945 */ /* 0x000fe20003800000 */
[----:B------:R-:W-:-:S07]  /*216f0*/  IMAD.MOV.U32 R15, RZ, RZ, -0x1 ;  /* 0xffffffffff0f7424 */ /* 0x000fce00078e00ff */
[----:B0-----:R-:W-:Y:S05]  /*21700*/  WARPSYNC.COLLECTIVE R15, `(.L_x_2961) ;  /* 0x000000000f0c7348 */ /* 0x001fea0003c00000 */
[----:B------:R-:W-:Y:S02]  /*21710*/  ELECT P6, UR62, PT ;  /* 0x00000000003e782f */ /* 0x000fe400038c0000 */
[----:B------:R-:W-:Y:S01]  /*21720*/  MOV R14, UR62 ;  /* 0x0000003e000e7c02 */ /* 0x000fe20008000f00 */
[----:B0-----:R-:W-:Y:S10]  /*21730*/  ENDCOLLECTIVE ;  /* 0x000000000000791b */ /* 0x001ff40003800000 */
.L_x_2961:
[----:B------:R-:W-:Y:S05]  /*21740*/  BSYNC B1 ;  /* 0x0000000000017941 */ /* 0x000fea0003800000 */
.L_x_2960:
[----:B------:R-:W-:Y:S05]  /*21750*/  BRA `(.L_x_2796) ;  /* 0xffffff8800447947 */ /* 0x000fea000383ffff */
.L_x_2799:
[----:B0-----:R0:W1:Y:S02]  /*21760*/  SYNCS.PHASECHK.TRANS64.TRYWAIT P0, [R23+URZ+0x28c20], R2 ;  /* 0x028c2002170075a7 */ /* 0x001064000800017f */
[----:B-1----:R-:W-:Y:S05]  /*21770*/  @!P0 NANOSLEEP.SYNCS 0x989680 ;  /* 0x009896800000895d */ /* 0x002fea0003900000 */
[----:B------:R-:W1:Y:S02]  /*21780*/  @!P0 SYNCS.PHASECHK.TRANS64 P0, [R23+URZ+0x28c20], R2 ;  /* 0x028c2002170085a7 */ /* 0x000e64000800007f */
[----:B-1----:R-:W-:Y:S05]  /*21790*/  @!P0 BRA `(.L_x_2799) ;  /* 0xfffffffc00f08947 */ /* 0x002fea000383ffff */
[----:B------:R-:W-:Y:S05]  /*217a0*/  BRA `(.L_x_2962) ;  /* 0xffffff8800547947 */ /* 0x000fea000383ffff */
.L_x_2803:
[----:B0-----:R0:W1:Y:S02]  /*217b0*/  SYNCS.PHASECHK.TRANS64.TRYWAIT P0, [R12+URZ+0x28ca0], R2 ;  /* 0x028ca0020c0075a7 */ /* 0x001064000800017f */
[----:B-1----:R-:W-:Y:S05]  /*217c0*/  @!P0 NANOSLEEP.SYNCS 0x989680 ;  /* 0x009896800000895d */ /* 0x002fea0003900000 */
[----:B------:R-:W1:Y:S02]  /*217d0*/  @!P0 SYNCS.PHASECHK.TRANS64 P0, [R12+URZ+0x28ca0], R2 ;  /* 0x028ca0020c0085a7 */ /* 0x000e64000800007f */
[----:B-1----:R-:W-:Y:S05]  /*217e0*/  @!P0 BRA `(.L_x_2803) ;  /* 0xfffffffc00f08947 */ /* 0x002fea000383ffff */
[----:B------:R-:W-:Y:S05]  /*217f0*/  BRA `(.L_x_2963) ;  /* 0xffffff88006c7947 */ /* 0x000fea000383ffff */
.L_x_2808:
[----:B-1----:R1:W2:Y:S02]  /*21800*/  SYNCS.PHASECHK.TRANS64.TRYWAIT P0, [R12+URZ+0x28cc0], R2 ;  /* 0x028cc0020c0075a7 */ /* 0x0022a4000800017f */
[----:B--2---:R-:W-:Y:S05]  /*21810*/  @!P0 NANOSLEEP.SYNCS 0x989680 ;  /* 0x009896800000895d */ /* 0x004fea0003900000 */
[----:B------:R-:W2:Y:S02]  /*21820*/  @!P0 SYNCS.PHASECHK.TRANS64 P0, [R12+URZ+0x28cc0], R2 ;  /* 0x028cc0020c0085a7 */ /* 0x000ea4000800007f */
[----:B--2---:R-:W-:Y:S05]  /*21830*/  @!P0 BRA `(.L_x_2808) ;  /* 0xfffffffc00f08947 */ /* 0x004fea000383ffff */
[----:B------:R-:W-:Y:S05]  /*21840*/  BRA `(.L_x_2964) ;  /* 0xffffff8800e87947 */ /* 0x000fea000383ffff */
.L_x_2822:
[----:B0-----:R0:W1:Y:S02]  /*21850*/  SYNCS.PHASECHK.TRANS64.TRYWAIT P1, [R10+URZ+0x28ca0], R2 ;  /* 0x028ca0020a0075a7 */ /* 0x001064000802017f */
[----:B-1----:R-:W-:Y:S05]  /*21860*/  @!P1 NANOSLEEP.SYNCS 0x989680 ;  /* 0x009896800000995d */ /* 0x002fea0003900000 */
[----:B------:R-:W1:Y:S02]  /*21870*/  @!P1 SYNCS.PHASECHK.TRANS64 P1, [R10+URZ+0x28ca0], R2 ;  /* 0x028ca0020a0095a7 */ /* 0x000e64000802007f */
[----:B-1----:R-:W-:Y:S05]  /*21880*/  @!P1 BRA `(.L_x_2822) ;  /* 0xfffffffc00f09947 */ /* 0x002fea000383ffff */
[----:B------:R-:W-:Y:S05]  /*21890*/  BRA `(.L_x_2965) ;  /* 0xffffff94004c7947 */ /* 0x000fea000383ffff */
.L_x_2827:
[----:B-1----:R1:W2:Y:S02]  /*218a0*/  SYNCS.PHASECHK.TRANS64.TRYWAIT P1, [R10+URZ+0x28cc0], R2 ;  /* 0x028cc0020a0075a7 */ /* 0x0022a4000802017f */
[----:B--2---:R-:W-:Y:S05]  /*218b0*/  @!P1 NANOSLEEP.SYNCS 0x989680 ;  /* 0x009896800000995d */ /* 0x004fea0003900000 */
[----:B------:R-:W2:Y:S02]  /*218c0*/  @!P1 SYNCS.PHASECHK.TRANS64 P1, [R10+URZ+0x28cc0], R2 ;  /* 0x028cc0020a0095a7 */ /* 0x000ea4000802007f */
[----:B--2---:R-:W-:Y:S05]  /*218d0*/  @!P1 BRA `(.L_x_2827) ;  /* 0xfffffffc00f09947 */ /* 0x004fea000383ffff */
[----:B------:R-:W-:Y:S05]  /*218e0*/  BRA `(.L_x_2966) ;  /* 0xffffff9400c47947 */ /* 0x000fea000383ffff */
.L_x_2855:
[----:B------:R-:W1:Y:S01]  /*218f0*/  S2R R12, SR_TID.X ;  /* 0x00000000000c7919 */ /* 0x000e620000002100 */
[----:B------:R-:W-:Y:S01]  /*21900*/  BSSY B0, `(.L_x_2967) ;  /* 0x000000a000007945 */ /* 0x000fe20003800000 */
[----:B------:R-:W-:Y:S02]  /*21910*/  IMAD.MOV.U32 R11, RZ, RZ, 0x1f ;  /* 0x0000001fff0b7424 */ /* 0x000fe400078e00ff */
[----:B------:R-:W-:Y:S01]  /*21920*/  IMAD.MOV.U32 R15, RZ, RZ, -0x1 ;  /* 0xffffffffff0f7424 */ /* 0x000fe200078e00ff */
[----:B-1----:R-:W-:-:S04]  /*21930*/  SHF.R.U32.HI R12, RZ, 0x5, R12 ;  /* 0x00000005ff0c7819 */ /* 0x002fc8000001160c */
[----:B------:R-:W-:-:S05]  /*21940*/  LOP3.LUT R12, R12, 0x3, RZ, 0xc0, !PT ;  /* 0x000000030c0c7812 */ /* 0x000fca00078ec0ff */
[----:B------:R-:W-:Y:S02]  /*21950*/  IMAD.MOV.U32 R13, RZ, RZ, R12 ;  /* 0x000000ffff0d7224 */ /* 0x000fe400078e000c */
[----:B------:R-:W-:-:S07]  /*21960*/  IMAD.MOV.U32 R12, RZ, RZ, RZ ;  /* 0x000000ffff0c7224 */ /* 0x000fce00078e00ff */
[----:B0----5:R-:W-:Y:S05]  /*21970*/  WARPSYNC.COLLECTIVE R15, `(.L_x_2968) ;  /* 0x000000000f087348 */ /* 0x021fea0003c00000 */
[----:B------:R1:W2:Y:S02]  /*21980*/  SHFL.IDX P6, R14, R13, R12, R11 ;  /* 0x0000000c0d0e7389 */ /* 0x0002a400000c000b */
[----:B012--5:R-:W-:Y:S01]  /*21990*/  ENDCOLLECTIVE ;  /* 0x000000000000791b */ /* 0x027fe20003800000 */
.L_x_2968:
[----:B------:R-:W-:Y:S05]  /*219a0*/  BSYNC B0 ;  /* 0x0000000000007941 */ /* 0x000fea0003800000 */
.L_x_2967:
[----:B------:R-:W-:Y:S05]  /*219b0*/  BRA `(.L_x_2969) ;  /* 0xffffffac00a47947 */ /* 0x000fea000383ffff */
.L_x_2858:
[----:B0-----:R0:W1:Y:S02]  /*219c0*/  SYNCS.PHASECHK.TRANS64.TRYWAIT P0, [R27+URZ+0x28c40], R0 ;  /* 0x028c40001b0075a7 */ /* 0x001064000800017f */
[----:B-1----:R-:W-:Y:S05]  /*219d0*/  @!P0 NANOSLEEP.SYNCS 0x989680 ;  /* 0x009896800000895d */ /* 0x002fea0003900000 */
[----:B------:R-:W1:Y:S02]  /*219e0*/  @!P0 SYNCS.PHASECHK.TRANS64 P0, [R27+URZ+0x28c40], R0 ;  /* 0x028c40001b0085a7 */ /* 0x000e64000800007f */
[----:B-1----:R-:W-:Y:S05]  /*219f0*/  @!P0 BRA `(.L_x_2858) ;  /* 0xfffffffc00f08947 */ /* 0x002fea000383ffff */
[----:B------:R-:W-:Y:S05]  /*21a00*/  BRA `(.L_x_2970) ;  /* 0xffffffac00e47947 */ /* 0x000fea000383ffff */
.L_x_2859:
        /* <DEDUP_REMOVED lines=8> */
.L_x_2972:
[----:B------:R-:W-:Y:S05]  /*21a90*/  BSYNC B0 ;  /* 0x0000000000007941 */ /* 0x000fea0003800000 */
.L_x_2971:
        /* <DEDUP_REMOVED lines=9> */
.L_x_2973:
[----:B------:R-:W-:Y:S02]  /*21b30*/  IMAD.MOV.U32 R13, RZ, RZ, R4 ;  /* 0x000000ffff0d7224 */ /* 0x000fe400078e0004 */
[----:B------:R-:W-:Y:S02]  /*21b40*/  IMAD.MOV.U32 R12, RZ, RZ, 0x1 ;  /* 0x00000001ff0c7424 */ /* 0x000fe400078e00ff */
[----:B------:R-:W-:-:S07]  /*21b50*/  IMAD.MOV.U32 R3, RZ, RZ, R14 ;  /* 0x000000ffff037224 */ /* 0x000fce00078e000e */
[----:B------:R-:W-:Y:S05]  /*21b60*/  WARPSYNC.COLLECTIVE R15, `(.L_x_2974) ;  /* 0x000000000f087348 */ /* 0x000fea0003c00000 */
[----:B------:R0:W1:Y:S02]  /*21b70*/  SHFL.IDX P6, R14, R13, R12, R11 ;  /* 0x0000000c0d0e7389 */ /* 0x00006400000c000b */
[----:B01----:R-:W-:Y:S01]  /*21b80*/  ENDCOLLECTIVE ;  /* 0x000000000000791b */ /* 0x003fe20003800000 */
.L_x_2974:
        /* <DEDUP_REMOVED lines=15> */
.L_x_2975:
[----:B------:R-:W-:Y:S02]  /*21c80*/  @P0 IMAD R6, R5, 0x2, R23 ;  /* 0x0000000205060824 */ /* 0x000fe400078e0217 */
[----:B------:R-:W-:Y:S02]  /*21c90*/  IMAD.MOV.U32 R13, RZ, RZ, R4 ;  /* 0x000000ffff0d7224 */ /* 0x000fe400078e0004 */
[----:B------:R-:W-:Y:S02]  /*21ca0*/  IMAD.MOV.U32 R12, RZ, RZ, 0x2 ;  /* 0x00000002ff0c7424 */ /* 0x000fe400078e00ff */
[----:B------:R-:W-:-:S07]  /*21cb0*/  IMAD.MOV.U32 R3, RZ, RZ, R14 ;  /* 0x000000ffff037224 */ /* 0x000fce00078e000e */
[----:B------:R-:W-:Y:S05]  /*21cc0*/  WARPSYNC.COLLECTIVE R15, `(.L_x_2976) ;  /* 0x000000000f087348 */ /* 0x000fea0003c00000 */
[----:B------:R0:W1:Y:S02]  /*21cd0*/  SHFL.IDX P6, R14, R13, R12, R11 ;  /* 0x0000000c0d0e7389 */ /* 0x00006400000c000b */
[----:B01----:R-:W-:Y:S01]  /*21ce0*/  ENDCOLLECTIVE ;  /* 0x000000000000791b */ /* 0x003fe20003800000 */
.L_x_2976:
        /* <DEDUP_REMOVED lines=15> */
.L_x_2977:
[----:B------:R-:W-:Y:S02]  /*21de0*/  @P0 IMAD R6, R5, 0x2, R23 ;  /* 0x0000000205060824 */ /* 0x000fe400078e0217 */
[----:B------:R-:W-:Y:S02]  /*21df0*/  IMAD.MOV.U32 R13, RZ, RZ, R4 ;  /* 0x000000ffff0d7224 */ /* 0x000fe400078e0004 */
[----:B------:R-:W-:Y:S02]  /*21e00*/  IMAD.MOV.U32 R12, RZ, RZ, 0x3 ;  /* 0x00000003ff0c7424 */ /* 0x000fe400078e00ff */
[----:B------:R-:W-:-:S07]  /*21e10*/  IMAD.MOV.U32 R3, RZ, RZ, R14 ;  /* 0x000000ffff037224 */ /* 0x000fce00078e000e */
[----:B------:R-:W-:Y:S05]  /*21e20*/  WARPSYNC.COLLECTIVE R15, `(.L_x_2978) ;  /* 0x000000000f087348 */ /* 0x000fea0003c00000 */
[----:B------:R0:W1:Y:S02]  /*21e30*/  SHFL.IDX P6, R14, R13, R12, R11 ;  /* 0x0000000c0d0e7389 */ /* 0x00006400000c000b */
[----:B01----:R-:W-:Y:S01]  /*21e40*/  ENDCOLLECTIVE ;  /* 0x000000000000791b */ /* 0x003fe20003800000 */
.L_x_2978:
[----:B------:R-:W-:-:S05]  /*21e50*/  @P0 LEA R3, P1, R7, R3, 0x1 ;  /* 0x0000000307030211 */ /* 0x000fca00078208ff */
[----:B------:R-:W-:-:S05]  /*21e60*/  @P0 IMAD.X R2, RZ, RZ, R2, P1 ;  /* 0x000000ffff020224 */ /* 0x000fca00008e0602 */
[----:B------:R-:W-:Y:S01]  /*21e70*/  @P0 LOP3.LUT R3, R3, R2, RZ, 0x3c, !PT ;  /* 0x0000000203030212 */ /* 0x000fe200078e3cff */
[----:B------:R-:W-:-:S03]  /*21e80*/  IMAD.MOV.U32 R13, RZ, RZ, R0 ;  /* 0x000000ffff0d7224 */ /* 0x000fc600078e0000 */
[----:B------:R-:W-:-:S04]  /*21e90*/  @P0 LOP3.LUT R2, R3, R2, RZ, 0x3c, !PT ;  /* 0x0000000203020212 */ /* 0x000fc800078e3cff */
[----:B------:R-:W-:Y:S02]  /*21ea0*/  @P0 LOP3.LUT R3, R3, R2, RZ, 0x3c, !PT ;  /* 0x0000000203030212 */ /* 0x000fe400078e3cff */
[----:B------:R-:W-:-:S07]  /*21eb0*/  MOV R4, R14 ;  /* 0x0000000e00047202 */ /* 0x000fce0000000f00 */
[----:B------:R-:W-:Y:S05]  /*21ec0*/  WARPSYNC.COLLECTIVE R15, `(.L_x_2979) ;  /* 0x000000000f087348 */ /* 0x000fea0003c00000 */
[----:B------:R0:W1:Y:S02]  /*21ed0*/  SHFL.IDX P6, R14, R13, R12, R11 ;  /* 0x0000000c0d0e7389 */ /* 0x00006400000c000b */
[----:B01----:R-:W-:Y:S01]  /*21ee0*/  ENDCOLLECTIVE ;  /* 0x000000000000791b */ /* 0x003fe20003800000 */
.L_x_2979:
[----:B------:R-:W-:Y:S01]  /*21ef0*/  @!PT LDS RZ, [RZ] ;  /* 0x00000000fffff984 */ /* 0x000fe20000000800 */
[----:B------:R-:W-:Y:S01]  /*21f00*/  @!PT LDS RZ, [RZ] ;  /* 0x00000000fffff984 */ /* 0x000fe20000000800 */
[----:B------:R-:W-:Y:S01]  /*21f10*/  @!PT LDS RZ, [RZ] ;  /* 0x00000000fffff984 */ /* 0x000fe20000000800 */
[----:B------:R0:W-:Y:S01]  /*21f20*/  @P0 LDGSTS.E.BYPASS.LTC128B.128 [R6+0x23400], desc[UR40][R2.64], !P2 ;  /* 0x2340000002060fae */ /* 0x0001e2000d101d68 */
[----:B------:R-:W-:Y:S01]  /*21f30*/  IMAD.MOV.U32 R0, RZ, RZ, R14 ;  /* 0x000000ffff007224 */ /* 0x000fe200078e000e */
[----:B------:R-:W-:Y:S06]  /*21f40*/  BRA `(.L_x_2980) ;  /* 0xffffffac00a07947 */ /* 0x000fec000383ffff */
.L_x_2864:
[----:B------:R-:W-:Y:S02]  /*21f50*/  IMAD.MOV.U32 R13, RZ, RZ, R2 ;  /* 0x000000ffff0d7224 */ /* 0x000fe400078e0002 */
[----:B------:R-:W-:Y:S02]  /*21f60*/  IMAD.MOV.U32 R12, RZ, RZ, RZ ;  /* 0x000000ffff0c7224 */ /* 0x000fe400078e00ff */
[----:B------:R-:W-:Y:S02]  /*21f70*/  IMAD.MOV.U32 R11, RZ, RZ, 0x181f ;  /* 0x0000181fff0b7424 */ /* 0x000fe400078e00ff */
[----:B------:R-:W-:Y:S02]  /*21f80*/  IMAD.MOV.U32 R15, RZ, RZ, -0x1 ;  /* 0xffffffffff0f7424 */ /* 0x000fe400078e00ff */
[----:B-----5:R-:W-:Y:S02]  /*21f90*/  IMAD R3, R20, R7, RZ ;  /* 0x0000000714037224 */ /* 0x020fe400078e02ff */
[----:B------:R-:W-:-:S07]  /*21fa0*/  IMAD.IADD R32, R10, 0x1, R32 ;  /* 0x000000010a207824 */ /* 0x000fce00078e0220 */
[----:B------:R-:W-:Y:S05]  /*21fb0*/  WARPSYNC.COLLECTIVE R15, `(.L_x_2981) ;  /* 0x000000000f087348 */ /* 0x000fea0003c00000 */
[----:B------:R0:W1:Y:S02]  /*21fc0*/  SHFL.IDX P6, R14, R13, R12, R11 ;  /* 0x0000000c0d0e7389 */ /* 0x00006400000c000b */
[----:B01----:R-:W-:Y:S01]  /*21fd0*/  ENDCOLLECTIVE ;  /* 0x000000000000791b */ /* 0x003fe20003800000 */
.L_x_2981:
[C---:B------:R-:W-:Y:S01]  /*21fe0*/  VIADD R6, R32.reuse, 0x10 ;  /* 0x0000001020067836 */ /* 0x040fe20000000000 */
[----:B------:R-:W-:Y:S01]  /*21ff0*/  ISETP.GE.AND P0, PT, R32, R3, PT ;  /* 0x000000032000720c */ /* 0x000fe20003f06270 */
[----:B------:R-:W-:Y:S02]  /*22000*/  IMAD.MOV.U32 R13, RZ, RZ, R0 ;  /* 0x000000ffff0d7224 */ /* 0x000fe400078e0000 */
[----:B------:R-:W-:-:S10]  /*22010*/  IMAD.MOV.U32 R4, RZ, RZ, R14 ;  /* 0x000000ffff047224 */ /* 0x000fd400078e000e */
[----:B------:R-:W-:Y:S05]  /*22020*/  WARPSYNC.COLLECTIVE R15, `(.L_x_2982) ;  /* 0x000000000f087348 */ /* 0x000fea0003c00000 */
[----:B------:R0:W1:Y:S02]  /*22030*/  SHFL.IDX P6, R14, R13, R12, R11 ;  /* 0x0000000c0d0e7389 */ /* 0x00006400000c000b */
[----:B01----:R-:W-:Y:S01]  /*22040*/  ENDCOLLECTIVE ;  /* 0x000000000000791b */ /* 0x003fe20003800000 */
.L_x_2982:
[----:B------:R-:W-:Y:S02]  /*22050*/  IMAD.MOV.U32 R13, RZ, RZ, R2 ;  /* 0x000000ffff0d7224 */ /* 0x000fe400078e0002 */
[----:B------:R-:W-:Y:S02]  /*22060*/  IMAD.MOV.U32 R12, RZ, RZ, 0x1 ;  /* 0x00000001ff0c7424 */ /* 0x000fe400078e00ff */
[----:B------:R-:W-:-:S07]  /*22070*/  IMAD.MOV.U32 R5, RZ, RZ, R14 ;  /* 0x000000ffff057224 */ /* 0x000fce00078e000e */
[----:B------:R-:W-:Y:S05]  /*22080*/  WARPSYNC.COLLECTIVE R15, `(.L_x_2983) ;  /* 0x000000000f087348 */ /* 0x000fea0003c00000 */
[----:B------:R0:W1:Y:S02]  /*22090*/  SHFL.IDX P6, R14, R13, R12, R11 ;  /* 0x0000000c0d0e7389 */ /* 0x00006400000c000b */
[----:B01----:R-:W-:Y:S01]  /*220a0*/  ENDCOLLECTIVE ;  /* 0x000000000000791b */ /* 0x003fe20003800000 */
.L_x_2983:
        /* <DEDUP_REMOVED lines=15> */
.L_x_2984:
[----:B------:R-:W-:Y:S02]  /*221a0*/  IMAD.MOV.U32 R13, RZ, RZ, R2 ;  /* 0x000000ffff0d7224 */ /* 0x000fe400078e0002 */
[----:B------:R-:W-:Y:S02]  /*221b0*/  IMAD.MOV.U32 R12, RZ, RZ, 0x2 ;  /* 0x00000002ff0c7424 */ /* 0x000fe400078e00ff */
[----:B------:R-:W-:-:S07]  /*221c0*/  IMAD.MOV.U32 R5, RZ, RZ, R14 ;  /* 0x000000ffff057224 */ /* 0x000fce00078e000e */
[----:B------:R-:W-:Y:S05]  /*221d0*/  WARPSYNC.COLLECTIVE R15, `(.L_x_2985) ;  /* 0x000000000f087348 */ /* 0x000fea0003c00000 */
[----:B------:R0:W1:Y:S02]  /*221e0*/  SHFL.IDX P6, R14, R13, R12, R11 ;  /* 0x0000000c0d0e7389 */ /* 0x00006400000c000b */
[----:B01----:R-:W-:Y:S01]  /*221f0*/  ENDCOLLECTIVE ;  /* 0x000000000000791b */ /* 0x003fe20003800000 */
.L_x_2985:
        /* <DEDUP_REMOVED lines=16> */
.L_x_2986:
[----:B------:R-:W-:Y:S02]  /*22300*/  IMAD.MOV.U32 R13, RZ, RZ, R2 ;  /* 0x000000ffff0d7224 */ /* 0x000fe400078e0002 */
[----:B------:R-:W-:Y:S02]  /*22310*/  IMAD.MOV.U32 R12, RZ, RZ, 0x3 ;  /* 0x00000003ff0c7424 */ /* 0x000fe400078e00ff */
[----:B------:R-:W-:-:S07]  /*22320*/  IMAD.MOV.U32 R5, RZ, RZ, R14 ;  /* 0x000000ffff057224 */ /* 0x000fce00078e000e */
[----:B------:R-:W-:Y:S05]  /*22330*/  WARPSYNC.COLLECTIVE R15, `(.L_x_2987) ;  /* 0x000000000f087348 */ /* 0x000fea0003c00000 */
[----:B------:R0:W1:Y:S02]  /*22340*/  SHFL.IDX P6, R14, R13, R12, R11 ;  /* 0x0000000c0d0e7389 */ /* 0x00006400000c000b */
[----:B01----:R-:W-:Y:S01]  /*22350*/  ENDCOLLECTIVE ;  /* 0x000000000000791b */ /* 0x003fe20003800000 */
.L_x_2987:
        /* <DEDUP_REMOVED lines=14> */
.L_x_2988:
[----:B------:R-:W-:Y:S01]  /*22440*/  IMAD.MOV.U32 R0, RZ, RZ, R14 ;  /* 0x000000ffff007224 */ /* 0x000fe200078e000e */
[----:B------:R-:W-:Y:S06]  /*22450*/  BRA `(.L_x_2989) ;  /* 0xffffffb000cc7947 */ /* 0x000fec000383ffff */
.L_x_2867:
[----:B0-----:R0:W1:Y:S02]  /*22460*/  SYNCS.PHASECHK.TRANS64.TRYWAIT P0, [R23+URZ+0x28c20], R0 ;  /* 0x028c2000170075a7 */ /* 0x001064000800017f */
[----:B-1----:R-:W-:Y:S05]  /*22470*/  @!P0 NANOSLEEP.SYNCS 0x989680 ;  /* 0x009896800000895d */ /* 0x002fea0003900000 */
[----:B------:R-:W1:Y:S02]  /*22480*/  @!P0 SYNCS.PHASECHK.TRANS64 P0, [R23+URZ+0x28c20], R0 ;  /* 0x028c2000170085a7 */ /* 0x000e64000800007f */
[----:B-1----:R-:W-:Y:S05]  /*22490*/  @!P0 BRA `(.L_x_2867) ;  /* 0xfffffffc00f08947 */ /* 0x002fea000383ffff */
[----:B------:R-:W-:Y:S05]  /*224a0*/  BRA `(.L_x_2990) ;  /* 0xffffffb400287947 */ /* 0x000fea000383ffff */
.L_x_2870:
[----:B0-----:R0:W1:Y:S02]  /*224b0*/  SYNCS.PHASECHK.TRANS64.TRYWAIT P0, [R27+URZ+0x28c60], R0 ;  /* 0x028c60001b0075a7 */ /* 0x001064000800017f */
[----:B-1----:R-:W-:Y:S05]  /*224c0*/  @!P0 NANOSLEEP.SYNCS 0x989680 ;  /* 0x009896800000895d */ /* 0x002fea0003900000 */
[----:B------:R-:W1:Y:S02]  /*224d0*/  @!P0 SYNCS.PHASECHK.TRANS64 P0, [R27+URZ+0x28c60], R0 ;  /* 0x028c60001b0085a7 */ /* 0x000e64000800007f */
[----:B-1----:R-:W-:Y:S05]  /*224e0*/  @!P0 BRA `(.L_x_2870) ;  /* 0xfffffffc00f08947 */ /* 0x002fea000383ffff */
[----:B------:R-:W-:Y:S05]  /*224f0*/  BRA `(.L_x_2991) ;  /* 0xffffffb400387947 */ /* 0x000fea000383ffff */
.L_x_2871:
        /* <DEDUP_REMOVED lines=8> */
.L_x_2993:
[----:B------:R-:W-:Y:S05]  /*22580*/  BSYNC B0 ;  /* 0x0000000000007941 */ /* 0x000fea0003800000 */
.L_x_2992:
[----:B------:R0:W5:Y:S01]  /*22590*/  LDL R8, [R1+0xc] ;  /* 0x00000c0001087983 */ /* 0x0001620000100800 */
[----:B------:R-:W-:Y:S01]  /*225a0*/  IMAD.MOV.U32 R13, RZ, RZ, R5 ;  /* 0x000000ffff0d7224 */ /* 0x000fe200078e0005 */
[----:B------:R-:W-:Y:S01]  /*225b0*/  MOV R12, RZ ;  /* 0x000000ff000c7202 */ /* 0x000fe20000000f00 */
[----:B------:R-:W-:Y:S01]  /*225c0*/  IMAD.MOV.U32 R11, RZ, RZ, 0x181f ;  /* 0x0000181fff0b7424 */ /* 0x000fe200078e00ff */
[----:B------:R-:W1:Y:S01]  /*225d0*/  S2R R7, SR_TID.X ;  /* 0x0000000000077919 */ /* 0x000e620000002100 */
[----:B------:R-:W-:Y:S01]  /*225e0*/  IMAD.MOV.U32 R15, RZ, RZ, -0x1 ;  /* 0xffffffffff0f7424 */ /* 0x000fe200078e00ff */
[C---:B------:R-:W-:Y:S01]  /*225f0*/  LOP3.LUT P5, RZ, R31.reuse, 0x2, RZ, 0xc0, !PT ;  /* 0x000000021fff7812 */ /* 0x040fe200078ac0ff */
[----:B------:R-:W-:Y:S01]  /*22600*/  IMAD.MOV.U32 R3, RZ, RZ, R14 ;  /* 0x000000ffff037224 */ /* 0x000fe200078e000e */
[----:B------:R-:W-:Y:S01]  /*22610*/  LOP3.LUT P4, RZ, R31, 0x4, RZ, 0xc0, !PT ;  /* 0x000000041fff7812 */ /* 0x000fe2000788c0ff */
[----:B0-----:R-:W-:-:S12]  /*22620*/  IMAD R4, R4, 0x2, R23 ;  /* 0x0000000204047824 */ /* 0x001fd800078e0217 */
[----:B-1---5:R-:W-:Y:S05]  /*22630*/  WARPSYNC.COLLECTIVE R15, `(.L_x_2994) ;  /* 0x000000000f087348 */ /* 0x022fea0003c00000 */
[----:B------:R0:W2:Y:S02]  /*22640*/  SHFL.IDX P6, R14, R13, R12, R11 ;  /* 0x0000000c0d0e7389 */ /* 0x0000a400000c000b */
[----:B012--5:R-:W-:Y:S01]  /*22650*/  ENDCOLLECTIVE ;  /* 0x000000000000791b */ /* 0x027fe20003800000 */
.L_x_2994:
[C---:B------:R-:W-:Y:S02]  /*22660*/  LOP3.LUT P3, RZ, R31.reuse, 0x8, RZ, 0xc0, !PT ;  /* 0x000000081fff7812 */ /* 0x040fe4000786c0ff */
[----:B------:R-:W-:Y:S02]  /*22670*/  LOP3.LUT R22, R22, 0xfffffeff, RZ, 0xc0, !PT ;  /* 0xfffffeff16167812 */ /* 0x000fe400078ec0ff */
[----:B------:R-:W-:Y:S01]  /*22680*/  LOP3.LUT P2, RZ, R31, 0x10, RZ, 0xc0, !PT ;  /* 0x000000101fff7812 */ /* 0x000fe2000784c0ff */
[----:B------:R-:W-:Y:S02]  /*22690*/  IMAD.MOV.U32 R13, RZ, RZ, R6 ;  /* 0x000000ffff0d7224 */ /* 0x000fe400078e0006 */
[----:B------:R-:W-:Y:S02]  /*226a0*/  IMAD.MOV.U32 R12, RZ, RZ, 0x1 ;  /* 0x00000001ff0c7424 */ /* 0x000fe400078e00ff */
[----:B------:R-:W-:Y:S02]  /*226b0*/  IMAD.MOV.U32 R2, RZ, RZ, R14 ;  /* 0x000000ffff027224 */ /* 0x000fe400078e000e */
[----:B------:R-:W-:-:S05]  /*226c0*/  IMAD.SHL.U32 R7, R7, 0x8, RZ ;  /* 0x0000000807077824 */ /* 0x000fca00078e00ff */
        /* <DEDUP_REMOVED lines=35> */
.L_x_2995:
[----:B------:R-:W-:Y:S02]  /*22900*/  IMAD.MOV.U32 R13, RZ, RZ, R5 ;  /* 0x000000ffff0d7224 */ /* 0x000fe400078e0005 */
[----:B------:R-:W-:-:S07]  /*22910*/  IMAD.MOV.U32 R3, RZ, RZ, R14 ;  /* 0x000000ffff037224 */ /* 0x000fce00078e000e */
[----:B------:R-:W-:Y:S05]  /*22920*/  WARPSYNC.COLLECTIVE R15, `(.L_x_2996) ;  /* 0x000000000f087348 */ /* 0x000fea0003c00000 */
[----:B------:R0:W1:Y:S02]  /*22930*/  SHFL.IDX P6, R14, R13, R12, R11 ;  /* 0x0000000c0d0e7389 */ /* 0x00006400000c000b */
[----:B01----:R-:W-:Y:S01]  /*22940*/  ENDCOLLECTIVE ;  /* 0x000000000000791b */ /* 0x003fe20003800000 */
.L_x_2996:
        /* <DEDUP_REMOVED lines=29> */
.L_x_2997:
[----:B------:R-:W-:Y:S02]  /*22b20*/  IMAD.MOV.U32 R13, RZ, RZ, R5 ;  /* 0x000000ffff0d7224 */ /* 0x000fe400078e0005 */
[----:B------:R-:W-:-:S07]  /*22b30*/  IMAD.MOV.U32 R7, RZ, RZ, R14 ;  /* 0x000000ffff077224 */ /* 0x000fce00078e000e */
[----:B------:R-:W-:Y:S05]  /*22b40*/  WARPSYNC.COLLECTIVE R15, `(.L_x_2998) ;  /* 0x000000000f087348 */ /* 0x000fea0003c00000 */
[----:B------:R0:W1:Y:S02]  /*22b50*/  SHFL.IDX P6, R14, R13, R12, R11 ;  /* 0x0000000c0d0e7389 */ /* 0x00006400000c000b */
[----:B01----:R-:W-:Y:S01]  /*22b60*/  ENDCOLLECTIVE ;  /* 0x000000000000791b */ /* 0x003fe20003800000 */
.L_x_2998:
        /* <DEDUP_REMOVED lines=29> */
.L_x_2999:
[----:B------:R-:W-:Y:S02]  /*22d40*/  IMAD.MOV.U32 R13, RZ, RZ, R5 ;  /* 0x000000ffff0d7224 */ /* 0x000fe400078e0005 */
[----:B------:R-:W-:-:S07]  /*22d50*/  IMAD.MOV.U32 R6, RZ, RZ, R14 ;  /* 0x000000ffff067224 */ /* 0x000fce00078e000e */
[----:B------:R-:W-:Y:S05]  /*22d60*/  WARPSYNC.COLLECTIVE R15, `(.L_x_3000) ;  /* 0x000000000f087348 */ /* 0x000fea0003c00000 */
[----:B------:R0:W1:Y:S02]  /*22d70*/  SHFL.IDX P6, R14, R13, R12, R11 ;  /* 0x0000000c0d0e7389 */ /* 0x00006400000c000b */
[----:B01----:R-:W-:Y:S01]  /*22d80*/  ENDCOLLECTIVE ;  /* 0x000000000000791b */ /* 0x003fe20003800000 */
.L_x_3000:
[----:B------:R-:W-:Y:S01]  /*22d90*/  IMAD.MOV.U32 R2, RZ, RZ, R14 ;  /* 0x000000ffff027224 */ /* 0x000fe200078e000e */
[----:B------:R-:W-:Y:S06]  /*22da0*/  BRA `(.L_x_3001) ;  /* 0xffffffb000d07947 */ /* 0x000fec000383ffff */
.L_x_2878:
[----:B0-----:R0:W1:Y:S02]  /*22db0*/  SYNCS.PHASECHK.TRANS64.TRYWAIT P0, [R6+URZ+0x28c40], R17 ;  /* 0x028c4011060075a7 */ /* 0x001064000800017f */
[----:B-1----:R-:W-:Y:S05]  /*22dc0*/  @!P0 NANOSLEEP.SYNCS 0x989680 ;  /* 0x009896800000895d */ /* 0x002fea0003900000 */
[----:B------:R-:W1:Y:S02]  /*22dd0*/  @!P0 SYNCS.PHASECHK.TRANS64 P0, [R6+URZ+0x28c40], R17 ;  /* 0x028c4011060085a7 */ /* 0x000e64000800007f */
[----:B-1----:R-:W-:Y:S05]  /*22de0*/  @!P0 BRA `(.L_x_2878) ;  /* 0xfffffffc00f08947 */ /* 0x002fea000383ffff */
[----:B------:R-:W-:Y:S05]  /*22df0*/  BRA `(.L_x_3002) ;  /* 0xffffffb800607947 */ /* 0x000fea000383ffff */
.L_x_2879:
        /* <DEDUP_REMOVED lines=8> */
.L_x_3004:
[----:B------:R-:W-:Y:S05]  /*22e80*/  BSYNC B1 ;  /* 0x0000000000017941 */ /* 0x000fea0003800000 */
.L_x_3003:
        /* <DEDUP_REMOVED lines=9> */
.L_x_3005:
[----:B------:R-:W-:Y:S01]  /*22f20*/  MOV R13, R27 ;  /* 0x0000001b000d7202 */ /* 0x000fe20000000f00 */
[----:B------:R-:W-:Y:S02]  /*22f30*/  IMAD.MOV.U32 R12, RZ, RZ, 0x1 ;  /* 0x00000001ff0c7424 */ /* 0x000fe400078e00ff */
[----:B------:R-:W-:-:S07]  /*22f40*/  IMAD.MOV.U32 R2, RZ, RZ, R14 ;  /* 0x000000ffff027224 */ /* 0x000fce00078e000e */
[----:B------:R-:W-:Y:S05]  /*22f50*/  WARPSYNC.COLLECTIVE R15, `(.L_x_3006) ;  /* 0x000000000f087348 */ /* 0x000fea0003c00000 */
[----:B------:R0:W1:Y:S02]  /*22f60*/  SHFL.IDX P6, R14, R13, R12, R11 ;  /* 0x0000000c0d0e7389 */ /* 0x00006400000c000b */
[----:B01----:R-:W-:Y:S01]  /*22f70*/  ENDCOLLECTIVE ;  /* 0x000000000000791b */ /* 0x003fe20003800000 */
.L_x_3006:
        /* <DEDUP_REMOVED lines=11> */
.L_x_3007:
[----:B------:R-:W-:Y:S02]  /*23030*/  IMAD.MOV.U32 R13, RZ, RZ, R27 ;  /* 0x000000ffff0d7224 */ /* 0x000fe400078e001b */
[----:B------:R-:W-:Y:S02]  /*23040*/  IMAD.MOV.U32 R12, RZ, RZ, 0x2 ;  /* 0x00000002ff0c7424 */ /* 0x000fe400078e00ff */
[----:B------:R-:W-:-:S07]  /*23050*/  IMAD.MOV.U32 R2, RZ, RZ, R14 ;  /* 0x000000ffff027224 */ /* 0x000fce00078e000e */
[----:B------:R-:W-:Y:S05]  /*23060*/  WARPSYNC.COLLECTIVE R15, `(.L_x_3008) ;  /* 0x000000000f087348 */ /* 0x000fea0003c00000 */
[----:B------:R0:W1:Y:S02]  /*23070*/  SHFL.IDX P6, R14, R13, R12, R11 ;  /* 0x0000000c0d0e7389 */ /* 0x00006400000c000b */
[----:B01----:R-:W-:Y:S01]  /*23080*/  ENDCOLLECTIVE ;  /* 0x000000000000791b */ /* 0x003fe20003800000 */
.L_x_3008:
        /* <DEDUP_REMOVED lines=11> */
.L_x_3009:
[----:B------:R-:W-:Y:S02]  /*23140*/  IMAD.MOV.U32 R13, RZ, RZ, R27 ;  /* 0x000000ffff0d7224 */ /* 0x000fe400078e001b */
[----:B------:R-:W-:Y:S02]  /*23150*/  IMAD.MOV.U32 R12, RZ, RZ, 0x3 ;  /* 0x00000003ff0c7424 */ /* 0x000fe400078e00ff */
[----:B------:R-:W-:-:S07]  /*23160*/  IMAD.MOV.U32 R2, RZ, RZ, R14 ;  /* 0x000000ffff027224 */ /* 0x000fce00078e000e */
[----:B------:R-:W-:Y:S05]  /*23170*/  WARPSYNC.COLLECTIVE R15, `(.L_x_3010) ;  /* 0x000000000f087348 */ /* 0x000fea0003c00000 */
[----:B------:R0:W1:Y:S02]  /*23180*/  SHFL.IDX P6, R14, R13, R12, R11 ;  /* 0x0000000c0d0e7389 */ /* 0x00006400000c000b */
[----:B01----:R-:W-:Y:S01]  /*23190*/  ENDCOLLECTIVE ;  /* 0x000000000000791b */ /* 0x003fe20003800000 */
.L_x_3010:
        /* <DEDUP_REMOVED lines=11> */
.L_x_3011:
[----:B------:R-:W-:Y:S01]  /*23250*/  IMAD.MOV.U32 R2, RZ, RZ, R14 ;  /* 0x000000ffff027224 */ /* 0x000fe200078e000e */
[----:B------:R-:W-:Y:S06]  /*23260*/  BRA `(.L_x_3012) ;  /* 0xffffffb400f07947 */ /* 0x000fec000383ffff */
.L_x_2884:
[----:B---3--:R3:W4:Y:S02]  /*23270*/  SYNCS.PHASECHK.TRANS64.TRYWAIT P0, [R6+URZ+0x28c60], R17 ;  /* 0x028c6011060075a7 */ /* 0x008724000800017f */
[----:B----4-:R-:W-:Y:S05]  /*23280*/  @!P0 NANOSLEEP.SYNCS 0x989680 ;  /* 0x009896800000895d */ /* 0x010fea0003900000 */
[----:B------:R-:W4:Y:S02]  /*23290*/  @!P0 SYNCS.PHASECHK.TRANS64 P0, [R6+URZ+0x28c60], R17 ;  /* 0x028c6011060085a7 */ /* 0x000f24000800007f */
[----:B----4-:R-:W-:Y:S05]  /*232a0*/  @!P0 BRA `(.L_x_2884) ;  /* 0xfffffffc00f08947 */ /* 0x010fea000383ffff */
[----:B------:R-:W-:Y:S05]  /*232b0*/  BRA `(.L_x_3013) ;  /* 0xffffffb800407947 */ /* 0x000fea000383ffff */
.L_x_2885:
        /* <DEDUP_REMOVED lines=8> */
.L_x_3015:
[----:B------:R-:W-:Y:S05]  /*23340*/  BSYNC B1 ;  /* 0x0000000000017941 */ /* 0x000fea0003800000 */
.L_x_3014:
        /* <DEDUP_REMOVED lines=13> */
.L_x_3016:
        /* <DEDUP_REMOVED lines=17> */
.L_x_3017:
        /* <DEDUP_REMOVED lines=16> */
.L_x_3018:
        /* <DEDUP_REMOVED lines=19> */
.L_x_3019:
[----:B------:R-:W-:Y:S01]  /*23760*/  @!PT LDS RZ, [RZ] ;  /* 0x00000000fffff984 */ /* 0x000fe20000000800 */
[----:B------:R-:W-:Y:S01]  /*23770*/  @!PT LDS RZ, [RZ] ;  /* 0x00000000fffff984 */ /* 0x000fe20000000800 */
[----:B------:R-:W-:Y:S01]  /*23780*/  @!PT LDS RZ, [RZ] ;  /* 0x00000000fffff984 */ /* 0x000fe20000000800 */
[----:B------:R0:W-:Y:S01]  /*23790*/  LDGSTS.E.BYPASS.LTC128B.128 [R17+0x6c00], desc[UR40][R2.64+0x180], !P3 ;  /* 0x06c0018002117fae */ /* 0x0001e2000d901d68 */
[----:B------:R-:W-:-:S03]  /*237a0*/  LOP3.LUT P3, RZ, R22, 0x80, RZ, 0xc0, !PT ;  /* 0x0000008016ff7812 */ /* 0x000fc6000786c0ff */
[----:B------:R0:W-:Y:S04]  /*237b0*/  LDGSTS.E.BYPASS.LTC128B.128 [R17+0x8c00], desc[UR40][R2.64+0x200], !P5 ;  /* 0x08c0020002117fae */ /* 0x0001e8000e901d68 */
[----:B------:R0:W-:Y:S01]  /*237c0*/  LDGSTS.E.BYPASS.LTC128B.128 [R17+0xac00], desc[UR40][R2.64+0x280], !P4 ;  /* 0x0ac0028002117fae */ /* 0x0001e2000e101d68 */
[----:B------:R-:W-:-:S03]  /*237d0*/  MOV R13, R9 ;  /* 0x00000009000d7202 */ /* 0x000fc60000000f00 */
[----:B------:R0:W-:Y:S04]  /*237e0*/  LDGSTS.E.BYPASS.LTC128B.128 [R17+0xcc00], desc[UR40][R2.64+0x300], P0 ;  /* 0x0cc0030002117fae */ /* 0x0001e80008101d68 */
[----:B------:R0:W-:Y:S01]  /*237f0*/  LDGSTS.E.BYPASS.LTC128B.128 [R17+0xec00], desc[UR40][R2.64+0x380], P1 ;  /* 0x0ec0038002117fae */ /* 0x0001e20008901d68 */
[----:B------:R-:W-:-:S07]  /*23800*/  IMAD.MOV.U32 R8, RZ, RZ, R14 ;  /* 0x000000ffff087224 */ /* 0x000fce00078e000e */
[----:B0-----:R-:W-:Y:S05]  /*23810*/  WARPSYNC.COLLECTIVE R15, `(.L_x_3020) ;  /* 0x000000000f087348 */ /* 0x001fea0003c00000 */
[----:B------:R1:W2:Y:S02]  /*23820*/  SHFL.IDX P6, R14, R13, R12, R11 ;  /* 0x0000000c0d0e7389 */ /* 0x0002a400000c000b */
[----:B012---:R-:W-:Y:S01]  /*23830*/  ENDCOLLECTIVE ;  /* 0x000000000000791b */ /* 0x007fe20003800000 */
.L_x_3020:
        /* <DEDUP_REMOVED lines=16> */
.L_x_3021:
        /* <DEDUP_REMOVED lines=14> */
.L_x_3022:
[----:B------:R-:W-:Y:S05]  /*23a20*/  BRA `(.L_x_3023) ;  /* 0xffffffb400ac7947 */ /* 0x000fea000383ffff */
.L_x_2893:
        /* <DEDUP_REMOVED lines=8> */
.L_x_3025:
[----:B------:R-:W-:Y:S05]  /*23ab0*/  BSYNC B0 ;  /* 0x0000000000007941 */ /* 0x000fea0003800000 */
.L_x_3024:
        /* <DEDUP_REMOVED lines=9> */
.L_x_3026:
        /* <DEDUP_REMOVED lines=18> */
.L_x_3027:
[----:B------:R-:W-:Y:S01]  /*23c70*/  IMAD.MOV.U32 R12, RZ, RZ, 0x2 ;  /* 0x00000002ff0c7424 */ /* 0x000fe200078e00ff */
[----:B------:R-:W-:-:S05]  /*23c80*/  SEL R4, R14, RZ, P1 ;  /* 0x000000ff0e047207 */ /* 0x000fca0000800000 */
[----:B------:R-:W-:-:S04]  /*23c90*/  IMAD.IADD R4, R17, 0x1, R4 ;  /* 0x0000000111047824 */ /* 0x000fc800078e0204 */
[----:B------:R-:W-:-:S07]  /*23ca0*/  IMAD.MOV.U32 R13, RZ, RZ, R4 ;  /* 0x000000ffff0d7224 */ /* 0x000fce00078e0004 */
[----:B------:R-:W-:Y:S05]  /*23cb0*/  WARPSYNC.COLLECTIVE R15, `(.L_x_3028) ;  /* 0x000000000f087348 */ /* 0x000fea0003c00000 */
[----:B------:R0:W1:Y:S02]  /*23cc0*/  SHFL.UP P6, R14, R13, R12, R11 ;  /* 0x0400000c0d0e7389 */ /* 0x00006400000c000b */
[----:B01----:R-:W-:Y:S01]  /*23cd0*/  ENDCOLLECTIVE ;  /* 0x000000000000791b */ /* 0x003fe20003800000 */
.L_x_3028:
[----:B------:R-:W-:Y:S01]  /*23ce0*/  IMAD.MOV.U32 R12, RZ, RZ, 0x4 ;  /* 0x00000004ff0c7424 */ /* 0x000fe200078e00ff */
[----:B------:R-:W-:-:S05]  /*23cf0*/  SEL R3, R14, RZ, P2 ;  /* 0x000000ff0e037207 */ /* 0x000fca0001000000 */
[----:B------:R-:W-:-:S04]  /*23d00*/  IMAD.IADD R6, R4, 0x1, R3 ;  /* 0x0000000104067824 */ /* 0x000fc800078e0203 */
[----:B------:R-:W-:-:S07]  /*23d10*/  IMAD.MOV.U32 R13, RZ, RZ, R6 ;  /* 0x000000ffff0d7224 */ /* 0x000fce00078e0006 */
[----:B------:R-:W-:Y:S05]  /*23d20*/  WARPSYNC.COLLECTIVE R15, `(.L_x_3029) ;  /* 0x000000000f087348 */ /* 0x000fea0003c00000 */
[----:B------:R0:W1:Y:S02]  /*23d30*/  SHFL.UP P6, R14, R13, R12, R11 ;  /* 0x0400000c0d0e7389 */ /* 0x00006400000c000b */
[----:B01----:R-:W-:Y:S01]  /*23d40*/  ENDCOLLECTIVE ;  /* 0x000000000000791b */ /* 0x003fe20003800000 */
.L_x_3029:
[----:B------:R-:W-:Y:S01]  /*23d50*/  IMAD.MOV.U32 R12, RZ, RZ, 0x8 ;  /* 0x00000008ff0c7424 */ /* 0x000fe200078e00ff */
[----:B------:R-:W-:-:S05]  /*23d60*/  SEL R3, R14, RZ, P3 ;  /* 0x000000ff0e037207 */ /* 0x000fca0001800000 */
[----:B------:R-:W-:-:S04]  /*23d70*/  IMAD.IADD R2, R6, 0x1, R3 ;  /* 0x0000000106027824 */ /* 0x000fc800078e0203 */
[----:B------:R-:W-:-:S07]  /*23d80*/  IMAD.MOV.U32 R13, RZ, RZ, R2 ;  /* 0x000000ffff0d7224 */ /* 0x000fce00078e0002 */
[----:B------:R-:W-:Y:S05]  /*23d90*/  WARPSYNC.COLLECTIVE R15, `(.L_x_3030) ;  /* 0x000000000f087348 */ /* 0x000fea0003c00000 */
[----:B------:R0:W1:Y:S02]  /*23da0*/  SHFL.UP P6, R14, R13, R12, R11 ;  /* 0x0400000c0d0e7389 */ /* 0x00006400000c000b */
[----:B01----:R-:W-:Y:S01]  /*23db0*/  ENDCOLLECTIVE ;  /* 0x000000000000791b */ /* 0x003fe20003800000 */
.L_x_3030:
[----:B------:R-:W-:Y:S01]  /*23dc0*/  IMAD.MOV.U32 R12, RZ, RZ, 0x10 ;  /* 0x00000010ff0c7424 */ /* 0x000fe200078e00ff */
[----:B------:R-:W-:-:S05]  /*23dd0*/  SEL R3, R14, RZ, P4 ;  /* 0x000000ff0e037207 */ /* 0x000fca0002000000 */
[----:B------:R-:W-:-:S04]  /*23de0*/  IMAD.IADD R3, R2, 0x1, R3 ;  /* 0x0000000102037824 */ /* 0x000fc800078e0203 */
[----:B------:R-:W-:-:S07]  /*23df0*/  IMAD.MOV.U32 R13, RZ, RZ, R3 ;  /* 0x000000ffff0d7224 */ /* 0x000fce00078e0003 */
[----:B------:R-:W-:Y:S05]  /*23e00*/  WARPSYNC.COLLECTIVE R15, `(.L_x_3031) ;  /* 0x000000000f087348 */ /* 0x000fea0003c00000 */
[----:B------:R0:W1:Y:S02]  /*23e10*/  SHFL.UP P6, R14, R13, R12, R11 ;  /* 0x0400000c0d0e7389 */ /* 0x00006400000c000b */
[----:B01----:R-:W-:Y:S01]  /*23e20*/  ENDCOLLECTIVE ;  /* 0x000000000000791b */ /* 0x003fe20003800000 */
.L_x_3031:
        /* <DEDUP_REMOVED lines=8> */
.L_x_3032:
[----:B------:R-:W-:Y:S05]  /*23eb0*/  BRA `(.L_x_3033) ;  /* 0xffffffb800407947 */ /* 0x000fea000383ffff */
.L_x_2898:
[----:B------:R-:W-:Y:S01]  /*23ec0*/  BSSY B0, `(.L_x_3034) ;  /* 0x0000008000007945 */ /* 0x000fe20003800000 */
[----:B-----5:R-:W-:Y:S01]  /*23ed0*/  MOV R13, R17 ;  /* 0x00000011000d7202 */ /* 0x020fe20000000f00 */
[----:B------:R-:W-:Y:S02]  /*23ee0*/  IMAD.MOV.U32 R12, RZ, RZ, 0x1 ;  /* 0x00000001ff0c7424 */ /* 0x000fe400078e00ff */
[----:B------:R-:W-:Y:S02]  /*23ef0*/  IMAD.MOV.U32 R11, RZ, RZ, RZ ;  /* 0x000000ffff0b7224 */ /* 0x000fe400078e00ff */
[----:B------:R-:W-:-:S07]  /*23f00*/  IMAD.MOV.U32 R15, RZ, RZ, -0x1 ;  /* 0xffffffffff0f7424 */ /* 0x000fce00078e00ff */
[----:B01----:R-:W-:Y:S05]  /*23f10*/  WARPSYNC.COLLECTIVE R15, `(.L_x_3035) ;  /* 0x000000000f087348 */ /* 0x003fea0003c00000 */
[----:B------:R2:W3:Y:S02]  /*23f20*/  SHFL.UP P6, R14, R13, R12, R11 ;  /* 0x0400000c0d0e7389 */ /* 0x0004e400000c000b */
[----:B0123--:R-:W-:Y:S01]  /*23f30*/  ENDCOLLECTIVE ;  /* 0x000000000000791b */ /* 0x00ffe20003800000 */
.L_x_3035:
[----:B------:R-:W-:Y:S05]  /*23f40*/  BSYNC B0 ;  /* 0x0000000000007941 */ /* 0x000fea0003800000 */
.L_x_3034:
        /* <DEDUP_REMOVED lines=8> */
.L_x_3036:
[----:B------:R-:W-:Y:S01]  /*23fd0*/  IMAD.MOV.U32 R12, RZ, RZ, 0x4 ;  /* 0x00000004ff0c7424 */ /* 0x000fe200078e00ff */
[----:B------:R-:W-:-:S05]  /*23fe0*/  SEL R2, R14, RZ, P2 ;  /* 0x000000ff0e027207 */ /* 0x000fca0001000000 */
[----:B------:R-:W-:-:S04]  /*23ff0*/  IMAD.IADD R2, R13, 0x1, R2 ;  /* 0x000000010d027824 */ /* 0x000fc800078e0202 */
[----:B------:R-:W-:-:S07]  /*24000*/  IMAD.MOV.U32 R13, RZ, RZ, R2 ;  /* 0x000000ffff0d7224 */ /* 0x000fce00078e0002 */
[----:B------:R-:W-:Y:S05]  /*24010*/  WARPSYNC.COLLECTIVE R15, `(.L_x_3037) ;  /* 0x000000000f087348 */ /* 0x000fea0003c00000 */
[----:B------:R0:W1:Y:S02]  /*24020*/  SHFL.UP P6, R14, R13, R12, R11 ;  /* 0x0400000c0d0e7389 */ /* 0x00006400000c000b */
[----:B01----:R-:W-:Y:S01]  /*24030*/  ENDCOLLECTIVE ;  /* 0x000000000000791b */ /* 0x003fe20003800000 */
.L_x_3037:
[----:B------:R-:W-:Y:S01]  /*24040*/  IMAD.MOV.U32 R12, RZ, RZ, 0x8 ;  /* 0x00000008ff0c7424 */ /* 0x000fe200078e00ff */
[----:B------:R-:W-:-:S05]  /*24050*/  SEL R3, R14, RZ, P3 ;  /* 0x000000ff0e037207 */ /* 0x000fca0001800000 */
[----:B------:R-:W-:-:S04]  /*24060*/  IMAD.IADD R3, R2, 0x1, R3 ;  /* 0x0000000102037824 */ /* 0x000fc800078e0203 */
[----:B------:R-:W-:-:S07]  /*24070*/  IMAD.MOV.U32 R13, RZ, RZ, R3 ;  /* 0x000000ffff0d7224 */ /* 0x000fce00078e0003 */
[----:B------:R-:W-:Y:S05]  /*24080*/  WARPSYNC.COLLECTIVE R15, `(.L_x_3038) ;  /* 0x000000000f087348 */ /* 0x000fea0003c00000 */
[----:B------:R0:W1:Y:S02]  /*24090*/  SHFL.UP P6, R14, R13, R12, R11 ;  /* 0x0400000c0d0e7389 */ /* 0x00006400000c000b */
[----:B01----:R-:W-:Y:S01]  /*240a0*/  ENDCOLLECTIVE ;  /* 0x000000000000791b */ /* 0x003fe20003800000 */
.L_x_3038:
[----:B------:R-:W-:Y:S01]  /*240b0*/  IMAD.MOV.U32 R12, RZ, RZ, 0x10 ;  /* 0x00000010ff0c7424 */ /* 0x000fe200078e00ff */
[----:B------:R-:W-:-:S05]  /*240c0*/  SEL R4, R14, RZ, P4 ;  /* 0x000000ff0e047207 */ /* 0x000fca0002000000 */
[----:B------:R-:W-:-:S04]  /*240d0*/  IMAD.IADD R4, R3, 0x1, R4 ;  /* 0x0000000103047824 */ /* 0x000fc800078e0204 */
[----:B------:R-:W-:-:S07]  /*240e0*/  IMAD.MOV.U32 R13, RZ, RZ, R4 ;  /* 0x000000ffff0d7224 */ /* 0x000fce00078e0004 */
[----:B------:R-:W-:Y:S05]  /*240f0*/  WARPSYNC.COLLECTIVE R15, `(.L_x_3039) ;  /* 0x000000000f087348 */ /* 0x000fea0003c00000 */
[----:B------:R0:W1:Y:S02]  /*24100*/  SHFL.UP P6, R14, R13, R12, R11 ;  /* 0x0400000c0d0e7389 */ /* 0x00006400000c000b */
[----:B01----:R-:W-:Y:S01]  /*24110*/  ENDCOLLECTIVE ;  /* 0x000000000000791b */ /* 0x003fe20003800000 */
.L_x_3039:
        /* <DEDUP_REMOVED lines=8> */
.L_x_3040:
[----:B------:R-:W-:Y:S05]  /*241a0*/  BRA `(.L_x_3041) ;  /* 0xffffffb800207947 */ /* 0x000fea000383ffff */
.L_x_2900:
[----:B------:R-:W-:Y:S01]  /*241b0*/  BSSY B0, `(.L_x_3042) ;  /* 0x0000006000007945 */ /* 0x000fe20003800000 */
[----:B------:R-:W-:Y:S01]  /*241c0*/  PLOP3.LUT P6, PT, P6, PT, PT, 0x8, 0x0 ;  /* 0x000000000000781c */ /* 0x000fe200037ce170 */
[----:B------:R-:W-:-:S12]  /*241d0*/  IMAD.MOV.U32 R15, RZ, RZ, -0x1 ;  /* 0xffffffffff0f7424 */ /* 0x000fd800078e00ff */
[----:B01----:R-:W-:Y:S05]  /*241e0*/  WARPSYNC.COLLECTIVE R15, `(.L_x_3043) ;  /* 0x000000000f087348 */ /* 0x003fea0003c00000 */
[----:B------:R-:W-:Y:S01]  /*241f0*/  VOTE.ANY R14, PT, P6 ;  /* 0x00000000000e7806 */ /* 0x000fe200030e0100 */
[----:B01----:R-:W-:Y:S06]  /*24200*/  ENDCOLLECTIVE ;  /* 0x000000000000791b */ /* 0x003fec0003800000 */
.L_x_3043:
[----:B------:R-:W-:Y:S05]  /*24210*/  BSYNC B0 ;  /* 0x0000000000007941 */ /* 0x000fea0003800000 */
.L_x_3042:
        /* <DEDUP_REMOVED lines=9> */
.L_x_3044:
[----:B------:R-:W-:Y:S01]  /*242b0*/  IMAD.MOV.U32 R17, RZ, RZ, R14 ;  /* 0x000000ffff117224 */ /* 0x000fe200078e000e */
[----:B------:R-:W-:Y:S06]  /*242c0*/  BRA `(.L_x_3045) ;  /* 0xffffffb800107947 */ /* 0x000fec000383ffff */
.L_x_2902:
[----:B------:R-:W-:Y:S01]  /*242d0*/  BSSY B0, `(.L_x_3046) ;  /* 0x0000007000007945 */ /* 0x000fe20003800000 */
[----:B------:R-:W-:Y:S02]  /*242e0*/  IMAD.MOV.U32 R13, RZ, RZ, R3 ;  /* 0x000000ffff0d7224 */ /* 0x000fe400078e0003 */
[----:B------:R-:W-:Y:S02]  /*242f0*/  IMAD.MOV.U32 R11, RZ, RZ, 0x1f ;  /* 0x0000001fff0b7424 */ /* 0x000fe400078e00ff */
[----:B------:R-:W-:-:S07]  /*24300*/  IMAD.MOV.U32 R15, RZ, RZ, -0x1 ;  /* 0xffffffffff0f7424 */ /* 0x000fce00078e00ff */
[----:B0123--:R-:W-:Y:S05]  /*24310*/  WARPSYNC.COLLECTIVE R15, `(.L_x_3047) ;  /* 0x000000000f087348 */ /* 0x00ffea0003c00000 */
[----:B------:R4:W0:Y:S02]  /*24320*/  SHFL.IDX P6, R14, R13, R12, R11 ;  /* 0x0000000c0d0e7389 */ /* 0x00082400000c000b */
[----:B01234-:R-:W-:Y:S01]  /*24330*/  ENDCOLLECTIVE ;  /* 0x000000000000791b */ /* 0x01ffe20003800000 */
.L_x_3047:
[----:B------:R-:W-:Y:S05]  /*24340*/  BSYNC B0 ;  /* 0x0000000000007941 */ /* 0x000fea0003800000 */
.L_x_3046:
[----:B------:R-:W-:Y:S05]  /*24350*/  BRA `(.L_x_2901) ;  /* 0xffffffb800087947 */ /* 0x000fea000383ffff */
.L_x_2906:
[----:B0-----:R0:W1:Y:S02]  /*24360*/  SYNCS.PHASECHK.TRANS64.TRYWAIT P0, [R4+URZ+0x28c20], R0 ;  /* 0x028c2000040075a7 */ /* 0x001064000800017f */
[----:B-1----:R-:W-:Y:S05]  /*24370*/  @!P0 NANOSLEEP.SYNCS 0x989680 ;  /* 0x009896800000895d */ /* 0x002fea0003900000 */
[----:B------:R-:W1:Y:S02]  /*24380*/  @!P0 SYNCS.PHASECHK.TRANS64 P0, [R4+URZ+0x28c20], R0 ;  /* 0x028c2000040085a7 */ /* 0x000e64000800007f */
[----:B-1----:R-:W-:Y:S05]  /*24390*/  @!P0 BRA `(.L_x_2906) ;  /* 0xfffffffc00f08947 */ /* 0x002fea000383ffff */
[----:B------:R-:W-:Y:S05]  /*243a0*/  BRA `(.L_x_3048) ;  /* 0xffffffbc00807947 */ /* 0x000fea000383ffff */
.L_x_2907:
        /* <DEDUP_REMOVED lines=11> */
.L_x_3050:
[----:B------:R-:W-:Y:S05]  /*24460*/  BSYNC B0 ;  /* 0x0000000000007941 */ /* 0x000fea0003800000 */
.L_x_3049:
[----:B------:R-:W-:Y:S05]  /*24470*/  BRA `(.L_x_3051) ;  /* 0xffffffbc00687947 */ /* 0x000fea000383ffff */
.L_x_2908:
[----:B------:R-:W-:Y:S01]  /*24480*/  BSSY B0, `(.L_x_3052) ;  /* 0x0000006000007945 */ /* 0x000fe20003800000 */
[----:B------:R-:W-:-:S07]  /*24490*/  IMAD.MOV.U32 R15, RZ, RZ, -0x1 ;  /* 0xffffffffff0f7424 */ /* 0x000fce00078e00ff */
[----:B0-234-:R-:W-:Y:S05]  /*244a0*/  WARPSYNC.COLLECTIVE R15, `(.L_x_3053) ;  /* 0x000000000f0c7348 */ /* 0x01dfea0003c00000 */
[----:B------:R-:W-:Y:S02]  /*244b0*/  ELECT P6, UR62, PT ;  /* 0x00000000003e782f */ /* 0x000fe400038c0000 */
[----:B------:R-:W-:Y:S01]  /*244c0*/  MOV R14, UR62 ;  /* 0x0000003e000e7c02 */ /* 0x000fe20008000f00 */
[----:B0-234-:R-:W-:Y:S10]  /*244d0*/  ENDCOLLECTIVE ;  /* 0x000000000000791b */ /* 0x01dff40003800000 */
.L_x_3053:
[----:B------:R-:W-:Y:S05]  /*244e0*/  BSYNC B0 ;  /* 0x0000000000007941 */ /* 0x000fea0003800000 */
.L_x_3052:
[----:B------:R-:W-:Y:S05]  /*244f0*/  BRA `(.L_x_3054) ;  /* 0xffffffbc005c7947 */ /* 0x000fea000383ffff */
.L_x_2910:
[----:B0-----:R0:W1:Y:S02]  /*24500*/  SYNCS.PHASECHK.TRANS64.TRYWAIT P1, [R5+URZ+0x28c40], R0 ;  /* 0x028c4000050075a7 */ /* 0x001064000802017f */
[----:B-1----:R-:W-:Y:S05]  /*24510*/  @!P1 NANOSLEEP.SYNCS 0x989680 ;  /* 0x009896800000995d */ /* 0x002fea0003900000 */
[----:B------:R-:W1:Y:S02]  /*24520*/  @!P1 SYNCS.PHASECHK.TRANS64 P1, [R5+URZ+0x28c40], R0 ;  /* 0x028c4000050095a7 */ /* 0x000e64000802007f */
[----:B-1----:R-:W-:Y:S05]  /*24530*/  @!P1 BRA `(.L_x_2910) ;  /* 0xfffffffc00f09947 */ /* 0x002fea000383ffff */
[----:B------:R-:W-:Y:S05]  /*24540*/  BRA `(.L_x_3055) ;  /* 0xffffffbc007c7947 */ /* 0x000fea000383ffff */
.L_x_2912:
[----:B-1----:R1:W0:Y:S02]  /*24550*/  SYNCS.PHASECHK.TRANS64.TRYWAIT P1, [R25+URZ+0x28c40], R2 ;  /* 0x028c4002190075a7 */ /* 0x002224000802017f */
[----:B0-----:R-:W-:Y:S05]  /*24560*/  @!P1 NANOSLEEP.SYNCS 0x989680 ;  /* 0x009896800000995d */ /* 0x001fea0003900000 */
[----:B------:R-:W0:Y:S02]  /*24570*/  @!P1 SYNCS.PHASECHK.TRANS64 P1, [R25+URZ+0x28c40], R2 ;  /* 0x028c4002190095a7 */ /* 0x000e24000802007f */
[----:B0-----:R-:W-:Y:S05]  /*24580*/  @!P1 BRA `(.L_x_2912) ;  /* 0xfffffffc00f09947 */ /* 0x001fea000383ffff */
[----:B------:R-:W-:Y:S05]  /*24590*/  BRA `(.L_x_3056) ;  /* 0xffffffbc00887947 */ /* 0x000fea000383ffff */
.L_x_2914:
[----:B------:R0:W0:Y:S02]  /*245a0*/  SYNCS.PHASECHK.TRANS64.TRYWAIT P1, [R5+URZ+0x28c60], R0 ;  /* 0x028c6000050075a7 */ /* 0x000024000802017f */
[----:B0-----:R-:W-:Y:S05]  /*245b0*/  @!P1 NANOSLEEP.SYNCS 0x989680 ;  /* 0x009896800000995d */ /* 0x001fea0003900000 */
[----:B------:R-:W0:Y:S02]  /*245c0*/  @!P1 SYNCS.PHASECHK.TRANS64 P1, [R5+URZ+0x28c60], R0 ;  /* 0x028c6000050095a7 */ /* 0x000e24000802007f */
[----:B0-----:R-:W-:Y:S05]  /*245d0*/  @!P1 BRA `(.L_x_2914) ;  /* 0xfffffffc00f09947 */ /* 0x001fea000383ffff */
[----:B------:R-:W-:Y:S05]  /*245e0*/  BRA `(.L_x_3057) ;  /* 0xffffffbc00847947 */ /* 0x000fea000383ffff */
.L_x_3058:
        /* <DEDUP_REMOVED lines=9> */
.L_x_5813:


//--------------------- .text._ZN7cutlass13device_kernelIN5flash11enable_sm90INS1_16FlashAttnFwdSm90INS1_25CollectiveMainloopFwdSm90ILi2EN4cute5tupleIJNS5_1CILi1EEES8_S8_EEENS6_IJNS7_ILi64EEESA_SA_EEELi512ENS_10bfloat16_tEfNS_4arch4Sm90ELb0ELb1ELb1ELb1ELb1ELb0ELb1ELb0ELb0ELb1ELb0ELb0EEENS1_21CollectiveEpilogueFwdINS6_IJSA_NS7_ILi512EEESA_EEES9_SC_SE_Li256ELb1ELb1ELb0ELb0EEENS1_36VarlenDynamicPersistentTileSchedulerILi64ELi64ELi256ELi128ELb0ELb1ELb1ELb1ELb0ELb1EEEEEEEEEvNT_6ParamsE --------------------------
	.section	.text._ZN7cutlass13device_kernelIN5flash11enable_sm90INS1_16FlashAttnFwdSm90INS1_25CollectiveMainloopFwdSm90ILi2EN4cute5tupleIJNS5_1CILi1EEES8_S8_EEENS6_IJNS7_ILi64EEESA_SA_EEELi512ENS_10bfloat16_tEfNS_4arch4Sm90ELb0ELb1ELb1ELb1ELb1ELb0ELb1ELb0ELb0ELb1ELb0ELb0EEENS1_21CollectiveEpilogueFwdINS6_IJSA_NS7_ILi512EEESA_EEES9_SC_SE_Li256ELb1ELb1ELb0ELb0EEENS1_36VarlenDynamicPersistentTileSchedulerILi64ELi64ELi256ELi128ELb0ELb1ELb1ELb1ELb0ELb1EEEEEEEEEvNT_6ParamsE,"ax",@progbits
	.align	128
.text._ZN7cutlass13device_kernelIN5flash11enable_sm90INS1_16FlashAttnFwdSm90INS1_25CollectiveMainloopFwdSm90ILi2EN4cute5tupleIJNS5_1CILi1EEES8_S8_EEENS6_IJNS7_ILi64EEESA_SA_EEELi512ENS_10bfloat16_tEfNS_4arch4Sm90ELb0ELb1ELb1ELb1ELb1ELb0ELb1ELb0ELb0ELb1ELb0ELb0EEENS1_21CollectiveEpilogueFwdINS6_IJSA_NS7_ILi512EEESA_EEES9_SC_SE_Li256ELb1ELb1ELb0ELb0EEENS1_36VarlenDynamicPersistentTileSchedulerILi64ELi64ELi256ELi128ELb0ELb1ELb1ELb1ELb0ELb1EEEEEEEEEvNT_6ParamsE:
        .type           _ZN7cutlass13device_kernelIN5flash11enable_sm90INS1_16FlashAttnFwdSm90INS1_25CollectiveMainloopFwdSm90ILi2EN4cute5tupleIJNS5_1CILi1EEES8_S8_EEENS6_IJNS7_ILi64EEESA_SA_EEELi512ENS_10bfloat16_tEfNS_4arch4Sm90ELb0ELb1ELb1ELb1ELb1ELb0ELb1ELb0ELb0ELb1ELb0ELb0EEENS1_21CollectiveEpilogueFwdINS6_IJSA_NS7_ILi512EEESA_EEES9_SC_SE_Li256ELb1ELb1ELb0ELb0EEENS1_36VarlenDynamicPersistentTileSchedulerILi64ELi64ELi256ELi128ELb0ELb1ELb1ELb1ELb0ELb1EEEEEEEEEvNT_6ParamsE,@function
        .size           _ZN7cutlass13device_kernelIN5flash11enable_sm90INS1_16FlashAttnFwdSm90INS1_25CollectiveMainloopFwdSm90ILi2EN4cute5tupleIJNS5_1CILi1EEES8_S8_EEENS6_IJNS7_ILi64EEESA_SA_EEELi512ENS_10bfloat16_tEfNS_4arch4Sm90ELb0ELb1ELb1ELb1ELb1ELb0ELb1ELb0ELb0ELb1ELb0ELb0EEENS1_21CollectiveEpilogueFwdINS6_IJSA_NS7_ILi512EEESA_EEES9_SC_SE_Li256ELb1ELb1ELb0ELb0EEENS1_36VarlenDynamicPersistentTileSchedulerILi64ELi64ELi256ELi128ELb0ELb1ELb1ELb1ELb0ELb1EEEEEEEEEvNT_6ParamsE,(.L_x_5814 - _ZN7cutlass13device_kernelIN5flash11enable_sm90INS1_16FlashAttnFwdSm90INS1_25CollectiveMainloopFwdSm90ILi2EN4cute5tupleIJNS5_1CILi1EEES8_S8_EEENS6_IJNS7_ILi64EEESA_SA_EEELi512ENS_10bfloat16_tEfNS_4arch4Sm90ELb0ELb1ELb1ELb1ELb1ELb0ELb1ELb0ELb0ELb1ELb0ELb0EEENS1_21CollectiveEpilogueFwdINS6_IJSA_NS7_ILi512EEESA_EEES9_SC_SE_Li256ELb1ELb1ELb0ELb0EEENS1_36VarlenDynamicPersistentTileSchedulerILi64ELi64ELi256ELi128ELb0ELb1ELb1ELb1ELb0ELb1EEEEEEEEEvNT_6ParamsE)
        .other          _ZN7cutlass13device_kernelIN5flash11enable_sm90INS1_16FlashAttnFwdSm90INS1_25CollectiveMainloopFwdSm90ILi2EN4cute5tupleIJNS5_1CILi1EEES8_S8_EEENS6_IJNS7_ILi64EEESA_SA_EEELi512ENS_10bfloat16_tEfNS_4arch4Sm90ELb0ELb1ELb1ELb1ELb1ELb0ELb1ELb0ELb0ELb1ELb0ELb0EEENS1_21CollectiveEpilogueFwdINS6_IJSA_NS7_ILi512EEESA_EEES9_SC_SE_Li256ELb1ELb1ELb0ELb0EEENS1_36VarlenDynamicPersistentTileSchedulerILi64ELi64ELi256ELi128ELb0ELb1ELb1ELb1ELb0ELb1EEEEEEEEEvNT_6ParamsE,@"STO_CUDA_ENTRY STV_DEFAULT"
_ZN7cutlass13device_kernelIN5flash11enable_sm90INS1_16FlashAttnFwdSm90INS1_25CollectiveMainloopFwdSm90ILi2EN4cute5tupleIJNS5_1CILi1EEES8_S8_EEENS6_IJNS7_ILi64EEESA_SA_EEELi512ENS_10bfloat16_tEfNS_4arch4Sm90ELb0ELb1ELb1ELb1ELb1ELb0ELb1ELb0ELb0ELb1ELb0ELb0EEENS1_21CollectiveEpilogueFwdINS6_IJSA_NS7_ILi512EEESA_EEES9_SC_SE_Li256ELb1ELb1ELb0ELb0EEENS1_36VarlenDynamicPersistentTileSchedulerILi64ELi64ELi256ELi128ELb0ELb1ELb1ELb1ELb0ELb1EEEEEEEEEvNT_6ParamsE:
        /* <DEDUP_REMOVED lines=43> */
.L_x_3059:
        /* <DEDUP_REMOVED lines=22> */
.L_x_3060:
        /* <DEDUP_REMOVED lines=18> */
.L_x_3061:
        /* <DEDUP_REMOVED lines=22> */
.L_x_3062:
        /* <DEDUP_REMOVED lines=23> */
.L_x_3063:
[----:B0-----:R-:W-:Y:S01]  /*0800*/  ULDC UR4, c[0x0][0x20] ;  /* 0x0000080000047ab9 */ /* 0x001fe20000000800 */
[----:B------:R-:W-:Y:S01]  /*0810*/  UISETP.NE.AND UP0, UPT, UR61, URZ, UPT ;  /* 0x0000003f3d00728c */ /* 0x000fe2000bf05270 */
[----:B------:R-:W-:Y:S01]  /*0820*/  IADD3 R2, P0, R1, UR4, RZ ;  /* 0x0000000401027c10 */ /* 0x000fe2000ff1e0ff */
[----:B------:R-:W-:Y:S01]  /*0830*/  ULDC UR4, c[0x0][0x24] ;  /* 0x0000090000047ab9 */ /* 0x000fe20000000800 */
[----:B------:R-:W-:Y:S01]  /*0840*/  UMOV UR60, 0x1 ;  /* 0x00000001003c7882 */ /* 0x000fe20000000000 */
[----:B------:R-:W-:Y:S01]  /*0850*/  NOP ;  /* 0x0000000000007918 */ /* 0x000fe20000000000 */
[----:B-1234-:R-:W-:Y:S01]  /*0860*/  BAR.SYNC.DEFER_BLOCKING 0x0 ;  /* 0x0000000000007b1d */ /* 0x01efe20000010000 */
[----:B------:R-:W-:Y:S01]  /*0870*/  IADD3 R3, P1, R2, 0x1e0, RZ ;  /* 0x000001e002037810 */ /* 0x000fe20007f3e0ff */
[----:B------:R-:W-:Y:S01]  /*0880*/  IMAD.X R18, RZ, RZ, UR4, P0 ;  /* 0x00000004ff127e24 */ /* 0x000fe200080e06ff */
[----:B------:R-:W-:Y:S01]  /*0890*/  PLOP3.LUT P2, PT, PT, PT, UP0, 0x80, 0x0 ;  /* 0x000000000000781c */ /* 0x000fe20003f4f008 */
[----:B------:R-:W-:-:S02]  /*08a0*/  USEL UR60, UR60, 0x2, !UP0 ;  /* 0x000000023c3c7887 */ /* 0x000fc4000c000000 */
[----:B------:R-:W-:Y:S01]  /*08b0*/  ULDC.64 UR36, c[0x0][0x208] ;  /* 0x0000820000247ab9 */ /* 0x000fe20000000a00 */
[----:B------:R0:W-:Y:S02]  /*08c0*/  STL [R1+0x428], R3 ;  /* 0x0004280301007387 */ /* 0x0001e40000100800 */
[----:B0-----:R-:W-:-:S05]  /*08d0*/  IMAD.X R3, RZ, RZ, R18, P1 ;  /* 0x000000ffff037224 */ /* 0x001fca00008e0612 */
[----:B------:R0:W-:Y:S02]  /*08e0*/  STL [R1+0x424], R3 ;  /* 0x0004240301007387 */ /* 0x0001e40000100800 */
[----:B------:R-:W-:Y:S05]  /*08f0*/  @!P2 BRA `(.L_x_3064) ;  /* 0x0000024800e4a947 */ /* 0x000fea0003800000 */
.L_x_3065:
[----:B------:R-:W-:-:S08]  /*0900*/  NOP ;  /* 0x0000000000007918 */ /* 0x000fd00000000000 */
[----:B------:R-:W1:Y:S02]  /*0910*/  USETMAXREG.TRY_ALLOC.CTAPOOL UP0, 0xe8 ;  /* 0x000000e8000079c8 */ /* 0x000e640008000600 */
[----:B-1----:R-:W-:-:S13]  /*0920*/  PLOP3.LUT P0, PT, PT, PT, UP0, 0x80, 0x0 ;  /* 0x000000000000781c */ /* 0x002fda0003f0f008 */
[----:B------:R-:W-:Y:S05]  /*0930*/  @!P0 BRA `(.L_x_3065) ;  /* 0xfffffffc00f08947 */ /* 0x000fea000383ffff */
[----:B0-----:R-:W0:Y:S01]  /*0940*/  S2R R3, SR_TID.X ;  /* 0x0000000000037919 */ /* 0x001e220000002100 */
[----:B------:R-:W-:Y:S01]  /*0950*/  ULDC UR4, c[0x0][0xd3c] ;  /* 0x00034f0000047ab9 */ /* 0x000fe20000000800 */
[C---:B------:R-:W-:Y:S01]  /*0960*/  IADD3 R196, P1, R2.reuse, 0x1c8, RZ ;  /* 0x000001c802c47810 */ /* 0x040fe20007f3e0ff */
[----:B------:R-:W1:Y:S01]  /*0970*/  S2R R7, SR_CgaCtaId ;  /* 0x0000000000077919 */ /* 0x000e620000008800 */
[----:B------:R-:W-:-:S03]  /*0980*/  IADD3 R199, P2, R2, 0x1d4, RZ ;  /* 0x000001d402c77810 */ /* 0x000fc60007f5e0ff */
[--C-:B------:R-:W-:Y:S01]  /*0990*/  IMAD.X R197, RZ, RZ, R18.reuse, P1 ;  /* 0x000000ffffc57224 */ /* 0x100fe200008e0612 */
[----:B------:R-:W-:Y:S01]  /*09a0*/  STL.64 [R1+0x1c8], RZ ;  /* 0x0001c8ff01007387 */ /* 0x000fe20000100a00 */
[----:B------:R-:W-:-:S03]  /*09b0*/  IMAD.X R198, RZ, RZ, R18, P2 ;  /* 0x000000ffffc67224 */ /* 0x000fc600010e0612 */
[----:B------:R-:W-:Y:S04]  /*09c0*/  STL [R1+0x1d0], RZ ;  /* 0x0001d0ff01007387 */ /* 0x000fe80000100800 */
[----:B------:R-:W-:Y:S01]  /*09d0*/  STL [R1+0x1d4], RZ ;  /* 0x0001d4ff01007387 */ /* 0x000fe20000100800 */
[----:B0-----:R-:W-:-:S04]  /*09e0*/  LOP3.LUT R0, R3, 0xffffff80, RZ, 0xc0, !PT ;  /* 0xffffff8003007812 */ /* 0x001fc800078ec0ff */
[----:B------:R-:W-:Y:S02]  /*09f0*/  ISETP.NE.AND P0, PT, R0, 0x80, PT ;  /* 0x000000800000780c */ /* 0x000fe40003f05270 */
[----:B------:R-:W-:-:S04]  /*0a00*/  MOV R0, 0x400 ;  /* 0x0000040000007802 */ /* 0x000fc80000000f00 */
[----:B-1----:R-:W-:-:S04]  /*0a10*/  LEA R0, R7, R0, 0x18 ;  /* 0x0000000007007211 */ /* 0x002fc800078ec0ff */
[----:B------:R-:W-:-:S03]  /*0a20*/  R2UR UR46, R0 ;  /* 0x00000000002e72ca */ /* 0x000fc600000e0000 */
        /* <DEDUP_REMOVED lines=10> */
[----:B------:R-:W0:Y:S01]  /*0ad0*/  S2UR UR4, SR_SWINHI ;  /* 0x00000000000479c3 */ /* 0x000e220000002f00 */
[----:B------:R-:W-:Y:S01]  /*0ae0*/  R2UR UR5, R9 ;  /* 0x00000000090572ca */ /* 0x000fe200000e0000 */
[----:B------:R-:W-:Y:S01]  /*0af0*/  ULOP3.LUT UR8, UR60, 0x1, URZ, 0xfc, !UPT ;  /* 0x000000013c087892 */ /* 0x000fe2000f8efc3f */
[----:B------:R-:W-:Y:S02]  /*0b00*/  SHF.R.S32.HI R0, RZ, 0x1f, R191 ;  /* 0x0000001fff007819 */ /* 0x000fe400000114bf */
[----:B------:R-:W-:Y:S02]  /*0b10*/  R2UR UR6, R11 ;  /* 0x000000000b0672ca */ /* 0x000fe400000e0000 */
[CC--:B------:R-:W-:Y:S02]  /*0b20*/  LEA.HI R5, R0.reuse, R191.reuse, RZ, 0x7 ;  /* 0x000000bf00057211 */ /* 0x0c0fe400078f38ff */
[----:B------:R-:W-:-:S02]  /*0b30*/  LEA.HI R4, R0, R191, RZ, 0x5 ;  /* 0x000000bf00047211 */ /* 0x000fc400078f28ff */
[----:B------:R-:W-:Y:S02]  /*0b40*/  LOP3.LUT R6, R5, 0xffffff80, RZ, 0xc0, !PT ;  /* 0xffffff8005067812 */ /* 0x000fe400078ec0ff */
[CC--:B------:R-:W-:Y:S02]  /*0b50*/  LEA.HI R3, R0.reuse, R191.reuse, RZ, 0x4 ;  /* 0x000000bf00037211 */ /* 0x0c0fe400078f20ff */
[----:B------:R-:W-:Y:S01]  /*0b60*/  SHF.R.S32.HI R201, RZ, 0x5, R4 ;  /* 0x00000005ffc97819 */ /* 0x000fe20000011404 */
[----:B------:R-:W-:Y:S01]  /*0b70*/  IMAD.IADD R8, R191, 0x1, -R6 ;  /* 0x00000001bf087824 */ /* 0x000fe200078e0a06 */
[----:B------:R-:W-:Y:S02]  /*0b80*/  SHF.R.S32.HI R6, RZ, 0x1f, R4 ;  /* 0x0000001fff067819 */ /* 0x000fe40000011404 */
[----:B------:R-:W-:Y:S02]  /*0b90*/  LEA.HI R10, R0, R191, RZ, 0x2 ;  /* 0x000000bf000a7211 */ /* 0x000fe400078f10ff */
[----:B------:R-:W-:-:S02]  /*0ba0*/  SHF.R.S32.HI R4, RZ, 0x4, R3 ;  /* 0x00000004ff047819 */ /* 0x000fc40000011403 */
[----:B------:R-:W-:Y:S01]  /*0bb0*/  SHF.R.S32.HI R9, RZ, 0x1f, R8 ;  /* 0x0000001fff097819 */ /* 0x000fe20000011408 */
[----:B------:R-:W-:Y:S01]  /*0bc0*/  UMOV UR38, UR46 ;  /* 0x0000002e00267c82 */ /* 0x000fe20008000000 */
[----:B0-----:R-:W-:Y:S01]  /*0bd0*/  UMOV UR39, UR4 ;  /* 0x0000000400277c82 */ /* 0x001fe20008000000 */
[----:B------:R-:W-:Y:S01]  /*0be0*/  LOP3.LUT R202, R3, 0xfffffff0, RZ, 0xc0, !PT ;  /* 0xfffffff003ca7812 */ /* 0x000fe200078ec0ff */
[----:B------:R-:W-:Y:S01]  /*0bf0*/  IMAD.U32 R194, RZ, RZ, UR38 ;  /* 0x00000026ffc27e24 */ /* 0x000fe2000f8e00ff */
[----:B------:R-:W-:Y:S01]  /*0c00*/  LOP3.LUT R14, R10, 0xfffffffc, RZ, 0xc0, !PT ;  /* 0xfffffffc0a0e7812 */ /* 0x000fe200078ec0ff */
[----:B------:R-:W-:Y:S01]  /*0c10*/  IMAD.U32 R195, RZ, RZ, UR39 ;  /* 0x00000027ffc37e24 */ /* 0x000fe2000f8e00ff */
[----:B------:R-:W-:Y:S01]  /*0c20*/  LEA.HI R6, R6, R201, RZ, 0x2 ;  /* 0x000000c906067211 */ /* 0x000fe200078f10ff */
[----:B------:R-:W-:Y:S01]  /*0c30*/  IMAD.IADD R202, R191, 0x1, -R202 ;  /* 0x00000001bfca7824 */ /* 0x000fe200078e0aca */
[----:B------:R-:W-:Y:S01]  /*0c40*/  LEA.HI R3, R3, R4, RZ, 0x1 ;  /* 0x0000000403037211 */ /* 0x000fe200078f08ff */
[----:B------:R-:W-:Y:S01]  /*0c50*/  IMAD.IADD R14, R191, 0x1, -R14 ;  /* 0x00000001bf0e7824 */ /* 0x000fe200078e0a0e */
[----:B------:R-:W-:-:S02]  /*0c60*/  LEA.HI R10, R9, R8, RZ, 0x2 ;  /* 0x00000008090a7211 */ /* 0x000fc400078f10ff */
[----:B------:R-:W-:Y:S02]  /*0c70*/  SHF.R.S32.HI R192, RZ, 0x7, R5 ;  /* 0x00000007ffc07819 */ /* 0x000fe40000011405 */
[----:B------:R-:W-:Y:S02]  /*0c80*/  LOP3.LUT R6, R6, 0x3ffffc, RZ, 0xc0, !PT ;  /* 0x003ffffc06067812 */ /* 0x000fe400078ec0ff */
[----:B------:R-:W-:Y:S01]  /*0c90*/  LOP3.LUT R3, R3, 0x1ffffffe, RZ, 0xc0, !PT ;  /* 0x1ffffffe03037812 */ /* 0x000fe200078ec0ff */
[----:B------:R-:W-:Y:S01]  /*0ca0*/  IMAD R13, R192, 0x100, R202 ;  /* 0x00000100c00d7824 */ /* 0x000fe200078e02ca */
[----:B------:R-:W-:Y:S01]  /*0cb0*/  SHF.R.S32.HI R11, RZ, 0x2, R10 ;  /* 0x00000002ff0b7819 */ /* 0x000fe2000001140a */
[----:B------:R-:W-:Y:S01]  /*0cc0*/  IMAD.IADD R6, R201, 0x1, -R6 ;  /* 0x00000001c9067824 */ /* 0x000fe200078e0a06 */
[----:B------:R-:W-:Y:S01]  /*0cd0*/  SHF.R.S32.HI R12, RZ, 0x1f, R10 ;  /* 0x0000001fff0c7819 */ /* 0x000fe2000001140a */
[----:B------:R-:W-:Y:S01]  /*0ce0*/  IMAD.IADD R3, R4, 0x1, -R3 ;  /* 0x0000000104037824 */ /* 0x000fe200078e0a03 */
[----:B------:R-:W-:Y:S01]  /*0cf0*/  LEA.HI R4, R14, R14, RZ, 0x1 ;  /* 0x0000000e0e047211 */ /* 0x000fe200078f08ff */
[----:B------:R-:W-:Y:S01]  /*0d00*/  IMAD R6, R6, 0x10, R13 ;  /* 0x0000001006067824 */ /* 0x000fe200078e020d */
[----:B------:R-:W-:Y:S01]  /*0d10*/  LEA.HI R12, R12, R11, RZ, 0x3 ;  /* 0x0000000b0c0c7211 */ /* 0x000fe200078f18ff */
[----:B------:R-:W-:Y:S01]  /*0d20*/  IMAD.SHL.U32 R227, R3, 0x8, RZ ;  /* 0x0000000803e37824 */ /* 0x000fe200078e00ff */
[----:B------:R-:W-:-:S02]  /*0d30*/  LEA.HI R0, R0, R191, RZ, 0x3 ;  /* 0x000000bf00007211 */ /* 0x000fc400078f18ff */
[----:B------:R-:W-:Y:S01]  /*0d40*/  LOP3.LUT R12, R12, 0xfffffff8, RZ, 0xc0, !PT ;  /* 0xfffffff80c0c7812 */ /* 0x000fe200078ec0ff */
[----:B------:R-:W-:Y:S01]  /*0d50*/  IMAD.U32 R17, R6, 0x40, R227 ;  /* 0x0000004006117824 */ /* 0x000fe200078e00e3 */
[----:B------:R-:W-:Y:S02]  /*0d60*/  LOP3.LUT R13, R4, 0x1ffffffe, RZ, 0xc0, !PT ;  /* 0x1ffffffe040d7812 */ /* 0x000fe400078ec0ff */
[----:B------:R-:W-:Y:S01]  /*0d70*/  LOP3.LUT R4, R0, 0xfffffff8, RZ, 0xc0, !PT ;  /* 0xfffffff800047812 */ /* 0x000fe200078ec0ff */
[----:B------:R-:W-:Y:S01]  /*0d80*/  IMAD.IADD R12, R11, 0x1, -R12 ;  /* 0x000000010b0c7824 */ /* 0x000fe200078e0a0c */
[----:B------:R-:W-:Y:S01]  /*0d90*/  LEA.HI R5, R5, R192, RZ, 0x1 ;  /* 0x000000c005057211 */ /* 0x000fe200078f08ff */
[----:B------:R-:W-:Y:S01]  /*0da0*/  IMAD.IADD R13, R14, 0x1, -R13 ;  /* 0x000000010e0d7824 */ /* 0x000fe200078e0a0d */
[----:B------:R-:W-:Y:S01]  /*0db0*/  LEA.HI R9, R9, R8, RZ, 0x5 ;  /* 0x0000000809097211 */ /* 0x000fe200078f28ff */
[----:B------:R-:W-:Y:S01]  /*0dc0*/  IMAD.IADD R193, R191, 0x1, -R4 ;  /* 0x00000001bfc17824 */ /* 0x000fe200078e0a04 */
[----:B------:R-:W-:Y:S01]  /*0dd0*/  LOP3.LUT R11, R10, 0x7ffffffc, RZ, 0xc0, !PT ;  /* 0x7ffffffc0a0b7812 */ /* 0x000fe200078ec0ff */
[----:B------:R-:W-:Y:S01]  /*0de0*/  IMAD.WIDE R16, R17, 0x2, R194 ;  /* 0x0000000211107825 */ /* 0x000fe200078e02c2 */
[----:B------:R-:W-:-:S02]  /*0df0*/  LOP3.LUT R5, R5, 0xfffffe, RZ, 0xc0, !PT ;  /* 0x00fffffe05057812 */ /* 0x000fc400078ec0ff */
[----:B------:R-:W-:Y:S01]  /*0e00*/  SHF.R.S32.HI R9, RZ, 0x5, R9 ;  /* 0x00000005ff097819 */ /* 0x000fe20000011409 */
[----:B------:R-:W-:Y:S01]  /*0e10*/  IMAD.SHL.U32 R156, R193, 0x8, RZ ;  /* 0x00000008c19c7824 */ /* 0x000fe200078e00ff */
[----:B------:R-:W-:Y:S01]  /*0e20*/  SHF.R.S32.HI R159, RZ, 0x3, R0 ;  /* 0x00000003ff9f7819 */ /* 0x000fe20000011400 */
[----:B------:R-:W-:Y:S02]  /*0e30*/  IMAD.IADD R11, R8, 0x1, -R11 ;  /* 0x00000001080b7824 */ /* 0x000fe400078e0a0b */
[----:B------:R-:W-:Y:S02]  /*0e40*/  IMAD.IADD R5, R192, 0x1, -R5 ;  /* 0x00000001c0057824 */ /* 0x000fe400078e0a05 */
        /* <DEDUP_REMOVED lines=14> */
[----:B------:R-:W-:Y:S01]  /*0f30*/  IMAD.SHL.U32 R200, R5, 0x100, RZ ;  /* 0x0000010005c87824 */ /* 0x000fe200078e00ff */
[----:B------:R-:W-:Y:S01]  /*0f40*/  SHF.R.S32.HI R176, RZ, 0x1f, R157 ;  /* 0x0000001fffb07819 */ /* 0x000fe2000001149d */
[----:B------:R-:W-:-:S02]  /*0f50*/  IMAD.SHL.U32 R203, R11, 0x2, RZ ;  /* 0x000000020bcb7824 */ /* 0x000fc400078e00ff */
[----:B------:R-:W-:Y:S02]  /*0f60*/  IMAD R228, R13, 0x8, R22 ;  /* 0x000000080de47824 */ /* 0x000fe400078e0216 */
[----:B------:R-:W-:-:S07]  /*0f70*/  IMAD.IADD R23, R203, 0x1, R200 ;  /* 0x00000001cb177824 */ /* 0x000fce00078e02c8 */
.L_x_3205:
        /* <DEDUP_REMOVED lines=14> */
[----:B------:R-:W-:-:S03]  /*1060*/  @UP1 UIMAD.WIDE UR8, UR6, 0x4, UR10 ;  /* 0x00000004060818a5 */ /* 0x000fc6000f8e020a */
[----:B------:R-:W-:Y:S01]  /*1070*/  ULDC.64 UR10, c[0x0][0xb18] ;  /* 0x0002c600000a7ab9 */ /* 0x000fe20000000a00 */
[----:B------:R-:W2:Y:S02]  /*1080*/  @P0 LDG.E R4, desc[UR36][R4.64] ;  /* 0x0000002404040981 */ /* 0x000ea4000c1e1900 */
[----:B-1----:R-:W-:Y:S02]  /*1090*/  IMAD.U32 R8, RZ, RZ, UR8 ;  /* 0x00000008ff087e24 */ /* 0x002fe4000f8e00ff */
[----:B----4-:R-:W-:Y:S01]  /*10a0*/  IMAD.U32 R9, RZ, RZ, UR9 ;  /* 0x00000009ff097e24 */ /* 0x010fe2000f8e00ff */
[----:B------:R-:W-:-:S04]  /*10b0*/  ULDC.64 UR8, c[0x0][0x418] ;  /* 0x0001060000087ab9 */ /* 0x000fc80000000a00 */
[----:B------:R-:W3:Y:S01]  /*10c0*/  @P2 LDG.E R8, desc[UR36][R8.64] ;  /* 0x0000002408082981 */ /* 0x000ee2000c1e1900 */
[----:B------:R-:W-:Y:S01]  /*10d0*/  UISETP.NE.U32.AND UP0, UPT, UR8, URZ, UPT ;  /* 0x0000003f0800728c */ /* 0x000fe2000bf05070 */
[----:B------:R-:W-:Y:S01]  /*10e0*/  ISETP.NE.U32.AND P1, PT, RZ, UR10, PT ;  /* 0x0000000aff007c0c */ /* 0x000fe2000bf25070 */
[----:B------:R-:W-:Y:S01]  /*10f0*/  UMOV UR4, URZ ;  /* 0x0000003f00047c82 */ /* 0x000fe20008000000 */
[----:B------:R-:W-:Y:S01]  /*1100*/  ULDC UR8, c[0x0][0x424] ;  /* 0x0001090000087ab9 */ /* 0x000fe20000000800 */
[----:B------:R-:W-:Y:S01]  /*1110*/  UISETP.NE.AND.EX UP0, UPT, UR9, URZ, UPT, UP0 ;  /* 0x0000003f0900728c */ /* 0x000fe2000bf05300 */
[----:B------:R-:W-:Y:S01]  /*1120*/  ISETP.NE.AND.EX P1, PT, RZ, UR11, PT, P1 ;  /* 0x0000000bff007c0c */ /* 0x000fe2000bf25310 */
[----:B------:R-:W-:Y:S02]  /*1130*/  UMOV UR45, UR7 ;  /* 0x00000007002d7c82 */ /* 0x000fe40008000000 */
[----:B------:R-:W-:-:S04]  /*1140*/  USEL UR8, UR8, 0x1, UP0 ;  /* 0x0000000108087887 */ /* 0x000fc80008000000 */
[----:B------:R-:W-:Y:S01]  /*1150*/  UIMAD UR50, UR8, UR50, URZ ;  /* 0x00000032083272a4 */ /* 0x000fe2000f8e023f */
        /* <DEDUP_REMOVED lines=17> */
.L_x_3066:
[----:B------:R-:W-:Y:S01]  /*1270*/  UMOV UR58, UR5 ;  /* 0x00000005003a7c82 */ /* 0x000fe20008000000 */
        /* <DEDUP_REMOVED lines=9> */
.L_x_3067:
        /* <DEDUP_REMOVED lines=13> */
.L_x_3068:
[----:B------:R-:W0:Y:S01]  /*13e0*/  LDC R0, c[0x0][0xa80] ;  /* 0x0002a000ff007b82 */ /* 0x000e220000000800 */
[----:B------:R-:W-:Y:S01]  /*13f0*/  UISETP.NE.AND UP0, UPT, UR61, 0x1, UPT ;  /* 0x000000013d00788c */ /* 0x000fe2000bf05270 */
[----:B------:R1:W-:Y:S01]  /*1400*/  STL.128 [R1+0x3f0], RZ ;  /* 0x0003f0ff01007387 */ /* 0x0003e20000100c00 */
[----:B------:R-:W-:Y:S01]  /*1410*/  IADD3 R28, P0, R2, 0x3f0, RZ ;  /* 0x000003f0021c7810 */ /* 0x000fe20007f1e0ff */
[----:B------:R-:W-:Y:S02]  /*1420*/  UIADD3 UR50, -UR4, UR50, URZ ;  /* 0x0000003204327290 */ /* 0x000fe4000fffe13f */
[----:B------:R1:W-:Y:S01]  /*1430*/  STL.128 [R1+0x400], RZ ;  /* 0x000400ff01007387 */ /* 0x0003e20000100c00 */
[----:B------:R-:W-:Y:S01]  /*1440*/  PLOP3.LUT P1, PT, PT, PT, UP0, 0x80, 0x0 ;  /* 0x000000000000781c */ /* 0x000fe20003f2f008 */
[----:B------:R-:W-:Y:S02]  /*1450*/  IMAD.X R29, RZ, RZ, R18, P0 ;  /* 0x000000ffff1d7224 */ /* 0x000fe400000e0612 */
[----:B------:R1:W-:Y:S04]  /*1460*/  STL.128 [R1+0x1e0], RZ ;  /* 0x0001e0ff01007387 */ /* 0x0003e80000100c00 */
[----:B------:R1:W-:Y:S04]  /*1470*/  STL.128 [R1+0x1f0], RZ ;  /* 0x0001f0ff01007387 */ /* 0x0003e80000100c00 */
[----:B------:R1:W-:Y:S04]  /*1480*/  STL.128 [R1+0x200], RZ ;  /* 0x000200ff01007387 */ /* 0x0003e80000100c00 */
[----:B------:R1:W-:Y:S04]  /*1490*/  STL.128 [R1+0x210], RZ ;  /* 0x000210ff01007387 */ /* 0x0003e80000100c00 */
[----:B0-----:R1:W-:Y:S04]  /*14a0*/  STL [R1+0x410], R0 ;  /* 0x0004100001007387 */ /* 0x0013e80000100800 */
        /* <DEDUP_REMOVED lines=28> */
[----:B------:R-:W-:Y:S05]  /*1670*/  @!P1 BRA `(.L_x_3069) ;  /* 0x0000007c00dc9947 */ /* 0x000fea0003800000 */
[----:B------:R-:W0:Y:S01]  /*1680*/  LDC.64 R8, c[0x0][0xad8] ;  /* 0x0002b600ff087b82 */ /* 0x000e220000000a00 */
[----:B------:R-:W-:Y:S01]  /*1690*/  ULDC UR4, c[0x0][0x448] ;  /* 0x0001120000047ab9 */ /* 0x000fe20000000800 */
[----:B------:R-:W-:Y:S02]  /*16a0*/  USHF.L.U32 UR6, UR5, 0x6, URZ ;  /* 0x0000000605067899 */ /* 0x000fe4000800063f */
[----:B------:R-:W-:Y:S02]  /*16b0*/  UISETP.NE.AND UP0, UPT, UR4, 0x1, UPT ;  /* 0x000000010400788c */ /* 0x000fe4000bf05270 */
[----:B------:R-:W-:Y:S02]  /*16c0*/  UIADD3 UR7, UR6, 0x3f, URZ ;  /* 0x0000003f06077890 */ /* 0x000fe4000fffe03f */
[----:B------:R-:W-:-:S07]  /*16d0*/  UIADD3 UR8, UR50, 0x1, -UR49 ;  /* 0x0000000132087890 */ /* 0x000fce000fffe831 */
[----:B------:R-:W-:Y:S01]  /*16e0*/  @UP0 UIADD3 UR4, UR6, 0x3f, URZ ;  /* 0x0000003f06040890 */ /* 0x000fe2000fffe03f */
[----:B------:R-:W-:Y:S01]  /*16f0*/  @UP0 ULDC UR5, c[0x0][0x44c] ;  /* 0x0001130000050ab9 */ /* 0x000fe20000000800 */
[----:B------:R-:W-:Y:S02]  /*1700*/  @UP0 ULDC UR9, c[0x0][0x450] ;  /* 0x0001140000090ab9 */ /* 0x000fe40000000800 */
[----:B------:R-:W-:-:S04]  /*1710*/  UIMAD.WIDE.U32 UR4, UR4, UR5, URZ ;  /* 0x00000005040472a5 */ /* 0x000fc8000f8e003f */
[----:B------:R-:W-:Y:S01]  /*1720*/  @UP0 USHF.R.U32.HI UR7, URZ, UR9, UR5 ;  /* 0x000000093f070299 */ /* 0x000fe20008011605 */
[----:B0-----:R-:W-:-:S03]  /*1730*/  ISETP.GE.AND P1, PT, R9, 0x1, PT ;  /* 0x000000010900780c */ /* 0x001fc60003f26270 */
[----:B------:R-:W-:-:S06]  /*1740*/  UIADD3 UR7, UR8, UR7, URZ ;  /* 0x0000000708077290 */ /* 0x000fcc000fffe03f */
[----:B-1----:R-:W-:-:S04]  /*1750*/  VIADD R0, R8, UR7 ;  /* 0x0000000708007c36 */ /* 0x002fc80008000000 */
        /* <DEDUP_REMOVED lines=12> */
.L_x_3071:
[----:B------:R-:W-:-:S13]  /*1820*/  ISETP.NE.AND P0, PT, R9, 0x1, PT ;  /* 0x000000010900780c */ /* 0x000fda0003f05270 */
[----:B------:R-:W0:Y:S02]  /*1830*/  @P0 LDC.64 R4, c[0x0][0xae0] ;  /* 0x0002b800ff040b82 */ /* 0x000e240000000a00 */
[----:B0-----:R-:W-:-:S05]  /*1840*/  @P0 IMAD.HI.U32 R4, R3, R4, RZ ;  /* 0x0000000403040227 */ /* 0x001fca00078e00ff */
[----:B------:R-:W-:-:S07]  /*1850*/  @P0 SHF.R.U32.HI R3, RZ, R5, R4 ;  /* 0x00000005ff030219 */ /* 0x000fce0000011604 */
.L_x_3072:
[----:B------:R-:W-:-:S05]  /*1860*/  IMAD R3, R3, R9, R9 ;  /* 0x0000000903037224 */ /* 0x000fca00078e0209 */
[----:B------:R-:W-:-:S07]  /*1870*/  VIMNMX R0, R0, R3, PT ;  /* 0x0000000300007248 */ /* 0x000fce0003fe0100 */
.L_x_3070:
        /* <DEDUP_REMOVED lines=10> */
[----:B------:R-:W-:Y:S01]  /*1920*/  UIADD3 UR6, UR6, UR50, -UR49 ;  /* 0x0000003206067290 */ /* 0x000fe2000fffe831 */
        /* <DEDUP_REMOVED lines=17> */
.L_x_3074:
[----:B------:R-:W-:-:S13]  /*1a40*/  ISETP.NE.AND P0, PT, R9, 0x1, PT ;  /* 0x000000010900780c */ /* 0x000fda0003f05270 */
[----:B------:R-:W0:Y:S02]  /*1a50*/  @P0 LDC.64 R4, c[0x0][0xae0] ;  /* 0x0002b800ff040b82 */ /* 0x000e240000000a00 */
[----:B0-----:R-:W-:-:S05]  /*1a60*/  @P0 IMAD.HI.U32 R4, R0, R4, RZ ;  /* 0x0000000400040227 */ /* 0x001fca00078e00ff */
[----:B------:R-:W-:-:S07]  /*1a70*/  @P0 SHF.R.U32.HI R0, RZ, R5, R4 ;  /* 0x00000005ff000219 */ /* 0x000fce0000011604 */
.L_x_3075:
[----:B------:R-:W-:-:S05]  /*1a80*/  IMAD R0, R0, R9, RZ ;  /* 0x0000000900007224 */ /* 0x000fca00078e02ff */
[----:B------:R-:W-:-:S07]  /*1a90*/  VIMNMX R3, R3, R0, !PT ;  /* 0x0000000003037248 */ /* 0x000fce0007fe0100 */
.L_x_3073:
        /* <DEDUP_REMOVED lines=704> */
.L_x_3077:
[----:B-----5:R-:W-:-:S05]  /*46a0*/  LEA R5, R5, UR46, 0x3 ;  /* 0x0000002e05057c11 */ /* 0x020fca000f8e18ff */
[----:B------:R-:W-:-:S05]  /*46b0*/  VIADD R4, R5, 0x38860 ;  /* 0x0003886005047836 */ /* 0x000fca0000000000 */
[----:B------:R-:W-:-:S04]  /*46c0*/  PRMT R4, R7, 0x654, R4 ;  /* 0x0000065407047816 */ /* 0x000fc80000000004 */
[----:B------:R0:W-:Y:S02]  /*46d0*/  SYNCS.ARRIVE.TRANS64.RED.A1T0 RZ, [R4+URZ], RZ ;  /* 0x000000ff04ff79a7 */ /* 0x0001e4000810043f */
[----:B0-----:R-:W-:-:S05]  /*46e0*/  VIADD R4, R215, 0xfffffffe ;  /* 0xfffffffed7047836 */ /* 0x001fca0000000000 */
[----:B------:R-:W-:-:S13]  /*46f0*/  ISETP.GE.AND P0, PT, R4, R0, PT ;  /* 0x000000000400720c */ /* 0x000fda0003f06270 */
[----:B------:R-:W-:Y:S05]  /*4700*/  @!P0 BRA `(.L_x_3078) ;  /* 0x0000003c005c8947 */ /* 0x000fea0003800000 */
.L_x_3080:
        /* <DEDUP_REMOVED lines=978> */
.L_x_3079:
[----:B-----5:R-:W-:-:S05]  /*8430*/  LEA R9, R9, UR46, 0x3 ;  /* 0x0000002e09097c11 */ /* 0x020fca000f8e18ff */
[----:B0-----:R-:W-:-:S05]  /*8440*/  VIADD R6, R9, 0x38860 ;  /* 0x0003886009067836 */ /* 0x001fca0000000000 */
[----:B------:R-:W-:-:S04]  /*8450*/  PRMT R6, R7, 0x654, R6 ;  /* 0x0000065407067816 */ /* 0x000fc80000000006 */
[----:B------:R0:W-:Y:S01]  /*8460*/  SYNCS.ARRIVE.TRANS64.RED.A1T0 RZ, [R6+URZ], RZ ;  /* 0x000000ff06ff79a7 */ /* 0x0001e2000810043f */
[----:B------:R-:W-:Y:S05]  /*8470*/  @P0 BRA `(.L_x_3080) ;  /* 0xffffffc000a40947 */ /* 0x000fea000383ffff */
.L_x_3078:
        /* <DEDUP_REMOVED lines=277> */
.L_x_3082:
[----:B------:R-:W-:Y:S05]  /*95d0*/  BSYNC B0 ;  /* 0x0000000000007941 */ /* 0x000fea0003800000 */
.L_x_3081:
[----:B------:R-:W-:Y:S05]  /*95e0*/  BRA `(.L_x_3076) ;  /* 0x0000018c001c7947 */ /* 0x000fea0003800000 */
.L_x_3069:
[----:B------:R-:W-:Y:S01]  /*95f0*/  UIADD3 UR11, UP0, UR38, 0x38830, URZ ;  /* 0x00038830260b7890 */ /* 0x000fe2000ff1e03f */
[----:B------:R-:W-:Y:S01]  /*9600*/  IMAD.U32 R4, RZ, RZ, UR60 ;  /* 0x0000003cff047e24 */ /* 0x000fe2000f8e00ff */
[----:B------:R-:W-:Y:S01]  /*9610*/  UIADD3 UR9, UP1, UR38, 0x38840, URZ ;  /* 0x0003884026097890 */ /* 0x000fe2000ff3e03f */
[----:B------:R-:W-:Y:S01]  /*9620*/  IMAD.MOV.U32 R9, RZ, RZ, R7 ;  /* 0x000000ffff097224 */ /* 0x000fe200078e0007 */
[----:B------:R-:W-:Y:S01]  /*9630*/  UIADD3 UR7, UP2, UR38, 0x38850, URZ ;  /* 0x0003885026077890 */ /* 0x000fe2000ff5e03f */
[----:B------:R-:W-:Y:S01]  /*9640*/  IMAD.MOV.U32 R8, RZ, RZ, 0x100 ;  /* 0x00000100ff087424 */ /* 0x000fe200078e00ff */
[----:B------:R-:W-:Y:S01]  /*9650*/  UIADD3 UR4, UP3, UR38, 0x38860, URZ ;  /* 0x0003886026047890 */ /* 0x000fe2000ff7e03f */
[----:B------:R-:W-:Y:S01]  /*9660*/  IMAD.MOV.U32 R5, RZ, RZ, 0x80 ;  /* 0x00000080ff057424 */ /* 0x000fe200078e00ff */
[----:B------:R-:W-:Y:S01]  /*9670*/  ULDC UR13, c[0x0][0x448] ;  /* 0x00011200000d7ab9 */ /* 0x000fe20000000800 */
[----:B------:R-:W-:Y:S01]  /*9680*/  IMAD.MOV.U32 R6, RZ, RZ, 0x80 ;  /* 0x00000080ff067424 */ /* 0x000fe200078e00ff */
[----:B------:R-:W-:Y:S01]  /*9690*/  UIADD3.X UR12, URZ, UR39, URZ, UP0, !UPT ;  /* 0x000000273f0c7290 */ /* 0x000fe200087fe43f */
[----:B------:R0:W-:Y:S01]  /*96a0*/  STL.64 [R1+0x30], R8 ;  /* 0x0000300801007387 */ /* 0x0001e20000100a00 */
[----:B------:R-:W-:Y:S01]  /*96b0*/  UIADD3.X UR8, URZ, UR39, URZ, UP2, !UPT ;  /* 0x000000273f087290 */ /* 0x000fe200097fe43f */
[----:B------:R-:W-:Y:S01]  /*96c0*/  IMAD.U32 R10, RZ, RZ, UR60 ;  /* 0x0000003cff0a7e24 */ /* 0x000fe2000f8e00ff */
[----:B------:R-:W-:Y:S01]  /*96d0*/  UIADD3.X UR6, URZ, UR39, URZ, UP3, !UPT ;  /* 0x000000273f067290 */ /* 0x000fe20009ffe43f */
[----:B------:R2:W-:Y:S01]  /*96e0*/  STL.128 [R1], R4 ;  /* 0x0000000401007387 */ /* 0x0005e20000100c00 */
[----:B------:R-:W-:Y:S01]  /*96f0*/  UIADD3.X UR10, URZ, UR39, URZ, UP1, !UPT ;  /* 0x000000273f0a7290 */ /* 0x000fe20008ffe43f */
[----:B------:R-:W-:Y:S01]  /*9700*/  IMAD.MOV.U32 R11, RZ, RZ, 0x80 ;  /* 0x00000080ff0b7424 */ /* 0x000fe200078e00ff */
[----:B------:R-:W-:Y:S01]  /*9710*/  UISETP.NE.AND UP4, UPT, UR13, 0x1, UPT ;  /* 0x000000010d00788c */ /* 0x000fe2000bf85270 */
[----:B-1----:R-:W-:Y:S01]  /*9720*/  IMAD.U32 R0, RZ, RZ, UR5 ;  /* 0x00000005ff007e24 */ /* 0x002fe2000f8e00ff */
[----:B------:R1:W-:Y:S01]  /*9730*/  STL [R1+0x10], RZ ;  /* 0x000010ff01007387 */ /* 0x0003e20000100800 */
[----:B------:R-:W-:Y:S01]  /*9740*/  IMAD.U32 R12, RZ, RZ, UR7 ;  /* 0x00000007ff0c7e24 */ /* 0x000fe2000f8e00ff */
[----:B------:R-:W-:Y:S01]  /*9750*/  UIADD3 UR40, UR50, 0x1, -UR49 ;  /* 0x0000000132287890 */ /* 0x000fe2000fffe831 */
[----:B------:R-:W-:Y:S01]  /*9760*/  IMAD.U32 R14, RZ, RZ, UR4 ;  /* 0x00000004ff0e7e24 */ /* 0x000fe2000f8e00ff */
[----:B------:R1:W-:Y:S01]  /*9770*/  STL.64 [R1+0x28], R10 ;  /* 0x0000280a01007387 */ /* 0x0003e20000100a00 */
[----:B------:R-:W-:Y:S01]  /*9780*/  IMAD.U32 R13, RZ, RZ, UR8 ;  /* 0x00000008ff0d7e24 */ /* 0x000fe2000f8e00ff */
[----:B------:R-:W-:Y:S01]  /*9790*/  USHF.L.U32 UR8, UR5, 0x6, URZ ;  /* 0x0000000605087899 */ /* 0x000fe2000800063f */
[----:B------:R-:W-:Y:S01]  /*97a0*/  IMAD.U32 R15, RZ, RZ, UR6 ;  /* 0x00000006ff0f7e24 */ /* 0x000fe2000f8e00ff */
[----:B------:R1:W-:Y:S01]  /*97b0*/  STL [R1+0x50], R0 ;  /* 0x0000500001007387 */ /* 0x0003e20000100800 */
[----:B0-----:R-:W-:Y:S01]  /*97c0*/  IMAD.U32 R8, RZ, RZ, UR11 ;  /* 0x0000000bff087e24 */ /* 0x001fe2000f8e00ff */
[----:B------:R-:W-:Y:S01]  /*97d0*/  ULDC.64 UR4, c[0x0][0xad8] ;  /* 0x0002b60000047ab9 */ /* 0x000fe20000000a00 */
[----:B------:R-:W-:Y:S01]  /*97e0*/  IMAD.U32 R9, RZ, RZ, UR12 ;  /* 0x0000000cff097e24 */ /* 0x000fe2000f8e00ff */
[----:B------:R-:W-:Y:S01]  /*97f0*/  UISETP.GE.AND UP0, UPT, UR5, 0x1, UPT ;  /* 0x000000010500788c */ /* 0x000fe2000bf06270 */
[----:B--2---:R-:W-:Y:S01]  /*9800*/  IMAD.U32 R4, RZ, RZ, UR9 ;  /* 0x00000009ff047e24 */ /* 0x004fe2000f8e00ff */
[----:B------:R1:W-:Y:S01]  /*9810*/  STL.128 [R1+0x40], R12 ;  /* 0x0000400c01007387 */ /* 0x0003e20000100c00 */
[----:B------:R-:W-:Y:S01]  /*9820*/  IMAD.U32 R5, RZ, RZ, UR10 ;  /* 0x0000000aff057e24 */ /* 0x000fe2000f8e00ff */
[----:B------:R-:W-:Y:S01]  /*9830*/  @UP4 UIADD3 UR6, UR8, 0x3f, URZ ;  /* 0x0000003f08064890 */ /* 0x000fe2000fffe03f */
[----:B------:R-:W-:Y:S01]  /*9840*/  IADD3 R48, P0, R2, 0x28, RZ ;  /* 0x0000002802307810 */ /* 0x000fe20007f1e0ff */
[----:B------:R1:W-:Y:S01]  /*9850*/  STL.64 [R1+0x18], R8 ;  /* 0x0000180801007387 */ /* 0x0003e20000100a00 */
[----:B------:R-:W-:Y:S01]  /*9860*/  @UP4 ULDC UR7, c[0x0][0x44c] ;  /* 0x0001130000074ab9 */ /* 0x000fe20000000800 */
[----:B------:R-:W-:Y:S01]  /*9870*/  PLOP3.LUT P1, PT, PT, PT, UP0, 0x40, 0x0 ;  /* 0x000000000000781c */ /* 0x000fe20003f2e808 */
[----:B------:R-:W-:Y:S01]  /*9880*/  UIMAD.WIDE.U32 UR6, UR6, UR7, URZ ;  /* 0x00000007060672a5 */ /* 0x000fe2000f8e003f */
[----:B------:R1:W-:Y:S01]  /*9890*/  STL.64 [R1+0x20], R4 ;  /* 0x0000200401007387 */ /* 0x0003e20000100a00 */
[----:B------:R-:W-:Y:S01]  /*98a0*/  @UP4 ULDC UR10, c[0x0][0x450] ;  /* 0x00011400000a4ab9 */ /* 0x000fe20000000800 */
[----:B------:R-:W-:Y:S01]  /*98b0*/  UIADD3 UR9, UR8, 0x3f, URZ ;  /* 0x0000003f08097890 */ /* 0x000fe2000fffe03f */
[----:B------:R-:W-:Y:S01]  /*98c0*/  IMAD.X R57, RZ, RZ, R18, P0 ;  /* 0x000000ffff397224 */ /* 0x000fe200000e0612 */
[----:B------:R1:W-:Y:S01]  /*98d0*/  STL [R1+0x38], RZ ;  /* 0x000038ff01007387 */ /* 0x0003e20000100800 */
[----:B------:R-:W-:-:S02]  /*98e0*/  @UP4 USHF.R.U32.HI UR9, URZ, UR10, UR7 ;  /* 0x0000000a3f094299 */ /* 0x000fc40008011607 */
[----:B------:R-:W-:Y:S02]  /*98f0*/  UP2UR UR41, UPR, URZ, 0x10 ;  /* 0x000000103f297883 */ /* 0x000fe40008000000 */
[----:B------:R-:W-:Y:S02]  /*9900*/  UIADD3 UR6, UR40, UR9, URZ ;  /* 0x0000000928067290 */ /* 0x000fe4000fffe03f */
[----:B------:R-:W-:Y:S02]  /*9910*/  UP2UR UR44, UPR, URZ, 0x1 ;  /* 0x000000013f2c7883 */ /* 0x000fe40008000000 */
[----:B------:R-:W-:Y:S01]  /*9920*/  UIADD3 UR4, UR6, UR4, URZ ;  /* 0x0000000406047290 */ /* 0x000fe2000fffe03f */
[----:B-1----:R-:W-:Y:S11]  /*9930*/  @P1 BRA `(.L_x_3083) ;  /* 0x0000000000441947 */ /* 0x002ff60003800000 */
        /* <DEDUP_REMOVED lines=10> */
.L_x_3084:
[----:B------:R-:W-:-:S11]  /*99e0*/  UISETP.NE.AND UP0, UPT, UR5, 0x1, UPT ;  /* 0x000000010500788c */ /* 0x000fd6000bf05270 */
[----:B------:R-:W-:Y:S02]  /*99f0*/  @UP0 ULDC.64 UR10, c[0x0][0xae0] ;  /* 0x0002b800000a0ab9 */ /* 0x000fe40000000a00 */
[----:B------:R-:W-:-:S04]  /*9a00*/  UIMAD.WIDE.U32 UR6, UR9, UR10, URZ ;  /* 0x0000000a090672a5 */ /* 0x000fc8000f8e003f */
[----:B------:R-:W-:-:S12]  /*9a10*/  @UP0 USHF.R.U32.HI UR9, URZ, UR11, UR7 ;  /* 0x0000000b3f090299 */ /* 0x000fd80008011607 */
.L_x_3085:
[----:B------:R-:W-:-:S04]  /*9a20*/  UIMAD UR9, UR9, UR5, UR5 ;  /* 0x00000005090972a4 */ /* 0x000fc8000f8e0205 */
[----:B------:R-:W-:-:S04]  /*9a30*/  UISETP.LT.AND UP0, UPT, UR4, UR9, UPT ;  /* 0x000000090400728c */ /* 0x000fc8000bf01270 */
[----:B------:R-:W-:-:S12]  /*9a40*/  USEL UR4, UR4, UR9, UP0 ;  /* 0x0000000904047287 */ /* 0x000fd80008000000 */
.L_x_3083:
        /* <DEDUP_REMOVED lines=32> */
.L_x_3087:
[----:B------:R-:W-:-:S11]  /*9c50*/  UISETP.NE.AND UP0, UPT, UR5, 0x1, UPT ;  /* 0x000000010500788c */ /* 0x000fd6000bf05270 */
[----:B------:R-:W-:Y:S02]  /*9c60*/  @UP0 ULDC.64 UR10, c[0x0][0xae0] ;  /* 0x0002b800000a0ab9 */ /* 0x000fe40000000a00 */
[----:B------:R-:W-:-:S04]  /*9c70*/  UIMAD.WIDE.U32 UR6, UR8, UR10, URZ ;  /* 0x0000000a080672a5 */ /* 0x000fc8000f8e003f */
[----:B------:R-:W-:-:S12]  /*9c80*/  @UP0 USHF.R.U32.HI UR8, URZ, UR11, UR7 ;  /* 0x0000000b3f080299 */ /* 0x000fd80008011607 */
.L_x_3088:
[----:B------:R-:W-:-:S04]  /*9c90*/  UIMAD UR5, UR8, UR5, URZ ;  /* 0x00000005080572a4 */ /* 0x000fc8000f8e023f */
[----:B------:R-:W-:-:S04]  /*9ca0*/  UISETP.LT.AND UP0, UPT, UR4, UR5, UPT ;  /* 0x000000050400728c */ /* 0x000fc8000bf01270 */
[----:B------:R-:W-:-:S12]  /*9cb0*/  USEL UR4, UR4, UR5, !UP0 ;  /* 0x0000000504047287 */ /* 0x000fd8000c000000 */
.L_x_3086:
        /* <DEDUP_REMOVED lines=17> */
[----:B------:R-:W-:Y:S01]  /*9dd0*/  IMAD.MOV.U32 R7, RZ, RZ, 0x40000040 ;  /* 0x40000040ff077424 */ /* 0x000fe200078e00ff */
        /* <DEDUP_REMOVED lines=46> */
[----:B------:R-:W-:Y:S01]  /*a0c0*/  IMAD.X R55, RZ, RZ, R18, P6 ;  /* 0x000000ffff377224 */ /* 0x000fe200030e0612 */
        /* <DEDUP_REMOVED lines=36> */
.L_x_3090:
        /* <DEDUP_REMOVED lines=12> */
.L_x_3089:
[----:B------:R-:W2:Y:S01]  /*a3d0*/  LDL R43, [R1+0x1d4] ;  /* 0x0001d400012b7983 */ /* 0x000ea20000100800 */
[----:B------:R-:W-:Y:S01]  /*a3e0*/  SHF.R.S32.HI R4, RZ, 0x1f, R3 ;  /* 0x0000001fff047819 */ /* 0x000fe20000011403 */
[----:B------:R-:W0:Y:S01]  /*a3f0*/  LDC.64 R50, c[0x0][0xad0] ;  /* 0x0002b400ff327b82 */ /* 0x000e220000000a00 */
[----:B------:R-:W-:Y:S01]  /*a400*/  IADD3 R7, P0, R2, 0xfc, RZ ;  /* 0x000000fc02077810 */ /* 0x000fe20007f1e0ff */
[----:B------:R-:W-:Y:S01]  /*a410*/  IMAD.U32 R14, RZ, RZ, UR38 ;  /* 0x00000026ff0e7e24 */ /* 0x000fe2000f8e00ff */
[----:B------:R-:W-:Y:S01]  /*a420*/  LEA.HI R4, R4, R3, RZ, 0x3 ;  /* 0x0000000304047211 */ /* 0x000fe200078f18ff */
[----:B------:R-:W-:Y:S01]  /*a430*/  IMAD.U32 R15, RZ, RZ, UR39 ;  /* 0x00000027ff0f7e24 */ /* 0x000fe2000f8e00ff */
[----:B------:R-:W-:Y:S01]  /*a440*/  IADD3 R38, P2, R2, 0xb0, RZ ;  /* 0x000000b002267810 */ /* 0x000fe20007f5e0ff */
[----:B------:R-:W-:Y:S01]  /*a450*/  IMAD.X R8, RZ, RZ, R18, P0 ;  /* 0x000000ffff087224 */ /* 0x000fe200000e0612 */
[C---:B------:R-:W-:Y:S01]  /*a460*/  LOP3.LUT R6, R4.reuse, 0xfffffff8, RZ, 0xc0, !PT ;  /* 0xfffffff804067812 */ /* 0x040fe200078ec0ff */
[----:B------:R-:W-:Y:S01]  /*a470*/  IMAD.SHL.U32 R4, R4, 0x40, RZ ;  /* 0x0000004004047824 */ /* 0x000fe200078e00ff */
[----:B------:R1:W-:Y:S01]  /*a480*/  STL.64 [R1+0xc0], R26 ;  /* 0x0000c01a01007387 */ /* 0x0003e20000100a00 */
[----:B------:R-:W-:Y:S01]  /*a490*/  IMAD.MOV.U32 R12, RZ, RZ, 0x10 ;  /* 0x00000010ff0c7424 */ /* 0x000fe200078e00ff */
[----:B------:R-:W-:Y:S01]  /*a4a0*/  BSSY B0, `(.L_x_3091) ;  /* 0x000003a000007945 */ /* 0x000fe20003800000 */
[----:B------:R-:W-:Y:S01]  /*a4b0*/  IMAD.IADD R3, R3, 0x1, -R6 ;  /* 0x0000000103037824 */ /* 0x000fe200078e0a06 */
[----:B------:R-:W-:Y:S01]  /*a4c0*/  LOP3.LUT R11, R4, 0xfffffe00, RZ, 0xc0, !PT ;  /* 0xfffffe00040b7812 */ /* 0x000fe200078ec0ff */
[--C-:B------:R-:W-:Y:S01]  /*a4d0*/  IMAD.X R39, RZ, RZ, R18.reuse, P2 ;  /* 0x000000ffff277224 */ /* 0x100fe200010e0612 */
[----:B------:R-:W-:Y:S01]  /*a4e0*/  IADD3 R6, P1, R2, 0x70, RZ ;  /* 0x0000007002067810 */ /* 0x000fe20007f3e0ff */
[C---:B------:R-:W-:Y:S01]  /*a4f0*/  IMAD.SHL.U32 R5, R3.reuse, 0x40, RZ ;  /* 0x0000004003057824 */ /* 0x040fe200078e00ff */
[----:B------:R-:W-:Y:S01]  /*a500*/  LOP3.LUT P0, RZ, R3, 0x2, RZ, 0xc0, !PT ;  /* 0x0000000203ff7812 */ /* 0x000fe2000780c0ff */
[----:B------:R-:W-:Y:S01]  /*a510*/  IMAD R0, R0, 0x400, R11 ;  /* 0x0000040000007824 */ /* 0x000fe200078e020b */
[----:B------:R3:W-:Y:S01]  /*a520*/  STL.64 [R1+0xb8], R38 ;  /* 0x0000b82601007387 */ /* 0x0007e20000100a00 */
[----:B------:R-:W-:Y:S01]  /*a530*/  IMAD.X R13, RZ, RZ, R18, P1 ;  /* 0x000000ffff0d7224 */ /* 0x000fe200008e0612 */
[----:B------:R-:W-:Y:S01]  /*a540*/  LOP3.LUT R5, R5, 0x1c0, RZ, 0xc0, !PT ;  /* 0x000001c005057812 */ /* 0x000fe200078ec0ff */
[----:B------:R-:W-:Y:S01]  /*a550*/  IMAD.U32 R33, RZ, RZ, UR50 ;  /* 0x00000032ff217e24 */ /* 0x000fe2000f8e00ff */
[----:B------:R-:W-:Y:S01]  /*a560*/  LOP3.LUT P1, RZ, R3, 0x4, RZ, 0xc0, !PT ;  /* 0x0000000403ff7812 */ /* 0x000fe2000782c0ff */
[----:B------:R-:W-:Y:S01]  /*a570*/  IMAD.U32 R32, RZ, RZ, UR49 ;  /* 0x00000031ff207e24 */ /* 0x000fe2000f8e00ff */
[----:B------:R-:W-:Y:S01]  /*a580*/  LOP3.LUT R9, R5, 0x8, R10, 0xf8, !PT ;  /* 0x0000000805097812 */ /* 0x000fe200078ef80a */
[----:B------:R-:W-:Y:S01]  /*a590*/  IMAD.MOV.U32 R36, RZ, RZ, RZ ;  /* 0x000000ffff247224 */ /* 0x000fe200078e00ff */
[----:B------:R-:W-:Y:S01]  /*a5a0*/  SHF.R.U32.HI R4, RZ, 0x3, R5 ;  /* 0x00000003ff047819 */ /* 0x000fe20000011605 */
[----:B------:R-:W-:Y:S01]  /*a5b0*/  IMAD.MOV.U32 R5, RZ, RZ, R8 ;  /* 0x000000ffff057224 */ /* 0x000fe200078e0008 */
[----:B------:R-:W3:Y:S01]  /*a5c0*/  LDC.64 R10, c[0x0][0xae0] ;  /* 0x0002b800ff0a7b82 */ /* 0x000ee20000000a00 */
[----:B------:R-:W-:Y:S01]  /*a5d0*/  SEL R12, R12, 0xfffffff0, !P0 ;  /* 0xfffffff00c0c7807 */ /* 0x000fe20004000000 */
[----:B0-----:R-:W-:Y:S01]  /*a5e0*/  IMAD.MOV.U32 R34, RZ, RZ, R51 ;  /* 0x000000ffff227224 */ /* 0x001fe200078e0033 */
[----:B------:R-:W-:Y:S01]  /*a5f0*/  LOP3.LUT R9, R9, R4, RZ, 0x3c, !PT ;  /* 0x0000000409097212 */ /* 0x000fe200078e3cff */
[----:B------:R-:W-:Y:S01]  /*a600*/  IMAD.MOV.U32 R4, RZ, RZ, R7 ;  /* 0x000000ffff047224 */ /* 0x000fe200078e0007 */
[----:B-1----:R-:W-:Y:S01]  /*a610*/  IADD3 R26, P3, R2, 0xa0, RZ ;  /* 0x000000a0021a7810 */ /* 0x002fe20007f7e0ff */
[----:B------:R-:W-:Y:S01]  /*a620*/  IMAD.MOV.U32 R7, RZ, RZ, R13 ;  /* 0x000000ffff077224 */ /* 0x000fe200078e000d */
[----:B------:R-:W-:Y:S01]  /*a630*/  STL.64 [R1+0xb0], R22 ;  /* 0x0000b01601007387 */ /* 0x000fe20000100a00 */
[----:B------:R-:W-:-:S02]  /*a640*/  IMAD.IADD R3, R0, 0x1, R9 ;  /* 0x0000000100037824 */ /* 0x000fc400078e0209 */
[----:B------:R-:W0:Y:S01]  /*a650*/  LDC.64 R8, c[0x0][0xad8] ;  /* 0x0002b600ff087b82 */ /* 0x000e220000000a00 */
[----:B------:R1:W-:Y:S01]  /*a660*/  STL.128 [R1+0x100], R4 ;  /* 0x0001000401007387 */ /* 0x0003e20000100c00 */
[----:B------:R-:W-:-:S03]  /*a670*/  IMAD.WIDE.U32 R20, R3, 0x2, R14 ;  /* 0x0000000203147825 */ /* 0x000fc600078e000e */
[----:B------:R4:W-:Y:S01]  /*a680*/  STL.U8 [R1+0xc8], RZ ;  /* 0x0000c8ff01007387 */ /* 0x0009e20000100000 */
[----:B------:R-:W-:Y:S01]  /*a690*/  IMAD.MOV.U32 R13, RZ, RZ, 0x20 ;  /* 0x00000020ff0d7424 */ /* 0x000fe200078e00ff */
[----:B------:R-:W-:Y:S01]  /*a6a0*/  IADD3 R20, P0, R20, 0x36400, RZ ;  /* 0x0003640014147810 */ /* 0x000fe20007f1e0ff */
[----:B------:R-:W-:Y:S01]  /*a6b0*/  IMAD.X R27, RZ, RZ, R18, P3 ;  /* 0x000000ffff1b7224 */ /* 0x000fe200018e0612 */
[----:B------:R4:W-:Y:S01]  /*a6c0*/  STL.U8 [R1+0x120], RZ ;  /* 0x000120ff01007387 */ /* 0x0009e20000100000 */
[----:B------:R-:W-:Y:S01]  /*a6d0*/  VIADD R191, R56, 0xffffff80 ;  /* 0xffffff8038bf7836 */ /* 0x000fe20000000000 */
[----:B------:R-:W-:Y:S01]  /*a6e0*/  SEL R13, R13, 0xffffffe0, !P1 ;  /* 0xffffffe00d0d7807 */ /* 0x000fe20004800000 */
[----:B------:R-:W-:Y:S01]  /*a6f0*/  IMAD.X R21, RZ, RZ, R21, P0 ;  /* 0x000000ffff157224 */ /* 0x000fe200000e0615 */
[----:B------:R4:W-:Y:S01]  /*a700*/  STL.128 [R1+0x110], R24 ;  /* 0x0001101801007387 */ /* 0x0009e20000100c00 */
[----:B---3--:R-:W-:Y:S02]  /*a710*/  IMAD.MOV.U32 R38, RZ, RZ, R10 ;  /* 0x000000ffff267224 */ /* 0x008fe400078e000a */
[----:B------:R-:W-:Y:S01]  /*a720*/  IMAD.MOV.U32 R39, RZ, RZ, R11 ;  /* 0x000000ffff277224 */ /* 0x000fe200078e000b */
[----:B-1----:R-:W1:Y:S01]  /*a730*/  LDC R6, c[0x0][0x450] ;  /* 0x00011400ff067b82 */ /* 0x002e620000000800 */
[----:B------:R-:W-:Y:S01]  /*a740*/  IMAD.MOV.U32 R7, RZ, RZ, R50 ;  /* 0x000000ffff077224 */ /* 0x000fe200078e0032 */
[----:B------:R4:W-:Y:S04]  /*a750*/  STL.64 [R1+0xa0], R12 ;  /* 0x0000a00c01007387 */ /* 0x0009e80000100a00 */
[----:B------:R4:W-:Y:S01]  /*a760*/  STL.64 [R1+0xa8], R20 ;  /* 0x0000a81401007387 */ /* 0x0009e20000100a00 */
[----:B0-----:R-:W-:Y:S01]  /*a770*/  IMAD.MOV.U32 R35, RZ, RZ, R8 ;  /* 0x000000ffff237224 */ /* 0x001fe200078e0008 */
[----:B------:R-:W1:Y:S01]  /*a780*/  LDC.64 R4, c[0x0][0x448] ;  /* 0x00011200ff047b82 */ /* 0x000e620000000a00 */
[----:B------:R-:W-:Y:S01]  /*a790*/  IMAD.MOV.U32 R37, RZ, RZ, R9 ;  /* 0x000000ffff257224 */ /* 0x000fe200078e0009 */
[----:B------:R4:W-:Y:S04]  /*a7a0*/  STL [R1+0xcc], R191 ;  /* 0x0000ccbf01007387 */ /* 0x0009e80000100800 */
[----:B------:R4:W-:Y:S04]  /*a7b0*/  STL.128 [R1+0xd0], R32 ;  /* 0x0000d02001007387 */ /* 0x0009e80000100c00 */
[----:B------:R4:W-:Y:S04]  /*a7c0*/  STL.128 [R1+0xe0], R36 ;  /* 0x0000e02401007387 */ /* 0x0009e80000100c00 */
[----:B-1----:R4:W-:Y:S01]  /*a7d0*/  STL.128 [R1+0xf0], R4 ;  /* 0x0000f00401007387 */ /* 0x0029e20000100c00 */
[----:B--2---:R-:W-:-:S04]  /*a7e0*/  LEA.HI R0, R43, R43, RZ, 0x1 ;  /* 0x0000002b2b007211 */ /* 0x004fc800078f08ff */
[----:B------:R-:W-:-:S05]  /*a7f0*/  LOP3.LUT R0, R0, 0xfffffffe, RZ, 0xc0, !PT ;  /* 0xfffffffe00007812 */ /* 0x000fca00078ec0ff */
[----:B------:R-:W-:-:S05]  /*a800*/  IMAD.IADD R0, R43, 0x1, -R0 ;  /* 0x000000012b007824 */ /* 0x000fca00078e0a00 */
[----:B------:R-:W-:-:S04]  /*a810*/  SHF.L.U32 R0, R0, 0x1f, RZ ;  /* 0x0000001f00007819 */ /* 0x000fc800000006ff */
[----:B------:R-:W0:Y:S02]  /*a820*/  SYNCS.PHASECHK.TRANS64.TRYWAIT P0, [UR46+0x38800], R0 ;  /* 0x03880000ff0075a7 */ /* 0x000e24000800016e */
[----:B0---4-:R-:W-:Y:S05]  /*a830*/  @!P0 BRA `(.L_x_3092) ;  /* 0x0000021400a48947 */ /* 0x011fea0003800000 */
.L_x_3304:
[----:B------:R-:W-:Y:S05]  /*a840*/  BSYNC B0 ;  /* 0x0000000000007941 */ /* 0x000fea0003800000 */
.L_x_3091:
[----:B------:R-:W2:Y:S04]  /*a850*/  LDL R34, [R1+0x424] ;  /* 0x0004240001227983 */ /* 0x000ea80000100800 */
[----:B------:R-:W3:Y:S04]  /*a860*/  LDL R33, [R1+0x428] ;  /* 0x0004280001217983 */ /* 0x000ee80000100800 */
[----:B------:R-:W4:Y:S04]  /*a870*/  LDL R32, [R1] ;  /* 0x0000000001207983 */ /* 0x000f280000100800 */
[----:B------:R1:W5:Y:S01]  /*a880*/  LDL.64 R20, [R1+0x1c8] ;  /* 0x0001c80001147983 */ /* 0x0003620000100a00 */
[C---:B------:R-:W-:Y:S01]  /*a890*/  IADD3 R26, P0, R2.reuse, 0xc8, RZ ;  /* 0x000000c8021a7810 */ /* 0x040fe20007f1e0ff */
[----:B------:R-:W-:Y:S01]  /*a8a0*/  IMAD.MOV.U32 R24, RZ, RZ, R30 ;  /* 0x000000ffff187224 */ /* 0x000fe200078e001e */
[----:B------:R-:W-:Y:S01]  /*a8b0*/  BSSY B0, `(.L_x_3093) ;  /* 0x0000039000007945 */ /* 0x000fe20003800000 */
[----:B------:R-:W-:Y:S01]  /*a8c0*/  IMAD.MOV.U32 R25, RZ, RZ, R45 ;  /* 0x000000ffff197224 */ /* 0x000fe200078e002d */
[----:B------:R-:W-:Y:S01]  /*a8d0*/  STL.64 [R1+0x128], R196 ;  /* 0x000128c401007387 */ /* 0x000fe20000100a00 */
[----:B------:R-:W-:Y:S01]  /*a8e0*/  IMAD.X R27, RZ, RZ, R18, P0 ;  /* 0x000000ffff1b7224 */ /* 0x000fe200000e0612 */
[----:B0-----:R-:W-:Y:S01]  /*a8f0*/  IADD3 R0, P0, R2, 0x3e0, RZ ;  /* 0x000003e002007810 */ /* 0x001fe20007f1e0ff */
[----:B------:R-:W-:-:S02]  /*a900*/  IMAD.MOV.U32 R12, RZ, RZ, R41 ;  /* 0x000000ffff0c7224 */ /* 0x000fc400078e0029 */
[----:B------:R-:W-:Y:S01]  /*a910*/  IMAD.MOV.U32 R13, RZ, RZ, R54 ;  /* 0x000000ffff0d7224 */ /* 0x000fe200078e0036 */
[----:B------:R0:W-:Y:S01]  /*a920*/  STL.128 [R1+0x130], R24 ;  /* 0x0001301801007387 */ /* 0x0001e20000100c00 */
[--C-:B------:R-:W-:Y:S01]  /*a930*/  IMAD.X R3, RZ, RZ, R18.reuse, P0 ;  /* 0x000000ffff037224 */ /* 0x100fe200000e0612 */
[----:B------:R-:W-:Y:S01]  /*a940*/  IADD3 R4, P0, R2, 0x100, RZ ;  /* 0x0000010002047810 */ /* 0x000fe20007f1e0ff */
[----:B------:R-:W-:Y:S01]  /*a950*/  IMAD.MOV.U32 R43, RZ, RZ, R53 ;  /* 0x000000ffff2b7224 */ /* 0x000fe200078e0035 */
[----:B------:R1:W-:Y:S03]  /*a960*/  STL.128 [R1+0x150], R12 ;  /* 0x0001500c01007387 */ /* 0x0003e60000100c00 */
[----:B------:R-:W-:Y:S02]  /*a970*/  IMAD.X R7, RZ, RZ, R18, P0 ;  /* 0x000000ffff077224 */ /* 0x000fe400000e0612 */
[----:B0-----:R-:W-:-:S02]  /*a980*/  IMAD.MOV.U32 R26, RZ, RZ, R31 ;  /* 0x000000ffff1a7224 */ /* 0x001fc400078e001f */
[----:B------:R-:W-:Y:S02]  /*a990*/  IMAD.MOV.U32 R27, RZ, RZ, R52 ;  /* 0x000000ffff1b7224 */ /* 0x000fe400078e0034 */
[----:B------:R-:W-:Y:S01]  /*a9a0*/  IMAD.MOV.U32 R24, RZ, RZ, R2 ;  /* 0x000000ffff187224 */ /* 0x000fe200078e0002 */
[C---:B-1----:R-:W-:Y:S01]  /*a9b0*/  IADD3 R12, P1, R2.reuse, 0x108, RZ ;  /* 0x00000108020c7810 */ /* 0x042fe20007f3e0ff */
[----:B------:R-:W-:Y:S01]  /*a9c0*/  IMAD.MOV.U32 R25, RZ, RZ, R18 ;  /* 0x000000ffff197224 */ /* 0x000fe200078e0012 */
[----:B------:R-:W-:-:S03]  /*a9d0*/  IADD3 R14, P0, R2, 0x120, RZ ;  /* 0x00000120020e7810 */ /* 0x000fc60007f1e0ff */
[--C-:B------:R-:W-:Y:S01]  /*a9e0*/  IMAD.X R13, RZ, RZ, R18.reuse, P1 ;  /* 0x000000ffff0d7224 */ /* 0x100fe200008e0612 */
[----:B------:R0:W-:Y:S01]  /*a9f0*/  STL.128 [R1+0x140], R24 ;  /* 0x0001401801007387 */ /* 0x0001e20000100c00 */
[----:B------:R-:W-:-:S05]  /*aa00*/  IMAD.X R15, RZ, RZ, R18, P0 ;  /* 0x000000ffff0f7224 */ /* 0x000fca00000e0612 */
[----:B------:R-:W-:Y:S01]  /*aa10*/  STL.64 [R1+0x1c0], R14 ;  /* 0x0001c00e01007387 */ /* 0x000fe20000100a00 */
[----:B0-----:R-:W-:Y:S02]  /*aa20*/  IMAD.MOV.U32 R26, RZ, RZ, R48 ;  /* 0x000000ffff1a7224 */ /* 0x001fe400078e0030 */
[----:B------:R-:W-:Y:S02]  /*aa30*/  IMAD.MOV.U32 R27, RZ, RZ, R57 ;  /* 0x000000ffff1b7224 */ /* 0x000fe400078e0039 */
[----:B------:R-:W-:Y:S02]  /*aa40*/  IMAD.MOV.U32 R24, RZ, RZ, R199 ;  /* 0x000000ffff187224 */ /* 0x000fe400078e00c7 */
        /* <DEDUP_REMOVED lines=23> */
[----:B------:R0:W-:Y:S01]  /*abc0*/  STL.128 [R1+0x1a0], R24 ;  /* 0x0001a01801007387 */ /* 0x0001e20000100c00 */
[----:B--2---:R-:W-:Y:S02]  /*abd0*/  IMAD.MOV.U32 R41, RZ, RZ, R34 ;  /* 0x000000ffff297224 */ /* 0x004fe400078e0022 */
[----:B---3--:R-:W-:Y:S01]  /*abe0*/  IMAD.MOV.U32 R40, RZ, RZ, R33 ;  /* 0x000000ffff287224 */ /* 0x008fe200078e0021 */
[----:B----4-:R-:W-:-:S04]  /*abf0*/  LOP3.LUT R0, R32, 0x1, RZ, 0xfc, !PT ;  /* 0x0000000120007812 */ /* 0x010fc800078efcff */
[----:B------:R0:W-:Y:S01]  /*ac00*/  STL.128 [R1+0x1b0], R40 ;  /* 0x0001b02801007387 */ /* 0x0001e20000100c00 */
[----:B------:R-:W-:-:S13]  /*ac10*/  ISETP.NE.AND P1, PT, R0, 0x3, PT ;  /* 0x000000030000780c */ /* 0x000fda0003f25270 */
[----:B0-----:R-:W-:Y:S05]  /*ac20*/  @!P1 BRA `(.L_x_3094) ;  /* 0x0000000000049947 */ /* 0x001fea0003800000 */
[----:B------:R-:W-:Y:S01]  /*ac30*/  BPT.TRAP 0x1 ;  /* 0x000000040000795c */ /* 0x000fe20000300000 */
.L_x_3094:
[----:B------:R-:W-:Y:S05]  /*ac40*/  BSYNC B0 ;  /* 0x0000000000007941 */ /* 0x000fea0003800000 */
.L_x_3093:
        /* <DEDUP_REMOVED lines=8> */
.L_x_3096:
[----:B------:R-:W-:Y:S05]  /*acd0*/  BSYNC B0 ;  /* 0x0000000000007941 */ /* 0x000fea0003800000 */
.L_x_3095:
[----:B------:R-:W-:Y:S04]  /*ace0*/  BSSY B0, `(.L_x_3097) ;  /* 0x0000004000007945 */ /* 0x000fe80003800000 */
[----:B-1----:R-:W-:Y:S05]  /*acf0*/  @P0 BRA `(.L_x_3098) ;  /* 0x0000000000080947 */ /* 0x002fea0003800000 */
[----:B------:R-:W1:Y:S02]  /*ad00*/  SYNCS.PHASECHK.TRANS64.TRYWAIT P0, [R20+URZ], R21 ;  /* 0x00000015140075a7 */ /* 0x000e64000800017f */
[----:B-1----:R-:W-:Y:S05]  /*ad10*/  @!P0 BRA `(.L_x_3099) ;  /* 0x0000021000848947 */ /* 0x002fea0003800000 */
.L_x_3098:
[----:B------:R-:W-:Y:S05]  /*ad20*/  BSYNC B0 ;  /* 0x0000000000007941 */ /* 0x000fea0003800000 */
.L_x_3097:
        /* <DEDUP_REMOVED lines=58> */
.L_x_3305:
[----:B------:R-:W-:Y:S05]  /*b0d0*/  BSYNC B0 ;  /* 0x0000000000007941 */ /* 0x000fea0003800000 */
.L_x_3100:
[----:B0-----:R-:W2:Y:S04]  /*b0e0*/  LDL R3, [R1+0x28] ;  /* 0x0000280001037983 */ /* 0x001ea80000100800 */
[----:B------:R0:W5:Y:S01]  /*b0f0*/  LDL.64 R12, [R1+0x1c8] ;  /* 0x0001c800010c7983 */ /* 0x0001620000100a00 */
[----:B------:R-:W-:Y:S01]  /*b100*/  BSSY B0, `(.L_x_3102) ;  /* 0x0000005000007945 */ /* 0x000fe20003800000 */
[----:B--2---:R-:W-:-:S04]  /*b110*/  LOP3.LUT R3, R3, 0x1, RZ, 0xfc, !PT ;  /* 0x0000000103037812 */ /* 0x004fc800078efcff */
[----:B------:R-:W-:-:S13]  /*b120*/  ISETP.NE.AND P1, PT, R3, 0x3, PT ;  /* 0x000000030300780c */ /* 0x000fda0003f25270 */
[----:B0-----:R-:W-:Y:S05]  /*b130*/  @!P1 BRA `(.L_x_3103) ;  /* 0x0000000000049947 */ /* 0x001fea0003800000 */
[----:B------:R-:W-:Y:S01]  /*b140*/  BPT.TRAP 0x1 ;  /* 0x000000040000795c */ /* 0x000fe20000300000 */
.L_x_3103:
[----:B------:R-:W-:Y:S05]  /*b150*/  BSYNC B0 ;  /* 0x0000000000007941 */ /* 0x000fea0003800000 */
.L_x_3102:
        /* <DEDUP_REMOVED lines=8> */
.L_x_3105:
[----:B------:R-:W-:Y:S05]  /*b1e0*/  BSYNC B0 ;  /* 0x0000000000007941 */ /* 0x000fea0003800000 */
.L_x_3104:
[----:B------:R-:W-:Y:S04]  /*b1f0*/  BSSY B0, `(.L_x_3106) ;  /* 0x0000004000007945 */ /* 0x000fe80003800000 */
[----:B-1----:R-:W-:Y:S05]  /*b200*/  @P0 BRA `(.L_x_3107) ;  /* 0x0000000000080947 */ /* 0x002fea0003800000 */
[----:B------:R-:W1:Y:S02]  /*b210*/  SYNCS.PHASECHK.TRANS64.TRYWAIT P0, [R12+URZ], R13 ;  /* 0x0000000d0c0075a7 */ /* 0x000e64000800017f */
[----:B-1----:R-:W-:Y:S05]  /*b220*/  @!P0 BRA `(.L_x_3108) ;  /* 0x0000020c006c8947 */ /* 0x002fea0003800000 */
.L_x_3107:
[----:B------:R-:W-:Y:S05]  /*b230*/  BSYNC B0 ;  /* 0x0000000000007941 */ /* 0x000fea0003800000 */
.L_x_3106:
        /* <DEDUP_REMOVED lines=439> */
.L_x_3110:
[----:B------:R-:W-:Y:S05]  /*cdb0*/  BSYNC B0 ;  /* 0x0000000000007941 */ /* 0x000fea0003800000 */
.L_x_3109:
        /* <DEDUP_REMOVED lines=132> */
.L_x_3114:
[----:B------:R-:W-:-:S13]  /*d600*/  ISETP.NE.AND P0, PT, R57, 0x1, PT ;  /* 0x000000013900780c */ /* 0x000fda0003f05270 */
[----:B------:R-:W-:-:S05]  /*d610*/  @P0 IMAD.HI.U32 R14, R7, R58, RZ ;  /* 0x0000003a070e0227 */ /* 0x000fca00078e00ff */
[----:B------:R-:W-:-:S07]  /*d620*/  @P0 SHF.R.U32.HI R7, RZ, R59, R14 ;  /* 0x0000003bff070219 */ /* 0x000fce000001160e */
.L_x_3115:
[----:B------:R-:W-:Y:S05]  /*d630*/  BSYNC B1 ;  /* 0x0000000000017941 */ /* 0x000fea0003800000 */
.L_x_3113:
[----:B------:R-:W-:-:S04]  /*d640*/  IMAD R14, R7, R57, -UR4 ;  /* 0x80000004070e7e24 */ /* 0x000fc8000f8e0239 */
[----:B------:R-:W-:-:S05]  /*d650*/  IMAD R14, R31, -0x2, R14 ;  /* 0xfffffffe1f0e7824 */ /* 0x000fca00078e020e */
[----:B------:R-:W-:Y:S02]  /*d660*/  VIMNMX R3, R3, R14, !PT ;  /* 0x0000000e03037248 */ /* 0x000fe40007fe0100 */
[----:B------:R-:W-:-:S07]  /*d670*/  VIADDMNMX R4, R14, R57, R4, PT ;  /* 0x000000390e047246 */ /* 0x000fce0003800104 */
.L_x_3112:
[----:B------:R-:W-:Y:S05]  /*d680*/  BSYNC B0 ;  /* 0x0000000000007941 */ /* 0x000fea0003800000 */
.L_x_3111:
        /* <DEDUP_REMOVED lines=90> */
.L_x_3119:
[----:B------:R-:W-:-:S13]  /*dc30*/  ISETP.NE.AND P6, PT, R57, 0x1, PT ;  /* 0x000000013900780c */ /* 0x000fda0003fc5270 */
[----:B------:R-:W-:-:S05]  /*dc40*/  @P6 IMAD.HI.U32 R58, R12, R58, RZ ;  /* 0x0000003a0c3a6227 */ /* 0x000fca00078e00ff */
[----:B------:R-:W-:-:S07]  /*dc50*/  @P6 SHF.R.U32.HI R12, RZ, R59, R58 ;  /* 0x0000003bff0c6219 */ /* 0x000fce000001163a */
.L_x_3120:
[----:B------:R-:W-:Y:S05]  /*dc60*/  BSYNC B1 ;  /* 0x0000000000017941 */ /* 0x000fea0003800000 */
.L_x_3118:
[----:B------:R-:W-:-:S04]  /*dc70*/  IMAD R12, R12, R57, -UR4 ;  /* 0x800000040c0c7e24 */ /* 0x000fc8000f8e0239 */
[----:B------:R-:W-:-:S05]  /*dc80*/  IMAD R12, R31, -0x2, R12 ;  /* 0xfffffffe1f0c7824 */ /* 0x000fca00078e020c */
[----:B------:R-:W-:Y:S02]  /*dc90*/  VIADDMNMX R4, R12, R57, R4, PT ;  /* 0x000000390c047246 */ /* 0x000fe40003800104 */
[----:B------:R-:W-:-:S07]  /*dca0*/  VIMNMX R3, R3, R12, !PT ;  /* 0x0000000c03037248 */ /* 0x000fce0007fe0100 */
.L_x_3117:
[----:B------:R-:W-:Y:S05]  /*dcb0*/  BSYNC B0 ;  /* 0x0000000000007941 */ /* 0x000fea0003800000 */
.L_x_3116:
        /* <DEDUP_REMOVED lines=238> */
[-CC-:B------:R-:W-:Y:S01]  /*eba0*/  FFMA.FTZ R165, R25, R38.reuse, -R3.reuse ;  /* 0x0000002619a57223 */ /* 0x180fe20000010803 */
[-CC-:B------:R-:W-:Y:S01]  /*ebb0*/  FFMA.FTZ R95, R26, R38.reuse, -R3.reuse ;  /* 0x000000261a5f7223 */ /* 0x180fe20000010803 */
[----:B------:R-:W-:Y:S01]  /*ebc0*/  MUFU.EX2 R161, R161 ;  /* 0x000000a100a17308 */ /* 0x000fe20000000800 */
[-C--:B------:R-:W-:Y:S01]  /*ebd0*/  FFMA.FTZ R167, R28, R38.reuse, -R3 ;  /* 0x000000261ca77223 */ /* 0x080fe20000010803 */
[----:B-1----:R-:W-:Y:S01]  /*ebe0*/  FADD.FTZ R7, R160, R83 ;  /* 0x00000053a0077221 */ /* 0x002fe20000010000 */
[-CC-:B------:R-:W-:Y:S01]  /*ebf0*/  FFMA.FTZ R93, R29, R38.reuse, -R3.reuse ;  /* 0x000000261d5d7223 */ /* 0x180fe20000010803 */
[----:B------:R-:W4:Y:S04]  /*ec00*/  LDL R66, [R1+0x230] ;  /* 0x0002300001427983 */ /* 0x000f280000100800 */
[----:B------:R-:W0:Y:S01]  /*ec10*/  MUFU.EX2 R99, R99 ;  /* 0x0000006300637308 */ /* 0x000e220000000800 */
[-CC-:B------:R-:W-:Y:S01]  /*ec20*/  FFMA.FTZ R169, R30, R38.reuse, -R3.reuse ;  /* 0x000000261ea97223 */ /* 0x180fe20000010803 */
[----:B------:R-:W4:Y:S06]  /*ec30*/  LDL R68, [R1+0x234] ;  /* 0x0002340001447983 */ /* 0x000f2c0000100800 */
[----:B------:R-:W-:Y:S01]  /*ec40*/  MUFU.EX2 R111, R111 ;  /* 0x0000006f006f7308 */ /* 0x000fe20000000800 */
[----:B------:R-:W-:-:S07]  /*ec50*/  FFMA.FTZ R91, R31, R38, -R3 ;  /* 0x000000261f5b7223 */ /* 0x000fce0000010803 */
[----:B------:R-:W-:Y:S01]  /*ec60*/  MUFU.EX2 R166, R166 ;  /* 0x000000a600a67308 */ /* 0x000fe20000000800 */
        /* <DEDUP_REMOVED lines=13> */
[----:B------:R-:W-:Y:S01]  /*ed40*/  FFMA.FTZ R85, R37, R38, -R3 ;  /* 0x0000002625557223 */ /* 0x000fe20000010803 */
[----:B------:R-:W4:Y:S06]  /*ed50*/  LDL R76, [R1+0x244] ;  /* 0x00024400014c7983 */ /* 0x000f2c0000100800 */
[----:B------:R-:W-:Y:S08]  /*ed60*/  MUFU.EX2 R172, R172 ;  /* 0x000000ac00ac7308 */ /* 0x000ff00000000800 */
[----:B------:R-:W-:Y:S08]  /*ed70*/  MUFU.EX2 R101, R101 ;  /* 0x0000006500657308 */ /* 0x000ff00000000800 */
[----:B------:R-:W-:Y:S08]  /*ed80*/  MUFU.EX2 R174, R174 ;  /* 0x000000ae00ae7308 */ /* 0x000ff00000000800 */
[----:B------:R-:W-:Y:S01]  /*ed90*/  MUFU.EX2 R103, R103 ;  /* 0x0000006700677308 */ /* 0x000fe20000000800 */
[----:B------:R1:W-:Y:S04]  /*eda0*/  STL [R1+0x3f4], R0 ;  /* 0x0003f40001007387 */ /* 0x0003e80000100800 */
[----:B------:R-:W4:Y:S03]  /*edb0*/  LDL R27, [R1+0x2dc] ;  /* 0x0002dc00011b7983 */ /* 0x000f260000100800 */
[----:B------:R-:W1:Y:S08]  /*edc0*/  MUFU.EX2 R163, R163 ;  /* 0x000000a300a37308 */ /* 0x000e700000000800 */
[----:B------:R-:W2:Y:S01]  /*edd0*/  MUFU.EX2 R97, R97 ;  /* 0x0000006100617308 */ /* 0x000ea20000000800 */
[----:B0-----:R-:W-:-:S07]  /*ede0*/  FADD.FTZ R4, R161, R99 ;  /* 0x00000063a1047221 */ /* 0x001fce0000010000 */
[----:B------:R-:W0:Y:S01]  /*edf0*/  MUFU.EX2 R165, R165 ;  /* 0x000000a500a57308 */ /* 0x000e220000000800 */
[----:B------:R-:W-:Y:S01]  /*ee00*/  FADD.FTZ R12, R162, R7 ;  /* 0x00000007a20c7221 */ /* 0x000fe20000010000 */
[----:B-1----:R-:W-:Y:S01]  /*ee10*/  FADD.FTZ R4, R163, R4 ;  /* 0x00000004a3047221 */ /* 0x002fe20000010000 */
[----:B------:R-:W4:Y:S04]  /*ee20*/  LDL R26, [R1+0x1e0] ;  /* 0x0001e000011a7983 */ /* 0x000f280000100800 */
[----:B------:R-:W4:Y:S01]  /*ee30*/  LDL R28, [R1+0x1e4] ;  /* 0x0001e400011c7983 */ /* 0x000f220000100800 */
[----:B------:R-:W1:Y:S01]  /*ee40*/  MUFU.EX2 R95, R95 ;  /* 0x0000005f005f7308 */ /* 0x000e620000000800 */
[----:B------:R-:W-:Y:S01]  /*ee50*/  FADD.FTZ R7, R113, R12 ;  /* 0x0000000c71077221 */ /* 0x000fe20000010000 */
[----:B--2---:R-:W-:Y:S01]  /*ee60*/  FADD.FTZ R4, R97, R4 ;  /* 0x0000000461047221 */ /* 0x004fe20000010000 */
[----:B------:R-:W2:Y:S04]  /*ee70*/  LDL R30, [R1+0x1e8] ;  /* 0x0001e800011e7983 */ /* 0x000ea80000100800 */
[----:B------:R-:W2:Y:S01]  /*ee80*/  LDL R29, [R1+0x2e0] ;  /* 0x0002e000011d7983 */ /* 0x000ea20000100800 */
[----:B------:R-:W1:Y:S01]  /*ee90*/  MUFU.EX2 R167, R167 ;  /* 0x000000a700a77308 */ /* 0x000e620000000800 */
[----:B------:R-:W-:Y:S01]  /*eea0*/  FADD.FTZ R12, R164, R7 ;  /* 0x00000007a40c7221 */ /* 0x000fe20000010000 */
[----:B0-----:R-:W-:Y:S01]  /*eeb0*/  FADD.FTZ R4, R165, R4 ;  /* 0x00000004a5047221 */ /* 0x001fe20000010000 */
[----:B------:R-:W2:Y:S05]  /*eec0*/  LDL R32, [R1+0x1ec] ;  /* 0x0001ec0001207983 */ /* 0x000eaa0000100800 */
[----:B------:R-:W0:Y:S01]  /*eed0*/  MUFU.EX2 R93, R93 ;  /* 0x0000005d005d7308 */ /* 0x000e220000000800 */
[----:B------:R-:W-:Y:S01]  /*eee0*/  FADD.FTZ R7, R111, R12 ;  /* 0x0000000c6f077221 */ /* 0x000fe20000010000 */
[----:B-1----:R-:W-:Y:S01]  /*eef0*/  FADD.FTZ R4, R95, R4 ;  /* 0x000000045f047221 */ /* 0x002fe20000010000 */
[----:B------:R-:W2:Y:S04]  /*ef00*/  LDL R34, [R1+0x1f0] ;  /* 0x0001f00001227983 */ /* 0x000ea80000100800 */
[----:B------:R-:W2:Y:S01]  /*ef10*/  LDL R31, [R1+0x2e4] ;  /* 0x0002e400011f7983 */ /* 0x000ea20000100800 */
        /* <DEDUP_REMOVED lines=22> */
[----:B-1----:R-:W-:-:S06]  /*f080*/  FADD.FTZ R4, R89, R4 ;  /* 0x0000000459047221 */ /* 0x002fcc0000010000 */
[----:B------:R-:W1:Y:S01]  /*f090*/  MUFU.EX2 R175, R175 ;  /* 0x000000af00af7308 */ /* 0x000e620000000800 */
[----:B------:R-:W-:Y:S01]  /*f0a0*/  FADD.FTZ R12, R172, R3 ;  /* 0x00000003ac0c7221 */ /* 0x000fe20000010000 */
[----:B------:R-:W-:-:S06]  /*f0b0*/  FADD.FTZ R4, R173, R4 ;  /* 0x00000004ad047221 */ /* 0x000fcc0000010000 */
[----:B------:R-:W1:Y:S01]  /*f0c0*/  MUFU.EX2 R85, R85 ;  /* 0x0000005500557308 */ /* 0x000e620000000800 */
[----:B------:R-:W-:Y:S01]  /*f0d0*/  FADD.FTZ R3, R101, R12 ;  /* 0x0000000c65037221 */ /* 0x000fe20000010000 */
[----:B0-----:R-:W-:Y:S01]  /*f0e0*/  FADD.FTZ R4, R87, R4 ;  /* 0x0000000457047221 */ /* 0x001fe20000010000 */
[----:B------:R-:W2:Y:S02]  /*f0f0*/  LDL.64 R12, [R1+0x88] ;  /* 0x00008800010c7983 */ /* 0x000ea40000100a00 */
[----:B------:R-:W-:Y:S02]  /*f100*/  FADD.FTZ R36, R174, R3 ;  /* 0x00000003ae247221 */ /* 0x000fe40000010000 */
        /* <DEDUP_REMOVED lines=85> */
[----:B------:R-:W-:-:S05]  /*f660*/  MOV R24, R24 ;  /* 0x0000001800187202 */ /* 0x000fca0000000f00 */
[--C-:B------:R-:W-:Y:S02]  /*f670*/  IMAD R25, R15, 0x2, R24.reuse ;  /* 0x000000020f197824 */ /* 0x100fe400078e0218 */
[C---:B------:R-:W-:Y:S01]  /*f680*/  IMAD R15, R14.reuse, 0x2, R24 ;  /* 0x000000020e0f7824 */ /* 0x040fe200078e0218 */
[----:B------:R-:W-:Y:S01]  /*f690*/  STSM.16.M88.4 [R24], R160 ;  /* 0x000000a018007844 */ /* 0x000fe20000000200 */
[----:B------:R-:W-:Y:S02]  /*f6a0*/  IMAD R83, R14, 0x2, R25 ;  /* 0x000000020e537824 */ /* 0x000fe400078e0219 */
[----:B------:R-:W-:Y:S01]  /*f6b0*/  IMAD R14, R81, 0x1000, R12 ;  /* 0x00001000510e7824 */ /* 0x000fe200078e020c */
[----:B------:R0:W-:Y:S04]  /*f6c0*/  STSM.16.M88.4 [R15], R164 ;  /* 0x000000a40f007844 */ /* 0x0001e80000000200 */
[----:B------:R-:W-:Y:S01]  /*f6d0*/  R2UR UR6, R14 ;  /* 0x000000000e0672ca */ /* 0x000fe200000e0000 */
[----:B------:R-:W-:Y:S01]  /*f6e0*/  STSM.16.M88.4 [R25], R168 ;  /* 0x000000a819007844 */ /* 0x000fe20000000200 */
[----:B0-----:R-:W-:-:S05]  /*f6f0*/  IMAD.MOV.U32 R15, RZ, RZ, R13 ;  /* 0x000000ffff0f7224 */ /* 0x001fca00078e000d */
[----:B------:R-:W-:Y:S01]  /*f700*/  R2UR UR7, R15 ;  /* 0x000000000f0772ca */ /* 0x000fe200000e0000 */
        /* <DEDUP_REMOVED lines=36> */
[----:B------:R-:W-:Y:S01]  /*f950*/  VIADD R12, R14, 0x80 ;  /* 0x000000800e0c7836 */ /* 0x000fe20000000000 */
[----:B------:R-:W-:-:S04]  /*f960*/  R2UR UR7, R13 ;  /* 0x000000000d0772ca */ /* 0x000fc800000e0000 */
        /* <DEDUP_REMOVED lines=74> */
[----:B------:R-:W-:Y:S01]  /*fe10*/  VIADD R12, R14, 0x100 ;  /* 0x000001000e0c7836 */ /* 0x000fe20000000000 */
[----:B------:R-:W-:-:S04]  /*fe20*/  R2UR UR7, R13 ;  /* 0x000000000d0772ca */ /* 0x000fc800000e0000 */
        /* <DEDUP_REMOVED lines=378> */
.L_x_3122:
[----:B------:R-:W-:Y:S05]  /*115d0*/  BSYNC B0 ;  /* 0x0000000000007941 */ /* 0x000fea0003800000 */
.L_x_3121:
        /* <DEDUP_REMOVED lines=31> */
.L_x_3125:
[----:B------:R-:W-:-:S13]  /*117d0*/  ISETP.NE.AND P0, PT, R9, 0x1, PT ;  /* 0x000000010900780c */ /* 0x000fda0003f05270 */
[----:B------:R-:W-:-:S05]  /*117e0*/  @P0 IMAD.HI.U32 R10, R5, R10, RZ ;  /* 0x0000000a050a0227 */ /* 0x000fca00078e00ff */
[----:B------:R-:W-:-:S07]  /*117f0*/  @P0 SHF.R.U32.HI R5, RZ, R11, R10 ;  /* 0x0000000bff050219 */ /* 0x000fce000001160a */
.L_x_3126:
[----:B------:R-:W-:Y:S05]  /*11800*/  BSYNC B0 ;  /* 0x0000000000007941 */ /* 0x000fea0003800000 */
.L_x_3124:
[----:B------:R-:W-:-:S05]  /*11810*/  IMAD R5, R5, R9, R9 ;  /* 0x0000000905057224 */ /* 0x000fca00078e0209 */
[----:B------:R-:W-:-:S07]  /*11820*/  VIMNMX R8, R8, R5, PT ;  /* 0x0000000508087248 */ /* 0x000fce0003fe0100 */
.L_x_3123:
        /* <DEDUP_REMOVED lines=8> */
.L_x_3130:
[C---:B------:R-:W-:Y:S01]  /*118b0*/  IADD3 R12, P0, R2.reuse, 0x50, RZ ;  /* 0x00000050020c7810 */ /* 0x040fe20007f1e0ff */
[C---:B------:R-:W-:Y:S01]  /*118c0*/  VIADD R7, R2.reuse, 0x128 ;  /* 0x0000012802077836 */ /* 0x040fe20000000000 */
[----:B------:R-:W-:Y:S02]  /*118d0*/  IADD3 R28, P1, R2, 0xcc, RZ ;  /* 0x000000cc021c7810 */ /* 0x000fe40007f3e0ff */
[----:B------:R-:W-:Y:S01]  /*118e0*/  MOV R3, 0x11920 ;  /* 0x0001192000037802 */ /* 0x000fe20000000f00 */
[--C-:B------:R-:W-:Y:S02]  /*118f0*/  IMAD.X R13, RZ, RZ, R18.reuse, P0 ;  /* 0x000000ffff0d7224 */ /* 0x100fe400000e0612 */
[----:B------:R-:W-:-:S08]  /*11900*/  IMAD.X R29, RZ, RZ, R18, P1 ;  /* 0x000000ffff1d7224 */ /* 0x000fd000008e0612 */
[----:B------:R-:W-:Y:S05]  /*11910*/  CALL.REL.NOINC `($_ZN7cutlass13device_kernelIN5flash11enable_sm90INS1_16FlashAttnFwdSm90INS1_25CollectiveMainloopFwdSm90ILi2EN4cute5tupleIJNS5_1CILi1EEES8_S8_EEENS6_IJNS7_ILi64EEESA_SA_EEELi512ENS_10bfloat16_tEfNS_4arch4Sm90ELb0ELb1ELb1ELb1ELb1ELb0ELb1ELb0ELb0ELb1ELb0ELb0EEENS1_21CollectiveEpilogueFwdINS6_IJSA_NS7_ILi512EEESA_EEES9_SC_SE_Li256ELb1ELb1ELb0ELb0EEENS1_36VarlenDynamicPersistentTileSchedulerILi64ELi64ELi256ELi128ELb0ELb1ELb1ELb1ELb0ELb1EEEEEEEEEvNT_6ParamsE$_ZZN5flash25CollectiveMainloopFwdSm90ILi2EN4cute5tupleIJNS1_1CILi1EEES4_S4_EEENS2_IJNS3_ILi64EEES6_S6_EEELi512EN7cutlass10bfloat16_tEfNS8_4arch4Sm90ELb0ELb1ELb1ELb1ELb1ELb0ELb1ELb0ELb0ELb1ELb0ELb0EE3mmaINS_16FlashAttnFwdSm90ISC_NS_21CollectiveEpilogueFwdINS2_IJS6_NS3_ILi512EEES6_EEES5_S9_SB_Li256ELb1ELb1ELb0ELb0EEENS_36VarlenDynamicPersistentTileSchedulerILi64ELi64ELi256ELi128ELb0ELb1ELb1ELb1ELb0ELb1EEEE13SharedStorageENS1_6TensorINS1_11ArrayEngineIfLm128EEENS1_6LayoutINS2_IJNS2_IJNS3_ILi2EEESR_NS3_ILi32EEEEEES4_S4_EEENS2_IJNS2_IJS4_SR_NS3_ILi4EEEEEENS3_ILi0EEESX_EEEEEEENS_7SoftmaxILi2ELi0EEEEEbRKNSC_6ParamsENS8_13PipelineAsyncILi2EEES17_RNS8_13PipelineStateILj2EEERT0_RT1_iRiRKNS_16SeqlenInfoQKNewKILb1ELb0EEENS2_IJiiiiEEERT_ENKUliT_T0_T1_E_clIZSD_ISM_S10_S12_EbS15_S17_S17_S1A_S1C_S1E_iS1F_S1J_S1K_S1M_EUlRS1N_iE1_NS3_ILb0EEENS3_ILb1EEEEEDaiS1N_S1O_S1P_) ;  /* 0x000001e000087944 */ /* 0x000fea0003c00000 */
[C---:B------:R-:W-:Y:S01]  /*11920*/  ISETP.GT.AND P0, PT, R0.reuse, R6, PT ;  /* 0x000000060000720c */ /* 0x040fe20003f04270 */
[----:B------:R-:W-:-:S12]  /*11930*/  VIADD R0, R0, 0xffffffff ;  /* 0xffffffff00007836 */ /* 0x000fd80000000000 */
[----:B------:R-:W-:Y:S05]  /*11940*/  @P0 BRA `(.L_x_3130) ;  /* 0xfffffffc00d80947 */ /* 0x000fea000383ffff */
[----:B------:R-:W-:Y:S05]  /*11950*/  BSYNC B0 ;  /* 0x0000000000007941 */ /* 0x000fea0003800000 */
.L_x_3129:
[----:B------:R-:W2:Y:S02]  /*11960*/  LDL R4, [R1+0x50] ;  /* 0x0000500001047983 */ /* 0x000ea40000100800 */
[----:B--2---:R-:W-:-:S07]  /*11970*/  IMAD.SHL.U32 R4, R4, 0x40, RZ ;  /* 0x0000004004047824 */ /* 0x004fce00078e00ff */
.L_x_3128:
[----:B------:R-:W-:Y:S05]  /*11980*/  BSYNC B1 ;  /* 0x0000000000017941 */ /* 0x000fea0003800000 */
.L_x_3127:
        /* <DEDUP_REMOVED lines=26> */
.L_x_3133:
[----:B------:R-:W-:Y:S02]  /*11b30*/  ULDC UR4, c[0x0][0xadc] ;  /* 0x0002b70000047ab9 */ /* 0x000fe40000000800 */
[----:B------:R-:W-:-:S05]  /*11b40*/  IMAD.U32 R7, RZ, RZ, UR4 ;  /* 0x00000004ff077e24 */ /* 0x000fca000f8e00ff */
[----:B------:R-:W-:-:S13]  /*11b50*/  ISETP.NE.AND P0, PT, R7, 0x1, PT ;  /* 0x000000010700780c */ /* 0x000fda0003f05270 */
[----:B------:R-:W0:Y:S02]  /*11b60*/  @P0 LDC.64 R8, c[0x0][0xae0] ;  /* 0x0002b800ff080b82 */ /* 0x000e240000000a00 */
[----:B0-----:R-:W-:-:S05]  /*11b70*/  @P0 IMAD.HI.U32 R6, R4, R8, RZ ;  /* 0x0000000804060227 */ /* 0x001fca00078e00ff */
[----:B------:R-:W-:-:S07]  /*11b80*/  @P0 SHF.R.U32.HI R4, RZ, R9, R6 ;  /* 0x00000009ff040219 */ /* 0x000fce0000011606 */
.L_x_3134:
[----:B------:R-:W-:Y:S05]  /*11b90*/  BSYNC B0 ;  /* 0x0000000000007941 */ /* 0x000fea0003800000 */
.L_x_3132:
[----:B------:R-:W-:-:S05]  /*11ba0*/  IMAD R4, R4, R7, RZ ;  /* 0x0000000704047224 */ /* 0x000fca00078e02ff */
[----:B------:R-:W-:-:S07]  /*11bb0*/  VIMNMX R3, R3, R4, !PT ;  /* 0x0000000403037248 */ /* 0x000fce0007fe0100 */
.L_x_3131:
[----:B------:R-:W-:-:S05]  /*11bc0*/  VIADD R3, R3, 0x3f ;  /* 0x0000003f03037836 */ /* 0x000fca0000000000 */
[----:B------:R-:W-:-:S04]  /*11bd0*/  SHF.R.S32.HI R4, RZ, 0x1f, R3 ;  /* 0x0000001fff047819 */ /* 0x000fc80000011403 */
[----:B------:R-:W-:-:S04]  /*11be0*/  LEA.HI R4, R4, R3, RZ, 0x6 ;  /* 0x0000000304047211 */ /* 0x000fc800078f30ff */
[----:B------:R-:W-:-:S04]  /*11bf0*/  SHF.R.S32.HI R4, RZ, 0x6, R4 ;  /* 0x00000006ff047819 */ /* 0x000fc80000011404 */
[----:B------:R-:W-:-:S04]  /*11c00*/  VIMNMX R177, R4, UR43, !PT ;  /* 0x0000002b04b17c48 */ /* 0x000fc8000ffe0100 */
[----:B------:R-:W-:-:S13]  /*11c10*/  ISETP.GE.AND P0, PT, R0, R177, PT ;  /* 0x000000b10000720c */ /* 0x000fda0003f06270 */
[----:B------:R-:W-:Y:S05]  /*11c20*/  @!P0 BRA `(.L_x_3135) ;  /* 0x0000007000588947 */ /* 0x000fea0003800000 */
.L_x_3158:
        /* <DEDUP_REMOVED lines=20> */
.L_x_3137:
[----:B------:R-:W-:Y:S05]  /*11d70*/  BSYNC B0 ;  /* 0x0000000000007941 */ /* 0x000fea0003800000 */
.L_x_3136:
        /* <DEDUP_REMOVED lines=9> */
.L_x_3139:
[----:B------:R-:W-:Y:S05]  /*11e10*/  BSYNC B0 ;  /* 0x0000000000007941 */ /* 0x000fea0003800000 */
.L_x_3138:
[----:B------:R-:W-:Y:S04]  /*11e20*/  BSSY B0, `(.L_x_3140) ;  /* 0x0000006000007945 */ /* 0x000fe80003800000 */
[----:B-1----:R-:W-:Y:S05]  /*11e30*/  @P0 BRA `(.L_x_3141) ;  /* 0x0000000000100947 */ /* 0x002fea0003800000 */
[----:B-----5:R-:W-:Y:S01]  /*11e40*/  IMAD R8, R8, 0x8, R3 ;  /* 0x0000000808087824 */ /* 0x020fe200078e0203 */
[----:B------:R-:W-:-:S04]  /*11e50*/  SHF.L.U32 R9, R9, 0x1f, RZ ;  /* 0x0000001f09097819 */ /* 0x000fc800000006ff */
[----:B------:R-:W1:Y:S02]  /*11e60*/  SYNCS.PHASECHK.TRANS64.TRYWAIT P0, [R8+URZ], R9 ;  /* 0x00000009080075a7 */ /* 0x000e64000800017f */
[----:B-1----:R-:W-:Y:S05]  /*11e70*/  @!P0 BRA `(.L_x_3142) ;  /* 0x000001a0006c8947 */ /* 0x002fea0003800000 */
.L_x_3141:
[----:B------:R-:W-:Y:S05]  /*11e80*/  BSYNC B0 ;  /* 0x0000000000007941 */ /* 0x000fea0003800000 */
.L_x_3140:
        /* <DEDUP_REMOVED lines=57> */
.L_x_3144:
[----:B------:R-:W-:Y:S05]  /*12220*/  BSYNC B0 ;  /* 0x0000000000007941 */ /* 0x000fea0003800000 */
.L_x_3143:
        /* <DEDUP_REMOVED lines=8> */
.L_x_3146:
[----:B------:R-:W-:Y:S05]  /*122b0*/  BSYNC B0 ;  /* 0x0000000000007941 */ /* 0x000fea0003800000 */
.L_x_3145:
[----:B------:R-:W-:Y:S04]  /*122c0*/  BSSY B0, `(.L_x_3147) ;  /* 0x0000004000007945 */ /* 0x000fe80003800000 */
[----:B-1----:R-:W-:Y:S05]  /*122d0*/  @P0 BRA `(.L_x_3148) ;  /* 0x0000000000080947 */ /* 0x002fea0003800000 */
[----:B------:R-:W1:Y:S02]  /*122e0*/  SYNCS.PHASECHK.TRANS64.TRYWAIT P0, [R14+URZ], R15 ;  /* 0x0000000f0e0075a7 */ /* 0x000e64000800017f */
[----:B-1----:R-:W-:Y:S05]  /*122f0*/  @!P0 BRA `(.L_x_3149) ;  /* 0x0000019c00608947 */ /* 0x002fea0003800000 */
.L_x_3148:
[----:B------:R-:W-:Y:S05]  /*12300*/  BSYNC B0 ;  /* 0x0000000000007941 */ /* 0x000fea0003800000 */
.L_x_3147:
        /* <DEDUP_REMOVED lines=204> */
[----:B------:R-:W4:Y:S07]  /*12fd0*/  LDL.64 R56, [R1+0x90] ;  /* 0x0000900001387983 */ /* 0x000f2e0000100a00 */
[----:B------:R-:W-:Y:S01]  /*12fe0*/  HGMMA.64x64x16.F32.BF16 R24, gdesc[UR4], R24, UP0, gsb0 ;  /* 0x00e00000041879f0 */ /* 0x000fe2000b801818 */
        /* <DEDUP_REMOVED lines=233> */
.L_x_3151:
[----:B------:R-:W-:Y:S05]  /*13e80*/  BSYNC B0 ;  /* 0x0000000000007941 */ /* 0x000fea0003800000 */
.L_x_3150:
        /* <DEDUP_REMOVED lines=142> */
.L_x_3153:
[----:B------:R-:W-:Y:S05]  /*14770*/  BSYNC B0 ;  /* 0x0000000000007941 */ /* 0x000fea0003800000 */
.L_x_3152:
        /* <DEDUP_REMOVED lines=9> */
.L_x_3155:
[----:B------:R-:W-:Y:S05]  /*14810*/  BSYNC B0 ;  /* 0x0000000000007941 */ /* 0x000fea0003800000 */
.L_x_3154:
        /* <DEDUP_REMOVED lines=675> */
[----:B------:R0:W-:Y:S04]  /*17250*/  STSM.16.M88.4 [R4], R160 ;  /* 0x000000a004007844 */ /* 0x0001e80000000200 */
        /* <DEDUP_REMOVED lines=10> */
[----:B-1----:R-:W-:Y:S01]  /*17300*/  IMAD.MOV.U32 R5, RZ, RZ, R7 ;  /* 0x000000ffff057224 */ /* 0x002fe200078e0007 */
        /* <DEDUP_REMOVED lines=414> */
.L_x_3157:
[----:B------:R-:W-:Y:S05]  /*18cf0*/  BSYNC B0 ;  /* 0x0000000000007941 */ /* 0x000fea0003800000 */
.L_x_3156:
        /* <DEDUP_REMOVED lines=9> */
.L_x_3135:
[----:B------:R-:W-:-:S04]  /*18d90*/  UISETP.LT.AND UP0, UPT, URZ, UR42, UPT ;  /* 0x0000002a3f00728c */ /* 0x000fc8000bf01270 */
[----:B------:R-:W-:-:S06]  /*18da0*/  USEL UR4, URZ, UR42, !UP0 ;  /* 0x0000002a3f047287 */ /* 0x000fcc000c000000 */
[----:B------:R-:W-:-:S13]  /*18db0*/  ISETP.GE.AND P0, PT, R0, UR4, PT ;  /* 0x0000000400007c0c */ /* 0x000fda000bf06270 */
[----:B------:R-:W-:Y:S05]  /*18dc0*/  @!P0 BRA `(.L_x_3159) ;  /* 0x0000007c00fc8947 */ /* 0x000fea0003800000 */
.L_x_3192:
        /* <DEDUP_REMOVED lines=20> */
.L_x_3161:
[----:B------:R-:W-:Y:S05]  /*18f10*/  BSYNC B0 ;  /* 0x0000000000007941 */ /* 0x000fea0003800000 */
.L_x_3160:
        /* <DEDUP_REMOVED lines=9> */
.L_x_3163:
[----:B------:R-:W-:Y:S05]  /*18fb0*/  BSYNC B0 ;  /* 0x0000000000007941 */ /* 0x000fea0003800000 */
.L_x_3162:
[----:B------:R-:W-:Y:S04]  /*18fc0*/  BSSY B0, `(.L_x_3164) ;  /* 0x0000006000007945 */ /* 0x000fe80003800000 */
[----:B-1----:R-:W-:Y:S05]  /*18fd0*/  @P0 BRA `(.L_x_3165) ;  /* 0x0000000000100947 */ /* 0x002fea0003800000 */
[----:B-----5:R-:W-:Y:S01]  /*18fe0*/  IMAD R8, R8, 0x8, R3 ;  /* 0x0000000808087824 */ /* 0x020fe200078e0203 */
[----:B------:R-:W-:-:S04]  /*18ff0*/  SHF.L.U32 R9, R9, 0x1f, RZ ;  /* 0x0000001f09097819 */ /* 0x000fc800000006ff */
[----:B------:R-:W1:Y:S02]  /*19000*/  SYNCS.PHASECHK.TRANS64.TRYWAIT P0, [R8+URZ], R9 ;  /* 0x00000009080075a7 */ /* 0x000e64000800017f */
[----:B-1----:R-:W-:Y:S05]  /*19010*/  @!P0 BRA `(.L_x_3166) ;  /* 0x00000130002c8947 */ /* 0x002fea0003800000 */
.L_x_3165:
[----:B------:R-:W-:Y:S05]  /*19020*/  BSYNC B0 ;  /* 0x0000000000007941 */ /* 0x000fea0003800000 */
.L_x_3164:
        /* <DEDUP_REMOVED lines=57> */
.L_x_3168:
[----:B------:R-:W-:Y:S05]  /*193c0*/  BSYNC B0 ;  /* 0x0000000000007941 */ /* 0x000fea0003800000 */
.L_x_3167:
        /* <DEDUP_REMOVED lines=8> */
.L_x_3170:
[----:B------:R-:W-:Y:S05]  /*19450*/  BSYNC B0 ;  /* 0x0000000000007941 */ /* 0x000fea0003800000 */
.L_x_3169:
[----:B------:R-:W-:Y:S04]  /*19460*/  BSSY B0, `(.L_x_3171) ;  /* 0x0000004000007945 */ /* 0x000fe80003800000 */
[----:B-1----:R-:W-:Y:S05]  /*19470*/  @P0 BRA `(.L_x_3172) ;  /* 0x0000000000080947 */ /* 0x002fea0003800000 */
[----:B------:R-:W1:Y:S02]  /*19480*/  SYNCS.PHASECHK.TRANS64.TRYWAIT P0, [R14+URZ], R15 ;  /* 0x0000000f0e0075a7 */ /* 0x000e64000800017f */
[----:B-1----:R-:W-:Y:S05]  /*19490*/  @!P0 BRA `(.L_x_3173) ;  /* 0x0000012c00208947 */ /* 0x002fea0003800000 */
.L_x_3172:
[----:B------:R-:W-:Y:S05]  /*194a0*/  BSYNC B0 ;  /* 0x0000000000007941 */ /* 0x000fea0003800000 */
.L_x_3171:
        /* <DEDUP_REMOVED lines=439> */
.L_x_3175:
[----:B------:R-:W-:Y:S05]  /*1b020*/  BSYNC B0 ;  /* 0x0000000000007941 */ /* 0x000fea0003800000 */
.L_x_3174:
        /* <DEDUP_REMOVED lines=128> */
.L_x_3179:
[----:B------:R-:W-:-:S13]  /*1b830*/  ISETP.NE.AND P0, PT, R9, 0x1, PT ;  /* 0x000000010900780c */ /* 0x000fda0003f05270 */
[----:B------:R-:W-:-:S05]  /*1b840*/  @P0 IMAD.HI.U32 R12, R8, R10, RZ ;  /* 0x0000000a080c0227 */ /* 0x000fca00078e00ff */
[----:B------:R-:W-:-:S07]  /*1b850*/  @P0 SHF.R.U32.HI R8, RZ, R11, R12 ;  /* 0x0000000bff080219 */ /* 0x000fce000001160c */
.L_x_3180:
[----:B------:R-:W-:Y:S05]  /*1b860*/  BSYNC B1 ;  /* 0x0000000000017941 */ /* 0x000fea0003800000 */
.L_x_3178:
[----:B------:R-:W-:-:S04]  /*1b870*/  IMAD R13, R8, R9, -R31 ;  /* 0x00000009080d7224 */ /* 0x000fc800078e0a1f */
[----:B------:R-:W-:-:S05]  /*1b880*/  IMAD R8, R30, -0x2, R13 ;  /* 0xfffffffe1e087824 */ /* 0x000fca00078e020d */
[----:B------:R-:W-:Y:S02]  /*1b890*/  VIMNMX R7, R7, R8, !PT ;  /* 0x0000000807077248 */ /* 0x000fe40007fe0100 */
[----:B------:R-:W-:-:S07]  /*1b8a0*/  VIADDMNMX R6, R8, R9, R6, PT ;  /* 0x0000000908067246 */ /* 0x000fce0003800106 */
.L_x_3177:
[----:B------:R-:W-:Y:S05]  /*1b8b0*/  BSYNC B0 ;  /* 0x0000000000007941 */ /* 0x000fea0003800000 */
.L_x_3176:
        /* <DEDUP_REMOVED lines=15> */
[----:B------:R-:W-:Y:S02]  /*1b9b0*/  ISETP.GT.AND P3, PT, R7, 0x9, !P5 ;  /* 0x000000090700780c */ /* 0x000fe40006f64270 */
        /* <DEDUP_REMOVED lines=74> */
.L_x_3184:
[----:B------:R-:W-:-:S13]  /*1be60*/  ISETP.NE.AND P6, PT, R9, 0x1, PT ;  /* 0x000000010900780c */ /* 0x000fda0003fc5270 */
[----:B------:R-:W-:-:S05]  /*1be70*/  @P6 IMAD.HI.U32 R10, R4, R10, RZ ;  /* 0x0000000a040a6227 */ /* 0x000fca00078e00ff */
[----:B------:R-:W-:-:S07]  /*1be80*/  @P6 SHF.R.U32.HI R4, RZ, R11, R10 ;  /* 0x0000000bff046219 */ /* 0x000fce000001160a */
.L_x_3185:
[----:B------:R-:W-:Y:S05]  /*1be90*/  BSYNC B1 ;  /* 0x0000000000017941 */ /* 0x000fea0003800000 */
.L_x_3183:
[----:B------:R-:W-:-:S04]  /*1bea0*/  IMAD R5, R4, R9, -R31 ;  /* 0x0000000904057224 */ /* 0x000fc800078e0a1f */
[----:B------:R-:W-:-:S05]  /*1beb0*/  IMAD R30, R30, -0x2, R5 ;  /* 0xfffffffe1e1e7824 */ /* 0x000fca00078e0205 */
[----:B------:R-:W-:Y:S02]  /*1bec0*/  VIADDMNMX R6, R30, R9, R6, PT ;  /* 0x000000091e067246 */ /* 0x000fe40003800106 */
[----:B------:R-:W-:-:S07]  /*1bed0*/  VIMNMX R7, R7, R30, !PT ;  /* 0x0000001e07077248 */ /* 0x000fce0007fe0100 */
.L_x_3182:
[----:B------:R-:W-:Y:S05]  /*1bee0*/  BSYNC B0 ;  /* 0x0000000000007941 */ /* 0x000fea0003800000 */
.L_x_3181:
[C---:B------:R-:W-:Y:S01]  /*1bef0*/  ISETP.GT.AND P0, PT, R7.reuse, 0x1, !P0 ;  /* 0x000000010700780c */ /* 0x040fe20004704270 */
[----:B------:R-:W2:Y:S01]  /*1bf00*/  LDL.64 R10, [R1+0x400] ;  /* 0x00040000010a7983 */ /* 0x000ea20000100a00 */
[----:B------:R-:W-:Y:S02]  /*1bf10*/  ISETP.GT.AND P1, PT, R7, 0x8, !P1 ;  /* 0x000000080700780c */ /* 0x000fe40004f24270 */
[C---:B------:R-:W-:Y:S02]  /*1bf20*/  ISETP.LT.OR P0, PT, R6.reuse, 0x2, P0 ;  /* 0x000000020600780c */ /* 0x040fe40000701670 */
[----:B------:R-:W-:Y:S02]  /*1bf30*/  ISETP.LT.OR P1, PT, R6, 0x9, P1 ;  /* 0x000000090600780c */ /* 0x000fe40000f21670 */
[----:B------:R-:W-:Y:S02]  /*1bf40*/  FSEL R20, R27, -INF , !P0 ;  /* 0xff8000001b147808 */ /* 0x000fe40004000000 */
[----:B------:R-:W3:Y:S01]  /*1bf50*/  LDL.64 R26, [R1+0x3f0] ;  /* 0x0003f000011a7983 */ /* 0x000ee20000100a00 */
[----:B------:R-:W-:-:S02]  /*1bf60*/  ISETP.NE.AND P0, PT, R12, RZ, PT ;  /* 0x000000ff0c00720c */ /* 0x000fc40003f05270 */
[----:B------:R-:W-:Y:S02]  /*1bf70*/  FSEL R212, R212, -INF , !P1 ;  /* 0xff800000d4d47808 */ /* 0x000fe40004800000 */
[----:B------:R-:W-:Y:S02]  /*1bf80*/  ISETP.GT.AND P0, PT, R7, 0x9, !P0 ;  /* 0x000000090700780c */ /* 0x000fe40004704270 */
[----:B------:R-:W-:Y:S02]  /*1bf90*/  ISETP.NE.AND P1, PT, R13, RZ, PT ;  /* 0x000000ff0d00720c */ /* 0x000fe40003f25270 */
[----:B------:R-:W-:Y:S01]  /*1bfa0*/  ISETP.LT.OR P0, PT, R6, 0xa, P0 ;  /* 0x0000000a0600780c */ /* 0x000fe20000701670 */
[----:B------:R-:W4:Y:S01]  /*1bfb0*/  LDL.64 R12, [R1+0xb8] ;  /* 0x0000b800010c7983 */ /* 0x000f220000100a00 */
        /* <DEDUP_REMOVED lines=25> */
[----:B------:R-:W-:Y:S02]  /*1c150*/  FSEL R180, R42, -INF , !P0 ;  /* 0xff8000002ab47808 */ /* 0x000fe40004000000 */
        /* <DEDUP_REMOVED lines=94> */
.L_x_3187:
[----:B------:R-:W-:Y:S05]  /*1c740*/  BSYNC B0 ;  /* 0x0000000000007941 */ /* 0x000fea0003800000 */
.L_x_3186:
        /* <DEDUP_REMOVED lines=9> */
.L_x_3189:
[----:B------:R-:W-:Y:S05]  /*1c7e0*/  BSYNC B0 ;  /* 0x0000000000007941 */ /* 0x000fea0003800000 */
.L_x_3188:
        /* <DEDUP_REMOVED lines=91> */
[----:B------:R-:W3:Y:S01]  /*1cda0*/  MUFU.EX2 R161, R161 ;  /* 0x000000a100a17308 */ /* 0x000ee20000000800 */
[-C--:B------:R-:W-:Y:S01]  /*1cdb0*/  FFMA.FTZ R163, R212, R205.reuse, -R177 ;  /* 0x000000cdd4a37223 */ /* 0x080fe200000108b1 */
[----:B------:R-:W-:-:S06]  /*1cdc0*/  FFMA.FTZ R15, R15, R205, -R12 ;  /* 0x000000cd0f0f7223 */ /* 0x000fcc000001080c */
[----:B------:R-:W0:Y:S01]  /*1cdd0*/  MUFU.EX2 R21, R21 ;  /* 0x0000001500157308 */ /* 0x000e220000000800 */
[----:B------:R-:W-:-:S07]  /*1cde0*/  FFMA.FTZ R14, R14, R205, -R177 ;  /* 0x000000cd0e0e7223 */ /* 0x000fce00000108b1 */
[----:B------:R-:W1:Y:S01]  /*1cdf0*/  MUFU.EX2 R20, R20 ;  /* 0x0000001400147308 */ /* 0x000e620000000800 */
[----:B------:R-:W-:-:S07]  /*1ce00*/  FFMA.FTZ R165, R206, R205, -R177 ;  /* 0x000000cdcea57223 */ /* 0x000fce00000108b1 */
        /* <DEDUP_REMOVED lines=131> */
[C---:B--2---:R-:W-:Y:S01]  /*1d640*/  FMUL.FTZ R63, R150.reuse, R63 ;  /* 0x0000003f963f7220 */ /* 0x044fe20000410000 */
        /* <DEDUP_REMOVED lines=875> */
.L_x_3191:
[----:B------:R-:W-:Y:S05]  /*20d00*/  BSYNC B0 ;  /* 0x0000000000007941 */ /* 0x000fea0003800000 */
.L_x_3190:
[----:B------:R-:W2:Y:S04]  /*20d10*/  LDL.64 R6, [R1+0x48] ;  /* 0x0000480001067983 */ /* 0x000ea80000100a00 */
[----:B------:R-:W3:Y:S01]  /*20d20*/  LDL R4, [R1+0x34] ;  /* 0x0000340001047983 */ /* 0x000ee20000100800 */
[----:B------:R-:W-:-:S04]  /*20d30*/  UISETP.LT.AND UP0, UPT, URZ, UR42, UPT ;  /* 0x0000002a3f00728c */ /* 0x000fc8000bf01270 */
[----:B------:R-:W-:-:S06]  /*20d40*/  USEL UR4, URZ, UR42, !UP0 ;  /* 0x0000002a3f047287 */ /* 0x000fcc000c000000 */
[C---:B------:R-:W-:Y:S01]  /*20d50*/  ISETP.GT.AND P0, PT, R0.reuse, UR4, PT ;  /* 0x0000000400007c0c */ /* 0x040fe2000bf04270 */
[----:B------:R-:W-:Y:S01]  /*20d60*/  VIADD R0, R0, 0xffffffff ;  /* 0xffffffff00007836 */ /* 0x000fe20000000000 */
[----:B--2---:R-:W-:-:S05]  /*20d70*/  MOV R6, R6 ;  /* 0x0000000600067202 */ /* 0x004fca0000000f00 */
[----:B-----5:R-:W-:-:S05]  /*20d80*/  IMAD R3, R3, 0x8, R6 ;  /* 0x0000000803037824 */ /* 0x020fca00078e0206 */
[----:B---3--:R-:W-:-:S04]  /*20d90*/  PRMT R3, R4, 0x654, R3 ;  /* 0x0000065404037816 */ /* 0x008fc80000000003 */
[----:B------:R1:W-:Y:S01]  /*20da0*/  SYNCS.ARRIVE.TRANS64.RED.A1T0 RZ, [R3+URZ], RZ ;  /* 0x000000ff03ff79a7 */ /* 0x0003e2000810043f */
[----:B------:R-:W-:Y:S05]  /*20db0*/  @P0 BRA `(.L_x_3192) ;  /* 0xffffff8000040947 */ /* 0x000fea000383ffff */
.L_x_3159:
        /* <DEDUP_REMOVED lines=330> */
.L_x_3076:
[----:B0-----:R-:W0:Y:S01]  /*22260*/  S2R R7, SR_CgaCtaId ;  /* 0x0000000000077919 */ /* 0x001e220000008800 */
[----:B------:R-:W-:Y:S01]  /*22270*/  MOV R0, 0x400 ;  /* 0x0000040000007802 */ /* 0x000fe20000000f00 */
[----:B------:R-:W-:Y:S01]  /*22280*/  BSSY B0, `(.L_x_3193) ;  /* 0x000031b000007945 */ /* 0x000fe20003800000 */
[----:B------:R-:W-:Y:S02]  /*22290*/  BAR.SYNC.DEFER_BLOCKING 0x5, 0x180 ;  /* 0x0146000000007b1d */ /* 0x000fe40000010000 */
[----:B0-----:R-:W-:-:S04]  /*222a0*/  LEA R0, R7, R0, 0x18 ;  /* 0x0000000007007211 */ /* 0x001fc800078ec0ff */
[----:B------:R-:W-:Y:S02]  /*222b0*/  R2UR UR46, R0 ;  /* 0x00000000002e72ca */ /* 0x000fe400000e0000 */
[----:B------:R-:W-:-:S04]  /*222c0*/  PRMT R0, R3, 0x9910, RZ ;  /* 0x0000991003007816 */ /* 0x000fc800000000ff */
[----:B------:R-:W-:-:S07]  /*222d0*/  ISETP.NE.AND P0, PT, R0, RZ, PT ;  /* 0x000000ff0000720c */ /* 0x000fce0003f05270 */
[----:B------:R-:W0:Y:S02]  /*222e0*/  LDS.128 R8, [UR46+0x388d0] ;  /* 0x0388d02eff087984 */ /* 0x000e240008000c00 */
[----:B0-----:R-:W-:Y:S02]  /*222f0*/  R2UR UR5, R9 ;  /* 0x00000000090572ca */ /* 0x001fe400000e0000 */
[----:B------:R-:W-:Y:S02]  /*22300*/  R2UR UR7, R10 ;  /* 0x000000000a0772ca */ /* 0x000fe400000e0000 */
[----:B------:R-:W-:Y:S01]  /*22310*/  R2UR UR6, R11 ;  /* 0x000000000b0672ca */ /* 0x000fe200000e0000 */
[----:B------:R-:W-:Y:S06]  /*22320*/  BAR.ARV 0x4, 0x180 ;  /* 0x0106000000007b1d */ /* 0x000fec0000002000 */
[----:B------:R-:W-:Y:S08]  /*22330*/  @!P0 BRA `(.L_x_3194) ;  /* 0x0000002000ac8947 */ /* 0x000ff00003800000 */
[----:B------:R-:W2:Y:S04]  /*22340*/  LDL.128 R140, [R1+0x1e0] ;  /* 0x0001e000018c7983 */ /* 0x000ea80000100c00 */
[----:B------:R-:W3:Y:S04]  /*22350*/  LDL.128 R132, [R1+0x200] ;  /* 0x0002000001847983 */ /* 0x000ee80000100c00 */
[----:B------:R-:W4:Y:S04]  /*22360*/  LDL.128 R136, [R1+0x1f0] ;  /* 0x0001f00001887983 */ /* 0x000f280000100c00 */
        /* <DEDUP_REMOVED lines=28> */
[----:B------:R-:W4:Y:S01]  /*22530*/  LDL.128 R8, [R1+0x3d0] ;  /* 0x0003d00001087983 */ /* 0x000f220000100c00 */
[----:B------:R-:W-:Y:S01]  /*22540*/  IADD3 R5, P1, R16, 0x20, RZ ;  /* 0x0000002010057810 */ /* 0x000fe20007f3e0ff */
[----:B------:R-:W-:-:S03]  /*22550*/  ULDC.64 UR8, c[0x0][0xd00] ;  /* 0x0003400000087ab9 */ /* 0x000fc60000000a00 */
[----:B------:R-:W-:Y:S02]  /*22560*/  LOP3.LUT R4, R5, 0x380, RZ, 0xc0, !PT ;  /* 0x0000038005047812 */ /* 0x000fe400078ec0ff */
[----:B------:R-:W-:Y:S02]  /*22570*/  IADD3 R145, P0, R16, 0x40, RZ ;  /* 0x0000004010917810 */ /* 0x000fe40007f1e0ff */
[----:B------:R-:W-:Y:S02]  /*22580*/  SHF.R.U64 R4, R4, 0x3, RZ ;  /* 0x0000000304047819 */ /* 0x000fe400000012ff */
[C---:B------:R-:W-:Y:S02]  /*22590*/  IADD3 R147, P4, R16.reuse, 0x60, RZ ;  /* 0x0000006010937810 */ /* 0x040fe40007f9e0ff */
[C---:B------:R-:W-:Y:S02]  /*225a0*/  IADD3 R149, P3, R16.reuse, 0x2000, RZ ;  /* 0x0000200010957810 */ /* 0x040fe40007f7e0ff */
[----:B------:R-:W-:-:S02]  /*225b0*/  IADD3 R151, P6, R16, 0x2020, RZ ;  /* 0x0000202010977810 */ /* 0x000fc40007fde0ff */
[----:B------:R-:W-:Y:S02]  /*225c0*/  LOP3.LUT R144, R145, 0x380, RZ, 0xc0, !PT ;  /* 0x0000038091907812 */ /* 0x000fe400078ec0ff */
[----:B------:R-:W-:Y:S01]  /*225d0*/  LOP3.LUT R4, R4, R5, RZ, 0x3c, !PT ;  /* 0x0000000504047212 */ /* 0x000fe200078e3cff */
[----:B------:R-:W-:Y:S01]  /*225e0*/  IMAD.X R5, RZ, RZ, R17, P1 ;  /* 0x000000ffff057224 */ /* 0x000fe200008e0611 */
[C---:B------:R-:W-:Y:S02]  /*225f0*/  IADD3 R161, P5, R16.reuse, 0x2040, RZ ;  /* 0x0000204010a17810 */ /* 0x040fe40007fbe0ff */
[----:B------:R-:W-:Y:S02]  /*22600*/  LOP3.LUT R146, R147, 0x380, RZ, 0xc0, !PT ;  /* 0x0000038093927812 */ /* 0x000fe400078ec0ff */
[----:B------:R-:W-:Y:S02]  /*22610*/  IADD3 R163, P2, R16, 0x2060, RZ ;  /* 0x0000206010a37810 */ /* 0x000fe40007f5e0ff */
[----:B------:R-:W-:-:S02]  /*22620*/  LOP3.LUT R148, R149, 0x380, RZ, 0xc0, !PT ;  /* 0x0000038095947812 */ /* 0x000fc400078ec0ff */
[----:B------:R-:W-:Y:S02]  /*22630*/  IADD3 R165, P1, R16, 0x4000, RZ ;  /* 0x0000400010a57810 */ /* 0x000fe40007f3e0ff */
[----:B------:R-:W-:Y:S02]  /*22640*/  LOP3.LUT R150, R151, 0x380, RZ, 0xc0, !PT ;  /* 0x0000038097967812 */ /* 0x000fe400078ec0ff */
[----:B------:R-:W-:Y:S02]  /*22650*/  SHF.R.U64 R144, R144, 0x3, RZ ;  /* 0x0000000390907819 */ /* 0x000fe400000012ff */
[----:B------:R-:W-:Y:S02]  /*22660*/  LOP3.LUT R160, R161, 0x380, RZ, 0xc0, !PT ;  /* 0x00000380a1a07812 */ /* 0x000fe400078ec0ff */
[----:B------:R-:W-:Y:S02]  /*22670*/  SHF.R.U64 R146, R146, 0x3, RZ ;  /* 0x0000000392927819 */ /* 0x000fe400000012ff */
[----:B------:R-:W-:-:S02]  /*22680*/  LOP3.LUT R162, R163, 0x380, RZ, 0xc0, !PT ;  /* 0x00000380a3a27812 */ /* 0x000fc400078ec0ff */
[----:B------:R-:W-:Y:S02]  /*22690*/  LOP3.LUT R173, R16, 0x380, RZ, 0xc0, !PT ;  /* 0x0000038010ad7812 */ /* 0x000fe400078ec0ff */
[----:B------:R-:W-:Y:S02]  /*226a0*/  SHF.R.U64 R148, R148, 0x3, RZ ;  /* 0x0000000394947819 */ /* 0x000fe400000012ff */
[----:B------:R-:W-:Y:S02]  /*226b0*/  LOP3.LUT R164, R165, 0x380, RZ, 0xc0, !PT ;  /* 0x00000380a5a47812 */ /* 0x000fe400078ec0ff */
[----:B------:R-:W-:Y:S02]  /*226c0*/  SHF.R.U64 R150, R150, 0x3, RZ ;  /* 0x0000000396967819 */ /* 0x000fe400000012ff */
[----:B------:R-:W-:Y:S01]  /*226d0*/  LOP3.LUT R144, R144, R145, RZ, 0x3c, !PT ;  /* 0x0000009190907212 */ /* 0x000fe200078e3cff */
[----:B------:R-:W-:Y:S01]  /*226e0*/  IMAD.X R145, RZ, RZ, R17, P0 ;  /* 0x000000ffff917224 */ /* 0x000fe200000e0611 */
[----:B------:R-:W-:-:S02]  /*226f0*/  SHF.R.U64 R160, R160, 0x3, RZ ;  /* 0x00000003a0a07819 */ /* 0x000fc400000012ff */
[----:B------:R-:W-:Y:S01]  /*22700*/  LOP3.LUT R146, R146, R147, RZ, 0x3c, !PT ;  /* 0x0000009392927212 */ /* 0x000fe200078e3cff */
[--C-:B------:R-:W-:Y:S01]  /*22710*/  IMAD.X R147, RZ, RZ, R17.reuse, P4 ;  /* 0x000000ffff937224 */ /* 0x100fe200020e0611 */
[----:B------:R-:W-:Y:S02]  /*22720*/  SHF.R.U64 R162, R162, 0x3, RZ ;  /* 0x00000003a2a27819 */ /* 0x000fe400000012ff */
[----:B------:R-:W-:Y:S02]  /*22730*/  SHF.R.U64 R173, R173, 0x3, RZ ;  /* 0x00000003adad7819 */ /* 0x000fe400000012ff */
[----:B------:R-:W-:Y:S01]  /*22740*/  LOP3.LUT R148, R148, R149, RZ, 0x3c, !PT ;  /* 0x0000009594947212 */ /* 0x000fe200078e3cff */
[----:B------:R-:W-:Y:S01]  /*22750*/  IMAD.X R149, RZ, RZ, R17, P3 ;  /* 0x000000ffff957224 */ /* 0x000fe200018e0611 */
[----:B------:R-:W-:Y:S02]  /*22760*/  IADD3 R167, P0, R16, 0x4020, RZ ;  /* 0x0000402010a77810 */ /* 0x000fe40007f1e0ff */
        /* <DEDUP_REMOVED lines=8> */
[----:B------:R-:W-:Y:S01]  /*227f0*/  IMAD.X R163, RZ, RZ, R17, P2 ;  /* 0x000000ffffa37224 */ /* 0x000fe200010e0611 */
[----:B------:R-:W-:-:S02]  /*22800*/  IADD3 R175, P6, R16, 0x6000, RZ ;  /* 0x0000600010af7810 */ /* 0x000fc40007fde0ff */
[----:B------:R-:W-:Y:S01]  /*22810*/  LOP3.LUT R172, R173, R16, RZ, 0x3c, !PT ;  /* 0x00000010adac7212 */ /* 0x000fe200078e3cff */
[--C-:B------:R-:W-:Y:S01]  /*22820*/  IMAD.MOV.U32 R173, RZ, RZ, R17.reuse ;  /* 0x000000ffffad7224 */ /* 0x100fe200078e0011 */
[----:B------:R-:W-:Y:S02]  /*22830*/  LOP3.LUT R166, R167, 0x380, RZ, 0xc0, !PT ;  /* 0x00000380a7a67812 */ /* 0x000fe400078ec0ff */
[----:B------:R-:W-:Y:S01]  /*22840*/  LOP3.LUT R164, R164, R165, RZ, 0x3c, !PT ;  /* 0x000000a5a4a47212 */ /* 0x000fe200078e3cff */
[----:B------:R-:W-:Y:S01]  /*22850*/  IMAD.X R165, RZ, RZ, R17, P1 ;  /* 0x000000ffffa57224 */ /* 0x000fe200008e0611 */
[C---:B------:R-:W-:Y:S02]  /*22860*/  IADD3 R179, P5, R16.reuse, 0x6020, RZ ;  /* 0x0000602010b37810 */ /* 0x040fe40007fbe0ff */
[----:B------:R-:W-:Y:S02]  /*22870*/  LOP3.LUT R168, R169, 0x380, RZ, 0xc0, !PT ;  /* 0x00000380a9a87812 */ /* 0x000fe400078ec0ff */
[----:B------:R-:W-:-:S02]  /*22880*/  IADD3 R181, P2, R16, 0x6040, RZ ;  /* 0x0000604010b57810 */ /* 0x000fc40007f5e0ff */
[----:B------:R-:W-:Y:S02]  /*22890*/  LOP3.LUT R170, R171, 0x380, RZ, 0xc0, !PT ;  /* 0x00000380abaa7812 */ /* 0x000fe400078ec0ff */
[----:B------:R-:W-:Y:S02]  /*228a0*/  IADD3 R21, P1, R16, 0x6060, RZ ;  /* 0x0000606010157810 */ /* 0x000fe40007f3e0ff */
[----:B------:R-:W-:Y:S02]  /*228b0*/  LOP3.LUT R174, R175, 0x380, RZ, 0xc0, !PT ;  /* 0x00000380afae7812 */ /* 0x000fe400078ec0ff */
[----:B------:R-:W-:Y:S02]  /*228c0*/  SHF.R.U64 R166, R166, 0x3, RZ ;  /* 0x00000003a6a67819 */ /* 0x000fe400000012ff */
[----:B------:R-:W-:Y:S02]  /*228d0*/  LOP3.LUT R178, R179, 0x380, RZ, 0xc0, !PT ;  /* 0x00000380b3b27812 */ /* 0x000fe400078ec0ff */
[----:B------:R-:W-:-:S02]  /*228e0*/  SHF.R.U64 R168, R168, 0x3, RZ ;  /* 0x00000003a8a87819 */ /* 0x000fc400000012ff */
[----:B------:R-:W-:Y:S02]  /*228f0*/  LOP3.LUT R180, R181, 0x380, RZ, 0xc0, !PT ;  /* 0x00000380b5b47812 */ /* 0x000fe400078ec0ff */
[----:B------:R-:W-:Y:S02]  /*22900*/  MOV R172, R172 ;  /* 0x000000ac00ac7202 */ /* 0x000fe40000000f00 */
[----:B------:R-:W-:Y:S02]  /*22910*/  SHF.R.U64 R170, R170, 0x3, RZ ;  /* 0x00000003aaaa7819 */ /* 0x000fe400000012ff */
[----:B------:R-:W-:Y:S02]  /*22920*/  LOP3.LUT R20, R21, 0x380, RZ, 0xc0, !PT ;  /* 0x0000038015147812 */ /* 0x000fe400078ec0ff */
[----:B------:R-:W-:Y:S02]  /*22930*/  MOV R4, R4 ;  /* 0x0000000400047202 */ /* 0x000fe40000000f00 */
[----:B------:R-:W-:-:S02]  /*22940*/  SHF.R.U64 R174, R174, 0x3, RZ ;  /* 0x00000003aeae7819 */ /* 0x000fc400000012ff */
[----:B------:R-:W-:Y:S02]  /*22950*/  MOV R144, R144 ;  /* 0x0000009000907202 */ /* 0x000fe40000000f00 */
[----:B------:R-:W-:Y:S01]  /*22960*/  LOP3.LUT R166, R166, R167, RZ, 0x3c, !PT ;  /* 0x000000a7a6a67212 */ /* 0x000fe200078e3cff */
[--C-:B------:R-:W-:Y:S01]  /*22970*/  IMAD.X R167, RZ, RZ, R17.reuse, P0 ;  /* 0x000000ffffa77224 */ /* 0x100fe200000e0611 */
[----:B------:R-:W-:Y:S02]  /*22980*/  SHF.R.U64 R178, R178, 0x3, RZ ;  /* 0x00000003b2b27819 */ /* 0x000fe400000012ff */
[----:B------:R-:W-:Y:S02]  /*22990*/  MOV R146, R146 ;  /* 0x0000009200927202 */ /* 0x000fe40000000f00 */
[----:B------:R-:W-:Y:S01]  /*229a0*/  LOP3.LUT R168, R168, R169, RZ, 0x3c, !PT ;  /* 0x000000a9a8a87212 */ /* 0x000fe200078e3cff */
[----:B------:R-:W-:Y:S01]  /*229b0*/  IMAD.X R169, RZ, RZ, R17, P4 ;  /* 0x000000ffffa97224 */ /* 0x000fe200020e0611 */
[----:B------:R-:W-:-:S02]  /*229c0*/  SHF.R.U64 R180, R180, 0x3, RZ ;  /* 0x00000003b4b47819 */ /* 0x000fc400000012ff */
[----:B------:R-:W-:Y:S02]  /*229d0*/  MOV R148, R148 ;  /* 0x0000009400947202 */ /* 0x000fe40000000f00 */
[----:B------:R-:W-:Y:S01]  /*229e0*/  LOP3.LUT R170, R170, R171, RZ, 0x3c, !PT ;  /* 0x000000abaaaa7212 */ /* 0x000fe200078e3cff */
[--C-:B------:R-:W-:Y:S01]  /*229f0*/  IMAD.X R171, RZ, RZ, R17.reuse, P3 ;  /* 0x000000ffffab7224 */ /* 0x100fe200018e0611 */
[----:B------:R-:W-:Y:S02]  /*22a00*/  SHF.R.U64 R20, R20, 0x3, RZ ;  /* 0x0000000314147819 */ /* 0x000fe400000012ff */
[----:B------:R-:W-:Y:S02]  /*22a10*/  MOV R150, R150 ;  /* 0x0000009600967202 */ /* 0x000fe40000000f00 */
[----:B------:R-:W-:Y:S01]  /*22a20*/  LOP3.LUT R174, R174, R175, RZ, 0x3c, !PT ;  /* 0x000000afaeae7212 */ /* 0x000fe200078e3cff */
[--C-:B------:R-:W-:Y:S01]  /*22a30*/  IMAD.X R175, RZ, RZ, R17.reuse, P6 ;  /* 0x000000ffffaf7224 */ /* 0x100fe200030e0611 */
[----:B------:R-:W-:Y:S01]  /*22a40*/  MOV R160, R160 ;  /* 0x000000a000a07202 */ /* 0x000fe20000000f00 */
[----:B------:R-:W-:Y:S01]  /*22a50*/  UISETP.NE.U32.AND UP0, UPT, UR8, URZ, UPT ;  /* 0x0000003f0800728c */ /* 0x000fe2000bf05070 */
[----:B------:R-:W-:Y:S01]  /*22a60*/  LOP3.LUT R178, R178, R179, RZ, 0x3c, !PT ;  /* 0x000000b3b2b27212 */ /* 0x000fe200078e3cff */
[----:B------:R-:W-:Y:S01]  /*22a70*/  IMAD.X R179, RZ, RZ, R17, P5 ;  /* 0x000000ffffb37224 */ /* 0x000fe200028e0611 */
[----:B------:R-:W-:-:S02]  /*22a80*/  MOV R162, R162 ;  /* 0x000000a200a27202 */ /* 0x000fc40000000f00 */
[----:B------:R-:W-:Y:S01]  /*22a90*/  LOP3.LUT R180, R180, R181, RZ, 0x3c, !PT ;  /* 0x000000b5b4b47212 */ /* 0x000fe200078e3cff */
[--C-:B------:R-:W-:Y:S01]  /*22aa0*/  IMAD.X R181, RZ, RZ, R17.reuse, P2 ;  /* 0x000000ffffb57224 */ /* 0x100fe200010e0611 */
[----:B------:R-:W-:Y:S02]  /*22ab0*/  MOV R164, R164 ;  /* 0x000000a400a47202 */ /* 0x000fe40000000f00 */
[----:B------:R-:W-:Y:S01]  /*22ac0*/  LOP3.LUT R20, R20, R21, RZ, 0x3c, !PT ;  /* 0x0000001514147212 */ /* 0x000fe200078e3cff */
[----:B------:R-:W-:Y:S01]  /*22ad0*/  IMAD.X R21, RZ, RZ, R17, P1 ;  /* 0x000000ffff157224 */ /* 0x000fe200008e0611 */
[----:B------:R-:W-:Y:S02]  /*22ae0*/  MOV R166, R166 ;  /* 0x000000a600a67202 */ /* 0x000fe40000000f00 */
[----:B------:R-:W-:Y:S01]  /*22af0*/  MOV R168, R168 ;  /* 0x000000a800a87202 */ /* 0x000fe20000000f00 */
[----:B------:R-:W-:Y:S01]  /*22b00*/  UISETP.NE.AND.EX UP0, UPT, UR9, URZ, UPT, UP0 ;  /* 0x0000003f0900728c */ /* 0x000fe2000bf05300 */
[----:B------:R-:W-:-:S02]  /*22b10*/  MOV R170, R170 ;  /* 0x000000aa00aa7202 */ /* 0x000fc40000000f00 */
[----:B------:R-:W-:Y:S01]  /*22b20*/  MOV R174, R174 ;  /* 0x000000ae00ae7202 */ /* 0x000fe20000000f00 */
[----:B------:R-:W-:Y:S01]  /*22b30*/  ULDC.64 UR8, c[0x0][0xd00] ;  /* 0x0003400000087ab9 */ /* 0x000fe20000000a00 */
[----:B------:R-:W-:Y:S01]  /*22b40*/  MOV R178, R178 ;  /* 0x000000b200b27202 */ /* 0x000fe20000000f00 */
[----:B------:R-:W-:Y:S01]  /*22b50*/  UIMAD.WIDE UR8, UR59, 0x4, UR8 ;  /* 0x000000043b0878a5 */ /* 0x000fe2000f8e0208 */
[----:B------:R-:W-:Y:S02]  /*22b60*/  MOV R180, R180 ;  /* 0x000000b400b47202 */ /* 0x000fe40000000f00 */
[----:B------:R-:W-:Y:S02]  /*22b70*/  MOV R20, R20 ;  /* 0x0000001400147202 */ /* 0x000fe40000000f00 */
[----:B--2---:R-:W-:Y:S02]  /*22b80*/  F2FP.BF16.F32.PACK_AB R140, R141, R140 ;  /* 0x0000008c8d8c723e */ /* 0x004fe400000010ff */
[----:B------:R-:W-:-:S02]  /*22b90*/  F2FP.BF16.F32.PACK_AB R141, R143, R142 ;  /* 0x0000008e8f8d723e */ /* 0x000fc400000010ff */
[----:B---3--:R-:W-:Y:S02]  /*22ba0*/  F2FP.BF16.F32.PACK_AB R132, R133, R132 ;  /* 0x000000848584723e */ /* 0x008fe400000010ff */
[----:B------:R-:W-:Y:S02]  /*22bb0*/  F2FP.BF16.F32.PACK_AB R133, R135, R134 ;  /* 0x000000868785723e */ /* 0x000fe400000010ff */
[----:B----4-:R-:W-:Y:S02]  /*22bc0*/  F2FP.BF16.F32.PACK_AB R142, R137, R136 ;  /* 0x00000088898e723e */ /* 0x010fe400000010ff */
[----:B------:R-:W-:Y:S01]  /*22bd0*/  F2FP.BF16.F32.PACK_AB R143, R139, R138 ;  /* 0x0000008a8b8f723e */ /* 0x000fe200000010ff */
        /* <DEDUP_REMOVED lines=14> */
[----:B------:R-:W-:Y:S01]  /*22cc0*/  STSM.16.M88.4 [R172], R140 ;  /* 0x0000008cac007844 */ /* 0x000fe20000000200 */
[----:B------:R-:W-:-:S02]  /*22cd0*/  F2FP.BF16.F32.PACK_AB R101, R103, R102 ;  /* 0x000000666765723e */ /* 0x000fc400000010ff */
[----:B------:R-:W-:Y:S02]  /*22ce0*/  F2FP.BF16.F32.PACK_AB R110, R105, R104 ;  /* 0x00000068696e723e */ /* 0x000fe400000010ff */
[----:B------:R-:W-:Y:S02]  /*22cf0*/  F2FP.BF16.F32.PACK_AB R111, R107, R106 ;  /* 0x0000006a6b6f723e */ /* 0x000fe400000010ff */
[----:B------:R-:W-:Y:S01]  /*22d00*/  F2FP.BF16.F32.PACK_AB R92, R93, R92 ;  /* 0x0000005c5d5c723e */ /* 0x000fe200000010ff */
[----:B------:R-:W-:Y:S01]  /*22d10*/  STSM.16.M88.4 [R4], R132 ;  /* 0x0000008404007844 */ /* 0x000fe20000000200 */
[----:B------:R-:W-:Y:S02]  /*22d20*/  F2FP.BF16.F32.PACK_AB R93, R95, R94 ;  /* 0x0000005e5f5d723e */ /* 0x000fe400000010ff */
[----:B------:R-:W-:Y:S02]  /*22d30*/  F2FP.BF16.F32.PACK_AB R102, R97, R96 ;  /* 0x000000606166723e */ /* 0x000fe400000010ff */
[----:B------:R-:W-:-:S02]  /*22d40*/  F2FP.BF16.F32.PACK_AB R103, R99, R98 ;  /* 0x000000626367723e */ /* 0x000fc400000010ff */
[----:B------:R-:W-:Y:S01]  /*22d50*/  F2FP.BF16.F32.PACK_AB R84, R85, R84 ;  /* 0x000000545554723e */ /* 0x000fe200000010ff */
[----:B------:R-:W-:Y:S01]  /*22d60*/  STSM.16.M88.4 [R144], R124 ;  /* 0x0000007c90007844 */ /* 0x000fe20000000200 */
        /* <DEDUP_REMOVED lines=42> */
[----:B------:R-:W-:Y:S01]  /*23010*/  F2FP.BF16.F32.PACK_AB R31, R27, R26 ;  /* 0x0000001a1b1f723e */ /* 0x000fe200000010ff */
[----:B------:R-:W-:Y:S01]  /*23020*/  STSM.16.M88.4 [R170], R52 ;  /* 0x00000034aa007844 */ /* 0x000fe20000000200 */
[----:B------:R-:W-:-:S02]  /*23030*/  F2FP.BF16.F32.PACK_AB R14, R9, R8 ;  /* 0x00000008090e723e */ /* 0x000fc400000010ff */
[----:B------:R-:W-:Y:S01]  /*23040*/  F2FP.BF16.F32.PACK_AB R15, R11, R10 ;  /* 0x0000000a0b0f723e */ /* 0x000fe200000010ff */
[----:B------:R-:W-:Y:S01]  /*23050*/  STSM.16.M88.4 [R174], R44 ;  /* 0x0000002cae007844 */ /* 0x000fe20000000200 */
[----:B------:R-:W-:-:S03]  /*23060*/  IMAD.U32 R8, RZ, RZ, UR8 ;  /* 0x00000008ff087e24 */ /* 0x000fc6000f8e00ff */
[----:B------:R-:W-:Y:S01]  /*23070*/  STSM.16.M88.4 [R178], R36 ;  /* 0x00000024b2007844 */ /* 0x000fe20000000200 */
[----:B------:R-:W-:Y:S01]  /*23080*/  IMAD.U32 R9, RZ, RZ, UR9 ;  /* 0x00000009ff097e24 */ /* 0x000fe2000f8e00ff */
[----:B------:R-:W-:Y:S02]  /*23090*/  ULDC.64 UR8, c[0x0][0xd08] ;  /* 0x0003420000087ab9 */ /* 0x000fe40000000a00 */
[----:B------:R-:W-:Y:S04]  /*230a0*/  STSM.16.M88.4 [R180], R28 ;  /* 0x0000001cb4007844 */ /* 0x000fe80000000200 */
[----:B------:R0:W-:Y:S01]  /*230b0*/  STSM.16.M88.4 [R20], R12 ;  /* 0x0000000c14007844 */ /* 0x0001e20000000200 */
[----:B------:R-:W-:-:S04]  /*230c0*/  UISETP.NE.U32.AND UP1, UPT, UR8, URZ, UPT ;  /* 0x0000003f0800728c */ /* 0x000fc8000bf25070 */
[----:B------:R-:W-:Y:S01]  /*230d0*/  UISETP.NE.AND.EX UP1, UPT, UR9, URZ, UPT, UP1 ;  /* 0x0000003f0900728c */ /* 0x000fe2000bf25310 */
[----:B------:R-:W-:Y:S01]  /*230e0*/  BAR.SYNC.DEFER_BLOCKING 0x1, 0x100 ;  /* 0x0044000000007b1d */ /* 0x000fe20000010000 */
[----:B------:R-:W-:-:S04]  /*230f0*/  PLOP3.LUT P0, PT, PT, PT, UP0, 0x80, 0x0 ;  /* 0x000000000000781c */ /* 0x000fc80003f0f008 */
[----:B------:R-:W-:-:S05]  /*23100*/  PLOP3.LUT P6, PT, PT, PT, UP1, 0x80, 0x0 ;  /* 0x000000000000781c */ /* 0x000fca0003fcf018 */
[----:B------:R-:W-:Y:S02]  /*23110*/  @UP1 ULDC.64 UR8, c[0x0][0xd08] ;  /* 0x0003420000081ab9 */ /* 0x000fe40000000a00 */
[----:B------:R-:W-:Y:S01]  /*23120*/  @UP1 UIMAD.WIDE UR8, UR59, 0x4, UR8 ;  /* 0x000000043b0818a5 */ /* 0x000fe2000f8e0208 */
[----:B------:R-:W-:Y:S02]  /*23130*/  ULDC UR4, c[0x0][0xb88] ;  /* 0x0002e20000047ab9 */ /* 0x000fe40000000800 */
[----:B------:R-:W-:-:S03]  /*23140*/  IMAD.U32 R6, RZ, RZ, UR4 ;  /* 0x00000004ff067e24 */ /* 0x000fc6000f8e00ff */
[----:B0-----:R-:W-:Y:S02]  /*23150*/  IMAD.U32 R14, RZ, RZ, UR8 ;  /* 0x00000008ff0e7e24 */ /* 0x001fe4000f8e00ff */
[----:B------:R-:W-:Y:S01]  /*23160*/  IMAD.U32 R15, RZ, RZ, UR9 ;  /* 0x00000009ff0f7e24 */ /* 0x000fe2000f8e00ff */
[----:B------:R-:W2:Y:S04]  /*23170*/  @P0 LDG.E R0, desc[UR36][R8.64] ;  /* 0x0000002408000981 */ /* 0x000ea8000c1e1900 */
[----:B------:R0:W5:Y:S01]  /*23180*/  @P6 LDG.E R6, desc[UR36][R14.64] ;  /* 0x000000240e066981 */ /* 0x000162000c1e1900 */
[----:B------:R-:W-:-:S04]  /*23190*/  IMAD R5, R159, 0x40, R156 ;  /* 0x000000409f057824 */ /* 0x000fc800078e029c */
        /* <DEDUP_REMOVED lines=11> */
[----:B------:R-:W-:Y:S02]  /*23250*/  LOP3.LUT R32, R33, 0x380, RZ, 0xc0, !PT ;  /* 0x0000038021207812 */ /* 0x000fe400078ec0ff */
        /* <DEDUP_REMOVED lines=15> */
[----:B--2---:R-:W-:Y:S01]  /*23350*/  @P0 R2UR UR4, R0 ;  /* 0x00000000000402ca */ /* 0x004fe200000e0000 */
[----:B0-----:R-:W-:-:S14]  /*23360*/  @P6 BRA `(.L_x_3195) ;  /* 0x0000000000106947 */ /* 0x001fdc0003800000 */
[----:B------:R-:W-:Y:S05]  /*23370*/  @!P0 BRA `(.L_x_3195) ;  /* 0x00000000000c8947 */ /* 0x000fea0003800000 */
[----:B------:R-:W2:Y:S04]  /*23380*/  LDG.E R3, desc[UR36][R8.64] ;  /* 0x0000002408037981 */ /* 0x000ea8000c1e1900 */
[----:B-----5:R-:W2:Y:S02]  /*23390*/  LDG.E R6, desc[UR36][R8.64+0x4] ;  /* 0x0000042408067981 */ /* 0x020ea4000c1e1900 */
[----:B--2---:R-:W-:-:S07]  /*233a0*/  IMAD.IADD R6, R6, 0x1, -R3 ;  /* 0x0000000106067824 */ /* 0x004fce00078e0a03 */
.L_x_3195:
[----:B------:R-:W-:Y:S01]  /*233b0*/  IADD3 R45, P0, R4, 0x7000, RZ ;  /* 0x00007000042d7810 */ /* 0x000fe20007f1e0ff */
[--C-:B------:R-:W-:Y:S01]  /*233c0*/  IMAD.X R25, RZ, RZ, R5.reuse, P1 ;  /* 0x000000ffff197224 */ /* 0x100fe200008e0605 */
[----:B------:R-:W-:Y:S01]  /*233d0*/  ISETP.NE.AND P6, PT, R10, RZ, PT ;  /* 0x000000ff0a00720c */ /* 0x000fe20003fc5270 */
[--C-:B------:R-:W-:Y:S01]  /*233e0*/  IMAD.X R29, RZ, RZ, R5.reuse, P2 ;  /* 0x000000ffff1d7224 */ /* 0x100fe200010e0605 */
[----:B------:R-:W-:Y:S01]  /*233f0*/  LOP3.LUT R44, R45, 0x380, RZ, 0xc0, !PT ;  /* 0x000003802d2c7812 */ /* 0x000fe200078ec0ff */
[----:B------:R-:W0:Y:S01]  /*23400*/  SHFL.IDX PT, R10, R192, RZ, 0x1f ;  /* 0x00001fffc00a7589 */ /* 0x000e2200000e0000 */
[--C-:B------:R-:W-:Y:S01]  /*23410*/  IMAD.X R33, RZ, RZ, R5.reuse, P3 ;  /* 0x000000ffff217224 */ /* 0x100fe200018e0605 */
[----:B------:R-:W-:Y:S01]  /*23420*/  IADD3 R53, P1, R4, 0x9000, RZ ;  /* 0x0000900004357810 */ /* 0x000fe20007f3e0ff */
[--C-:B------:R-:W-:Y:S01]  /*23430*/  IMAD.X R13, RZ, RZ, R5.reuse, P6 ;  /* 0x000000ffff0d7224 */ /* 0x100fe200030e0605 */
[----:B------:R-:W-:Y:S01]  /*23440*/  SHF.R.U64 R44, R44, 0x3, RZ ;  /* 0x000000032c2c7819 */ /* 0x000fe200000012ff */
[--C-:B------:R-:W-:Y:S01]  /*23450*/  IMAD.X R37, RZ, RZ, R5.reuse, P4 ;  /* 0x000000ffff257224 */ /* 0x100fe200020e0605 */
[----:B------:R-:W-:Y:S01]  /*23460*/  IADD3 R49, P6, R4, 0x8000, RZ ;  /* 0x0000800004317810 */ /* 0x000fe20007fde0ff */
[--C-:B------:R-:W-:Y:S01]  /*23470*/  IMAD.X R41, RZ, RZ, R5.reuse, P5 ;  /* 0x000000ffff297224 */ /* 0x100fe200028e0605 */
[----:B------:R-:W-:Y:S01]  /*23480*/  LOP3.LUT R44, R44, R45, RZ, 0x3c, !PT ;  /* 0x0000002d2c2c7212 */ /* 0x000fe200078e3cff */
[--C-:B------:R-:W-:Y:S01]  /*23490*/  IMAD.X R45, RZ, RZ, R5.reuse, P0 ;  /* 0x000000ffff2d7224 */ /* 0x100fe200000e0605 */
[----:B------:R-:W-:Y:S01]  /*234a0*/  IADD3 R73, P0, R4, 0xe000, RZ ;  /* 0x0000e00004497810 */ /* 0x000fe20007f1e0ff */
[----:B------:R-:W-:Y:S01]  /*234b0*/  USHF.R.S32.HI UR9, URZ, 0x1f, UR59 ;  /* 0x0000001f3f097899 */ /* 0x000fe2000801143b */
        /* <DEDUP_REMOVED lines=8> */
[----:B------:R-:W-:Y:S01]  /*23540*/  LOP3.LUT R48, R48, R49, RZ, 0x3c, !PT ;  /* 0x0000003130307212 */ /* 0x000fe200078e3cff */
[--C-:B------:R-:W-:Y:S01]  /*23550*/  IMAD.X R49, RZ, RZ, R5.reuse, P6 ;  /* 0x000000ffff317224 */ /* 0x100fe200030e0605 */
[----:B------:R-:W-:Y:S01]  /*23560*/  LOP3.LUT R72, R72, R73, RZ, 0x3c, !PT ;  /* 0x0000004948487212 */ /* 0x000fe200078e3cff */
[----:B------:R-:W-:Y:S01]  /*23570*/  IMAD.X R73, RZ, RZ, R5, P0 ;  /* 0x000000ffff497224 */ /* 0x000fe200000e0605 */
[----:B0-----:R-:W-:-:S02]  /*23580*/  ISETP.NE.AND P0, PT, R10, RZ, PT ;  /* 0x000000ff0a00720c */ /* 0x001fc40003f05270 */
        /* <DEDUP_REMOVED lines=32> */
[----:B------:R-:W-:Y:S01]  /*23790*/  LOP3.LUT R76, R0, R3, RZ, 0x3c, !PT ;  /* 0x00000003004c7212 */ /* 0x000fe200078e3cff */
[----:B------:R-:W-:Y:S06]  /*237a0*/  @P0 BRA `(.L_x_3196) ;  /* 0x0000000000cc0947 */ /* 0x000fec0003800000 */
[----:B------:R-:W0:Y:S01]  /*237b0*/  LDC R10, c[0x0][0xce8] ;  /* 0x00033a00ff0a7b82 */ /* 0x000e220000000800 */
[----:B------:R-:W-:Y:S01]  /*237c0*/  IMAD.MOV R0, RZ, RZ, -R200 ;  /* 0x000000ffff007224 */ /* 0x000fe200078e0ac8 */
[----:B------:R-:W-:Y:S01]  /*237d0*/  ULDC.64 UR12, c[0x0][0xc90] ;  /* 0x00032400000c7ab9 */ /* 0x000fe20000000a00 */
[----:B------:R-:W-:Y:S02]  /*237e0*/  IMAD.U32 R3, RZ, RZ, UR58 ;  /* 0x0000003aff037e24 */ /* 0x000fe4000f8e00ff */
[----:B------:R-:W-:Y:S01]  /*237f0*/  IMAD.U32 R5, RZ, RZ, UR58 ;  /* 0x0000003aff057e24 */ /* 0x000fe2000f8e00ff */
[----:B------:R-:W-:Y:S01]  /*23800*/  ISETP.NE.AND P0, PT, R203, R0, PT ;  /* 0x00000000cb00720c */ /* 0x000fe20003f05270 */
[----:B------:R-:W-:Y:S01]  /*23810*/  IMAD R26, R3, 0x40, R22 ;  /* 0x00000040031a7824 */ /* 0x000fe200078e0216 */
[----:B------:R-:W-:Y:S01]  /*23820*/  UMOV UR10, UR4 ;  /* 0x00000004000a7c82 */ /* 0x000fe20008000000 */
[----:B------:R-:W-:Y:S01]  /*23830*/  UMOV UR11, UR16 ;  /* 0x00000010000b7c82 */ /* 0x000fe20008000000 */
[----:B------:R-:W-:Y:S01]  /*23840*/  ULDC.64 UR14, c[0x0][0xc98] ;  /* 0x00032600000e7ab9 */ /* 0x000fe20000000a00 */
[----:B0----5:R-:W-:-:S05]  /*23850*/  IMAD R21, R6, R10, RZ ;  /* 0x0000000a06157224 */ /* 0x021fca00078e02ff */
[----:B------:R-:W-:-:S13]  /*23860*/  ISETP.GE.OR P1, PT, R26, R21, P0 ;  /* 0x000000151a00720c */ /* 0x000fda0000726670 */
[----:B------:R-:W2:Y:S01]  /*23870*/  @!P1 LDL R15, [R1+0x400] ;  /* 0x00040000010f9983 */ /* 0x000ea20000100800 */
[----:B------:R-:W-:Y:S01]  /*23880*/  ISETP.NE.AND P2, PT, R10, 0x1, PT ;  /* 0x000000010a00780c */ /* 0x000fe20003f45270 */
[----:B------:R-:W-:Y:S01]  /*23890*/  IMAD R5, R5, 0x40, R228 ;  /* 0x0000004005057824 */ /* 0x000fe200078e02e4 */
[----:B------:R-:W-:Y:S02]  /*238a0*/  UIMAD UR9, UR17, UR12, URZ ;  /* 0x0000000c110972a4 */ /* 0x000fe4000f8e023f */
[----:B------:R-:W-:Y:S01]  /*238b0*/  UIMAD.WIDE.U32 UR10, UR45, UR12, UR10 ;  /* 0x0000000c2d0a72a5 */ /* 0x000fe2000f8e000a */
        /* <DEDUP_REMOVED lines=21> */
[----:B------:R-:W-:Y:S01]  /*23a10*/  ULDC.64 UR10, c[0x0][0xc50] ;  /* 0x00031400000a7ab9 */ /* 0x000fe20000000a00 */
[----:B------:R-:W-:Y:S01]  /*23a20*/  VIADD R0, R26, 0x8 ;  /* 0x000000081a007836 */ /* 0x000fe20000000000 */
[----:B------:R-:W-:Y:S01]  /*23a30*/  LEA R14, P2, R4, UR10, 0x2 ;  /* 0x0000000a040e7c11 */ /* 0x000fe2000f8410ff */
[----:B------:R-:W-:-:S03]  /*23a40*/  IMAD.IADD R3, R5, 0x1, R3 ;  /* 0x0000000105037824 */ /* 0x000fc600078e0203 */
[----:B------:R-:W-:Y:S01]  /*23a50*/  ISETP.GE.OR P0, PT, R0, R21, P0 ;  /* 0x000000150000720c */ /* 0x000fe20000706670 */
[----:B------:R-:W-:Y:S01]  /*23a60*/  SHFL.IDX PT, R10, R14, RZ, 0x1c1f ;  /* 0x001c1fff0e0a7589 */ /* 0x000fe200000e0000 */
[----:B------:R-:W-:-:S05]  /*23a70*/  LEA.HI.X R20, R4, UR11, R3, 0x2, P2 ;  /* 0x0000000b04147c11 */ /* 0x000fca00090f1403 */
[----:B------:R-:W2:Y:S04]  /*23a80*/  SHFL.IDX PT, R11, R20, RZ, 0x1c1f ;  /* 0x001c1fff140b7589 */ /* 0x000ea800000e0000 */
[----:B--2---:R-:W-:Y:S04]  /*23a90*/  @!P1 ST.E desc[UR36][R10.64], R15 ;  /* 0x0000000f0a009985 */ /* 0x004fe8000c101924 */
[----:B------:R-:W2:Y:S04]  /*23aa0*/  @!P0 LDL R3, [R1+0x404] ;  /* 0x0004040001038983 */ /* 0x000ea80000100800 */
[----:B------:R-:W-:Y:S04]  /*23ab0*/  SHFL.IDX PT, R4, R14, 0x1, 0x1c1f ;  /* 0x003c1f000e047f89 */ /* 0x000fe800000e0000 */
[----:B------:R-:W2:Y:S04]  /*23ac0*/  SHFL.IDX PT, R5, R20, 0x1, 0x1c1f ;  /* 0x003c1f0014057f89 */ /* 0x000ea800000e0000 */
[----:B--2---:R0:W-:Y:S02]  /*23ad0*/  @!P0 ST.E desc[UR36][R4.64], R3 ;  /* 0x0000000304008985 */ /* 0x0041e4000c101924 */
.L_x_3196:
[----:B------:R-:W1:Y:S01]  /*23ae0*/  LDC R83, c[0x0][0xce8] ;  /* 0x00033a00ff537b82 */ /* 0x000e620000000800 */
[----:B------:R-:W-:Y:S01]  /*23af0*/  ULDC UR14, c[0x0][0xbc8] ;  /* 0x0002f200000e7ab9 */ /* 0x000fe20000000800 */
[----:B------:R-:W-:Y:S01]  /*23b00*/  ULDC.64 UR12, c[0x0][0xba0] ;  /* 0x0002e800000c7ab9 */ /* 0x000fe20000000a00 */
[----:B------:R-:W-:Y:S01]  /*23b10*/  ISETP.GE.AND P0, PT, R155, UR14, PT ;  /* 0x0000000e9b007c0c */ /* 0x000fe2000bf06270 */
[----:B------:R-:W5:Y:S01]  /*23b20*/  LD.E.128 R8, desc[UR36][R8.64] ;  /* 0x0000002408087980 */ /* 0x000f62000c101d00 */
[----:B------:R-:W-:Y:S02]  /*23b30*/  ISETP.GE.AND P1, PT, R156, UR14, PT ;  /* 0x0000000e9c007c0c */ /* 0x000fe4000bf26270 */
[----:B0-----:R-:W-:Y:S01]  /*23b40*/  SEL R3, RZ, 0xffffffff, P0 ;  /* 0xffffffffff037807 */ /* 0x001fe20000000000 */
[----:B------:R-:W5:Y:S01]  /*23b50*/  LD.E.128 R12, desc[UR36][R12.64] ;  /* 0x000000240c0c7980 */ /* 0x000f62000c101d00 */
[----:B------:R-:W-:-:S03]  /*23b60*/  SEL R0, RZ, 0x1, P1 ;  /* 0x00000001ff007807 */ /* 0x000fc60000800000 */
[----:B------:R-:W-:Y:S01]  /*23b70*/  IMAD.SHL.U32 R5, R3, 0x2, RZ ;  /* 0x0000000203057824 */ /* 0x000fe200078e00ff */
[----:B------:R-:W-:Y:S01]  /*23b80*/  ISETP.GE.AND P0, PT, R154, UR14, PT ;  /* 0x0000000e9a007c0c */ /* 0x000fe2000bf06270 */
[----:B------:R-:W5:Y:S04]  /*23b90*/  LD.E.128 R24, desc[UR36][R24.64] ;  /* 0x0000002418187980 */ /* 0x000f68000c101d00 */
[----:B------:R-:W5:Y:S04]  /*23ba0*/  LD.E.128 R28, desc[UR36][R28.64] ;  /* 0x000000241c1c7980 */ /* 0x000f68000c101d00 */
[----:B------:R-:W5:Y:S01]  /*23bb0*/  LD.E.128 R32, desc[UR36][R32.64] ;  /* 0x0000002420207980 */ /* 0x000f62000c101d00 */
[----:B-1----:R-:W-:-:S02]  /*23bc0*/  ISETP.NE.AND P2, PT, R83, 0x1, PT ;  /* 0x000000015300780c */ /* 0x002fc40003f45270 */
[----:B------:R-:W-:Y:S01]  /*23bd0*/  LOP3.LUT R0, R5, 0x2, R0, 0xe2, !PT ;  /* 0x0000000205007812 */ /* 0x000fe200078ee200 */
[----:B------:R-:W5:Y:S01]  /*23be0*/  LD.E.128 R36, desc[UR36][R36.64] ;  /* 0x0000002424247980 */ /* 0x000f62000c101d00 */
[----:B------:R-:W-:Y:S01]  /*23bf0*/  SEL R3, RZ, 0xffffffff, P0 ;  /* 0xffffffffff037807 */ /* 0x000fe20000000000 */
[----:B------:R-:W-:Y:S02]  /*23c00*/  UIMAD UR9, UR16, UR12, URZ ;  /* 0x0000000c100972a4 */ /* 0x000fe4000f8e023f */
[----:B------:R-:W5:Y:S04]  /*23c10*/  LD.E.128 R40, desc[UR36][R40.64] ;  /* 0x0000002428287980 */ /* 0x000f68000c101d00 */
[----:B------:R-:W5:Y:S02]  /*23c20*/  LD.E.128 R44, desc[UR36][R44.64] ;  /* 0x000000242c2c7980 */ /* 0x000f64000c101d00 */
[----:B------:R-:W0:Y:S01]  /*23c30*/  @P2 LDC R5, c[0x0][0xcec] ;  /* 0x00033b00ff052b82 */ /* 0x000e220000000800 */
[----:B------:R-:W-:Y:S01]  /*23c40*/  IMAD.SHL.U32 R3, R3, 0x4, RZ ;  /* 0x0000000403037824 */ /* 0x000fe200078e00ff */
[----:B------:R-:W-:Y:S01]  /*23c50*/  ISETP.GE.AND P0, PT, R153, UR14, PT ;  /* 0x0000000e99007c0c */ /* 0x000fe2000bf06270 */
[----:B------:R-:W5:Y:S04]  /*23c60*/  LD.E.128 R48, desc[UR36][R48.64] ;  /* 0x0000002430307980 */ /* 0x000f68000c101d00 */
[----:B------:R-:W5:Y:S01]  /*23c70*/  LD.E.128 R52, desc[UR36][R52.64] ;  /* 0x0000002434347980 */ /* 0x000f62000c101d00 */
[----:B------:R-:W1:Y:S01]  /*23c80*/  @P2 LDC R21, c[0x0][0xcf0] ;  /* 0x00033c00ff152b82 */ /* 0x000e620000000800 */
[----:B------:R-:W-:Y:S01]  /*23c90*/  UIMAD.WIDE.U32 UR10, UR4, UR12, URZ ;  /* 0x0000000c040a72a5 */ /* 0x000fe2000f8e003f */
[----:B------:R-:W-:Y:S01]  /*23ca0*/  LOP3.LUT R3, R3, 0x4, R0, 0xe2, !PT ;  /* 0x0000000403037812 */ /* 0x000fe200078ee200 */
[----:B------:R-:W-:Y:S01]  /*23cb0*/  UIMAD UR9, UR4, UR13, UR9 ;  /* 0x0000000d040972a4 */ /* 0x000fe2000f8e0209 */
[----:B------:R-:W-:Y:S01]  /*23cc0*/  SEL R4, RZ, 0xffffffff, P0 ;  /* 0xffffffffff047807 */ /* 0x000fe20000000000 */
[----:B------:R-:W-:Y:S01]  /*23cd0*/  IMAD R0, R193, 0x20, R159 ;  /* 0x00000020c1007824 */ /* 0x000fe200078e029f */
[----:B------:R-:W-:Y:S01]  /*23ce0*/  ULDC.64 UR12, c[0x0][0xbe8] ;  /* 0x0002fa00000c7ab9 */ /* 0x000fe20000000a00 */
[----:B------:R-:W-:Y:S01]  /*23cf0*/  IMAD.U32 R81, RZ, RZ, UR58 ;  /* 0x0000003aff517e24 */ /* 0x000fe2000f8e00ff */
[----:B------:R-:W-:Y:S01]  /*23d00*/  ISETP.GE.AND P0, PT, R152, UR14, PT ;  /* 0x0000000e98007c0c */ /* 0x000fe2000bf06270 */
[----:B------:R-:W-:Y:S01]  /*23d10*/  UIADD3 UR11, UR11, UR9, URZ ;  /* 0x000000090b0b7290 */ /* 0x000fe2000fffe03f */
[----:B------:R-:W5:Y:S01]  /*23d20*/  LD.E.128 R56, desc[UR36][R56.64] ;  /* 0x0000002438387980 */ /* 0x000f62000c101d00 */
[----:B------:R-:W-:Y:S01]  /*23d30*/  UIMAD UR4, UR17, UR12, URZ ;  /* 0x0000000c110472a4 */ /* 0x000fe2000f8e023f */
[----:B------:R-:W-:Y:S01]  /*23d40*/  IMAD R82, R81, 0x40, R0 ;  /* 0x0000004051527824 */ /* 0x000fe200078e0200 */
[----:B------:R-:W-:Y:S01]  /*23d50*/  SEL R0, RZ, 0xffffffff, P0 ;  /* 0xffffffffff007807 */ /* 0x000fe20000000000 */
[----:B------:R-:W-:Y:S01]  /*23d60*/  UIMAD.WIDE.U32 UR10, UR45, UR12, UR10 ;  /* 0x0000000c2d0a72a5 */ /* 0x000fe2000f8e000a */
[----:B------:R-:W5:Y:S01]  /*23d70*/  LD.E.128 R60, desc[UR36][R60.64] ;  /* 0x000000243c3c7980 */ /* 0x000f62000c101d00 */
[----:B------:R-:W-:Y:S01]  /*23d80*/  UIMAD UR4, UR45, UR13, UR4 ;  /* 0x0000000d2d0472a4 */ /* 0x000fe2000f8e0204 */
[----:B------:R-:W-:-:S02]  /*23d90*/  IMAD.SHL.U32 R4, R4, 0x8, RZ ;  /* 0x0000000804047824 */ /* 0x000fc400078e00ff */
[----:B------:R-:W-:Y:S01]  /*23da0*/  ULDC.64 UR12, c[0x0][0xbf0] ;  /* 0x0002fc00000c7ab9 */ /* 0x000fe20000000a00 */
[----:B------:R-:W-:Y:S01]  /*23db0*/  UIADD3 UR11, UR11, UR4, URZ ;  /* 0x000000040b0b7290 */ /* 0x000fe2000fffe03f */
[----:B------:R-:W-:Y:S01]  /*23dc0*/  IMAD.SHL.U32 R81, R0, 0x10, RZ ;  /* 0x0000001000517824 */ /* 0x000fe200078e00ff */
[----:B------:R-:W-:Y:S01]  /*23dd0*/  UIMAD UR4, UR18, UR12, URZ ;  /* 0x0000000c120472a4 */ /* 0x000fe2000f8e023f */
[----:B0-----:R-:W-:Y:S01]  /*23de0*/  @P2 IMAD.HI.U32 R0, R82, R5, RZ ;  /* 0x0000000552002227 */ /* 0x001fe200078e00ff */
[----:B------:R-:W-:Y:S01]  /*23df0*/  LOP3.LUT R4, R4, 0x8, R3, 0xe2, !PT ;  /* 0x0000000804047812 */ /* 0x000fe200078ee203 */
[----:B------:R-:W5:Y:S01]  /*23e00*/  LD.E.128 R64, desc[UR36][R64.64] ;  /* 0x0000002440407980 */ /* 0x000f62000c101d00 */
[----:B------:R-:W-:Y:S01]  /*23e10*/  UIMAD UR4, UR8, UR13, UR4 ;  /* 0x0000000d080472a4 */ /* 0x000fe2000f8e0204 */
[----:B------:R-:W-:Y:S01]  /*23e20*/  IMAD.MOV.U32 R3, RZ, RZ, R82 ;  /* 0x000000ffff037224 */ /* 0x000fe200078e0052 */
[----:B------:R-:W-:Y:S01]  /*23e30*/  UIMAD.WIDE.U32 UR8, UR8, UR12, UR10 ;  /* 0x0000000c080872a5 */ /* 0x000fe2000f8e000a */
[----:B-1----:R-:W-:Y:S01]  /*23e40*/  @P2 SHF.R.U32.HI R3, RZ, R21, R0 ;  /* 0x00000015ff032219 */ /* 0x002fe20000011600 */
[----:B------:R-:W5:Y:S01]  /*23e50*/  LD.E.128 R68, desc[UR36][R68.64] ;  /* 0x0000002444447980 */ /* 0x000f62000c101d00 */
[----:B------:R-:W-:-:S02]  /*23e60*/  LOP3.LUT R20, R81, 0x10, R4, 0xe2, !PT ;  /* 0x0000001051147812 */ /* 0x000fc400078ee204 */
[--C-:B------:R-:W-:Y:S01]  /*23e70*/  SHF.R.S32.HI R21, RZ, 0x1f, R3.reuse ;  /* 0x0000001fff157819 */ /* 0x100fe20000011403 */
[----:B------:R-:W-:Y:S01]  /*23e80*/  UIADD3 UR4, UR9, UR4, URZ ;  /* 0x0000000409047290 */ /* 0x000fe2000fffe03f */
[----:B------:R-:W-:Y:S01]  /*23e90*/  ISETP.GE.AND P0, PT, R19, UR14, PT ;  /* 0x0000000e13007c0c */ /* 0x000fe2000bf06270 */
[----:B------:R-:W-:Y:S01]  /*23ea0*/  IMAD.U32 R4, RZ, RZ, UR8 ;  /* 0x00000008ff047e24 */ /* 0x000fe2000f8e00ff */
[----:B------:R-:W5:Y:S01]  /*23eb0*/  LD.E.128 R72, desc[UR36][R72.64] ;  /* 0x0000002448487980 */ /* 0x000f62000c101d00 */
[----:B------:R-:W-:Y:S01]  /*23ec0*/  IMAD.U32 R5, RZ, RZ, UR9 ;  /* 0x00000009ff057e24 */ /* 0x000fe2000f8e00ff */
[----:B------:R-:W-:Y:S01]  /*23ed0*/  ULDC.64 UR8, c[0x0][0xbe0] ;  /* 0x0002f80000087ab9 */ /* 0x000fe20000000a00 */
[----:B------:R-:W-:Y:S01]  /*23ee0*/  IMAD.MOV R81, RZ, RZ, -R3 ;  /* 0x000000ffff517224 */ /* 0x000fe200078e0a03 */
        /* <DEDUP_REMOVED lines=11> */
[----:B0-----:R-:W0:Y:S01]  /*23fa0*/  FENCE.VIEW.ASYNC.S ;  /* 0x00000000000073c6 */ /* 0x001e220000000000 */
[----:B------:R-:W-:Y:S01]  /*23fb0*/  IMAD.SHL.U32 R85, R0, 0x20, RZ ;  /* 0x0000002000557824 */ /* 0x000fe200078e00ff */
[----:B------:R-:W-:Y:S01]  /*23fc0*/  SHF.R.S32.HI R0, RZ, 0x1f, R21 ;  /* 0x0000001fff007819 */ /* 0x000fe20000011415 */
[C---:B------:R-:W-:Y:S01]  /*23fd0*/  IMAD R81, R3.reuse, UR9, R80 ;  /* 0x0000000903517c24 */ /* 0x040fe2000f8e0250 */
[----:B------:R-:W-:Y:S01]  /*23fe0*/  UIADD3 UR4, UR46, 0x38820, URZ ;  /* 0x000388202e047890 */ /* 0x000fe2000fffe03f */
[----:B------:R-:W-:Y:S01]  /*23ff0*/  IMAD.WIDE.U32 R4, R3, UR8, R4 ;  /* 0x0000000803047c25 */ /* 0x000fe2000f8e0004 */
[----:B------:R-:W-:Y:S01]  /*24000*/  ULDC.64 UR8, c[0x0][0xbd8] ;  /* 0x0002f60000087ab9 */ /* 0x000fe20000000a00 */
[----:B------:R-:W-:Y:S01]  /*24010*/  SEL R3, RZ, 0x40, P0 ;  /* 0x00000040ff037807 */ /* 0x000fe20000000000 */
[----:B------:R-:W-:Y:S01]  /*24020*/  UPRMT UR4, URZ, 0x654, UR4 ;  /* 0x000006543f047896 */ /* 0x000fe20008000004 */
[----:B-----5:R-:W-:Y:S01]  /*24030*/  IMAD R88, R6, R83, RZ ;  /* 0x0000005306587224 */ /* 0x020fe200078e02ff */
[----:B------:R-:W-:Y:S01]  /*24040*/  ISETP.GE.AND P0, PT, R157, UR14, PT ;  /* 0x0000000e9d007c0c */ /* 0x000fe2000bf06270 */
[----:B------:R-:W-:Y:S01]  /*24050*/  IMAD.U32 R6, RZ, RZ, UR58 ;  /* 0x0000003aff067e24 */ /* 0x000fe2000f8e00ff */
[----:B------:R-:W-:Y:S01]  /*24060*/  LOP3.LUT R20, R85, 0x20, R20, 0xe2, !PT ;  /* 0x0000002055147812 */ /* 0x000fe200078ee214 */
[----:B------:R-:W-:Y:S01]  /*24070*/  IMAD.IADD R5, R5, 0x1, R81 ;  /* 0x0000000105057824 */ /* 0x000fe200078e0251 */
[----:B------:R-:W-:Y:S01]  /*24080*/  BSSY B1, `(.L_x_3197) ;  /* 0x0000030000017945 */ /* 0x000fe20003800000 */
[----:B------:R-:W-:Y:S01]  /*24090*/  IMAD R0, R0, UR8, RZ ;  /* 0x0000000800007c24 */ /* 0x000fe2000f8e02ff */
[----:B------:R-:W-:Y:S01]  /*240a0*/  LOP3.LUT R3, R20, R3, RZ, 0xfc, !PT ;  /* 0x0000000314037212 */ /* 0x000fe200078efcff */
[----:B------:R-:W-:-:S02]  /*240b0*/  IMAD R87, R6, 0x40, R159 ;  /* 0x0000004006577824 */ /* 0x000fc400078e029f */
[C---:B------:R-:W-:Y:S01]  /*240c0*/  IMAD R81, R21.reuse, UR9, R0 ;  /* 0x0000000915517c24 */ /* 0x040fe2000f8e0200 */
[----:B------:R-:W-:Y:S01]  /*240d0*/  SEL R0, RZ, 0x80, P0 ;  /* 0x00000080ff007807 */ /* 0x000fe20000000000 */
[----:B------:R-:W-:Y:S01]  /*240e0*/  IMAD.WIDE.U32 R4, R21, UR8, R4 ;  /* 0x0000000815047c25 */ /* 0x000fe2000f8e0004 */
[----:B------:R-:W-:Y:S01]  /*240f0*/  ISETP.GE.AND P0, PT, R87, R88, PT ;  /* 0x000000585700720c */ /* 0x000fe20003f06270 */
[----:B------:R-:W-:Y:S01]  /*24100*/  ULDC.64 UR8, c[0x0][0xb80] ;  /* 0x0002e00000087ab9 */ /* 0x000fe20000000a00 */
[----:B0-----:R-:W-:Y:S01]  /*24110*/  SYNCS.ARRIVE.TRANS64.RED.A1T0 RZ, [UR4], RZ ;  /* 0x000000ffffff79a7 */ /* 0x001fe20008100404 */
[----:B------:R-:W-:Y:S01]  /*24120*/  IMAD.IADD R5, R5, 0x1, R81 ;  /* 0x0000000105057824 */ /* 0x000fe200078e0251 */
[C---:B------:R-:W-:Y:S02]  /*24130*/  LEA R6, P1, R4.reuse, UR8, 0x1 ;  /* 0x0000000804067c11 */ /* 0x040fe4000f8208ff */
[----:B------:R-:W-:Y:S02]  /*24140*/  LOP3.LUT R0, R3, R0, RZ, 0xfc, !PT ;  /* 0x0000000003007212 */ /* 0x000fe400078efcff */
        /* <DEDUP_REMOVED lines=35> */
.L_x_3198:
[----:B------:R-:W-:Y:S05]  /*24380*/  BSYNC B1 ;  /* 0x0000000000017941 */ /* 0x000fea0003800000 */
.L_x_3197:
        /* <DEDUP_REMOVED lines=38> */
.L_x_3194:
        /* <DEDUP_REMOVED lines=18> */
[----:B------:R-:W-:Y:S02]  /*24710*/  IMAD.U32 R8, RZ, RZ, UR8 ;  /* 0x00000008ff087e24 */ /* 0x000fe4000f8e00ff */
        /* <DEDUP_REMOVED lines=11> */
.L_x_3200:
        /* <DEDUP_REMOVED lines=48> */
.L_x_3202:
[----:B------:R-:W-:Y:S05]  /*24ad0*/  BSYNC B1 ;  /* 0x0000000000017941 */ /* 0x000fea0003800000 */
.L_x_3201:
        /* <DEDUP_REMOVED lines=14> */
[----:B------:R-:W-:Y:S01]  /*24bc0*/  UIADD3 UR11, UR11, UR9, URZ ;  /* 0x000000090b0b7290 */ /* 0x000fe2000fffe03f */
[----:B------:R-:W-:Y:S01]  /*24bd0*/  ISETP.GE.AND P2, PT, R154, UR15, PT ;  /* 0x0000000f9a007c0c */ /* 0x000fe2000bf46270 */
[----:B------:R-:W-:Y:S01]  /*24be0*/  UIMAD UR4, UR13, UR16, URZ ;  /* 0x000000100d0472a4 */ /* 0x000fe2000f8e023f */
[----:B------:R-:W-:Y:S01]  /*24bf0*/  LOP3.LUT R4, R4, 0x2, R3, 0xe2, !PT ;  /* 0x0000000204047812 */ /* 0x000fe200078ee203 */
[----:B------:R-:W-:Y:S01]  /*24c00*/  IMAD R3, R193, 0x20, R159 ;  /* 0x00000020c1037824 */ /* 0x000fe200078e029f */
[----:B------:R-:W-:Y:S01]  /*24c10*/  UIMAD.WIDE.U32 UR10, UR45, UR16, UR10 ;  /* 0x000000102d0a72a5 */ /* 0x000fe2000f8e000a */
[----:B------:R-:W-:Y:S01]  /*24c20*/  SEL R6, RZ, 0xffffffff, P2 ;  /* 0xffffffffff067807 */ /* 0x000fe20001000000 */
[----:B------:R-:W1:Y:S01]  /*24c30*/  @P0 LDC R9, c[0x0][0xcf0] ;  /* 0x00033c00ff090b82 */ /* 0x000e620000000800 */
[----:B------:R-:W-:Y:S01]  /*24c40*/  UIMAD UR4, UR45, UR17, UR4 ;  /* 0x000000112d0472a4 */ /* 0x000fe2000f8e0204 */
[----:B------:R-:W-:Y:S01]  /*24c50*/  IMAD R8, R8, 0x40, R3 ;  /* 0x0000004008087824 */ /* 0x000fe200078e0203 */
[----:B------:R-:W-:Y:S01]  /*24c60*/  ULDC.64 UR12, c[0x0][0xbf0] ;  /* 0x0002fc00000c7ab9 */ /* 0x000fe20000000a00 */
[----:B------:R-:W-:Y:S01]  /*24c70*/  ISETP.GE.AND P1, PT, R153, UR15, PT ;  /* 0x0000000f99007c0c */ /* 0x000fe2000bf26270 */
[----:B------:R-:W-:Y:S01]  /*24c80*/  UIADD3 UR11, UR11, UR4, URZ ;  /* 0x000000040b0b7290 */ /* 0x000fe2000fffe03f */
[----:B------:R-:W-:Y:S01]  /*24c90*/  IMAD.SHL.U32 R15, R6, 0x4, RZ ;  /* 0x00000004060f7824 */ /* 0x000fe200078e00ff */
[----:B------:R-:W-:Y:S01]  /*24ca0*/  UIMAD UR4, UR14, UR12, URZ ;  /* 0x0000000c0e0472a4 */ /* 0x000fe2000f8e023f */
[----:B------:R-:W-:Y:S01]  /*24cb0*/  SEL R11, RZ, 0xffffffff, P1 ;  /* 0xffffffffff0b7807 */ /* 0x000fe20000800000 */
[----:B------:R-:W-:Y:S01]  /*24cc0*/  IMAD.MOV.U32 R3, RZ, RZ, R8 ;  /* 0x000000ffff037224 */ /* 0x000fe200078e0008 */
[----:B------:R-:W-:Y:S01]  /*24cd0*/  ISETP.GE.AND P2, PT, R157, UR15, PT ;  /* 0x0000000f9d007c0c */ /* 0x000fe2000bf46270 */
[----:B------:R-:W-:Y:S01]  /*24ce0*/  UIMAD UR4, UR8, UR13, UR4 ;  /* 0x0000000d080472a4 */ /* 0x000fe2000f8e0204 */
[----:B------:R-:W-:Y:S01]  /*24cf0*/  LOP3.LUT R10, R15, 0x4, R4, 0xe2, !PT ;  /* 0x000000040f0a7812 */ /* 0x000fe200078ee204 */
[----:B------:R-:W-:Y:S01]  /*24d00*/  UIMAD.WIDE.U32 UR8, UR8, UR12, UR10 ;  /* 0x0000000c080872a5 */ /* 0x000fe2000f8e000a */
[----:B------:R-:W-:Y:S01]  /*24d10*/  IMAD.SHL.U32 R11, R11, 0x8, RZ ;  /* 0x000000080b0b7824 */ /* 0x000fe200078e00ff */
[----:B------:R-:W-:Y:S01]  /*24d20*/  BSSY B1, `(.L_x_3203) ;  /* 0x000004c000017945 */ /* 0x000fe20003800000 */
[----:B0-----:R-:W-:Y:S01]  /*24d30*/  @P0 IMAD.HI.U32 R6, R8, R5, RZ ;  /* 0x0000000508060227 */ /* 0x001fe200078e00ff */
[----:B------:R-:W-:-:S02]  /*24d40*/  UIADD3 UR4, UR9, UR4, URZ ;  /* 0x0000000409047290 */ /* 0x000fc4000fffe03f */
[----:B------:R-:W-:Y:S01]  /*24d50*/  LOP3.LUT R10, R11, 0x8, R10, 0xe2, !PT ;  /* 0x000000080b0a7812 */ /* 0x000fe200078ee20a */
[----:B------:R-:W-:Y:S02]  /*24d60*/  IMAD.U32 R4, RZ, RZ, UR8 ;  /* 0x00000008ff047e24 */ /* 0x000fe4000f8e00ff */
[----:B------:R-:W-:Y:S01]  /*24d70*/  IMAD.U32 R5, RZ, RZ, UR9 ;  /* 0x00000009ff057e24 */ /* 0x000fe2000f8e00ff */
[----:B------:R-:W-:Y:S01]  /*24d80*/  ULDC.64 UR8, c[0x0][0xbe0] ;  /* 0x0002f80000087ab9 */ /* 0x000fe20000000a00 */
        /* <DEDUP_REMOVED lines=8> */
[----:B------:R-:W-:-:S03]  /*24e10*/  ISETP.GE.AND P0, PT, R19, UR15, PT ;  /* 0x0000000f13007c0c */ /* 0x000fc6000bf06270 */
[----:B------:R-:W-:Y:S02]  /*24e20*/  IMAD R6, R6, UR8, RZ ;  /* 0x0000000806067c24 */ /* 0x000fe4000f8e02ff */
[----:B------:R-:W-:Y:S01]  /*24e30*/  IMAD R9, R13, R9, R8 ;  /* 0x000000090d097224 */ /* 0x000fe200078e0208 */
[----:B------:R-:W-:Y:S01]  /*24e40*/  SEL R8, RZ, 0xffffffff, P0 ;  /* 0xffffffffff087807 */ /* 0x000fe20000000000 */
[----:B------:R-:W-:Y:S01]  /*24e50*/  IMAD.SHL.U32 R15, R11, 0x10, RZ ;  /* 0x000000100b0f7824 */ /* 0x000fe200078e00ff */
[----:B------:R-:W-:Y:S01]  /*24e60*/  ISETP.GE.AND P0, PT, R158, UR15, PT ;  /* 0x0000000f9e007c0c */ /* 0x000fe2000bf06270 */
[----:B------:R-:W-:Y:S01]  /*24e70*/  IMAD R11, R3, UR9, R6 ;  /* 0x00000009030b7c24 */ /* 0x000fe2000f8e0206 */
[----:B------:R-:W-:Y:S01]  /*24e80*/  SHF.R.S32.HI R3, RZ, 0x1f, R9 ;  /* 0x0000001fff037819 */ /* 0x000fe20000011409 */
[----:B------:R-:W-:Y:S01]  /*24e90*/  ULDC.64 UR8, c[0x0][0xbd8] ;  /* 0x0002f60000087ab9 */ /* 0x000fe20000000a00 */
[----:B------:R-:W-:Y:S01]  /*24ea0*/  IMAD.U32 R6, RZ, RZ, UR58 ;  /* 0x0000003aff067e24 */ /* 0x000fe2000f8e00ff */
[----:B------:R-:W-:Y:S01]  /*24eb0*/  LOP3.LUT R10, R15, 0x10, R10, 0xe2, !PT ;  /* 0x000000100f0a7812 */ /* 0x000fe200078ee20a */
[----:B------:R-:W-:-:S02]  /*24ec0*/  IMAD.IADD R5, R5, 0x1, R11 ;  /* 0x0000000105057824 */ /* 0x000fc400078e020b */
[----:B------:R-:W-:Y:S02]  /*24ed0*/  IMAD R0, R3, UR8, RZ ;  /* 0x0000000803007c24 */ /* 0x000fe4000f8e02ff */
[----:B------:R-:W-:-:S04]  /*24ee0*/  IMAD.WIDE.U32 R4, R9, UR8, R4 ;  /* 0x0000000809047c25 */ /* 0x000fc8000f8e0004 */
[----:B------:R-:W-:Y:S01]  /*24ef0*/  IMAD R3, R9, UR9, R0 ;  /* 0x0000000909037c24 */ /* 0x000fe2000f8e0200 */
[----:B------:R-:W-:Y:S01]  /*24f00*/  SEL R9, RZ, 0x40, P0 ;  /* 0x00000040ff097807 */ /* 0x000fe20000000000 */
[----:B------:R-:W-:Y:S01]  /*24f10*/  IMAD R0, R6, 0x40, R159 ;  /* 0x0000004006007824 */ /* 0x000fe200078e029f */
[----:B------:R-:W-:Y:S01]  /*24f20*/  ULDC.64 UR8, c[0x0][0xb80] ;  /* 0x0002e00000087ab9 */ /* 0x000fe20000000a00 */
[----:B------:R-:W-:Y:S01]  /*24f30*/  IMAD.SHL.U32 R15, R8, 0x20, RZ ;  /* 0x00000020080f7824 */ /* 0x000fe200078e00ff */
[----:B------:R-:W-:Y:S01]  /*24f40*/  LEA R6, P1, R4, UR8, 0x1 ;  /* 0x0000000804067c11 */ /* 0x000fe2000f8208ff */
[----:B------:R-:W-:Y:S01]  /*24f50*/  IMAD.IADD R3, R5, 0x1, R3 ;  /* 0x0000000105037824 */ /* 0x000fe200078e0203 */
[----:B------:R-:W-:Y:S02]  /*24f60*/  ISETP.GE.AND P0, PT, R0, R27, PT ;  /* 0x0000001b0000720c */ /* 0x000fe40003f06270 */
[----:B------:R-:W-:Y:S01]  /*24f70*/  LOP3.LUT R10, R15, 0x20, R10, 0xe2, !PT ;  /* 0x000000200f0a7812 */ /* 0x000fe200078ee20a */
[----:B------:R0:W1:Y:S01]  /*24f80*/  SHFL.IDX PT, R8, R6, RZ, 0x181f ;  /* 0x00181fff06087589 */ /* 0x00006200000e0000 */
[----:B------:R-:W-:-:S02]  /*24f90*/  LEA.HI.X R3, R4, UR9, R3, 0x1, P1 ;  /* 0x0000000904037c11 */ /* 0x000fc400088f0c03 */
[----:B------:R-:W-:Y:S02]  /*24fa0*/  LOP3.LUT R24, R10, R9, RZ, 0xfc, !PT ;  /* 0x000000090a187212 */ /* 0x000fe400078efcff */
        /* <DEDUP_REMOVED lines=35> */
.L_x_3204:
[----:B------:R-:W-:Y:S05]  /*251e0*/  BSYNC B1 ;  /* 0x0000000000017941 */ /* 0x000fea0003800000 */
.L_x_3203:
        /* <DEDUP_REMOVED lines=36> */
.L_x_3199:
[----:B------:R-:W-:Y:S05]  /*25430*/  BSYNC B0 ;  /* 0x0000000000007941 */ /* 0x000fea0003800000 */
.L_x_3193:
[----:B------:R-:W-:Y:S02]  /*25440*/  ULDC UR4, c[0x0][0xd3c] ;  /* 0x00034f0000047ab9 */ /* 0x000fe40000000800 */
[----:B------:R-:W-:-:S06]  /*25450*/  UISETP.GE.AND UP0, UPT, UR6, UR4, UPT ;  /* 0x000000040600728c */ /* 0x000fcc000bf06270 */
[----:B------:R-:W-:-:S13]  /*25460*/  PLOP3.LUT P0, PT, PT, PT, UP0, 0x80, 0x0 ;  /* 0x000000000000781c */ /* 0x000fda0003f0f008 */
[----:B------:R-:W-:Y:S05]  /*25470*/  @!P0 BRA `(.L_x_3205) ;  /* 0xfffffdb800c08947 */ /* 0x000fea000383ffff */
[----:B------:R-:W-:Y:S05]  /*25480*/  EXIT ;  /* 0x000000000000794d */ /* 0x000fea0003800000 */
.L_x_3064:
[----:B------:R-:W-:-:S08]  /*25490*/  NOP ;  /* 0x0000000000007918 */ /* 0x000fd00000000000 */
[----:B0-----:R-:W0:-:S00]  /*254a0*/  USETMAXREG.DEALLOC.CTAPOOL 0x28 ;  /* 0x00000028000079c8 */ /* 0x001e0000080e0500 */
        /* <DEDUP_REMOVED lines=14> */
.L_x_3206:
        /* <DEDUP_REMOVED lines=40> */
.L_x_3212:
        /* <DEDUP_REMOVED lines=12> */
.L_x_3211:
[----:B------:R-:W-:Y:S05]  /*258d0*/  BSYNC B0 ;  /* 0x0000000000007941 */ /* 0x000fea0003800000 */
.L_x_3210:
        /* <DEDUP_REMOVED lines=20> */
.L_x_3208:
        /* <DEDUP_REMOVED lines=18> */
[----:B------:R-:W-:-:S05]  /*25b40*/  VIADD R9, R13, 0xffffffff ;  /* 0xffffffff0d097836 */ /* 0x000fca0000000000 */
[----:B------:R2:W3:Y:S02]  /*25b50*/  SHFL.IDX PT, R16, R6, R9, 0x1f ;  /* 0x00001f0906107589 */ /* 0x0004e400000e0000 */
.L_x_3213:
[----:B---3--:R-:W-:Y:S01]  /*25b60*/  IMAD R16, R16, UR5, R11 ;  /* 0x0000000510107c24 */ /* 0x008fe2000f8e020b */
[----:B------:R-:W-:Y:S01]  /*25b70*/  IABS R2, R4 ;  /* 0x0000000400027213 */ /* 0x000fe20000000000 */
[----:B-12---:R-:W-:-:S03]  /*25b80*/  IMAD.MOV R9, RZ, RZ, -R3 ;  /* 0x000000ffff097224 */ /* 0x006fc600078e0a03 */
        /* <DEDUP_REMOVED lines=20> */
[----:B------:R-:W-:-:S04]  /*25cd0*/  IMAD R13, R7, R2, RZ ;  /* 0x00000002070d7224 */ /* 0x000fc800078e02ff */
[----:B------:R-:W-:-:S05]  /*25ce0*/  IMAD.MOV R6, RZ, RZ, -R13 ;  /* 0x000000ffff067224 */ /* 0x000fca00078e0a0d */
[----:B------:R-:W-:Y:S01]  /*25cf0*/  VIADDMNMX R15, R6, UR5, R7, PT ;  /* 0x00000005060f7c46 */ /* 0x000fe2000b800107 */
[----:B------:R-:W-:-:S03]  /*25d00*/  IMAD.MOV R7, RZ, RZ, -R2 ;  /* 0x000000ffff077224 */ /* 0x000fc600078e0a02 */
[----:B------:R-:W-:Y:S01]  /*25d10*/  IABS R8, R15 ;  /* 0x0000000f00087213 */ /* 0x000fe20000000000 */
[----:B------:R-:W-:Y:S01]  /*25d20*/  IMAD R4, R4, R7, R11 ;  /* 0x0000000704047224 */ /* 0x000fe200078e020b */
[----:B0-----:R-:W-:Y:S01]  /*25d30*/  IABS R10, R15 ;  /* 0x0000000f000a7213 */ /* 0x001fe20000000000 */
[----:B------:R-:W-:Y:S01]  /*25d40*/  IMAD.MOV R18, RZ, RZ, -R15 ;  /* 0x000000ffff127224 */ /* 0x000fe200078e0a0f */
[----:B------:R-:W0:Y:S02]  /*25d50*/  I2F.RP R6, R8 ;  /* 0x0000000800067306 */ /* 0x000e240000209400 */
[----:B------:R-:W-:-:S06]  /*25d60*/  IABS R9, R4 ;  /* 0x0000000400097213 */ /* 0x000fcc0000000000 */
        /* <DEDUP_REMOVED lines=26> */
.L_x_3209:
[----:B------:R-:W-:Y:S01]  /*25f10*/  ULDC UR4, c[0x0][0xd3c] ;  /* 0x00034f0000047ab9 */ /* 0x000fe20000000800 */
[----:B------:R-:W-:Y:S02]  /*25f20*/  IMAD.MOV.U32 R17, RZ, RZ, RZ ;  /* 0x000000ffff117224 */ /* 0x000fe400078e00ff */
[----:B------:R-:W-:Y:S02]  /*25f30*/  IMAD.U32 R16, RZ, RZ, UR6 ;  /* 0x00000006ff107e24 */ /* 0x000fe4000f8e00ff */
[----:B------:R-:W-:Y:S02]  /*25f40*/  IMAD.MOV.U32 R18, RZ, RZ, RZ ;  /* 0x000000ffff127224 */ /* 0x000fe400078e00ff */
[----:B------:R-:W-:-:S07]  /*25f50*/  IMAD.U32 R19, RZ, RZ, UR4 ;  /* 0x00000004ff137e24 */ /* 0x000fce000f8e00ff */
.L_x_3214:
[----:B------:R-:W-:-:S13]  /*25f60*/  ISETP.NE.AND P0, PT, R5, RZ, PT ;  /* 0x000000ff0500720c */ /* 0x000fda0003f05270 */
[----:B------:R-:W0:Y:S01]  /*25f70*/  @!P0 S2R R3, SR_CgaCtaId ;  /* 0x0000000000038919 */ /* 0x000e220000008800 */
[----:B------:R-:W-:-:S04]  /*25f80*/  @!P0 MOV R0, 0x400 ;  /* 0x0000040000008802 */ /* 0x000fc80000000f00 */
[----:B0-----:R-:W-:-:S05]  /*25f90*/  @!P0 LEA R0, R3, R0, 0x18 ;  /* 0x0000000003008211 */ /* 0x001fca00078ec0ff */
[----:B------:R1:W-:Y:S01]  /*25fa0*/  @!P0 STS.128 [R0+0x388d0], R16 ;  /* 0x0388d01000008388 */ /* 0x0003e20000000c00 */
[----:B------:R-:W-:Y:S06]  /*25fb0*/  BAR.ARV 0x5, 0x180 ;  /* 0x0146000000007b1d */ /* 0x000fec0000002000 */
.L_x_3207:
        /* <DEDUP_REMOVED lines=20> */
[----:B------:R-:W-:Y:S01]  /*26100*/  LOP3.LUT R35, R2, 0x38, R4, 0x78, !PT ;  /* 0x0000003802237812 */ /* 0x000fe200078e7804 */
[----:B------:R-:W-:Y:S01]  /*26110*/  IMAD.SHL.U32 R2, R4, 0x10, RZ ;  /* 0x0000001004027824 */ /* 0x000fe200078e00ff */
[----:B------:R-:W-:Y:S02]  /*26120*/  SHF.R.U32.HI R4, RZ, 0x3, R3 ;  /* 0x00000003ff047819 */ /* 0x000fe40000011603 */
[----:B------:R-:W-:Y:S02]  /*26130*/  LOP3.LUT R3, R0, 0x38, RZ, 0xc0, !PT ;  /* 0x0000003800037812 */ /* 0x000fe400078ec0ff */
[----:B------:R-:W-:Y:S02]  /*26140*/  LOP3.LUT R35, R35, 0x200, R0, 0xf8, !PT ;  /* 0x0000020023237812 */ /* 0x000fe400078ef800 */
[----:B------:R-:W-:Y:S02]  /*26150*/  LOP3.LUT R2, R4, 0x70, R2, 0xf8, !PT ;  /* 0x0000007004027812 */ /* 0x000fe400078ef802 */
[----:B------:R-:W-:Y:S01]  /*26160*/  LOP3.LUT R0, R3, 0x40, RZ, 0xfc, !PT ;  /* 0x0000004003007812 */ /* 0x000fe200078efcff */
[----:B------:R-:W-:Y:S01]  /*26170*/  IMAD R25, R35, 0x2, R23 ;  /* 0x0000000223197824 */ /* 0x000fe200078e0217 */
[----:B------:R-:W-:-:S02]  /*26180*/  LOP3.LUT R4, R3, 0x80, RZ, 0xfc, !PT ;  /* 0x0000008003047812 */ /* 0x000fc400078efcff */
[C---:B------:R-:W-:Y:S02]  /*26190*/  LOP3.LUT R2, R3.reuse, 0xc0, RZ, 0xfc, !PT ;  /* 0x000000c003027812 */ /* 0x040fe400078efcff */
[C---:B------:R-:W-:Y:S02]  /*261a0*/  LOP3.LUT R0, R3.reuse, 0x100, RZ, 0xfc, !PT ;  /* 0x0000010003007812 */ /* 0x040fe400078efcff */
[C---:B------:R-:W-:Y:S02]  /*261b0*/  LOP3.LUT R4, R3.reuse, 0x140, RZ, 0xfc, !PT ;  /* 0x0000014003047812 */ /* 0x040fe400078efcff */
[C---:B------:R-:W-:Y:S02]  /*261c0*/  LOP3.LUT R2, R3.reuse, 0x180, RZ, 0xfc, !PT ;  /* 0x0000018003027812 */ /* 0x040fe400078efcff */
[----:B---3--:R-:W-:-:S07]  /*261d0*/  LOP3.LUT R0, R3, 0x1c0, RZ, 0xfc, !PT ;  /* 0x000001c003007812 */ /* 0x008fce00078efcff */
.L_x_3290:
[----:B------:R-:W-:Y:S05]  /*261e0*/  YIELD ;  /* 0x0000000000007946 */ /* 0x000fea0003800000 */
[----:B------:R-:W-:Y:S01]  /*261f0*/  ULDC.64 UR4, c[0x0][0xb20] ;  /* 0x0002c80000047ab9 */ /* 0x000fe20000000a00 */
[----:B------:R-:W-:Y:S01]  /*26200*/  IMAD.MOV.U32 R32, RZ, RZ, RZ ;  /* 0x000000ffff207224 */ /* 0x000fe200078e00ff */
[----:B------:R-:W-:-:S04]  /*26210*/  ISETP.NE.U32.AND P0, PT, RZ, UR4, PT ;  /* 0x00000004ff007c0c */ /* 0x000fc8000bf05070 */
[----:B------:R-:W-:Y:S01]  /*26220*/  ISETP.NE.AND.EX P0, PT, RZ, UR5, PT, P0 ;  /* 0x00000005ff007c0c */ /* 0x000fe2000bf05300 */
[----:B------:R-:W-:-:S12]  /*26230*/  ULDC.64 UR4, c[0x0][0xb10] ;  /* 0x0002c40000047ab9 */ /* 0x000fd80000000a00 */
[----:B------:R-:W0:Y:S02]  /*26240*/  @P0 LDC.64 R2, c[0x0][0xb20] ;  /* 0x0002c800ff020b82 */ /* 0x000e240000000a00 */
[----:B0-----:R-:W-:-:S05]  /*26250*/  @P0 IMAD.WIDE R2, R19, 0x4, R2 ;  /* 0x0000000413020825 */ /* 0x001fca00078e0202 */
[----:B------:R0:W5:Y:S01]  /*26260*/  @P0 LDG.E R32, desc[UR36][R2.64] ;  /* 0x0000002402200981 */ /* 0x000162000c1e1900 */
[----:B------:R-:W-:Y:S01]  /*26270*/  ISETP.NE.U32.AND P0, PT, RZ, UR4, PT ;  /* 0x00000004ff007c0c */ /* 0x000fe2000bf05070 */
[----:B------:R-:W-:Y:S01]  /*26280*/  IMAD.MOV.U32 R36, RZ, RZ, RZ ;  /* 0x000000ffff247224 */ /* 0x000fe200078e00ff */
[----:B------:R-:W-:Y:S02]  /*26290*/  LOP3.LUT R22, R22, 0xffffffbf, RZ, 0xc0, !PT ;  /* 0xffffffbf16167812 */ /* 0x000fe400078ec0ff */
[----:B------:R-:W-:Y:S01]  /*262a0*/  ISETP.NE.AND.EX P1, PT, RZ, UR5, PT, P0 ;  /* 0x00000005ff007c0c */ /* 0x000fe2000bf25300 */
[----:B------:R-:W-:Y:S02]  /*262b0*/  ULDC.64 UR4, c[0x0][0xaf8] ;  /* 0x0002be0000047ab9 */ /* 0x000fe40000000a00 */
[----:B------:R-:W-:Y:S01]  /*262c0*/  ISETP.NE.U32.AND P0, PT, RZ, UR4, PT ;  /* 0x00000004ff007c0c */ /* 0x000fe2000bf05070 */
[----:B0-----:R-:W0:Y:S03]  /*262d0*/  LDC.64 R2, c[0x0][0xaf8] ;  /* 0x0002be00ff027b82 */ /* 0x001e260000000a00 */
[----:B------:R-:W-:Y:S01]  /*262e0*/  ISETP.NE.AND.EX P2, PT, RZ, UR5, PT, P0 ;  /* 0x00000005ff007c0c */ /* 0x000fe2000bf45300 */
[----:B------:R-:W-:-:S05]  /*262f0*/  ULDC.64 UR4, c[0x0][0x418] ;  /* 0x0001060000047ab9 */ /* 0x000fca0000000a00 */
[----:B-1----:R-:W1:Y:S07]  /*26300*/  @P1 LDC.64 R4, c[0x0][0xb10] ;  /* 0x0002c400ff041b82 */ /* 0x002e6e0000000a00 */
[----:B------:R-:W-:Y:S01]  /*26310*/  @P2 LOP3.LUT R22, R22, 0x40, RZ, 0xfc, !PT ;  /* 0x0000004016162812 */ /* 0x000fe200078efcff */
[----:B0-----:R-:W-:-:S05]  /*26320*/  IMAD.WIDE R2, R19, 0x4, R2 ;  /* 0x0000000413027825 */ /* 0x001fca00078e0202 */
[----:B------:R0:W5:Y:S01]  /*26330*/  @P2 LDG.E R36, desc[UR36][R2.64] ;  /* 0x0000002402242981 */ /* 0x000162000c1e1900 */
[----:B-1----:R-:W-:-:S05]  /*26340*/  @P1 IMAD.WIDE R4, R19, 0x4, R4 ;  /* 0x0000000413041825 */ /* 0x002fca00078e0204 */
[----:B--2---:R-:W2:Y:S01]  /*26350*/  @P1 LDG.E R0, desc[UR36][R4.64] ;  /* 0x0000002404001981 */ /* 0x004ea2000c1e1900 */
        /* <DEDUP_REMOVED lines=10> */
[----:B0-----:R-:W-:-:S05]  /*26400*/  IMAD.U32 R0, RZ, RZ, UR4 ;  /* 0x00000004ff007e24 */ /* 0x001fca000f8e00ff */
[----:B------:R1:W-:Y:S01]  /*26410*/  STL [R1+0x424], R0 ;  /* 0x0004240001007387 */ /* 0x0003e20000100800 */
[----:B------:R-:W-:Y:S05]  /*26420*/  @!P2 BRA `(.L_x_3216) ;  /* 0x000000000010a947 */ /* 0x000fea0003800000 */
[----:B------:R-:W2:Y:S04]  /*26430*/  LDG.E R5, desc[UR36][R2.64] ;  /* 0x0000002402057981 */ /* 0x000ea8000c1e1900 */
[----:B-1----:R-:W2:Y:S02]  /*26440*/  LDG.E R0, desc[UR36][R2.64+0x4] ;  /* 0x0000042402007981 */ /* 0x002ea4000c1e1900 */
[----:B--2---:R-:W-:-:S05]  /*26450*/  IMAD.IADD R0, R0, 0x1, -R5 ;  /* 0x0000000100007824 */ /* 0x004fca00078e0a05 */
[----:B------:R2:W-:Y:S02]  /*26460*/  STL [R1+0x424], R0 ;  /* 0x0004240001007387 */ /* 0x0005e40000100800 */
.L_x_3216:
[----:B------:R-:W-:Y:S02]  /*26470*/  ULDC.64 UR4, c[0x0][0xb18] ;  /* 0x0002c60000047ab9 */ /* 0x000fe40000000a00 */
[----:B------:R-:W-:-:S04]  /*26480*/  ISETP.NE.U32.AND P0, PT, RZ, UR4, PT ;  /* 0x00000004ff007c0c */ /* 0x000fc8000bf05070 */
[----:B------:R-:W-:-:S13]  /*26490*/  ISETP.NE.AND.EX P0, PT, RZ, UR5, PT, P0 ;  /* 0x00000005ff007c0c */ /* 0x000fda000bf05300 */
[----:B------:R-:W-:Y:S05]  /*264a0*/  @!P0 BRA `(.L_x_3217) ;  /* 0x0000000000108947 */ /* 0x000fea0003800000 */
[----:B0-----:R-:W0:Y:S02]  /*264b0*/  LDC.64 R2, c[0x0][0xb18] ;  /* 0x0002c600ff027b82 */ /* 0x001e240000000a00 */
[----:B0-----:R-:W-:-:S05]  /*264c0*/  IMAD.WIDE R2, R19, 0x4, R2 ;  /* 0x0000000413027825 */ /* 0x001fca00078e0202 */
[----:B------:R3:W5:Y:S01]  /*264d0*/  LDG.E R27, desc[UR36][R2.64] ;  /* 0x00000024021b7981 */ /* 0x000762000c1e1900 */
[----:B------:R-:W-:Y:S05]  /*264e0*/  BRA `(.L_x_3218) ;  /* 0x0000000000247947 */ /* 0x000fea0003800000 */
.L_x_3217:
[----:B------:R-:W-:Y:S02]  /*264f0*/  ULDC.64 UR4, c[0x0][0xb00] ;  /* 0x0002c00000047ab9 */ /* 0x000fe40000000a00 */
[----:B------:R-:W-:-:S04]  /*26500*/  ISETP.NE.U32.AND P0, PT, RZ, UR4, PT ;  /* 0x00000004ff007c0c */ /* 0x000fc8000bf05070 */
[----:B------:R-:W-:-:S13]  /*26510*/  ISETP.NE.AND.EX P0, PT, RZ, UR5, PT, P0 ;  /* 0x00000005ff007c0c */ /* 0x000fda000bf05300 */
[----:B------:R-:W-:Y:S05]  /*26520*/  @!P0 BRA `(.L_x_3218) ;  /* 0x0000000000148947 */ /* 0x000fea0003800000 */
[----:B0-----:R-:W0:Y:S02]  /*26530*/  LDC.64 R2, c[0x0][0xb00] ;  /* 0x0002c000ff027b82 */ /* 0x001e240000000a00 */
[----:B0-----:R-:W-:-:S05]  /*26540*/  IMAD.WIDE R2, R19, 0x4, R2 ;  /* 0x0000000413027825 */ /* 0x001fca00078e0202 */
[----:B------:R-:W3:Y:S04]  /*26550*/  LDG.E R27, desc[UR36][R2.64] ;  /* 0x00000024021b7981 */ /* 0x000ee8000c1e1900 */
[----:B-12---:R-:W3:Y:S02]  /*26560*/  LDG.E R0, desc[UR36][R2.64+0x4] ;  /* 0x0000042402007981 */ /* 0x006ee4000c1e1900 */
[----:B---3--:R-:W-:-:S07]  /*26570*/  IMAD.IADD R27, R0, 0x1, -R27 ;  /* 0x00000001001b7824 */ /* 0x008fce00078e0a1b */
.L_x_3218:
[----:B------:R-:W4:Y:S01]  /*26580*/  LDL R6, [R1+0x424] ;  /* 0x0004240001067983 */ /* 0x000f220000100800 */
[----:B012---:R-:W0:Y:S01]  /*26590*/  LDC R0, c[0x0][0x448] ;  /* 0x00011200ff007b82 */ /* 0x007e220000000800 */
[----:B------:R-:W-:Y:S01]  /*265a0*/  IMAD.SHL.U32 R8, R17, 0x40, RZ ;  /* 0x0000004011087824 */ /* 0x000fe200078e00ff */
[----:B------:R-:W-:Y:S01]  /*265b0*/  LOP3.LUT R22, R22, 0xfffff7ff, RZ, 0xc0, !PT ;  /* 0xfffff7ff16167812 */ /* 0x000fe200078ec0ff */
[----:B-----5:R-:W-:-:S03]  /*265c0*/  IMAD.IADD R27, R27, 0x1, -R32 ;  /* 0x000000011b1b7824 */ /* 0x020fc600078e0a20 */
[----:B------:R1:W-:Y:S02]  /*265d0*/  STL [R1+0x420], R8 ;  /* 0x0004200801007387 */ /* 0x0003e40000100800 */
[----:B---3--:R-:W2:Y:S01]  /*265e0*/  LDC.64 R2, c[0x0][0xad8] ;  /* 0x0002b600ff027b82 */ /* 0x008ea20000000a00 */
[----:B0-----:R-:W-:Y:S01]  /*265f0*/  ISETP.NE.AND P2, PT, R0, 0x1, PT ;  /* 0x000000010000780c */ /* 0x001fe20003f45270 */
[----:B------:R-:W-:Y:S01]  /*26600*/  VIADD R0, R8, 0x3f ;  /* 0x0000003f08007836 */ /* 0x000fe20000000000 */
[----:B--2---:R-:W-:-:S11]  /*26610*/  ISETP.GE.AND P1, PT, R3, 0x1, PT ;  /* 0x000000010300780c */ /* 0x004fd60003f26270 */
[----:B------:R-:W0:Y:S01]  /*26620*/  @P2 LDC R5, c[0x0][0x44c] ;  /* 0x00011300ff052b82 */ /* 0x000e220000000800 */
[----:B------:R-:W-:-:S07]  /*26630*/  @P2 LOP3.LUT R22, R22, 0x800, RZ, 0xfc, !PT ;  /* 0x0000080016162812 */ /* 0x000fce00078efcff */
[----:B------:R-:W2:Y:S01]  /*26640*/  @P2 LDC R7, c[0x0][0x450] ;  /* 0x00011400ff072b82 */ /* 0x000ea20000000800 */
[----:B0-----:R-:W-:-:S05]  /*26650*/  @P2 IMAD.HI.U32 R4, R0, R5, RZ ;  /* 0x0000000500042227 */ /* 0x001fca00078e00ff */
[----:B--2---:R-:W-:Y:S02]  /*26660*/  @P2 SHF.R.U32.HI R0, RZ, R7, R4 ;  /* 0x00000007ff002219 */ /* 0x004fe40000011604 */
[----:B----4-:R-:W-:-:S05]  /*26670*/  IADD3 R5, R27, 0x1, -R6 ;  /* 0x000000011b057810 */ /* 0x010fca0007ffe806 */
[----:B------:R-:W-:-:S04]  /*26680*/  IMAD.IADD R7, R5, 0x1, R0 ;  /* 0x0000000105077824 */ /* 0x000fc800078e0200 */
[----:B------:R-:W-:Y:S01]  /*26690*/  IMAD.IADD R2, R7, 0x1, R2 ;  /* 0x0000000107027824 */ /* 0x000fe200078e0202 */
[----:B-1----:R-:W-:Y:S06]  /*266a0*/  @!P1 BRA `(.L_x_3219) ;  /* 0x0000000000489947 */ /* 0x002fec0003800000 */
        /* <DEDUP_REMOVED lines=11> */
.L_x_3221:
[----:B------:R-:W-:-:S13]  /*26760*/  ISETP.NE.AND P0, PT, R3, 0x1, PT ;  /* 0x000000010300780c */ /* 0x000fda0003f05270 */
[----:B------:R-:W0:Y:S02]  /*26770*/  @P0 LDC.64 R4, c[0x0][0xae0] ;  /* 0x0002b800ff040b82 */ /* 0x000e240000000a00 */
[----:B0-----:R-:W-:-:S05]  /*26780*/  @P0 IMAD.HI.U32 R4, R0, R4, RZ ;  /* 0x0000000400040227 */ /* 0x001fca00078e00ff */
[----:B------:R-:W-:-:S07]  /*26790*/  @P0 SHF.R.U32.HI R0, RZ, R5, R4 ;  /* 0x00000005ff000219 */ /* 0x000fce0000011604 */
.L_x_3222:
[----:B------:R-:W-:Y:S05]  /*267a0*/  BSYNC B0 ;  /* 0x0000000000007941 */ /* 0x000fea0003800000 */
.L_x_3220:
[----:B------:R-:W-:-:S05]  /*267b0*/  IMAD R5, R0, R3, R3 ;  /* 0x0000000300057224 */ /* 0x000fca00078e0203 */
[----:B------:R-:W-:-:S07]  /*267c0*/  VIMNMX R2, R2, R5, PT ;  /* 0x0000000502027248 */ /* 0x000fce0003fe0100 */
.L_x_3219:
        /* <DEDUP_REMOVED lines=29> */
.L_x_3225:
[----:B------:R-:W-:-:S13]  /*269a0*/  ISETP.NE.AND P0, PT, R3, 0x1, PT ;  /* 0x000000010300780c */ /* 0x000fda0003f05270 */
[----:B------:R-:W1:Y:S02]  /*269b0*/  @P0 LDC.64 R4, c[0x0][0xae0] ;  /* 0x0002b800ff040b82 */ /* 0x000e640000000a00 */
[----:B-1----:R-:W-:-:S05]  /*269c0*/  @P0 IMAD.HI.U32 R4, R2, R4, RZ ;  /* 0x0000000402040227 */ /* 0x002fca00078e00ff */
[----:B------:R-:W-:-:S07]  /*269d0*/  @P0 SHF.R.U32.HI R2, RZ, R5, R4 ;  /* 0x00000005ff020219 */ /* 0x000fce0000011604 */
.L_x_3226:
[----:B------:R-:W-:Y:S05]  /*269e0*/  BSYNC B0 ;  /* 0x0000000000007941 */ /* 0x000fea0003800000 */
.L_x_3224:
[----:B------:R-:W-:-:S05]  /*269f0*/  IMAD R3, R2, R3, RZ ;  /* 0x0000000302037224 */ /* 0x000fca00078e02ff */
[----:B------:R-:W-:-:S07]  /*26a00*/  VIMNMX R0, R0, R3, !PT ;  /* 0x0000000300007248 */ /* 0x000fce0007fe0100 */
.L_x_3223:
        /* <DEDUP_REMOVED lines=24> */
.L_x_3228:
        /* <DEDUP_REMOVED lines=20> */
.L_x_3231:
[----:B------:R-:W-:Y:S05]  /*26cd0*/  BSYNC B6 ;  /* 0x0000000000067941 */ /* 0x000fea0003800000 */
.L_x_3230:
        /* <DEDUP_REMOVED lines=19> */
[----:B0-2---:R-:W-:Y:S05]  /*26e10*/  CALL.ABS.NOINC R2 ;  /* 0x0000000002007343 */ /* 0x005fea0003c00000 */
.L_x_3234:
        /* <DEDUP_REMOVED lines=15> */
.L_x_3233:
[----:B------:R-:W-:Y:S05]  /*26f10*/  BSYNC B6 ;  /* 0x0000000000067941 */ /* 0x000fea0003800000 */
.L_x_3232:
[----:B------:R-:W-:Y:S01]  /*26f20*/  ULDC.64 UR4, c[0x0][0xaf0] ;  /* 0x0002bc0000047ab9 */ /* 0x000fe20000000a00 */
[----:B------:R-:W1:Y:S01]  /*26f30*/  S2R R17, SR_TID.X ;  /* 0x0000000000117919 */ /* 0x000e620000002100 */
[----:B------:R-:W-:Y:S01]  /*26f40*/  ISETP.NE.U32.AND P0, PT, RZ, UR4, PT ;  /* 0x00000004ff007c0c */ /* 0x000fe2000bf05070 */
[----:B------:R-:W-:Y:S01]  /*26f50*/  IMAD.MOV.U32 R29, RZ, RZ, R19 ;  /* 0x000000ffff1d7224 */ /* 0x000fe200078e0013 */
[----:B------:R-:W-:Y:S01]  /*26f60*/  ULDC UR4, c[0x0][0x320] ;  /* 0x0000c80000047ab9 */ /* 0x000fe20000000800 */
[----:B------:R-:W2:Y:S01]  /*26f70*/  S2R R28, SR_TID.X ;  /* 0x00000000001c7919 */ /* 0x000ea20000002100 */
[----:B------:R-:W-:Y:S01]  /*26f80*/  ISETP.NE.AND.EX P0, PT, RZ, UR5, PT, P0 ;  /* 0x00000005ff007c0c */ /* 0x000fe2000bf05300 */
[----:B------:R-:W3:-:S12]  /*26f90*/  LDC R10, c[0x0][0x430] ;  /* 0x00010c00ff0a7b82 */ /* 0x000ed80000000800 */
[----:B------:R-:W4:Y:S01]  /*26fa0*/  @P0 LDC.64 R2, c[0x0][0xaf0] ;  /* 0x0002bc00ff020b82 */ /* 0x000f220000000a00 */
[----:B-1----:R-:W-:-:S05]  /*26fb0*/  IMAD.SHL.U32 R17, R17, 0x8, RZ ;  /* 0x0000000811117824 */ /* 0x002fca00078e00ff */
[----:B------:R-:W-:-:S04]  /*26fc0*/  LOP3.LUT R17, R17, 0x38, RZ, 0xc0, !PT ;  /* 0x0000003811117812 */ /* 0x000fc800078ec0ff */
[----:B------:R-:W-:Y:S01]  /*26fd0*/  LOP3.LUT R31, R17, 0x180, RZ, 0xfc, !PT ;  /* 0x00000180111f7812 */ /* 0x000fe200078efcff */
[----:B----4-:R-:W-:Y:S01]  /*26fe0*/  @P0 IMAD.WIDE R2, R19, 0x4, R2 ;  /* 0x0000000413020825 */ /* 0x010fe200078e0202 */
[C---:B------:R-:W-:Y:S02]  /*26ff0*/  LOP3.LUT R20, R17.reuse, 0x40, RZ, 0xfc, !PT ;  /* 0x0000004011147812 */ /* 0x040fe400078efcff */
[----:B------:R-:W-:Y:S02]  /*27000*/  LOP3.LUT R17, R17, 0x1c0, RZ, 0xfc, !PT ;  /* 0x000001c011117812 */ /* 0x000fe400078efcff */
[----:B------:R1:W5:Y:S01]  /*27010*/  @P0 LDG.E R29, desc[UR36][R2.64] ;  /* 0x00000024021d0981 */ /* 0x000362000c1e1900 */
[----:B--2---:R-:W-:Y:S01]  /*27020*/  IMAD.SHL.U32 R21, R28, 0x8, RZ ;  /* 0x000000081c157824 */ /* 0x004fe200078e00ff */
[----:B------:R-:W-:Y:S01]  /*27030*/  ISETP.GE.AND P0, PT, R17, UR4, PT ;  /* 0x0000000411007c0c */ /* 0x000fe2000bf06270 */
[----:B------:R-:W-:Y:S01]  /*27040*/  UMOV UR5, 0xffffffff ;  /* 0xffffffff00057882 */ /* 0x000fe20000000000 */
[----:B------:R-:W2:Y:S01]  /*27050*/  S2R R17, SR_TID.X ;  /* 0x0000000000117919 */ /* 0x000ea20000002100 */
[----:B------:R-:W-:-:S02]  /*27060*/  ISETP.GE.AND P3, PT, R20, UR4, PT ;  /* 0x0000000414007c0c */ /* 0x000fc4000bf66270 */
[----:B------:R-:W-:Y:S01]  /*27070*/  LOP3.LUT R21, R21, 0x38, RZ, 0xc0, !PT ;  /* 0x0000003815157812 */ /* 0x000fe200078ec0ff */
[----:B------:R-:W4:Y:S01]  /*27080*/  S2R R20, SR_TID.X ;  /* 0x0000000000147919 */ /* 0x000f220000002100 */
[----:B------:R-:W-:Y:S02]  /*27090*/  ISETP.GE.AND P1, PT, R31, UR4, PT ;  /* 0x000000041f007c0c */ /* 0x000fe4000bf26270 */
[----:B------:R-:W-:Y:S02]  /*270a0*/  ISETP.GE.AND P2, PT, R21, UR4, PT ;  /* 0x0000000415007c0c */ /* 0x000fe4000bf46270 */
[----:B------:R-:W-:Y:S02]  /*270b0*/  LOP3.LUT R22, R22, 0xfffffdff, RZ, 0xc0, !PT ;  /* 0xfffffdff16167812 */ /* 0x000fe400078ec0ff */
[----:B------:R-:W-:Y:S02]  /*270c0*/  LEA R0, R30, 0xffffffc0, 0x6 ;  /* 0xffffffc01e007811 */ /* 0x000fe400078e30ff */
[----:B------:R-:W-:-:S02]  /*270d0*/  SEL R6, RZ, 0x40, P1 ;  /* 0x00000040ff067807 */ /* 0x000fc40000800000 */
[----:B------:R-:W-:Y:S02]  /*270e0*/  @P3 LOP3.LUT R22, R22, 0x200, RZ, 0xfc, !PT ;  /* 0x0000020016163812 */ /* 0x000fe400078efcff */
[----:B0-----:R-:W-:Y:S02]  /*270f0*/  SEL R30, RZ, 0x80, P0 ;  /* 0x00000080ff1e7807 */ /* 0x001fe40000000000 */
[----:B------:R-:W-:-:S04]  /*27100*/  LOP3.LUT R22, R22, 0xfffffbff, RZ, 0xc0, !PT ;  /* 0xfffffbff16167812 */ /* 0x000fc800078ec0ff */
[----:B------:R-:W-:-:S04]  /*27110*/  @P2 LOP3.LUT R22, R22, 0x400, RZ, 0xfc, !PT ;  /* 0x0000040016162812 */ /* 0x000fc800078efcff */
[----:B------:R-:W-:Y:S01]  /*27120*/  LOP3.LUT R22, R22, 0xffffffdf, RZ, 0xc0, !PT ;  /* 0xffffffdf16167812 */ /* 0x000fe200078ec0ff */
[----:B--2---:R-:W-:-:S05]  /*27130*/  IMAD.SHL.U32 R17, R17, 0x8, RZ ;  /* 0x0000000811117824 */ /* 0x004fca00078e00ff */
[----:B------:R-:W-:-:S04]  /*27140*/  LOP3.LUT R17, R17, 0x38, RZ, 0xc0, !PT ;  /* 0x0000003811117812 */ /* 0x000fc800078ec0ff */
[----:B------:R-:W-:Y:S01]  /*27150*/  LOP3.LUT R31, R17, 0x80, RZ, 0xfc, !PT ;  /* 0x00000080111f7812 */ /* 0x000fe200078efcff */
[C---:B------:R-:W-:Y:S01]  /*27160*/  IMAD.SHL.U32 R17, R28.reuse, 0x8, RZ ;  /* 0x000000081c117824 */ /* 0x040fe200078e00ff */
[----:B------:R-:W-:Y:S02]  /*27170*/  LOP3.LUT R28, R28, 0x7f, RZ, 0xc0, !PT ;  /* 0x0000007f1c1c7812 */ /* 0x000fe400078ec0ff */
[----:B------:R-:W-:Y:S02]  /*27180*/  ISETP.GE.AND P5, PT, R31, UR4, PT ;  /* 0x000000041f007c0c */ /* 0x000fe4000bfa6270 */
[----:B------:R-:W-:Y:S02]  /*27190*/  LOP3.LUT R17, R17, 0x38, RZ, 0xc0, !PT ;  /* 0x0000003811117812 */ /* 0x000fe400078ec0ff */
[----:B------:R-:W-:Y:S02]  /*271a0*/  SHF.R.U32.HI R31, RZ, 0x3, R28 ;  /* 0x00000003ff1f7819 */ /* 0x000fe4000001161c */
[----:B------:R-:W-:Y:S01]  /*271b0*/  LOP3.LUT R28, R17, 0xc0, RZ, 0xfc, !PT ;  /* 0x000000c0111c7812 */ /* 0x000fe200078efcff */
[----:B----4-:R-:W-:-:S03]  /*271c0*/  IMAD.SHL.U32 R17, R20, 0x10, RZ ;  /* 0x0000001014117824 */ /* 0x010fc600078e00ff */
[----:B------:R-:W-:Y:S02]  /*271d0*/  ISETP.GE.AND P4, PT, R28, UR4, PT ;  /* 0x000000041c007c0c */ /* 0x000fe4000bf86270 */
[C---:B------:R-:W-:Y:S02]  /*271e0*/  LOP3.LUT R28, R21.reuse, 0x100, RZ, 0xfc, !PT ;  /* 0x00000100151c7812 */ /* 0x040fe400078efcff */
[----:B------:R-:W-:Y:S02]  /*271f0*/  LOP3.LUT R21, R21, 0x140, RZ, 0xfc, !PT ;  /* 0x0000014015157812 */ /* 0x000fe400078efcff */
[----:B------:R-:W-:Y:S02]  /*27200*/  @P5 LOP3.LUT R22, R22, 0x20, RZ, 0xfc, !PT ;  /* 0x0000002016165812 */ /* 0x000fe400078efcff */
[----:B------:R-:W-:Y:S02]  /*27210*/  ISETP.GE.AND P2, PT, R21, UR4, PT ;  /* 0x0000000415007c0c */ /* 0x000fe4000bf46270 */
[----:B------:R-:W-:-:S02]  /*27220*/  LOP3.LUT R22, R22, 0xffffffef, RZ, 0xc0, !PT ;  /* 0xffffffef16167812 */ /* 0x000fc400078ec0ff */
[----:B------:R-:W-:Y:S02]  /*27230*/  ISETP.GE.AND P3, PT, R28, UR4, PT ;  /* 0x000000041c007c0c */ /* 0x000fe4000bf66270 */
[----:B------:R-:W-:Y:S02]  /*27240*/  @P4 LOP3.LUT R22, R22, 0x10, RZ, 0xfc, !PT ;  /* 0x0000001016164812 */ /* 0x000fe400078efcff */
[----:B------:R-:W-:Y:S02]  /*27250*/  LOP3.LUT R17, R31, 0x70, R17, 0xf8, !PT ;  /* 0x000000701f117812 */ /* 0x000fe400078ef811 */
[----:B------:R-:W-:-:S03]  /*27260*/  LOP3.LUT R22, R22, 0xfffffffb, RZ, 0xc0, !PT ;  /* 0xfffffffb16167812 */ /* 0x000fc600078ec0ff */
[----:B------:R-:W-:Y:S01]  /*27270*/  IMAD.IADD R7, R17, 0x1, R0 ;  /* 0x0000000111077824 */ /* 0x000fe200078e0200 */
[----:B------:R-:W-:-:S04]  /*27280*/  @P2 LOP3.LUT R22, R22, 0x4, RZ, 0xfc, !PT ;  /* 0x0000000416162812 */ /* 0x000fc800078efcff */
[----:B------:R-:W-:-:S04]  /*27290*/  LOP3.LUT R22, R22, 0xfffffff7, RZ, 0xc0, !PT ;  /* 0xfffffff716167812 */ /* 0x000fc800078ec0ff */
[----:B------:R-:W-:Y:S01]  /*272a0*/  @P3 LOP3.LUT R22, R22, 0x8, RZ, 0xfc, !PT ;  /* 0x0000000816163812 */ /* 0x000fe200078efcff */
[----:B-1-3--:R-:W-:Y:S06]  /*272b0*/  BRA.DIV UR5, `(.L_x_3235) ;  /* 0x0000004e05ac7947 */ /* 0x00afec000b800000 */
.L_x_3308:
[----:B------:R-:W-:Y:S01]  /*272c0*/  ISETP.NE.AND P1, PT, R10, 0x1, PT ;  /* 0x000000010a00780c */ /* 0x000fe20003f25270 */
[----:B------:R-:W-:Y:S01]  /*272d0*/  IMAD.MOV.U32 R37, RZ, RZ, RZ ;  /* 0x000000ffff257224 */ /* 0x000fe200078e00ff */
[C---:B------:R-:W-:Y:S01]  /*272e0*/  ISETP.GE.AND P0, PT, R7.reuse, R27, PT ;  /* 0x0000001b0700720c */ /* 0x040fe20003f06270 */
[----:B------:R-:W-:Y:S01]  /*272f0*/  IMAD.IADD R7, R7, 0x1, R32 ;  /* 0x0000000107077824 */ /* 0x000fe200078e0220 */
[----:B-----5:R-:W-:Y:S02]  /*27300*/  SHF.R.S32.HI R34, RZ, 0x1f, R29 ;  /* 0x0000001fff227819 */ /* 0x020fe4000001141d */
[----:B------:R-:W-:Y:S01]  /*27310*/  ISETP.GT.U32.OR P0, PT, R17, 0x3f, P0 ;  /* 0x0000003f1100780c */ /* 0x000fe20000704470 */
[----:B------:R-:W-:Y:S01]  /*27320*/  IMAD.MOV.U32 R8, RZ, RZ, R7 ;  /* 0x000000ffff087224 */ /* 0x000fe200078e0007 */
[C---:B------:R-:W-:Y:S02]  /*27330*/  LOP3.LUT P6, RZ, R22.reuse, 0x400, RZ, 0xc0, !PT ;  /* 0x0000040016ff7812 */ /* 0x040fe400078cc0ff */
[----:B------:R-:W-:-:S03]  /*27340*/  LOP3.LUT R22, R22, 0xffffdfff, RZ, 0xc0, !PT ;  /* 0xffffdfff16167812 */ /* 0x000fc600078ec0ff */
[----:B------:R-:W0:Y:S01]  /*27350*/  @P1 LDC R3, c[0x0][0x434] ;  /* 0x00010d00ff031b82 */ /* 0x000e220000000800 */
[----:B------:R-:W-:-:S07]  /*27360*/  @P1 LOP3.LUT R22, R22, 0x2000, RZ, 0xfc, !PT ;  /* 0x0000200016161812 */ /* 0x000fce00078efcff */
        /* <DEDUP_REMOVED lines=33> */
[----:B------:R-:W-:Y:S01]  /*27580*/  IMAD R2, R10, R2, R7 ;  /* 0x000000020a027224 */ /* 0x000fe200078e0207 */
[----:B------:R0:W-:Y:S04]  /*27590*/  STL [R1+0x448], R6 ;  /* 0x0004480601007387 */ /* 0x0001e80000100800 */
[----:B------:R0:W-:Y:S05]  /*275a0*/  STL [R1+0x428], R2 ;  /* 0x0004280201007387 */ /* 0x0001ea0000100800 */
[----:B------:R-:W-:-:S04]  /*275b0*/  @P0 LOP3.LUT R22, R22, 0x1000, RZ, 0xfc, !PT ;  /* 0x0000100016160812 */ /* 0x000fc800078efcff */
[----:B------:R-:W-:-:S04]  /*275c0*/  LOP3.LUT R22, R22, 0xfffffffe, RZ, 0xc0, !PT ;  /* 0xfffffffe16167812 */ /* 0x000fc800078ec0ff */
[----:B------:R-:W-:Y:S01]  /*275d0*/  @P1 LOP3.LUT R22, R22, 0x1, RZ, 0xfc, !PT ;  /* 0x0000000116161812 */ /* 0x000fe200078efcff */
[----:B0-----:R-:W-:Y:S06]  /*275e0*/  @!P0 BRA `(.L_x_3236) ;  /* 0x0000000000048947 */ /* 0x001fec0003800000 */
[----:B------:R-:W-:Y:S01]  /*275f0*/  BPT.TRAP 0x1 ;  /* 0x000000040000795c */ /* 0x000fe20000300000 */
.L_x_3236:
        /* <DEDUP_REMOVED lines=9> */
.L_x_3309:
[----:B------:R-:W-:Y:S05]  /*27690*/  BSYNC B0 ;  /* 0x0000000000007941 */ /* 0x000fea0003800000 */
.L_x_3237:
[----:B------:R-:W0:Y:S01]  /*276a0*/  LDL R2, [R1+0x428] ;  /* 0x0004280001027983 */ /* 0x000e220000100800 */
[----:B------:R-:W-:Y:S01]  /*276b0*/  ULDC.64 UR4, c[0x0][0x300] ;  /* 0x0000c00000047ab9 */ /* 0x000fe20000000a00 */
[----:B-----5:R-:W-:Y:S02]  /*276c0*/  SHF.R.S32.HI R4, RZ, 0x1f, R37 ;  /* 0x0000001fff047819 */ /* 0x020fe40000011425 */
[----:B------:R-:W-:-:S03]  /*276d0*/  LOP3.LUT R22, R22, 0xfffffffd, RZ, 0xc0, !PT ;  /* 0xfffffffd16167812 */ /* 0x000fc600078ec0ff */
[----:B------:R-:W-:Y:S01]  /*276e0*/  STL [R1+0x440], R4 ;  /* 0x0004400401007387 */ /* 0x000fe20000100800 */
[----:B0-----:R-:W-:-:S05]  /*276f0*/  SHF.R.S32.HI R0, RZ, 0x1f, R2 ;  /* 0x0000001fff007819 */ /* 0x001fca0000011402 */
[----:B------:R0:W-:Y:S02]  /*27700*/  STL [R1+0x43c], R0 ;  /* 0x00043c0001007387 */ /* 0x0001e40000100800 */
[----:B0-----:R-:W-:-:S04]  /*27710*/  IMAD R0, R0, UR4, RZ ;  /* 0x0000000400007c24 */ /* 0x001fc8000f8e02ff */
[C---:B------:R-:W-:Y:S02]  /*27720*/  IMAD R0, R2.reuse, UR5, R0 ;  /* 0x0000000502007c24 */ /* 0x040fe4000f8e0200 */
[----:B------:R-:W-:Y:S01]  /*27730*/  IMAD.WIDE.U32 R2, R2, UR4, RZ ;  /* 0x0000000402027c25 */ /* 0x000fe2000f8e00ff */
[----:B------:R-:W-:-:S03]  /*27740*/  ULDC.64 UR4, c[0x0][0x310] ;  /* 0x0000c40000047ab9 */ /* 0x000fc60000000a00 */
[----:B------:R-:W-:Y:S02]  /*27750*/  IMAD.IADD R3, R3, 0x1, R0 ;  /* 0x0000000103037824 */ /* 0x000fe400078e0200 */
[----:B------:R-:W-:Y:S02]  /*27760*/  IMAD R0, R4, UR4, RZ ;  /* 0x0000000404007c24 */ /* 0x000fe4000f8e02ff */
[----:B------:R-:W0:Y:S01]  /*27770*/  S2R R4, SR_TID.X ;  /* 0x0000000000047919 */ /* 0x000e220000002100 */
        /* <DEDUP_REMOVED lines=52> */
.L_x_3319:
        /* <DEDUP_REMOVED lines=10> */
.L_x_3240:
        /* <DEDUP_REMOVED lines=11> */
.L_x_3241:
[----:B------:R-:W-:Y:S01]  /*27c10*/  VIADD R0, R23, 0x20400 ;  /* 0x0002040017007836 */ /* 0x000fe20000000000 */
[----:B------:R-:W-:Y:S01]  /*27c20*/  LOP3.LUT P1, RZ, R22, 0x40, RZ, 0xc0, !PT ;  /* 0x0000004016ff7812 */ /* 0x000fe2000782c0ff */
[----:B------:R1:W-:-:S12]  /*27c30*/  SYNCS.ARRIVE.TRANS64.A1T0 RZ, [R17+URZ+0x38830], RZ ;  /* 0x038830ff11ff79a7 */ /* 0x0003d8000810003f */
[----:B------:R-:W-:Y:S05]  /*27c40*/  WARPSYNC.ALL ;  /* 0x0000000000007948 */ /* 0x000fea0003800000 */
[----:B------:R-:W-:Y:S01]  /*27c50*/  BAR.SYNC.DEFER_BLOCKING 0x8, 0x100 ;  /* 0x0204000000007b1d */ /* 0x000fe20000010000 */
[----:B------:R-:W-:Y:S02]  /*27c60*/  LOP3.LUT P0, RZ, R0, 0x3ff, RZ, 0xc0, !PT ;  /* 0x000003ff00ff7812 */ /* 0x000fe4000780c0ff */
[----:B------:R-:W-:-:S03]  /*27c70*/  SHF.R.S32.HI R0, RZ, 0x1f, R19 ;  /* 0x0000001fff007819 */ /* 0x000fc60000011413 */
[----:B------:R-:W-:Y:S01]  /*27c80*/  BSSY B6, `(.L_x_3242) ;  /* 0x0000018000067945 */ /* 0x000fe20003800000 */
[----:B------:R-:W-:Y:S02]  /*27c90*/  SEL R31, R0, RZ, !P1 ;  /* 0x000000ff001f7207 */ /* 0x000fe40004800000 */
[----:B------:R-:W-:-:S03]  /*27ca0*/  SEL R0, R19, RZ, !P1 ;  /* 0x000000ff13007207 */ /* 0x000fc60004800000 */
[----:B------:R-:W-:Y:S04]  /*27cb0*/  STL [R1+0x438], R31 ;  /* 0x0004381f01007387 */ /* 0x000fe80000100800 */
[----:B------:R2:W-:Y:S02]  /*27cc0*/  STL [R1+0x42c], R0 ;  /* 0x00042c0001007387 */ /* 0x0005e40000100800 */
[----:B--2---:R-:W-:-:S05]  /*27cd0*/  SHF.R.S32.HI R0, RZ, 0x1f, R36 ;  /* 0x0000001fff007819 */ /* 0x004fca0000011424 */
[----:B------:R2:W-:Y:S01]  /*27ce0*/  STL [R1+0x430], R0 ;  /* 0x0004300001007387 */ /* 0x0005e20000100800 */
        /* <DEDUP_REMOVED lines=16> */
[----:B012---:R-:W-:Y:S05]  /*27df0*/  CALL.ABS.NOINC R2 ;  /* 0x0000000002007343 */ /* 0x007fea0003c00000 */
.L_x_3243:
[----:B------:R-:W-:Y:S05]  /*27e00*/  BSYNC B6 ;  /* 0x0000000000067941 */ /* 0x000fea0003800000 */
.L_x_3242:
[----:B------:R-:W3:Y:S01]  /*27e10*/  LDL R20, [R1+0x430] ;  /* 0x0004300001147983 */ /* 0x000ee20000100800 */
[----:B------:R-:W-:Y:S01]  /*27e20*/  IMAD.MOV.U32 R5, RZ, RZ, R31 ;  /* 0x000000ffff057224 */ /* 0x000fe200078e001f */
[----:B------:R-:W-:Y:S02]  /*27e30*/  ULDC.64 UR4, c[0x0][0x298] ;  /* 0x0000a60000047ab9 */ /* 0x000fe40000000a00 */
[----:B------:R-:W4:Y:S01]  /*27e40*/  LDL R21, [R1+0x42c] ;  /* 0x00042c0001157983 */ /* 0x000f220000100800 */
[----:B0-----:R-:W0:Y:S01]  /*27e50*/  S2R R2, SR_TID.X ;  /* 0x0000000000027919 */ /* 0x001e220000002100 */
[----:B------:R-:W1:Y:S01]  /*27e60*/  S2R R31, SR_TID.X ;  /* 0x00000000001f7919 */ /* 0x000e620000002100 */
[----:B0-----:R-:W-:-:S04]  /*27e70*/  LOP3.LUT R2, R2, 0x7f, RZ, 0xc0, !PT ;  /* 0x0000007f02027812 */ /* 0x001fc800078ec0ff */
[----:B--2---:R-:W-:Y:S02]  /*27e80*/  SHF.R.U32.HI R0, RZ, 0x3, R2 ;  /* 0x00000003ff007819 */ /* 0x004fe40000011602 */
[----:B------:R-:W0:Y:S01]  /*27e90*/  LDC R2, c[0x0][0x448] ;  /* 0x00011200ff027b82 */ /* 0x000e220000000800 */
[----:B---3--:R-:W-:Y:S02]  /*27ea0*/  IMAD.MOV.U32 R4, RZ, RZ, R20 ;  /* 0x000000ffff047224 */ /* 0x008fe400078e0014 */
[----:B------:R-:W2:Y:S01]  /*27eb0*/  LDL R20, [R1+0x420] ;  /* 0x0004200001147983 */ /* 0x000ea20000100800 */
[----:B0-----:R-:W-:Y:S01]  /*27ec0*/  ISETP.NE.AND P6, PT, R2, 0x1, PT ;  /* 0x000000010200780c */ /* 0x001fe20003fc5270 */
[----:B-1----:R-:W-:-:S12]  /*27ed0*/  IMAD.SHL.U32 R31, R31, 0x10, RZ ;  /* 0x000000101f1f7824 */ /* 0x002fd800078e00ff */
[----:B------:R-:W0:Y:S08]  /*27ee0*/  @P6 LDC R3, c[0x0][0x44c] ;  /* 0x00011300ff036b82 */ /* 0x000e300000000800 */
[----:B------:R-:W1:Y:S01]  /*27ef0*/  @P6 LDC R2, c[0x0][0x450] ;  /* 0x00011400ff026b82 */ /* 0x000e620000000800 */
[----:B------:R-:W-:Y:S01]  /*27f00*/  LOP3.LUT R31, R0, 0x70, R31, 0xf8, !PT ;  /* 0x00000070001f7812 */ /* 0x000fe200078ef81f */
[----:B------:R-:W-:-:S04]  /*27f10*/  IMAD R4, R4, UR4, RZ ;  /* 0x0000000404047c24 */ /* 0x000fc8000f8e02ff */
[----:B------:R-:W-:Y:S02]  /*27f20*/  IMAD R4, R36, UR5, R4 ;  /* 0x0000000524047c24 */ /* 0x000fe4000f8e0204 */
[----:B--2---:R-:W-:-:S04]  /*27f30*/  IMAD.IADD R31, R31, 0x1, R20 ;  /* 0x000000011f1f7824 */ /* 0x004fc800078e0214 */
[----:B0-----:R-:W-:-:S04]  /*27f40*/  @P6 IMAD.HI.U32 R3, R31, R3, RZ ;  /* 0x000000031f036227 */ /* 0x001fc800078e00ff */
[----:B------:R-:W-:Y:S01]  /*27f50*/  IMAD.MOV.U32 R0, RZ, RZ, R31 ;  /* 0x000000ffff007224 */ /* 0x000fe200078e001f */
[----:B-1----:R-:W-:Y:S01]  /*27f60*/  @P6 SHF.R.U32.HI R0, RZ, R2, R3 ;  /* 0x00000002ff006219 */ /* 0x002fe20000011603 */
        /* <DEDUP_REMOVED lines=9> */
[C---:B----4-:R-:W-:Y:S01]  /*28000*/  IMAD.WIDE.U32 R2, R21.reuse, UR4, R2 ;  /* 0x0000000415027c25 */ /* 0x050fe2000f8e0002 */
[----:B------:R-:W0:Y:S03]  /*28010*/  LDC R5, c[0x0][0x448] ;  /* 0x00011200ff057b82 */ /* 0x000e260000000800 */
[----:B------:R-:W-:Y:S01]  /*28020*/  IMAD R4, R21, UR5, R4 ;  /* 0x0000000515047c24 */ /* 0x000fe2000f8e0204 */
[----:B------:R-:W1:Y:S01]  /*28030*/  S2R R6, SR_TID.X ;  /* 0x0000000000067919 */ /* 0x000e620000002100 */
[----:B------:R-:W-:Y:S01]  /*28040*/  ULDC.64 UR4, c[0x0][0x2d0] ;  /* 0x0000b40000047ab9 */ /* 0x000fe20000000a00 */
[----:B------:R2:W5:Y:S01]  /*28050*/  LDL R21, [R1+0x424] ;  /* 0x0004240001157983 */ /* 0x0005620000100800 */
[----:B------:R-:W-:Y:S01]  /*28060*/  IMAD.IADD R3, R3, 0x1, R4 ;  /* 0x0000000103037824 */ /* 0x000fe200078e0204 */
[----:B------:R-:W-:-:S05]  /*28070*/  SHF.R.S32.HI R4, RZ, 0x1f, R0 ;  /* 0x0000001fff047819 */ /* 0x000fca0000011400 */
[----:B------:R-:W-:Y:S02]  /*28080*/  IMAD R4, R4, UR4, RZ ;  /* 0x0000000404047c24 */ /* 0x000fe4000f8e02ff */
[----:B------:R-:W-:-:S04]  /*28090*/  IMAD.WIDE.U32 R2, R0, UR4, R2 ;  /* 0x0000000400027c25 */ /* 0x000fc8000f8e0002 */
[----:B------:R-:W-:Y:S01]  /*280a0*/  IMAD R4, R0, UR5, R4 ;  /* 0x0000000500047c24 */ /* 0x000fe2000f8e0204 */
[----:B------:R-:W-:Y:S01]  /*280b0*/  ULDC.64 UR4, c[0x0][0x2c8] ;  /* 0x0000b20000047ab9 */ /* 0x000fe20000000a00 */
[----:B------:R-:W-:-:S04]  /*280c0*/  IMAD.MOV R0, RZ, RZ, -R0 ;  /* 0x000000ffff007224 */ /* 0x000fc800078e0a00 */
[----:B0-----:R-:W-:Y:S02]  /*280d0*/  IMAD R0, R5, R0, R31 ;  /* 0x0000000005007224 */ /* 0x001fe400078e021f */
[----:B------:R-:W-:-:S03]  /*280e0*/  IMAD.IADD R3, R3, 0x1, R4 ;  /* 0x0000000103037824 */ /* 0x000fc600078e0204 */
[----:B------:R-:W-:Y:S01]  /*280f0*/  SHF.R.S32.HI R4, RZ, 0x1f, R0 ;  /* 0x0000001fff047819 */ /* 0x000fe20000011400 */
[----:B------:R-:W-:-:S04]  /*28100*/  IMAD.WIDE.U32 R2, R0, UR4, R2 ;  /* 0x0000000400027c25 */ /* 0x000fc8000f8e0002 */
[----:B------:R-:W-:-:S04]  /*28110*/  IMAD R4, R4, UR4, RZ ;  /* 0x0000000404047c24 */ /* 0x000fc8000f8e02ff */
[----:B------:R-:W-:Y:S01]  /*28120*/  IMAD R4, R0, UR5, R4 ;  /* 0x0000000500047c24 */ /* 0x000fe2000f8e0204 */
[----:B------:R-:W-:Y:S01]  /*28130*/  ULDC.64 UR4, c[0x0][0x280] ;  /* 0x0000a00000047ab9 */ /* 0x000fe20000000a00 */
[----:B-1----:R-:W-:Y:S01]  /*28140*/  IMAD.SHL.U32 R9, R6, 0x8, RZ ;  /* 0x0000000806097824 */ /* 0x002fe200078e00ff */
[C---:B------:R-:W-:Y:S01]  /*28150*/  LEA R0, P0, R2.reuse, UR4, 0x1 ;  /* 0x0000000402007c11 */ /* 0x040fe2000f8008ff */
[----:B------:R-:W-:Y:S01]  /*28160*/  IMAD.IADD R3, R3, 0x1, R4 ;  /* 0x0000000103037824 */ /* 0x000fe200078e0204 */
[----:B------:R-:W-:Y:S02]  /*28170*/  ULDC UR4, c[0x0][0x2b8] ;  /* 0x0000ae0000047ab9 */ /* 0x000fe40000000800 */
[----:B------:R-:W-:Y:S02]  /*28180*/  LOP3.LUT R9, R9, 0x38, RZ, 0xc0, !PT ;  /* 0x0000003809097812 */ /* 0x000fe400078ec0ff */
[----:B------:R-:W-:Y:S01]  /*28190*/  LEA.HI.X R2, R2, UR5, R3, 0x1, P0 ;  /* 0x0000000502027c11 */ /* 0x000fe200080f0c03 */
[----:B------:R-:W-:Y:S01]  /*281a0*/  UMOV UR5, 0xffffffff ;  /* 0xffffffff00057882 */ /* 0x000fe20000000000 */
[----:B------:R-:W-:-:S02]  /*281b0*/  LOP3.LUT R6, R6, 0x7f, RZ, 0xc0, !PT ;  /* 0x0000007f06067812 */ /* 0x000fc400078ec0ff */
[----:B------:R-:W-:Y:S02]  /*281c0*/  ISETP.GE.AND P0, PT, R9, UR4, PT ;  /* 0x0000000409007c0c */ /* 0x000fe4000bf06270 */
[----:B------:R-:W-:Y:S01]  /*281d0*/  SHF.R.U32.HI R10, RZ, 0x3, R6 ;  /* 0x00000003ff0a7819 */ /* 0x000fe20000011606 */
[----:B--2---:R-:W-:Y:S10]  /*281e0*/  BRA.DIV UR5, `(.L_x_3244) ;  /* 0x0000004605747947 */ /* 0x004ff4000b800000 */
[----:B------:R-:W0:Y:S01]  /*281f0*/  SHFL.IDX PT, R6, R0, RZ, 0x181f ;  /* 0x00181fff00067589 */ /* 0x000e2200000e0000 */
[----:B-----5:R-:W-:Y:S01]  /*28200*/  IMAD R3, R21, R5, RZ ;  /* 0x0000000515037224 */ /* 0x020fe200078e02ff */
[----:B------:R-:W-:Y:S01]  /*28210*/  LOP3.LUT R22, R22, 0xfffffeff, RZ, 0xc0, !PT ;  /* 0xfffffeff16167812 */ /* 0x000fe200078ec0ff */
[----:B------:R-:W-:Y:S01]  /*28220*/  IMAD.IADD R4, R10, 0x1, R20 ;  /* 0x000000010a047824 */ /* 0x000fe200078e0214 */
[----:B------:R-:W1:Y:S04]  /*28230*/  SHFL.IDX PT, R5, R2, RZ, 0x181f ;  /* 0x00181fff02057589 */ /* 0x000e6800000e0000 */
[----:B------:R-:W-:-:S13]  /*28240*/  ISETP.GE.AND P2, PT, R4, R3, PT ;  /* 0x000000030400720c */ /* 0x000fda0003f46270 */
[----:B------:R-:W-:Y:S02]  /*28250*/  @P2 LOP3.LUT R22, R22, 0x100, RZ, 0xfc, !PT ;  /* 0x0000010016162812 */ /* 0x000fe400078efcff */
[----:B0-----:R-:W-:Y:S02]  /*28260*/  @!P2 LEA R6, P1, R9, R6, 0x1 ;  /* 0x000000060906a211 */ /* 0x001fe400078208ff */
[----:B------:R-:W-:-:S03]  /*28270*/  LOP3.LUT R22, R22, 0xffffff7f, RZ, 0xc0, !PT ;  /* 0xffffff7f16167812 */ /* 0x000fc600078ec0ff */
[----:B-1----:R-:W-:-:S04]  /*28280*/  @!P2 IMAD.X R5, RZ, RZ, R5, P1 ;  /* 0x000000ffff05a224 */ /* 0x002fc800008e0605 */
[----:B------:R-:W-:Y:S02]  /*28290*/  @!P2 IMAD.MOV.U32 R7, RZ, RZ, R5 ;  /* 0x000000ffff07a224 */ /* 0x000fe400078e0005 */
[----:B------:R-:W-:-:S03]  /*282a0*/  VIADD R5, R4, 0x10 ;  /* 0x0000001004057836 */ /* 0x000fc60000000000 */
[----:B------:R-:W-:Y:S01]  /*282b0*/  @!PT LDS RZ, [RZ] ;  /* 0x00000000fffff984 */ /* 0x000fe20000000800 */
[----:B------:R0:W-:Y:S02]  /*282c0*/  @!P2 LDGSTS.E.BYPASS.LTC128B.128 [R25+0x20400], desc[UR36][R6.64], !P0 ;  /* 0x204000000619afae */ /* 0x0001e4000c101d64 */
[----:B------:R-:W-:Y:S02]  /*282d0*/  ISETP.GE.AND P2, PT, R5, R3, PT ;  /* 0x000000030500720c */ /* 0x000fe40003f46270 */
        /* <DEDUP_REMOVED lines=9> */
[----:B------:R-:W-:Y:S02]  /*28370*/  ISETP.GE.AND P2, PT, R5, R3, PT ;  /* 0x000000030500720c */ /* 0x000fe40003f46270 */
[----:B------:R-:W-:Y:S04]  /*28380*/  SHFL.IDX PT, R5, R2, 0x2, 0x181f ;  /* 0x00581f0002057f89 */ /* 0x000fe800000e0000 */
[----:B0-----:R-:W0:Y:S07]  /*28390*/  SHFL.IDX PT, R6, R0, 0x2, 0x181f ;  /* 0x00581f0000067f89 */ /* 0x001e2e00000e0000 */
[----:B------:R-:W-:Y:S01]  /*283a0*/  @P2 LOP3.LUT R22, R22, 0x40, RZ, 0xfc, !PT ;  /* 0x0000004016162812 */ /* 0x000fe200078efcff */
[----:B------:R-:W1:Y:S01]  /*283b0*/  SHFL.IDX PT, R0, R0, 0x3, 0x181f ;  /* 0x00781f0000007f89 */ /* 0x000e6200000e0000 */
[----:B0-----:R-:W-:-:S05]  /*283c0*/  @!P2 LEA R6, P1, R9, R6, 0x1 ;  /* 0x000000060906a211 */ /* 0x001fca00078208ff */
[----:B------:R-:W-:-:S04]  /*283d0*/  @!P2 IMAD.X R5, RZ, RZ, R5, P1 ;  /* 0x000000ffff05a224 */ /* 0x000fc800008e0605 */
[----:B------:R-:W-:Y:S02]  /*283e0*/  @!P2 IMAD.MOV.U32 R7, RZ, RZ, R5 ;  /* 0x000000ffff07a224 */ /* 0x000fe400078e0005 */
[----:B------:R0:W2:Y:S04]  /*283f0*/  SHFL.IDX PT, R5, R2, 0x3, 0x181f ;  /* 0x00781f0002057f89 */ /* 0x0000a800000e0000 */
[----:B-1----:R0:W-:Y:S02]  /*28400*/  @!P2 LDGSTS.E.BYPASS.LTC128B.128 [R25+0x21400], desc[UR36][R6.64], !P0 ;  /* 0x214000000619afae */ /* 0x0021e4000c101d64 */
.L_x_3328:
[----:B------:R-:W-:Y:S01]  /*28410*/  VIADD R4, R4, 0x30 ;  /* 0x0000003004047836 */ /* 0x000fe20000000000 */
[----:B------:R-:W-:-:S04]  /*28420*/  LOP3.LUT R22, R22, 0xfffeffff, RZ, 0xc0, !PT ;  /* 0xfffeffff16167812 */ /* 0x000fc800078ec0ff */
[----:B------:R-:W-:-:S13]  /*28430*/  ISETP.GE.AND P2, PT, R4, R3, PT ;  /* 0x000000030400720c */ /* 0x000fda0003f46270 */
[----:B0-----:R-:W-:Y:S02]  /*28440*/  @!P2 LEA R2, P1, R9, R0, 0x1 ;  /* 0x000000000902a211 */ /* 0x001fe400078208ff */
[----:B------:R-:W-:-:S03]  /*28450*/  @P2 LOP3.LUT R22, R22, 0x10000, RZ, 0xfc, !PT ;  /* 0x0001000016162812 */ /* 0x000fc600078efcff */
[----:B--2---:R-:W-:-:S05]  /*28460*/  @!P2 IMAD.X R3, RZ, RZ, R5, P1 ;  /* 0x000000ffff03a224 */ /* 0x004fca00008e0605 */
[----:B------:R-:W-:Y:S01]  /*28470*/  @!PT LDS RZ, [RZ] ;  /* 0x00000000fffff984 */ /* 0x000fe20000000800 */
[----:B------:R-:W-:Y:S01]  /*28480*/  @!PT LDS RZ, [RZ] ;  /* 0x00000000fffff984 */ /* 0x000fe20000000800 */
[----:B------:R-:W-:Y:S01]  /*28490*/  @!PT LDS RZ, [RZ] ;  /* 0x00000000fffff984 */ /* 0x000fe20000000800 */
[----:B------:R0:W-:Y:S01]  /*284a0*/  @!P2 LDGSTS.E.BYPASS.LTC128B.128 [R25+0x21c00], desc[UR36][R2.64], !P0 ;  /* 0x21c000000219afae */ /* 0x0001e2000c101d64 */
[----:B------:R-:W-:Y:S01]  /*284b0*/  PLOP3.LUT P0, PT, PT, PT, PT, 0x80, 0x0 ;  /* 0x000000000000781c */ /* 0x000fe20003f0f070 */
[----:B------:R-:W-:-:S12]  /*284c0*/  NOP ;  /* 0x0000000000007918 */ /* 0x000fd80000000000 */
.L_x_3245:
        /* <DEDUP_REMOVED lines=28> */
.L_x_3247:
[----:B------:R-:W-:Y:S05]  /*28690*/  BSYNC B6 ;  /* 0x0000000000067941 */ /* 0x000fea0003800000 */
.L_x_3246:
        /* <DEDUP_REMOVED lines=49> */
[----:B------:R-:W-:Y:S01]  /*289b0*/  LOP3.LUT R7, R21, 0x80, RZ, 0xfc, !PT ;  /* 0x0000008015077812 */ /* 0x000fe200078efcff */
[----:B------:R-:W-:Y:S01]  /*289c0*/  IMAD.IADD R6, R3, 0x1, R0 ;  /* 0x0000000103067824 */ /* 0x000fe200078e0200 */
[----:B------:R-:W-:Y:S01]  /*289d0*/  LEA R0, P0, R2, UR4, 0x1 ;  /* 0x0000000402007c11 */ /* 0x000fe2000f8008ff */
[----:B------:R-:W-:Y:S01]  /*289e0*/  ULDC UR4, c[0x0][0x3b8] ;  /* 0x0000ee0000047ab9 */ /* 0x000fe20000000800 */
[----:B------:R-:W-:Y:S02]  /*289f0*/  LOP3.LUT R20, R20, 0x38, RZ, 0xc0, !PT ;  /* 0x0000003814147812 */ /* 0x000fe400078ec0ff */
[----:B------:R-:W-:Y:S02]  /*28a00*/  ISETP.GE.AND P4, PT, R7, UR4, PT ;  /* 0x0000000407007c0c */ /* 0x000fe4000bf86270 */
        /* <DEDUP_REMOVED lines=109> */
.L_x_3338:
        /* <DEDUP_REMOVED lines=23> */
.L_x_3250:
[----:B------:R-:W-:Y:S05]  /*29250*/  BSYNC B0 ;  /* 0x0000000000007941 */ /* 0x000fea0003800000 */
.L_x_3249:
[----:B------:R-:W-:Y:S01]  /*29260*/  NOP ;  /* 0x0000000000007918 */ /* 0x000fe20000000000 */
[----:B------:R-:W-:-:S13]  /*29270*/  PLOP3.LUT P0, PT, PT, PT, PT, 0x80, 0x0 ;  /* 0x000000000000781c */ /* 0x000fda0003f0f070 */
.L_x_3251:
        /* <DEDUP_REMOVED lines=18> */
.L_x_3339:
[----:B------:R-:W-:Y:S05]  /*293a0*/  BSYNC B0 ;  /* 0x0000000000007941 */ /* 0x000fea0003800000 */
.L_x_3252:
[----:B------:R-:W-:-:S05]  /*293b0*/  IMAD.U32 R2, RZ, RZ, UR38 ;  /* 0x00000026ff027e24 */ /* 0x000fca000f8e00ff */
[----:B------:R-:W-:-:S13]  /*293c0*/  ISETP.NE.AND P0, PT, R2, 0x3, PT ;  /* 0x000000030200780c */ /* 0x000fda0003f05270 */
[----:B------:R-:W-:Y:S05]  /*293d0*/  @!P0 BRA `(.L_x_3254) ;  /* 0x0000000000048947 */ /* 0x000fea0003800000 */
[----:B------:R-:W-:Y:S01]  /*293e0*/  BPT.TRAP 0x1 ;  /* 0x000000040000795c */ /* 0x000fe20000300000 */
.L_x_3254:
[----:B0-----:R-:W-:Y:S01]  /*293f0*/  SHF.L.U32 R0, R26, 0x1f, RZ ;  /* 0x0000001f1a007819 */ /* 0x001fe200000006ff */
[----:B------:R-:W-:Y:S03]  /*29400*/  BSSY B0, `(.L_x_3255) ;  /* 0x0000003000007945 */ /* 0x000fe60003800000 */
[----:B------:R-:W0:Y:S02]  /*29410*/  SYNCS.PHASECHK.TRANS64.TRYWAIT P0, [R17+URZ+0x38860], R0 ;  /* 0x03886000110075a7 */ /* 0x000e24000800017f */
[----:B0-----:R-:W-:Y:S05]  /*29420*/  @!P0 BRA `(.L_x_3256) ;  /* 0x0000004000f88947 */ /* 0x001fea0003800000 */
.L_x_3340:
[----:B------:R-:W-:Y:S05]  /*29430*/  BSYNC B0 ;  /* 0x0000000000007941 */ /* 0x000fea0003800000 */
.L_x_3255:
[----:B------:R-:W0:Y:S01]  /*29440*/  LDL.LU R3, [R1+0x43c] ;  /* 0x00043c0001037983 */ /* 0x000e220000300800 */
[----:B------:R-:W-:-:S03]  /*29450*/  ULDC.64 UR4, c[0x0][0x328] ;  /* 0x0000ca0000047ab9 */ /* 0x000fc60000000a00 */
[----:B------:R-:W2:Y:S04]  /*29460*/  LDL.LU R2, [R1+0x428] ;  /* 0x0004280001027983 */ /* 0x000ea80000300800 */
        /* <DEDUP_REMOVED lines=107> */
.L_x_3350:
        /* <DEDUP_REMOVED lines=34> */
.L_x_3258:
        /* <DEDUP_REMOVED lines=11> */
.L_x_3259:
[----:B------:R-:W2:Y:S01]  /*29df0*/  LDL.LU R2, [R1+0x434] ;  /* 0x0004340001027983 */ /* 0x000ea20000300800 */
[----:B------:R1:W-:Y:S01]  /*29e00*/  SYNCS.ARRIVE.TRANS64.A1T0 RZ, [R17+URZ+0x38850], RZ ;  /* 0x038850ff11ff79a7 */ /* 0x0003e2000810003f */
[----:B------:R-:W-:Y:S01]  /*29e10*/  BSSY B0, `(.L_x_3260) ;  /* 0x00000f7000007945 */ /* 0x000fe20003800000 */
[----:B--2---:R-:W-:-:S05]  /*29e20*/  VIADD R7, R2, 0xfffffffe ;  /* 0xfffffffe02077836 */ /* 0x004fca0000000000 */
[----:B------:R-:W-:-:S13]  /*29e30*/  ISETP.GE.AND P0, PT, R7, R33, PT ;  /* 0x000000210700720c */ /* 0x000fda0003f06270 */
[----:B-1----:R-:W-:Y:S05]  /*29e40*/  @!P0 BRA `(.L_x_3261) ;  /* 0x0000000c00cc8947 */ /* 0x002fea0003800000 */
[----:B------:R-:W2:Y:S01]  /*29e50*/  LDL.LU R2, [R1+0x448] ;  /* 0x0004480001027983 */ /* 0x000ea20000300800 */
[----:B------:R-:W-:-:S04]  /*29e60*/  LOP3.LUT R30, R30, 0x80, RZ, 0xc0, !PT ;  /* 0x000000801e1e7812 */ /* 0x000fc800078ec0ff */
[----:B------:R-:W-:Y:S02]  /*29e70*/  SHF.R.U32.HI R30, RZ, 0x3, R30 ;  /* 0x00000003ff1e7819 */ /* 0x000fe4000001161e */
[----:B--2---:R-:W-:-:S04]  /*29e80*/  LOP3.LUT R31, R2, 0x40, RZ, 0xc0, !PT ;  /* 0x00000040021f7812 */ /* 0x004fc800078ec0ff */
[----:B------:R-:W-:-:S07]  /*29e90*/  SHF.R.U32.HI R31, RZ, 0x2, R31 ;  /* 0x00000002ff1f7819 */ /* 0x000fce000001161f */
.L_x_3274:
[----:B-1----:R-:W1:Y:S01]  /*29ea0*/  S2R R2, SR_TID.X ;  /* 0x0000000000027919 */ /* 0x002e620000002100 */
[----:B--2---:R-:W2:Y:S01]  /*29eb0*/  LDC R4, c[0x0][0x430] ;  /* 0x00010c00ff047b82 */ /* 0x004ea20000000800 */
[----:B---3--:R-:W-:Y:S01]  /*29ec0*/  IMAD R6, R7, 0x40, R32 ;  /* 0x0000004007067824 */ /* 0x008fe200078e0220 */
[----:B------:R-:W-:Y:S05]  /*29ed0*/  YIELD ;  /* 0x0000000000007946 */ /* 0x000fea0003800000 */
[----:B------:R-:W3:Y:S01]  /*29ee0*/  S2R R3, SR_TID.X ;  /* 0x0000000000037919 */ /* 0x000ee20000002100 */
[----:B------:R-:W-:Y:S01]  /*29ef0*/  IMAD.U32 R11, RZ, RZ, UR38 ;  /* 0x00000026ff0b7e24 */ /* 0x000fe2000f8e00ff */
[----:B------:R-:W-:Y:S01]  /*29f00*/  ULDC UR4, c[0x0][0x430] ;  /* 0x00010c0000047ab9 */ /* 0x000fe20000000800 */
[----:B------:R-:W-:Y:S01]  /*29f10*/  VIADD R24, R24, 0x1 ;  /* 0x0000000118187836 */ /* 0x000fe20000000000 */
[----:B--2---:R-:W-:-:S02]  /*29f20*/  ISETP.NE.AND P0, PT, R4, 0x1, PT ;  /* 0x000000010400780c */ /* 0x004fc40003f05270 */
[----:B-1----:R-:W-:-:S04]  /*29f30*/  LOP3.LUT R2, R2, 0x7f, RZ, 0xc0, !PT ;  /* 0x0000007f02027812 */ /* 0x002fc800078ec0ff */
[----:B------:R-:W-:Y:S01]  /*29f40*/  SHF.R.U32.HI R2, RZ, 0x3, R2 ;  /* 0x00000003ff027819 */ /* 0x000fe20000011602 */
[----:B---3--:R-:W-:-:S06]  /*29f50*/  IMAD.SHL.U32 R4, R3, 0x10, RZ ;  /* 0x0000001003047824 */ /* 0x008fcc00078e00ff */
[----:B------:R-:W1:Y:S01]  /*29f60*/  @P0 LDC R3, c[0x0][0x434] ;  /* 0x00010d00ff030b82 */ /* 0x000e620000000800 */
[----:B------:R-:W-:-:S04]  /*29f70*/  LOP3.LUT R4, R2, 0x70, R4, 0xf8, !PT ;  /* 0x0000007002047812 */ /* 0x000fc800078ef804 */
[----:B------:R-:W-:-:S03]  /*29f80*/  ISETP.GT.U32.AND P1, PT, R4, 0x3f, PT ;  /* 0x0000003f0400780c */ /* 0x000fc60003f24070 */
[----:B------:R-:W2:Y:S01]  /*29f90*/  @P0 LDC R2, c[0x0][0x438] ;  /* 0x00010e00ff020b82 */ /* 0x000ea20000000800 */
[----:B------:R-:W-:-:S04]  /*29fa0*/  IMAD.IADD R6, R4, 0x1, R6 ;  /* 0x0000000104067824 */ /* 0x000fc800078e0206 */
[----:B------:R-:W-:-:S05]  /*29fb0*/  IMAD.MOV.U32 R10, RZ, RZ, R6 ;  /* 0x000000ffff0a7224 */ /* 0x000fca00078e0006 */
[----:B0-----:R-:W0:Y:S01]  /*29fc0*/  @!P1 LDC.64 R4, c[0x0][0x428] ;  /* 0x00010a00ff049b82 */ /* 0x001e220000000a00 */
[----:B-1----:R-:W-:-:S07]  /*29fd0*/  @P0 IMAD.HI.U32 R3, R6, R3, RZ ;  /* 0x0000000306030227 */ /* 0x002fce00078e00ff */
[----:B------:R-:W1:Y:S01]  /*29fe0*/  @!P1 LDC.64 R8, c[0x0][0x418] ;  /* 0x00010600ff089b82 */ /* 0x000e620000000a00 */
[----:B--2---:R-:W-:-:S04]  /*29ff0*/  @P0 SHF.R.U32.HI R10, RZ, R2, R3 ;  /* 0x00000002ff0a0219 */ /* 0x004fc80000011603 */
[--C-:B------:R-:W-:Y:S01]  /*2a000*/  @!P1 SHF.R.S32.HI R3, RZ, 0x1f, R10.reuse ;  /* 0x0000001fff039819 */ /* 0x100fe2000001140a */
[----:B------:R-:W-:-:S04]  /*2a010*/  @!P1 IMAD.MOV.U32 R2, RZ, RZ, R10 ;  /* 0x000000ffff029224 */ /* 0x000fc800078e000a */
[----:B0-----:R-:W-:-:S04]  /*2a020*/  @!P1 IMAD.WIDE.U32 R2, R29, R4, R2 ;  /* 0x000000041d029225 */ /* 0x001fc800078e0002 */
[----:B------:R-:W-:-:S04]  /*2a030*/  @!P1 IMAD R4, R34, R4, RZ ;  /* 0x0000000422049224 */ /* 0x000fc800078e02ff */
[----:B------:R-:W-:Y:S01]  /*2a040*/  @!P1 IMAD R5, R29, R5, R4 ;  /* 0x000000051d059224 */ /* 0x000fe200078e0204 */
[----:B-1----:R-:W-:Y:S01]  /*2a050*/  @!P1 LEA R8, P0, R2, R8, 0x2 ;  /* 0x0000000802089211 */ /* 0x002fe200078010ff */
        /* <DEDUP_REMOVED lines=13> */
[----:B------:R-:W-:Y:S01]  /*2a130*/  ISETP.GT.AND P3, PT, R2, R33, PT ;  /* 0x000000210200720c */ /* 0x000fe20003f64270 */
[----:B0-----:R-:W-:-:S12]  /*2a140*/  @!P1 BRA `(.L_x_3262) ;  /* 0x0000000000049947 */ /* 0x001fd80003800000 */
[----:B------:R-:W-:Y:S01]  /*2a150*/  BPT.TRAP 0x1 ;  /* 0x000000040000795c */ /* 0x000fe20000300000 */
.L_x_3262:
[----:B------:R-:W-:Y:S01]  /*2a160*/  IMAD R6, R24, 0x8, R23 ;  /* 0x0000000818067824 */ /* 0x000fe200078e0217 */
[----:B------:R-:W-:Y:S01]  /*2a170*/  SHF.L.U32 R17, R26, 0x1f, RZ ;  /* 0x0000001f1a117819 */ /* 0x000fe200000006ff */
[----:B------:R-:W-:Y:S01]  /*2a180*/  BSSY B1, `(.L_x_3263) ;  /* 0x0000004000017945 */ /* 0x000fe20003800000 */
[----:B------:R-:W-:Y:S02]  /*2a190*/  SHF.R.S32.HI R9, RZ, 0x1f, R5 ;  /* 0x0000001fff097819 */ /* 0x000fe40000011405 */
[----:B------:R-:W0:Y:S02]  /*2a1a0*/  SYNCS.PHASECHK.TRANS64.TRYWAIT P0, [R6+URZ+0x38840], R17 ;  /* 0x03884011060075a7 */ /* 0x000e24000800017f */
[----:B0-----:R-:W-:Y:S05]  /*2a1b0*/  @!P0 BRA `(.L_x_3264) ;  /* 0x0000003c00d08947 */ /* 0x001fea0003800000 */
.L_x_3351:
[----:B------:R-:W-:Y:S05]  /*2a1c0*/  BSYNC B1 ;  /* 0x0000000000017941 */ /* 0x000fea0003800000 */
.L_x_3263:
        /* <DEDUP_REMOVED lines=42> */
.L_x_3361:
        /* <DEDUP_REMOVED lines=8> */
.L_x_3266:
        /* <DEDUP_REMOVED lines=11> */
.L_x_3267:
[----:B------:R2:W-:Y:S01]  /*2a5a0*/  SYNCS.ARRIVE.TRANS64.A1T0 RZ, [R6+URZ+0x38830], RZ ;  /* 0x038830ff06ff79a7 */ /* 0x0005e2000810003f */
[----:B------:R-:W-:Y:S05]  /*2a5b0*/  @!P2 BRA `(.L_x_3268) ;  /* 0x000000000004a947 */ /* 0x000fea0003800000 */
[----:B------:R-:W-:Y:S01]  /*2a5c0*/  BPT.TRAP 0x1 ;  /* 0x000000040000795c */ /* 0x000fe20000300000 */
.L_x_3268:
[----:B------:R-:W3:Y:S01]  /*2a5d0*/  SYNCS.PHASECHK.TRANS64.TRYWAIT P0, [R6+URZ+0x38860], R17 ;  /* 0x03886011060075a7 */ /* 0x000ee2000800017f */
[----:B------:R-:W-:Y:S04]  /*2a5e0*/  BSSY B1, `(.L_x_3269) ;  /* 0x0000002000017945 */ /* 0x000fe80003800000 */
[----:B---3--:R-:W-:Y:S05]  /*2a5f0*/  @!P0 BRA `(.L_x_3270) ;  /* 0x0000003c00f08947 */ /* 0x008fea0003800000 */
.L_x_3362:
[----:B------:R-:W-:Y:S05]  /*2a600*/  BSYNC B1 ;  /* 0x0000000000017941 */ /* 0x000fea0003800000 */
.L_x_3269:
        /* <DEDUP_REMOVED lines=81> */
.L_x_3372:
        /* <DEDUP_REMOVED lines=25> */
.L_x_3272:
        /* <DEDUP_REMOVED lines=11> */
.L_x_3273:
[----:B------:R3:W-:Y:S01]  /*2ad60*/  SYNCS.ARRIVE.TRANS64.A1T0 RZ, [R6+URZ+0x38850], RZ ;  /* 0x038850ff06ff79a7 */ /* 0x0007e2000810003f */
[----:B------:R-:W-:Y:S05]  /*2ad70*/  @P3 BRA `(.L_x_3274) ;  /* 0xfffffff000483947 */ /* 0x000fea000383ffff */
.L_x_3261:
[----:B------:R-:W-:Y:S05]  /*2ad80*/  BSYNC B0 ;  /* 0x0000000000007941 */ /* 0x000fea0003800000 */
.L_x_3260:
        /* <DEDUP_REMOVED lines=21> */
.L_x_3276:
[----:B------:R-:W-:Y:S05]  /*2aee0*/  BSYNC B0 ;  /* 0x0000000000007941 */ /* 0x000fea0003800000 */
.L_x_3275:
[----:B------:R-:W-:-:S07]  /*2aef0*/  SEL R24, R24, RZ, P0 ;  /* 0x000000ff18187207 */ /* 0x000fce0000000000 */
.L_x_3229:
[----:B------:R-:W-:Y:S05]  /*2af00*/  BSYNC B7 ;  /* 0x0000000000077941 */ /* 0x000fea0003800000 */
.L_x_3227:
        /* <DEDUP_REMOVED lines=11> */
.L_x_3277:
        /* <DEDUP_REMOVED lines=36> */
.L_x_3382:
[----:B------:R-:W-:Y:S02]  /*2b200*/  ULDC UR4, c[0x0][0xd38] ;  /* 0x00034e0000047ab9 */ /* 0x000fe40000000800 */
[----:B------:R-:W-:-:S04]  /*2b210*/  IMAD.U32 R4, RZ, RZ, UR4 ;  /* 0x00000004ff047e24 */ /* 0x000fc8000f8e00ff */
[----:B--2---:R-:W-:-:S04]  /*2b220*/  IMAD R14, R14, R4, RZ ;  /* 0x000000040e0e7224 */ /* 0x004fc800078e02ff */
[----:B------:R-:W-:-:S05]  /*2b230*/  IMAD.IADD R5, R5, 0x1, R14 ;  /* 0x0000000105057824 */ /* 0x000fca00078e020e */
[----:B------:R-:W-:-:S13]  /*2b240*/  ISETP.GT.AND P6, PT, R5, R0, PT ;  /* 0x000000000500720c */ /* 0x000fda0003fc4270 */
[----:B------:R-:W-:Y:S05]  /*2b250*/  @P6 BRA `(.L_x_3280) ;  /* 0x00000000009c6947 */ /* 0x000fea0003800000 */
.L_x_3285:
        /* <DEDUP_REMOVED lines=14> */
.L_x_3283:
[----:B------:R-:W-:Y:S05]  /*2b340*/  BSYNC B0 ;  /* 0x0000000000007941 */ /* 0x000fea0003800000 */
.L_x_3282:
        /* <DEDUP_REMOVED lines=18> */
.L_x_3390:
[----:B------:R-:W-:Y:S02]  /*2b470*/  ULDC UR4, c[0x0][0xd38] ;  /* 0x00034e0000047ab9 */ /* 0x000fe40000000800 */
[----:B------:R-:W-:-:S04]  /*2b480*/  IMAD.U32 R4, RZ, RZ, UR4 ;  /* 0x00000004ff047e24 */ /* 0x000fc8000f8e00ff */
[----:B--2---:R-:W-:-:S04]  /*2b490*/  IMAD R14, R14, R4, RZ ;  /* 0x000000040e0e7224 */ /* 0x004fc800078e02ff */
[----:B------:R-:W-:-:S05]  /*2b4a0*/  IMAD.IADD R5, R14, 0x1, R5 ;  /* 0x000000010e057824 */ /* 0x000fca00078e0205 */
[----:B------:R-:W-:-:S13]  /*2b4b0*/  ISETP.GT.AND P6, PT, R5, R0, PT ;  /* 0x000000000500720c */ /* 0x000fda0003fc4270 */
[----:B------:R-:W-:Y:S05]  /*2b4c0*/  @!P6 BRA `(.L_x_3285) ;  /* 0xfffffffc0064e947 */ /* 0x000fea000383ffff */
.L_x_3280:
        /* <DEDUP_REMOVED lines=8> */
.L_x_3394:
[----:B------:R-:W-:Y:S01]  /*2b550*/  ISETP.NE.AND P0, PT, R3, RZ, PT ;  /* 0x000000ff0300720c */ /* 0x000fe20003f05270 */
[----:B------:R-:W-:-:S12]  /*2b560*/  IMAD.MOV.U32 R14, RZ, RZ, RZ ;  /* 0x000000ffff0e7224 */ /* 0x000fd800078e00ff */
[----:B------:R-:W-:Y:S05]  /*2b570*/  @!P0 BRA `(.L_x_3287) ;  /* 0x0000000000108947 */ /* 0x000fea0003800000 */
[----:B------:R-:W-:Y:S01]  /*2b580*/  UMOV UR4, 0xffffffff ;  /* 0xffffffff00047882 */ /* 0x000fe20000000000 */
[----:B------:R-:W-:Y:S02]  /*2b590*/  VIADD R12, R6, 0xffffffff ;  /* 0xffffffff060c7836 */ /* 0x000fe40000000000 */
[----:B------:R-:W-:Y:S05]  /*2b5a0*/  BRA.DIV UR4, `(.L_x_3288) ;  /* 0x00000042041c7947 */ /* 0x000fea000b800000 */
[----:B------:R4:W0:Y:S02]  /*2b5b0*/  SHFL.IDX PT, R14, R2, R12, 0x1f ;  /* 0x00001f0c020e7589 */ /* 0x00082400000e0000 */
.L_x_3287:
        /* <DEDUP_REMOVED lines=12> */
[----:B0-----:R-:W-:-:S04]  /*2b680*/  IMAD.MOV R11, RZ, RZ, -R3 ;  /* 0x000000ffff0b7224 */ /* 0x001fc800078e0a03 */
        /* <DEDUP_REMOVED lines=28> */
[----:B0-----:R-:W-:-:S06]  /*2b850*/  VIADD R3, R8, 0xffffffe ;  /* 0x0ffffffe08037836 */ /* 0x001fcc0000000000 */
        /* <DEDUP_REMOVED lines=16> */
[----:B------:R-:W-:-:S04]  /*2b960*/  @P0 VIADD R2, R2, 0x1 ;  /* 0x0000000102020836 */ /* 0x000fc80000000000 */
[----:B------:R-:W-:Y:S01]  /*2b970*/  @!P2 IMAD.MOV R2, RZ, RZ, -R2 ;  /* 0x000000ffff02a224 */ /* 0x000fe200078e0a02 */
[----:B------:R-:W-:Y:S01]  /*2b980*/  @!P1 LOP3.LUT R2, RZ, R4, RZ, 0x33, !PT ;  /* 0x00000004ff029212 */ /* 0x000fe200078e33ff */
[----:B------:R-:W-:-:S04]  /*2b990*/  IMAD.MOV R4, RZ, RZ, -R4 ;  /* 0x000000ffff047224 */ /* 0x000fc800078e0a04 */
[----:B------:R-:W-:Y:S01]  /*2b9a0*/  IMAD R18, R2, R4, R5 ;  /* 0x0000000402127224 */ /* 0x000fe200078e0205 */
[----:B------:R-:W-:-:S05]  /*2b9b0*/  LOP3.LUT R2, RZ, R2, RZ, 0x33, !PT ;  /* 0x00000002ff027212 */ /* 0x000fca00078e33ff */
[----:B------:R-:W-:Y:S01]  /*2b9c0*/  IMAD.IADD R17, R17, 0x1, R2 ;  /* 0x0000000111117824 */ /* 0x000fe200078e0202 */
[----:B------:R-:W-:Y:S06]  /*2b9d0*/  BRA `(.L_x_3289) ;  /* 0x00000000001c7947 */ /* 0x000fec0003800000 */
.L_x_3281:
[----:B------:R-:W-:Y:S01]  /*2b9e0*/  UMOV UR4, URZ ;  /* 0x0000003f00047c82 */ /* 0x000fe20008000000 */
[----:B------:R-:W-:Y:S01]  /*2b9f0*/  UMOV UR5, URZ ;  /* 0x0000003f00057c82 */ /* 0x000fe20008000000 */
[----:B------:R-:W-:Y:S01]  /*2ba00*/  ULDC UR6, c[0x0][0xd3c] ;  /* 0x00034f0000067ab9 */ /* 0x000fe20000000800 */
[----:B------:R-:W-:Y:S02]  /*2ba10*/  IMAD.MOV.U32 R16, RZ, RZ, R0 ;  /* 0x000000ffff107224 */ /* 0x000fe400078e0000 */
[----:B------:R-:W-:Y:S02]  /*2ba20*/  IMAD.U32 R17, RZ, RZ, UR4 ;  /* 0x00000004ff117e24 */ /* 0x000fe4000f8e00ff */
[----:B------:R-:W-:Y:S02]  /*2ba30*/  IMAD.U32 R18, RZ, RZ, UR5 ;  /* 0x00000005ff127e24 */ /* 0x000fe4000f8e00ff */
[----:B------:R-:W-:-:S07]  /*2ba40*/  IMAD.U32 R19, RZ, RZ, UR6 ;  /* 0x00000006ff137e24 */ /* 0x000fce000f8e00ff */
.L_x_3289:
        /* <DEDUP_REMOVED lines=10> */
.L_x_3278:
[----:B------:R-:W-:Y:S02]  /*2baf0*/  ULDC UR4, c[0x0][0xd3c] ;  /* 0x00034f0000047ab9 */ /* 0x000fe40000000800 */
[----:B0-----:R-:W-:-:S13]  /*2bb00*/  ISETP.GE.AND P0, PT, R19, UR4, PT ;  /* 0x0000000413007c0c */ /* 0x001fda000bf06270 */
[----:B------:R-:W-:Y:S05]  /*2bb10*/  @!P0 BRA `(.L_x_3290) ;  /* 0xffffffa400b08947 */ /* 0x000fea000383ffff */
[----:B------:R-:W-:Y:S05]  /*2bb20*/  BSYNC B8 ;  /* 0x0000000000087941 */ /* 0x000fea0003800000 */
.L_x_3215:
[----:B-1----:R-:W5:Y:S01]  /*2bb30*/  LDL.LU R0, [R1+0x444] ;  /* 0x0004440001007983 */ /* 0x002f620000300800 */
[----:B------:R-:W-:Y:S01]  /*2bb40*/  BSSY B0, `(.L_x_3291) ;  /* 0x000000b000007945 */ /* 0x000fe20003800000 */
[----:B------:R-:W0:Y:S01]  /*2bb50*/  S2R R5, SR_CgaCtaId ;  /* 0x0000000000057919 */ /* 0x000e220000008800 */
[----:B-----5:R-:W-:-:S05]  /*2bb60*/  VIADD R0, R0, 0x1 ;  /* 0x0000000100007836 */ /* 0x020fca0000000000 */
        /* <DEDUP_REMOVED lines=8> */
.L_x_3397:
[----:B------:R-:W-:Y:S05]  /*2bbf0*/  BSYNC B0 ;  /* 0x0000000000007941 */ /* 0x000fea0003800000 */
.L_x_3291:
[----:B------:R-:W-:-:S03]  /*2bc00*/  UMOV UR4, 0xffffffff ;  /* 0xffffffff00047882 */ /* 0x000fc60000000000 */
[----:B------:R-:W-:Y:S05]  /*2bc10*/  BRA.DIV UR4, `(.L_x_3293) ;  /* 0x0000003a04b87947 */ /* 0x000fea000b800000 */
[----:B0-----:R-:W0:Y:S02]  /*2bc20*/  S2R R0, SR_TID.X ;  /* 0x0000000000007919 */ /* 0x001e240000002100 */
[----:B0-----:R-:W-:-:S04]  /*2bc30*/  SHF.R.U32.HI R0, RZ, 0x5, R0 ;  /* 0x00000005ff007819 */ /* 0x001fc80000011600 */
[----:B------:R-:W-:-:S05]  /*2bc40*/  LOP3.LUT R0, R0, 0x3, RZ, 0xc0, !PT ;  /* 0x0000000300007812 */ /* 0x000fca00078ec0ff */
[----:B------:R0:W1:Y:S02]  /*2bc50*/  SHFL.IDX PT, R14, R0, RZ, 0x1f ;  /* 0x00001fff000e7589 */ /* 0x00006400000e0000 */
.L_x_3400:
[----:B-1----:R-:W-:Y:S01]  /*2bc60*/  ISETP.NE.AND P0, PT, R14, RZ, PT ;  /* 0x000000ff0e00720c */ /* 0x002fe20003f05270 */
[----:B------:R-:W-:-:S12]  /*2bc70*/  BSSY B0, `(.L_x_3294) ;  /* 0x0000024000007945 */ /* 0x000fd80003800000 */
[----:B------:R-:W-:Y:S05]  /*2bc80*/  @P0 BRA `(.L_x_3295) ;  /* 0x0000000000880947 */ /* 0x000fea0003800000 */
[----:B------:R-:W-:-:S03]  /*2bc90*/  UMOV UR4, 0xffffffff ;  /* 0xffffffff00047882 */ /* 0x000fc60000000000 */
[----:B------:R-:W-:Y:S05]  /*2bca0*/  BRA.DIV UR4, `(.L_x_3296) ;  /* 0x0000003a04c87947 */ /* 0x000fea000b800000 */
[----:B------:R-:W-:-:S13]  /*2bcb0*/  ELECT P6, URZ, PT ;  /* 0x00000000003f782f */ /* 0x000fda00038c0000 */
.L_x_3403:
[----:B------:R-:W-:Y:S05]  /*2bcc0*/  @!P6 BRA `(.L_x_3295) ;  /* 0x000000000078e947 */ /* 0x000fea0003800000 */
[----:B------:R-:W-:-:S06]  /*2bcd0*/  ULOP3.LUT UR4, UR60, 0x2, URZ, 0xfc, !UPT ;  /* 0x000000023c047892 */ /* 0x000fcc000f8efc3f */
[----:B0-----:R-:W-:-:S05]  /*2bce0*/  IMAD.U32 R0, RZ, RZ, UR4 ;  /* 0x00000004ff007e24 */ /* 0x001fca000f8e00ff */
[----:B------:R-:W-:-:S13]  /*2bcf0*/  ISETP.NE.AND P0, PT, R0, 0x3, PT ;  /* 0x000000030000780c */ /* 0x000fda0003f05270 */
[----:B------:R-:W-:Y:S05]  /*2bd00*/  @!P0 BRA `(.L_x_3297) ;  /* 0x0000000000048947 */ /* 0x000fea0003800000 */
[----:B------:R-:W-:Y:S01]  /*2bd10*/  BPT.TRAP 0x1 ;  /* 0x000000040000795c */ /* 0x000fe20000300000 */
.L_x_3297:
[----:B------:R-:W-:Y:S01]  /*2bd20*/  IMAD R5, R24, 0x8, R7 ;  /* 0x0000000818057824 */ /* 0x000fe200078e0207 */
[----:B------:R-:W-:Y:S01]  /*2bd30*/  SHF.L.U32 R0, R26, 0x1f, RZ ;  /* 0x0000001f1a007819 */ /* 0x000fe200000006ff */
[----:B------:R-:W-:-:S03]  /*2bd40*/  VIADD R24, R24, 0x1 ;  /* 0x0000000118187836 */ /* 0x000fc60000000000 */
[----:B------:R-:W0:Y:S02]  /*2bd50*/  SYNCS.PHASECHK.TRANS64.TRYWAIT P1, [R5+URZ+0x38840], R0 ;  /* 0x03884000050075a7 */ /* 0x000e24000802017f */
[----:B------:R-:W-:-:S04]  /*2bd60*/  ISETP.NE.AND P2, PT, R24, 0x2, PT ;  /* 0x000000021800780c */ /* 0x000fc80003f45270 */
[----:B------:R-:W-:Y:S01]  /*2bd70*/  SEL R3, RZ, 0x1, P2 ;  /* 0x00000001ff037807 */ /* 0x000fe20001000000 */
[----:B0-----:R-:W-:Y:S08]  /*2bd80*/  @!P1 BRA `(.L_x_3298) ;  /* 0x0000003800b09947 */ /* 0x001ff00003800000 */
.L_x_3404:
[----:B------:R-:W-:Y:S02]  /*2bd90*/  SEL R24, R24, RZ, P2 ;  /* 0x000000ff18187207 */ /* 0x000fe40001000000 */
[----:B------:R-:W-:Y:S01]  /*2bda0*/  LOP3.LUT R2, R26, R3, RZ, 0x3c, !PT ;  /* 0x000000031a027212 */ /* 0x000fe200078e3cff */
[----:B------:R-:W-:Y:S06]  /*2bdb0*/  @!P0 BRA `(.L_x_3299) ;  /* 0x0000000000048947 */ /* 0x000fec0003800000 */
[----:B------:R-:W-:Y:S01]  /*2bdc0*/  BPT.TRAP 0x1 ;  /* 0x000000040000795c */ /* 0x000fe20000300000 */
.L_x_3299:
[----:B------:R-:W-:Y:S01]  /*2bdd0*/  IMAD R3, R24, 0x8, R7 ;  /* 0x0000000818037824 */ /* 0x000fe200078e0207 */
[----:B------:R-:W-:-:S04]  /*2bde0*/  SHF.L.U32 R2, R2, 0x1f, RZ ;  /* 0x0000001f02027819 */ /* 0x000fc800000006ff */
[----:B------:R-:W1:Y:S02]  /*2bdf0*/  SYNCS.PHASECHK.TRANS64.TRYWAIT P1, [R3+URZ+0x38840], R2 ;  /* 0x03884002030075a7 */ /* 0x000e64000802017f */
[----:B-1----:R-:W-:Y:S05]  /*2be00*/  @!P1 BRA `(.L_x_3300) ;  /* 0x0000003800a49947 */ /* 0x002fea0003800000 */
.L_x_3405:
[----:B------:R-:W-:Y:S05]  /*2be10*/  @!P0 BRA `(.L_x_3301) ;  /* 0x0000000000048947 */ /* 0x000fea0003800000 */
[----:B------:R-:W-:Y:S01]  /*2be20*/  BPT.TRAP 0x1 ;  /* 0x000000040000795c */ /* 0x000fe20000300000 */
.L_x_3301:
[----:B------:R-:W5:Y:S02]  /*2be30*/  SYNCS.PHASECHK.TRANS64.TRYWAIT P1, [R5+URZ+0x38860], R0 ;  /* 0x03886000050075a7 */ /* 0x000f64000802017f */
[----:B-----5:R-:W-:Y:S05]  /*2be40*/  @!P1 BRA `(.L_x_3302) ;  /* 0x0000003800a89947 */ /* 0x020fea0003800000 */
.L_x_3406:
[----:B------:R-:W-:Y:S05]  /*2be50*/  @!P0 BRA `(.L_x_3303) ;  /* 0x0000000000048947 */ /* 0x000fea0003800000 */
[----:B------:R-:W-:Y:S01]  /*2be60*/  BPT.TRAP 0x1 ;  /* 0x000000040000795c */ /* 0x000fe20000300000 */
.L_x_3303:
[----:B------:R0:W0:Y:S02]  /*2be70*/  SYNCS.PHASECHK.TRANS64.TRYWAIT P0, [R3+URZ+0x38860], R2 ;  /* 0x03886002030075a7 */ /* 0x000024000800017f */
[----:B0-----:R-:W-:Y:S05]  /*2be80*/  @!P0 NANOSLEEP.SYNCS 0x989680 ;  /* 0x009896800000895d */ /* 0x001fea0003900000 */
[----:B------:R-:W0:Y:S02]  /*2be90*/  @!P0 SYNCS.PHASECHK.TRANS64 P0, [R3+URZ+0x38860], R2 ;  /* 0x03886002030085a7 */ /* 0x000e24000800007f */
[----:B0-----:R-:W-:Y:S05]  /*2bea0*/  @!P0 BRA `(.L_x_3303) ;  /* 0xfffffffc00f08947 */ /* 0x001fea000383ffff */
.L_x_3295:
[----:B------:R-:W-:Y:S05]  /*2beb0*/  BSYNC B0 ;  /* 0x0000000000007941 */ /* 0x000fea0003800000 */
.L_x_3294:
[----:B------:R-:W-:Y:S05]  /*2bec0*/  EXIT ;  /* 0x000000000000794d */ /* 0x000fea0003800000 */
.L_x_3092:
[----:B0-----:R-:W-:-:S04]  /*2bed0*/  IMAD.U32 R3, RZ, RZ, UR46 ;  /* 0x0000002eff037e24 */ /* 0x001fc8000f8e00ff */
[----:B------:R0:W1:Y:S03]  /*2bee0*/  SYNCS.PHASECHK.TRANS64.TRYWAIT P0, [R3+URZ+0x38800], R0 ;  /* 0x03880000030075a7 */ /* 0x000066000800017f */
[----:B-1----:R-:W-:Y:S05]  /*2bef0*/  @!P0 NANOSLEEP.SYNCS 0x989680 ;  /* 0x009896800000895d */ /* 0x002fea0003900000 */
[----:B------:R-:W1:Y:S02]  /*2bf00*/  @!P0 SYNCS.PHASECHK.TRANS64 P0, [R3+URZ+0x38800], R0 ;  /* 0x03880000030085a7 */ /* 0x000e64000800007f */
[----:B-1----:R-:W-:Y:S05]  /*2bf10*/  @!P0 BRA `(.L_x_3092) ;  /* 0xfffffffc00ec8947 */ /* 0x002fea000383ffff */
[----:B------:R-:W-:Y:S05]  /*2bf20*/  BRA `(.L_x_3304) ;  /* 0xfffffde800447947 */ /* 0x000fea000383ffff */
.L_x_3099:
[----:B-1----:R1:W2:Y:S02]  /*2bf30*/  SYNCS.PHASECHK.TRANS64.TRYWAIT P0, [R20+URZ], R21 ;  /* 0x00000015140075a7 */ /* 0x0022a4000800017f */
[----:B--2---:R-:W-:Y:S05]  /*2bf40*/  @!P0 NANOSLEEP.SYNCS 0x989680 ;  /* 0x009896800000895d */ /* 0x004fea0003900000 */
[----:B------:R-:W2:Y:S02]  /*2bf50*/  @!P0 SYNCS.PHASECHK.TRANS64 P0, [R20+URZ], R21 ;  /* 0x00000015140085a7 */ /* 0x000ea4000800007f */
[----:B--2---:R-:W-:Y:S05]  /*2bf60*/  @!P0 BRA `(.L_x_3099) ;  /* 0xfffffffc00f08947 */ /* 0x004fea000383ffff */
[----:B------:R-:W-:Y:S05]  /*2bf70*/  BRA `(.L_x_3098) ;  /* 0xfffffdec00687947 */ /* 0x000fea000383ffff */
.L_x_3101:
[----:B0-----:R-:W-:-:S04]  /*2bf80*/  IMAD.U32 R4, RZ, RZ, UR46 ;  /* 0x0000002eff047e24 */ /* 0x001fc8000f8e00ff */
[----:B------:R0:W1:Y:S03]  /*2bf90*/  SYNCS.PHASECHK.TRANS64.TRYWAIT P0, [R4+URZ+0x38810], R3 ;  /* 0x03881003040075a7 */ /* 0x000066000800017f */
[----:B-1----:R-:W-:Y:S05]  /*2bfa0*/  @!P0 NANOSLEEP.SYNCS 0x989680 ;  /* 0x009896800000895d */ /* 0x002fea0003900000 */
[----:B------:R-:W1:Y:S02]  /*2bfb0*/  @!P0 SYNCS.PHASECHK.TRANS64 P0, [R4+URZ+0x38810], R3 ;  /* 0x03881003040085a7 */ /* 0x000e64000800007f */
[----:B-1----:R-:W-:Y:S05]  /*2bfc0*/  @!P0 BRA `(.L_x_3101) ;  /* 0xfffffffc00ec8947 */ /* 0x002fea000383ffff */
[----:B------:R-:W-:Y:S05]  /*2bfd0*/  BRA `(.L_x_3305) ;  /* 0xfffffdf0003c7947 */ /* 0x000fea000383ffff */
.L_x_3108:
[----:B-1----:R1:W2:Y:S02]  /*2bfe0*/  SYNCS.PHASECHK.TRANS64.TRYWAIT P0, [R12+URZ], R13 ;  /* 0x0000000d0c0075a7 */ /* 0x0022a4000800017f */
[----:B--2---:R-:W-:Y:S05]  /*2bff0*/  @!P0 NANOSLEEP.SYNCS 0x989680 ;  /* 0x009896800000895d */ /* 0x004fea0003900000 */
[----:B------:R-:W2:Y:S02]  /*2c000*/  @!P0 SYNCS.PHASECHK.TRANS64 P0, [R12+URZ], R13 ;  /* 0x0000000d0c0085a7 */ /* 0x000ea4000800007f */
[----:B--2---:R-:W-:Y:S05]  /*2c010*/  @!P0 BRA `(.L_x_3108) ;  /* 0xfffffffc00f08947 */ /* 0x004fea000383ffff */
[----:B------:R-:W-:Y:S05]  /*2c020*/  BRA `(.L_x_3107) ;  /* 0xfffffdf000807947 */ /* 0x000fea000383ffff */
.L_x_3142:
[----:B-1----:R1:W2:Y:S02]  /*2c030*/  SYNCS.PHASECHK.TRANS64.TRYWAIT P0, [R8+URZ], R9 ;  /* 0x00000009080075a7 */ /* 0x0022a4000800017f */
[----:B--2---:R-:W-:Y:S05]  /*2c040*/  @!P0 NANOSLEEP.SYNCS 0x989680 ;  /* 0x009896800000895d */ /* 0x004fea0003900000 */
[----:B------:R-:W2:Y:S02]  /*2c050*/  @!P0 SYNCS.PHASECHK.TRANS64 P0, [R8+URZ], R9 ;  /* 0x00000009080085a7 */ /* 0x000ea4000800007f */
[----:B--2---:R-:W-:Y:S05]  /*2c060*/  @!P0 BRA `(.L_x_3142) ;  /* 0xfffffffc00f08947 */ /* 0x004fea000383ffff */
[----:B------:R-:W-:Y:S05]  /*2c070*/  BRA `(.L_x_3141) ;  /* 0xfffffe5c00807947 */ /* 0x000fea000383ffff */
.L_x_3149:
[----:B-1----:R1:W2:Y:S02]  /*2c080*/  SYNCS.PHASECHK.TRANS64.TRYWAIT P0, [R14+URZ], R15 ;  /* 0x0000000f0e0075a7 */ /* 0x0022a4000800017f */
[----:B--2---:R-:W-:Y:S05]  /*2c090*/  @!P0 NANOSLEEP.SYNCS 0x989680 ;  /* 0x009896800000895d */ /* 0x004fea0003900000 */
[----:B------:R-:W2:Y:S02]  /*2c0a0*/  @!P0 SYNCS.PHASECHK.TRANS64 P0, [R14+URZ], R15 ;  /* 0x0000000f0e0085a7 */ /* 0x000ea4000800007f */
[----:B--2---:R-:W-:Y:S05]  /*2c0b0*/  @!P0 BRA `(.L_x_3149) ;  /* 0xfffffffc00f08947 */ /* 0x004fea000383ffff */
[----:B------:R-:W-:Y:S05]  /*2c0c0*/  BRA `(.L_x_3148) ;  /* 0xfffffe60008c7947 */ /* 0x000fea000383ffff */
.L_x_3166:
[----:B-1----:R1:W2:Y:S02]  /*2c0d0*/  SYNCS.PHASECHK.TRANS64.TRYWAIT P0, [R8+URZ], R9 ;  /* 0x00000009080075a7 */ /* 0x0022a4000800017f */
[----:B--2---:R-:W-:Y:S05]  /*2c0e0*/  @!P0 NANOSLEEP.SYNCS 0x989680 ;  /* 0x009896800000895d */ /* 0x004fea0003900000 */
[----:B------:R-:W2:Y:S02]  /*2c0f0*/  @!P0 SYNCS.PHASECHK.TRANS64 P0, [R8+URZ], R9 ;  /* 0x00000009080085a7 */ /* 0x000ea4000800007f */
[----:B--2---:R-:W-:Y:S05]  /*2c100*/  @!P0 BRA `(.L_x_3166) ;  /* 0xfffffffc00f08947 */ /* 0x004fea000383ffff */
[----:B------:R-:W-:Y:S05]  /*2c110*/  BRA `(.L_x_3165) ;  /* 0xfffffecc00c07947 */ /* 0x000fea000383ffff */
.L_x_3173:
[----:B-1----:R1:W2:Y:S02]  /*2c120*/  SYNCS.PHASECHK.TRANS64.TRYWAIT P0, [R14+URZ], R15 ;  /* 0x0000000f0e0075a7 */ /* 0x0022a4000800017f */
[----:B--2---:R-:W-:Y:S05]  /*2c130*/  @!P0 NANOSLEEP.SYNCS 0x989680 ;  /* 0x009896800000895d */ /* 0x004fea0003900000 */
[----:B------:R-:W2:Y:S02]  /*2c140*/  @!P0 SYNCS.PHASECHK.TRANS64 P0, [R14+URZ], R15 ;  /* 0x0000000f0e0085a7 */ /* 0x000ea4000800007f */
[----:B--2---:R-:W-:Y:S05]  /*2c150*/  @!P0 BRA `(.L_x_3173) ;  /* 0xfffffffc00f08947 */ /* 0x004fea000383ffff */
[----:B------:R-:W-:Y:S05]  /*2c160*/  BRA `(.L_x_3172) ;  /* 0xfffffed000cc7947 */ /* 0x000fea000383ffff */
.L_x_3235:
        /* <DEDUP_REMOVED lines=10> */
.L_x_3307:
[----:B------:R-:W-:Y:S05]  /*2c210*/  BSYNC B0 ;  /* 0x0000000000007941 */ /* 0x000fea0003800000 */
.L_x_3306:
[----:B------:R-:W-:Y:S05]  /*2c220*/  BRA `(.L_x_3308) ;  /* 0xffffffb000247947 */ /* 0x000fea000383ffff */
.L_x_3238:
[----:B0-----:R0:W1:Y:S02]  /*2c230*/  SYNCS.PHASECHK.TRANS64.TRYWAIT P0, [R17+URZ+0x38840], R0 ;  /* 0x03884000110075a7 */ /* 0x001064000800017f */
[----:B-1----:R-:W-:Y:S05]  /*2c240*/  @!P0 NANOSLEEP.SYNCS 0x989680 ;  /* 0x009896800000895d */ /* 0x002fea0003900000 */
[----:B------:R-:W1:Y:S02]  /*2c250*/  @!P0 SYNCS.PHASECHK.TRANS64 P0, [R17+URZ+0x38840], R0 ;  /* 0x03884000110085a7 */ /* 0x000e64000800007f */
[----:B-1----:R-:W-:Y:S05]  /*2c260*/  @!P0 BRA `(.L_x_3238) ;  /* 0xfffffffc00f08947 */ /* 0x002fea000383ffff */
[----:B------:R-:W-:Y:S05]  /*2c270*/  BRA `(.L_x_3309) ;  /* 0xffffffb400047947 */ /* 0x000fea000383ffff */
.L_x_3239:
        /* <DEDUP_REMOVED lines=8> */
.L_x_3311:
[----:B------:R-:W-:Y:S05]  /*2c300*/  BSYNC B0 ;  /* 0x0000000000007941 */ /* 0x000fea0003800000 */
.L_x_3310:
        /* <DEDUP_REMOVED lines=9> */
.L_x_3312:
[----:B------:R-:W-:Y:S02]  /*2c3a0*/  IMAD.MOV.U32 R13, RZ, RZ, R5 ;  /* 0x000000ffff0d7224 */ /* 0x000fe400078e0005 */
[----:B------:R-:W-:Y:S02]  /*2c3b0*/  IMAD.MOV.U32 R12, RZ, RZ, 0x1 ;  /* 0x00000001ff0c7424 */ /* 0x000fe400078e00ff */
[----:B------:R-:W-:-:S07]  /*2c3c0*/  IMAD.MOV.U32 R3, RZ, RZ, R14 ;  /* 0x000000ffff037224 */ /* 0x000fce00078e000e */
[----:B------:R-:W-:Y:S05]  /*2c3d0*/  WARPSYNC.COLLECTIVE R15, `(.L_x_3313) ;  /* 0x000000000f087348 */ /* 0x000fea0003c00000 */
[----:B------:R0:W1:Y:S02]  /*2c3e0*/  SHFL.IDX P6, R14, R13, R12, R11 ;  /* 0x0000000c0d0e7389 */ /* 0x00006400000c000b */
[----:B01----:R-:W-:Y:S01]  /*2c3f0*/  ENDCOLLECTIVE ;  /* 0x000000000000791b */ /* 0x003fe20003800000 */
.L_x_3313:
        /* <DEDUP_REMOVED lines=15> */
.L_x_3314:
[----:B------:R-:W-:Y:S02]  /*2c4f0*/  @P0 IMAD R6, R4, 0x2, R23 ;  /* 0x0000000204060824 */ /* 0x000fe400078e0217 */
[----:B------:R-:W-:Y:S02]  /*2c500*/  IMAD.MOV.U32 R13, RZ, RZ, R5 ;  /* 0x000000ffff0d7224 */ /* 0x000fe400078e0005 */
[----:B------:R-:W-:Y:S02]  /*2c510*/  IMAD.MOV.U32 R12, RZ, RZ, 0x2 ;  /* 0x00000002ff0c7424 */ /* 0x000fe400078e00ff */
[----:B------:R-:W-:-:S07]  /*2c520*/  IMAD.MOV.U32 R3, RZ, RZ, R14 ;  /* 0x000000ffff037224 */ /* 0x000fce00078e000e */
[----:B------:R-:W-:Y:S05]  /*2c530*/  WARPSYNC.COLLECTIVE R15, `(.L_x_3315) ;  /* 0x000000000f087348 */ /* 0x000fea0003c00000 */
[----:B------:R0:W1:Y:S02]  /*2c540*/  SHFL.IDX P6, R14, R13, R12, R11 ;  /* 0x0000000c0d0e7389 */ /* 0x00006400000c000b */
[----:B01----:R-:W-:Y:S01]  /*2c550*/  ENDCOLLECTIVE ;  /* 0x000000000000791b */ /* 0x003fe20003800000 */
.L_x_3315:
        /* <DEDUP_REMOVED lines=15> */
.L_x_3316:
[----:B------:R-:W-:Y:S02]  /*2c650*/  @P0 IMAD R6, R4, 0x2, R23 ;  /* 0x0000000204060824 */ /* 0x000fe400078e0217 */
[----:B------:R-:W-:Y:S02]  /*2c660*/  IMAD.MOV.U32 R13, RZ, RZ, R5 ;  /* 0x000000ffff0d7224 */ /* 0x000fe400078e0005 */
[----:B------:R-:W-:Y:S02]  /*2c670*/  IMAD.MOV.U32 R12, RZ, RZ, 0x3 ;  /* 0x00000003ff0c7424 */ /* 0x000fe400078e00ff */
[----:B------:R-:W-:-:S07]  /*2c680*/  IMAD.MOV.U32 R3, RZ, RZ, R14 ;  /* 0x000000ffff037224 */ /* 0x000fce00078e000e */
[----:B------:R-:W-:Y:S05]  /*2c690*/  WARPSYNC.COLLECTIVE R15, `(.L_x_3317) ;  /* 0x000000000f087348 */ /* 0x000fea0003c00000 */
[----:B------:R0:W1:Y:S02]  /*2c6a0*/  SHFL.IDX P6, R14, R13, R12, R11 ;  /* 0x0000000c0d0e7389 */ /* 0x00006400000c000b */
[----:B01----:R-:W-:Y:S01]  /*2c6b0*/  ENDCOLLECTIVE ;  /* 0x000000000000791b */ /* 0x003fe20003800000 */
.L_x_3317:
        /* <DEDUP_REMOVED lines=10> */
.L_x_3318:
[----:B------:R-:W-:Y:S01]  /*2c760*/  @!PT LDS RZ, [RZ] ;  /* 0x00000000fffff984 */ /* 0x000fe20000000800 */
[----:B------:R-:W-:Y:S01]  /*2c770*/  @!PT LDS RZ, [RZ] ;  /* 0x00000000fffff984 */ /* 0x000fe20000000800 */
[----:B------:R-:W-:Y:S01]  /*2c780*/  @!PT LDS RZ, [RZ] ;  /* 0x00000000fffff984 */ /* 0x000fe20000000800 */
[----:B------:R0:W-:Y:S01]  /*2c790*/  @P0 LDGSTS.E.BYPASS.LTC128B.128 [R6+0x23400], desc[UR36][R2.64], !P2 ;  /* 0x2340000002060fae */ /* 0x0001e2000d101d64 */
[----:B------:R-:W-:Y:S01]  /*2c7a0*/  IMAD.MOV.U32 R0, RZ, RZ, R14 ;  /* 0x000000ffff007224 */ /* 0x000fe200078e000e */
[----:B------:R-:W-:Y:S06]  /*2c7b0*/  BRA `(.L_x_3319) ;  /* 0xffffffb000c07947 */ /* 0x000fec000383ffff */
.L_x_3244:
[----:B------:R-:W-:Y:S01]  /*2c7c0*/  IMAD.MOV.U32 R13, RZ, RZ, R2 ;  /* 0x000000ffff0d7224 */ /* 0x000fe200078e0002 */
[----:B------:R-:W-:Y:S01]  /*2c7d0*/  LOP3.LUT R22, R22, 0xfffffeff, RZ, 0xc0, !PT ;  /* 0xfffffeff16167812 */ /* 0x000fe200078ec0ff */
        /* <DEDUP_REMOVED lines=8> */
.L_x_3320:
        /* <DEDUP_REMOVED lines=9> */
.L_x_3321:
[----:B------:R-:W-:Y:S02]  /*2c8f0*/  IMAD.MOV.U32 R13, RZ, RZ, R2 ;  /* 0x000000ffff0d7224 */ /* 0x000fe400078e0002 */
[----:B------:R-:W-:Y:S02]  /*2c900*/  IMAD.MOV.U32 R12, RZ, RZ, 0x1 ;  /* 0x00000001ff0c7424 */ /* 0x000fe400078e00ff */
[----:B------:R-:W-:-:S07]  /*2c910*/  IMAD.MOV.U32 R6, RZ, RZ, R14 ;  /* 0x000000ffff067224 */ /* 0x000fce00078e000e */
[----:B------:R-:W-:Y:S05]  /*2c920*/  WARPSYNC.COLLECTIVE R15, `(.L_x_3322) ;  /* 0x000000000f087348 */ /* 0x000fea0003c00000 */
[----:B------:R0:W1:Y:S02]  /*2c930*/  SHFL.IDX P6, R14, R13, R12, R11 ;  /* 0x0000000c0d0e7389 */ /* 0x00006400000c000b */
[----:B01----:R-:W-:Y:S01]  /*2c940*/  ENDCOLLECTIVE ;  /* 0x000000000000791b */ /* 0x003fe20003800000 */
.L_x_3322:
        /* <DEDUP_REMOVED lines=8> */
[----:B------:R-:W-:Y:S01]  /*2c9d0*/  ISETP.GE.AND P2, PT, R8, R3, PT ;  /* 0x000000030800720c */ /* 0x000fe20003f46270 */
[----:B------:R-:W-:-:S12]  /*2c9e0*/  IMAD.MOV.U32 R5, RZ, RZ, R14 ;  /* 0x000000ffff057224 */ /* 0x000fd800078e000e */
[----:B0-----:R-:W-:Y:S05]  /*2c9f0*/  WARPSYNC.COLLECTIVE R15, `(.L_x_3323) ;  /* 0x000000000f087348 */ /* 0x001fea0003c00000 */
[----:B------:R1:W2:Y:S02]  /*2ca00*/  SHFL.IDX P6, R14, R13, R12, R11 ;  /* 0x0000000c0d0e7389 */ /* 0x0002a400000c000b */
[----:B012---:R-:W-:Y:S01]  /*2ca10*/  ENDCOLLECTIVE ;  /* 0x000000000000791b */ /* 0x007fe20003800000 */
.L_x_3323:
        /* <DEDUP_REMOVED lines=8> */
.L_x_3324:
        /* <DEDUP_REMOVED lines=9> */
[----:B------:R-:W-:Y:S01]  /*2cb30*/  ISETP.GE.AND P2, PT, R5, R3, PT ;  /* 0x000000030500720c */ /* 0x000fe20003f46270 */
[----:B------:R-:W-:-:S12]  /*2cb40*/  IMAD.MOV.U32 R5, RZ, RZ, R14 ;  /* 0x000000ffff057224 */ /* 0x000fd800078e000e */
[----:B0-----:R-:W-:Y:S05]  /*2cb50*/  WARPSYNC.COLLECTIVE R15, `(.L_x_3325) ;  /* 0x000000000f087348 */ /* 0x001fea0003c00000 */
[----:B------:R1:W2:Y:S02]  /*2cb60*/  SHFL.IDX P6, R14, R13, R12, R11 ;  /* 0x0000000c0d0e7389 */ /* 0x0002a400000c000b */
[----:B012---:R-:W-:Y:S01]  /*2cb70*/  ENDCOLLECTIVE ;  /* 0x000000000000791b */ /* 0x007fe20003800000 */
.L_x_3325:
[----:B------:R-:W-:Y:S01]  /*2cb80*/  @P2 LOP3.LUT R22, R22, 0x40, RZ, 0xfc, !PT ;  /* 0x0000004016162812 */ /* 0x000fe200078efcff */
[----:B------:R-:W-:Y:S02]  /*2cb90*/  IMAD.MOV.U32 R13, RZ, RZ, R2 ;  /* 0x000000ffff0d7224 */ /* 0x000fe400078e0002 */
[----:B------:R-:W-:Y:S02]  /*2cba0*/  IMAD.MOV.U32 R12, RZ, RZ, 0x3 ;  /* 0x00000003ff0c7424 */ /* 0x000fe400078e00ff */
[----:B------:R-:W-:-:S07]  /*2cbb0*/  IMAD.MOV.U32 R6, RZ, RZ, R14 ;  /* 0x000000ffff067224 */ /* 0x000fce00078e000e */
[----:B------:R-:W-:Y:S05]  /*2cbc0*/  WARPSYNC.COLLECTIVE R15, `(.L_x_3326) ;  /* 0x000000000f087348 */ /* 0x000fea0003c00000 */
[----:B------:R0:W1:Y:S02]  /*2cbd0*/  SHFL.IDX P6, R14, R13, R12, R11 ;  /* 0x0000000c0d0e7389 */ /* 0x00006400000c000b */
[----:B01----:R-:W-:Y:S01]  /*2cbe0*/  ENDCOLLECTIVE ;  /* 0x000000000000791b */ /* 0x003fe20003800000 */
.L_x_3326:
        /* <DEDUP_REMOVED lines=12> */
.L_x_3327:
[----:B------:R-:W-:Y:S01]  /*2ccb0*/  IMAD.MOV.U32 R0, RZ, RZ, R14 ;  /* 0x000000ffff007224 */ /* 0x000fe200078e000e */
[----:B------:R-:W-:Y:S06]  /*2ccc0*/  BRA `(.L_x_3328) ;  /* 0xffffffb400d07947 */ /* 0x000fec000383ffff */
.L_x_3248:
        /* <DEDUP_REMOVED lines=47> */
.L_x_3330:
[----:B------:R-:W-:Y:S05]  /*2cfc0*/  BSYNC B0 ;  /* 0x0000000000007941 */ /* 0x000fea0003800000 */
.L_x_3329:
        /* <DEDUP_REMOVED lines=11> */
.L_x_3331:
[----:B------:R-:W-:-:S04]  /*2d080*/  LOP3.LUT R22, R22, 0xdfffffff, RZ, 0xc0, !PT ;  /* 0xdfffffff16167812 */ /* 0x000fc800078ec0ff */
[----:B------:R-:W-:-:S04]  /*2d090*/  @P1 LOP3.LUT R22, R22, 0x20000000, RZ, 0xfc, !PT ;  /* 0x2000000016161812 */ /* 0x000fc800078efcff */
[C---:B------:R-:W-:Y:S01]  /*2d0a0*/  LOP3.LUT P1, RZ, R22.reuse, 0x800, RZ, 0xc0, !PT ;  /* 0x0000080016ff7812 */ /* 0x040fe2000782c0ff */
        /* <DEDUP_REMOVED lines=36> */
.L_x_3332:
[----:B------:R-:W-:Y:S02]  /*2d2f0*/  IMAD.MOV.U32 R13, RZ, RZ, R0 ;  /* 0x000000ffff0d7224 */ /* 0x000fe400078e0000 */
[----:B------:R-:W-:-:S07]  /*2d300*/  IMAD.MOV.U32 R7, RZ, RZ, R14 ;  /* 0x000000ffff077224 */ /* 0x000fce00078e000e */
[----:B------:R-:W-:Y:S05]  /*2d310*/  WARPSYNC.COLLECTIVE R15, `(.L_x_3333) ;  /* 0x000000000f087348 */ /* 0x000fea0003c00000 */
[----:B------:R0:W1:Y:S02]  /*2d320*/  SHFL.IDX P6, R14, R13, R12, R11 ;  /* 0x0000000c0d0e7389 */ /* 0x00006400000c000b */
[----:B01----:R-:W-:Y:S01]  /*2d330*/  ENDCOLLECTIVE ;  /* 0x000000000000791b */ /* 0x003fe20003800000 */
.L_x_3333:
        /* <DEDUP_REMOVED lines=33> */
.L_x_3334:
[----:B------:R-:W-:Y:S02]  /*2d550*/  IMAD.MOV.U32 R13, RZ, RZ, R0 ;  /* 0x000000ffff0d7224 */ /* 0x000fe400078e0000 */
[----:B------:R-:W-:-:S07]  /*2d560*/  IMAD.MOV.U32 R7, RZ, RZ, R14 ;  /* 0x000000ffff077224 */ /* 0x000fce00078e000e */
[----:B------:R-:W-:Y:S05]  /*2d570*/  WARPSYNC.COLLECTIVE R15, `(.L_x_3335) ;  /* 0x000000000f087348 */ /* 0x000fea0003c00000 */
[----:B------:R0:W1:Y:S02]  /*2d580*/  SHFL.IDX P6, R14, R13, R12, R11 ;  /* 0x0000000c0d0e7389 */ /* 0x00006400000c000b */
[----:B01----:R-:W-:Y:S01]  /*2d590*/  ENDCOLLECTIVE ;  /* 0x000000000000791b */ /* 0x003fe20003800000 */
.L_x_3335:
        /* <DEDUP_REMOVED lines=27> */
.L_x_3336:
[----:B------:R-:W-:Y:S02]  /*2d750*/  IMAD.MOV.U32 R13, RZ, RZ, R0 ;  /* 0x000000ffff0d7224 */ /* 0x000fe400078e0000 */
[----:B------:R-:W-:-:S07]  /*2d760*/  IMAD.MOV.U32 R6, RZ, RZ, R14 ;  /* 0x000000ffff067224 */ /* 0x000fce00078e000e */
[----:B------:R-:W-:Y:S05]  /*2d770*/  WARPSYNC.COLLECTIVE R15, `(.L_x_3337) ;  /* 0x000000000f087348 */ /* 0x000fea0003c00000 */
[----:B------:R0:W1:Y:S02]  /*2d780*/  SHFL.IDX P6, R14, R13, R12, R11 ;  /* 0x0000000c0d0e7389 */ /* 0x00006400000c000b */
[----:B01----:R-:W-:Y:S01]  /*2d790*/  ENDCOLLECTIVE ;  /* 0x000000000000791b */ /* 0x003fe20003800000 */
.L_x_3337:
[----:B------:R-:W-:Y:S01]  /*2d7a0*/  IMAD.MOV.U32 R0, RZ, RZ, R14 ;  /* 0x000000ffff007224 */ /* 0x000fe200078e000e */
[----:B------:R-:W-:Y:S06]  /*2d7b0*/  BRA `(.L_x_3338) ;  /* 0xffffffb800487947 */ /* 0x000fec000383ffff */
.L_x_3253:
[----:B0-----:R0:W1:Y:S02]  /*2d7c0*/  SYNCS.PHASECHK.TRANS64.TRYWAIT P0, [R23+URZ+0x38820], R0 ;  /* 0x03882000170075a7 */ /* 0x001064000800017f */
[----:B-1----:R-:W-:Y:S05]  /*2d7d0*/  @!P0 NANOSLEEP.SYNCS 0x989680 ;  /* 0x009896800000895d */ /* 0x002fea0003900000 */
[----:B------:R-:W1:Y:S02]  /*2d7e0*/  @!P0 SYNCS.PHASECHK.TRANS64 P0, [R23+URZ+0x38820], R0 ;  /* 0x03882000170085a7 */ /* 0x000e64000800007f */
[----:B-1----:R-:W-:Y:S05]  /*2d7f0*/  @!P0 BRA `(.L_x_3253) ;  /* 0xfffffffc00f08947 */ /* 0x002fea000383ffff */
[----:B------:R-:W-:Y:S05]  /*2d800*/  BRA `(.L_x_3339) ;  /* 0xffffffb800e47947 */ /* 0x000fea000383ffff */
.L_x_3256:
[----:B0-----:R0:W1:Y:S02]  /*2d810*/  SYNCS.PHASECHK.TRANS64.TRYWAIT P0, [R17+URZ+0x38860], R0 ;  /* 0x03886000110075a7 */ /* 0x001064000800017f */
[----:B-1----:R-:W-:Y:S05]  /*2d820*/  @!P0 NANOSLEEP.SYNCS 0x989680 ;  /* 0x009896800000895d */ /* 0x002fea0003900000 */
[----:B------:R-:W1:Y:S02]  /*2d830*/  @!P0 SYNCS.PHASECHK.TRANS64 P0, [R17+URZ+0x38860], R0 ;  /* 0x03886000110085a7 */ /* 0x000e64000800007f */
[----:B-1----:R-:W-:Y:S05]  /*2d840*/  @!P0 BRA `(.L_x_3256) ;  /* 0xfffffffc00f08947 */ /* 0x002fea000383ffff */
[----:B------:R-:W-:Y:S05]  /*2d850*/  BRA `(.L_x_3340) ;  /* 0xffffffb800f47947 */ /* 0x000fea000383ffff */
.L_x_3257:
        /* <DEDUP_REMOVED lines=8> */
.L_x_3342:
[----:B------:R-:W-:Y:S05]  /*2d8e0*/  BSYNC B0 ;  /* 0x0000000000007941 */ /* 0x000fea0003800000 */
.L_x_3341:
        /* <DEDUP_REMOVED lines=15> */
.L_x_3343:
        /* <DEDUP_REMOVED lines=39> */
.L_x_3344:
[----:B------:R-:W-:Y:S02]  /*2dc50*/  IMAD.MOV.U32 R13, RZ, RZ, R5 ;  /* 0x000000ffff0d7224 */ /* 0x000fe400078e0005 */
[----:B------:R-:W-:-:S07]  /*2dc60*/  IMAD.MOV.U32 R3, RZ, RZ, R14 ;  /* 0x000000ffff037224 */ /* 0x000fce00078e000e */
[----:B------:R-:W-:Y:S05]  /*2dc70*/  WARPSYNC.COLLECTIVE R15, `(.L_x_3345) ;  /* 0x000000000f087348 */ /* 0x000fea0003c00000 */
[----:B------:R0:W1:Y:S02]  /*2dc80*/  SHFL.IDX P6, R14, R13, R12, R11 ;  /* 0x0000000c0d0e7389 */ /* 0x00006400000c000b */
[----:B01----:R-:W-:Y:S01]  /*2dc90*/  ENDCOLLECTIVE ;  /* 0x000000000000791b */ /* 0x003fe20003800000 */
.L_x_3345:
        /* <DEDUP_REMOVED lines=29> */
.L_x_3346:
[----:B------:R-:W-:Y:S02]  /*2de70*/  IMAD.MOV.U32 R13, RZ, RZ, R5 ;  /* 0x000000ffff0d7224 */ /* 0x000fe400078e0005 */
[----:B------:R-:W-:-:S07]  /*2de80*/  IMAD.MOV.U32 R7, RZ, RZ, R14 ;  /* 0x000000ffff077224 */ /* 0x000fce00078e000e */
[----:B------:R-:W-:Y:S05]  /*2de90*/  WARPSYNC.COLLECTIVE R15, `(.L_x_3347) ;  /* 0x000000000f087348 */ /* 0x000fea0003c00000 */
[----:B------:R0:W1:Y:S02]  /*2dea0*/  SHFL.IDX P6, R14, R13, R12, R11 ;  /* 0x0000000c0d0e7389 */ /* 0x00006400000c000b */
[----:B01----:R-:W-:Y:S01]  /*2deb0*/  ENDCOLLECTIVE ;  /* 0x000000000000791b */ /* 0x003fe20003800000 */
.L_x_3347:
        /* <DEDUP_REMOVED lines=29> */
.L_x_3348:
[----:B------:R-:W-:Y:S02]  /*2e090*/  IMAD.MOV.U32 R13, RZ, RZ, R5 ;  /* 0x000000ffff0d7224 */ /* 0x000fe400078e0005 */
[----:B------:R-:W-:-:S07]  /*2e0a0*/  IMAD.MOV.U32 R6, RZ, RZ, R14 ;  /* 0x000000ffff067224 */ /* 0x000fce00078e000e */
[----:B------:R-:W-:Y:S05]  /*2e0b0*/  WARPSYNC.COLLECTIVE R15, `(.L_x_3349) ;  /* 0x000000000f087348 */ /* 0x000fea0003c00000 */
[----:B------:R0:W1:Y:S02]  /*2e0c0*/  SHFL.IDX P6, R14, R13, R12, R11 ;  /* 0x0000000c0d0e7389 */ /* 0x00006400000c000b */
[----:B01----:R-:W-:Y:S01]  /*2e0d0*/  ENDCOLLECTIVE ;  /* 0x000000000000791b */ /* 0x003fe20003800000 */
.L_x_3349:
[----:B------:R-:W-:Y:S01]  /*2e0e0*/  IMAD.MOV.U32 R2, RZ, RZ, R14 ;  /* 0x000000ffff027224 */ /* 0x000fe200078e000e */
[----:B------:R-:W-:Y:S06]  /*2e0f0*/  BRA `(.L_x_3350) ;  /* 0xffffffb800887947 */ /* 0x000fec000383ffff */
.L_x_3264:
[----:B0-----:R0:W1:Y:S02]  /*2e100*/  SYNCS.PHASECHK.TRANS64.TRYWAIT P0, [R6+URZ+0x38840], R17 ;  /* 0x03884011060075a7 */ /* 0x001064000800017f */
[----:B-1----:R-:W-:Y:S05]  /*2e110*/  @!P0 NANOSLEEP.SYNCS 0x989680 ;  /* 0x009896800000895d */ /* 0x002fea0003900000 */
[----:B------:R-:W1:Y:S02]  /*2e120*/  @!P0 SYNCS.PHASECHK.TRANS64 P0, [R6+URZ+0x38840], R17 ;  /* 0x03884011060085a7 */ /* 0x000e64000800007f */
[----:B-1----:R-:W-:Y:S05]  /*2e130*/  @!P0 BRA `(.L_x_3264) ;  /* 0xfffffffc00f08947 */ /* 0x002fea000383ffff */
[----:B------:R-:W-:Y:S05]  /*2e140*/  BRA `(.L_x_3351) ;  /* 0xffffffc0001c7947 */ /* 0x000fea000383ffff */
.L_x_3265:
        /* <DEDUP_REMOVED lines=8> */
.L_x_3353:
[----:B------:R-:W-:Y:S05]  /*2e1d0*/  BSYNC B1 ;  /* 0x0000000000017941 */ /* 0x000fea0003800000 */
.L_x_3352:
        /* <DEDUP_REMOVED lines=9> */
.L_x_3354:
[----:B------:R-:W-:Y:S02]  /*2e270*/  IMAD.MOV.U32 R13, RZ, RZ, R27 ;  /* 0x000000ffff0d7224 */ /* 0x000fe400078e001b */
[----:B------:R-:W-:Y:S02]  /*2e280*/  IMAD.MOV.U32 R12, RZ, RZ, 0x1 ;  /* 0x00000001ff0c7424 */ /* 0x000fe400078e00ff */
[----:B------:R-:W-:-:S07]  /*2e290*/  IMAD.MOV.U32 R2, RZ, RZ, R14 ;  /* 0x000000ffff027224 */ /* 0x000fce00078e000e */
[----:B------:R-:W-:Y:S05]  /*2e2a0*/  WARPSYNC.COLLECTIVE R15, `(.L_x_3355) ;  /* 0x000000000f087348 */ /* 0x000fea0003c00000 */
[----:B------:R0:W1:Y:S02]  /*2e2b0*/  SHFL.IDX P6, R14, R13, R12, R11 ;  /* 0x0000000c0d0e7389 */ /* 0x00006400000c000b */
[----:B01----:R-:W-:Y:S01]  /*2e2c0*/  ENDCOLLECTIVE ;  /* 0x000000000000791b */ /* 0x003fe20003800000 */
.L_x_3355:
        /* <DEDUP_REMOVED lines=11> */
.L_x_3356:
[----:B------:R-:W-:Y:S02]  /*2e380*/  IMAD.MOV.U32 R13, RZ, RZ, R27 ;  /* 0x000000ffff0d7224 */ /* 0x000fe400078e001b */
[----:B------:R-:W-:Y:S02]  /*2e390*/  IMAD.MOV.U32 R12, RZ, RZ, 0x2 ;  /* 0x00000002ff0c7424 */ /* 0x000fe400078e00ff */
[----:B------:R-:W-:-:S07]  /*2e3a0*/  IMAD.MOV.U32 R2, RZ, RZ, R14 ;  /* 0x000000ffff027224 */ /* 0x000fce00078e000e */
[----:B------:R-:W-:Y:S05]  /*2e3b0*/  WARPSYNC.COLLECTIVE R15, `(.L_x_3357) ;  /* 0x000000000f087348 */ /* 0x000fea0003c00000 */
[----:B------:R0:W1:Y:S02]  /*2e3c0*/  SHFL.IDX P6, R14, R13, R12, R11 ;  /* 0x0000000c0d0e7389 */ /* 0x00006400000c000b */
[----:B01----:R-:W-:Y:S01]  /*2e3d0*/  ENDCOLLECTIVE ;  /* 0x000000000000791b */ /* 0x003fe20003800000 */
.L_x_3357:
        /* <DEDUP_REMOVED lines=11> */
.L_x_3358:
[----:B------:R-:W-:Y:S02]  /*2e490*/  IMAD.MOV.U32 R13, RZ, RZ, R27 ;  /* 0x000000ffff0d7224 */ /* 0x000fe400078e001b */
[----:B------:R-:W-:Y:S02]  /*2e4a0*/  IMAD.MOV.U32 R12, RZ, RZ, 0x3 ;  /* 0x00000003ff0c7424 */ /* 0x000fe400078e00ff */
[----:B------:R-:W-:-:S07]  /*2e4b0*/  IMAD.MOV.U32 R2, RZ, RZ, R14 ;  /* 0x000000ffff027224 */ /* 0x000fce00078e000e */
[----:B------:R-:W-:Y:S05]  /*2e4c0*/  WARPSYNC.COLLECTIVE R15, `(.L_x_3359) ;  /* 0x000000000f087348 */ /* 0x000fea0003c00000 */
[----:B------:R0:W1:Y:S02]  /*2e4d0*/  SHFL.IDX P6, R14, R13, R12, R11 ;  /* 0x0000000c0d0e7389 */ /* 0x00006400000c000b */
[----:B01----:R-:W-:Y:S01]  /*2e4e0*/  ENDCOLLECTIVE ;  /* 0x000000000000791b */ /* 0x003fe20003800000 */
.L_x_3359:
        /* <DEDUP_REMOVED lines=11> */
.L_x_3360:
[----:B------:R-:W-:Y:S01]  /*2e5a0*/  IMAD.MOV.U32 R2, RZ, RZ, R14 ;  /* 0x000000ffff027224 */ /* 0x000fe200078e000e */
[----:B------:R-:W-:Y:S06]  /*2e5b0*/  BRA `(.L_x_3361) ;  /* 0xffffffbc00ac7947 */ /* 0x000fec000383ffff */
.L_x_3270:
[----:B---3--:R3:W4:Y:S02]  /*2e5c0*/  SYNCS.PHASECHK.TRANS64.TRYWAIT P0, [R6+URZ+0x38860], R17 ;  /* 0x03886011060075a7 */ /* 0x008724000800017f */
[----:B----4-:R-:W-:Y:S05]  /*2e5d0*/  @!P0 NANOSLEEP.SYNCS 0x989680 ;  /* 0x009896800000895d */ /* 0x010fea0003900000 */
[----:B------:R-:W4:Y:S02]  /*2e5e0*/  @!P0 SYNCS.PHASECHK.TRANS64 P0, [R6+URZ+0x38860], R17 ;  /* 0x03886011060085a7 */ /* 0x000f24000800007f */
[----:B----4-:R-:W-:Y:S05]  /*2e5f0*/  @!P0 BRA `(.L_x_3270) ;  /* 0xfffffffc00f08947 */ /* 0x010fea000383ffff */
[----:B------:R-:W-:Y:S05]  /*2e600*/  BRA `(.L_x_3362) ;  /* 0xffffffbc00fc7947 */ /* 0x000fea000383ffff */
.L_x_3271:
        /* <DEDUP_REMOVED lines=8> */
.L_x_3364:
[----:B------:R-:W-:Y:S05]  /*2e690*/  BSYNC B1 ;  /* 0x0000000000017941 */ /* 0x000fea0003800000 */
.L_x_3363:
        /* <DEDUP_REMOVED lines=13> */
.L_x_3365:
        /* <DEDUP_REMOVED lines=17> */
.L_x_3366:
        /* <DEDUP_REMOVED lines=16> */
.L_x_3367:
        /* <DEDUP_REMOVED lines=19> */
.L_x_3368:
        /* <DEDUP_REMOVED lines=14> */
.L_x_3369:
        /* <DEDUP_REMOVED lines=16> */
.L_x_3370:
        /* <DEDUP_REMOVED lines=14> */
.L_x_3371:
[----:B------:R-:W-:Y:S05]  /*2ed70*/  BRA `(.L_x_3372) ;  /* 0xffffffbc00687947 */ /* 0x000fea000383ffff */
.L_x_3279:
        /* <DEDUP_REMOVED lines=8> */
.L_x_3374:
[----:B------:R-:W-:Y:S05]  /*2ee00*/  BSYNC B0 ;  /* 0x0000000000007941 */ /* 0x000fea0003800000 */
.L_x_3373:
        /* <DEDUP_REMOVED lines=9> */
.L_x_3375:
        /* <DEDUP_REMOVED lines=18> */
.L_x_3376:
[----:B------:R-:W-:Y:S01]  /*2efc0*/  IMAD.MOV.U32 R12, RZ, RZ, 0x2 ;  /* 0x00000002ff0c7424 */ /* 0x000fe200078e00ff */
[----:B------:R-:W-:-:S05]  /*2efd0*/  SEL R4, R14, RZ, P1 ;  /* 0x000000ff0e047207 */ /* 0x000fca0000800000 */
[----:B------:R-:W-:-:S04]  /*2efe0*/  IMAD.IADD R4, R17, 0x1, R4 ;  /* 0x0000000111047824 */ /* 0x000fc800078e0204 */
[----:B------:R-:W-:-:S07]  /*2eff0*/  IMAD.MOV.U32 R13, RZ, RZ, R4 ;  /* 0x000000ffff0d7224 */ /* 0x000fce00078e0004 */
[----:B------:R-:W-:Y:S05]  /*2f000*/  WARPSYNC.COLLECTIVE R15, `(.L_x_3377) ;  /* 0x000000000f087348 */ /* 0x000fea0003c00000 */
[----:B------:R0:W1:Y:S02]  /*2f010*/  SHFL.UP P6, R14, R13, R12, R11 ;  /* 0x0400000c0d0e7389 */ /* 0x00006400000c000b */
[----:B01----:R-:W-:Y:S01]  /*2f020*/  ENDCOLLECTIVE ;  /* 0x000000000000791b */ /* 0x003fe20003800000 */
.L_x_3377:
[----:B------:R-:W-:Y:S01]  /*2f030*/  IMAD.MOV.U32 R12, RZ, RZ, 0x4 ;  /* 0x00000004ff0c7424 */ /* 0x000fe200078e00ff */
[----:B------:R-:W-:-:S05]  /*2f040*/  SEL R3, R14, RZ, P2 ;  /* 0x000000ff0e037207 */ /* 0x000fca0001000000 */
[----:B------:R-:W-:-:S04]  /*2f050*/  IMAD.IADD R6, R4, 0x1, R3 ;  /* 0x0000000104067824 */ /* 0x000fc800078e0203 */
[----:B------:R-:W-:-:S07]  /*2f060*/  IMAD.MOV.U32 R13, RZ, RZ, R6 ;  /* 0x000000ffff0d7224 */ /* 0x000fce00078e0006 */
[----:B------:R-:W-:Y:S05]  /*2f070*/  WARPSYNC.COLLECTIVE R15, `(.L_x_3378) ;  /* 0x000000000f087348 */ /* 0x000fea0003c00000 */
[----:B------:R0:W1:Y:S02]  /*2f080*/  SHFL.UP P6, R14, R13, R12, R11 ;  /* 0x0400000c0d0e7389 */ /* 0x00006400000c000b */
[----:B01----:R-:W-:Y:S01]  /*2f090*/  ENDCOLLECTIVE ;  /* 0x000000000000791b */ /* 0x003fe20003800000 */
.L_x_3378:
[----:B------:R-:W-:Y:S01]  /*2f0a0*/  IMAD.MOV.U32 R12, RZ, RZ, 0x8 ;  /* 0x00000008ff0c7424 */ /* 0x000fe200078e00ff */
[----:B------:R-:W-:-:S05]  /*2f0b0*/  SEL R3, R14, RZ, P3 ;  /* 0x000000ff0e037207 */ /* 0x000fca0001800000 */
[----:B------:R-:W-:-:S04]  /*2f0c0*/  IMAD.IADD R2, R6, 0x1, R3 ;  /* 0x0000000106027824 */ /* 0x000fc800078e0203 */
[----:B------:R-:W-:-:S07]  /*2f0d0*/  IMAD.MOV.U32 R13, RZ, RZ, R2 ;  /* 0x000000ffff0d7224 */ /* 0x000fce00078e0002 */
[----:B------:R-:W-:Y:S05]  /*2f0e0*/  WARPSYNC.COLLECTIVE R15, `(.L_x_3379) ;  /* 0x000000000f087348 */ /* 0x000fea0003c00000 */
[----:B------:R0:W1:Y:S02]  /*2f0f0*/  SHFL.UP P6, R14, R13, R12, R11 ;  /* 0x0400000c0d0e7389 */ /* 0x00006400000c000b */
[----:B01----:R-:W-:Y:S01]  /*2f100*/  ENDCOLLECTIVE ;  /* 0x000000000000791b */ /* 0x003fe20003800000 */
.L_x_3379:
[----:B------:R-:W-:Y:S01]  /*2f110*/  IMAD.MOV.U32 R12, RZ, RZ, 0x10 ;  /* 0x00000010ff0c7424 */ /* 0x000fe200078e00ff */
[----:B------:R-:W-:-:S05]  /*2f120*/  SEL R3, R14, RZ, P4 ;  /* 0x000000ff0e037207 */ /* 0x000fca0002000000 */
[----:B------:R-:W-:-:S04]  /*2f130*/  IMAD.IADD R3, R2, 0x1, R3 ;  /* 0x0000000102037824 */ /* 0x000fc800078e0203 */
[----:B------:R-:W-:-:S07]  /*2f140*/  IMAD.MOV.U32 R13, RZ, RZ, R3 ;  /* 0x000000ffff0d7224 */ /* 0x000fce00078e0003 */
[----:B------:R-:W-:Y:S05]  /*2f150*/  WARPSYNC.COLLECTIVE R15, `(.L_x_3380) ;  /* 0x000000000f087348 */ /* 0x000fea0003c00000 */
[----:B------:R0:W1:Y:S02]  /*2f160*/  SHFL.UP P6, R14, R13, R12, R11 ;  /* 0x0400000c0d0e7389 */ /* 0x00006400000c000b */
[----:B01----:R-:W-:Y:S01]  /*2f170*/  ENDCOLLECTIVE ;  /* 0x000000000000791b */ /* 0x003fe20003800000 */
.L_x_3380:
        /* <DEDUP_REMOVED lines=8> */
.L_x_3381:
[----:B------:R-:W-:Y:S05]  /*2f200*/  BRA `(.L_x_3382) ;  /* 0xffffffbc00fc7947 */ /* 0x000fea000383ffff */
.L_x_3284:
        /* <DEDUP_REMOVED lines=8> */
.L_x_3384:
[----:B------:R-:W-:Y:S05]  /*2f290*/  BSYNC B0 ;  /* 0x0000000000007941 */ /* 0x000fea0003800000 */
.L_x_3383:
        /* <DEDUP_REMOVED lines=8> */
.L_x_3385:
[----:B------:R-:W-:Y:S01]  /*2f320*/  IMAD.MOV.U32 R12, RZ, RZ, 0x4 ;  /* 0x00000004ff0c7424 */ /* 0x000fe200078e00ff */
[----:B------:R-:W-:-:S05]  /*2f330*/  SEL R2, R14, RZ, P2 ;  /* 0x000000ff0e027207 */ /* 0x000fca0001000000 */
[----:B------:R-:W-:-:S04]  /*2f340*/  IMAD.IADD R2, R13, 0x1, R2 ;  /* 0x000000010d027824 */ /* 0x000fc800078e0202 */
[----:B------:R-:W-:-:S07]  /*2f350*/  IMAD.MOV.U32 R13, RZ, RZ, R2 ;  /* 0x000000ffff0d7224 */ /* 0x000fce00078e0002 */
[----:B------:R-:W-:Y:S05]  /*2f360*/  WARPSYNC.COLLECTIVE R15, `(.L_x_3386) ;  /* 0x000000000f087348 */ /* 0x000fea0003c00000 */
[----:B------:R0:W1:Y:S02]  /*2f370*/  SHFL.UP P6, R14, R13, R12, R11 ;  /* 0x0400000c0d0e7389 */ /* 0x00006400000c000b */
[----:B01----:R-:W-:Y:S01]  /*2f380*/  ENDCOLLECTIVE ;  /* 0x000000000000791b */ /* 0x003fe20003800000 */
.L_x_3386:
[----:B------:R-:W-:Y:S01]  /*2f390*/  IMAD.MOV.U32 R12, RZ, RZ, 0x8 ;  /* 0x00000008ff0c7424 */ /* 0x000fe200078e00ff */
[----:B------:R-:W-:-:S05]  /*2f3a0*/  SEL R3, R14, RZ, P3 ;  /* 0x000000ff0e037207 */ /* 0x000fca0001800000 */
[----:B------:R-:W-:-:S04]  /*2f3b0*/  IMAD.IADD R3, R2, 0x1, R3 ;  /* 0x0000000102037824 */ /* 0x000fc800078e0203 */
[----:B------:R-:W-:-:S07]  /*2f3c0*/  IMAD.MOV.U32 R13, RZ, RZ, R3 ;  /* 0x000000ffff0d7224 */ /* 0x000fce00078e0003 */
[----:B------:R-:W-:Y:S05]  /*2f3d0*/  WARPSYNC.COLLECTIVE R15, `(.L_x_3387) ;  /* 0x000000000f087348 */ /* 0x000fea0003c00000 */
[----:B------:R0:W1:Y:S02]  /*2f3e0*/  SHFL.UP P6, R14, R13, R12, R11 ;  /* 0x0400000c0d0e7389 */ /* 0x00006400000c000b */
[----:B01----:R-:W-:Y:S01]  /*2f3f0*/  ENDCOLLECTIVE ;  /* 0x000000000000791b */ /* 0x003fe20003800000 */
.L_x_3387:
[----:B------:R-:W-:Y:S01]  /*2f400*/  IMAD.MOV.U32 R12, RZ, RZ, 0x10 ;  /* 0x00000010ff0c7424 */ /* 0x000fe200078e00ff */
[----:B------:R-:W-:-:S05]  /*2f410*/  SEL R4, R14, RZ, P4 ;  /* 0x000000ff0e047207 */ /* 0x000fca0002000000 */
[----:B------:R-:W-:-:S04]  /*2f420*/  IMAD.IADD R4, R3, 0x1, R4 ;  /* 0x0000000103047824 */ /* 0x000fc800078e0204 */
[----:B------:R-:W-:-:S07]  /*2f430*/  IMAD.MOV.U32 R13, RZ, RZ, R4 ;  /* 0x000000ffff0d7224 */ /* 0x000fce00078e0004 */
[----:B------:R-:W-:Y:S05]  /*2f440*/  WARPSYNC.COLLECTIVE R15, `(.L_x_3388) ;  /* 0x000000000f087348 */ /* 0x000fea0003c00000 */
[----:B------:R0:W1:Y:S02]  /*2f450*/  SHFL.UP P6, R14, R13, R12, R11 ;  /* 0x0400000c0d0e7389 */ /* 0x00006400000c000b */
[----:B01----:R-:W-:Y:S01]  /*2f460*/  ENDCOLLECTIVE ;  /* 0x000000000000791b */ /* 0x003fe20003800000 */
.L_x_3388:
        /* <DEDUP_REMOVED lines=8> */
.L_x_3389:
[----:B------:R-:W-:Y:S05]  /*2f4f0*/  BRA `(.L_x_3390) ;  /* 0xffffffbc00dc7947 */ /* 0x000fea000383ffff */
.L_x_3286:
[----:B------:R-:W-:Y:S01]  /*2f500*/  BSSY B0, `(.L_x_3391) ;  /* 0x0000006000007945 */ /* 0x000fe20003800000 */
[----:B------:R-:W-:Y:S01]  /*2f510*/  PLOP3.LUT P6, PT, P6, PT, PT, 0x8, 0x0 ;  /* 0x000000000000781c */ /* 0x000fe200037ce170 */
[----:B------:R-:W-:-:S12]  /*2f520*/  IMAD.MOV.U32 R15, RZ, RZ, -0x1 ;  /* 0xffffffffff0f7424 */ /* 0x000fd800078e00ff */
[----:B01----:R-:W-:Y:S05]  /*2f530*/  WARPSYNC.COLLECTIVE R15, `(.L_x_3392) ;  /* 0x000000000f087348 */ /* 0x003fea0003c00000 */
[----:B------:R-:W-:Y:S01]  /*2f540*/  VOTE.ANY R14, PT, P6 ;  /* 0x00000000000e7806 */ /* 0x000fe200030e0100 */
[----:B01----:R-:W-:Y:S06]  /*2f550*/  ENDCOLLECTIVE ;  /* 0x000000000000791b */ /* 0x003fec0003800000 */
.L_x_3392:
[----:B------:R-:W-:Y:S05]  /*2f560*/  BSYNC B0 ;  /* 0x0000000000007941 */ /* 0x000fea0003800000 */
.L_x_3391:
        /* <DEDUP_REMOVED lines=9> */
.L_x_3393:
[----:B------:R-:W-:Y:S01]  /*2f600*/  IMAD.MOV.U32 R17, RZ, RZ, R14 ;  /* 0x000000ffff117224 */ /* 0x000fe200078e000e */
[----:B------:R-:W-:Y:S06]  /*2f610*/  BRA `(.L_x_3394) ;  /* 0xffffffbc00cc7947 */ /* 0x000fec000383ffff */
.L_x_3288:
[----:B------:R-:W-:Y:S01]  /*2f620*/  BSSY B0, `(.L_x_3395) ;  /* 0x0000007000007945 */ /* 0x000fe20003800000 */
[----:B------:R-:W-:Y:S02]  /*2f630*/  IMAD.MOV.U32 R13, RZ, RZ, R2 ;  /* 0x000000ffff0d7224 */ /* 0x000fe400078e0002 */
[----:B------:R-:W-:Y:S02]  /*2f640*/  IMAD.MOV.U32 R11, RZ, RZ, 0x1f ;  /* 0x0000001fff0b7424 */ /* 0x000fe400078e00ff */
[----:B------:R-:W-:-:S07]  /*2f650*/  IMAD.MOV.U32 R15, RZ, RZ, -0x1 ;  /* 0xffffffffff0f7424 */ /* 0x000fce00078e00ff */
[----:B0123--:R-:W-:Y:S05]  /*2f660*/  WARPSYNC.COLLECTIVE R15, `(.L_x_3396) ;  /* 0x000000000f087348 */ /* 0x00ffea0003c00000 */
[----:B------:R4:W0:Y:S02]  /*2f670*/  SHFL.IDX P6, R14, R13, R12, R11 ;  /* 0x0000000c0d0e7389 */ /* 0x00082400000c000b */
[----:B01234-:R-:W-:Y:S01]  /*2f680*/  ENDCOLLECTIVE ;  /* 0x000000000000791b */ /* 0x01ffe20003800000 */
.L_x_3396:
[----:B------:R-:W-:Y:S05]  /*2f690*/  BSYNC B0 ;  /* 0x0000000000007941 */ /* 0x000fea0003800000 */
.L_x_3395:
[----:B------:R-:W-:Y:S05]  /*2f6a0*/  BRA `(.L_x_3287) ;  /* 0xffffffbc00c47947 */ /* 0x000fea000383ffff */
.L_x_3292:
[----:B0-----:R0:W1:Y:S02]  /*2f6b0*/  SYNCS.PHASECHK.TRANS64.TRYWAIT P0, [R7+URZ+0x38820], R0 ;  /* 0x03882000070075a7 */ /* 0x001064000800017f */
[----:B-1----:R-:W-:Y:S05]  /*2f6c0*/  @!P0 NANOSLEEP.SYNCS 0x989680 ;  /* 0x009896800000895d */ /* 0x002fea0003900000 */
[----:B------:R-:W1:Y:S02]  /*2f6d0*/  @!P0 SYNCS.PHASECHK.TRANS64 P0, [R7+URZ+0x38820], R0 ;  /* 0x03882000070085a7 */ /* 0x000e64000800007f */
[----:B-1----:R-:W-:Y:S05]  /*2f6e0*/  @!P0 BRA `(.L_x_3292) ;  /* 0xfffffffc00f08947 */ /* 0x002fea000383ffff */
[----:B------:R-:W-:Y:S05]  /*2f6f0*/  BRA `(.L_x_3397) ;  /* 0xffffffc4003c7947 */ /* 0x000fea000383ffff */
.L_x_3293:
        /* <DEDUP_REMOVED lines=11> */
.L_x_3399:
[----:B------:R-:W-:Y:S05]  /*2f7b0*/  BSYNC B0 ;  /* 0x0000000000007941 */ /* 0x000fea0003800000 */
.L_x_3398:
[----:B------:R-:W-:Y:S05]  /*2f7c0*/  BRA `(.L_x_3400) ;  /* 0xffffffc400247947 */ /* 0x000fea000383ffff */
.L_x_3296:
[----:B------:R-:W-:Y:S01]  /*2f7d0*/  BSSY B1, `(.L_x_3401) ;  /* 0x0000006000017945 */ /* 0x000fe20003800000 */
[----:B------:R-:W-:-:S07]  /*2f7e0*/  IMAD.MOV.U32 R15, RZ, RZ, -0x1 ;  /* 0xffffffffff0f7424 */ /* 0x000fce00078e00ff */
[----:B0-234-:R-:W-:Y:S05]  /*2f7f0*/  WARPSYNC.COLLECTIVE R15, `(.L_x_3402) ;  /* 0x000000000f0c7348 */ /* 0x01dfea0003c00000 */
[----:B------:R-:W-:Y:S02]  /*2f800*/  ELECT P6, UR62, PT ;  /* 0x00000000003e782f */ /* 0x000fe400038c0000 */
[----:B------:R-:W-:Y:S01]  /*2f810*/  MOV R14, UR62 ;  /* 0x0000003e000e7c02 */ /* 0x000fe20008000f00 */
[----:B0-234-:R-:W-:Y:S10]  /*2f820*/  ENDCOLLECTIVE ;  /* 0x000000000000791b */ /* 0x01dff40003800000 */
.L_x_3402:
[----:B------:R-:W-:Y:S05]  /*2f830*/  BSYNC B1 ;  /* 0x0000000000017941 */ /* 0x000fea0003800000 */
.L_x_3401:
[----:B------:R-:W-:Y:S05]  /*2f840*/  BRA `(.L_x_3403) ;  /* 0xffffffc4001c7947 */ /* 0x000fea000383ffff */
.L_x_3298:
[----:B0-----:R0:W1:Y:S02]  /*2f850*/  SYNCS.PHASECHK.TRANS64.TRYWAIT P1, [R5+URZ+0x38840], R0 ;  /* 0x03884000050075a7 */ /* 0x001064000802017f */
[----:B-1----:R-:W-:Y:S05]  /*2f860*/  @!P1 NANOSLEEP.SYNCS 0x989680 ;  /* 0x009896800000995d */ /* 0x002fea0003900000 */
[----:B------:R-:W1:Y:S02]  /*2f870*/  @!P1 SYNCS.PHASECHK.TRANS64 P1, [R5+URZ+0x38840], R0 ;  /* 0x03884000050095a7 */ /* 0x000e64000802007f */
[----:B-1----:R-:W-:Y:S05]  /*2f880*/  @!P1 BRA `(.L_x_3298) ;  /* 0xfffffffc00f09947 */ /* 0x002fea000383ffff */
[----:B------:R-:W-:Y:S05]  /*2f890*/  BRA `(.L_x_3404) ;  /* 0xffffffc4003c7947 */ /* 0x000fea000383ffff */
.L_x_3300:
[----:B-1----:R1:W0:Y:S02]  /*2f8a0*/  SYNCS.PHASECHK.TRANS64.TRYWAIT P1, [R3+URZ+0x38840], R2 ;  /* 0x03884002030075a7 */ /* 0x002224000802017f */
[----:B0-----:R-:W-:Y:S05]  /*2f8b0*/  @!P1 NANOSLEEP.SYNCS 0x989680 ;  /* 0x009896800000995d */ /* 0x001fea0003900000 */
[----:B------:R-:W0:Y:S02]  /*2f8c0*/  @!P1 SYNCS.PHASECHK.TRANS64 P1, [R3+URZ+0x38840], R2 ;  /* 0x03884002030095a7 */ /* 0x000e24000802007f */
[----:B0-----:R-:W-:Y:S05]  /*2f8d0*/  @!P1 BRA `(.L_x_3300) ;  /* 0xfffffffc00f09947 */ /* 0x001fea000383ffff */
[----:B------:R-:W-:Y:S05]  /*2f8e0*/  BRA `(.L_x_3405) ;  /* 0xffffffc400487947 */ /* 0x000fea000383ffff */
.L_x_3302:
[----:B------:R0:W0:Y:S02]  /*2f8f0*/  SYNCS.PHASECHK.TRANS64.TRYWAIT P1, [R5+URZ+0x38860], R0 ;  /* 0x03886000050075a7 */ /* 0x000024000802017f */
[----:B0-----:R-:W-:Y:S05]  /*2f900*/  @!P1 NANOSLEEP.SYNCS 0x989680 ;  /* 0x009896800000995d */ /* 0x001fea0003900000 */
[----:B------:R-:W0:Y:S02]  /*2f910*/  @!P1 SYNCS.PHASECHK.TRANS64 P1, [R5+URZ+0x38860], R0 ;  /* 0x03886000050095a7 */ /* 0x000e24000802007f */
[----:B0-----:R-:W-:Y:S05]  /*2f920*/  @!P1 BRA `(.L_x_3302) ;  /* 0xfffffffc00f09947 */ /* 0x001fea000383ffff */
[----:B------:R-:W-:Y:S05]  /*2f930*/  BRA `(.L_x_3406) ;  /* 0xffffffc400447947 */ /* 0x000fea000383ffff */
        .type           $_ZN7cutlass13device_kernelIN5flash11enable_sm90INS1_16FlashAttnFwdSm90INS1_25CollectiveMainloopFwdSm90ILi2EN4cute5tupleIJNS5_1CILi1EEES8_S8_EEENS6_IJNS7_ILi64EEESA_SA_EEELi512ENS_10bfloat16_tEfNS_4arch4Sm90ELb0ELb1ELb1ELb1ELb1ELb0ELb1ELb0ELb0ELb1ELb0ELb0EEENS1_21CollectiveEpilogueFwdINS6_IJSA_NS7_ILi512EEESA_EEES9_SC_SE_Li256ELb1ELb1ELb0ELb0EEENS1_36VarlenDynamicPersistentTileSchedulerILi64ELi64ELi256ELi128ELb0ELb1ELb1ELb1ELb0ELb1EEEEEEEEEvNT_6ParamsE$_ZZN5flash25CollectiveMainloopFwdSm90ILi2EN4cute5tupleIJNS1_1CILi1EEES4_S4_EEENS2_IJNS3_ILi64EEES6_S6_EEELi512EN7cutlass10bfloat16_tEfNS8_4arch4Sm90ELb0ELb1ELb1ELb1ELb1ELb0ELb1ELb0ELb0ELb1ELb0ELb0EE3mmaINS_16FlashAttnFwdSm90ISC_NS_21CollectiveEpilogueFwdINS2_IJS6_NS3_ILi512EEES6_EEES5_S9_SB_Li256ELb1ELb1ELb0ELb0EEENS_36VarlenDynamicPersistentTileSchedulerILi64ELi64ELi256ELi128ELb0ELb1ELb1ELb1ELb0ELb1EEEE13SharedStorageENS1_6TensorINS1_11ArrayEngineIfLm128EEENS1_6LayoutINS2_IJNS2_IJNS3_ILi2EEESR_NS3_ILi32EEEEEES4_S4_EEENS2_IJNS2_IJS4_SR_NS3_ILi4EEEEEENS3_ILi0EEESX_EEEEEEENS_7SoftmaxILi2ELi0EEEEEbRKNSC_6ParamsENS8_13PipelineAsyncILi2EEES17_RNS8_13PipelineStateILj2EEERT0_RT1_iRiRKNS_16SeqlenInfoQKNewKILb1ELb0EEENS2_IJiiiiEEERT_ENKUliT_T0_T1_E_clIZSD_ISM_S10_S12_EbS15_S17_S17_S1A_S1C_S1E_iS1F_S1J_S1K_S1M_EUlRS1N_iE1_NS3_ILb0EEENS3_ILb1EEEEEDaiS1N_S1O_S1P_,@function
        .size           $_ZN7cutlass13device_kernelIN5flash11enable_sm90INS1_16FlashAttnFwdSm90INS1_25CollectiveMainloopFwdSm90ILi2EN4cute5tupleIJNS5_1CILi1EEES8_S8_EEENS6_IJNS7_ILi64EEESA_SA_EEELi512ENS_10bfloat16_tEfNS_4arch4Sm90ELb0ELb1ELb1ELb1ELb1ELb0ELb1ELb0ELb0ELb1ELb0ELb0EEENS1_21CollectiveEpilogueFwdINS6_IJSA_NS7_ILi512EEESA_EEES9_SC_SE_Li256ELb1ELb1ELb0ELb0EEENS1_36VarlenDynamicPersistentTileSchedulerILi64ELi64ELi256ELi128ELb0ELb1ELb1ELb1ELb0ELb1EEEEEEEEEvNT_6ParamsE$_ZZN5flash25CollectiveMainloopFwdSm90ILi2EN4cute5tupleIJNS1_1CILi1EEES4_S4_EEENS2_IJNS3_ILi64EEES6_S6_EEELi512EN7cutlass10bfloat16_tEfNS8_4arch4Sm90ELb0ELb1ELb1ELb1ELb1ELb0ELb1ELb0ELb0ELb1ELb0ELb0EE3mmaINS_16FlashAttnFwdSm90ISC_NS_21CollectiveEpilogueFwdINS2_IJS6_NS3_ILi512EEES6_EEES5_S9_SB_Li256ELb1ELb1ELb0ELb0EEENS_36VarlenDynamicPersistentTileSchedulerILi64ELi64ELi256ELi128ELb0ELb1ELb1ELb1ELb0ELb1EEEE13SharedStorageENS1_6TensorINS1_11ArrayEngineIfLm128EEENS1_6LayoutINS2_IJNS2_IJNS3_ILi2EEESR_NS3_ILi32EEEEEES4_S4_EEENS2_IJNS2_IJS4_SR_NS3_ILi4EEEEEENS3_ILi0EEESX_EEEEEEENS_7SoftmaxILi2ELi0EEEEEbRKNSC_6ParamsENS8_13PipelineAsyncILi2EEES17_RNS8_13PipelineStateILj2EEERT0_RT1_iRiRKNS_16SeqlenInfoQKNewKILb1ELb0EEENS2_IJiiiiEEERT_ENKUliT_T0_T1_E_clIZSD_ISM_S10_S12_EbS15_S17_S17_S1A_S1C_S1E_iS1F_S1J_S1K_S1M_EUlRS1N_iE1_NS3_ILb0EEENS3_ILb1EEEEEDaiS1N_S1O_S1P_,(.L_x_5814 - $_ZN7cutlass13device_kernelIN5flash11enable_sm90INS1_16FlashAttnFwdSm90INS1_25CollectiveMainloopFwdSm90ILi2EN4cute5tupleIJNS5_1CILi1EEES8_S8_EEENS6_IJNS7_ILi64EEESA_SA_EEELi512ENS_10bfloat16_tEfNS_4arch4Sm90ELb0ELb1ELb1ELb1ELb1ELb0ELb1ELb0ELb0ELb1ELb0ELb0EEENS1_21CollectiveEpilogueFwdINS6_IJSA_NS7_ILi512EEESA_EEES9_SC_SE_Li256ELb1ELb1ELb0ELb0EEENS1_36VarlenDynamicPersistentTileSchedulerILi64ELi64ELi256ELi128ELb0ELb1ELb1ELb1ELb0ELb1EEEEEEEEEvNT_6ParamsE$_ZZN5flash25CollectiveMainloopFwdSm90ILi2EN4cute5tupleIJNS1_1CILi1EEES4_S4_EEENS2_IJNS3_ILi64EEES6_S6_EEELi512EN7cutlass10bfloat16_tEfNS8_4arch4Sm90ELb0ELb1ELb1ELb1ELb1ELb0ELb1ELb0ELb0ELb1ELb0ELb0EE3mmaINS_16FlashAttnFwdSm90ISC_NS_21CollectiveEpilogueFwdINS2_IJS6_NS3_ILi512EEES6_EEES5_S9_SB_Li256ELb1ELb1ELb0ELb0EEENS_36VarlenDynamicPersistentTileSchedulerILi64ELi64ELi256ELi128ELb0ELb1ELb1ELb1ELb0ELb1EEEE13SharedStorageENS1_6TensorINS1_11ArrayEngineIfLm128EEENS1_6LayoutINS2_IJNS2_IJNS3_ILi2EEESR_NS3_ILi32EEEEEES4_S4_EEENS2_IJNS2_IJS4_SR_NS3_ILi4EEEEEENS3_ILi0EEESX_EEEEEEENS_7SoftmaxILi2ELi0EEEEEbRKNSC_6ParamsENS8_13PipelineAsyncILi2EEES17_RNS8_13PipelineStateILj2EEERT0_RT1_iRiRKNS_16SeqlenInfoQKNewKILb1ELb0EEENS2_IJiiiiEEERT_ENKUliT_T0_T1_E_clIZSD_ISM_S10_S12_EbS15_S17_S17_S1A_S1C_S1E_iS1F_S1J_S1K_S1M_EUlRS1N_iE1_NS3_ILb0EEENS3_ILb1EEEEEDaiS1N_S1O_S1P_)
$_ZN7cutlass13device_kernelIN5flash11enable_sm90INS1_16FlashAttnFwdSm90INS1_25CollectiveMainloopFwdSm90ILi2EN4cute5tupleIJNS5_1CILi1EEES8_S8_EEENS6_IJNS7_ILi64EEESA_SA_EEELi512ENS_10bfloat16_tEfNS_4arch4Sm90ELb0ELb1ELb1ELb1ELb1ELb0ELb1ELb0ELb0ELb1ELb0ELb0EEENS1_21CollectiveEpilogueFwdINS6_IJSA_NS7_ILi512EEESA_EEES9_SC_SE_Li256ELb1ELb1ELb0ELb0EEENS1_36VarlenDynamicPersistentTileSchedulerILi64ELi64ELi256ELi128ELb0ELb1ELb1ELb1ELb0ELb1EEEEEEEEEvNT_6ParamsE$_ZZN5flash25CollectiveMainloopFwdSm90ILi2EN4cute5tupleIJNS1_1CILi1EEES4_S4_EEENS2_IJNS3_ILi64EEES6_S6_EEELi512EN7cutlass10bfloat16_tEfNS8_4arch4Sm90ELb0ELb1ELb1ELb1ELb1ELb0ELb1ELb0ELb0ELb1ELb0ELb0EE3mmaINS_16FlashAttnFwdSm90ISC_NS_21CollectiveEpilogueFwdINS2_IJS6_NS3_ILi512EEES6_EEES5_S9_SB_Li256ELb1ELb1ELb0ELb0EEENS_36VarlenDynamicPersistentTileSchedulerILi64ELi64ELi256ELi128ELb0ELb1ELb1ELb1ELb0ELb1EEEE13SharedStorageENS1_6TensorINS1_11ArrayEngineIfLm128EEENS1_6LayoutINS2_IJNS2_IJNS3_ILi2EEESR_NS3_ILi32EEEEEES4_S4_EEENS2_IJNS2_IJS4_SR_NS3_ILi4EEEEEENS3_ILi0EEESX_EEEEEEENS_7SoftmaxILi2ELi0EEEEEbRKNSC_6ParamsENS8_13PipelineAsyncILi2EEES17_RNS8_13PipelineStateILj2EEERT0_RT1_iRiRKNS_16SeqlenInfoQKNewKILb1ELb0EEENS2_IJiiiiEEERT_ENKUliT_T0_T1_E_clIZSD_ISM_S10_S12_EbS15_S17_S17_S1A_S1C_S1E_iS1F_S1J_S1K_S1M_EUlRS1N_iE1_NS3_ILb0EEENS3_ILb1EEEEEDaiS1N_S1O_S1P_:
        /* <DEDUP_REMOVED lines=48> */
.L_x_3408:
[----:B------:R-:W-:Y:S05]  /*2fc40*/  BSYNC B2 ;  /* 0x0000000000027941 */ /* 0x000fea0003800000 */
.L_x_3407:
        /* <DEDUP_REMOVED lines=17> */
.L_x_3410:
[----:B------:R-:W-:Y:S05]  /*2fd60*/  BSYNC B2 ;  /* 0x0000000000027941 */ /* 0x000fea0003800000 */
.L_x_3409:
        /* <DEDUP_REMOVED lines=10> */
.L_x_3412:
[----:B------:R-:W-:Y:S05]  /*2fe10*/  BSYNC B2 ;  /* 0x0000000000027941 */ /* 0x000fea0003800000 */
.L_x_3411:
        /* <DEDUP_REMOVED lines=92> */
.L_x_3415:
[----:B------:R-:W-:Y:S05]  /*303e0*/  BSYNC B2 ;  /* 0x0000000000027941 */ /* 0x000fea0003800000 */
.L_x_3414:
        /* <DEDUP_REMOVED lines=17> */
.L_x_3417:
[----:B------:R-:W-:Y:S05]  /*30500*/  BSYNC B2 ;  /* 0x0000000000027941 */ /* 0x000fea0003800000 */
.L_x_3416:
        /* <DEDUP_REMOVED lines=10> */
.L_x_3419:
[----:B------:R-:W-:Y:S05]  /*305b0*/  BSYNC B2 ;  /* 0x0000000000027941 */ /* 0x000fea0003800000 */
.L_x_3418:
        /* <DEDUP_REMOVED lines=581> */
.L_x_3422:
[----:B------:R-:W-:Y:S05]  /*32a10*/  BSYNC B2 ;  /* 0x0000000000027941 */ /* 0x000fea0003800000 */
.L_x_3421:
        /* <DEDUP_REMOVED lines=45> */
[----:B------:R-:W-:Y:S01]  /*32cf0*/  LOP3.LUT R63, RZ, R63, RZ, 0x33, !PT ;  /* 0x0000003fff3f7212 */ /* 0x000fe200078e33ff */
        /* <DEDUP_REMOVED lines=23> */
[----:B------:R-:W-:-:S03]  /*32e70*/  LOP3.LUT R21, R21, 0x1ffffffe, RZ, 0xc0, !PT ;  /* 0x1ffffffe15157812 */ /* 0x000fc600078ec0ff */
[----:B------:R-:W-:Y:S02]  /*32e80*/  IMAD.IADD R26, R25, 0x1, -R26 ;  /* 0x00000001191a7824 */ /* 0x000fe400078e0a1a */
[----:B------:R-:W-:Y:S01]  /*32e90*/  FMUL.FTZ R38, R38, R20 ;  /* 0x0000001426267220 */ /* 0x000fe20000410000 */
[----:B------:R-:W-:Y:S02]  /*32ea0*/  IMAD.IADD R21, R28, 0x1, -R21 ;  /* 0x000000011c157824 */ /* 0x000fe400078e0a15 */
[----:B------:R-:W-:Y:S01]  /*32eb0*/  IMAD.U32 R26, R15, 0x10, R26 ;  /* 0x000000100f1a7824 */ /* 0x000fe200078e001a */
[----:B------:R0:W4:Y:S03]  /*32ec0*/  MUFU.TANH R70, R38 ;  /* 0x0000002600467308 */ /* 0x0001260000002400 */
[----:B0-----:R-:W-:-:S04]  /*32ed0*/  IMAD R38, R21, 0x8, R26 ;  /* 0x0000000815267824 */ /* 0x001fc800078e021a */
[----:B------:R-:W-:-:S04]  /*32ee0*/  @P0 IMAD.HI.U32 R59, R38, R59, RZ ;  /* 0x0000003b263b0227 */ /* 0x000fc800078e00ff */
[----:B------:R-:W-:Y:S01]  /*32ef0*/  FMUL.FTZ R31, R31, R20 ;  /* 0x000000141f1f7220 */ /* 0x000fe20000410000 */
[----:B------:R-:W-:Y:S01]  /*32f00*/  @P0 SHF.R.U32.HI R38, RZ, R62, R59 ;  /* 0x0000003eff260219 */ /* 0x000fe2000001163b */
[----:B------:R-:W-:Y:S02]  /*32f10*/  IMAD.SHL.U32 R59, R0, 0x40, RZ ;  /* 0x00000040003b7824 */ /* 0x000fe400078e00ff */
[-C--:B------:R-:W-:Y:S01]  /*32f20*/  FMUL.FTZ R35, R35, R20.reuse ;  /* 0x0000001423237220 */ /* 0x080fe20000410000 */
[-C--:B------:R-:W-:Y:S01]  /*32f30*/  FMUL.FTZ R36, R36, R20.reuse ;  /* 0x0000001424247220 */ /* 0x080fe20000410000 */
[-C--:B------:R-:W-:Y:S01]  /*32f40*/  FMUL.FTZ R37, R37, R20.reuse ;  /* 0x0000001425257220 */ /* 0x080fe20000410000 */
[----:B------:R-:W0:Y:S01]  /*32f50*/  SHFL.IDX PT, R26, R38, RZ, 0x1c1f ;  /* 0x001c1fff261a7589 */ /* 0x000e2200000e0000 */
[----:B------:R-:W-:Y:S01]  /*32f60*/  LOP3.LUT R15, R14, 0x7ffffffc, RZ, 0xc0, !PT ;  /* 0x7ffffffc0e0f7812 */ /* 0x000fe200078ec0ff */
[-C--:B------:R-:W-:Y:S01]  /*32f70*/  FMUL.FTZ R58, R30, R20.reuse ;  /* 0x000000141e3a7220 */ /* 0x080fe20000410000 */
[----:B------:R-:W0:Y:S01]  /*32f80*/  MUFU.TANH R67, R31 ;  /* 0x0000001f00437308 */ /* 0x000e220000002400 */
[----:B------:R-:W-:Y:S01]  /*32f90*/  IADD3 R14, -R59, 0x1, RZ ;  /* 0x000000013b0e7810 */ /* 0x000fe20007ffe1ff */
[-C--:B------:R-:W-:Y:S01]  /*32fa0*/  FMUL.FTZ R29, R29, R20.reuse ;  /* 0x000000141d1d7220 */ /* 0x080fe20000410000 */
[-C--:B------:R-:W-:Y:S01]  /*32fb0*/  FMUL.FTZ R32, R32, R20.reuse ;  /* 0x0000001420207220 */ /* 0x080fe20000410000 */
[-C--:B------:R-:W-:Y:S01]  /*32fc0*/  FMUL.FTZ R33, R33, R20.reuse ;  /* 0x0000001421217220 */ /* 0x080fe20000410000 */
[-C--:B------:R-:W-:Y:S01]  /*32fd0*/  FMUL.FTZ R40, R40, R20.reuse ;  /* 0x0000001428287220 */ /* 0x080fe20000410000 */
[-C--:B------:R-:W-:Y:S01]  /*32fe0*/  FMUL.FTZ R41, R41, R20.reuse ;  /* 0x0000001429297220 */ /* 0x080fe20000410000 */
[-C--:B------:R-:W-:Y:S01]  /*32ff0*/  FMUL.FTZ R42, R42, R20.reuse ;  /* 0x000000142a2a7220 */ /* 0x080fe20000410000 */
        /* <DEDUP_REMOVED lines=9> */
[-C--:B-1----:R-:W-:Y:S01]  /*33090*/  FMUL.FTZ R35, R43, R20.reuse ;  /* 0x000000142b237220 */ /* 0x082fe20000410000 */
[-C--:B------:R-:W-:Y:S01]  /*330a0*/  FMUL.FTZ R52, R52, R20.reuse ;  /* 0x0000001434347220 */ /* 0x080fe20000410000 */
[-C--:B------:R-:W-:Y:S01]  /*330b0*/  FMUL.FTZ R53, R53, R20.reuse ;  /* 0x0000001435357220 */ /* 0x080fe20000410000 */
[-C--:B------:R-:W-:Y:S01]  /*330c0*/  FMUL.FTZ R54, R54, R20.reuse ;  /* 0x0000001436367220 */ /* 0x080fe20000410000 */
[-C--:B------:R-:W-:Y:S01]  /*330d0*/  FMUL.FTZ R34, R34, R20.reuse ;  /* 0x0000001422227220 */ /* 0x080fe20000410000 */
[----:B------:R-:W-:-:S02]  /*330e0*/  FMUL.FTZ R39, R39, R20 ;  /* 0x0000001427277220 */ /* 0x000fc40000410000 */
[----:B------:R1:W0:Y:S01]  /*330f0*/  MUFU.TANH R31, R37 ;  /* 0x00000025001f7308 */ /* 0x0002220000002400 */
[-C--:B--2---:R-:W-:Y:S01]  /*33100*/  FMUL.FTZ R36, R46, R20.reuse ;  /* 0x000000142e247220 */ /* 0x084fe20000410000 */
[----:B------:R-:W-:Y:S01]  /*33110*/  FMUL.FTZ R20, R55, R20 ;  /* 0x0000001437147220 */ /* 0x000fe20000410000 */
[----:B-1----:R-:W-:-:S05]  /*33120*/  IMAD.IADD R37, R24, 0x1, -R15 ;  /* 0x0000000118257824 */ /* 0x002fca00078e0a0f */
[----:B------:R-:W1:Y:S01]  /*33130*/  MUFU.TANH R11, R11 ;  /* 0x0000000b000b7308 */ /* 0x000e620000002400 */
[----:B------:R-:W-:-:S07]  /*33140*/  IMAD R14, R37, -0x2, R14 ;  /* 0xfffffffe250e7824 */ /* 0x000fce00078e020e */
[----:B------:R-:W2:Y:S01]  /*33150*/  MUFU.TANH R13, R13 ;  /* 0x0000000d000d7308 */ /* 0x000ea20000002400 */
[----:B------:R-:W-:-:S07]  /*33160*/  IADD3 R14, -R56, R14, R57 ;  /* 0x0000000e380e7210 */ /* 0x000fce0007ffe139 */
        /* <DEDUP_REMOVED lines=21> */
[----:B------:R-:W-:Y:S02]  /*332c0*/  IMAD.IADD R63, R14, 0x1, R63 ;  /* 0x000000010e3f7824 */ /* 0x000fe400078e023f */
[----:B------:R-:W-:-:S03]  /*332d0*/  IMAD.IADD R64, R64, 0x1, -R59 ;  /* 0x0000000140407824 */ /* 0x000fc600078e0a3b */
[----:B------:R0:W1:Y:S08]  /*332e0*/  MUFU.TANH R68, R34 ;  /* 0x0000002200447308 */ /* 0x0000700000002400 */
[----:B------:R3:W1:Y:S01]  /*332f0*/  MUFU.TANH R71, R39 ;  /* 0x0000002700477308 */ /* 0x0006620000002400 */
[--C-:B0-----:R-:W-:Y:S02]  /*33300*/  IMAD.IADD R34, R63, 0x1, R26.reuse ;  /* 0x000000013f227824 */ /* 0x101fe400078e021a */
[----:B---3--:R-:W-:Y:S01]  /*33310*/  IMAD.IADD R39, R61, 0x1, R26 ;  /* 0x000000013d277824 */ /* 0x008fe200078e021a */
[----:B--2-4-:R-:W-:Y:S06]  /*33320*/  @!P1 BRA `(.L_x_3424) ;  /* 0x0000000000889947 */ /* 0x014fec0003800000 */
        /* <DEDUP_REMOVED lines=16> */
.L_x_3428:
[----:B------:R-:W-:Y:S05]  /*33430*/  BSYNC B4 ;  /* 0x0000000000047941 */ /* 0x000fea0003800000 */
.L_x_3427:
[----:B------:R-:W-:Y:S01]  /*33440*/  LOP3.LUT R15, RZ, R15, RZ, 0x33, !PT ;  /* 0x0000000fff0f7212 */ /* 0x000fe200078e33ff */
[----:B------:R-:W-:Y:S06]  /*33450*/  BRA `(.L_x_3429) ;  /* 0x0000000000287947 */ /* 0x000fec0003800000 */
.L_x_3426:
        /* <DEDUP_REMOVED lines=10> */
.L_x_3429:
[----:B------:R-:W-:Y:S05]  /*33500*/  BSYNC B3 ;  /* 0x0000000000037941 */ /* 0x000fea0003800000 */
.L_x_3425:
[----:B------:R-:W-:-:S04]  /*33510*/  IMAD R14, R12, R15, -R59 ;  /* 0x0000000f0c0e7224 */ /* 0x000fc800078e0a3b */
[----:B------:R-:W-:-:S05]  /*33520*/  IMAD R15, R37, -0x2, R14 ;  /* 0xfffffffe250f7824 */ /* 0x000fca00078e020e */
[----:B------:R-:W-:Y:S02]  /*33530*/  VIMNMX R34, R34, R15, !PT ;  /* 0x0000000f22227248 */ /* 0x000fe40007fe0100 */
[----:B------:R-:W-:-:S07]  /*33540*/  VIADDMNMX R39, R15, R12, R39, PT ;  /* 0x0000000c0f277246 */ /* 0x000fce0003800127 */
.L_x_3424:
[----:B------:R-:W-:Y:S05]  /*33550*/  BSYNC B2 ;  /* 0x0000000000027941 */ /* 0x000fea0003800000 */
.L_x_3423:
        /* <DEDUP_REMOVED lines=14> */
[C---:B------:R-:W-:Y:S02]  /*33640*/  ISETP.LT.OR P2, PT, R39.reuse, 0x11, P2 ;  /* 0x000000112700780c */ /* 0x040fe40001741670 */
        /* <DEDUP_REMOVED lines=23> */
[----:B------:R-:W-:Y:S01]  /*337c0*/  FSEL R27, R40, -INF , !P2 ;  /* 0xff800000281b7808 */ /* 0x000fe20005000000 */
[----:B0-----:R-:W-:Y:S01]  /*337d0*/  IMAD.IADD R40, R63, 0x1, R38 ;  /* 0x000000013f287824 */ /* 0x001fe200078e0226 */
        /* <DEDUP_REMOVED lines=56> */
.L_x_3435:
[----:B------:R-:W-:Y:S05]  /*33b60*/  BSYNC B4 ;  /* 0x0000000000047941 */ /* 0x000fea0003800000 */
.L_x_3434:
[----:B------:R-:W-:Y:S01]  /*33b70*/  LOP3.LUT R57, RZ, R57, RZ, 0x33, !PT ;  /* 0x00000039ff397212 */ /* 0x000fe200078e33ff */
[----:B------:R-:W-:Y:S06]  /*33b80*/  BRA `(.L_x_3436) ;  /* 0x0000000000287947 */ /* 0x000fec0003800000 */
.L_x_3433:
        /* <DEDUP_REMOVED lines=10> */
.L_x_3436:
[----:B------:R-:W-:Y:S05]  /*33c30*/  BSYNC B3 ;  /* 0x0000000000037941 */ /* 0x000fea0003800000 */
.L_x_3432:
[----:B------:R-:W-:-:S04]  /*33c40*/  IMAD R8, R12, R57, -R59 ;  /* 0x000000390c087224 */ /* 0x000fc800078e0a3b */
[----:B------:R-:W-:-:S05]  /*33c50*/  IMAD R37, R37, -0x2, R8 ;  /* 0xfffffffe25257824 */ /* 0x000fca00078e0208 */
[----:B------:R-:W-:Y:S02]  /*33c60*/  VIADDMNMX R39, R37, R12, R39, PT ;  /* 0x0000000c25277246 */ /* 0x000fe40003800127 */
[----:B------:R-:W-:-:S07]  /*33c70*/  VIMNMX R40, R40, R37, !PT ;  /* 0x0000002528287248 */ /* 0x000fce0007fe0100 */
.L_x_3431:
[----:B------:R-:W-:Y:S05]  /*33c80*/  BSYNC B2 ;  /* 0x0000000000027941 */ /* 0x000fea0003800000 */
.L_x_3430:
[----:B------:R-:W2:Y:S01]  /*33c90*/  LDL.64 R8, [R7+0x70] ;  /* 0x0000700007087983 */ /* 0x000ea20000100a00 */
[----:B------:R-:W-:Y:S02]  /*33ca0*/  R2UR UR4, R4 ;  /* 0x00000000040472ca */ /* 0x000fe400000e0000 */
[----:B------:R-:W-:Y:S02]  /*33cb0*/  R2UR UR5, R5 ;  /* 0x00000000050572ca */ /* 0x000fe400000e0000 */
[----:B------:R-:W-:Y:S02]  /*33cc0*/  ISETP.GT.AND P0, PT, R40, 0x1, !P0 ;  /* 0x000000012800780c */ /* 0x000fe40004704270 */
        /* <DEDUP_REMOVED lines=14> */
[----:B-1----:R-:W-:Y:S02]  /*33db0*/  FSEL R57, R68, -INF , !P0 ;  /* 0xff80000044397808 */ /* 0x002fe40004000000 */
        /* <DEDUP_REMOVED lines=23> */
[----:B------:R-:W-:Y:S02]  /*33f30*/  ISETP.GT.AND P1, PT, R40, 0x28, !P1 ;  /* 0x000000282800780c */ /* 0x000fe40004f24270 */
[----:B------:R-:W-:-:S02]  /*33f40*/  ISETP.LT.OR P0, PT, R39, 0x22, P0 ;  /* 0x000000222700780c */ /* 0x000fc40000701670 */
[C---:B------:R-:W-:Y:S02]  /*33f50*/  ISETP.GT.AND P2, PT, R40.reuse, 0x29, !P2 ;  /* 0x000000292800780c */ /* 0x040fe40005744270 */
[----:B------:R-:W-:Y:S02]  /*33f60*/  ISETP.LT.OR P1, PT, R39, 0x29, P1 ;  /* 0x000000292700780c */ /* 0x000fe40000f21670 */
[----:B------:R-:W-:Y:S02]  /*33f70*/  FSEL R63, R35, -INF , !P0 ;  /* 0xff800000233f7808 */ /* 0x000fe40004000000 */
[----:B------:R-:W-:Y:S02]  /*33f80*/  ISETP.GT.AND P3, PT, R40, 0x30, !P3 ;  /* 0x000000302800780c */ /* 0x000fe40005f64270 */
[----:B------:R-:W-:Y:S02]  /*33f90*/  ISETP.LT.OR P2, PT, R39, 0x2a, P2 ;  /* 0x0000002a2700780c */ /* 0x000fe40001741670 */
[----:B------:R-:W-:-:S02]  /*33fa0*/  FSEL R73, R36, -INF , !P1 ;  /* 0xff80000024497808 */ /* 0x000fc40004800000 */
[C---:B------:R-:W-:Y:S02]  /*33fb0*/  ISETP.GT.AND P4, PT, R40.reuse, 0x31, !P4 ;  /* 0x000000312800780c */ /* 0x040fe40006784270 */
[----:B------:R-:W-:Y:S02]  /*33fc0*/  ISETP.LT.OR P3, PT, R39, 0x31, P3 ;  /* 0x000000312700780c */ /* 0x000fe40001f61670 */
[----:B------:R-:W-:Y:S02]  /*33fd0*/  FSEL R75, R47, -INF , !P2 ;  /* 0xff8000002f4b7808 */ /* 0x000fe40005000000 */
[----:B------:R-:W-:Y:S02]  /*33fe0*/  ISETP.GT.AND P5, PT, R40, 0x38, !P5 ;  /* 0x000000382800780c */ /* 0x000fe40006fa4270 */
[----:B------:R-:W-:Y:S02]  /*33ff0*/  ISETP.LT.OR P4, PT, R39, 0x32, P4 ;  /* 0x000000322700780c */ /* 0x000fe40002781670 */
[----:B------:R-:W-:-:S02]  /*34000*/  FSEL R77, R50, -INF , !P3 ;  /* 0xff800000324d7808 */ /* 0x000fc40005800000 */
[----:B------:R-:W-:Y:S02]  /*34010*/  ISETP.GT.AND P6, PT, R40, 0x39, !P6 ;  /* 0x000000392800780c */ /* 0x000fe400077c4270 */
[----:B------:R-:W-:Y:S01]  /*34020*/  ISETP.LT.OR P5, PT, R39, 0x39, P5 ;  /* 0x000000392700780c */ /* 0x000fe20002fa1670 */
[----:B------:R-:W3:Y:S01]  /*34030*/  LD.E R40, desc[UR4][R8.64+0x10] ;  /* 0x0000100408287980 */ /* 0x000ee2000c101900 */
[----:B------:R-:W-:Y:S02]  /*34040*/  FSEL R79, R51, -INF , !P4 ;  /* 0xff800000334f7808 */ /* 0x000fe40006000000 */
[----:B------:R-:W-:Y:S02]  /*34050*/  ISETP.LT.OR P6, PT, R39, 0x3a, P6 ;  /* 0x0000003a2700780c */ /* 0x000fe400037c1670 */
[----:B------:R-:W-:Y:S02]  /*34060*/  FSEL R81, R54, -INF , !P5 ;  /* 0xff80000036517808 */ /* 0x000fe40006800000 */
[----:B------:R-:W-:-:S02]  /*34070*/  R2UR UR6, R4 ;  /* 0x00000000040672ca */ /* 0x000fc400000e0000 */
[----:B------:R-:W-:Y:S02]  /*34080*/  R2UR UR7, R5 ;  /* 0x00000000050772ca */ /* 0x000fe400000e0000 */
[----:B------:R-:W-:-:S11]  /*34090*/  FSEL R83, R43, -INF , !P6 ;  /* 0xff8000002b537808 */ /* 0x000fd60007000000 */
[----:B------:R-:W4:Y:S01]  /*340a0*/  LD.E R41, desc[UR6][R8.64+0x14] ;  /* 0x0000140608297980 */ /* 0x000f22000c101900 */
        /* <DEDUP_REMOVED lines=33> */
[----:B------:R-:W-:Y:S04]  /*342c0*/  ST.E.64 desc[UR4][R8.64], R36 ;  /* 0x0000002408007985 */ /* 0x000fe8000c101b04 */
[----:B------:R-:W2:Y:S01]  /*342d0*/  LD.E R44, desc[UR6][R8.64+0x4] ;  /* 0x00000406082c7980 */ /* 0x000ea2000c101900 */
[----:B0-----:R-:W-:-:S05]  /*342e0*/  FMNMX.FTZ R11, R36, R11, !PT ;  /* 0x0000000b240b7209 */ /* 0x001fca0007810000 */
[----:B------:R-:W0:Y:S02]  /*342f0*/  SHFL.BFLY PT, R38, R11, 0x1, 0x1f ;  /* 0x0c201f000b267f89 */ /* 0x000e2400000e0000 */
[----:B0-----:R-:W-:Y:S02]  /*34300*/  FMNMX.FTZ R35, R11, R38, !PT ;  /* 0x000000260b237209 */ /* 0x001fe40007810000 */
[----:B------:R-:W5:Y:S04]  /*34310*/  LD.E R38, desc[UR4][R8.64+0x20] ;  /* 0x0000200408267980 */ /* 0x000f68000c101900 */
[----:B------:R-:W-:Y:S04]  /*34320*/  ST.E desc[UR4][R8.64], R35 ;  /* 0x0000002308007985 */ /* 0x000fe8000c101904 */
[----:B------:R-:W3:Y:S01]  /*34330*/  LD.E R39, desc[UR6][R8.64] ;  /* 0x0000000608277980 */ /* 0x000ee2000c101900 */
[----:B------:R-:W-:-:S02]  /*34340*/  R2UR UR8, R4 ;  /* 0x00000000040872ca */ /* 0x000fc400000e0000 */
[----:B------:R-:W-:Y:S01]  /*34350*/  R2UR UR9, R5 ;  /* 0x00000000050972ca */ /* 0x000fe200000e0000 */
[----:B--2---:R-:W0:Y:S02]  /*34360*/  SHFL.BFLY PT, R11, R44, 0x2, 0x1f ;  /* 0x0c401f002c0b7f89 */ /* 0x004e2400000e0000 */
        /* <DEDUP_REMOVED lines=9> */
[----:B-----5:R-:W-:Y:S02]  /*34400*/  FMUL.FTZ R11, R11, R38 ;  /* 0x000000260b0b7220 */ /* 0x020fe40000410000 */
[----:B------:R-:W-:-:S04]  /*34410*/  FMUL.FTZ R12, R38, R13 ;  /* 0x0000000d260c7220 */ /* 0x000fc80000410000 */
[----:B------:R-:W0:Y:S08]  /*34420*/  MUFU.EX2 R11, R11 ;  /* 0x0000000b000b7308 */ /* 0x000e300000000800 */
[----:B------:R-:W4:Y:S01]  /*34430*/  MUFU.EX2 R12, R12 ;  /* 0x0000000c000c7308 */ /* 0x000f220000000800 */
[----:B------:R1:W-:Y:S01]  /*34440*/  ST.E desc[UR4][R8.64+0x4], R35 ;  /* 0x0000042308007985 */ /* 0x0003e2000c101904 */
[----:B0-----:R-:W-:Y:S01]  /*34450*/  FMUL.FTZ R13, R11, R40 ;  /* 0x000000280b0d7220 */ /* 0x001fe20000410000 */
[----:B----4-:R-:W-:-:S04]  /*34460*/  FMUL.FTZ R41, R12, R41 ;  /* 0x000000290c297220 */ /* 0x010fc80000410000 */
        /* <DEDUP_REMOVED lines=21> */
.L_x_3438:
[----:B------:R-:W-:Y:S05]  /*345c0*/  BSYNC B2 ;  /* 0x0000000000027941 */ /* 0x000fea0003800000 */
.L_x_3437:
        /* <DEDUP_REMOVED lines=13> */
.L_x_3440:
[----:B------:R-:W-:Y:S05]  /*346a0*/  BSYNC B2 ;  /* 0x0000000000027941 */ /* 0x000fea0003800000 */
.L_x_3439:
        /* <DEDUP_REMOVED lines=1394> */
[----:B------:R-:W-:Y:S01]  /*39dd0*/  R2UR UR17, R5 ;  /* 0x00000000051172ca */ /* 0x000fe200000e0000 */
[----:B------:R-:W-:-:S02]  /*39de0*/  VIADD R12, R10, 0x100 ;  /* 0x000001000a0c7836 */ /* 0x000fc40000000000 */
        /* <DEDUP_REMOVED lines=1912> */
.L_x_3442:
[----:B------:R-:W-:Y:S05]  /*41570*/  BSYNC B2 ;  /* 0x0000000000027941 */ /* 0x000fea0003800000 */
.L_x_3441:
        /* <DEDUP_REMOVED lines=12> */
[----:B0-----:R-:W-:Y:S05]  /*41640*/  RET.REL.NODEC R4 `(_ZN7cutlass13device_kernelIN5flash11enable_sm90INS1_16FlashAttnFwdSm90INS1_25CollectiveMainloopFwdSm90ILi2EN4cute5tupleIJNS5_1CILi1EEES8_S8_EEENS6_IJNS7_ILi64EEESA_SA_EEELi512ENS_10bfloat16_tEfNS_4arch4Sm90ELb0ELb1ELb1ELb1ELb1ELb0ELb1ELb0ELb0ELb1ELb0ELb0EEENS1_21CollectiveEpilogueFwdINS6_IJSA_NS7_ILi512EEESA_EEES9_SC_SE_Li256ELb1ELb1ELb0ELb0EEENS1_36VarlenDynamicPersistentTileSchedulerILi64ELi64ELi256ELi128ELb0ELb1ELb1ELb1ELb0ELb1EEEEEEEEEvNT_6ParamsE) ;  /* 0xfffffbe8046c7950 */ /* 0x001fea0003c3ffff */
.L_x_3413:
[----:B0-----:R0:W1:Y:S02]  /*41650*/  SYNCS.PHASECHK.TRANS64.TRYWAIT P0, [R11+URZ], R24 ;  /* 0x000000180b0075a7 */ /* 0x001064000800017f */
[----:B-1----:R-:W-:Y:S05]  /*41660*/  @!P0 NANOSLEEP.SYNCS 0x989680 ;  /* 0x009896800000895d */ /* 0x002fea0003900000 */
[----:B------:R-:W1:Y:S02]  /*41670*/  @!P0 SYNCS.PHASECHK.TRANS64 P0, [R11+URZ], R24 ;  /* 0x000000180b0085a7 */ /* 0x000e64000800007f */
[----:B-1----:R-:W-:Y:S05]  /*41680*/  @!P0 BRA `(.L_x_3413) ;  /* 0xfffffffc00f08947 */ /* 0x002fea000383ffff */
[----:B------:R-:W-:Y:S05]  /*41690*/  BRA `(.L_x_3412) ;  /* 0xfffffee400dc7947 */ /* 0x000fea000383ffff */
.L_x_3420:
[----:B0-----:R0:W1:Y:S02]  /*416a0*/  SYNCS.PHASECHK.TRANS64.TRYWAIT P0, [R56+URZ], R57 ;  /* 0x00000039380075a7 */ /* 0x001064000800017f */
[----:B-1----:R-:W-:Y:S05]  /*416b0*/  @!P0 NANOSLEEP.SYNCS 0x989680 ;  /* 0x009896800000895d */ /* 0x002fea0003900000 */
[----:B------:R-:W1:Y:S02]  /*416c0*/  @!P0 SYNCS.PHASECHK.TRANS64 P0, [R56+URZ], R57 ;  /* 0x00000039380085a7 */ /* 0x000e64000800007f */
[----:B-1----:R-:W-:Y:S05]  /*416d0*/  @!P0 BRA `(.L_x_3420) ;  /* 0xfffffffc00f08947 */ /* 0x002fea000383ffff */
[----:B------:R-:W-:Y:S05]  /*416e0*/  BRA `(.L_x_3419) ;  /* 0xfffffeec00b07947 */ /* 0x000fea000383ffff */
.L_x_3443:
        /* <DEDUP_REMOVED lines=9> */
.L_x_5814:


//--------------------- .text._ZN7cutlass13device_kernelIN5flash11enable_sm90INS1_16FlashAttnFwdSm90INS1_25CollectiveMainloopFwdSm90ILi2EN4cute5tupleIJNS5_1CILi1EEES8_S8_EEENS6_IJNS7_ILi64EEESA_SA_EEELi512ENS_10bfloat16_tEfNS_4arch4Sm90ELb0ELb1ELb1ELb1ELb1ELb1ELb1ELb0ELb0ELb1ELb0ELb0EEENS1_21CollectiveEpilogueFwdINS6_IJSA_NS7_ILi512EEESA_EEES9_SC_SE_Li256ELb1ELb1ELb0ELb0EEENS1_36VarlenDynamicPersistentTileSchedulerILi64ELi64ELi256ELi128ELb0ELb1ELb1ELb1ELb0ELb1EEEEEEEEEvNT_6ParamsE --------------------------
	.section	.text._ZN7cutlass13device_kernelIN5flash11enable_sm90INS1_16FlashAttnFwdSm90INS1_25CollectiveMainloopFwdSm90ILi2EN4cute5tupleIJNS5_1CILi1EEES8_S8_EEENS6_IJNS7_ILi64EEESA_SA_EEELi512ENS_10bfloat16_tEfNS_4arch4Sm90ELb0ELb1ELb1ELb1ELb1ELb1ELb1ELb0ELb0ELb1ELb0ELb0EEENS1_21CollectiveEpilogueFwdINS6_IJSA_NS7_ILi512EEESA_EEES9_SC_SE_Li256ELb1ELb1ELb0ELb0EEENS1_36VarlenDynamicPersistentTileSchedulerILi64ELi64ELi256ELi128ELb0ELb1ELb1ELb1ELb0ELb1EEEEEEEEEvNT_6ParamsE,"ax",@progbits
	.align	128
.text._ZN7cutlass13device_kernelIN5flash11enable_sm90INS1_16FlashAttnFwdSm90INS1_25CollectiveMainloopFwdSm90ILi2EN4cute5tupleIJNS5_1CILi1EEES8_S8_EEENS6_IJNS7_ILi64EEESA_SA_EEELi512ENS_10bfloat16_tEfNS_4arch4Sm90ELb0ELb1ELb1ELb1ELb1ELb1ELb1ELb0ELb0ELb1ELb0ELb0EEENS1_21CollectiveEpilogueFwdINS6_IJSA_NS7_ILi512EEESA_EEES9_SC_SE_Li256ELb1ELb1ELb0ELb0EEENS1_36VarlenDynamicPersistentTileSchedulerILi64ELi64ELi256ELi128ELb0ELb1ELb1ELb1ELb0ELb1EEEEEEEEEvNT_6ParamsE:
        .type           _ZN7cutlass13device_kernelIN5flash11enable_sm90INS1_16FlashAttnFwdSm90INS1_25CollectiveMainloopFwdSm90ILi2EN4cute5tupleIJNS5_1CILi1EEES8_S8_EEENS6_IJNS7_ILi64EEESA_SA_EEELi512ENS_10bfloat16_tEfNS_4arch4Sm90ELb0ELb1ELb1ELb1ELb1ELb1ELb1ELb0ELb0ELb1ELb0ELb0EEENS1_21CollectiveEpilogueFwdINS6_IJSA_NS7_ILi512EEESA_EEES9_SC_SE_Li256ELb1ELb1ELb0ELb0EEENS1_36VarlenDynamicPersistentTileSchedulerILi64ELi64ELi256ELi128ELb0ELb1ELb1ELb1ELb0ELb1EEEEEEEEEvNT_6ParamsE,@function
        .size           _ZN7cutlass13device_kernelIN5flash11enable_sm90INS1_16FlashAttnFwdSm90INS1_25CollectiveMainloopFwdSm90ILi2EN4cute5tupleIJNS5_1CILi1EEES8_S8_EEENS6_IJNS7_ILi64EEESA_SA_EEELi512ENS_10bfloat16_tEfNS_4arch4Sm90ELb0ELb1ELb1ELb1ELb1ELb1ELb1ELb0ELb0ELb1ELb0ELb0EEENS1_21CollectiveEpilogueFwdINS6_IJSA_NS7_ILi512EEESA_EEES9_SC_SE_Li256ELb1ELb1ELb0ELb0EEENS1_36VarlenDynamicPersistentTileSchedulerILi64ELi64ELi256ELi128ELb0ELb1ELb1ELb1ELb0ELb1EEEEEEEEEvNT_6ParamsE,(.L_x_5816 - _ZN7cutlass13device_kernelIN5flash11enable_sm90INS1_16FlashAttnFwdSm90INS1_25CollectiveMainloopFwdSm90ILi2EN4cute5tupleIJNS5_1CILi1EEES8_S8_EEENS6_IJNS7_ILi64EEESA_SA_EEELi512ENS_10bfloat16_tEfNS_4arch4Sm90ELb0ELb1ELb1ELb1ELb1ELb1ELb1ELb0ELb0ELb1ELb0ELb0EEENS1_21CollectiveEpilogueFwdINS6_IJSA_NS7_ILi512EEESA_EEES9_SC_SE_Li256ELb1ELb1ELb0ELb0EEENS1_36VarlenDynamicPersistentTileSchedulerILi64ELi64ELi256ELi128ELb0ELb1ELb1ELb1ELb0ELb1EEEEEEEEEvNT_6ParamsE)
        .other          _ZN7cutlass13device_kernelIN5flash11enable_sm90INS1_16FlashAttnFwdSm90INS1_25CollectiveMainloopFwdSm90ILi2EN4cute5tupleIJNS5_1CILi1EEES8_S8_EEENS6_IJNS7_ILi64EEESA_SA_EEELi512ENS_10bfloat16_tEfNS_4arch4Sm90ELb0ELb1ELb1ELb1ELb1ELb1ELb1ELb0ELb0ELb1ELb0ELb0EEENS1_21CollectiveEpilogueFwdINS6_IJSA_NS7_ILi512EEESA_EEES9_SC_SE_Li256ELb1ELb1ELb0ELb0EEENS1_36VarlenDynamicPersistentTileSchedulerILi64ELi64ELi256ELi128ELb0ELb1ELb1ELb1ELb0ELb1EEEEEEEEEvNT_6ParamsE,@"STO_CUDA_ENTRY STV_DEFAULT"
_ZN7cutlass13device_kernelIN5flash11enable_sm90INS1_16FlashAttnFwdSm90INS1_25CollectiveMainloopFwdSm90ILi2EN4cute5tupleIJNS5_1CILi1EEES8_S8_EEENS6_IJNS7_ILi64EEESA_SA_EEELi512ENS_10bfloat16_tEfNS_4arch4Sm90ELb0ELb1ELb1ELb1ELb1ELb1ELb1ELb0ELb0ELb1ELb0ELb0EEENS1_21CollectiveEpilogueFwdINS6_IJSA_NS7_ILi512EEESA_EEES9_SC_SE_Li256ELb1ELb1ELb0ELb0EEENS1_36VarlenDynamicPersistentTileSchedulerILi64ELi64ELi256ELi128ELb0ELb1ELb1ELb1ELb0ELb1EEEEEEEEEvNT_6ParamsE:
[----:B------:R-:W0:Y:S02]  /*0000*/  LDC R1, c[0x0][0x28] ;  /* 0x00000a00ff017b82 */ /* 0x000e240000000800 */
[----:B0-----:R-:W-:-:S05]  /*0010*/  VIADD R1, R1, 0xfffffba0 ;  /* 0xfffffba001017836 */ /* 0x001fca0000000000 */
[----:B------:R-:W-:Y:S01]  /*0020*/  R2UR UR4, R1 ;  /* 0x00000000010472ca */ /* 0x000fe200000e0000 */
[----:B------:R-:W0:Y:S01]  /*0030*/  S2R R3, SR_TID.X ;  /* 0x0000000000037919 */ /* 0x000e220000002100 */
[----:B------:R-:W-:Y:S01]  /*0040*/  ELECT P0, URZ, PT ;  /* 0x00000000003f782f */ /* 0x000fe20003800000 */
[----:B------:R-:W-:Y:S01]  /*0050*/  BSSY B0, `(.L_x_3444) ;  /* 0x0000012000007945 */ /* 0x000fe20003800000 */
[----:B------:R-:W-:Y:S01]  /*0060*/  ULDC UR38, c[0x0][0x20] ;  /* 0x0000080000267ab9 */ /* 0x000fe20000000800 */
[----:B------:R-:W-:-:S08]  /*0070*/  ULDC UR37, c[0x0][0x24] ;  /* 0x0000090000257ab9 */ /* 0x000fd00000000800 */
[----:B------:R-:W-:-:S04]  /*0080*/  UIADD3 UR38, UP0, UR4, UR38, URZ ;  /* 0x0000002604267290 */ /* 0x000fc8000ff1e03f */
[----:B------:R-:W-:Y:S01]  /*0090*/  UIADD3.X UR37, URZ, UR37, URZ, UP0, !UPT ;  /* 0x000000253f257290 */ /* 0x000fe200087fe43f */
[--C-:B0-----:R-:W-:Y:S02]  /*00a0*/  SHF.R.U32.HI R0, RZ, 0x5, R3.reuse ;  /* 0x00000005ff007819 */ /* 0x101fe40000011603 */
[----:B------:R-:W-:-:S03]  /*00b0*/  SHF.R.U32.HI R3, RZ, 0x7, R3 ;  /* 0x00000007ff037819 */ /* 0x000fc60000011603 */
        /* <DEDUP_REMOVED lines=11> */
.L_x_3445:
[----:B------:R-:W-:Y:S05]  /*0170*/  BSYNC B0 ;  /* 0x0000000000007941 */ /* 0x000fea0003800000 */
.L_x_3444:
        /* <DEDUP_REMOVED lines=17> */
[----:B------:R-:W-:Y:S01]  /*0290*/  @UP0 USHF.L.U32 UR6, UR6, 0x1, URZ ;  /* 0x0000000106060899 */ /* 0x000fe2000800063f */
[----:B------:R-:W-:-:S03]  /*02a0*/  VOTEU.ANY UP0, P0 ;  /* 0x00000000003f7886 */ /* 0x000fc60000000100 */
[----:B------:R-:W-:Y:S01]  /*02b0*/  UISETP.NE.AND UP3, UPT, UR41, URZ, UPT ;  /* 0x0000003f2900728c */ /* 0x000fe2000bf65270 */
[----:B------:R-:W0:Y:S02]  /*02c0*/  FENCE.VIEW.ASYNC.S ;  /* 0x00000000000073c6 */ /* 0x000e240000000000 */
[----:B0-----:R0:W1:Y:S01]  /*02d0*/  @UP0 SYNCS.EXCH.64 URZ, [UR8+0x38800], UR4 ;  /* 0x03880004083f05b2 */ /* 0x0010620008000100 */
[----:B------:R-:W-:Y:S01]  /*02e0*/  UP2UR UR42, UPR, URZ, 0x8 ;  /* 0x000000083f2a7883 */ /* 0x000fe20008000000 */
[----:B------:R0:W2:Y:S03]  /*02f0*/  @UP1 SYNCS.EXCH.64 URZ, [UR8+0x38810], UR4 ;  /* 0x03881004083f15b2 */ /* 0x0000a60008000100 */
[----:B------:R0:W3:Y:S01]  /*0300*/  @UP2 SYNCS.EXCH.64 URZ, [UR8+0x38820], UR6 ;  /* 0x03882006083f25b2 */ /* 0x0000e20008000100 */
[----:B------:R-:W-:Y:S07]  /*0310*/  @P1 BRA `(.L_x_3446) ;  /* 0x0000000000381947 */ /* 0x000fee0003800000 */
        /* <DEDUP_REMOVED lines=13> */
[----:B----4-:R-:W-:Y:S01]  /*03f0*/  NOP ;  /* 0x0000000000007918 */ /* 0x010fe20000000000 */
.L_x_3446:
[----:B------:R-:W4:Y:S01]  /*0400*/  SHFL.IDX PT, R2, R0, RZ, 0x1f ;  /* 0x00001fff00027589 */ /* 0x000f2200000e0000 */
[----:B------:R-:W-:Y:S01]  /*0410*/  NOP ;  /* 0x0000000000007918 */ /* 0x000fe20000000000 */
[----:B----4-:R-:W-:-:S13]  /*0420*/  ISETP.NE.AND P0, PT, R2, RZ, PT ;  /* 0x000000ff0200720c */ /* 0x010fda0003f05270 */
        /* <DEDUP_REMOVED lines=18> */
[----:B----4-:R-:W-:Y:S01]  /*0550*/  NOP ;  /* 0x0000000000007918 */ /* 0x010fe20000000000 */
.L_x_3447:
[----:B------:R-:W4:Y:S01]  /*0560*/  SHFL.IDX PT, R2, R0, RZ, 0x1f ;  /* 0x00001fff00027589 */ /* 0x000f2200000e0000 */
[----:B------:R-:W-:Y:S01]  /*0570*/  NOP ;  /* 0x0000000000007918 */ /* 0x000fe20000000000 */
[----:B----4-:R-:W-:-:S13]  /*0580*/  ISETP.NE.AND P0, PT, R2, RZ, PT ;  /* 0x000000ff0200720c */ /* 0x010fda0003f05270 */
        /* <DEDUP_REMOVED lines=15> */
.L_x_3448:
        /* <DEDUP_REMOVED lines=22> */
.L_x_3449:
        /* <DEDUP_REMOVED lines=22> */
.L_x_3450:
[----:B------:R-:W-:Y:S01]  /*0940*/  UISETP.NE.AND UP0, UPT, UR41, URZ, UPT ;  /* 0x0000003f2900728c */ /* 0x000fe2000bf05270 */
[----:B------:R-:W-:Y:S01]  /*0950*/  NOP ;  /* 0x0000000000007918 */ /* 0x000fe20000000000 */
[----:B------:R-:W-:Y:S01]  /*0960*/  ULDC.64 UR46, c[0x0][0x208] ;  /* 0x00008200002e7ab9 */ /* 0x000fe20000000a00 */
[----:B------:R-:W-:Y:S01]  /*0970*/  BSSY B9, `(.L_x_3451) ;  /* 0x0003535000097945 */ /* 0x000fe20003800000 */
[----:B0123--:R-:W-:Y:S02]  /*0980*/  BAR.SYNC.DEFER_BLOCKING 0x0 ;  /* 0x0000000000007b1d */ /* 0x00ffe40000010000 */
[----:B------:R-:W-:-:S13]  /*0990*/  PLOP3.LUT P0, PT, PT, PT, UP0, 0x40, 0x0 ;  /* 0x000000000000781c */ /* 0x000fda0003f0e808 */
[----:B------:R-:W-:Y:S05]  /*09a0*/  @P0 BRA `(.L_x_3452) ;  /* 0x000002c400dc0947 */ /* 0x000fea0003800000 */
.L_x_3453:
[----:B------:R-:W-:-:S08]  /*09b0*/  NOP ;  /* 0x0000000000007918 */ /* 0x000fd00000000000 */
[----:B------:R-:W0:Y:S02]  /*09c0*/  USETMAXREG.TRY_ALLOC.CTAPOOL UP0, 0xe8 ;  /* 0x000000e8000079c8 */ /* 0x000e240008000600 */
[----:B0-----:R-:W-:-:S13]  /*09d0*/  PLOP3.LUT P0, PT, PT, PT, UP0, 0x80, 0x0 ;  /* 0x000000000000781c */ /* 0x001fda0003f0f008 */
[----:B------:R-:W-:Y:S05]  /*09e0*/  @!P0 BRA `(.L_x_3453) ;  /* 0xfffffffc00f08947 */ /* 0x000fea000383ffff */
[----:B------:R-:W0:Y:S01]  /*09f0*/  S2R R0, SR_TID.X ;  /* 0x0000000000007919 */ /* 0x000e220000002100 */
[----:B------:R-:W1:Y:S01]  /*0a00*/  S2UR UR4, SR_CgaCtaId ;  /* 0x00000000000479c3 */ /* 0x000e620000008800 */
[----:B------:R-:W-:Y:S04]  /*0a10*/  STL.64 [R1+0x1c8], RZ ;  /* 0x0001c8ff01007387 */ /* 0x000fe80000100a00 */
[----:B------:R-:W-:Y:S04]  /*0a20*/  STL [R1+0x1d0], RZ ;  /* 0x0001d0ff01007387 */ /* 0x000fe80000100800 */
[----:B------:R-:W-:Y:S01]  /*0a30*/  STL [R1+0x1d4], RZ ;  /* 0x0001d4ff01007387 */ /* 0x000fe20000100800 */
[----:B-1----:R-:W-:Y:S01]  /*0a40*/  IMAD.U32 R23, RZ, RZ, UR4 ;  /* 0x00000004ff177e24 */ /* 0x002fe2000f8e00ff */
[----:B------:R-:W-:Y:S01]  /*0a50*/  ULDC UR4, c[0x0][0xd3c] ;  /* 0x00034f0000047ab9 */ /* 0x000fe20000000800 */
[----:B0-----:R-:W-:-:S04]  /*0a60*/  SHF.R.U32.HI R2, RZ, 0x7, R0 ;  /* 0x00000007ff027819 */ /* 0x001fc80000011600 */
[----:B------:R-:W-:Y:S02]  /*0a70*/  ISETP.NE.AND P0, PT, R2, 0x1, PT ;  /* 0x000000010200780c */ /* 0x000fe40003f05270 */
[----:B------:R-:W-:-:S04]  /*0a80*/  MOV R2, 0x400 ;  /* 0x0000040000027802 */ /* 0x000fc80000000f00 */
[----:B------:R-:W-:-:S07]  /*0a90*/  LEA R2, R23, R2, 0x18 ;  /* 0x0000000217027211 */ /* 0x000fce00078ec0ff */
[----:B------:R-:W-:Y:S06]  /*0aa0*/  @!P0 BAR.ARV 0x8, 0x100 ;  /* 0x0204000000008b1d */ /* 0x000fec0000002000 */
[----:B------:R-:W-:-:S13]  /*0ab0*/  ISETP.GE.U32.AND P0, PT, R0, 0x100, PT ;  /* 0x000001000000780c */ /* 0x000fda0003f06070 */
[----:B------:R-:W-:Y:S08]  /*0ac0*/  @P0 BAR.ARV 0xf, 0x100 ;  /* 0x03c4000000000b1d */ /* 0x000ff00000002000 */
[----:B------:R-:W-:Y:S06]  /*0ad0*/  BAR.SYNC.DEFER_BLOCKING 0x5, 0x180 ;  /* 0x0146000000007b1d */ /* 0x000fec0000010000 */
[----:B------:R-:W0:Y:S02]  /*0ae0*/  LDS.128 R112, [R2+0x388d0] ;  /* 0x0388d00002707984 */ /* 0x000e240000000c00 */
[----:B------:R-:W-:Y:S06]  /*0af0*/  BAR.ARV 0x4, 0x180 ;  /* 0x0106000000007b1d */ /* 0x000fec0000002000 */
[----:B0-----:R-:W-:-:S13]  /*0b00*/  ISETP.GE.AND P0, PT, R115, UR4, PT ;  /* 0x0000000473007c0c */ /* 0x001fda000bf06270 */
[----:B------:R-:W-:Y:S05]  /*0b10*/  @P0 BRA `(.L_x_3454) ;  /* 0x0000035000680947 */ /* 0x000fea0003800000 */
[----:B------:R-:W-:Y:S01]  /*0b20*/  VIADD R229, R0, 0xffffff80 ;  /* 0xffffff8000e57836 */ /* 0x000fe20000000000 */
[----:B------:R-:W0:Y:S01]  /*0b30*/  S2UR UR4, SR_SWINHI ;  /* 0x00000000000479c3 */ /* 0x000e220000002f00 */
[----:B------:R-:W-:Y:S01]  /*0b40*/  R2UR UR44, R2 ;  /* 0x00000000022c72ca */ /* 0x000fe200000e0000 */
[----:B------:R-:W-:Y:S01]  /*0b50*/  IMAD.MOV.U32 R157, RZ, RZ, 0x2 ;  /* 0x00000002ff9d7424 */ /* 0x000fe200078e00ff */
[----:B------:R-:W-:Y:S01]  /*0b60*/  UIADD3 UR36, UP0, UR38, 0x1c8, URZ ;  /* 0x000001c826247890 */ /* 0x000fe2000ff1e03f */
[----:B------:R-:W-:Y:S01]  /*0b70*/  SHF.R.S32.HI R0, RZ, 0x1f, R229 ;  /* 0x0000001fff007819 */ /* 0x000fe200000114e5 */
[----:B------:R-:W-:Y:S01]  /*0b80*/  UIADD3 UR39, UP1, UR38, 0x1d4, URZ ;  /* 0x000001d426277890 */ /* 0x000fe2000ff3e03f */
[----:B------:R-:W-:Y:S01]  /*0b90*/  IMAD.MOV.U32 R19, RZ, RZ, RZ ;  /* 0x000000ffff137224 */ /* 0x000fe200078e00ff */
[----:B------:R-:W-:Y:S01]  /*0ba0*/  UIADD3.X UR40, URZ, UR37, URZ, UP0, !UPT ;  /* 0x000000253f287290 */ /* 0x000fe200087fe43f */
[----:B------:R-:W-:Y:S01]  /*0bb0*/  LEA.HI R5, R0, R229, RZ, 0x7 ;  /* 0x000000e500057211 */ /* 0x000fe200078f38ff */
[----:B------:R-:W-:Y:S01]  /*0bc0*/  IMAD.MOV.U32 R153, RZ, RZ, RZ ;  /* 0x000000ffff997224 */ /* 0x000fe200078e00ff */
[----:B------:R-:W-:-:S02]  /*0bd0*/  UIADD3.X UR43, URZ, UR37, URZ, UP1, !UPT ;  /* 0x000000253f2b7290 */ /* 0x000fc40008ffe43f */
[----:B------:R-:W-:Y:S02]  /*0be0*/  LOP3.LUT R4, R5, 0xffffff80, RZ, 0xc0, !PT ;  /* 0xffffff8005047812 */ /* 0x000fe400078ec0ff */
[----:B------:R-:W-:-:S03]  /*0bf0*/  SHF.R.S32.HI R15, RZ, 0x7, R5 ;  /* 0x00000007ff0f7819 */ /* 0x000fc60000011405 */
[----:B------:R-:W-:Y:S01]  /*0c00*/  IMAD.IADD R7, R229, 0x1, -R4 ;  /* 0x00000001e5077824 */ /* 0x000fe200078e0a04 */
[----:B------:R-:W-:Y:S01]  /*0c10*/  LEA.HI R4, R0, R229, RZ, 0x5 ;  /* 0x000000e500047211 */ /* 0x000fe200078f28ff */
[----:B------:R-:W-:Y:S01]  /*0c20*/  STL [R1+0x414], R15 ;  /* 0x0004140f01007387 */ /* 0x000fe20000100800 */
[----:B------:R-:W-:Y:S02]  /*0c30*/  LEA.HI R5, R5, R15, RZ, 0x1 ;  /* 0x0000000f05057211 */ /* 0x000fe400078f08ff */
[----:B------:R-:W-:Y:S02]  /*0c40*/  SHF.R.S32.HI R10, RZ, 0x1f, R7 ;  /* 0x0000001fff0a7819 */ /* 0x000fe40000011407 */
[----:B------:R-:W-:Y:S01]  /*0c50*/  SHF.R.S32.HI R221, RZ, 0x5, R4 ;  /* 0x00000005ffdd7819 */ /* 0x000fe20000011404 */
[----:B------:R-:W-:Y:S01]  /*0c60*/  UMOV UR44, UR44 ;  /* 0x0000002c002c7c82 */ /* 0x000fe20008000000 */
[----:B0-----:R-:W-:Y:S01]  /*0c70*/  UMOV UR45, UR4 ;  /* 0x00000004002d7c82 */ /* 0x001fe20008000000 */
[----:B------:R-:W-:-:S02]  /*0c80*/  LEA.HI R9, R10, R7, RZ, 0x2 ;  /* 0x000000070a097211 */ /* 0x000fc400078f10ff */
[----:B------:R-:W-:Y:S02]  /*0c90*/  SHF.R.S32.HI R8, RZ, 0x1f, R4 ;  /* 0x0000001fff087819 */ /* 0x000fe40000011404 */
[--C-:B------:R-:W-:Y:S02]  /*0ca0*/  SHF.R.S32.HI R6, RZ, 0x2, R9.reuse ;  /* 0x00000002ff067819 */ /* 0x100fe40000011409 */
[----:B------:R-:W-:Y:S02]  /*0cb0*/  SHF.R.S32.HI R3, RZ, 0x1f, R9 ;  /* 0x0000001fff037819 */ /* 0x000fe40000011409 */
[----:B------:R-:W-:Y:S02]  /*0cc0*/  LEA.HI R8, R8, R221, RZ, 0x2 ;  /* 0x000000dd08087211 */ /* 0x000fe400078f10ff */
[----:B------:R-:W-:Y:S02]  /*0cd0*/  LEA.HI R3, R3, R6, RZ, 0x3 ;  /* 0x0000000603037211 */ /* 0x000fe400078f18ff */
[----:B------:R-:W-:-:S02]  /*0ce0*/  LEA.HI R10, R10, R7, RZ, 0x5 ;  /* 0x000000070a0a7211 */ /* 0x000fc400078f28ff */
[----:B------:R-:W-:Y:S02]  /*0cf0*/  LOP3.LUT R11, R3, 0xfffffff8, RZ, 0xc0, !PT ;  /* 0xfffffff8030b7812 */ /* 0x000fe400078ec0ff */
[----:B------:R-:W-:Y:S02]  /*0d00*/  LEA.HI R3, R0, R229, RZ, 0x4 ;  /* 0x000000e500037211 */ /* 0x000fe400078f20ff */
[----:B------:R-:W-:Y:S01]  /*0d10*/  LOP3.LUT R8, R8, 0x3ffffc, RZ, 0xc0, !PT ;  /* 0x003ffffc08087812 */ /* 0x000fe200078ec0ff */
[----:B------:R-:W-:Y:S01]  /*0d20*/  IMAD.IADD R11, R6, 0x1, -R11 ;  /* 0x00000001060b7824 */ /* 0x000fe200078e0a0b */
[----:B------:R-:W-:Y:S02]  /*0d30*/  SHF.R.S32.HI R6, RZ, 0x4, R3 ;  /* 0x00000004ff067819 */ /* 0x000fe40000011403 */
[----:B------:R-:W-:Y:S01]  /*0d40*/  LOP3.LUT R4, R3, 0xfffffff0, RZ, 0xc0, !PT ;  /* 0xfffffff003047812 */ /* 0x000fe200078ec0ff */
[----:B------:R-:W-:Y:S01]  /*0d50*/  IMAD.IADD R8, R221, 0x1, -R8 ;  /* 0x00000001dd087824 */ /* 0x000fe200078e0a08 */
[----:B------:R-:W-:-:S02]  /*0d60*/  LEA.HI R3, R3, R6, RZ, 0x1 ;  /* 0x0000000603037211 */ /* 0x000fc400078f08ff */
[----:B------:R-:W-:Y:S01]  /*0d70*/  LOP3.LUT R5, R5, 0xfffffe, RZ, 0xc0, !PT ;  /* 0x00fffffe05057812 */ /* 0x000fe200078ec0ff */
[----:B------:R-:W-:Y:S01]  /*0d80*/  IMAD.IADD R12, R229, 0x1, -R4 ;  /* 0x00000001e50c7824 */ /* 0x000fe200078e0a04 */
[----:B------:R-:W-:Y:S02]  /*0d90*/  LOP3.LUT R3, R3, 0x1ffffffe, RZ, 0xc0, !PT ;  /* 0x1ffffffe03037812 */ /* 0x000fe400078ec0ff */
[----:B------:R-:W-:Y:S01]  /*0da0*/  LOP3.LUT R4, R9, 0x7ffffffc, RZ, 0xc0, !PT ;  /* 0x7ffffffc09047812 */ /* 0x000fe200078ec0ff */
[----:B------:R-:W-:Y:S01]  /*0db0*/  IMAD R13, R15, 0x100, R12 ;  /* 0x000001000f0d7824 */ /* 0x000fe200078e020c */
[----:B------:R0:W-:Y:S01]  /*0dc0*/  STL [R1+0x434], R12 ;  /* 0x0004340c01007387 */ /* 0x0001e20000100800 */
[----:B------:R-:W-:Y:S01]  /*0dd0*/  IMAD.IADD R3, R6, 0x1, -R3 ;  /* 0x0000000106037824 */ /* 0x000fe200078e0a03 */
[CC--:B------:R-:W-:Y:S01]  /*0de0*/  LEA.HI R6, R0.reuse, R229.reuse, RZ, 0x3 ;  /* 0x000000e500067211 */ /* 0x0c0fe200078f18ff */
[----:B------:R-:W-:Y:S01]  /*0df0*/  IMAD.IADD R4, R7, 0x1, -R4 ;  /* 0x0000000107047824 */ /* 0x000fe200078e0a04 */
[----:B------:R-:W-:Y:S01]  /*0e00*/  LEA.HI R0, R0, R229, RZ, 0x2 ;  /* 0x000000e500007211 */ /* 0x000fe200078f10ff */
[----:B------:R-:W-:Y:S01]  /*0e10*/  IMAD R13, R8, 0x10, R13 ;  /* 0x00000010080d7824 */ /* 0x000fe200078e020d */
[----:B------:R-:W-:Y:S01]  /*0e20*/  SHF.R.S32.HI R220, RZ, 0x3, R6 ;  /* 0x00000003ffdc7819 */ /* 0x000fe20000011406 */
[----:B------:R-:W-:Y:S01]  /*0e30*/  IMAD.IADD R5, R15, 0x1, -R5 ;  /* 0x000000010f057824 */ /* 0x000fe200078e0a05 */
[--C-:B------:R-:W-:Y:S01]  /*0e40*/  SHF.R.S32.HI R152, RZ, 0x2, R0.reuse ;  /* 0x00000002ff987819 */ /* 0x100fe20000011400 */
[----:B------:R-:W-:Y:S01]  /*0e50*/  IMAD.SHL.U32 R9, R3, 0x8, RZ ;  /* 0x0000000803097824 */ /* 0x000fe200078e00ff */
[----:B------:R-:W-:Y:S01]  /*0e60*/  SHF.R.S32.HI R7, RZ, 0x1f, R0 ;  /* 0x0000001fff077819 */ /* 0x000fe20000011400 */
[----:B------:R-:W-:Y:S01]  /*0e70*/  IMAD.SHL.U32 R4, R4, 0x2, RZ ;  /* 0x0000000204047824 */ /* 0x000fe200078e00ff */
[----:B------:R-:W-:Y:S01]  /*0e80*/  LOP3.LUT R0, R0, 0xfffffffc, RZ, 0xc0, !PT ;  /* 0xfffffffc00007812 */ /* 0x000fe200078ec0ff */
[----:B------:R-:W-:Y:S01]  /*0e90*/  VIADD R14, R152, 0x20 ;  /* 0x00000020980e7836 */ /* 0x000fe20000000000 */
[----:B------:R-:W-:Y:S01]  /*0ea0*/  LEA.HI R7, R7, R152, RZ, 0x3 ;  /* 0x0000009807077211 */ /* 0x000fe200078f18ff */
[----:B------:R-:W-:Y:S01]  /*0eb0*/  STL [R1+0x444], R9 ;  /* 0x0004440901007387 */ /* 0x000fe20000100800 */
[----:B------:R-:W-:Y:S01]  /*0ec0*/  LOP3.LUT R6, R6, 0xfffffff8, RZ, 0xc0, !PT ;  /* 0xfffffff806067812 */ /* 0x000fe200078ec0ff */
[----:B0-----:R-:W-:Y:S01]  /*0ed0*/  IMAD.IADD R12, R229, 0x1, -R0 ;  /* 0x00000001e50c7824 */ /* 0x001fe200078e0a00 */
[----:B------:R-:W-:Y:S01]  /*0ee0*/  SHF.R.S32.HI R8, RZ, 0x1f, R14 ;  /* 0x0000001fff087819 */ /* 0x000fe2000001140e */
[----:B------:R-:W-:Y:S01]  /*0ef0*/  STL [R1+0x420], R14 ;  /* 0x0004200e01007387 */ /* 0x000fe20000100800 */
[----:B------:R-:W-:Y:S01]  /*0f00*/  LOP3.LUT R7, R7, 0xfffffff8, RZ, 0xc0, !PT ;  /* 0xfffffff807077812 */ /* 0x000fe200078ec0ff */
[----:B------:R-:W-:Y:S01]  /*0f10*/  IMAD.SHL.U32 R154, R12, 0x4, RZ ;  /* 0x000000040c9a7824 */ /* 0x000fe200078e00ff */
[----:B------:R-:W-:Y:S01]  /*0f20*/  LEA.HI R8, R8, R14, RZ, 0x3 ;  /* 0x0000000e08087211 */ /* 0x000fe200078f18ff */
[----:B------:R-:W-:Y:S01]  /*0f30*/  IMAD.IADD R18, R229, 0x1, -R6 ;  /* 0x00000001e5127824 */ /* 0x000fe200078e0a06 */
[----:B------:R-:W-:Y:S01]  /*0f40*/  LEA.HI R0, R12, R12, RZ, 0x1 ;  /* 0x0000000c0c007211 */ /* 0x000fe200078f08ff */
[----:B------:R-:W-:Y:S01]  /*0f50*/  VIADD R160, R154, 0x10 ;  /* 0x000000109aa07836 */ /* 0x000fe20000000000 */
[----:B------:R-:W-:Y:S01]  /*0f60*/  SHF.R.S32.HI R10, RZ, 0x5, R10 ;  /* 0x00000005ff0a7819 */ /* 0x000fe2000001140a */
[----:B------:R-:W-:Y:S01]  /*0f70*/  IMAD.SHL.U32 R6, R14, 0x40, RZ ;  /* 0x000000400e067824 */ /* 0x000fe200078e00ff */
[----:B------:R-:W-:Y:S01]  /*0f80*/  LOP3.LUT R0, R0, 0x1ffffffe, RZ, 0xc0, !PT ;  /* 0x1ffffffe00007812 */ /* 0x000fe200078ec0ff */
[----:B------:R-:W-:Y:S01]  /*0f90*/  IMAD.IADD R158, R152, 0x1, -R7 ;  /* 0x00000001989e7824 */ /* 0x000fe200078e0a07 */
[----:B------:R-:W-:Y:S01]  /*0fa0*/  STL [R1+0x410], R12 ;  /* 0x0004100c01007387 */ /* 0x000fe20000100800 */
[----:B------:R-:W-:Y:S01]  /*0fb0*/  IMAD.SHL.U32 R7, R5, 0x100, RZ ;  /* 0x0000010005077824 */ /* 0x000fe200078e00ff */
[----:B------:R-:W-:Y:S01]  /*0fc0*/  SHF.R.S32.HI R5, RZ, 0x1f, R160 ;  /* 0x0000001fff057819 */ /* 0x000fe200000114a0 */
[----:B------:R-:W-:Y:S01]  /*0fd0*/  IMAD.SHL.U32 R8, R8, 0x40, RZ ;  /* 0x0000004008087824 */ /* 0x000fe200078e00ff */
[----:B------:R-:W-:Y:S01]  /*0fe0*/  LOP3.LUT R6, R6, 0x1c0, RZ, 0xc0, !PT ;  /* 0x000001c006067812 */ /* 0x000fe200078ec0ff */
[C---:B------:R-:W-:Y:S01]  /*0ff0*/  IMAD.SHL.U32 R16, R12.reuse, 0x8, RZ ;  /* 0x000000080c107824 */ /* 0x040fe200078e00ff */
[----:B------:R-:W-:Y:S01]  /*1000*/  STL [R1+0x430], R7 ;  /* 0x0004300701007387 */ /* 0x000fe20000100800 */
[----:B------:R-:W-:-:S02]  /*1010*/  IMAD.IADD R3, R12, 0x1, -R0 ;  /* 0x000000010c037824 */ /* 0x000fc400078e0a00 */
[----:B------:R-:W-:Y:S01]  /*1020*/  IMAD R192, R10, 0x10, R11 ;  /* 0x000000100ac07824 */ /* 0x000fe200078e020b */
[----:B------:R0:W-:Y:S01]  /*1030*/  STL [R1+0x41c], R5 ;  /* 0x00041c0501007387 */ /* 0x0001e20000100800 */
[--C-:B------:R-:W-:Y:S01]  /*1040*/  LOP3.LUT R0, R6, 0x38, R16.reuse, 0xf8, !PT ;  /* 0x0000003806007812 */ /* 0x100fe200078ef810 */
[----:B------:R-:W-:Y:S01]  /*1050*/  IMAD.SHL.U32 R215, R18, 0x8, RZ ;  /* 0x0000000812d77824 */ /* 0x000fe200078e00ff */
[----:B------:R-:W-:Y:S01]  /*1060*/  SHF.R.S32.HI R17, RZ, 0x1f, R16 ;  /* 0x0000001fff117819 */ /* 0x000fe20000011410 */
[----:B------:R1:W-:Y:S01]  /*1070*/  STL [R1+0x42c], R6 ;  /* 0x00042c0601007387 */ /* 0x0003e20000100800 */
[C---:B------:R-:W-:Y:S02]  /*1080*/  VIADD R188, R16.reuse, 0x40 ;  /* 0x0000004010bc7836 */ /* 0x040fe40000000000 */
[C---:B------:R-:W-:Y:S01]  /*1090*/  VIADD R187, R16.reuse, 0x60 ;  /* 0x0000006010bb7836 */ /* 0x040fe20000000000 */
[----:B------:R-:W-:Y:S01]  /*10a0*/  STL [R1+0x440], R4 ;  /* 0x0004400401007387 */ /* 0x000fe20000100800 */
[----:B------:R-:W-:Y:S01]  /*10b0*/  VIADD R186, R16, 0x80 ;  /* 0x0000008010ba7836 */ /* 0x000fe20000000000 */
[----:B0-----:R-:W-:Y:S01]  /*10c0*/  LOP3.LUT R5, R8, 0xfffffe00, RZ, 0xc0, !PT ;  /* 0xfffffe0008057812 */ /* 0x001fe200078ec0ff */
[C---:B------:R-:W-:Y:S01]  /*10d0*/  VIADD R185, R16.reuse, 0xa0 ;  /* 0x000000a010b97836 */ /* 0x040fe20000000000 */
[----:B------:R-:W-:Y:S01]  /*10e0*/  STL [R1+0x424], R18 ;  /* 0x0004241201007387 */ /* 0x000fe20000100800 */
[C---:B------:R-:W-:Y:S01]  /*10f0*/  VIADD R184, R16.reuse, 0xc0 ;  /* 0x000000c010b87836 */ /* 0x040fe20000000000 */
[----:B-1----:R-:W-:Y:S01]  /*1100*/  SHF.R.U32.HI R6, RZ, 0x3, R6 ;  /* 0x00000003ff067819 */ /* 0x002fe20000011606 */
[C---:B------:R-:W-:Y:S01]  /*1110*/  VIADD R183, R16.reuse, 0xe0 ;  /* 0x000000e010b77836 */ /* 0x040fe20000000000 */
[----:B------:R0:W-:Y:S01]  /*1120*/  STL [R1+0x43c], R5 ;  /* 0x00043c0501007387 */ /* 0x0001e20000100800 */
[C---:B------:R-:W-:Y:S01]  /*1130*/  VIADD R182, R16.reuse, 0x100 ;  /* 0x0000010010b67836 */ /* 0x040fe20000000000 */
[----:B------:R-:W-:Y:S01]  /*1140*/  SHF.R.S32.HI R195, RZ, 0x1f, R188 ;  /* 0x0000001fffc37819 */ /* 0x000fe200000114bc */
[C---:B------:R-:W-:Y:S01]  /*1150*/  VIADD R181, R16.reuse, 0x120 ;  /* 0x0000012010b57836 */ /* 0x040fe20000000000 */
[----:B------:R-:W-:Y:S01]  /*1160*/  STL [R1+0x438], R6 ;  /* 0x0004380601007387 */ /* 0x000fe20000100800 */
[C---:B------:R-:W-:Y:S01]  /*1170*/  VIADD R180, R16.reuse, 0x140 ;  /* 0x0000014010b47836 */ /* 0x040fe20000000000 */
[----:B------:R-:W-:Y:S01]  /*1180*/  SHF.R.S32.HI R196, RZ, 0x1f, R187 ;  /* 0x0000001fffc47819 */ /* 0x000fe200000114bb */
[C---:B------:R-:W-:Y:S01]  /*1190*/  VIADD R163, R16.reuse, 0x160 ;  /* 0x0000016010a37836 */ /* 0x040fe20000000000 */
[----:B------:R-:W-:Y:S01]  /*11a0*/  SHF.R.S32.HI R197, RZ, 0x1f, R186 ;  /* 0x0000001fffc57819 */ /* 0x000fe200000114ba */
[C---:B------:R-:W-:Y:S01]  /*11b0*/  VIADD R162, R16.reuse, 0x180 ;  /* 0x0000018010a27836 */ /* 0x040fe20000000000 */
[----:B0-----:R-:W-:Y:S01]  /*11c0*/  LOP3.LUT R5, R5, R0, R6, 0xf6, !PT ;  /* 0x0000000005057212 */ /* 0x001fe200078ef606 */
[C---:B------:R-:W-:Y:S01]  /*11d0*/  VIADD R161, R16.reuse, 0x1a0 ;  /* 0x000001a010a17836 */ /* 0x040fe20000000000 */
[----:B------:R-:W-:Y:S01]  /*11e0*/  SHF.R.S32.HI R198, RZ, 0x1f, R185 ;  /* 0x0000001fffc67819 */ /* 0x000fe200000114b9 */
[C---:B------:R-:W-:Y:S01]  /*11f0*/  VIADD R190, R16.reuse, 0x1c0 ;  /* 0x000001c010be7836 */ /* 0x040fe20000000000 */
[----:B------:R-:W-:Y:S01]  /*1200*/  SHF.R.S32.HI R199, RZ, 0x1f, R184 ;  /* 0x0000001fffc77819 */ /* 0x000fe200000114b8 */
[----:B------:R-:W-:Y:S01]  /*1210*/  IMAD R0, R5, 0x2, R2 ;  /* 0x0000000205007824 */ /* 0x000fe200078e0202 */
[----:B------:R-:W-:Y:S01]  /*1220*/  SHF.R.S32.HI R200, RZ, 0x1f, R183 ;  /* 0x0000001fffc87819 */ /* 0x000fe200000114b7 */
[C---:B------:R-:W-:Y:S01]  /*1230*/  VIADD R189, R16.reuse, 0x1e0 ;  /* 0x000001e010bd7836 */ /* 0x040fe20000000000 */
[----:B------:R-:W-:Y:S01]  /*1240*/  SHF.R.S32.HI R201, RZ, 0x1f, R182 ;  /* 0x0000001fffc97819 */ /* 0x000fe200000114b6 */
[----:B------:R-:W-:Y:S01]  /*1250*/  VIADD R18, R16, 0x20 ;  /* 0x0000002010127836 */ /* 0x000fe20000000000 */
[----:B------:R0:W-:Y:S01]  /*1260*/  STL [R1+0x428], R0 ;  /* 0x0004280001007387 */ /* 0x0001e20000100800 */
        /* <DEDUP_REMOVED lines=10> */
[----:B0-----:R-:W-:Y:S01]  /*1310*/  IMAD R0, R3, 0x8, R192 ;  /* 0x0000000803007824 */ /* 0x001fe200078e02c0 */
[----:B------:R-:W-:Y:S01]  /*1320*/  SHF.R.S32.HI R207, RZ, 0x1f, R190 ;  /* 0x0000001fffcf7819 */ /* 0x000fe200000114be */
[C---:B------:R-:W-:Y:S01]  /*1330*/  VIADD R218, R215.reuse, 0x180 ;  /* 0x00000180d7da7836 */ /* 0x040fe20000000000 */
[----:B------:R-:W-:Y:S01]  /*1340*/  SHF.R.S32.HI R208, RZ, 0x1f, R189 ;  /* 0x0000001fffd07819 */ /* 0x000fe200000114bd */
[----:B------:R-:W-:Y:S01]  /*1350*/  VIADD R217, R215, 0x1c0 ;  /* 0x000001c0d7d97836 */ /* 0x000fe20000000000 */
[----:B------:R0:W-:Y:S01]  /*1360*/  STL [R1+0x448], R0 ;  /* 0x0004480001007387 */ /* 0x0001e20000100800 */
[----:B------:R-:W-:Y:S01]  /*1370*/  IMAD.U32 R156, R13, 0x40, R9 ;  /* 0x000000400d9c7824 */ /* 0x000fe200078e0009 */
[----:B------:R-:W-:Y:S01]  /*1380*/  SHF.R.S32.HI R159, RZ, 0x1f, R18 ;  /* 0x0000001fff9f7819 */ /* 0x000fe20000011412 */
[----:B------:R-:W-:Y:S01]  /*1390*/  IMAD.IADD R193, R4, 0x1, R7 ;  /* 0x0000000104c17824 */ /* 0x000fe200078e0207 */
[----:B------:R-:W-:Y:S01]  /*13a0*/  SHF.R.S32.HI R228, RZ, 0x1f, R214 ;  /* 0x0000001fffe47819 */ /* 0x000fe200000114d6 */
[----:B------:R-:W-:Y:S01]  /*13b0*/  IMAD.WIDE R156, R156, R157, UR44 ;  /* 0x0000002c9c9c7e25 */ /* 0x000fe2000f8e029d */
[----:B------:R-:W-:-:S02]  /*13c0*/  SHF.R.S32.HI R227, RZ, 0x1f, R213 ;  /* 0x0000001fffe37819 */ /* 0x000fc400000114d5 */
[----:B------:R-:W-:Y:S02]  /*13d0*/  SHF.R.S32.HI R226, RZ, 0x1f, R212 ;  /* 0x0000001fffe27819 */ /* 0x000fe400000114d4 */
[----:B------:R-:W-:Y:S02]  /*13e0*/  SHF.R.S32.HI R225, RZ, 0x1f, R211 ;  /* 0x0000001fffe17819 */ /* 0x000fe400000114d3 */
[----:B------:R-:W-:Y:S02]  /*13f0*/  SHF.R.S32.HI R224, RZ, 0x1f, R210 ;  /* 0x0000001fffe07819 */ /* 0x000fe400000114d2 */
[----:B------:R-:W-:Y:S02]  /*1400*/  SHF.R.S32.HI R223, RZ, 0x1f, R218 ;  /* 0x0000001fffdf7819 */ /* 0x000fe400000114da */
[----:B------:R-:W-:Y:S02]  /*1410*/  SHF.R.S32.HI R222, RZ, 0x1f, R217 ;  /* 0x0000001fffde7819 */ /* 0x000fe400000114d9 */
[----:B------:R-:W-:-:S02]  /*1420*/  SHF.L.U64.HI R195, R188, 0x1, R195 ;  /* 0x00000001bcc37819 */ /* 0x000fc400000102c3 */
[----:B------:R-:W-:Y:S02]  /*1430*/  SHF.L.U64.HI R196, R187, 0x1, R196 ;  /* 0x00000001bbc47819 */ /* 0x000fe400000102c4 */
[----:B------:R-:W-:Y:S02]  /*1440*/  SHF.L.U64.HI R197, R186, 0x1, R197 ;  /* 0x00000001bac57819 */ /* 0x000fe400000102c5 */
[----:B------:R-:W-:Y:S02]  /*1450*/  SHF.L.U64.HI R198, R185, 0x1, R198 ;  /* 0x00000001b9c67819 */ /* 0x000fe400000102c6 */
[----:B------:R-:W-:Y:S02]  /*1460*/  SHF.L.U64.HI R199, R184, 0x1, R199 ;  /* 0x00000001b8c77819 */ /* 0x000fe400000102c7 */
[----:B------:R-:W-:Y:S02]  /*1470*/  SHF.L.U64.HI R200, R183, 0x1, R200 ;  /* 0x00000001b7c87819 */ /* 0x000fe400000102c8 */
[----:B------:R-:W-:-:S02]  /*1480*/  SHF.L.U64.HI R201, R182, 0x1, R201 ;  /* 0x00000001b6c97819 */ /* 0x000fc400000102c9 */
[----:B------:R-:W-:Y:S02]  /*1490*/  SHF.L.U64.HI R202, R181, 0x1, R202 ;  /* 0x00000001b5ca7819 */ /* 0x000fe400000102ca */
[----:B------:R-:W-:Y:S02]  /*14a0*/  SHF.L.U64.HI R203, R180, 0x1, R203 ;  /* 0x00000001b4cb7819 */ /* 0x000fe400000102cb */
[----:B------:R-:W-:Y:S02]  /*14b0*/  SHF.L.U64.HI R204, R163, 0x1, R204 ;  /* 0x00000001a3cc7819 */ /* 0x000fe400000102cc */
[----:B------:R-:W-:Y:S02]  /*14c0*/  SHF.L.U64.HI R205, R162, 0x1, R205 ;  /* 0x00000001a2cd7819 */ /* 0x000fe400000102cd */
[----:B------:R-:W-:Y:S02]  /*14d0*/  SHF.L.U64.HI R206, R161, 0x1, R206 ;  /* 0x00000001a1ce7819 */ /* 0x000fe400000102ce */
[----:B------:R-:W-:-:S02]  /*14e0*/  SHF.L.U64.HI R207, R190, 0x1, R207 ;  /* 0x00000001becf7819 */ /* 0x000fc400000102cf */
[----:B0-----:R-:W-:-:S07]  /*14f0*/  SHF.L.U64.HI R208, R189, 0x1, R208 ;  /* 0x00000001bdd07819 */ /* 0x001fce00000102d0 */
.L_x_3675:
[----:B------:R-:W-:Y:S01]  /*1500*/  ULDC.64 UR4, c[0x0][0xb20] ;  /* 0x0002c80000047ab9 */ /* 0x000fe20000000a00 */
[----:B01----:R-:W0:Y:S01]  /*1510*/  LDC.64 R6, c[0x0][0xb00] ;  /* 0x0002c000ff067b82 */ /* 0x003e220000000a00 */
[----:B------:R-:W-:Y:S01]  /*1520*/  ISETP.NE.U32.AND P0, PT, RZ, UR4, PT ;  /* 0x00000004ff007c0c */ /* 0x000fe2000bf05070 */
[----:B------:R-:W-:Y:S01]  /*1530*/  IMAD.MOV.U32 R3, RZ, RZ, RZ ;  /* 0x000000ffff037224 */ /* 0x000fe200078e00ff */
[----:B------:R-:W-:Y:S01]  /*1540*/  ULDC.64 UR6, c[0x0][0xb18] ;  /* 0x0002c60000067ab9 */ /* 0x000fe20000000a00 */
[----:B----4-:R-:W-:Y:S01]  /*1550*/  IMAD.MOV.U32 R27, RZ, RZ, RZ ;  /* 0x000000ffff1b7224 */ /* 0x010fe200078e00ff */
[----:B------:R-:W-:Y:S01]  /*1560*/  ISETP.NE.AND.EX P0, PT, RZ, UR5, PT, P0 ;  /* 0x00000005ff007c0c */ /* 0x000fe2000bf05300 */
[----:B------:R-:W-:Y:S02]  /*1570*/  ULDC.64 UR4, c[0x0][0xb10] ;  /* 0x0002c40000047ab9 */ /* 0x000fe40000000a00 */
[----:B------:R-:W-:-:S04]  /*1580*/  ISETP.NE.U32.AND P1, PT, RZ, UR4, PT ;  /* 0x00000004ff007c0c */ /* 0x000fc8000bf25070 */
[----:B------:R-:W-:Y:S01]  /*1590*/  ISETP.NE.AND.EX P1, PT, RZ, UR5, PT, P1 ;  /* 0x00000005ff007c0c */ /* 0x000fe2000bf25310 */
[----:B------:R-:W-:Y:S02]  /*15a0*/  ULDC.64 UR4, c[0x0][0xb00] ;  /* 0x0002c00000047ab9 */ /* 0x000fe40000000a00 */
[----:B------:R-:W-:-:S03]  /*15b0*/  ISETP.NE.U32.AND P3, PT, RZ, UR4, PT ;  /* 0x00000004ff007c0c */ /* 0x000fc6000bf65070 */
[----:B------:R-:W1:Y:S01]  /*15c0*/  @P0 LDC.64 R4, c[0x0][0xb20] ;  /* 0x0002c800ff040b82 */ /* 0x000e620000000a00 */
[----:B------:R-:W-:Y:S01]  /*15d0*/  ISETP.NE.AND.EX P3, PT, RZ, UR5, PT, P3 ;  /* 0x00000005ff007c0c */ /* 0x000fe2000bf65330 */
[----:B0-----:R-:W-:-:S06]  /*15e0*/  IMAD.WIDE R10, R115, 0x4, R6 ;  /* 0x00000004730a7825 */ /* 0x001fcc00078e0206 */
[----:B------:R-:W0:Y:S01]  /*15f0*/  @P1 LDC.64 R8, c[0x0][0xb10] ;  /* 0x0002c400ff081b82 */ /* 0x000e220000000a00 */
[----:B------:R-:W-:Y:S02]  /*1600*/  ULDC UR4, c[0x0][0x288] ;  /* 0x0000a20000047ab9 */ /* 0x000fe40000000800 */
[----:B------:R-:W-:Y:S01]  /*1610*/  IMAD.U32 R24, RZ, RZ, UR4 ;  /* 0x00000004ff187e24 */ /* 0x000fe2000f8e00ff */
[----:B------:R-:W-:Y:S02]  /*1620*/  ULDC.64 UR4, c[0x0][0x418] ;  /* 0x0001060000047ab9 */ /* 0x000fe40000000a00 */
[----:B--2---:R2:W5:Y:S01]  /*1630*/  @P3 LDG.E R27, desc[UR46][R10.64] ;  /* 0x0000002e0a1b3981 */ /* 0x004562000c1e1900 */
[----:B-1----:R-:W-:-:S05]  /*1640*/  @P0 IMAD.WIDE R4, R115, 0x4, R4 ;  /* 0x0000000473040825 */ /* 0x002fca00078e0204 */
[----:B------:R2:W5:Y:S01]  /*1650*/  @P0 LDG.E R3, desc[UR46][R4.64] ;  /* 0x0000002e04030981 */ /* 0x000562000c1e1900 */
[----:B0-----:R-:W-:-:S05]  /*1660*/  @P1 IMAD.WIDE R6, R115, 0x4, R8 ;  /* 0x0000000473061825 */ /* 0x001fca00078e0208 */
[----:B------:R2:W5:Y:S01]  /*1670*/  @P1 LDG.E R24, desc[UR46][R6.64] ;  /* 0x0000002e06181981 */ /* 0x000562000c1e1900 */
        /* <DEDUP_REMOVED lines=9> */
[----:B------:R-:W-:Y:S02]  /*1710*/  IMAD.MOV.U32 R216, RZ, RZ, R114 ;  /* 0x000000ffffd87224 */ /* 0x000fe400078e0072 */
[----:B------:R-:W-:Y:S01]  /*1720*/  IMAD.MOV.U32 R219, RZ, RZ, R115 ;  /* 0x000000ffffdb7224 */ /* 0x000fe200078e0073 */
[----:B--2---:R-:W-:Y:S06]  /*1730*/  @P1 BRA `(.L_x_3455) ;  /* 0x0000000000241947 */ /* 0x004fec0003800000 */
        /* <DEDUP_REMOVED lines=9> */
.L_x_3455:
[----:B------:R-:W-:Y:S02]  /*17d0*/  IMAD.U32 R38, RZ, RZ, UR5 ;  /* 0x00000005ff267e24 */ /* 0x000fe4000f8e00ff */
[----:B------:R-:W-:Y:S01]  /*17e0*/  IMAD.U32 R26, RZ, RZ, UR4 ;  /* 0x00000004ff1a7e24 */ /* 0x000fe2000f8e00ff */
[----:B------:R-:W-:Y:S06]  /*17f0*/  @!P2 BRA `(.L_x_3456) ;  /* 0x000000000010a947 */ /* 0x000fec0003800000 */
[----:B------:R-:W0:Y:S02]  /*1800*/  LDC.64 R4, c[0x0][0xb18] ;  /* 0x0002c600ff047b82 */ /* 0x000e240000000a00 */
[----:B0-----:R-:W-:-:S05]  /*1810*/  IMAD.WIDE R4, R115, 0x4, R4 ;  /* 0x0000000473047825 */ /* 0x001fca00078e0204 */
[----:B------:R0:W5:Y:S01]  /*1820*/  LDG.E R26, desc[UR46][R4.64] ;  /* 0x0000002e041a7981 */ /* 0x000162000c1e1900 */
[----:B------:R-:W-:Y:S05]  /*1830*/  BRA `(.L_x_3457) ;  /* 0x0000000000107947 */ /* 0x000fea0003800000 */
.L_x_3456:
[----:B------:R-:W-:Y:S05]  /*1840*/  @!P3 BRA `(.L_x_3457) ;  /* 0x00000000000cb947 */ /* 0x000fea0003800000 */
[----:B------:R-:W2:Y:S04]  /*1850*/  LDG.E R5, desc[UR46][R10.64] ;  /* 0x0000002e0a057981 */ /* 0x000ea8000c1e1900 */
[----:B------:R-:W2:Y:S02]  /*1860*/  LDG.E R26, desc[UR46][R10.64+0x4] ;  /* 0x0000042e0a1a7981 */ /* 0x000ea4000c1e1900 */
[----:B--2---:R-:W-:-:S07]  /*1870*/  IMAD.IADD R26, R26, 0x1, -R5 ;  /* 0x000000011a1a7824 */ /* 0x004fce00078e0a05 */
.L_x_3457:
        /* <DEDUP_REMOVED lines=11> */
[----:B------:R-:W3:Y:S01]  /*1930*/  @P0 LDG.E R11, desc[UR46][R6.64+0x4] ;  /* 0x0000042e060b0981 */ /* 0x000ee2000c1e1900 */
[----:B-----5:R-:W-:Y:S02]  /*1940*/  IMAD.MOV.U32 R36, RZ, RZ, R26 ;  /* 0x000000ffff247224 */ /* 0x020fe400078e001a */
[----:B--2---:R-:W-:-:S05]  /*1950*/  @P1 IMAD.WIDE R8, R115, 0x4, R8 ;  /* 0x0000000473081825 */ /* 0x004fca00078e0208 */
[----:B------:R1:W5:Y:S01]  /*1960*/  @P1 LDG.E R36, desc[UR46][R8.64] ;  /* 0x0000002e08241981 */ /* 0x000362000c1e1900 */
[----:B0-----:R-:W-:Y:S01]  /*1970*/  ISETP.NE.AND P1, PT, R4, 0x1, PT ;  /* 0x000000010400780c */ /* 0x001fe20003f25270 */
[----:B------:R-:W-:Y:S01]  /*1980*/  IMAD.SHL.U32 R194, R113, 0x40, RZ ;  /* 0x0000004071c27824 */ /* 0x000fe200078e00ff */
[----:B------:R-:W0:Y:S11]  /*1990*/  LDC.64 R4, c[0x0][0xad8] ;  /* 0x0002b600ff047b82 */ /* 0x000e360000000a00 */
[----:B------:R-:W2:Y:S08]  /*19a0*/  @P1 LDC R13, c[0x0][0x44c] ;  /* 0x00011300ff0d1b82 */ /* 0x000eb00000000800 */
[----:B------:R-:W4:Y:S01]  /*19b0*/  @P1 LDC R10, c[0x0][0x450] ;  /* 0x00011400ff0a1b82 */ /* 0x000f220000000800 */
[----:B0-----:R-:W-:Y:S01]  /*19c0*/  ISETP.GE.AND P2, PT, R5, 0x1, PT ;  /* 0x000000010500780c */ /* 0x001fe20003f46270 */
[----:B---3--:R-:W-:-:S02]  /*19d0*/  @P0 IMAD.IADD R38, R11, 0x1, -R0 ;  /* 0x000000010b260824 */ /* 0x008fc400078e0a00 */
[----:B------:R-:W-:Y:S02]  /*19e0*/  IMAD.IADD R11, R26, 0x1, -R3 ;  /* 0x000000011a0b7824 */ /* 0x000fe400078e0a03 */
[----:B------:R-:W-:Y:S02]  /*19f0*/  VIADD R0, R194, 0x3f ;  /* 0x0000003fc2007836 */ /* 0x000fe40000000000 */
[----:B------:R-:W-:Y:S02]  /*1a00*/  IMAD.IADD R25, R11, 0x1, R38 ;  /* 0x000000010b197824 */ /* 0x000fe400078e0226 */
[----:B--2---:R-:W-:-:S03]  /*1a10*/  @P1 IMAD.HI.U32 R3, R0, R13, RZ ;  /* 0x0000000d00031227 */ /* 0x004fc600078e00ff */
[C---:B------:R-:W-:Y:S01]  /*1a20*/  IADD3 R209, R25.reuse, 0x1, -R24 ;  /* 0x0000000119d17810 */ /* 0x040fe20007ffe818 */
[----:B------:R-:W-:Y:S01]  /*1a30*/  IMAD.MOV.U32 R6, RZ, RZ, R0 ;  /* 0x000000ffff067224 */ /* 0x000fe200078e0000 */
[----:B----4-:R-:W-:Y:S01]  /*1a40*/  @P1 SHF.R.U32.HI R6, RZ, R10, R3 ;  /* 0x0000000aff061219 */ /* 0x010fe20000011603 */
[----:B------:R-:W-:-:S04]  /*1a50*/  VIADD R0, R25, 0x3f ;  /* 0x0000003f19007836 */ /* 0x000fc80000000000 */
[----:B-1----:R-:W-:Y:S01]  /*1a60*/  IMAD.IADD R9, R209, 0x1, R6 ;  /* 0x00000001d1097824 */ /* 0x002fe200078e0206 */
[----:B------:R-:W-:-:S03]  /*1a70*/  SHF.R.S32.HI R3, RZ, 0x1f, R0 ;  /* 0x0000001fff037819 */ /* 0x000fc60000011400 */
[----:B------:R-:W-:Y:S01]  /*1a80*/  IMAD.IADD R4, R9, 0x1, R4 ;  /* 0x0000000109047824 */ /* 0x000fe200078e0204 */
[----:B------:R-:W-:-:S04]  /*1a90*/  LEA.HI R3, R3, R0, RZ, 0x6 ;  /* 0x0000000003037211 */ /* 0x000fc800078f30ff */
        /* <DEDUP_REMOVED lines=13> */
.L_x_3460:
[----:B------:R-:W-:-:S13]  /*1b70*/  ISETP.NE.AND P0, PT, R5, 0x1, PT ;  /* 0x000000010500780c */ /* 0x000fda0003f05270 */
[----:B------:R-:W0:Y:S02]  /*1b80*/  @P0 LDC.64 R6, c[0x0][0xae0] ;  /* 0x0002b800ff060b82 */ /* 0x000e240000000a00 */
[----:B0-----:R-:W-:-:S05]  /*1b90*/  @P0 IMAD.HI.U32 R6, R0, R6, RZ ;  /* 0x0000000600060227 */ /* 0x001fca00078e00ff */
[----:B------:R-:W-:-:S07]  /*1ba0*/  @P0 SHF.R.U32.HI R0, RZ, R7, R6 ;  /* 0x00000007ff000219 */ /* 0x000fce0000011606 */
.L_x_3461:
[----:B------:R-:W-:Y:S05]  /*1bb0*/  BSYNC B0 ;  /* 0x0000000000007941 */ /* 0x000fea0003800000 */
.L_x_3459:
[----:B------:R-:W-:-:S05]  /*1bc0*/  IMAD R3, R0, R5, R5 ;  /* 0x0000000500037224 */ /* 0x000fca00078e0205 */
[----:B------:R-:W-:-:S07]  /*1bd0*/  VIMNMX R4, R4, R3, PT ;  /* 0x0000000304047248 */ /* 0x000fce0003fe0100 */
.L_x_3458:
        /* <DEDUP_REMOVED lines=20> */
.L_x_3464:
[----:B------:R-:W-:-:S13]  /*1d20*/  ISETP.NE.AND P0, PT, R5, 0x1, PT ;  /* 0x000000010500780c */ /* 0x000fda0003f05270 */
[----:B------:R-:W0:Y:S02]  /*1d30*/  @P0 LDC.64 R6, c[0x0][0xae0] ;  /* 0x0002b800ff060b82 */ /* 0x000e240000000a00 */
[----:B0-----:R-:W-:-:S05]  /*1d40*/  @P0 IMAD.HI.U32 R6, R0, R6, RZ ;  /* 0x0000000600060227 */ /* 0x001fca00078e00ff */
[----:B------:R-:W-:-:S07]  /*1d50*/  @P0 SHF.R.U32.HI R0, RZ, R7, R6 ;  /* 0x00000007ff000219 */ /* 0x000fce0000011606 */
.L_x_3465:
[----:B------:R-:W-:Y:S05]  /*1d60*/  BSYNC B0 ;  /* 0x0000000000007941 */ /* 0x000fea0003800000 */
.L_x_3463:
[----:B------:R-:W-:-:S05]  /*1d70*/  IMAD R0, R0, R5, RZ ;  /* 0x0000000500007224 */ /* 0x000fca00078e02ff */
[----:B------:R-:W-:-:S07]  /*1d80*/  VIMNMX R3, R3, R0, !PT ;  /* 0x0000000003037248 */ /* 0x000fce0007fe0100 */
.L_x_3462:
        /* <DEDUP_REMOVED lines=43> */
.L_x_3468:
[----:B------:R-:W-:Y:S05]  /*2040*/  BSYNC B6 ;  /* 0x0000000000067941 */ /* 0x000fea0003800000 */
.L_x_3467:
        /* <DEDUP_REMOVED lines=20> */
.L_x_3470:
[----:B------:R-:W-:Y:S05]  /*2190*/  BSYNC B6 ;  /* 0x0000000000067941 */ /* 0x000fea0003800000 */
.L_x_3469:
[----:B------:R-:W-:Y:S01]  /*21a0*/  ULDC.64 UR4, c[0x0][0xaf0] ;  /* 0x0002bc0000047ab9 */ /* 0x000fe20000000a00 */
[----:B------:R-:W-:Y:S01]  /*21b0*/  IMAD.MOV.U32 R0, RZ, RZ, R115 ;  /* 0x000000ffff007224 */ /* 0x000fe200078e0073 */
[----:B------:R-:W-:Y:S01]  /*21c0*/  ISETP.NE.U32.AND P0, PT, RZ, UR4, PT ;  /* 0x00000004ff007c0c */ /* 0x000fe2000bf05070 */
[----:B------:R-:W2:Y:S01]  /*21d0*/  LDL R28, [R1+0x410] ;  /* 0x00041000011c7983 */ /* 0x000ea20000100800 */
[----:B------:R-:W0:Y:S02]  /*21e0*/  LDC R49, c[0x0][0x3f4] ;  /* 0x0000fd00ff317b82 */ /* 0x000e240000000800 */
[----:B------:R-:W-:-:S06]  /*21f0*/  ISETP.NE.AND.EX P0, PT, RZ, UR5, PT, P0 ;  /* 0x00000005ff007c0c */ /* 0x000fcc000bf05300 */
[----:B------:R-:W1:Y:S01]  /*2200*/  LDC.64 R42, c[0x0][0x408] ;  /* 0x00010200ff2a7b82 */ /* 0x000e620000000a00 */
[----:B------:R-:W3:Y:S01]  /*2210*/  S2R R29, SR_TID.X ;  /* 0x00000000001d7919 */ /* 0x000ee20000002100 */
[----:B------:R-:W-:Y:S01]  /*2220*/  SHF.R.S32.HI R9, RZ, 0x1f, R152 ;  /* 0x0000001fff097819 */ /* 0x000fe20000011498 */
[----:B------:R-:W-:-:S05]  /*2230*/  ULDC.64 UR4, c[0x0][0x3f8] ;  /* 0x0000fe0000047ab9 */ /* 0x000fca0000000a00 */
[----:B------:R-:W4:Y:S02]  /*2240*/  @P0 LDC.64 R4, c[0x0][0xaf0] ;  /* 0x0002bc00ff040b82 */ /* 0x000f240000000a00 */
[----:B----4-:R-:W-:-:S05]  /*2250*/  @P0 IMAD.WIDE R4, R115, 0x4, R4 ;  /* 0x0000000473040825 */ /* 0x010fca00078e0204 */
[----:B------:R4:W2:Y:S01]  /*2260*/  @P0 LDG.E R0, desc[UR46][R4.64] ;  /* 0x0000002e04000981 */ /* 0x0008a2000c1e1900 */
[--C-:B------:R-:W-:Y:S01]  /*2270*/  SHF.R.S32.HI R155, RZ, 0x1f, R154.reuse ;  /* 0x0000001fff9b7819 */ /* 0x100fe2000001149a */
[C---:B------:R-:W-:Y:S01]  /*2280*/  IMAD R3, R9.reuse, UR4, RZ ;  /* 0x0000000409037c24 */ /* 0x040fe2000f8e02ff */
[----:B0-----:R-:W-:Y:S01]  /*2290*/  ISETP.GE.AND P3, PT, R16, R49, PT ;  /* 0x000000311000720c */ /* 0x001fe20003f66270 */
[----:B-1----:R-:W-:Y:S01]  /*22a0*/  IMAD R10, R9, R42, RZ ;  /* 0x0000002a090a7224 */ /* 0x002fe200078e02ff */
[----:B------:R-:W-:Y:S01]  /*22b0*/  SHF.L.U64.HI R41, R42, 0x6, R43 ;  /* 0x000000062a297819 */ /* 0x000fe2000001022b */
[C---:B------:R-:W-:Y:S01]  /*22c0*/  IMAD R15, R152.reuse, UR5, R3 ;  /* 0x00000005980f7c24 */ /* 0x040fe2000f8e0203 */
[----:B------:R-:W-:Y:S01]  /*22d0*/  SEL R13, R49, RZ, P3 ;  /* 0x000000ff310d7207 */ /* 0x000fe20001800000 */
[C---:B------:R-:W-:Y:S01]  /*22e0*/  IMAD.WIDE.U32 R6, R152.reuse, UR4, R154 ;  /* 0x0000000498067c25 */ /* 0x040fe2000f8e009a */
[----:B---3--:R-:W-:Y:S02]  /*22f0*/  SHF.R.U32.HI R29, RZ, 0x7, R29 ;  /* 0x00000007ff1d7819 */ /* 0x008fe4000001161d */
[----:B------:R-:W-:Y:S01]  /*2300*/  SHF.R.S32.HI R45, RZ, 0x1f, R114 ;  /* 0x0000001fff2d7819 */ /* 0x000fe20000011472 */
[----:B------:R-:W-:-:S04]  /*2310*/  IMAD.WIDE.U32 R8, R152, UR4, R16 ;  /* 0x0000000498087c25 */ /* 0x000fc8000f8e0010 */
[----:B------:R-:W-:Y:S02]  /*2320*/  IMAD.IADD R7, R7, 0x1, R15 ;  /* 0x0000000107077824 */ /* 0x000fe400078e020f */
[----:B------:R-:W-:Y:S02]  /*2330*/  IMAD R21, R152, R43, R10 ;  /* 0x0000002b98157224 */ /* 0x000fe400078e020a */
[----:B------:R-:W-:Y:S01]  /*2340*/  IMAD.IADD R9, R15, 0x1, R9 ;  /* 0x000000010f097824 */ /* 0x000fe200078e0209 */
[----:B-----5:R-:W-:Y:S01]  /*2350*/  SHF.R.S32.HI R15, RZ, 0x1f, R36 ;  /* 0x0000001fff0f7819 */ /* 0x020fe20000011424 */
[----:B------:R-:W-:Y:S02]  /*2360*/  IMAD.IADD R13, R16, 0x1, R13 ;  /* 0x00000001100d7824 */ /* 0x000fe400078e020d */
[----:B----4-:R-:W-:-:S03]  /*2370*/  IMAD.WIDE.U32 R4, R152, R42, R154 ;  /* 0x0000002a98047225 */ /* 0x010fc600078e009a */
[----:B------:R-:W-:Y:S01]  /*2380*/  SHF.R.S32.HI R40, RZ, 0x1f, R13 ;  /* 0x0000001fff287819 */ /* 0x000fe2000001140d */
[----:B------:R-:W-:-:S03]  /*2390*/  IMAD.WIDE.U32 R10, R152, R42, R16 ;  /* 0x0000002a980a7225 */ /* 0x000fc600078e0010 */
[----:B------:R-:W-:Y:S01]  /*23a0*/  LEA.HI R40, R40, R13, RZ, 0x3 ;  /* 0x0000000d28287211 */ /* 0x000fe200078f18ff */
[----:B------:R-:W-:Y:S02]  /*23b0*/  IMAD.SHL.U32 R44, R158, 0x40, RZ ;  /* 0x000000409e2c7824 */ /* 0x000fe400078e00ff */
[----:B------:R-:W-:Y:S01]  /*23c0*/  IMAD.IADD R5, R5, 0x1, R21 ;  /* 0x0000000105057824 */ /* 0x000fe200078e0215 */
[----:B------:R-:W-:Y:S01]  /*23d0*/  LOP3.LUT R54, R40, 0xfffffff8, RZ, 0xc0, !PT ;  /* 0xfffffff828367812 */ /* 0x000fe200078ec0ff */
[----:B------:R-:W-:Y:S01]  /*23e0*/  IMAD.IADD R11, R21, 0x1, R11 ;  /* 0x00000001150b7824 */ /* 0x000fe200078e020b */
[----:B------:R-:W-:Y:S01]  /*23f0*/  LOP3.LUT R44, R44, 0x1c0, RZ, 0xc0, !PT ;  /* 0x000001c02c2c7812 */ /* 0x000fe200078ec0ff */
[C---:B------:R-:W-:Y:S01]  /*2400*/  IMAD R21, R15.reuse, UR4, RZ ;  /* 0x000000040f157c24 */ /* 0x040fe2000f8e02ff */
[----:B------:R-:W-:Y:S01]  /*2410*/  SHF.R.S32.HI R60, RZ, 0x1f, R54 ;  /* 0x0000001fff3c7819 */ /* 0x000fe20000011436 */
[----:B------:R-:W-:Y:S01]  /*2420*/  IMAD R15, R15, R42, RZ ;  /* 0x0000002a0f0f7224 */ /* 0x000fe200078e02ff */
[----:B------:R-:W-:Y:S01]  /*2430*/  SHF.R.U32.HI R48, RZ, 0x3, R44 ;  /* 0x00000003ff307819 */ /* 0x000fe2000001162c */
[----:B------:R-:W-:Y:S01]  /*2440*/  IMAD.IADD R3, R27, 0x1, R26 ;  /* 0x000000011b037824 */ /* 0x000fe200078e021a */
[----:B------:R-:W-:Y:S01]  /*2450*/  LOP3.LUT R50, R44, 0x18, R16, 0xf8, !PT ;  /* 0x000000182c327812 */ /* 0x000fe200078ef810 */
[----:B------:R-:W-:Y:S01]  /*2460*/  IMAD R15, R36, R43, R15 ;  /* 0x0000002b240f7224 */ /* 0x000fe200078e020f */
[----:B------:R-:W-:Y:S01]  /*2470*/  LOP3.LUT R59, R44, 0x38, R40, 0xf8, !PT ;  /* 0x000000382c3b7812 */ /* 0x000fe200078ef828 */
[----:B------:R-:W-:-:S02]  /*2480*/  IMAD R13, R36, UR5, R21 ;  /* 0x00000005240d7c24 */ /* 0x000fc4000f8e0215 */
[----:B------:R-:W-:Y:S02]  /*2490*/  IMAD.SHL.U32 R43, R221, 0x200, RZ ;  /* 0x00000200dd2b7824 */ /* 0x000fe400078e00ff */
[----:B------:R-:W-:-:S03]  /*24a0*/  IMAD.WIDE.U32 R20, R36, UR4, R6 ;  /* 0x0000000424147c25 */ /* 0x000fc6000f8e0006 */
[C---:B------:R-:W-:Y:S01]  /*24b0*/  LOP3.LUT R50, R43.reuse, R50, R48, 0xf6, !PT ;  /* 0x000000322b327212 */ /* 0x040fe200078ef630 */
[C---:B------:R-:W-:Y:S01]  /*24c0*/  IMAD.WIDE.U32 R26, R36.reuse, UR4, R8 ;  /* 0x00000004241a7c25 */ /* 0x040fe2000f8e0008 */
[----:B------:R-:W-:Y:S01]  /*24d0*/  ULDC UR4, c[0x0][0x2f4] ;  /* 0x0000bd0000047ab9 */ /* 0x000fe20000000800 */
[----:B------:R-:W-:Y:S02]  /*24e0*/  LOP3.LUT R59, R43, R59, R48, 0xf6, !PT ;  /* 0x0000003b2b3b7212 */ /* 0x000fe400078ef630 */
[-C--:B------:R-:W-:Y:S01]  /*24f0*/  IMAD.WIDE.U32 R32, R36, R42.reuse, R4 ;  /* 0x0000002a24207225 */ /* 0x080fe200078e0004 */
[----:B------:R-:W-:Y:S02]  /*2500*/  ISETP.GE.AND P2, PT, R16, UR4, PT ;  /* 0x0000000410007c0c */ /* 0x000fe4000bf46270 */
[----:B------:R-:W-:Y:S01]  /*2510*/  ISETP.GE.AND P1, PT, R18, UR4, PT ;  /* 0x0000000412007c0c */ /* 0x000fe2000bf26270 */
[----:B------:R-:W-:-:S04]  /*2520*/  IMAD.WIDE.U32 R34, R36, R42, R10 ;  /* 0x0000002a24227225 */ /* 0x000fc800078e000a */
[----:B------:R-:W-:Y:S02]  /*2530*/  IMAD.SHL.U32 R42, R42, 0x40, RZ ;  /* 0x000000402a2a7824 */ /* 0x000fe400078e00ff */
[----:B------:R-:W-:Y:S02]  /*2540*/  VIADD R46, R29, 0x8 ;  /* 0x000000081d2e7836 */ /* 0x000fe40000000000 */
[----:B------:R-:W-:Y:S02]  /*2550*/  IMAD.SHL.U32 R49, R49, 0x2, RZ ;  /* 0x0000000231317824 */ /* 0x000fe400078e00ff */
[----:B------:R-:W-:Y:S02]  /*2560*/  IMAD.IADD R51, R21, 0x1, R13 ;  /* 0x0000000115337824 */ /* 0x000fe400078e020d */
[----:B------:R-:W-:Y:S02]  /*2570*/  IMAD.IADD R52, R13, 0x1, R27 ;  /* 0x000000010d347824 */ /* 0x000fe400078e021b */
[----:B------:R-:W-:-:S02]  /*2580*/  IMAD.IADD R55, R33, 0x1, R15 ;  /* 0x0000000121377824 */ /* 0x000fc400078e020f */
[----:B------:R-:W-:Y:S02]  /*2590*/  IMAD.IADD R58, R15, 0x1, R35 ;  /* 0x000000010f3a7824 */ /* 0x000fe400078e0223 */
[----:B--2---:R-:W-:Y:S01]  /*25a0*/  IMAD R47, R28, 0x40, R152 ;  /* 0x000000401c2f7824 */ /* 0x004fe200078e0298 */
[----:B------:R-:W-:-:S07]  /*25b0*/  SHF.R.S32.HI R53, RZ, 0x1f, R0 ;  /* 0x0000001fff357819 */ /* 0x000fce0000011400 */
.L_x_3502:
        /* <DEDUP_REMOVED lines=11> */
[----:B--2---:R-:W2:Y:S08]  /*2670*/  @!P0 LDC.64 R4, c[0x0][0x418] ;  /* 0x00010600ff048b82 */ /* 0x004eb00000000a00 */
[----:B------:R-:W3:Y:S08]  /*2680*/  @P4 LDC R9, c[0x0][0x434] ;  /* 0x00010d00ff094b82 */ /* 0x000ef00000000800 */
        /* <DEDUP_REMOVED lines=24> */
[C---:B------:R-:W-:Y:S01]  /*2810*/  IMAD.WIDE.U32 R4, R66.reuse, UR4, RZ ;  /* 0x0000000442047c25 */ /* 0x040fe2000f8e00ff */
[----:B------:R-:W-:Y:S01]  /*2820*/  SHF.R.S32.HI R15, RZ, 0x1f, R22 ;  /* 0x0000001fff0f7819 */ /* 0x000fe20000011416 */
[----:B------:R-:W-:Y:S02]  /*2830*/  ULDC.64 UR6, c[0x0][0x3f8] ;  /* 0x0000fe0000067ab9 */ /* 0x000fe40000000a00 */
[----:B------:R-:W-:Y:S02]  /*2840*/  IMAD R7, R67, UR4, RZ ;  /* 0x0000000443077c24 */ /* 0x000fe4000f8e02ff */
[----:B------:R-:W-:Y:S02]  /*2850*/  IMAD R11, R15, UR6, RZ ;  /* 0x000000060f0b7c24 */ /* 0x000fe4000f8e02ff */
[----:B------:R-:W-:Y:S01]  /*2860*/  IMAD R7, R66, UR5, R7 ;  /* 0x0000000542077c24 */ /* 0x000fe2000f8e0207 */
[----:B------:R-:W-:Y:S01]  /*2870*/  ULDC.64 UR4, c[0x0][0x310] ;  /* 0x0000c40000047ab9 */ /* 0x000fe20000000a00 */
[----:B------:R-:W-:-:S02]  /*2880*/  IMAD R11, R22, UR7, R11 ;  /* 0x00000007160b7c24 */ /* 0x000fc4000f8e020b */
[----:B------:R-:W-:Y:S02]  /*2890*/  IMAD R6, R62, UR4, RZ ;  /* 0x000000043e067c24 */ /* 0x000fe4000f8e02ff */
[----:B------:R-:W-:Y:S02]  /*28a0*/  IMAD.IADD R5, R5, 0x1, R7 ;  /* 0x0000000105057824 */ /* 0x000fe400078e0207 */
[C---:B------:R-:W-:Y:S02]  /*28b0*/  IMAD R7, R63.reuse, UR5, R6 ;  /* 0x000000053f077c24 */ /* 0x040fe4000f8e0206 */
[----:B------:R-:W-:Y:S01]  /*28c0*/  IMAD.WIDE.U32 R4, R63, UR4, R4 ;  /* 0x000000043f047c25 */ /* 0x000fe2000f8e0004 */
[----:B------:R-:W-:-:S03]  /*28d0*/  ULDC.64 UR4, c[0x0][0x308] ;  /* 0x0000c20000047ab9 */ /* 0x000fc60000000a00 */
[----:B------:R-:W-:Y:S02]  /*28e0*/  IMAD.IADD R5, R5, 0x1, R7 ;  /* 0x0000000105057824 */ /* 0x000fe400078e0207 */
[----:B------:R-:W-:Y:S01]  /*28f0*/  IMAD.WIDE.U32 R6, R22, UR6, RZ ;  /* 0x0000000616067c25 */ /* 0x000fe2000f8e00ff */
[----:B------:R-:W-:Y:S02]  /*2900*/  ULDC.U8 UR6, c[0x0][0x410] ;  /* 0x0001040000067ab9 */ /* 0x000fe40000000000 */
[----:B------:R-:W-:Y:S01]  /*2910*/  ISETP.NE.AND P0, PT, RZ, UR6, PT ;  /* 0x00000006ff007c0c */ /* 0x000fe2000bf05270 */
[----:B------:R-:W-:Y:S02]  /*2920*/  IMAD R9, R45, UR4, RZ ;  /* 0x000000042d097c24 */ /* 0x000fe4000f8e02ff */
[----:B------:R-:W-:-:S04]  /*2930*/  IMAD.WIDE.U32 R4, R114, UR4, R4 ;  /* 0x0000000472047c25 */ /* 0x000fc8000f8e0004 */
[----:B------:R-:W-:Y:S01]  /*2940*/  IMAD R9, R114, UR5, R9 ;  /* 0x0000000572097c24 */ /* 0x000fe2000f8e0209 */
[----:B------:R-:W-:Y:S01]  /*2950*/  ULDC.64 UR4, c[0x0][0x2e8] ;  /* 0x0000ba0000047ab9 */ /* 0x000fe20000000a00 */
[----:B------:R-:W-:Y:S01]  /*2960*/  IMAD.IADD R7, R7, 0x1, R11 ;  /* 0x0000000107077824 */ /* 0x000fe200078e020b */
[----:B------:R-:W-:Y:S01]  /*2970*/  LEA R64, P5, R4, UR4, 0x1 ;  /* 0x0000000404407c11 */ /* 0x000fe2000f8a08ff */
[----:B------:R-:W-:Y:S02]  /*2980*/  IMAD.IADD R65, R5, 0x1, R9 ;  /* 0x0000000105417824 */ /* 0x000fe400078e0209 */
[C---:B------:R-:W-:Y:S01]  /*2990*/  IMAD.SHL.U32 R13, R6.reuse, 0x40, RZ ;  /* 0x00000040060d7824 */ /* 0x040fe200078e00ff */
[----:B------:R-:W-:Y:S02]  /*29a0*/  SHF.L.U64.HI R6, R6, 0x6, R7 ;  /* 0x0000000606067819 */ /* 0x000fe40000010207 */
[----:B------:R-:W-:Y:S01]  /*29b0*/  LEA.HI.X R65, R4, UR5, R65, 0x1, P5 ;  /* 0x0000000504417c11 */ /* 0x000fe2000a8f0c41 */
        /* <DEDUP_REMOVED lines=16> */
[----:B------:R-:W-:Y:S01]  /*2ac0*/  IMAD R11, R15, R42, R7 ;  /* 0x0000002a0f0b7224 */ /* 0x000fe200078e0207 */
[----:B------:R-:W-:Y:S01]  /*2ad0*/  IADD3 R7, P5, R13, R20, RZ ;  /* 0x000000140d077210 */ /* 0x000fe20007fbe0ff */
[----:B------:R-:W-:-:S04]  /*2ae0*/  IMAD.WIDE.U32 R8, R22, R42, R4 ;  /* 0x0000002a16087225 */ /* 0x000fc800078e0004 */
[----:B------:R-:W-:Y:S01]  /*2af0*/  IMAD.IADD R5, R9, 0x1, R11 ;  /* 0x0000000109057824 */ /* 0x000fe200078e020b */
[----:B------:R-:W-:Y:S01]  /*2b00*/  LEA R4, P6, R8, UR6, 0x1 ;  /* 0x0000000608047c11 */ /* 0x000fe2000f8c08ff */
[----:B------:R-:W-:Y:S01]  /*2b10*/  IMAD.X R10, R6, 0x1, R51, P5 ;  /* 0x00000001060a7824 */ /* 0x000fe200028e0633 */
[C---:B------:R-:W-:Y:S02]  /*2b20*/  LEA R6, P5, R7.reuse, UR4, 0x1 ;  /* 0x0000000407067c11 */ /* 0x040fe4000f8a08ff */
[----:B------:R-:W-:Y:S02]  /*2b30*/  LEA.HI.X R5, R8, UR7, R5, 0x1, P6 ;  /* 0x0000000708057c11 */ /* 0x000fe4000b0f0c05 */
[----:B------:R-:W-:Y:S02]  /*2b40*/  CS2R R8, SRZ ;  /* 0x0000000000087805 */ /* 0x000fe4000001ff00 */
[----:B------:R-:W-:Y:S02]  /*2b50*/  LEA.HI.X R7, R7, UR5, R10, 0x1, P5 ;  /* 0x0000000507077c11 */ /* 0x000fe4000a8f0c0a */
[----:B------:R-:W-:-:S02]  /*2b60*/  ISETP.GE.AND P6, PT, R154, R73, PT ;  /* 0x000000499a00720c */ /* 0x000fc40003fc6270 */
[----:B------:R-:W-:-:S11]  /*2b70*/  ISETP.GE.AND P5, PT, R160, R73, PT ;  /* 0x00000049a000720c */ /* 0x000fd60003fa6270 */
[----:B------:R0:W5:Y:S04]  /*2b80*/  @!P6 LDG.E.64 R30, desc[UR46][R6.64] ;  /* 0x0000002e061ee981 */ /* 0x000168000c1e1b00 */
[----:B------:R0:W5:Y:S04]  /*2b90*/  @!P5 LDG.E.64 R8, desc[UR46][R6.64+0x20] ;  /* 0x0000202e0608d981 */ /* 0x000168000c1e1b00 */
[----:B------:R0:W5:Y:S04]  /*2ba0*/  @!P6 LDG.E.64 R56, desc[UR46][R4.64] ;  /* 0x0000002e0438e981 */ /* 0x000168000c1e1b00 */
[----:B------:R0:W5:Y:S02]  /*2bb0*/  @!P5 LDG.E.64 R28, desc[UR46][R4.64+0x20] ;  /* 0x0000202e041cd981 */ /* 0x000164000c1e1b00 */
.L_x_3475:
[----:B------:R-:W-:Y:S05]  /*2bc0*/  BSYNC B1 ;  /* 0x0000000000017941 */ /* 0x000fea0003800000 */
.L_x_3474:
[----:B------:R-:W-:Y:S01]  /*2bd0*/  ISETP.NE.AND P5, PT, RZ, UR41, PT ;  /* 0x00000029ff007c0c */ /* 0x000fe2000bfa5270 */
        /* <DEDUP_REMOVED lines=15> */
[----:B------:R-:W-:Y:S06]  /*2cd0*/  @P5 BRA `(.L_x_3476) ;  /* 0x0000000000045947 */ /* 0x000fec0003800000 */
[----:B------:R-:W-:Y:S01]  /*2ce0*/  BPT.TRAP 0x1 ;  /* 0x000000040000795c */ /* 0x000fe20000300000 */
.L_x_3476:
[----:B------:R-:W-:Y:S01]  /*2cf0*/  IMAD R61, R19, 0x8, R2 ;  /* 0x00000008133d7824 */ /* 0x000fe200078e0202 */
[----:B------:R-:W-:Y:S01]  /*2d00*/  SHF.L.U32 R68, R153, 0x1f, RZ ;  /* 0x0000001f99447819 */ /* 0x000fe200000006ff */
[----:B------:R-:W-:Y:S03]  /*2d10*/  BSSY B1, `(.L_x_3477) ;  /* 0x0000003000017945 */ /* 0x000fe60003800000 */
[----:B------:R-:W0:Y:S02]  /*2d20*/  SYNCS.PHASECHK.TRANS64.TRYWAIT P5, [R61+URZ+0x38890], R68 ;  /* 0x038890443d0075a7 */ /* 0x000e2400080a017f */
[----:B0-----:R-:W-:Y:S05]  /*2d30*/  @!P5 BRA `(.L_x_3478) ;  /* 0x0000032c00e8d947 */ /* 0x001fea0003800000 */
.L_x_3826:
[----:B------:R-:W-:Y:S05]  /*2d40*/  BSYNC B1 ;  /* 0x0000000000017941 */ /* 0x000fea0003800000 */
.L_x_3477:
[----:B------:R-:W-:-:S03]  /*2d50*/  UMOV UR4, 0xffffffff ;  /* 0xffffffff00047882 */ /* 0x000fc60000000000 */
[----:B------:R-:W-:Y:S05]  /*2d60*/  BRA.DIV UR4, `(.L_x_3479) ;  /* 0x0000032e04f07947 */ /* 0x000fea000b800000 */
[----:B------:R-:W1:Y:S04]  /*2d70*/  SHFL.IDX PT, R65, R65, RZ, 0x1c1f ;  /* 0x001c1fff41417589 */ /* 0x000e6800000e0000 */
[----:B------:R2:W3:Y:S02]  /*2d80*/  SHFL.IDX PT, R14, R64, RZ, 0x1c1f ;  /* 0x001c1fff400e7589 */ /* 0x0004e400000e0000 */
.L_x_3830:
        /* <DEDUP_REMOVED lines=9> */
[----:B------:R-:W-:Y:S01]  /*2e20*/  SHF.R.U32.HI R74, RZ, 0x10, R57 ;  /* 0x00000010ff4a7819 */ /* 0x000fe20000011639 */
[----:B0-----:R-:W-:Y:S01]  /*2e30*/  IMAD.U32 R15, R7, 0x10000, RZ ;  /* 0x00010000070f7824 */ /* 0x001fe200078e00ff */
[----:B--2---:R-:W-:Y:S01]  /*2e40*/  SHF.R.U32.HI R64, RZ, 0x10, R31 ;  /* 0x00000010ff407819 */ /* 0x004fe2000001161f */
[----:B------:R-:W-:Y:S01]  /*2e50*/  IMAD.U32 R12, R6, 0x10000, RZ ;  /* 0x00010000060c7824 */ /* 0x000fe200078e00ff */
[----:B------:R-:W-:Y:S02]  /*2e60*/  SHF.R.U64 R70, R56, 0x10, R57 ;  /* 0x0000001038467819 */ /* 0x000fe40000001239 */
[----:B------:R-:W-:Y:S02]  /*2e70*/  SHF.R.U64 R72, R30, 0x10, R31 ;  /* 0x000000101e487819 */ /* 0x000fe4000000121f */
[----:B------:R-:W-:Y:S02]  /*2e80*/  PRMT R74, R81, 0x5432, R74 ;  /* 0x00005432514a7816 */ /* 0x000fe4000000004a */
[----:B------:R-:W-:-:S02]  /*2e90*/  PRMT R57, R77, 0x5432, R64 ;  /* 0x000054324d397816 */ /* 0x000fc40000000040 */
[----:B------:R-:W-:Y:S02]  /*2ea0*/  PRMT R70, R79, 0x5432, R70 ;  /* 0x000054324f467816 */ /* 0x000fe40000000046 */
[----:B------:R-:W-:Y:S01]  /*2eb0*/  LOP3.LUT R13, R6, 0xffff0000, RZ, 0xc0, !PT ;  /* 0xffff0000060d7812 */ /* 0x000fe200078ec0ff */
[----:B------:R-:W-:Y:S01]  /*2ec0*/  IMAD.U32 R64, R57, 0x10000, RZ ;  /* 0x0001000039407824 */ /* 0x000fe200078e00ff */
[----:B------:R-:W-:Y:S01]  /*2ed0*/  LOP3.LUT R30, R7, 0xffff0000, RZ, 0xc0, !PT ;  /* 0xffff0000071e7812 */ /* 0x000fe200078ec0ff */
[----:B------:R-:W-:Y:S01]  /*2ee0*/  IMAD.U32 R6, R5, 0x10000, RZ ;  /* 0x0001000005067824 */ /* 0x000fe200078e00ff */
[----:B------:R-:W-:Y:S01]  /*2ef0*/  PRMT R31, R75, 0x5432, R72 ;  /* 0x000054324b1f7816 */ /* 0x000fe20000000048 */
[----:B------:R-:W-:Y:S01]  /*2f00*/  IMAD.U32 R75, R74, 0x10000, RZ ;  /* 0x000100004a4b7824 */ /* 0x000fe200078e00ff */
[----:B------:R-:W-:Y:S01]  /*2f10*/  LOP3.LUT R7, R5, 0xffff0000, RZ, 0xc0, !PT ;  /* 0xffff000005077812 */ /* 0x000fe200078ec0ff */
[----:B------:R-:W-:Y:S01]  /*2f20*/  IMAD.U32 R5, R4, 0x10000, RZ ;  /* 0x0001000004057824 */ /* 0x000fe200078e00ff */
[----:B------:R-:W-:Y:S01]  /*2f30*/  LOP3.LUT R72, R70, 0xffff0000, RZ, 0xc0, !PT ;  /* 0xffff000046487812 */ /* 0x000fe200078ec0ff */
[-C--:B------:R-:W-:Y:S01]  /*2f40*/  FMUL.FTZ R79, R13, R75.reuse ;  /* 0x0000004b0d4f7220 */ /* 0x080fe20000410000 */
[----:B------:R-:W-:Y:S01]  /*2f50*/  LOP3.LUT R56, R31, 0xffff0000, RZ, 0xc0, !PT ;  /* 0xffff00001f387812 */ /* 0x000fe200078ec0ff */
[----:B------:R-:W-:Y:S01]  /*2f60*/  FMUL.FTZ R13, R13, R64 ;  /* 0x000000400d0d7220 */ /* 0x000fe20000410000 */
[----:B------:R-:W-:Y:S01]  /*2f70*/  LOP3.LUT R74, R74, 0xffff0000, RZ, 0xc0, !PT ;  /* 0xffff00004a4a7812 */ /* 0x000fe200078ec0ff */
[----:B------:R-:W-:Y:S01]  /*2f80*/  FMUL.FTZ R77, R7, R72 ;  /* 0x00000048074d7220 */ /* 0x000fe20000410000 */
[----:B------:R-:W-:Y:S01]  /*2f90*/  LOP3.LUT R57, R57, 0xffff0000, RZ, 0xc0, !PT ;  /* 0xffff000039397812 */ /* 0x000fe200078ec0ff */
[----:B------:R-:W-:Y:S01]  /*2fa0*/  FFMA.FTZ R79, R12, R64, -R79 ;  /* 0x000000400c4f7223 */ /* 0x000fe2000001084f */
[-C--:B------:R-:W-:Y:S01]  /*2fb0*/  FMUL.FTZ R7, R7, R56.reuse ;  /* 0x0000003807077220 */ /* 0x080fe20000410000 */
[----:B------:R-:W-:Y:S01]  /*2fc0*/  LOP3.LUT R4, R4, 0xffff0000, RZ, 0xc0, !PT ;  /* 0xffff000004047812 */ /* 0x000fe200078ec0ff */
[----:B------:R-:W-:Y:S01]  /*2fd0*/  FFMA.FTZ R77, R6, R56, -R77 ;  /* 0x00000038064d7223 */ /* 0x000fe2000001084d */
[----:B------:R-:W-:Y:S01]  /*2fe0*/  FFMA.FTZ R12, R12, R75, R13 ;  /* 0x0000004b0c0c7223 */ /* 0x000fe2000001000d */
[----:B------:R-:W-:-:S02]  /*2ff0*/  IMAD.U32 R70, R70, 0x10000, RZ ;  /* 0x0001000046467824 */ /* 0x000fc400078e00ff */
[C---:B------:R-:W-:Y:S01]  /*3000*/  FMUL.FTZ R56, R30.reuse, R74 ;  /* 0x0000004a1e387220 */ /* 0x040fe20000410000 */
[----:B------:R-:W-:Y:S02]  /*3010*/  IMAD.U32 R31, R31, 0x10000, RZ ;  /* 0x000100001f1f7824 */ /* 0x000fe400078e00ff */
        /* <DEDUP_REMOVED lines=14> */
.L_x_3484:
[----:B------:R-:W-:Y:S05]  /*3100*/  BSYNC B2 ;  /* 0x0000000000027941 */ /* 0x000fea0003800000 */
.L_x_3483:
[----:B0-----:R4:W-:Y:S02]  /*3110*/  ST.E.128 desc[UR46][R10.64], R4 ;  /* 0x000000040a007985 */ /* 0x0019e4000c101d2e */
.L_x_3482:
[----:B------:R-:W-:Y:S05]  /*3120*/  BSYNC B1 ;  /* 0x0000000000017941 */ /* 0x000fea0003800000 */
.L_x_3481:
[----:B------:R-:W-:Y:S05]  /*3130*/  @P1 BRA `(.L_x_3480) ;  /* 0x0000001000841947 */ /* 0x000fea0003800000 */
[----:B----4-:R-:W-:Y:S01]  /*3140*/  IMAD.MOV.U32 R4, RZ, RZ, 0x20 ;  /* 0x00000020ff047424 */ /* 0x010fe200078e00ff */
[----:B------:R-:W-:Y:S01]  /*3150*/  LOP3.LUT P0, RZ, R158, 0x4, RZ, 0xc0, !PT ;  /* 0x000000049eff7812 */ /* 0x000fe2000780c0ff */
[----:B------:R-:W-:Y:S01]  /*3160*/  BSSY B1, `(.L_x_3485) ;  /* 0x0000037000017945 */ /* 0x000fe20003800000 */
[----:B------:R-:W-:Y:S02]  /*3170*/  ISETP.GE.AND P5, PT, R160, R73, PT ;  /* 0x00000049a000720c */ /* 0x000fe40003fa6270 */
[----:B------:R-:W-:Y:S02]  /*3180*/  SEL R4, R4, 0xffffffe0, !P0 ;  /* 0xffffffe004047807 */ /* 0x000fe40004000000 */
[----:B---3--:R-:W-:Y:S02]  /*3190*/  LEA R10, P0, R18, R14, 0x1 ;  /* 0x0000000e120a7211 */ /* 0x008fe400078008ff */
        /* <DEDUP_REMOVED lines=51> */
.L_x_3486:
[----:B------:R-:W-:Y:S05]  /*34d0*/  BSYNC B1 ;  /* 0x0000000000017941 */ /* 0x000fea0003800000 */
.L_x_3485:
[----:B-1----:R1:W-:Y:S01]  /*34e0*/  ST.E.128 desc[UR46][R10.64], R4 ;  /* 0x000000040a007985 */ /* 0x0023e2000c101d2e */
[----:B------:R-:W-:Y:S05]  /*34f0*/  BRA `(.L_x_3480) ;  /* 0x0000000c00947947 */ /* 0x000fea0003800000 */
.L_x_3473:
[----:B------:R-:W-:Y:S01]  /*3500*/  IMAD R69, R22, -0x40, R38 ;  /* 0xffffffc016457824 */ /* 0x000fe200078e0226 */
[----:B------:R-:W-:Y:S01]  /*3510*/  ISETP.GE.AND P0, PT, R16, R73, PT ;  /* 0x000000491000720c */ /* 0x000fe20003f06270 */
[----:B------:R-:W-:Y:S01]  /*3520*/  ULDC.64 UR4, c[0x0][0x3e8] ;  /* 0x0000fa0000047ab9 */ /* 0x000fe20000000a00 */
[----:B------:R-:W-:Y:S02]  /*3530*/  IADD3 R4, P6, R13, R26, RZ ;  /* 0x0000001a0d047210 */ /* 0x000fe40007fde0ff */
[----:B------:R-:W-:-:S03]  /*3540*/  VIMNMX R69, R69, 0x40, PT ;  /* 0x0000004045457848 */ /* 0x000fc60003fe0100 */
[----:B------:R-:W-:Y:S01]  /*3550*/  IMAD.X R5, R6, 0x1, R52, P6 ;  /* 0x0000000106057824 */ /* 0x000fe200030e0634 */
[----:B------:R-:W-:Y:S02]  /*3560*/  ISETP.GE.OR P5, PT, R152, R69, P0 ;  /* 0x000000459800720c */ /* 0x000fe400007a6670 */
[----:B------:R-:W-:-:S04]  /*3570*/  LEA R12, P6, R4, UR4, 0x1 ;  /* 0x00000004040c7c11 */ /* 0x000fc8000f8c08ff */
[----:B------:R-:W-:-:S07]  /*3580*/  LEA.HI.X R13, R4, UR5, R5, 0x1, P6 ;  /* 0x00000005040d7c11 */ /* 0x000fce000b0f0c05 */
[----:B------:R-:W0:Y:S01]  /*3590*/  @!P5 LDC.64 R8, c[0x0][0x400] ;  /* 0x00010000ff08db82 */ /* 0x000e220000000a00 */
[----:B------:R-:W-:Y:S02]  /*35a0*/  @!P5 IMAD R6, R41, R22, RZ ;  /* 0x000000162906d224 */ /* 0x000fe400078e02ff */
[----:B------:R-:W-:Y:S02]  /*35b0*/  @!P5 IMAD.MOV.U32 R4, RZ, RZ, R34 ;  /* 0x000000ffff04d224 */ /* 0x000fe400078e0022 */
[----:B------:R-:W-:Y:S02]  /*35c0*/  @!P5 IMAD.MOV.U32 R5, RZ, RZ, R58 ;  /* 0x000000ffff05d224 */ /* 0x000fe400078e003a */
[-C--:B------:R-:W-:Y:S01]  /*35d0*/  @!P5 IMAD R15, R15, R42.reuse, R6 ;  /* 0x0000002a0f0fd224 */ /* 0x080fe200078e0206 */
[----:B------:R-:W-:Y:S01]  /*35e0*/  CS2R R6, SRZ ;  /* 0x0000000000067805 */ /* 0x000fe2000001ff00 */
[----:B------:R-:W-:Y:S01]  /*35f0*/  @!P5 IMAD.WIDE.U32 R10, R22, R42, R4 ;  /* 0x0000002a160ad225 */ /* 0x000fe200078e0004 */
[----:B------:R-:W-:-:S03]  /*3600*/  CS2R R4, SRZ ;  /* 0x0000000000047805 */ /* 0x000fc6000001ff00 */
[----:B------:R-:W-:Y:S01]  /*3610*/  @!P5 IMAD.IADD R11, R15, 0x1, R11 ;  /* 0x000000010f0bd824 */ /* 0x000fe200078e020b */
[----:B------:R-:W-:Y:S02]  /*3620*/  CS2R R30, SRZ ;  /* 0x00000000001e7805 */ /* 0x000fe4000001ff00 */
[----:B------:R-:W-:Y:S01]  /*3630*/  CS2R R28, SRZ ;  /* 0x00000000001c7805 */ /* 0x000fe2000001ff00 */
[----:B------:R-:W2:Y:S01]  /*3640*/  @!P5 LDG.E.128 R4, desc[UR46][R12.64] ;  /* 0x0000002e0c04d981 */ /* 0x000ea2000c1e1d00 */
[----:B0-----:R-:W-:-:S04]  /*3650*/  @!P5 LEA R8, P6, R10, R8, 0x1 ;  /* 0x000000080a08d211 */ /* 0x001fc800078c08ff */
[----:B------:R-:W-:-:S05]  /*3660*/  @!P5 LEA.HI.X R9, R10, R9, R11, 0x1, P6 ;  /* 0x000000090a09d211 */ /* 0x000fca00030f0c0b */
[----:B------:R-:W3:Y:S01]  /*3670*/  @!P5 LDG.E.128 R28, desc[UR46][R8.64] ;  /* 0x0000002e081cd981 */ /* 0x000ee2000c1e1d00 */
[----:B------:R-:W-:Y:S01]  /*3680*/  ISETP.NE.AND P5, PT, RZ, UR41, PT ;  /* 0x00000029ff007c0c */ /* 0x000fe2000bfa5270 */
[----:B--2---:R-:W-:Y:S02]  /*3690*/  IMAD.MOV.U32 R10, RZ, RZ, R6 ;  /* 0x000000ffff0a7224 */ /* 0x004fe400078e0006 */
[----:B------:R-:W-:Y:S02]  /*36a0*/  IMAD.MOV.U32 R11, RZ, RZ, R7 ;  /* 0x000000ffff0b7224 */ /* 0x000fe400078e0007 */
[----:B------:R-:W-:Y:S02]  /*36b0*/  IMAD.MOV.U32 R15, RZ, RZ, R5 ;  /* 0x000000ffff0f7224 */ /* 0x000fe400078e0005 */
[----:B------:R-:W-:Y:S01]  /*36c0*/  IMAD.MOV.U32 R14, RZ, RZ, R4 ;  /* 0x000000ffff0e7224 */ /* 0x000fe200078e0004 */
[----:B------:R-:W-:Y:S02]  /*36d0*/  PRMT R83, R83, 0x5410, R11 ;  /* 0x0000541053537816 */ /* 0x000fe4000000000b */
[----:B------:R-:W-:-:S02]  /*36e0*/  PRMT R79, R10, 0x5410, R15 ;  /* 0x000054100a4f7816 */ /* 0x000fc4000000000f */
[----:B------:R-:W-:Y:S01]  /*36f0*/  PRMT R82, R14, 0x7610, R82 ;  /* 0x000076100e527816 */ /* 0x000fe20000000052 */
[----:B---3--:R-:W-:Y:S02]  /*3700*/  IMAD.MOV.U32 R10, RZ, RZ, R30 ;  /* 0x000000ffff0a7224 */ /* 0x008fe400078e001e */
[----:B------:R-:W-:Y:S02]  /*3710*/  IMAD.MOV.U32 R8, RZ, RZ, R31 ;  /* 0x000000ffff087224 */ /* 0x000fe400078e001f */
[----:B------:R-:W-:Y:S02]  /*3720*/  IMAD.MOV.U32 R9, RZ, RZ, R28 ;  /* 0x000000ffff097224 */ /* 0x000fe400078e001c */
[----:B------:R-:W-:Y:S01]  /*3730*/  IMAD.MOV.U32 R11, RZ, RZ, R29 ;  /* 0x000000ffff0b7224 */ /* 0x000fe200078e001d */
[----:B------:R-:W-:Y:S02]  /*3740*/  PRMT R82, R82, 0x5410, R10 ;  /* 0x0000541052527816 */ /* 0x000fe4000000000a */
[----:B------:R-:W-:-:S02]  /*3750*/  PRMT R83, R8, 0x7610, R83 ;  /* 0x0000761008537816 */ /* 0x000fc40000000053 */
[----:B------:R-:W-:Y:S01]  /*3760*/  PRMT R74, R9, 0x5410, R11 ;  /* 0x00005410094a7816 */ /* 0x000fe2000000000b */
[----:B------:R-:W-:Y:S06]  /*3770*/  @P5 BRA `(.L_x_3487) ;  /* 0x0000000000045947 */ /* 0x000fec0003800000 */
[----:B------:R-:W-:Y:S01]  /*3780*/  BPT.TRAP 0x1 ;  /* 0x000000040000795c */ /* 0x000fe20000300000 */
.L_x_3487:
[----:B------:R-:W-:Y:S01]  /*3790*/  IMAD R61, R19, 0x8, R2 ;  /* 0x00000008133d7824 */ /* 0x000fe200078e0202 */
[----:B------:R-:W-:Y:S01]  /*37a0*/  SHF.L.U32 R68, R153, 0x1f, RZ ;  /* 0x0000001f99447819 */ /* 0x000fe200000006ff */
[----:B------:R-:W-:Y:S03]  /*37b0*/  BSSY B1, `(.L_x_3488) ;  /* 0x0000003000017945 */ /* 0x000fe60003800000 */
[----:B------:R-:W0:Y:S02]  /*37c0*/  SYNCS.PHASECHK.TRANS64.TRYWAIT P5, [R61+URZ+0x38890], R68 ;  /* 0x038890443d0075a7 */ /* 0x000e2400080a017f */
[----:B0-----:R-:W-:Y:S05]  /*37d0*/  @!P5 BRA `(.L_x_3489) ;  /* 0x00000324009cd947 */ /* 0x001fea0003800000 */
.L_x_3831:
[----:B------:R-:W-:Y:S05]  /*37e0*/  BSYNC B1 ;  /* 0x0000000000017941 */ /* 0x000fea0003800000 */
.L_x_3488:
[----:B------:R-:W-:-:S03]  /*37f0*/  UMOV UR4, 0xffffffff ;  /* 0xffffffff00047882 */ /* 0x000fc60000000000 */
[----:B------:R-:W-:Y:S05]  /*3800*/  BRA.DIV UR4, `(.L_x_3490) ;  /* 0x0000032604a47947 */ /* 0x000fea000b800000 */
[----:B------:R-:W1:Y:S04]  /*3810*/  SHFL.IDX PT, R65, R65, RZ, 0x1c1f ;  /* 0x001c1fff41417589 */ /* 0x000e6800000e0000 */
[----:B------:R-:W2:Y:S02]  /*3820*/  SHFL.IDX PT, R64, R64, RZ, 0x1c1f ;  /* 0x001c1fff40407589 */ /* 0x000ea400000e0000 */
.L_x_3835:
        /* <DEDUP_REMOVED lines=12> */
[----:B------:R-:W-:Y:S02]  /*38f0*/  IMAD.SHL.U32 R73, R9, 0x8, RZ ;  /* 0x0000000809497824 */ /* 0x000fe400078e00ff */
[----:B------:R-:W-:-:S03]  /*3900*/  IMAD.IADD R9, R59, 0x1, R71 ;  /* 0x000000013b097824 */ /* 0x000fc600078e0247 */
[----:B------:R-:W-:Y:S01]  /*3910*/  LOP3.LUT R8, R44, 0x38, R73, 0xf8, !PT ;  /* 0x000000382c087812 */ /* 0x000fe200078ef849 */
[----:B------:R-:W-:-:S03]  /*3920*/  IMAD R9, R9, 0x2, R2 ;  /* 0x0000000209097824 */ /* 0x000fc600078e0202 */
[----:B------:R-:W-:-:S05]  /*3930*/  LOP3.LUT R8, R43, R8, R48, 0xf6, !PT ;  /* 0x000000082b087212 */ /* 0x000fca00078ef630 */
[----:B------:R-:W-:Y:S02]  /*3940*/  IMAD.IADD R71, R71, 0x1, R8 ;  /* 0x0000000147477824 */ /* 0x000fe400078e0208 */
[----:B------:R-:W1:Y:S02]  /*3950*/  LDS.128 R8, [R9+0x22400] ;  /* 0x0224000009087984 */ /* 0x000e640000000c00 */
[----:B------:R-:W-:-:S05]  /*3960*/  IMAD R71, R71, 0x2, R2 ;  /* 0x0000000247477824 */ /* 0x000fca00078e0202 */
[----:B------:R2:W3:Y:S01]  /*3970*/  LDS.128 R12, [R71+0x22400] ;  /* 0x02240000470c7984 */ /* 0x0004e20000000c00 */
[----:B------:R-:W-:Y:S05]  /*3980*/  @P0 BRA `(.L_x_3492) ;  /* 0x0000000400740947 */ /* 0x000fea0003800000 */
[----:B------:R-:W-:Y:S02]  /*3990*/  SHF.R.U32.HI R72, RZ, 0x10, R5 ;  /* 0x00000010ff487819 */ /* 0x000fe40000011605 */
[----:B------:R-:W-:Y:S02]  /*39a0*/  SHF.R.U32.HI R78, RZ, 0x10, R29 ;  /* 0x00000010ff4e7819 */ /* 0x000fe4000001161d */
[----:B------:R-:W-:Y:S02]  /*39b0*/  SHF.R.U64 R75, R6, 0x10, R7 ;  /* 0x00000010064b7819 */ /* 0x000fe40000001207 */
[----:B------:R-:W-:Y:S01]  /*39c0*/  SHF.R.U64 R77, R28, 0x10, R29 ;  /* 0x000000101c4d7819 */ /* 0x000fe2000000121d */
[----:B---3--:R-:W-:Y:S01]  /*39d0*/  IMAD.U32 R28, R13, 0x10000, RZ ;  /* 0x000100000d1c7824 */ /* 0x008fe200078e00ff */
[----:B------:R-:W-:Y:S02]  /*39e0*/  PRMT R72, R79, 0x5432, R72 ;  /* 0x000054324f487816 */ /* 0x000fe40000000048 */
[----:B------:R-:W-:-:S02]  /*39f0*/  PRMT R78, R74, 0x5432, R78 ;  /* 0x000054324a4e7816 */ /* 0x000fc4000000004e */
[----:B------:R-:W-:Y:S02]  /*3a00*/  SHF.R.U32.HI R81, RZ, 0x10, R31 ;  /* 0x00000010ff517819 */ /* 0x000fe4000001161f */
[----:B--2---:R-:W-:Y:S01]  /*3a10*/  SHF.R.U64 R71, R4, 0x10, R5 ;  /* 0x0000001004477819 */ /* 0x004fe20000001205 */
[----:B-1----:R-:W-:Y:S01]  /*3a20*/  IMAD.U32 R5, R9, 0x10000, RZ ;  /* 0x0001000009057824 */ /* 0x002fe200078e00ff */
[----:B------:R-:W-:Y:S01]  /*3a30*/  SHF.R.U64 R80, R30, 0x10, R31 ;  /* 0x000000101e507819 */ /* 0x000fe2000000121f */
        /* <DEDUP_REMOVED lines=8> */
[----:B------:R-:W-:Y:S01]  /*3ac0*/  FMUL.FTZ R84, R28, R74 ;  /* 0x0000004a1c547220 */ /* 0x000fe20000410000 */
[----:B------:R-:W-:Y:S01]  /*3ad0*/  LOP3.LUT R29, R13, 0xffff0000, RZ, 0xc0, !PT ;  /* 0xffff00000d1d7812 */ /* 0x000fe200078ec0ff */
[----:B------:R-:W-:Y:S01]  /*3ae0*/  IMAD.U32 R13, R12, 0x10000, RZ ;  /* 0x000100000c0d7824 */ /* 0x000fe200078e00ff */
[----:B------:R-:W-:Y:S01]  /*3af0*/  LOP3.LUT R78, R78, 0xffff0000, RZ, 0xc0, !PT ;  /* 0xffff00004e4e7812 */ /* 0x000fe200078ec0ff */
[-C--:B------:R-:W-:Y:S01]  /*3b00*/  FFMA.FTZ R84, R5, R79.reuse, R84 ;  /* 0x0000004f05547223 */ /* 0x080fe20000010054 */
[----:B------:R-:W-:Y:S01]  /*3b10*/  PRMT R71, R82, 0x5410, R71 ;  /* 0x0000541052477816 */ /* 0x000fe20000000047 */
[----:B------:R-:W-:Y:S01]  /*3b20*/  IMAD.U32 R7, R10, 0x10000, RZ ;  /* 0x000100000a077824 */ /* 0x000fe200078e00ff */
[----:B------:R-:W-:Y:S01]  /*3b30*/  PRMT R80, R82, 0x5432, R80 ;  /* 0x0000543252507816 */ /* 0x000fe20000000050 */
[----:B------:R-:W-:Y:S01]  /*3b40*/  FMUL.FTZ R82, R28, R79 ;  /* 0x0000004f1c527220 */ /* 0x000fe20000410000 */
[----:B------:R-:W-:Y:S01]  /*3b50*/  PRMT R76, R83, 0x5432, R76 ;  /* 0x00005432534c7816 */ /* 0x000fe2000000004c */
[----:B------:R-:W-:Y:S01]  /*3b60*/  IMAD.U32 R28, R81, 0x10000, RZ ;  /* 0x00010000511c7824 */ /* 0x000fe200078e00ff */
[----:B------:R-:W-:Y:S01]  /*3b70*/  LOP3.LUT R72, R72, 0xffff0000, RZ, 0xc0, !PT ;  /* 0xffff000048487812 */ /* 0x000fe200078ec0ff */
[----:B------:R-:W-:Y:S01]  /*3b80*/  FMUL.FTZ R83, R29, R78 ;  /* 0x0000004e1d537220 */ /* 0x000fe20000410000 */
[----:B------:R-:W-:Y:S01]  /*3b90*/  LOP3.LUT R6, R9, 0xffff0000, RZ, 0xc0, !PT ;  /* 0xffff000009067812 */ /* 0x000fe200078ec0ff */
[----:B------:R-:W-:Y:S01]  /*3ba0*/  FFMA.FTZ R82, R5, R74, -R82 ;  /* 0x0000004a05527223 */ /* 0x000fe20000010852 */
[----:B------:R-:W-:-:S02]  /*3bb0*/  IMAD.U32 R5, R76, 0x10000, RZ ;  /* 0x000100004c057824 */ /* 0x000fc400078e00ff */
[----:B------:R-:W-:Y:S01]  /*3bc0*/  FMUL.FTZ R29, R29, R72 ;  /* 0x000000481d1d7220 */ /* 0x000fe20000410000 */
[----:B------:R-:W-:Y:S02]  /*3bd0*/  IMAD.U32 R9, R11, 0x10000, RZ ;  /* 0x000100000b097824 */ /* 0x000fe400078e00ff */
[----:B------:R-:W-:Y:S01]  /*3be0*/  FMUL.FTZ R74, R30, R28 ;  /* 0x0000001c1e4a7220 */ /* 0x000fe20000410000 */
[----:B------:R-:W-:Y:S01]  /*3bf0*/  FFMA.FTZ R83, R6, R72, -R83 ;  /* 0x0000004806537223 */ /* 0x000fe20000010853 */
[----:B------:R-:W-:Y:S01]  /*3c00*/  LOP3.LUT R72, R81, 0xffff0000, RZ, 0xc0, !PT ;  /* 0xffff000051487812 */ /* 0x000fe200078ec0ff */
[-C--:B------:R-:W-:Y:S01]  /*3c10*/  FMUL.FTZ R81, R30, R5.reuse ;  /* 0x000000051e517220 */ /* 0x080fe20000410000 */
[----:B------:R-:W-:Y:S01]  /*3c20*/  FFMA.FTZ R79, R6, R78, R29 ;  /* 0x0000004e064f7223 */ /* 0x000fe2000001001d */
[----:B------:R-:W-:Y:S01]  /*3c30*/  LOP3.LUT R31, R15, 0xffff0000, RZ, 0xc0, !PT ;  /* 0xffff00000f1f7812 */ /* 0x000fe200078ec0ff */
[----:B------:R-:W-:Y:S01]  /*3c40*/  FFMA.FTZ R74, R9, R5, -R74 ;  /* 0x00000005094a7223 */ /* 0x000fe2000001084a */
[----:B------:R-:W-:Y:S01]  /*3c50*/  LOP3.LUT R76, R76, 0xffff0000, RZ, 0xc0, !PT ;  /* 0xffff00004c4c7812 */ /* 0x000fe200078ec0ff */
[----:B------:R-:W-:-:S02]  /*3c60*/  IMAD.U32 R6, R77, 0x10000, RZ ;  /* 0x000100004d067824 */ /* 0x000fc400078e00ff */
[----:B------:R-:W-:Y:S01]  /*3c70*/  FFMA.FTZ R81, R9, R28, R81 ;  /* 0x0000001c09517223 */ /* 0x000fe20000010051 */
[----:B------:R-:W-:Y:S01]  /*3c80*/  IMAD.U32 R5, R71, 0x10000, RZ ;  /* 0x0001000047057824 */ /* 0x000fe200078e00ff */
[----:B------:R-:W-:Y:S01]  /*3c90*/  LOP3.LUT R11, R11, 0xffff0000, RZ, 0xc0, !PT ;  /* 0xffff00000b0b7812 */ /* 0x000fe200078ec0ff */
[----:B------:R-:W-:Y:S01]  /*3ca0*/  FMUL.FTZ R9, R13, R6 ;  /* 0x000000060d097220 */ /* 0x000fe20000410000 */
[----:B------:R-:W-:Y:S01]  /*3cb0*/  LOP3.LUT R12, R12, 0xffff0000, RZ, 0xc0, !PT ;  /* 0xffff00000c0c7812 */ /* 0x000fe200078ec0ff */
[C---:B------:R-:W-:Y:S01]  /*3cc0*/  FMUL.FTZ R28, R31.reuse, R72 ;  /* 0x000000481f1c7220 */ /* 0x040fe20000410000 */
[-C--:B------:R-:W-:Y:S01]  /*3cd0*/  FMUL.FTZ R30, R31, R76.reuse ;  /* 0x0000004c1f1e7220 */ /* 0x080fe20000410000 */
[----:B------:R-:W-:Y:S01]  /*3ce0*/  LOP3.LUT R77, R77, 0xffff0000, RZ, 0xc0, !PT ;  /* 0xffff00004d4d7812 */ /* 0x000fe200078ec0ff */
[-C--:B------:R-:W-:Y:S01]  /*3cf0*/  FMUL.FTZ R13, R13, R5.reuse ;  /* 0x000000050d0d7220 */ /* 0x080fe20000410000 */
[----:B------:R-:W-:Y:S01]  /*3d00*/  LOP3.LUT R71, R71, 0xffff0000, RZ, 0xc0, !PT ;  /* 0xffff000047477812 */ /* 0x000fe200078ec0ff */
[----:B------:R-:W-:Y:S01]  /*3d10*/  IMAD.U32 R15, R14, 0x10000, RZ ;  /* 0x000100000e0f7824 */ /* 0x000fe200078e00ff */
[----:B------:R-:W-:Y:S01]  /*3d20*/  LOP3.LUT R8, R8, 0xffff0000, RZ, 0xc0, !PT ;  /* 0xffff000008087812 */ /* 0x000fe200078ec0ff */
[C---:B------:R-:W-:Y:S01]  /*3d30*/  FFMA.FTZ R31, R11.reuse, R76, -R28 ;  /* 0x0000004c0b1f7223 */ /* 0x040fe2000001081c */
[----:B------:R-:W-:Y:S01]  /*3d40*/  FFMA.FTZ R30, R11, R72, R30 ;  /* 0x000000480b1e7223 */ /* 0x000fe2000001001e */
[C---:B------:R-:W-:Y:S01]  /*3d50*/  FFMA.FTZ R9, R4.reuse, R5, -R9 ;  /* 0x0000000504097223 */ /* 0x040fe20000010809 */
[----:B------:R-:W-:Y:S01]  /*3d60*/  FFMA.FTZ R13, R4, R6, R13 ;  /* 0x00000006040d7223 */ /* 0x000fe2000001000d */
[----:B------:R-:W-:Y:S01]  /*3d70*/  LOP3.LUT R14, R14, 0xffff0000, RZ, 0xc0, !PT ;  /* 0xffff00000e0e7812 */ /* 0x000fe200078ec0ff */
[----:B------:R-:W-:Y:S01]  /*3d80*/  FMUL.FTZ R11, R12, R77 ;  /* 0x0000004d0c0b7220 */ /* 0x000fe20000410000 */
[C---:B------:R-:W-:Y:S01]  /*3d90*/  IMAD.U32 R4, R75.reuse, 0x10000, RZ ;  /* 0x000100004b047824 */ /* 0x040fe200078e00ff */
[C---:B------:R-:W-:Y:S01]  /*3da0*/  LOP3.LUT R5, R80.reuse, 0xffff0000, RZ, 0xc0, !PT ;  /* 0xffff000050057812 */ /* 0x040fe200078ec0ff */
[----:B------:R-:W-:Y:S01]  /*3db0*/  IMAD.U32 R6, R80, 0x10000, RZ ;  /* 0x0001000050067824 */ /* 0x000fe200078e00ff */
[----:B------:R-:W-:Y:S01]  /*3dc0*/  LOP3.LUT R75, R75, 0xffff0000, RZ, 0xc0, !PT ;  /* 0xffff00004b4b7812 */ /* 0x000fe200078ec0ff */
[-C--:B------:R-:W-:Y:S01]  /*3dd0*/  FMUL.FTZ R29, R12, R71.reuse ;  /* 0x000000470c1d7220 */ /* 0x080fe20000410000 */
[----:B------:R-:W-:Y:S01]  /*3de0*/  FFMA.FTZ R12, R8, R71, -R11 ;  /* 0x00000047080c7223 */ /* 0x000fe2000001080b */
[----:B------:R-:W-:Y:S01]  /*3df0*/  LOP3.LUT R10, R10, 0xffff0000, RZ, 0xc0, !PT ;  /* 0xffff00000a0a7812 */ /* 0x000fe200078ec0ff */
[C---:B------:R-:W-:Y:S01]  /*3e00*/  FMUL.FTZ R28, R15.reuse, R6 ;  /* 0x000000060f1c7220 */ /* 0x040fe20000410000 */
[C---:B------:R-:W-:Y:S01]  /*3e10*/  FMUL.FTZ R11, R14.reuse, R5 ;  /* 0x000000050e0b7220 */ /* 0x040fe20000410000 */
[-C--:B------:R-:W-:Y:S01]  /*3e20*/  FMUL.FTZ R15, R15, R4.reuse ;  /* 0x000000040f0f7220 */ /* 0x080fe20000410000 */
[----:B------:R-:W-:Y:S01]  /*3e30*/  FMUL.FTZ R14, R14, R75 ;  /* 0x0000004b0e0e7220 */ /* 0x000fe20000410000 */
[----:B------:R-:W-:Y:S01]  /*3e40*/  FFMA.FTZ R8, R8, R77, R29 ;  /* 0x0000004d08087223 */ /* 0x000fe2000001001d */
        /* <DEDUP_REMOVED lines=17> */
.L_x_3492:
[----:B------:R-:W-:Y:S05]  /*3f60*/  BSYNC B1 ;  /* 0x0000000000017941 */ /* 0x000fea0003800000 */
.L_x_3491:
        /* <DEDUP_REMOVED lines=8> */
.L_x_3472:
[----:B------:R-:W-:-:S13]  /*3ff0*/  ISETP.NE.AND P0, PT, RZ, UR41, PT ;  /* 0x00000029ff007c0c */ /* 0x000fda000bf05270 */
[----:B------:R-:W-:Y:S05]  /*4000*/  @P0 BRA `(.L_x_3493) ;  /* 0x0000000000040947 */ /* 0x000fea0003800000 */
[----:B------:R-:W-:Y:S01]  /*4010*/  BPT.TRAP 0x1 ;  /* 0x000000040000795c */ /* 0x000fe20000300000 */
.L_x_3493:
[----:B------:R-:W-:Y:S01]  /*4020*/  IMAD R61, R19, 0x8, R2 ;  /* 0x00000008133d7824 */ /* 0x000fe200078e0202 */
[----:B------:R-:W-:Y:S01]  /*4030*/  SHF.L.U32 R68, R153, 0x1f, RZ ;  /* 0x0000001f99447819 */ /* 0x000fe200000006ff */
[----:B------:R-:W-:Y:S01]  /*4040*/  BSSY B1, `(.L_x_3494) ;  /* 0x0000004000017945 */ /* 0x000fe20003800000 */
[----:B------:R-:W-:Y:S02]  /*4050*/  SHF.R.S32.HI R67, RZ, 0x1f, R66 ;  /* 0x0000001fff437819 */ /* 0x000fe40000011442 */
[----:B------:R-:W0:Y:S02]  /*4060*/  SYNCS.PHASECHK.TRANS64.TRYWAIT P0, [R61+URZ+0x38890], R68 ;  /* 0x038890443d0075a7 */ /* 0x000e24000800017f */
[----:B0-----:R-:W-:Y:S05]  /*4070*/  @!P0 BRA `(.L_x_3495) ;  /* 0x0000031c00d48947 */ /* 0x001fea0003800000 */
.L_x_3836:
[----:B------:R-:W-:Y:S05]  /*4080*/  BSYNC B1 ;  /* 0x0000000000017941 */ /* 0x000fea0003800000 */
.L_x_3494:
        /* <DEDUP_REMOVED lines=26> */
.L_x_3840:
        /* <DEDUP_REMOVED lines=18> */
.L_x_3480:
[----:B------:R-:W-:Y:S05]  /*4350*/  BSYNC B0 ;  /* 0x0000000000007941 */ /* 0x000fea0003800000 */
.L_x_3471:
[----:B-1-34-:R-:W1:Y:S01]  /*4360*/  S2R R4, SR_TID.X ;  /* 0x0000000000047919 */ /* 0x01ae620000002100 */
[----:B------:R-:W-:Y:S01]  /*4370*/  @!PT LDS RZ, [RZ] ;  /* 0x00000000fffff984 */ /* 0x000fe20000000800 */
[----:B------:R-:W-:Y:S01]  /*4380*/  @!PT LDS RZ, [RZ] ;  /* 0x00000000fffff984 */ /* 0x000fe20000000800 */
[----:B------:R-:W-:Y:S01]  /*4390*/  @!PT LDS RZ, [RZ] ;  /* 0x00000000fffff984 */ /* 0x000fe20000000800 */
[----:B------:R-:W-:Y:S01]  /*43a0*/  @!PT LDS RZ, [RZ] ;  /* 0x00000000fffff984 */ /* 0x000fe20000000800 */
[----:B------:R3:W-:Y:S06]  /*43b0*/  MEMBAR.ALL.CTA ;  /* 0x0000000000007992 */ /* 0x0007ec0000008000 */
[----:B---3--:R-:W3:Y:S01]  /*43c0*/  FENCE.VIEW.ASYNC.S ;  /* 0x00000000000073c6 */ /* 0x008ee20000000000 */
[----:B------:R-:W-:Y:S05]  /*43d0*/  WARPSYNC.ALL ;  /* 0x0000000000007948 */ /* 0x000fea0003800000 */
[----:B------:R-:W-:Y:S01]  /*43e0*/  UISETP.NE.AND UP0, UPT, UR41, URZ, UPT ;  /* 0x0000003f2900728c */ /* 0x000fe2000bf05270 */
[----:B---3--:R3:W-:Y:S05]  /*43f0*/  BAR.SYNC.DEFER_BLOCKING R46, 0x80 ;  /* 0x0002002e0000751d */ /* 0x0087ea0000010000 */
[----:B------:R-:W-:-:S02]  /*4400*/  PLOP3.LUT P5, PT, PT, PT, UP0, 0x80, 0x0 ;  /* 0x000000000000781c */ /* 0x000fc40003faf008 */
[----:B-1----:R-:W-:-:S13]  /*4410*/  LOP3.LUT P0, RZ, R4, 0x7f, RZ, 0xc0, !PT ;  /* 0x0000007f04ff7812 */ /* 0x002fda000780c0ff */
[----:B------:R-:W-:-:S05]  /*4420*/  @!P0 VIADD R4, R61, 0x388a0 ;  /* 0x000388a03d048836 */ /* 0x000fca0000000000 */
[----:B------:R-:W-:-:S04]  /*4430*/  @!P0 PRMT R4, RZ, 0x654, R4 ;  /* 0x00000654ff048816 */ /* 0x000fc80000000004 */
[----:B------:R3:W-:Y:S01]  /*4440*/  @!P0 SYNCS.ARRIVE.TRANS64.RED.A1T0 RZ, [R4+URZ], RZ ;  /* 0x000000ff04ff89a7 */ /* 0x0007e2000810043f */
[----:B------:R-:W-:Y:S05]  /*4450*/  @P5 BRA `(.L_x_3497) ;  /* 0x0000000000045947 */ /* 0x000fea0003800000 */
[----:B------:R-:W-:Y:S01]  /*4460*/  BPT.TRAP 0x1 ;  /* 0x000000040000795c */ /* 0x000fe20000300000 */
.L_x_3497:
[----:B------:R-:W1:Y:S01]  /*4470*/  SYNCS.PHASECHK.TRANS64.TRYWAIT P5, [R61+URZ+0x388b0], R68 ;  /* 0x0388b0443d0075a7 */ /* 0x000e6200080a017f */
[----:B------:R-:W-:Y:S04]  /*4480*/  BSSY B0, `(.L_x_3498) ;  /* 0x0000002000007945 */ /* 0x000fe80003800000 */
[----:B-1----:R-:W-:Y:S05]  /*4490*/  @!P5 BRA `(.L_x_3499) ;  /* 0x0000031c0024d947 */ /* 0x002fea0003800000 */
.L_x_3841:
[----:B------:R-:W-:Y:S05]  /*44a0*/  BSYNC B0 ;  /* 0x0000000000007941 */ /* 0x000fea0003800000 */
.L_x_3498:
[----:B------:R-:W-:Y:S01]  /*44b0*/  ULDC.64 UR4, c[0x0][0x328] ;  /* 0x0000ca0000047ab9 */ /* 0x000fe20000000a00 */
[----:B------:R-:W-:Y:S01]  /*44c0*/  BSSY B0, `(.L_x_3500) ;  /* 0x000006d000007945 */ /* 0x000fe20003800000 */
[----:B------:R-:W-:Y:S02]  /*44d0*/  IMAD R67, R67, UR4, RZ ;  /* 0x0000000443437c24 */ /* 0x000fe4000f8e02ff */
[----:B---3--:R-:W-:-:S04]  /*44e0*/  IMAD.WIDE.U32 R4, R66, UR4, RZ ;  /* 0x0000000442047c25 */ /* 0x008fc8000f8e00ff */
        /* <DEDUP_REMOVED lines=18> */
[----:B---3--:R-:W-:Y:S05]  /*4610*/  @!P5 BRA `(.L_x_3501) ;  /* 0x00000004005cd947 */ /* 0x008fea0003800000 */
[----:B------:R-:W-:Y:S01]  /*4620*/  ULDC UR4, c[0x0][0x320] ;  /* 0x0000c80000047ab9 */ /* 0x000fe20000000800 */
[----:B------:R-:W-:Y:S01]  /*4630*/  IMAD R9, R19, 0x8000, R50 ;  /* 0x0000800013097824 */ /* 0x000fe200078e0232 */
[----:B------:R-:W-:Y:S02]  /*4640*/  ISETP.GE.AND P6, PT, R16, UR4, PT ;  /* 0x0000000410007c0c */ /* 0x000fe4000bfc6270 */
[----:B------:R-:W-:Y:S01]  /*4650*/  LOP3.LUT P5, RZ, R158, 0x4, RZ, 0xc0, !PT ;  /* 0x000000049eff7812 */ /* 0x000fe200078ac0ff */
[C---:B------:R-:W-:Y:S02]  /*4660*/  IMAD R10, R9.reuse, 0x2, R2 ;  /* 0x00000002090a7824 */ /* 0x040fe400078e0202 */
[----:B------:R-:W-:-:S08]  /*4670*/  VIADD R11, R9, 0x20 ;  /* 0x00000020090b7836 */ /* 0x000fd00000000000 */
[----:B------:R-:W3:Y:S02]  /*4680*/  @!P6 LDS.128 R4, [R10+0x400] ;  /* 0x000400000a04e984 */ /* 0x000ee40000000c00 */
[----:B------:R-:W-:Y:S01]  /*4690*/  @P5 VIADD R11, R9, 0xffffffe0 ;  /* 0xffffffe0090b5836 */ /* 0x000fe20000000000 */
[----:B----4-:R-:W-:-:S03]  /*46a0*/  @!P6 LEA R8, P5, R16, R15, 0x1 ;  /* 0x0000000f1008e211 */ /* 0x010fc600078a08ff */
[----:B------:R-:W-:Y:S01]  /*46b0*/  IMAD R11, R11, 0x2, R2 ;  /* 0x000000020b0b7824 */ /* 0x000fe200078e0202 */
[----:B0-----:R-:W-:Y:S02]  /*46c0*/  @!P6 LEA.HI.X R9, R16, R13, R17, 0x1, P5 ;  /* 0x0000000d1009e211 */ /* 0x001fe400028f0c11 */
[----:B------:R-:W-:-:S03]  /*46d0*/  ISETP.GE.AND P5, PT, R18, UR4, PT ;  /* 0x0000000412007c0c */ /* 0x000fc6000bfa6270 */
[----:B---3--:R0:W-:Y:S10]  /*46e0*/  @!P6 ST.E.128 desc[UR46][R8.64], R4 ;  /* 0x000000040800e985 */ /* 0x0081f4000c101d2e */
[----:B------:R-:W3:Y:S01]  /*46f0*/  @!P5 LDS.128 R4, [R11+0x400] ;  /* 0x000400000b04d984 */ /* 0x000ee20000000c00 */
[----:B0-----:R-:W-:-:S04]  /*4700*/  @!P5 LEA R8, P6, R18, R15, 0x1 ;  /* 0x0000000f1208d211 */ /* 0x001fc800078c08ff */
[----:B------:R-:W-:Y:S02]  /*4710*/  @!P5 LEA.HI.X R9, R18, R13, R159, 0x1, P6 ;  /* 0x0000000d1209d211 */ /* 0x000fe400030f0c9f */
[----:B------:R-:W-:-:S03]  /*4720*/  ISETP.GE.AND P6, PT, R188, UR4, PT ;  /* 0x00000004bc007c0c */ /* 0x000fc6000bfc6270 */
[----:B---3--:R0:W-:Y:S10]  /*4730*/  @!P5 ST.E.128 desc[UR46][R8.64], R4 ;  /* 0x000000040800d985 */ /* 0x0081f4000c101d2e */
[----:B------:R-:W3:Y:S01]  /*4740*/  @!P6 LDS.128 R4, [R10+0x2400] ;  /* 0x002400000a04e984 */ /* 0x000ee20000000c00 */
[----:B0-----:R-:W-:-:S05]  /*4750*/  @!P6 LEA R8, P5, R188, R15, 0x1 ;  /* 0x0000000fbc08e211 */ /* 0x001fca00078a08ff */
[----:B------:R-:W-:Y:S01]  /*4760*/  @!P6 IMAD.X R9, R13, 0x1, R195, P5 ;  /* 0x000000010d09e824 */ /* 0x000fe200028e06c3 */
[----:B------:R-:W-:-:S04]  /*4770*/  ISETP.GE.AND P5, PT, R187, UR4, PT ;  /* 0x00000004bb007c0c */ /* 0x000fc8000bfa6270 */
[----:B---3--:R0:W-:Y:S09]  /*4780*/  @!P6 ST.E.128 desc[UR46][R8.64], R4 ;  /* 0x000000040800e985 */ /* 0x0081f2000c101d2e */
        /* <DEDUP_REMOVED lines=62> */
[----:B------:R-:W-:-:S05]  /*4b70*/  @!P5 IMAD.X R9, R13, 0x1, R208, P6 ;  /* 0x000000010d09d824 */ /* 0x000fca00030e06d0 */
[----:B---3--:R3:W-:Y:S03]  /*4b80*/  @!P5 ST.E.128 desc[UR46][R8.64], R4 ;  /* 0x000000040800d985 */ /* 0x0087e6000c101d2e */
.L_x_3501:
[----:B------:R-:W-:Y:S05]  /*4b90*/  BSYNC B0 ;  /* 0x0000000000007941 */ /* 0x000fea0003800000 */
.L_x_3500:
[----:B------:R-:W-:Y:S01]  /*4ba0*/  @!PT LDS RZ, [RZ] ;  /* 0x00000000fffff984 */ /* 0x000fe20000000800 */
[----:B------:R-:W-:Y:S01]  /*4bb0*/  @!PT LDS RZ, [RZ] ;  /* 0x00000000fffff984 */ /* 0x000fe20000000800 */
[----:B------:R-:W-:Y:S01]  /*4bc0*/  @!PT LDS RZ, [RZ] ;  /* 0x00000000fffff984 */ /* 0x000fe20000000800 */
[----:B------:R-:W-:Y:S01]  /*4bd0*/  @!PT LDS RZ, [RZ] ;  /* 0x00000000fffff984 */ /* 0x000fe20000000800 */
[----:B------:R5:W-:Y:S06]  /*4be0*/  MEMBAR.ALL.CTA ;  /* 0x0000000000007992 */ /* 0x000bec0000008000 */
[----:B-----5:R-:W5:Y:S01]  /*4bf0*/  FENCE.VIEW.ASYNC.S ;  /* 0x00000000000073c6 */ /* 0x020f620000000000 */
[----:B------:R-:W-:Y:S02]  /*4c00*/  VIADD R19, R19, 0x1 ;  /* 0x0000000113137836 */ /* 0x000fe40000000000 */
[----:B01----:R-:W-:Y:S01]  /*4c10*/  @!P0 VIADD R61, R61, 0x388c0 ;  /* 0x000388c03d3d8836 */ /* 0x003fe20000000000 */
[----:B-----5:R0:W-:Y:S02]  /*4c20*/  BAR.SYNC.DEFER_BLOCKING R46, 0x80 ;  /* 0x0002002e0000751d */ /* 0x0201e40000010000 */
[----:B------:R-:W-:-:S02]  /*4c30*/  ISETP.NE.AND P5, PT, R19, 0x2, PT ;  /* 0x000000021300780c */ /* 0x000fc40003fa5270 */
[----:B------:R-:W-:Y:S02]  /*4c40*/  @!P0 PRMT R61, RZ, 0x654, R61 ;  /* 0x00000654ff3d8816 */ /* 0x000fe4000000003d */
[----:B---3--:R-:W-:Y:S02]  /*4c50*/  SEL R4, RZ, 0x1, P5 ;  /* 0x00000001ff047807 */ /* 0x008fe40002800000 */
[----:B------:R-:W-:Y:S02]  /*4c60*/  SEL R19, R19, RZ, P5 ;  /* 0x000000ff13137207 */ /* 0x000fe40002800000 */
[----:B------:R-:W-:Y:S01]  /*4c70*/  LOP3.LUT R153, R153, R4, RZ, 0x3c, !PT ;  /* 0x0000000499997212 */ /* 0x000fe200078e3cff */
[----:B------:R0:W-:Y:S01]  /*4c80*/  @!P0 SYNCS.ARRIVE.TRANS64.RED.A1T0 RZ, [R61+URZ], RZ ;  /* 0x000000ff3dff89a7 */ /* 0x0001e2000810043f */
[----:B------:R-:W-:Y:S01]  /*4c90*/  PLOP3.LUT P0, PT, PT, PT, PT, 0x8, 0x0 ;  /* 0x000000000000781c */ /* 0x000fe20003f0e170 */
[----:B------:R-:W-:-:S12]  /*4ca0*/  @P4 BRA `(.L_x_3502) ;  /* 0xffffffd800444947 */ /* 0x000fd8000383ffff */
.L_x_3466:
[----:B------:R-:W1:Y:S01]  /*4cb0*/  LDC R0, c[0x0][0xa80] ;  /* 0x0002a000ff007b82 */ /* 0x000e620000000800 */
[----:B------:R3:W-:Y:S01]  /*4cc0*/  STL.128 [R1+0x1e0], RZ ;  /* 0x0001e0ff01007387 */ /* 0x0007e20000100c00 */
[----:B------:R-:W-:Y:S01]  /*4cd0*/  BSSY B0, `(.L_x_3503) ;  /* 0x0000027000007945 */ /* 0x000fe20003800000 */
[----:B------:R-:W-:Y:S02]  /*4ce0*/  IMAD.U32 R37, RZ, RZ, UR38 ;  /* 0x00000026ff257e24 */ /* 0x000fe4000f8e00ff */
[----:B------:R3:W-:Y:S04]  /*4cf0*/  STL.128 [R1+0x1f0], RZ ;  /* 0x0001f0ff01007387 */ /* 0x0007e80000100c00 */
[----:B------:R3:W-:Y:S04]  /*4d00*/  STL.128 [R1+0x210], RZ ;  /* 0x000210ff01007387 */ /* 0x0007e80000100c00 */
[----:B------:R3:W-:Y:S04]  /*4d10*/  STL.128 [R1+0x220], RZ ;  /* 0x000220ff01007387 */ /* 0x0007e80000100c00 */
[----:B------:R3:W-:Y:S04]  /*4d20*/  STL.128 [R1+0x230], RZ ;  /* 0x000230ff01007387 */ /* 0x0007e80000100c00 */
[----:B------:R3:W-:Y:S04]  /*4d30*/  STL.128 [R1+0x240], RZ ;  /* 0x000240ff01007387 */ /* 0x0007e80000100c00 */
[----:B-1----:R3:W-:Y:S04]  /*4d40*/  STL [R1+0x200], R0 ;  /* 0x0002000001007387 */ /* 0x0027e80000100800 */
        /* <DEDUP_REMOVED lines=28> */
[----:B------:R-:W-:Y:S05]  /*4f10*/  @P0 BRA `(.L_x_3504) ;  /* 0x0000000000080947 */ /* 0x000fea0003800000 */
[----:B------:R-:W1:Y:S02]  /*4f20*/  FENCE.VIEW.ASYNC.G ;  /* 0x00000000000073c6 */ /* 0x000e640000000100 */
[----:B-1----:R-:W-:Y:S06]  /*4f30*/  BAR.ARV 0xc, 0x180 ;  /* 0x0306000000007b1d */ /* 0x002fec0000002000 */
.L_x_3504:
[----:B------:R-:W-:Y:S05]  /*4f40*/  BSYNC B0 ;  /* 0x0000000000007941 */ /* 0x000fea0003800000 */
.L_x_3503:
[----:B------:R-:W-:Y:S01]  /*4f50*/  UISETP.NE.AND UP0, UPT, UR41, 0x1, UPT ;  /* 0x000000012900788c */ /* 0x000fe2000bf05270 */
[----:B------:R-:W-:Y:S01]  /*4f60*/  IMAD.U32 R32, RZ, RZ, UR38 ;  /* 0x00000026ff207e24 */ /* 0x000fe2000f8e00ff */
[----:B------:R-:W-:Y:S01]  /*4f70*/  IADD3 R37, P0, R37, 0x1e0, RZ ;  /* 0x000001e025257810 */ /* 0x000fe20007f1e0ff */
[----:B------:R-:W-:Y:S03]  /*4f80*/  BSSY B7, `(.L_x_3505) ;  /* 0x0002512000077945 */ /* 0x000fe60003800000 */
[----:B------:R-:W-:Y:S01]  /*4f90*/  PLOP3.LUT P2, PT, PT, PT, UP0, 0x80, 0x0 ;  /* 0x000000000000781c */ /* 0x000fe20003f4f008 */
[----:B------:R-:W-:Y:S01]  /*4fa0*/  IMAD.X R38, RZ, RZ, UR37, P0 ;  /* 0x00000025ff267e24 */ /* 0x000fe200080e06ff */
[----:B------:R-:W-:-:S05]  /*4fb0*/  IADD3 R32, P1, R32, 0x210, RZ ;  /* 0x0000021020207810 */ /* 0x000fca0007f3e0ff */
[----:B------:R-:W-:-:S06]  /*4fc0*/  IMAD.X R31, RZ, RZ, UR37, P1 ;  /* 0x00000025ff1f7e24 */ /* 0x000fcc00088e06ff */
[----:B------:R-:W-:Y:S05]  /*4fd0*/  @!P2 BRA `(.L_x_3506) ;  /* 0x00000080000ca947 */ /* 0x000fea0003800000 */
[----:B---3--:R-:W1:Y:S08]  /*4fe0*/  LDC R0, c[0x0][0x448] ;  /* 0x00011200ff007b82 */ /* 0x008e700000000800 */
[----:B------:R-:W3:Y:S01]  /*4ff0*/  LDC.64 R6, c[0x0][0xad8] ;  /* 0x0002b600ff067b82 */ /* 0x000ee20000000a00 */
[----:B-1----:R-:W-:Y:S01]  /*5000*/  ISETP.NE.AND P1, PT, R0, 0x1, PT ;  /* 0x000000010000780c */ /* 0x002fe20003f25270 */
[----:B------:R-:W-:Y:S01]  /*5010*/  VIADD R0, R194, 0x3f ;  /* 0x0000003fc2007836 */ /* 0x000fe20000000000 */
[----:B---3--:R-:W-:-:S11]  /*5020*/  ISETP.GE.AND P2, PT, R7, 0x1, PT ;  /* 0x000000010700780c */ /* 0x008fd60003f46270 */
[----:B------:R-:W1:Y:S08]  /*5030*/  @P1 LDC R3, c[0x0][0x44c] ;  /* 0x00011300ff031b82 */ /* 0x000e700000000800 */
[----:B------:R-:W3:Y:S01]  /*5040*/  @P1 LDC R4, c[0x0][0x450] ;  /* 0x00011400ff041b82 */ /* 0x000ee20000000800 */
[----:B-1----:R-:W-:-:S05]  /*5050*/  @P1 IMAD.HI.U32 R3, R0, R3, RZ ;  /* 0x0000000300031227 */ /* 0x002fca00078e00ff */
[----:B---3--:R-:W-:-:S05]  /*5060*/  @P1 SHF.R.U32.HI R0, RZ, R4, R3 ;  /* 0x00000004ff001219 */ /* 0x008fca0000011603 */
        /* <DEDUP_REMOVED lines=14> */
.L_x_3509:
[----:B------:R-:W-:-:S13]  /*5150*/  ISETP.NE.AND P0, PT, R7, 0x1, PT ;  /* 0x000000010700780c */ /* 0x000fda0003f05270 */
[----:B------:R-:W1:Y:S02]  /*5160*/  @P0 LDC.64 R4, c[0x0][0xae0] ;  /* 0x0002b800ff040b82 */ /* 0x000e640000000a00 */
[----:B-1----:R-:W-:-:S05]  /*5170*/  @P0 IMAD.HI.U32 R4, R3, R4, RZ ;  /* 0x0000000403040227 */ /* 0x002fca00078e00ff */
[----:B------:R-:W-:-:S07]  /*5180*/  @P0 SHF.R.U32.HI R3, RZ, R5, R4 ;  /* 0x00000005ff030219 */ /* 0x000fce0000011604 */
.L_x_3510:
[----:B------:R-:W-:Y:S05]  /*5190*/  BSYNC B0 ;  /* 0x0000000000007941 */ /* 0x000fea0003800000 */
.L_x_3508:
[----:B------:R-:W-:-:S05]  /*51a0*/  IMAD R3, R3, R7, R7 ;  /* 0x0000000703037224 */ /* 0x000fca00078e0207 */
[----:B------:R-:W-:-:S07]  /*51b0*/  VIMNMX R0, R0, R3, PT ;  /* 0x0000000300007248 */ /* 0x000fce0003fe0100 */
.L_x_3507:
[----:B------:R-:W1:Y:S01]  /*51c0*/  @P1 LDC R5, c[0x0][0x44c] ;  /* 0x00011300ff051b82 */ /* 0x000e620000000800 */
[----:B------:R-:W-:Y:S01]  /*51d0*/  VIADD R0, R0, 0x3f ;  /* 0x0000003f00007836 */ /* 0x000fe20000000000 */
[----:B------:R-:W-:Y:S01]  /*51e0*/  ULDC UR4, c[0x0][0xad4] ;  /* 0x0002b50000047ab9 */ /* 0x000fe20000000800 */
[----:B------:R-:W-:-:S03]  /*51f0*/  IMAD.MOV.U32 R4, RZ, RZ, R194 ;  /* 0x000000ffff047224 */ /* 0x000fc600078e00c2 */
[----:B------:R-:W-:Y:S02]  /*5200*/  SHF.R.S32.HI R3, RZ, 0x1f, R0 ;  /* 0x0000001fff037819 */ /* 0x000fe40000011400 */
[----:B------:R-:W3:Y:S02]  /*5210*/  @P1 LDC R6, c[0x0][0x450] ;  /* 0x00011400ff061b82 */ /* 0x000ee40000000800 */
[----:B------:R-:W-:-:S04]  /*5220*/  LEA.HI R3, R3, R0, RZ, 0x6 ;  /* 0x0000000003037211 */ /* 0x000fc800078f30ff */
[----:B------:R-:W-:-:S04]  /*5230*/  SHF.R.S32.HI R0, RZ, 0x6, R3 ;  /* 0x00000006ff007819 */ /* 0x000fc80000011403 */
[----:B------:R-:W-:Y:S01]  /*5240*/  VIMNMX R13, R39, R0, PT ;  /* 0x00000000270d7248 */ /* 0x000fe20003fe0100 */
[----:B-1----:R-:W-:-:S05]  /*5250*/  @P1 IMAD.HI.U32 R5, R194, R5, RZ ;  /* 0x00000005c2051227 */ /* 0x002fca00078e00ff */
[----:B---3--:R-:W-:-:S05]  /*5260*/  @P1 SHF.R.U32.HI R4, RZ, R6, R5 ;  /* 0x00000006ff041219 */ /* 0x008fca0000011605 */
        /* <DEDUP_REMOVED lines=13> */
.L_x_3513:
[----:B------:R-:W-:-:S13]  /*5340*/  ISETP.NE.AND P0, PT, R7, 0x1, PT ;  /* 0x000000010700780c */ /* 0x000fda0003f05270 */
[----:B------:R-:W1:Y:S02]  /*5350*/  @P0 LDC.64 R4, c[0x0][0xae0] ;  /* 0x0002b800ff040b82 */ /* 0x000e640000000a00 */
[----:B-1----:R-:W-:-:S05]  /*5360*/  @P0 IMAD.HI.U32 R4, R191, R4, RZ ;  /* 0x00000004bf040227 */ /* 0x002fca00078e00ff */
[----:B------:R-:W-:-:S07]  /*5370*/  @P0 SHF.R.U32.HI R191, RZ, R5, R4 ;  /* 0x00000005ffbf0219 */ /* 0x000fce0000011604 */
.L_x_3514:
[----:B------:R-:W-:Y:S05]  /*5380*/  BSYNC B0 ;  /* 0x0000000000007941 */ /* 0x000fea0003800000 */
.L_x_3512:
[----:B------:R-:W-:-:S05]  /*5390*/  IMAD R191, R191, R7, RZ ;  /* 0x00000007bfbf7224 */ /* 0x000fca00078e02ff */
[----:B------:R-:W-:-:S07]  /*53a0*/  VIMNMX R0, R0, R191, !PT ;  /* 0x000000bf00007248 */ /* 0x000fce0007fe0100 */
.L_x_3511:
[----:B------:R-:W-:-:S04]  /*53b0*/  SHF.R.S32.HI R3, RZ, 0x1f, R0 ;  /* 0x0000001fff037819 */ /* 0x000fc80000011400 */
[----:B------:R-:W-:-:S04]  /*53c0*/  LEA.HI R3, R3, R0, RZ, 0x6 ;  /* 0x0000000003037211 */ /* 0x000fc800078f30ff */
[--C-:B------:R-:W-:Y:S02]  /*53d0*/  SHF.R.S32.HI R0, RZ, 0x6, R3.reuse ;  /* 0x00000006ff007819 */ /* 0x100fe40000011403 */
[----:B------:R-:W-:Y:S02]  /*53e0*/  PRMT R3, RZ, 0x7610, R3 ;  /* 0x00007610ff037816 */ /* 0x000fe40000000003 */
[----:B------:R-:W-:-:S04]  /*53f0*/  VIMNMX R0, RZ, R0, !PT ;  /* 0x00000000ff007248 */ /* 0x000fc80007fe0100 */
[----:B------:R-:W-:-:S13]  /*5400*/  ISETP.GT.AND P0, PT, R13, R0, PT ;  /* 0x000000000d00720c */ /* 0x000fda0003f04270 */
[----:B------:R-:W-:Y:S05]  /*5410*/  @!P0 BRA `(.L_x_3515) ;  /* 0x0000024c00208947 */ /* 0x000fea0003800000 */
        /* <DEDUP_REMOVED lines=33> */
[----:B-----5:R-:W4:Y:S04]  /*5630*/  LDL R36, [R1+0x280] ;  /* 0x0002800001247983 */ /* 0x020f280000100800 */
        /* <DEDUP_REMOVED lines=19> */
[----:B0-----:R-:W4:Y:S04]  /*5770*/  LDL R46, [R1+0x2d0] ;  /* 0x0002d000012e7983 */ /* 0x001f280000100800 */
        /* <DEDUP_REMOVED lines=59> */
[----:B---3--:R0:W-:Y:S04]  /*5b30*/  STL [R1+0x210], R8 ;  /* 0x0002100801007387 */ /* 0x0081e80000100800 */
[----:B----4-:R-:W3:Y:S04]  /*5b40*/  LDL R15, [R1+0x2e4] ;  /* 0x0002e400010f7983 */ /* 0x010ee80000100800 */
        /* <DEDUP_REMOVED lines=16> */
[----:B------:R-:W0:Y:S02]  /*5c50*/  SHFL.IDX PT, R3, R4, RZ, 0x1f ;  /* 0x00001fff04037589 */ /* 0x000e2400000e0000 */
[----:B0-----:R-:W-:-:S04]  /*5c60*/  LEA.HI R4, R3, R3, RZ, 0x1 ;  /* 0x0000000303047211 */ /* 0x001fc800078f08ff */
[----:B------:R-:W-:-:S05]  /*5c70*/  LOP3.LUT R4, R4, 0x1fffe, RZ, 0xc0, !PT ;  /* 0x0001fffe04047812 */ /* 0x000fca00078ec0ff */
[----:B------:R-:W-:-:S04]  /*5c80*/  IMAD.IADD R3, R3, 0x1, -R4 ;  /* 0x0000000103037824 */ /* 0x000fc800078e0a04 */
[----:B------:R-:W-:-:S04]  /*5c90*/  IMAD R3, R3, 0x8000, R2 ;  /* 0x0000800003037824 */ /* 0x000fc800078e0202 */
[----:B------:R-:W-:Y:S02]  /*5ca0*/  VIADD R3, R3, 0x400 ;  /* 0x0000040003037836 */ /* 0x000fe40000000000 */
[----:B------:R-:W-:-:S03]  /*5cb0*/  VIADD R4, R2, 0x36400 ;  /* 0x0003640002047836 */ /* 0x000fc60000000000 */
[----:B------:R-:W-:Y:S02]  /*5cc0*/  SHF.R.U32.HI R3, RZ, 0x4, R3 ;  /* 0x00000004ff037819 */ /* 0x000fe40000011603 */
[----:B------:R-:W-:Y:S02]  /*5cd0*/  SHF.R.U32.HI R4, RZ, 0x4, R4 ;  /* 0x00000004ff047819 */ /* 0x000fe40000011604 */
[----:B------:R-:W-:Y:S02]  /*5ce0*/  LOP3.LUT R3, R3, 0x3fff, RZ, 0xc0, !PT ;  /* 0x00003fff03037812 */ /* 0x000fe400078ec0ff */
[----:B------:R-:W-:Y:S02]  /*5cf0*/  LOP3.LUT R4, R4, 0x3fff, RZ, 0xc0, !PT ;  /* 0x00003fff04047812 */ /* 0x000fe400078ec0ff */
[----:B------:R-:W-:Y:S01]  /*5d00*/  LOP3.LUT R3, R3, 0x2000000, RZ, 0xfc, !PT ;  /* 0x0200000003037812 */ /* 0x000fe200078efcff */
[----:B------:R0:W-:Y:S01]  /*5d10*/  STL [R1+0x2d8], R5 ;  /* 0x0002d80501007387 */ /* 0x0001e20000100800 */
[----:B------:R-:W-:-:S03]  /*5d20*/  LOP3.LUT R4, R4, 0x10000, RZ, 0xfc, !PT ;  /* 0x0001000004047812 */ /* 0x000fc600078efcff */
[----:B------:R1:W-:Y:S01]  /*5d30*/  STL [R1+0x2dc], R7 ;  /* 0x0002dc0701007387 */ /* 0x0003e20000100800 */
[----:B------:R-:W-:Y:S02]  /*5d40*/  IMAD R6, R6, 0x1000, R3 ;  /* 0x0000100006067824 */ /* 0x000fe400078e0203 */
[----:B0-----:R-:W-:Y:S02]  /*5d50*/  IMAD.MOV.U32 R5, RZ, RZ, 0x40000040 ;  /* 0x40000040ff057424 */ /* 0x001fe400078e00ff */
[----:B-1----:R-:W-:Y:S01]  /*5d60*/  IMAD.MOV.U32 R7, RZ, RZ, 0x40000040 ;  /* 0x40000040ff077424 */ /* 0x002fe200078e00ff */
[----:B------:R0:W-:Y:S01]  /*5d70*/  STL [R1+0x220], R24 ;  /* 0x0002201801007387 */ /* 0x0001e20000100800 */
[----:B------:R-:W-:Y:S02]  /*5d80*/  R2UR UR6, R6 ;  /* 0x00000000060672ca */ /* 0x000fe400000e0000 */
[----:B------:R-:W-:Y:S01]  /*5d90*/  R2UR UR4, R4 ;  /* 0x00000000040472ca */ /* 0x000fe200000e0000 */
[----:B------:R1:W-:Y:S01]  /*5da0*/  STL [R1+0x2ec], R25 ;  /* 0x0002ec1901007387 */ /* 0x0003e20000100800 */
[----:B------:R-:W-:-:S02]  /*5db0*/  R2UR UR7, R7 ;  /* 0x00000000070772ca */ /* 0x000fc400000e0000 */
[----:B------:R-:W-:Y:S01]  /*5dc0*/  R2UR UR5, R5 ;  /* 0x00000000050572ca */ /* 0x000fe200000e0000 */
[----:B0-----:R-:W-:Y:S02]  /*5dd0*/  VIADD R24, R6, 0x80 ;  /* 0x0000008006187836 */ /* 0x001fe40000000000 */
[----:B-1----:R-:W-:Y:S01]  /*5de0*/  IMAD.MOV.U32 R25, RZ, RZ, 0x40000040 ;  /* 0x40000040ff197424 */ /* 0x002fe200078e00ff */
[----:B------:R-:W-:Y:S02]  /*5df0*/  STL [R1+0x214], R78 ;  /* 0x0002144e01007387 */ /* 0x000fe40000100800 */
[----:B------:R-:W-:Y:S02]  /*5e00*/  R2UR UR10, R24 ;  /* 0x00000000180a72ca */ /* 0x000fe400000e0000 */
[----:B------:R-:W-:Y:S01]  /*5e10*/  STL [R1+0x218], R80 ;  /* 0x0002185001007387 */ /* 0x000fe20000100800 */
[----:B------:R-:W-:-:S03]  /*5e20*/  R2UR UR11, R25 ;  /* 0x00000000190b72ca */ /* 0x000fc600000e0000 */
        /* <DEDUP_REMOVED lines=103> */
[----:B0-----:R-:W-:-:S06]  /*64a0*/  WARPGROUP.ARRIVE ;  /* 0x00000000000079c5 */ /* 0x001fcc0000000000 */
[----:B------:R-:W-:Y:S01]  /*64b0*/  HGMMA.64x256x16.F32.BF16 R24, gdesc[UR4].tnspB, RZ, !UPT, gsb0 ;  /* 0x43e00000041879f0 */ /* 0x000fe2000c0018ff */
[----:B------:R0:W-:Y:S04]  /*64c0*/  STL [R1+0x3d0], R11 ;  /* 0x0003d00b01007387 */ /* 0x0001e80000100800 */
[----:B------:R1:W-:Y:S01]  /*64d0*/  STL [R1+0x3d4], R10 ;  /* 0x0003d40a01007387 */ /* 0x0003e20000100800 */
[----:B0-----:R-:W-:Y:S02]  /*64e0*/  IMAD.MOV.U32 R11, RZ, RZ, 0x40000040 ;  /* 0x40000040ff0b7424 */ /* 0x001fe400078e00ff */
[----:B-1----:R-:W-:-:S03]  /*64f0*/  VIADD R10, R4, 0x2 ;  /* 0x00000002040a7836 */ /* 0x002fc60000000000 */
[----:B------:R-:W-:Y:S02]  /*6500*/  R2UR UR9, R11 ;  /* 0x000000000b0972ca */ /* 0x000fe400000e0000 */
[----:B------:R-:W-:Y:S01]  /*6510*/  R2UR UR8, R10 ;  /* 0x000000000a0872ca */ /* 0x000fe200000e0000 */
[----:B---3--:R-:W-:Y:S04]  /*6520*/  STL [R1+0x2e4], R15 ;  /* 0x0002e40f01007387 */ /* 0x008fe80000100800 */
[----:B----4-:R-:W-:Y:S04]  /*6530*/  STL [R1+0x2e8], R21 ;  /* 0x0002e81501007387 */ /* 0x010fe80000100800 */
        /* <DEDUP_REMOVED lines=15> */
[----:B0-----:R-:W-:-:S02]  /*6630*/  IMAD.MOV.U32 R9, RZ, RZ, 0x40000040 ;  /* 0x40000040ff097424 */ /* 0x001fc400078e00ff */
[----:B------:R-:W-:Y:S01]  /*6640*/  IMAD.MOV.U32 R7, RZ, RZ, 0x40000040 ;  /* 0x40000040ff077424 */ /* 0x000fe200078e00ff */
[----:B------:R0:W5:Y:S01]  /*6650*/  LDL R15, [R1+0x1c8] ;  /* 0x0001c800010f7983 */ /* 0x0001620000100800 */
[----:B-1----:R-:W-:Y:S01]  /*6660*/  VIADD R8, R6, 0x100 ;  /* 0x0000010006087836 */ /* 0x002fe20000000000 */
        /* <DEDUP_REMOVED lines=34> */
[----:B------:R-:W-:Y:S01]  /*6890*/  HGMMA.64x256x16.F32.BF16 R24, gdesc[UR8].tnspB, R24, gsb0 ;  /* 0x43e00000081879f0 */ /* 0x000fe20008001818 */
[----:B------:R-:W-:Y:S01]  /*68a0*/  R2UR UR6, R8 ;  /* 0x00000000080672ca */ /* 0x000fe200000e0000 */
[----:B------:R-:W-:Y:S01]  /*68b0*/  VIADD R8, R4, 0x4 ;  /* 0x0000000404087836 */ /* 0x000fe20000000000 */
[----:B------:R-:W-:Y:S01]  /*68c0*/  R2UR UR7, R9 ;  /* 0x00000000090772ca */ /* 0x000fe200000e0000 */
[----:B------:R-:W-:-:S03]  /*68d0*/  IMAD.MOV.U32 R9, RZ, RZ, 0x40000040 ;  /* 0x40000040ff097424 */ /* 0x000fc600078e00ff */
        /* <DEDUP_REMOVED lines=114> */
[----:B------:R-:W4:Y:S04]  /*7000*/  LDL R82, [R1+0x218] ;  /* 0x0002180001527983 */ /* 0x000f280000100800 */
[----:B--2---:R-:W2:Y:S04]  /*7010*/  LDL R84, [R1+0x21c] ;  /* 0x00021c0001547983 */ /* 0x004ea80000100800 */
[----:B------:R-:W2:Y:S04]  /*7020*/  LDL R14, [R1+0x220] ;  /* 0x00022000010e7983 */ /* 0x000ea80000100800 */
[----:B------:R-:W2:Y:S04]  /*7030*/  LDL R86, [R1+0x224] ;  /* 0x0002240001567983 */ /* 0x000ea80000100800 */
[----:B---3--:R-:W3:Y:S04]  /*7040*/  LDL R88, [R1+0x228] ;  /* 0x0002280001587983 */ /* 0x008ee80000100800 */
[----:B------:R-:W3:Y:S04]  /*7050*/  LDL R90, [R1+0x22c] ;  /* 0x00022c00015a7983 */ /* 0x000ee80000100800 */
[----:B------:R-:W3:Y:S04]  /*7060*/  LDL R20, [R1+0x230] ;  /* 0x0002300001147983 */ /* 0x000ee80000100800 */
[----:B----4-:R-:W4:Y:S04]  /*7070*/  LDL R92, [R1+0x234] ;  /* 0x00023400015c7983 */ /* 0x010f280000100800 */
        /* <DEDUP_REMOVED lines=118> */
[----:B------:R0:W-:Y:S04]  /*77e0*/  STL [R1+0x210], R12 ;  /* 0x0002100c01007387 */ /* 0x0001e80000100800 */
[----:B------:R0:W-:Y:S04]  /*77f0*/  STL [R1+0x214], R80 ;  /* 0x0002145001007387 */ /* 0x0001e80000100800 */
[----:B------:R0:W-:Y:S04]  /*7800*/  STL [R1+0x218], R82 ;  /* 0x0002185201007387 */ /* 0x0001e80000100800 */
[----:B--2---:R0:W-:Y:S04]  /*7810*/  STL [R1+0x21c], R84 ;  /* 0x00021c5401007387 */ /* 0x0041e80000100800 */
[----:B------:R0:W-:Y:S04]  /*7820*/  STL [R1+0x220], R14 ;  /* 0x0002200e01007387 */ /* 0x0001e80000100800 */
[----:B------:R0:W-:Y:S04]  /*7830*/  STL [R1+0x224], R86 ;  /* 0x0002245601007387 */ /* 0x0001e80000100800 */
[----:B---3--:R0:W-:Y:S04]  /*7840*/  STL [R1+0x228], R88 ;  /* 0x0002285801007387 */ /* 0x0081e80000100800 */
[----:B------:R0:W-:Y:S04]  /*7850*/  STL [R1+0x22c], R90 ;  /* 0x00022c5a01007387 */ /* 0x0001e80000100800 */
        /* <DEDUP_REMOVED lines=121> */
[----:B------:R-:W-:-:S13]  /*7ff0*/  ISETP.NE.AND P0, PT, RZ, UR41, PT ;  /* 0x00000029ff007c0c */ /* 0x000fda000bf05270 */
[----:B0-----:R-:W-:Y:S05]  /*8000*/  @P0 BRA `(.L_x_3516) ;  /* 0x0000000000040947 */ /* 0x001fea0003800000 */
[----:B------:R-:W-:Y:S01]  /*8010*/  BPT.TRAP 0x1 ;  /* 0x000000040000795c */ /* 0x000fe20000300000 */
.L_x_3516:
[----:B------:R-:W-:Y:S01]  /*8020*/  VIADD R20, R13, 0xfffffffe ;  /* 0xfffffffe0d147836 */ /* 0x000fe20000000000 */
[----:B------:R-:W-:Y:S01]  /*8030*/  BSSY B0, `(.L_x_3517) ;  /* 0x00003e8000007945 */ /* 0x000fe20003800000 */
[----:B-----5:R-:W-:-:S03]  /*8040*/  IMAD R15, R15, 0x8, R2 ;  /* 0x000000080f0f7824 */ /* 0x020fc600078e0202 */
[----:B------:R-:W-:Y:S01]  /*8050*/  ISETP.GE.AND P0, PT, R20, R0, PT ;  /* 0x000000001400720c */ /* 0x000fe20003f06270 */
[----:B------:R-:W-:-:S05]  /*8060*/  VIADD R12, R15, 0x38860 ;  /* 0x000388600f0c7836 */ /* 0x000fca0000000000 */
[----:B------:R-:W-:-:S04]  /*8070*/  PRMT R12, R23, 0x654, R12 ;  /* 0x00000654170c7816 */ /* 0x000fc8000000000c */
[----:B------:R0:W-:Y:S03]  /*8080*/  SYNCS.ARRIVE.TRANS64.RED.A1T0 RZ, [R12+URZ], RZ ;  /* 0x000000ff0cff79a7 */ /* 0x0001e6000810043f */
[----:B------:R-:W-:Y:S05]  /*8090*/  @!P0 BRA `(.L_x_3518) ;  /* 0x0000003c00848947 */ /* 0x000fea0003800000 */
.L_x_3520:
        /* <DEDUP_REMOVED lines=60> */
[----:B01----:R-:W4:Y:S04]  /*8460*/  LDL.64 R12, [R1+0x3c8] ;  /* 0x0003c800010c7983 */ /* 0x003f280000100a00 */
[----:B------:R-:W4:Y:S04]  /*8470*/  LDL.64 R28, [R1+0x3d8] ;  /* 0x0003d800011c7983 */ /* 0x000f280000100a00 */
[----:B------:R-:W4:Y:S04]  /*8480*/  LDL.64 R26, [R1+0x3e8] ;  /* 0x0003e800011a7983 */ /* 0x000f280000100a00 */
[----:B------:R-:W4:Y:S04]  /*8490*/  LDL.64 R24, [R1+0x3f8] ;  /* 0x0003f80001187983 */ /* 0x000f280000100a00 */
[----:B------:R-:W4:Y:S01]  /*84a0*/  LDL.64 R14, [R1+0x408] ;  /* 0x00040800010e7983 */ /* 0x000f220000100a00 */
[----:B--2---:R-:W-:-:S04]  /*84b0*/  IMAD R149, R21, 0x40, R192 ;  /* 0x0000004015957824 */ /* 0x004fc800078e02c0 */
[----:B------:R-:W-:Y:S01]  /*84c0*/  IMAD R22, R149, 0x4, R2 ;  /* 0x0000000495167824 */ /* 0x000fe200078e0202 */
[----:B------:R-:W-:Y:S06]  /*84d0*/  BAR.SYNC.DEFER_BLOCKING 0xe, 0x100 ;  /* 0x0384000000007b1d */ /* 0x000fec0000010000 */
[----:B------:R-:W3:Y:S04]  /*84e0*/  LDS R148, [R22+0x38400] ;  /* 0x0384000016947984 */ /* 0x000ee80000000800 */
[----:B------:R-:W0:Y:S01]  /*84f0*/  LDS R22, [R22+0x38420] ;  /* 0x0384200016167984 */ /* 0x000e220000000800 */
[C---:B---3--:R-:W-:Y:S01]  /*8500*/  FMUL.FTZ R147, R148.reuse, R147 ;  /* 0x0000009394937220 */ /* 0x048fe20000410000 */
[C---:B------:R-:W-:Y:S01]  /*8510*/  FMUL.FTZ R146, R148.reuse, R146 ;  /* 0x0000009294927220 */ /* 0x040fe20000410000 */
[C---:B----4-:R-:W-:Y:S01]  /*8520*/  FMUL.FTZ R145, R148.reuse, R145 ;  /* 0x0000009194917220 */ /* 0x050fe20000410000 */
        /* <DEDUP_REMOVED lines=63> */
[----:B------:R-:W-:Y:S01]  /*8920*/  STL.64 [R1+0x220], R146 ;  /* 0x0002209201007387 */ /* 0x000fe20000100a00 */
[C---:B------:R-:W-:Y:S01]  /*8930*/  FMUL.FTZ R85, R22.reuse, R85 ;  /* 0x0000005516557220 */ /* 0x040fe20000410000 */
[----:B------:R-:W-:-:S02]  /*8940*/  FMUL.FTZ R84, R22, R84 ;  /* 0x0000005416547220 */ /* 0x000fc40000410000 */
[----:B------:R-:W-:Y:S01]  /*8950*/  STL.64 [R1+0x230], R144 ;  /* 0x0002309001007387 */ /* 0x000fe20000100a00 */
[C---:B------:R-:W-:Y:S01]  /*8960*/  FMUL.FTZ R73, R22.reuse, R73 ;  /* 0x0000004916497220 */ /* 0x040fe20000410000 */
[C---:B------:R-:W-:Y:S02]  /*8970*/  FMUL.FTZ R72, R22.reuse, R72 ;  /* 0x0000004816487220 */ /* 0x040fe40000410000 */
[----:B------:R-:W-:Y:S01]  /*8980*/  STL.64 [R1+0x240], R142 ;  /* 0x0002408e01007387 */ /* 0x000fe20000100a00 */
[C---:B------:R-:W-:Y:S01]  /*8990*/  FMUL.FTZ R81, R22.reuse, R81 ;  /* 0x0000005116517220 */ /* 0x040fe20000410000 */
[C---:B------:R-:W-:Y:S02]  /*89a0*/  FMUL.FTZ R80, R22.reuse, R80 ;  /* 0x0000005016507220 */ /* 0x040fe40000410000 */
        /* <DEDUP_REMOVED lines=404> */
[----:B------:R-:W-:Y:S01]  /*a2f0*/  VIADD R22, R21, 0x1 ;  /* 0x0000000115167836 */ /* 0x000fe20000000000 */
[----:B------:R-:W-:Y:S01]  /*a300*/  R2UR UR4, R4 ;  /* 0x00000000040472ca */ /* 0x000fe200000e0000 */
[----:B------:R-:W-:Y:S01]  /*a310*/  IMAD.MOV.U32 R13, RZ, RZ, 0x40000040 ;  /* 0x40000040ff0d7424 */ /* 0x000fe200078e00ff */
[----:B------:R-:W-:Y:S01]  /*a320*/  R2UR UR5, R5 ;  /* 0x00000000050572ca */ /* 0x000fe200000e0000 */
[----:B------:R-:W-:Y:S01]  /*a330*/  IMAD.MOV.U32 R15, RZ, RZ, 0x40000040 ;  /* 0x40000040ff0f7424 */ /* 0x000fe200078e00ff */
[----:B------:R-:W-:Y:S01]  /*a340*/  ISETP.NE.AND P0, PT, R22, 0x2, PT ;  /* 0x000000021600780c */ /* 0x000fe20003f05270 */
[----:B------:R0:W-:Y:S01]  /*a350*/  STL [R1+0x1c8], R22 ;  /* 0x0001c81601007387 */ /* 0x0001e20000100800 */
[----:B------:R-:W-:Y:S01]  /*a360*/  R2UR UR7, R13 ;  /* 0x000000000d0772ca */ /* 0x000fe200000e0000 */
[----:B------:R-:W-:-:S10]  /*a370*/  IMAD.MOV.U32 R13, RZ, RZ, 0x40000040 ;  /* 0x40000040ff0d7424 */ /* 0x000fd400078e00ff */
[----:B0-----:R-:W-:-:S04]  /*a380*/  @!P0 IMAD.MOV.U32 R22, RZ, RZ, RZ ;  /* 0x000000ffff168224 */ /* 0x001fc800078e00ff */
[----:B------:R-:W-:-:S04]  /*a390*/  IMAD R12, R22, 0x1000, R3 ;  /* 0x00001000160c7824 */ /* 0x000fc800078e0203 */
[C---:B------:R-:W-:Y:S01]  /*a3a0*/  VIADD R14, R12.reuse, 0x80 ;  /* 0x000000800c0e7836 */ /* 0x040fe20000000000 */
[----:B------:R-:W-:Y:S01]  /*a3b0*/  R2UR UR6, R12 ;  /* 0x000000000c0672ca */ /* 0x000fe200000e0000 */
[----:B--2---:R-:W-:-:S12]  /*a3c0*/  WARPGROUP.ARRIVE ;  /* 0x00000000000079c5 */ /* 0x004fd80000000000 */
        /* <DEDUP_REMOVED lines=43> */
[----:B------:R-:W-:Y:S02]  /*a680*/  R2UR UR6, R14 ;  /* 0x000000000e0672ca */ /* 0x000fe400000e0000 */
[----:B------:R-:W-:Y:S02]  /*a690*/  R2UR UR7, R15 ;  /* 0x000000000f0772ca */ /* 0x000fe400000e0000 */
        /* <DEDUP_REMOVED lines=38> */
[----:B------:R-:W-:Y:S01]  /*a900*/  R2UR UR7, R13 ;  /* 0x000000000d0772ca */ /* 0x000fe200000e0000 */
[----:B------:R-:W2:Y:S01]  /*a910*/  LDL R12, [R1+0x1d0] ;  /* 0x0001d000010c7983 */ /* 0x000ea20000100800 */
[----:B------:R-:W-:Y:S02]  /*a920*/  R2UR UR4, R6 ;  /* 0x00000000060472ca */ /* 0x000fe400000e0000 */
[----:B------:R-:W-:Y:S01]  /*a930*/  R2UR UR5, R7 ;  /* 0x00000000070572ca */ /* 0x000fe200000e0000 */
[----:B------:R-:W3:Y:S04]  /*a940*/  @!P0 LDL R13, [R1+0x1cc] ;  /* 0x0001cc00010d8983 */ /* 0x000ee80000100800 */
        /* <DEDUP_REMOVED lines=70> */
[----:B------:R-:W3:Y:S04]  /*adb0*/  LDL R22, [R1+0x210] ;  /* 0x0002100001167983 */ /* 0x000ee80000100800 */
[----:B-1----:R-:W3:Y:S04]  /*adc0*/  LDL R86, [R1+0x214] ;  /* 0x0002140001567983 */ /* 0x002ee80000100800 */
        /* <DEDUP_REMOVED lines=125> */
[----:B------:R-:W3:Y:S01]  /*b5a0*/  LDL R131, [R1+0x40c] ;  /* 0x00040c0001837983 */ /* 0x000ee20000100800 */
[----:B------:R-:W-:Y:S01]  /*b5b0*/  VIADD R12, R12, 0x1 ;  /* 0x000000010c0c7836 */ /* 0x000fe20000000000 */
[----:B------:R-:W-:-:S02]  /*b5c0*/  UISETP.NE.AND UP0, UPT, UR41, URZ, UPT ;  /* 0x0000003f2900728c */ /* 0x000fc4000bf05270 */
[----:B------:R0:W-:Y:S04]  /*b5d0*/  STL [R1+0x210], R22 ;  /* 0x0002101601007387 */ /* 0x0001e80000100800 */
        /* <DEDUP_REMOVED lines=26> */
[----:B---3--:R0:W-:Y:S04]  /*b780*/  STL [R1+0x278], R124 ;  /* 0x0002787c01007387 */ /* 0x0081e80000100800 */
        /* <DEDUP_REMOVED lines=102> */
[----:B------:R-:W-:-:S02]  /*bdf0*/  PLOP3.LUT P1, PT, PT, PT, UP0, 0x80, 0x0 ;  /* 0x000000000000781c */ /* 0x000fc40003f2f008 */
[----:B------:R-:W-:-:S05]  /*be00*/  @!P0 LOP3.LUT R14, R13, 0x1, RZ, 0x3c, !PT ;  /* 0x000000010d0e8812 */ /* 0x000fca00078e3cff */
[----:B------:R0:W-:Y:S01]  /*be10*/  @!P0 STL [R1+0x1cc], R14 ;  /* 0x0001cc0e01008387 */ /* 0x0001e20000100800 */
[C---:B------:R-:W-:Y:S01]  /*be20*/  ISETP.GT.AND P0, PT, R20.reuse, R0, PT ;  /* 0x000000001400720c */ /* 0x040fe20003f04270 */
[----:B------:R-:W-:-:S04]  /*be30*/  VIADD R20, R20, 0xffffffff ;  /* 0xffffffff14147836 */ /* 0x000fc80000000000 */
[----:B------:R-:W-:Y:S08]  /*be40*/  @P1 BRA `(.L_x_3519) ;  /* 0x0000000000041947 */ /* 0x000ff00003800000 */
[----:B------:R-:W-:Y:S01]  /*be50*/  BPT.TRAP 0x1 ;  /* 0x000000040000795c */ /* 0x000fe20000300000 */
.L_x_3519:
[----:B-----5:R-:W-:-:S04]  /*be60*/  IMAD R15, R15, 0x8, R2 ;  /* 0x000000080f0f7824 */ /* 0x020fc800078e0202 */
[----:B0-----:R-:W-:-:S05]  /*be70*/  VIADD R12, R15, 0x38860 ;  /* 0x000388600f0c7836 */ /* 0x001fca0000000000 */
[----:B------:R-:W-:-:S04]  /*be80*/  PRMT R12, R23, 0x654, R12 ;  /* 0x00000654170c7816 */ /* 0x000fc8000000000c */
[----:B------:R1:W-:Y:S01]  /*be90*/  SYNCS.ARRIVE.TRANS64.RED.A1T0 RZ, [R12+URZ], RZ ;  /* 0x000000ff0cff79a7 */ /* 0x0003e2000810043f */
[----:B------:R-:W-:Y:S05]  /*bea0*/  @P0 BRA `(.L_x_3520) ;  /* 0xffffffc0007c0947 */ /* 0x000fea000383ffff */
.L_x_3518:
[----:B------:R-:W-:Y:S05]  /*beb0*/  BSYNC B0 ;  /* 0x0000000000007941 */ /* 0x000fea0003800000 */
.L_x_3517:
        /* <DEDUP_REMOVED lines=37> */
[----:B01----:R-:W5:Y:S04]  /*c110*/  LDL.64 R12, [R1+0x250] ;  /* 0x00025000010c7983 */ /* 0x003f680000100a00 */
        /* <DEDUP_REMOVED lines=27> */
[----:B------:R-:W5:Y:S04]  /*c2d0*/  LDL R3, [R1+0x1d0] ;  /* 0x0001d00001037983 */ /* 0x000f680000100800 */
[----:B------:R-:W5:Y:S01]  /*c2e0*/  LDL R0, [R1+0x1c8] ;  /* 0x0001c80001007983 */ /* 0x000f620000100800 */
[----:B--2---:R-:W-:-:S04]  /*c2f0*/  IMAD R137, R137, 0x40, R192 ;  /* 0x0000004089897824 */ /* 0x004fc800078e02c0 */
[----:B------:R-:W-:Y:S01]  /*c300*/  IMAD R2, R137, 0x4, R2 ;  /* 0x0000000489027824 */ /* 0x000fe200078e0202 */
[----:B------:R-:W-:Y:S06]  /*c310*/  BAR.SYNC.DEFER_BLOCKING 0xe, 0x100 ;  /* 0x0384000000007b1d */ /* 0x000fec0000010000 */
[----:B------:R-:W-:Y:S04]  /*c320*/  LDS R136, [R2+0x38400] ;  /* 0x0384000002887984 */ /* 0x000fe80000000800 */
[----:B------:R-:W3:Y:S02]  /*c330*/  LDS R2, [R2+0x38420] ;  /* 0x0384200002027984 */ /* 0x000ee40000000800 */
[C---:B---3--:R-:W-:Y:S01]  /*c340*/  FMUL.FTZ R73, R2.reuse, R73 ;  /* 0x0000004902497220 */ /* 0x048fe20000410000 */
[C---:B------:R-:W-:Y:S01]  /*c350*/  FMUL.FTZ R72, R2.reuse, R72 ;  /* 0x0000004802487220 */ /* 0x040fe20000410000 */
[C---:B----4-:R-:W-:Y:S01]  /*c360*/  FMUL.FTZ R75, R2.reuse, R75 ;  /* 0x0000004b024b7220 */ /* 0x050fe20000410000 */
[C---:B------:R-:W-:Y:S01]  /*c370*/  FMUL.FTZ R74, R2.reuse, R74 ;  /* 0x0000004a024a7220 */ /* 0x040fe20000410000 */
        /* <DEDUP_REMOVED lines=124> */
[----:B------:R-:W-:-:S02]  /*cb40*/  VIADD R2, R3, 0x1 ;  /* 0x0000000103027836 */ /* 0x000fc40000000000 */
        /* <DEDUP_REMOVED lines=69> */
[----:B------:R-:W-:-:S12]  /*cfa0*/  IMAD.MOV.U32 R3, RZ, RZ, 0x1 ;  /* 0x00000001ff037424 */ /* 0x000fd800078e00ff */
[----:B-1----:R-:W-:Y:S05]  /*cfb0*/  @P0 BRA `(.L_x_3515) ;  /* 0x000001d000380947 */ /* 0x002fea0003800000 */
[----:B------:R-:W2:Y:S04]  /*cfc0*/  LDL R0, [R1+0x1cc] ;  /* 0x0001cc0001007983 */ /* 0x000ea80000100800 */
[----:B------:R1:W-:Y:S01]  /*cfd0*/  STL [R1+0x1c8], RZ ;  /* 0x0001c8ff01007387 */ /* 0x0003e20000100800 */
[----:B--2---:R-:W-:-:S05]  /*cfe0*/  LOP3.LUT R0, R0, 0x1, RZ, 0x3c, !PT ;  /* 0x0000000100007812 */ /* 0x004fca00078e3cff */
[----:B------:R1:W-:Y:S01]  /*cff0*/  STL [R1+0x1cc], R0 ;  /* 0x0001cc0001007387 */ /* 0x0003e20000100800 */
[----:B------:R-:W-:Y:S05]  /*d000*/  BRA `(.L_x_3515) ;  /* 0x000001d000247947 */ /* 0x000fea0003800000 */
.L_x_3506:
[----:B---3--:R-:W1:Y:S01]  /*d010*/  LDC R0, c[0x0][0x448] ;  /* 0x00011200ff007b82 */ /* 0x008e620000000800 */
[----:B------:R-:W-:Y:S01]  /*d020*/  UISETP.NE.AND UP2, UPT, UR41, URZ, UPT ;  /* 0x0000003f2900728c */ /* 0x000fe2000bf45270 */
[----:B------:R-:W-:Y:S01]  /*d030*/  IMAD.MOV.U32 R8, RZ, RZ, 0x1 ;  /* 0x00000001ff087424 */ /* 0x000fe200078e00ff */
[----:B------:R-:W-:Y:S01]  /*d040*/  UIADD3 UR10, UP0, UR44, 0x38830, URZ ;  /* 0x000388302c0a7890 */ /* 0x000fe2000ff1e03f */
[----:B------:R-:W-:Y:S01]  /*d050*/  IMAD.MOV.U32 R7, RZ, RZ, R23 ;  /* 0x000000ffff077224 */ /* 0x000fe200078e0017 */
[----:B------:R-:W-:Y:S01]  /*d060*/  UIADD3 UR8, UP1, UR44, 0x38840, URZ ;  /* 0x000388402c087890 */ /* 0x000fe2000ff3e03f */
[----:B------:R-:W-:Y:S01]  /*d070*/  IMAD.MOV.U32 R6, RZ, RZ, 0x100 ;  /* 0x00000100ff067424 */ /* 0x000fe200078e00ff */
[----:B------:R-:W-:Y:S01]  /*d080*/  PLOP3.LUT P1, PT, PT, PT, UP2, 0x40, 0x0 ;  /* 0x000000000000781c */ /* 0x000fe20003f2e828 */
[----:B------:R-:W3:Y:S01]  /*d090*/  LDC.64 R10, c[0x0][0xad8] ;  /* 0x0002b600ff0a7b82 */ /* 0x000ee20000000a00 */
[----:B------:R-:W-:Y:S01]  /*d0a0*/  UIADD3 UR6, UP2, UR44, 0x38850, URZ ;  /* 0x000388502c067890 */ /* 0x000fe2000ff5e03f */
[----:B------:R-:W-:Y:S01]  /*d0b0*/  IMAD.MOV.U32 R5, RZ, RZ, 0x80 ;  /* 0x00000080ff057424 */ /* 0x000fe200078e00ff */
[----:B------:R-:W-:Y:S01]  /*d0c0*/  UIADD3 UR4, UP3, UR44, 0x38860, URZ ;  /* 0x000388602c047890 */ /* 0x000fe2000ff7e03f */
[----:B------:R-:W-:Y:S01]  /*d0d0*/  SEL R4, R8, 0x2, P1 ;  /* 0x0000000208047807 */ /* 0x000fe20000800000 */
[----:B------:R-:W-:Y:S01]  /*d0e0*/  UIADD3.X UR11, URZ, UR45, URZ, UP0, !UPT ;  /* 0x0000002d3f0b7290 */ /* 0x000fe200087fe43f */
[----:B------:R0:W-:Y:S01]  /*d0f0*/  STL.64 [R1+0x30], R6 ;  /* 0x0000300601007387 */ /* 0x0001e20000100a00 */
[----:B------:R-:W-:Y:S01]  /*d100*/  UIADD3.X UR9, URZ, UR45, URZ, UP1, !UPT ;  /* 0x0000002d3f097290 */ /* 0x000fe20008ffe43f */
[----:B------:R-:W-:Y:S01]  /*d110*/  IMAD.MOV.U32 R21, RZ, RZ, 0x80 ;  /* 0x00000080ff157424 */ /* 0x000fe200078e00ff */
[----:B------:R-:W-:Y:S01]  /*d120*/  UIADD3.X UR7, URZ, UR45, URZ, UP2, !UPT ;  /* 0x0000002d3f077290 */ /* 0x000fe200097fe43f */
[----:B------:R-:W-:Y:S01]  /*d130*/  IMAD.U32 R9, RZ, RZ, UR4 ;  /* 0x00000004ff097e24 */ /* 0x000fe2000f8e00ff */
[----:B------:R-:W-:Y:S01]  /*d140*/  UIADD3.X UR5, URZ, UR45, URZ, UP3, !UPT ;  /* 0x0000002d3f057290 */ /* 0x000fe20009ffe43f */
[----:B------:R-:W-:Y:S01]  /*d150*/  IMAD.MOV.U32 R20, RZ, RZ, R4 ;  /* 0x000000ffff147224 */ /* 0x000fe200078e0004 */
[----:B------:R2:W-:Y:S01]  /*d160*/  STL.64 [R1+0x28], R4 ;  /* 0x0000280401007387 */ /* 0x0005e20000100a00 */
[----:B------:R-:W-:Y:S01]  /*d170*/  IMAD.MOV.U32 R22, RZ, RZ, 0x80 ;  /* 0x00000080ff167424 */ /* 0x000fe200078e00ff */
[----:B-1----:R-:W-:Y:S01]  /*d180*/  ISETP.NE.AND P0, PT, R0, 0x1, PT ;  /* 0x000000010000780c */ /* 0x002fe20003f05270 */
[----:B------:R-:W-:Y:S01]  /*d190*/  IMAD.U32 R0, RZ, RZ, UR6 ;  /* 0x00000006ff007e24 */ /* 0x000fe2000f8e00ff */
[----:B------:R1:W-:Y:S01]  /*d1a0*/  STL [R1+0x50], R113 ;  /* 0x0000507101007387 */ /* 0x0003e20000100800 */
[----:B------:R-:W-:-:S02]  /*d1b0*/  IMAD.U32 R12, RZ, RZ, UR10 ;  /* 0x0000000aff0c7e24 */ /* 0x000fc4000f8e00ff */
[----:B0-----:R-:W-:Y:S01]  /*d1c0*/  IMAD.U32 R7, RZ, RZ, UR5 ;  /* 0x00000005ff077e24 */ /* 0x001fe2000f8e00ff */
[----:B------:R1:W-:Y:S01]  /*d1d0*/  STL.128 [R1], R20 ;  /* 0x0000001401007387 */ /* 0x0003e20000100c00 */
[----:B------:R-:W-:Y:S01]  /*d1e0*/  IMAD.U32 R14, RZ, RZ, UR8 ;  /* 0x00000008ff0e7e24 */ /* 0x000fe2000f8e00ff */
[----:B---3--:R-:W-:Y:S01]  /*d1f0*/  ISETP.GE.AND P3, PT, R11, 0x1, PT ;  /* 0x000000010b00780c */ /* 0x008fe20003f66270 */
[----:B--2---:R-:W-:Y:S01]  /*d200*/  IMAD.U32 R5, RZ, RZ, UR7 ;  /* 0x00000007ff057e24 */ /* 0x004fe2000f8e00ff */
[----:B------:R1:W-:Y:S01]  /*d210*/  STL [R1+0x10], RZ ;  /* 0x000010ff01007387 */ /* 0x0003e20000100800 */
[----:B------:R-:W-:Y:S02]  /*d220*/  IMAD.U32 R13, RZ, RZ, UR11 ;  /* 0x0000000bff0d7e24 */ /* 0x000fe4000f8e00ff */
[----:B------:R-:W0:Y:S01]  /*d230*/  @P0 LDC R3, c[0x0][0x44c] ;  /* 0x00011300ff030b82 */ /* 0x000e220000000800 */
[----:B----4-:R-:W-:Y:S01]  /*d240*/  IMAD.U32 R15, RZ, RZ, UR9 ;  /* 0x00000009ff0f7e24 */ /* 0x010fe2000f8e00ff */
[----:B------:R1:W-:Y:S01]  /*d250*/  STL [R1+0x38], RZ ;  /* 0x000038ff01007387 */ /* 0x0003e20000100800 */
[----:B------:R-:W-:-:S02]  /*d260*/  IMAD.MOV.U32 R4, RZ, RZ, R0 ;  /* 0x000000ffff047224 */ /* 0x000fc400078e0000 */
[----:B------:R-:W-:Y:S01]  /*d270*/  IMAD.MOV.U32 R6, RZ, RZ, R9 ;  /* 0x000000ffff067224 */ /* 0x000fe200078e0009 */
[----:B------:R1:W-:Y:S01]  /*d280*/  STL.64 [R1+0x18], R12 ;  /* 0x0000180c01007387 */ /* 0x0003e20000100a00 */
[----:B------:R-:W-:Y:S01]  /*d290*/  VIADD R0, R194, 0x3f ;  /* 0x0000003fc2007836 */ /* 0x000fe20000000000 */
[----:B------:R-:W2:Y:S01]  /*d2a0*/  @P0 LDC R26, c[0x0][0x450] ;  /* 0x00011400ff1a0b82 */ /* 0x000ea20000000800 */
[----:B------:R-:W-:Y:S01]  /*d2b0*/  IMAD.U32 R30, RZ, RZ, UR38 ;  /* 0x00000026ff1e7e24 */ /* 0x000fe2000f8e00ff */
[----:B------:R1:W-:Y:S01]  /*d2c0*/  STL.128 [R1+0x40], R4 ;  /* 0x0000400401007387 */ /* 0x0003e20000100c00 */
[----:B------:R-:W-:-:S03]  /*d2d0*/  IMAD.U32 R56, RZ, RZ, UR38 ;  /* 0x00000026ff387e24 */ /* 0x000fc6000f8e00ff */
[----:B------:R1:W-:Y:S01]  /*d2e0*/  STL.64 [R1+0x20], R14 ;  /* 0x0000200e01007387 */ /* 0x0003e20000100a00 */
[----:B------:R-:W-:Y:S02]  /*d2f0*/  IADD3 R30, P1, R30, 0x28, RZ ;  /* 0x000000281e1e7810 */ /* 0x000fe40007f3e0ff */
[----:B------:R-:W-:-:S03]  /*d300*/  IADD3 R56, P2, R56, 0x50, RZ ;  /* 0x0000005038387810 */ /* 0x000fc60007f5e0ff */
[----:B------:R-:W-:Y:S02]  /*d310*/  IMAD.X R33, RZ, RZ, UR37, P1 ;  /* 0x00000025ff217e24 */ /* 0x000fe400088e06ff */
[----:B------:R-:W-:Y:S02]  /*d320*/  IMAD.X R57, RZ, RZ, UR37, P2 ;  /* 0x00000025ff397e24 */ /* 0x000fe400090e06ff */
[----:B0-----:R-:W-:-:S05]  /*d330*/  @P0 IMAD.HI.U32 R3, R0, R3, RZ ;  /* 0x0000000300030227 */ /* 0x001fca00078e00ff */
[----:B--2---:R-:W-:-:S05]  /*d340*/  @P0 SHF.R.U32.HI R0, RZ, R26, R3 ;  /* 0x0000001aff000219 */ /* 0x004fca0000011603 */
        /* <DEDUP_REMOVED lines=14> */
.L_x_3523:
[----:B------:R-:W-:-:S13]  /*d430*/  ISETP.NE.AND P1, PT, R11, 0x1, PT ;  /* 0x000000010b00780c */ /* 0x000fda0003f25270 */
[----:B------:R-:W0:Y:S02]  /*d440*/  @P1 LDC.64 R4, c[0x0][0xae0] ;  /* 0x0002b800ff041b82 */ /* 0x000e240000000a00 */
[----:B0-----:R-:W-:-:S05]  /*d450*/  @P1 IMAD.HI.U32 R4, R0, R4, RZ ;  /* 0x0000000400041227 */ /* 0x001fca00078e00ff */
[----:B------:R-:W-:-:S07]  /*d460*/  @P1 SHF.R.U32.HI R0, RZ, R5, R4 ;  /* 0x00000005ff001219 */ /* 0x000fce0000011604 */
.L_x_3524:
[----:B------:R-:W-:Y:S05]  /*d470*/  BSYNC B0 ;  /* 0x0000000000007941 */ /* 0x000fea0003800000 */
.L_x_3522:
[----:B------:R-:W-:-:S05]  /*d480*/  IMAD R3, R0, R11, R11 ;  /* 0x0000000b00037224 */ /* 0x000fca00078e020b */
[----:B------:R-:W-:-:S07]  /*d490*/  VIMNMX R10, R10, R3, PT ;  /* 0x000000030a0a7248 */ /* 0x000fce0003fe0100 */
.L_x_3521:
[----:B------:R-:W0:Y:S01]  /*d4a0*/  @P0 LDC R5, c[0x0][0x44c] ;  /* 0x00011300ff050b82 */ /* 0x000e220000000800 */
[----:B------:R-:W-:Y:S01]  /*d4b0*/  VIADD R10, R10, 0x3f ;  /* 0x0000003f0a0a7836 */ /* 0x000fe20000000000 */
[----:B------:R-:W-:Y:S01]  /*d4c0*/  ULDC UR4, c[0x0][0xad4] ;  /* 0x0002b50000047ab9 */ /* 0x000fe20000000800 */
[----:B------:R-:W-:-:S03]  /*d4d0*/  IMAD.MOV.U32 R4, RZ, RZ, R194 ;  /* 0x000000ffff047224 */ /* 0x000fc600078e00c2 */
[----:B------:R-:W-:Y:S02]  /*d4e0*/  SHF.R.S32.HI R3, RZ, 0x1f, R10 ;  /* 0x0000001fff037819 */ /* 0x000fe4000001140a */
[----:B------:R-:W1:Y:S02]  /*d4f0*/  @P0 LDC R0, c[0x0][0x450] ;  /* 0x00011400ff000b82 */ /* 0x000e640000000800 */
[----:B------:R-:W-:Y:S01]  /*d500*/  LEA.HI R3, R3, R10, RZ, 0x6 ;  /* 0x0000000a03037211 */ /* 0x000fe200078f30ff */
[----:B0-----:R-:W-:-:S05]  /*d510*/  @P0 IMAD.HI.U32 R5, R194, R5, RZ ;  /* 0x00000005c2050227 */ /* 0x001fca00078e00ff */
[----:B-1----:R-:W-:Y:S02]  /*d520*/  @P0 SHF.R.U32.HI R4, RZ, R0, R5 ;  /* 0x00000000ff040219 */ /* 0x002fe40000011605 */
[----:B------:R-:W-:-:S03]  /*d530*/  SHF.R.S32.HI R0, RZ, 0x6, R3 ;  /* 0x00000006ff007819 */ /* 0x000fc60000011403 */
[----:B------:R-:W-:Y:S01]  /*d540*/  IMAD.IADD R3, R191, 0x1, R4 ;  /* 0x00000001bf037824 */ /* 0x000fe200078e0204 */
[----:B------:R-:W-:-:S03]  /*d550*/  VIMNMX R23, R39, R0, PT ;  /* 0x0000000027177248 */ /* 0x000fc60003fe0100 */
        /* <DEDUP_REMOVED lines=12> */
.L_x_3527:
[----:B------:R-:W-:-:S13]  /*d620*/  ISETP.NE.AND P0, PT, R11, 0x1, PT ;  /* 0x000000010b00780c */ /* 0x000fda0003f05270 */
[----:B------:R-:W0:Y:S02]  /*d630*/  @P0 LDC.64 R4, c[0x0][0xae0] ;  /* 0x0002b800ff040b82 */ /* 0x000e240000000a00 */
[----:B0-----:R-:W-:-:S05]  /*d640*/  @P0 IMAD.HI.U32 R4, R3, R4, RZ ;  /* 0x0000000403040227 */ /* 0x001fca00078e00ff */
[----:B------:R-:W-:-:S07]  /*d650*/  @P0 SHF.R.U32.HI R3, RZ, R5, R4 ;  /* 0x00000005ff030219 */ /* 0x000fce0000011604 */
.L_x_3528:
[----:B------:R-:W-:Y:S05]  /*d660*/  BSYNC B0 ;  /* 0x0000000000007941 */ /* 0x000fea0003800000 */
.L_x_3526:
[----:B------:R-:W-:-:S05]  /*d670*/  IMAD R3, R3, R11, RZ ;  /* 0x0000000b03037224 */ /* 0x000fca00078e02ff */
[----:B------:R-:W-:-:S07]  /*d680*/  VIMNMX R0, R0, R3, !PT ;  /* 0x0000000300007248 */ /* 0x000fce0007fe0100 */
.L_x_3525:
[----:B------:R-:W-:-:S04]  /*d690*/  SHF.R.S32.HI R3, RZ, 0x1f, R0 ;  /* 0x0000001fff037819 */ /* 0x000fc80000011400 */
[----:B------:R-:W-:-:S04]  /*d6a0*/  LEA.HI R3, R3, R0, RZ, 0x6 ;  /* 0x0000000003037211 */ /* 0x000fc800078f30ff */
[----:B------:R-:W-:-:S04]  /*d6b0*/  SHF.R.S32.HI R3, RZ, 0x6, R3 ;  /* 0x00000006ff037819 */ /* 0x000fc80000011403 */
[----:B------:R-:W-:Y:S02]  /*d6c0*/  VIMNMX R22, RZ, R3, !PT ;  /* 0x00000003ff167248 */ /* 0x000fe40007fe0100 */
[----:B------:R-:W-:Y:S02]  /*d6d0*/  PRMT R3, RZ, 0x7610, R3 ;  /* 0x00007610ff037816 */ /* 0x000fe40000000003 */
[----:B------:R-:W-:-:S13]  /*d6e0*/  ISETP.GT.AND P0, PT, R23, R22, PT ;  /* 0x000000161700720c */ /* 0x000fda0003f04270 */
[----:B------:R-:W-:Y:S05]  /*d6f0*/  @!P0 BRA `(.L_x_3515) ;  /* 0x000001c800688947 */ /* 0x000fea0003800000 */
[----:B------:R-:W2:Y:S01]  /*d700*/  LDL R4, [R1+0x414] ;  /* 0x0004140001047983 */ /* 0x000ea20000100800 */
[C---:B------:R-:W-:Y:S01]  /*d710*/  VIADD R7, R2.reuse, 0x400 ;  /* 0x0000040002077836 */ /* 0x040fe20000000000 */
[----:B------:R-:W-:Y:S01]  /*d720*/  UIADD3 UR4, UP0, UR44, 0x38400, URZ ;  /* 0x000384002c047890 */ /* 0x000fe2000ff1e03f */
[----:B------:R-:W-:Y:S01]  /*d730*/  IMAD.MOV.U32 R9, RZ, RZ, RZ ;  /* 0x000000ffff097224 */ /* 0x000fe200078e00ff */
[----:B------:R-:W0:Y:S01]  /*d740*/  S2R R45, SR_TID.X ;  /* 0x00000000002d7919 */ /* 0x000e220000002100 */
[----:B------:R-:W-:Y:S01]  /*d750*/  IMAD.MOV.U32 R10, RZ, RZ, 0x1 ;  /* 0x00000001ff0a7424 */ /* 0x000fe200078e00ff */
[----:B------:R-:W-:Y:S01]  /*d760*/  UIADD3.X UR5, URZ, UR45, URZ, UP0, !UPT ;  /* 0x0000002d3f057290 */ /* 0x000fe200087fe43f */
[----:B------:R-:W-:Y:S02]  /*d770*/  IMAD.MOV.U32 R11, RZ, RZ, RZ ;  /* 0x000000ffff0b7224 */ /* 0x000fe400078e00ff */
[----:B------:R-:W-:Y:S02]  /*d780*/  IMAD.U32 R12, RZ, RZ, UR4 ;  /* 0x00000004ff0c7e24 */ /* 0x000fe4000f8e00ff */
[----:B------:R-:W-:Y:S01]  /*d790*/  VIADD R65, R2, 0x20400 ;  /* 0x0002040002417836 */ /* 0x000fe20000000000 */
[----:B------:R1:W-:Y:S01]  /*d7a0*/  STL.128 [R1+0x60], R8 ;  /* 0x0000600801007387 */ /* 0x0003e20000100c00 */
[----:B------:R-:W-:-:S02]  /*d7b0*/  IMAD.U32 R13, RZ, RZ, UR5 ;  /* 0x00000005ff0d7e24 */ /* 0x000fc4000f8e00ff */
[----:B------:R-:W-:Y:S02]  /*d7c0*/  IMAD.U32 R26, RZ, RZ, UR38 ;  /* 0x00000026ff1a7e24 */ /* 0x000fe4000f8e00ff */
[----:B------:R-:W-:Y:S01]  /*d7d0*/  IMAD.U32 R60, RZ, RZ, UR38 ;  /* 0x00000026ff3c7e24 */ /* 0x000fe2000f8e00ff */
[----:B------:R3:W-:Y:S01]  /*d7e0*/  STL.64 [R1+0x58], R12 ;  /* 0x0000580c01007387 */ /* 0x0007e20000100a00 */
[----:B------:R-:W-:Y:S02]  /*d7f0*/  IMAD.U32 R51, RZ, RZ, UR38 ;  /* 0x00000026ff337e24 */ /* 0x000fe4000f8e00ff */
[----:B------:R-:W-:Y:S02]  /*d800*/  IMAD.U32 R42, RZ, RZ, UR38 ;  /* 0x00000026ff2a7e24 */ /* 0x000fe4000f8e00ff */
[----:B------:R-:W-:Y:S02]  /*d810*/  IMAD.U32 R53, RZ, RZ, UR38 ;  /* 0x00000026ff357e24 */ /* 0x000fe4000f8e00ff */
[----:B------:R-:W-:-:S02]  /*d820*/  IMAD.U32 R44, RZ, RZ, UR38 ;  /* 0x00000026ff2c7e24 */ /* 0x000fc4000f8e00ff */
[----:B------:R-:W-:Y:S02]  /*d830*/  IMAD.U32 R48, RZ, RZ, UR38 ;  /* 0x00000026ff307e24 */ /* 0x000fe4000f8e00ff */
[----:B-1----:R-:W-:Y:S01]  /*d840*/  IMAD.MOV.U32 R9, RZ, RZ, 0x40000040 ;  /* 0x40000040ff097424 */ /* 0x002fe200078e00ff */
[----:B---3--:R1:W5:Y:S01]  /*d850*/  LDL R12, [R1+0x444] ;  /* 0x00044400010c7983 */ /* 0x0083620000100800 */
[----:B------:R-:W-:Y:S02]  /*d860*/  IMAD.U32 R34, RZ, RZ, UR38 ;  /* 0x00000026ff227e24 */ /* 0x000fe4000f8e00ff */
[----:B0-----:R-:W-:-:S05]  /*d870*/  VIADD R6, R45, 0xffffff80 ;  /* 0xffffff802d067836 */ /* 0x001fca0000000000 */
[----:B------:R0:W-:Y:S02]  /*d880*/  STL [R1+0x74], R6 ;  /* 0x0000740601007387 */ /* 0x0001e40000100800 */
[----:B0-----:R-:W-:-:S04]  /*d890*/  SHF.R.U32.HI R6, RZ, 0x4, R7 ;  /* 0x00000004ff067819 */ /* 0x001fc80000011607 */
[----:B------:R-:W-:-:S04]  /*d8a0*/  LOP3.LUT R6, R6, 0x3fff, RZ, 0xc0, !PT ;  /* 0x00003fff06067812 */ /* 0x000fc800078ec0ff */
[----:B------:R-:W-:Y:S01]  /*d8b0*/  LOP3.LUT R6, R6, 0x10000, RZ, 0xfc, !PT ;  /* 0x0001000006067812 */ /* 0x000fe200078efcff */
[----:B--2---:R0:W2:Y:S02]  /*d8c0*/  SHFL.IDX PT, R0, R4, RZ, 0x1f ;  /* 0x00001fff04007589 */ /* 0x0040a400000e0000 */
[----:B0-----:R-:W-:-:S05]  /*d8d0*/  VIADD R4, R2, 0x36400 ;  /* 0x0003640002047836 */ /* 0x001fca0000000000 */
[----:B------:R-:W-:Y:S01]  /*d8e0*/  LOP3.LUT P0, RZ, R4, 0x3ff, RZ, 0xc0, !PT ;  /* 0x000003ff04ff7812 */ /* 0x000fe2000780c0ff */
[----:B------:R-:W-:-:S05]  /*d8f0*/  VIADD R4, R2, 0x26400 ;  /* 0x0002640002047836 */ /* 0x000fca0000000000 */
[----:B------:R-:W-:-:S04]  /*d900*/  SHF.R.U32.HI R5, RZ, 0x4, R4 ;  /* 0x00000004ff057819 */ /* 0x000fc80000011604 */
[----:B------:R-:W-:Y:S02]  /*d910*/  LOP3.LUT R5, R5, 0x3fff, RZ, 0xc0, !PT ;  /* 0x00003fff05057812 */ /* 0x000fe400078ec0ff */
[----:B--2---:R-:W-:-:S04]  /*d920*/  LEA.HI R3, R0, R0, RZ, 0x1 ;  /* 0x0000000000037211 */ /* 0x004fc800078f08ff */
[----:B------:R-:W-:-:S05]  /*d930*/  LOP3.LUT R3, R3, 0x6, RZ, 0xc0, !PT ;  /* 0x0000000603037812 */ /* 0x000fca00078ec0ff */
[----:B------:R-:W-:Y:S02]  /*d940*/  IMAD.IADD R0, R0, 0x1, -R3 ;  /* 0x0000000100007824 */ /* 0x000fe400078e0a03 */
[----:B------:R-:W-:Y:S02]  /*d950*/  VIADD R3, R2, 0x22400 ;  /* 0x0002240002037836 */ /* 0x000fe40000000000 */
[----:B------:R-:W-:Y:S01]  /*d960*/  IMAD R4, R0, 0x8000, R7 ;  /* 0x0000800000047824 */ /* 0x000fe200078e0207 */
[----:B------:R-:W-:Y:S01]  /*d970*/  LOP3.LUT R7, R5, 0x10000, RZ, 0xfc, !PT ;  /* 0x0001000005077812 */ /* 0x000fe200078efcff */
[----:B------:R-:W-:Y:S01]  /*d980*/  IMAD.MOV.U32 R5, RZ, RZ, 0x40000040 ;  /* 0x40000040ff057424 */ /* 0x000fe200078e00ff */
[----:B------:R-:W-:Y:S02]  /*d990*/  SHF.R.U32.HI R3, RZ, 0x4, R3 ;  /* 0x00000004ff037819 */ /* 0x000fe40000011603 */
[----:B------:R-:W-:Y:S02]  /*d9a0*/  SHF.R.U32.HI R4, RZ, 0x4, R4 ;  /* 0x00000004ff047819 */ /* 0x000fe40000011604 */
[----:B------:R-:W-:-:S02]  /*d9b0*/  LOP3.LUT R3, R3, 0x3fff, RZ, 0xc0, !PT ;  /* 0x00003fff03037812 */ /* 0x000fc400078ec0ff */
[----:B------:R-:W-:Y:S02]  /*d9c0*/  SHF.R.U32.HI R0, RZ, 0x4, R65 ;  /* 0x00000004ff007819 */ /* 0x000fe40000011641 */
[----:B------:R-:W-:Y:S02]  /*d9d0*/  LOP3.LUT R10, R3, 0x10000, RZ, 0xfc, !PT ;  /* 0x00010000030a7812 */ /* 0x000fe400078efcff */
[----:B------:R-:W-:Y:S01]  /*d9e0*/  LOP3.LUT R3, R4, 0x3fff, RZ, 0xc0, !PT ;  /* 0x00003fff04037812 */ /* 0x000fe200078ec0ff */
[----:B------:R-:W-:Y:S01]  /*d9f0*/  IMAD.MOV.U32 R4, RZ, RZ, R7 ;  /* 0x000000ffff047224 */ /* 0x000fe200078e0007 */
[----:B------:R-:W-:Y:S01]  /*da00*/  LOP3.LUT R0, R0, 0x3fff, RZ, 0xc0, !PT ;  /* 0x00003fff00007812 */ /* 0x000fe200078ec0ff */
[----:B------:R-:W-:Y:S01]  /*da10*/  IMAD.MOV.U32 R7, RZ, RZ, 0x40000040 ;  /* 0x40000040ff077424 */ /* 0x000fe200078e00ff */
[----:B------:R-:W-:Y:S02]  /*da20*/  LOP3.LUT R3, R3, 0x2000000, RZ, 0xfc, !PT ;  /* 0x0200000003037812 */ /* 0x000fe400078efcff */
[----:B------:R-:W-:Y:S01]  /*da30*/  LOP3.LUT R8, R0, 0x10000, RZ, 0xfc, !PT ;  /* 0x0001000000087812 */ /* 0x000fe200078efcff */
[----:B------:R-:W-:Y:S01]  /*da40*/  BSSY B6, `(.L_x_3529) ;  /* 0x0000038000067945 */ /* 0x000fe20003800000 */
[----:B------:R0:W-:Y:S01]  /*da50*/  STL.128 [R1+0x90], R4 ;  /* 0x0000900401007387 */ /* 0x0001e20000100c00 */
[----:B------:R-:W-:Y:S01]  /*da60*/  IADD3 R26, P6, R26, 0x58, RZ ;  /* 0x000000581a1a7810 */ /* 0x000fe20007fde0ff */
[----:B------:R-:W-:-:S02]  /*da70*/  IMAD.MOV.U32 R0, RZ, RZ, R221 ;  /* 0x000000ffff007224 */ /* 0x000fc400078e00dd */
[----:B------:R1:W-:Y:S01]  /*da80*/  STL.64 [R1+0x78], R8 ;  /* 0x0000780801007387 */ /* 0x0003e20000100a00 */
[----:B0-----:R-:W-:-:S03]  /*da90*/  IMAD.MOV.U32 R6, RZ, RZ, R3 ;  /* 0x000000ffff067224 */ /* 0x001fc600078e0003 */
[----:B------:R1:W5:Y:S01]  /*daa0*/  LDL R3, [R1+0x434] ;  /* 0x0004340001037983 */ /* 0x0003620000100800 */
[----:B------:R-:W-:Y:S02]  /*dab0*/  IMAD.MOV.U32 R4, RZ, RZ, R10 ;  /* 0x000000ffff047224 */ /* 0x000fe400078e000a */
[----:B------:R-:W-:-:S03]  /*dac0*/  IMAD.U32 R10, RZ, RZ, UR38 ;  /* 0x00000026ff0a7e24 */ /* 0x000fc6000f8e00ff */
[----:B------:R1:W-:Y:S01]  /*dad0*/  STL.128 [R1+0x80], R4 ;  /* 0x0000800401007387 */ /* 0x0003e20000100c00 */
[----:B------:R-:W-:Y:S02]  /*dae0*/  IADD3 R60, P5, R60, 0x60, RZ ;  /* 0x000000603c3c7810 */ /* 0x000fe40007fbe0ff */
[----:B------:R-:W-:Y:S01]  /*daf0*/  IADD3 R39, P2, R10, 0x74, RZ ;  /* 0x000000740a277810 */ /* 0x000fe20007f5e0ff */
[----:B------:R-:W-:Y:S01]  /*db00*/  IMAD.X R27, RZ, RZ, UR37, P6 ;  /* 0x00000025ff1b7e24 */ /* 0x000fe2000b0e06ff */
[----:B------:R-:W-:Y:S01]  /*db10*/  IADD3 R51, P1, R51, 0x68, RZ ;  /* 0x0000006833337810 */ /* 0x000fe20007f3e0ff */
[----:B------:R-:W-:Y:S01]  /*db20*/  IMAD.X R59, RZ, RZ, UR37, P5 ;  /* 0x00000025ff3b7e24 */ /* 0x000fe2000a8e06ff */
[----:B------:R-:W-:Y:S01]  /*db30*/  IADD3 R42, P4, R42, 0x78, RZ ;  /* 0x000000782a2a7810 */ /* 0x000fe20007f9e0ff */
[----:B------:R-:W-:Y:S01]  /*db40*/  IMAD.X R40, RZ, RZ, UR37, P2 ;  /* 0x00000025ff287e24 */ /* 0x000fe200090e06ff */
[----:B------:R-:W-:Y:S02]  /*db50*/  IADD3 R53, P3, R53, 0x80, RZ ;  /* 0x0000008035357810 */ /* 0x000fe40007f7e0ff */
[----:B------:R-:W-:-:S02]  /*db60*/  IADD3 R44, P2, R44, 0x88, RZ ;  /* 0x000000882c2c7810 */ /* 0x000fc40007f5e0ff */
[----:B------:R-:W-:Y:S02]  /*db70*/  IADD3 R48, P6, R48, 0x90, RZ ;  /* 0x0000009030307810 */ /* 0x000fe40007fde0ff */
[----:B------:R-:W-:Y:S01]  /*db80*/  IADD3 R34, P5, R34, 0x98, RZ ;  /* 0x0000009822227810 */ /* 0x000fe20007fbe0ff */
[----:B------:R-:W-:Y:S02]  /*db90*/  IMAD.X R50, RZ, RZ, UR37, P1 ;  /* 0x00000025ff327e24 */ /* 0x000fe400088e06ff */
[----:B------:R-:W-:Y:S02]  /*dba0*/  IMAD.X R41, RZ, RZ, UR37, P4 ;  /* 0x00000025ff297e24 */ /* 0x000fe4000a0e06ff */
[----:B------:R-:W-:Y:S02]  /*dbb0*/  IMAD.X R52, RZ, RZ, UR37, P3 ;  /* 0x00000025ff347e24 */ /* 0x000fe400098e06ff */
[----:B------:R-:W-:Y:S02]  /*dbc0*/  IMAD.X R43, RZ, RZ, UR37, P2 ;  /* 0x00000025ff2b7e24 */ /* 0x000fe400090e06ff */
[----:B------:R-:W-:-:S02]  /*dbd0*/  IMAD.X R49, RZ, RZ, UR37, P6 ;  /* 0x00000025ff317e24 */ /* 0x000fc4000b0e06ff */
[----:B------:R-:W-:Y:S01]  /*dbe0*/  IMAD.X R35, RZ, RZ, UR37, P5 ;  /* 0x00000025ff237e24 */ /* 0x000fe2000a8e06ff */
[----:B-1----:R-:W-:Y:S06]  /*dbf0*/  @!P0 BRA `(.L_x_3530) ;  /* 0x0000000000708947 */ /* 0x002fec0003800000 */
[----:B------:R-:W-:Y:S01]  /*dc00*/  MOV R14, 0x0 ;  /* 0x00000000000e7802 */ /* 0x000fe20000000f00 */
[----:B------:R-:W-:Y:S01]  /*dc10*/  ULDC.64 UR4, c[0x4][0x90] ;  /* 0x0100240000047ab9 */ /* 0x000fe20000000a00 */
[----:B------:R-:W-:Y:S01]  /*dc20*/  ULDC.64 UR6, c[0x4][0x98] ;  /* 0x0100260000067ab9 */ /* 0x000fe20000000a00 */
[----:B------:R-:W-:Y:S02]  /*dc30*/  IMAD.U32 R4, RZ, RZ, UR4 ;  /* 0x00000004ff047e24 */ /* 0x000fe4000f8e00ff */
[----:B------:R-:W-:Y:S01]  /*dc40*/  IMAD.U32 R5, RZ, RZ, UR5 ;  /* 0x00000005ff057e24 */ /* 0x000fe2000f8e00ff */
[----:B------:R-:W0:Y:S01]  /*dc50*/  LDC.64 R14, c[0x4][R14] ;  /* 0x010000000e0e7b82 */ /* 0x000e220000000a00 */
[----:B------:R-:W-:Y:S01]  /*dc60*/  ULDC.64 UR4, c[0x4][0x20] ;  /* 0x0100080000047ab9 */ /* 0x000fe20000000a00 */
[----:B------:R-:W-:Y:S02]  /*dc70*/  IMAD.U32 R6, RZ, RZ, UR6 ;  /* 0x00000006ff067e24 */ /* 0x000fe4000f8e00ff */
[----:B------:R-:W-:-:S02]  /*dc80*/  IMAD.U32 R7, RZ, RZ, UR7 ;  /* 0x00000007ff077e24 */ /* 0x000fc4000f8e00ff */
[----:B------:R-:W-:Y:S02]  /*dc90*/  IMAD.U32 R10, RZ, RZ, UR4 ;  /* 0x00000004ff0a7e24 */ /* 0x000fe4000f8e00ff */
[----:B------:R-:W-:Y:S02]  /*dca0*/  IMAD.U32 R11, RZ, RZ, UR5 ;  /* 0x00000005ff0b7e24 */ /* 0x000fe4000f8e00ff */
[----:B------:R-:W-:Y:S02]  /*dcb0*/  IMAD.MOV.U32 R8, RZ, RZ, 0x70 ;  /* 0x00000070ff087424 */ /* 0x000fe400078e00ff */
[----:B-----5:R-:W-:Y:S02]  /*dcc0*/  IMAD.MOV.U32 R12, RZ, RZ, 0x1 ;  /* 0x00000001ff0c7424 */ /* 0x020fe400078e00ff */
[----:B------:R-:W-:-:S07]  /*dcd0*/  IMAD.MOV.U32 R13, RZ, RZ, RZ ;  /* 0x000000ffff0d7224 */ /* 0x000fce00078e00ff */
[----:B------:R-:W-:-:S07]  /*dce0*/  LEPC R20, `(.L_x_3531) ;  /* 0x000000001014794e */ /* 0x000fce0000000000 */
[----:B0-----:R-:W-:Y:S05]  /*dcf0*/  CALL.ABS.NOINC R14 ;  /* 0x000000000e007343 */ /* 0x001fea0003c00000 */
.L_x_3531:
        /* <DEDUP_REMOVED lines=12> */
.L_x_3530:
[----:B------:R-:W-:Y:S05]  /*ddc0*/  BSYNC B6 ;  /* 0x0000000000067941 */ /* 0x000fea0003800000 */
.L_x_3529:
[----:B-----5:R-:W-:Y:S01]  /*ddd0*/  SHF.R.S32.HI R4, RZ, 0x1f, R3 ;  /* 0x0000001fff047819 */ /* 0x020fe20000011403 */
[----:B------:R-:W-:Y:S01]  /*dde0*/  UIADD3 UR6, UP0, UR38, 0xfc, URZ ;  /* 0x000000fc26067890 */ /* 0x000fe2000ff1e03f */
[----:B------:R-:W0:Y:S01]  /*ddf0*/  LDC.64 R28, c[0x0][0xad8] ;  /* 0x0002b600ff1c7b82 */ /* 0x000e220000000a00 */
[----:B------:R-:W-:Y:S01]  /*de00*/  UIADD3 UR4, UP1, UR38, 0x70, URZ ;  /* 0x0000007026047890 */ /* 0x000fe2000ff3e03f */
[----:B------:R-:W-:Y:S01]  /*de10*/  LEA.HI R4, R4, R3, RZ, 0x3 ;  /* 0x0000000304047211 */ /* 0x000fe200078f18ff */
[----:B------:R-:W-:Y:S01]  /*de20*/  UIADD3.X UR7, URZ, UR37, URZ, UP0, !UPT ;  /* 0x000000253f077290 */ /* 0x000fe200087fe43f */
[----:B------:R-:W-:Y:S01]  /*de30*/  IMAD.MOV.U32 R15, RZ, RZ, 0x2 ;  /* 0x00000002ff0f7424 */ /* 0x000fe200078e00ff */
[----:B------:R-:W-:Y:S01]  /*de40*/  UIADD3.X UR5, URZ, UR37, URZ, UP1, !UPT ;  /* 0x000000253f057290 */ /* 0x000fe20008ffe43f */
[C---:B------:R-:W-:Y:S01]  /*de50*/  LOP3.LUT R6, R4.reuse, 0xfffffff8, RZ, 0xc0, !PT ;  /* 0xfffffff804067812 */ /* 0x040fe200078ec0ff */
[----:B------:R-:W-:Y:S01]  /*de60*/  IMAD.SHL.U32 R4, R4, 0x40, RZ ;  /* 0x0000004004047824 */ /* 0x000fe200078e00ff */
[----:B------:R-:W1:Y:S01]  /*de70*/  LDC.64 R20, c[0x0][0xae0] ;  /* 0x0002b800ff147b82 */ /* 0x000e620000000a00 */
[----:B------:R-:W-:Y:S01]  /*de80*/  IMAD.U32 R8, RZ, RZ, UR4 ;  /* 0x00000004ff087e24 */ /* 0x000fe2000f8e00ff */
[----:B------:R-:W-:Y:S01]  /*de90*/  UIADD3 UR4, UP1, UR38, 0xa0, URZ ;  /* 0x000000a026047890 */ /* 0x000fe2000ff3e03f */
[----:B------:R-:W-:Y:S01]  /*dea0*/  IMAD.IADD R10, R3, 0x1, -R6 ;  /* 0x00000001030a7824 */ /* 0x000fe200078e0a06 */
[----:B------:R-:W-:Y:S01]  /*deb0*/  LOP3.LUT R9, R4, 0xfffffe00, RZ, 0xc0, !PT ;  /* 0xfffffe0004097812 */ /* 0x000fe200078ec0ff */
[----:B------:R-:W-:Y:S01]  /*dec0*/  IMAD.U32 R6, RZ, RZ, UR6 ;  /* 0x00000006ff067e24 */ /* 0x000fe2000f8e00ff */
[----:B------:R-:W-:Y:S01]  /*ded0*/  STL.64 [R1+0xc0], R26 ;  /* 0x0000c01a01007387 */ /* 0x000fe20000100a00 */
[C---:B------:R-:W-:Y:S01]  /*dee0*/  IMAD.SHL.U32 R3, R10.reuse, 0x40, RZ ;  /* 0x000000400a037824 */ /* 0x040fe200078e00ff */
[C---:B------:R-:W-:Y:S01]  /*def0*/  LOP3.LUT P0, RZ, R10.reuse, 0x2, RZ, 0xc0, !PT ;  /* 0x000000020aff7812 */ /* 0x040fe2000780c0ff */
[----:B------:R-:W-:Y:S01]  /*df00*/  IMAD.MOV.U32 R4, RZ, RZ, R6 ;  /* 0x000000ffff047224 */ /* 0x000fe200078e0006 */
[----:B------:R-:W-:Y:S01]  /*df10*/  LOP3.LUT P1, RZ, R10, 0x4, RZ, 0xc0, !PT ;  /* 0x000000040aff7812 */ /* 0x000fe2000782c0ff */
[----:B------:R-:W-:Y:S01]  /*df20*/  IMAD R9, R0, 0x400, R9 ;  /* 0x0000040000097824 */ /* 0x000fe200078e0209 */
[----:B------:R-:W-:Y:S01]  /*df30*/  LOP3.LUT R3, R3, 0x1c0, RZ, 0xc0, !PT ;  /* 0x000001c003037812 */ /* 0x000fe200078ec0ff */
[----:B------:R-:W-:Y:S01]  /*df40*/  IMAD.U32 R5, RZ, RZ, UR7 ;  /* 0x00000007ff057e24 */ /* 0x000fe2000f8e00ff */
[----:B------:R-:W-:Y:S01]  /*df50*/  UIADD3 UR6, UP0, UR38, 0xb0, URZ ;  /* 0x000000b026067890 */ /* 0x000fe2000ff1e03f */
[----:B------:R-:W-:Y:S01]  /*df60*/  IMAD.U32 R7, RZ, RZ, UR5 ;  /* 0x00000005ff077e24 */ /* 0x000fe2000f8e00ff */
[----:B------:R-:W-:Y:S01]  /*df70*/  LOP3.LUT R11, R3, 0x8, R12, 0xf8, !PT ;  /* 0x00000008030b7812 */ /* 0x000fe200078ef80c */
[----:B------:R-:W-:Y:S01]  /*df80*/  IMAD.MOV.U32 R6, RZ, RZ, R8 ;  /* 0x000000ffff067224 */ /* 0x000fe200078e0008 */
[----:B------:R-:W-:Y:S01]  /*df90*/  SHF.R.U32.HI R12, RZ, 0x3, R3 ;  /* 0x00000003ff0c7819 */ /* 0x000fe20000011603 */
[----:B------:R-:W-:Y:S01]  /*dfa0*/  UIADD3.X UR5, URZ, UR37, URZ, UP1, !UPT ;  /* 0x000000253f057290 */ /* 0x000fe20008ffe43f */
[----:B------:R-:W-:Y:S01]  /*dfb0*/  IMAD.MOV.U32 R54, RZ, RZ, 0x10 ;  /* 0x00000010ff367424 */ /* 0x000fe200078e00ff */
[----:B------:R-:W-:Y:S01]  /*dfc0*/  UIADD3.X UR7, URZ, UR37, URZ, UP0, !UPT ;  /* 0x000000253f077290 */ /* 0x000fe200087fe43f */
[----:B------:R-:W-:Y:S01]  /*dfd0*/  LOP3.LUT R0, R11, R12, RZ, 0x3c, !PT ;  /* 0x0000000c0b007212 */ /* 0x000fe200078e3cff */
[----:B------:R2:W-:Y:S01]  /*dfe0*/  STL.128 [R1+0x100], R4 ;  /* 0x0001000401007387 */ /* 0x0005e20000100c00 */
[----:B------:R-:W3:Y:S01]  /*dff0*/  LDC.64 R12, c[0x0][0xad0] ;  /* 0x0002b400ff0c7b82 */ /* 0x000ee20000000a00 */
[----:B------:R-:W-:Y:S01]  /*e000*/  IMAD.MOV.U32 R8, RZ, RZ, R39 ;  /* 0x000000ffff087224 */ /* 0x000fe200078e0027 */
[----:B------:R-:W-:Y:S01]  /*e010*/  SEL R54, R54, 0xfffffff0, !P0 ;  /* 0xfffffff036367807 */ /* 0x000fe20004000000 */
[----:B------:R-:W-:Y:S01]  /*e020*/  IMAD.IADD R0, R9, 0x1, R0 ;  /* 0x0000000109007824 */ /* 0x000fe200078e0200 */
[----:B------:R-:W-:Y:S01]  /*e030*/  STL.64 [R1+0xb0], R192 ;  /* 0x0000b0c001007387 */ /* 0x000fe20000100a00 */
[----:B------:R-:W-:-:S02]  /*e040*/  IMAD.MOV.U32 R9, RZ, RZ, R40 ;  /* 0x000000ffff097224 */ /* 0x000fc400078e0028 */
[----:B------:R-:W-:Y:S01]  /*e050*/  IMAD.WIDE.U32 R14, R0, R15, UR44 ;  /* 0x0000002c000e7e25 */ /* 0x000fe2000f8e000f */
[----:B------:R-:W-:Y:S03]  /*e060*/  STL.U8 [R1+0xc8], RZ ;  /* 0x0000c8ff01007387 */ /* 0x000fe60000100000 */
[----:B------:R-:W-:Y:S01]  /*e070*/  IMAD.U32 R10, RZ, RZ, UR4 ;  /* 0x00000004ff0a7e24 */ /* 0x000fe2000f8e00ff */
[----:B------:R-:W-:Y:S01]  /*e080*/  IADD3 R14, P0, R14, 0x36400, RZ ;  /* 0x000364000e0e7810 */ /* 0x000fe20007f1e0ff */
[----:B------:R-:W-:Y:S01]  /*e090*/  IMAD.U32 R11, RZ, RZ, UR5 ;  /* 0x00000005ff0b7e24 */ /* 0x000fe2000f8e00ff */
[----:B------:R-:W-:Y:S01]  /*e0a0*/  STL.U8 [R1+0x120], RZ ;  /* 0x000120ff01007387 */ /* 0x000fe20000100000 */
[----:B--2---:R-:W2:Y:S01]  /*e0b0*/  LDC R6, c[0x0][0x450] ;  /* 0x00011400ff067b82 */ /* 0x004ea20000000800 */
[----:B------:R-:W-:Y:S01]  /*e0c0*/  IMAD.MOV.U32 R55, RZ, RZ, 0x20 ;  /* 0x00000020ff377424 */ /* 0x000fe200078e00ff */
[----:B------:R-:W-:Y:S01]  /*e0d0*/  ULDC UR4, c[0x0][0x3f4] ;  /* 0x0000fd0000047ab9 */ /* 0x000fe20000000800 */
[----:B------:R4:W-:Y:S01]  /*e0e0*/  STL.128 [R1+0x110], R8 ;  /* 0x0001100801007387 */ /* 0x0009e20000100c00 */
[----:B------:R-:W-:Y:S01]  /*e0f0*/  IMAD.X R15, RZ, RZ, R15, P0 ;  /* 0x000000ffff0f7224 */ /* 0x000fe200000e060f */
[----:B------:R-:W-:Y:S01]  /*e100*/  ISETP.LT.AND P0, PT, RZ, UR4, PT ;  /* 0x00000004ff007c0c */ /* 0x000fe2000bf01270 */
[----:B0-----:R-:W-:Y:S01]  /*e110*/  IMAD.MOV.U32 R27, RZ, RZ, R28 ;  /* 0x000000ffff1b7224 */ /* 0x001fe200078e001c */
[----:B------:R-:W-:Y:S01]  /*e120*/  SEL R55, R55, 0xffffffe0, !P1 ;  /* 0xffffffe037377807 */ /* 0x000fe20004800000 */
[----:B------:R-:W2:Y:S01]  /*e130*/  LDC.64 R4, c[0x0][0x448] ;  /* 0x00011200ff047b82 */ /* 0x000ea20000000a00 */
[----:B---3--:R-:W-:Y:S01]  /*e140*/  IMAD.MOV.U32 R26, RZ, RZ, R13 ;  /* 0x000000ffff1a7224 */ /* 0x008fe200078e000d */
[----:B------:R-:W-:Y:S01]  /*e150*/  STL.64 [R1+0xa8], R14 ;  /* 0x0000a80e01007387 */ /* 0x000fe20000100a00 */
[----:B------:R-:W-:-:S02]  /*e160*/  IMAD.MOV.U32 R7, RZ, RZ, R12 ;  /* 0x000000ffff077224 */ /* 0x000fc400078e000c */
[----:B------:R-:W-:Y:S01]  /*e170*/  VIADD R229, R45, 0xffffff80 ;  /* 0xffffff802de57836 */ /* 0x000fe20000000000 */
[----:B------:R-:W-:Y:S01]  /*e180*/  STL.64 [R1+0xa0], R54 ;  /* 0x0000a03601007387 */ /* 0x000fe20000100a00 */
[----:B------:R-:W-:Y:S02]  /*e190*/  IMAD.U32 R46, RZ, RZ, UR6 ;  /* 0x00000006ff2e7e24 */ /* 0x000fe4000f8e00ff */
[----:B------:R-:W-:Y:S01]  /*e1a0*/  IMAD.U32 R47, RZ, RZ, UR7 ;  /* 0x00000007ff2f7e24 */ /* 0x000fe2000f8e00ff */
[----:B------:R-:W-:Y:S01]  /*e1b0*/  STL.128 [R1+0xd0], R24 ;  /* 0x0000d01801007387 */ /* 0x000fe20000100c00 */
[----:B----4-:R-:W-:Y:S02]  /*e1c0*/  IMAD.MOV.U32 R8, RZ, RZ, RZ ;  /* 0x000000ffff087224 */ /* 0x010fe400078e00ff */
[----:B------:R-:W-:Y:S01]  /*e1d0*/  IMAD.MOV.U32 R9, RZ, RZ, R29 ;  /* 0x000000ffff097224 */ /* 0x000fe200078e001d */
[----:B------:R-:W-:Y:S01]  /*e1e0*/  STL [R1+0xcc], R229 ;  /* 0x0000cce501007387 */ /* 0x000fe20000100800 */
[----:B-1----:R-:W-:-:S02]  /*e1f0*/  IMAD.MOV.U32 R10, RZ, RZ, R20 ;  /* 0x000000ffff0a7224 */ /* 0x002fc400078e0014 */
[----:B------:R-:W-:Y:S01]  /*e200*/  IMAD.MOV.U32 R11, RZ, RZ, R21 ;  /* 0x000000ffff0b7224 */ /* 0x000fe200078e0015 */
[----:B------:R0:W-:Y:S01]  /*e210*/  STL.64 [R1+0xb8], R46 ;  /* 0x0000b82e01007387 */ /* 0x0001e20000100a00 */
[----:B------:R-:W-:Y:S02]  /*e220*/  IMAD.U32 R28, RZ, RZ, UR38 ;  /* 0x00000026ff1c7e24 */ /* 0x000fe4000f8e00ff */
[----:B------:R-:W-:Y:S01]  /*e230*/  IMAD.U32 R39, RZ, RZ, UR38 ;  /* 0x00000026ff277e24 */ /* 0x000fe2000f8e00ff */
[----:B------:R1:W-:Y:S01]  /*e240*/  STL.128 [R1+0xe0], R8 ;  /* 0x0000e00801007387 */ /* 0x0003e20000100c00 */
[----:B------:R-:W-:Y:S01]  /*e250*/  IMAD.U32 R63, RZ, RZ, UR38 ;  /* 0x00000026ff3f7e24 */ /* 0x000fe2000f8e00ff */
[----:B------:R-:W-:Y:S01]  /*e260*/  IADD3 R28, P1, R28, 0x120, RZ ;  /* 0x000001201c1c7810 */ /* 0x000fe20007f3e0ff */
[----:B------:R-:W-:Y:S01]  /*e270*/  IMAD.U32 R45, RZ, RZ, UR38 ;  /* 0x00000026ff2d7e24 */ /* 0x000fe2000f8e00ff */
[----:B--2---:R1:W-:Y:S01]  /*e280*/  STL.128 [R1+0xf0], R4 ;  /* 0x0000f00401007387 */ /* 0x0043e20000100c00 */
[----:B------:R-:W-:Y:S01]  /*e290*/  IMAD.U32 R40, RZ, RZ, UR38 ;  /* 0x00000026ff287e24 */ /* 0x000fe2000f8e00ff */
[----:B------:R-:W-:Y:S01]  /*e2a0*/  IADD3 R39, P2, R39, 0xcc, RZ ;  /* 0x000000cc27277810 */ /* 0x000fe20007f5e0ff */
[----:B------:R-:W-:Y:S01]  /*e2b0*/  IMAD.X R29, RZ, RZ, UR37, P1 ;  /* 0x00000025ff1d7e24 */ /* 0x000fe200088e06ff */
[----:B------:R-:W-:Y:S01]  /*e2c0*/  IADD3 R63, P3, R63, 0xc8, RZ ;  /* 0x000000c83f3f7810 */ /* 0x000fe20007f7e0ff */
[----:B0-----:R-:W-:Y:S01]  /*e2d0*/  IMAD.U32 R47, RZ, RZ, UR38 ;  /* 0x00000026ff2f7e24 */ /* 0x001fe2000f8e00ff */
[----:B------:R-:W-:Y:S01]  /*e2e0*/  IADD3 R45, P4, R45, 0xb8, RZ ;  /* 0x000000b82d2d7810 */ /* 0x000fe20007f9e0ff */
[----:B------:R-:W-:Y:S01]  /*e2f0*/  IMAD.X R46, RZ, RZ, UR37, P2 ;  /* 0x00000025ff2e7e24 */ /* 0x000fe200090e06ff */
[----:B------:R-:W-:Y:S01]  /*e300*/  IADD3 R40, P6, R40, 0x108, RZ ;  /* 0x0000010828287810 */ /* 0x000fe20007fde0ff */
[----:B------:R-:W-:Y:S01]  /*e310*/  IMAD.X R64, RZ, RZ, UR37, P3 ;  /* 0x00000025ff407e24 */ /* 0x000fe200098e06ff */
[----:B------:R-:W-:Y:S01]  /*e320*/  IADD3 R47, P5, R47, 0x100, RZ ;  /* 0x000001002f2f7810 */ /* 0x000fe20007fbe0ff */
[----:B------:R-:W-:-:S02]  /*e330*/  IMAD.X R61, RZ, RZ, UR37, P4 ;  /* 0x00000025ff3d7e24 */ /* 0x000fc4000a0e06ff */
[----:B------:R-:W-:Y:S02]  /*e340*/  IMAD.X R58, RZ, RZ, UR37, P6 ;  /* 0x00000025ff3a7e24 */ /* 0x000fe4000b0e06ff */
[----:B------:R-:W-:Y:S01]  /*e350*/  IMAD.X R62, RZ, RZ, UR37, P5 ;  /* 0x00000025ff3e7e24 */ /* 0x000fe2000a8e06ff */
[----:B-1----:R-:W-:Y:S07]  /*e360*/  @P0 BRA `(.L_x_3532) ;  /* 0x0000000000400947 */ /* 0x002fee0003800000 */
        /* <DEDUP_REMOVED lines=10> */
.L_x_3535:
[----:B-1----:R1:W2:Y:S02]  /*e410*/  SYNCS.PHASECHK.TRANS64.TRYWAIT P0, [R2+URZ+0x38800], R3 ;  /* 0x03880003020075a7 */ /* 0x0022a4000800017f */
[----:B--2---:R-:W-:Y:S05]  /*e420*/  @!P0 NANOSLEEP.SYNCS 0x989680 ;  /* 0x009896800000895d */ /* 0x004fea0003900000 */
[----:B------:R-:W2:Y:S02]  /*e430*/  @!P0 SYNCS.PHASECHK.TRANS64 P0, [R2+URZ+0x38800], R3 ;  /* 0x03880003020085a7 */ /* 0x000ea4000800007f */
[----:B--2---:R-:W-:Y:S05]  /*e440*/  @!P0 BRA `(.L_x_3535) ;  /* 0xfffffffc00f08947 */ /* 0x004fea000383ffff */
.L_x_3534:
[----:B------:R-:W-:Y:S05]  /*e450*/  BSYNC B0 ;  /* 0x0000000000007941 */ /* 0x000fea0003800000 */
.L_x_3533:
[----:B------:R-:W-:Y:S05]  /*e460*/  BRA `(.L_x_3536) ;  /* 0x0000002c00ac7947 */ /* 0x000fea0003800000 */
.L_x_3532:
[----:B------:R-:W-:Y:S01]  /*e470*/  LOP3.LUT P0, RZ, R65, 0x3ff, RZ, 0xc0, !PT ;  /* 0x000003ff41ff7812 */ /* 0x000fe2000780c0ff */
[----:B------:R-:W-:Y:S01]  /*e480*/  ULDC.64 UR4, c[0x0][0x3f8] ;  /* 0x0000fe0000047ab9 */ /* 0x000fe20000000a00 */
[----:B------:R-:W-:Y:S01]  /*e490*/  SHF.R.S32.HI R0, RZ, 0x1f, R36 ;  /* 0x0000001fff007819 */ /* 0x000fe20000011424 */
[----:B------:R-:W-:Y:S01]  /*e4a0*/  ULDC.64 UR6, c[0x0][0x408] ;  /* 0x0001020000067ab9 */ /* 0x000fe20000000a00 */
[----:B------:R-:W-:Y:S01]  /*e4b0*/  IMAD.WIDE.U32 R26, R36, UR4, RZ ;  /* 0x00000004241a7c25 */ /* 0x000fe2000f8e00ff */
[----:B------:R-:W-:Y:S03]  /*e4c0*/  BSSY B6, `(.L_x_3537) ;  /* 0x0000019000067945 */ /* 0x000fe60003800000 */
        /* <DEDUP_REMOVED lines=24> */
.L_x_3538:
[----:B------:R-:W-:Y:S05]  /*e650*/  BSYNC B6 ;  /* 0x0000000000067941 */ /* 0x000fea0003800000 */
.L_x_3537:
[----:B------:R-:W2:Y:S01]  /*e660*/  LDL R3, [R1+0x50] ;  /* 0x0000500001037983 */ /* 0x000ea20000100800 */
[----:B------:R-:W-:Y:S01]  /*e670*/  ULDC.U8 UR4, c[0x0][0x410] ;  /* 0x0001040000047ab9 */ /* 0x000fe20000000000 */
[----:B------:R-:W-:Y:S01]  /*e680*/  BSSY B0, `(.L_x_3539) ;  /* 0x00002c1000007945 */ /* 0x000fe20003800000 */
[----:B------:R-:W-:Y:S01]  /*e690*/  ISETP.NE.AND P0, PT, RZ, UR4, PT ;  /* 0x00000004ff007c0c */ /* 0x000fe2000bf05270 */
[----:B--2---:R-:W-:-:S12]  /*e6a0*/  IMAD R0, R3, 0x40, R152 ;  /* 0x0000004003007824 */ /* 0x004fd800078e0298 */
[----:B------:R-:W-:Y:S05]  /*e6b0*/  @!P0 BRA `(.L_x_3540) ;  /* 0x0000001400b08947 */ /* 0x000fea0003800000 */
[----:B------:R-:W2:Y:S01]  /*e6c0*/  LDL R20, [R1+0x410] ;  /* 0x0004100001147983 */ /* 0x000ea20000100800 */
[----:B------:R-:W0:Y:S01]  /*e6d0*/  LDC R69, c[0x0][0x448] ;  /* 0x00011200ff457b82 */ /* 0x000e220000000800 */
[----:B------:R-:W-:Y:S01]  /*e6e0*/  ULDC.64 UR4, c[0x0][0x3f8] ;  /* 0x0000fe0000047ab9 */ /* 0x000fe20000000a00 */
[----:B------:R-:W-:Y:S01]  /*e6f0*/  ULDC.64 UR6, c[0x0][0x408] ;  /* 0x0001020000067ab9 */ /* 0x000fe20000000a00 */
[----:B------:R-:W-:Y:S02]  /*e700*/  IMAD.MOV.U32 R27, RZ, RZ, R25 ;  /* 0x000000ffff1b7224 */ /* 0x000fe400078e0019 */
[----:B------:R-:W-:Y:S01]  /*e710*/  IMAD.MOV.U32 R55, RZ, RZ, R65 ;  /* 0x000000ffff377224 */ /* 0x000fe200078e0041 */
[----:B0-----:R-:W-:-:S13]  /*e720*/  ISETP.NE.AND P0, PT, R69, 0x1, PT ;  /* 0x000000014500780c */ /* 0x001fda0003f05270 */
[----:B------:R-:W0:Y:S08]  /*e730*/  @P0 LDC R4, c[0x0][0x44c] ;  /* 0x00011300ff040b82 */ /* 0x000e300000000800 */
[----:B------:R-:W1:Y:S01]  /*e740*/  @P0 LDC R5, c[0x0][0x450] ;  /* 0x00011400ff050b82 */ /* 0x000e620000000800 */
[----:B--2---:R-:W-:-:S04]  /*e750*/  IMAD R3, R20, 0x20, R0 ;  /* 0x0000002014037824 */ /* 0x004fc800078e0200 */
        /* <DEDUP_REMOVED lines=23> */
.L_x_3847:
        /* <DEDUP_REMOVED lines=8> */
[----:B------:R-:W3:Y:S01]  /*e950*/  LDL R11, [R1+0x41c] ;  /* 0x00041c00010b7983 */ /* 0x000ee20000100800 */
[----:B------:R-:W-:Y:S01]  /*e960*/  ULDC UR4, c[0x0][0x3f4] ;  /* 0x0000fd0000047ab9 */ /* 0x000fe20000000800 */
[----:B--2---:R-:W-:Y:S01]  /*e970*/  IMAD.MOV.U32 R4, RZ, RZ, R6 ;  /* 0x000000ffff047224 */ /* 0x004fe200078e0006 */
[----:B------:R-:W-:Y:S01]  /*e980*/  ISETP.GE.AND P2, PT, R154, UR4, PT ;  /* 0x000000049a007c0c */ /* 0x000fe2000bf46270 */
[----:B-1----:R-:W-:Y:S01]  /*e990*/  IMAD.MOV.U32 R5, RZ, RZ, R3 ;  /* 0x000000ffff057224 */ /* 0x002fe200078e0003 */
[----:B------:R-:W-:Y:S02]  /*e9a0*/  ISETP.GE.AND P3, PT, R160, UR4, PT ;  /* 0x00000004a0007c0c */ /* 0x000fe4000bf66270 */
[----:B------:R-:W-:-:S09]  /*e9b0*/  CS2R R54, SRZ ;  /* 0x0000000000367805 */ /* 0x000fd2000001ff00 */
[----:B------:R-:W-:-:S04]  /*e9c0*/  @!P2 IMAD.WIDE R4, R154, 0x2, R4 ;  /* 0x000000029a04a825 */ /* 0x000fc800078e0204 */
[----:B------:R-:W-:Y:S01]  /*e9d0*/  @!P3 IMAD.SHL.U32 R9, R160, 0x2, RZ ;  /* 0x00000002a009b824 */ /* 0x000fe200078e00ff */
[----:B------:R1:W5:Y:S01]  /*e9e0*/  @!P2 LD.E.64 R54, desc[UR46][R4.64] ;  /* 0x0000002e0436a980 */ /* 0x000362000c101b00 */
[----:B------:R-:W-:Y:S02]  /*e9f0*/  CS2R R66, SRZ ;  /* 0x0000000000427805 */ /* 0x000fe4000001ff00 */
[----:B------:R-:W-:Y:S02]  /*ea00*/  CS2R R24, SRZ ;  /* 0x0000000000187805 */ /* 0x000fe4000001ff00 */
[----:B------:R-:W-:Y:S02]  /*ea10*/  CS2R R26, SRZ ;  /* 0x00000000001a7805 */ /* 0x000fe4000001ff00 */
[-C--:B-1----:R-:W-:Y:S02]  /*ea20*/  @!P3 IADD3 R4, P0, R6, R9.reuse, RZ ;  /* 0x000000090604b210 */ /* 0x082fe40007f1e0ff */
[----:B----4-:R-:W-:Y:S01]  /*ea30*/  @!P3 IADD3 R6, P1, R8, R9, RZ ;  /* 0x000000090806b210 */ /* 0x010fe20007f3e0ff */
[----:B---3--:R-:W-:-:S02]  /*ea40*/  IMAD.MOV.U32 R9, RZ, RZ, R7 ;  /* 0x000000ffff097224 */ /* 0x008fc400078e0007 */
[----:B------:R-:W-:-:S05]  /*ea50*/  @!P2 IMAD.WIDE R8, R154, 0x2, R8 ;  /* 0x000000029a08a825 */ /* 0x000fca00078e0208 */
[----:B------:R1:W5:Y:S01]  /*ea60*/  @!P2 LD.E.64 R66, desc[UR46][R8.64] ;  /* 0x0000002e0842a980 */ /* 0x000362000c101b00 */
[----:B------:R-:W-:-:S05]  /*ea70*/  @!P3 SHF.L.U64.HI R12, R160, 0x1, R11 ;  /* 0x00000001a00cb819 */ /* 0x000fca000001020b */
[--C-:B------:R-:W-:Y:S02]  /*ea80*/  @!P3 IMAD.X R5, R3, 0x1, R12.reuse, P0 ;  /* 0x000000010305b824 */ /* 0x100fe400000e060c */
[----:B------:R-:W-:-:S03]  /*ea90*/  @!P3 IMAD.X R7, R7, 0x1, R12, P1 ;  /* 0x000000010707b824 */ /* 0x000fc600008e060c */
[----:B------:R1:W5:Y:S04]  /*eaa0*/  @!P3 LD.E.64 R24, desc[UR46][R4.64] ;  /* 0x0000002e0418b980 */ /* 0x000368000c101b00 */
[----:B------:R1:W5:Y:S02]  /*eab0*/  @!P3 LD.E.64 R26, desc[UR46][R6.64] ;  /* 0x0000002e061ab980 */ /* 0x000364000c101b00 */
.L_x_3543:
[----:B------:R-:W-:Y:S05]  /*eac0*/  BSYNC B1 ;  /* 0x0000000000017941 */ /* 0x000fea0003800000 */
.L_x_3542:
[----:B-1---5:R-:W-:Y:S01]  /*ead0*/  IMAD.MOV.U32 R3, RZ, RZ, R24 ;  /* 0x000000ffff037224 */ /* 0x022fe200078e0018 */
[----:B------:R-:W-:Y:S01]  /*eae0*/  UMOV UR4, 0xffffffff ;  /* 0xffffffff00047882 */ /* 0x000fe20000000000 */
[----:B------:R-:W-:Y:S01]  /*eaf0*/  IMAD.MOV.U32 R4, RZ, RZ, R25 ;  /* 0x000000ffff047224 */ /* 0x000fe200078e0019 */
[----:B------:R-:W-:Y:S01]  /*eb00*/  CS2R R20, SRZ ;  /* 0x0000000000147805 */ /* 0x000fe2000001ff00 */
[----:B------:R-:W-:Y:S01]  /*eb10*/  IMAD.MOV.U32 R5, RZ, RZ, R54 ;  /* 0x000000ffff057224 */ /* 0x000fe200078e0036 */
[----:B------:R-:W-:Y:S01]  /*eb20*/  PRMT R75, R3, 0x7610, R75 ;  /* 0x00007610034b7816 */ /* 0x000fe2000000004b */
[----:B--2---:R-:W-:Y:S01]  /*eb30*/  IMAD.MOV.U32 R6, RZ, RZ, R55 ;  /* 0x000000ffff067224 */ /* 0x004fe200078e0037 */
        /* <DEDUP_REMOVED lines=11> */
[----:B------:R-:W-:Y:S06]  /*ebf0*/  BRA.DIV UR4, `(.L_x_3544) ;  /* 0x0000027604d47947 */ /* 0x000fec000b800000 */
[----:B------:R1:W2:Y:S04]  /*ec00*/  SHFL.IDX PT, R3, R36, 0x1, 0x1c1f ;  /* 0x003c1f0024037f89 */ /* 0x0002a800000e0000 */
[----:B------:R1:W0:Y:S04]  /*ec10*/  SHFL.IDX PT, R6, R10, 0x1, 0x1c1f ;  /* 0x003c1f000a067f89 */ /* 0x00022800000e0000 */
[----:B---3--:R1:W3:Y:S04]  /*ec20*/  SHFL.IDX PT, R7, R68, 0x1, 0x1c1f ;  /* 0x003c1f0044077f89 */ /* 0x0082e800000e0000 */
[----:B------:R1:W0:Y:S02]  /*ec30*/  SHFL.IDX PT, R14, R65, 0x1, 0x1c1f ;  /* 0x003c1f00410e7f89 */ /* 0x00022400000e0000 */
.L_x_3853:
[----:B------:R-:W5:Y:S01]  /*ec40*/  LDL R5, [R1+0x1d4] ;  /* 0x0001d40001057983 */ /* 0x000f620000100800 */
[----:B------:R-:W-:Y:S01]  /*ec50*/  VIADD R0, R0, 0x20 ;  /* 0x0000002000007836 */ /* 0x000fe20000000000 */
[----:B------:R-:W-:Y:S01]  /*ec60*/  BSSY B1, `(.L_x_3545) ;  /* 0x0000022000017945 */ /* 0x000fe20003800000 */
[----:B01----:R-:W-:Y:S02]  /*ec70*/  CS2R R10, SRZ ;  /* 0x00000000000a7805 */ /* 0x003fe4000001ff00 */
[----:B----4-:R-:W-:Y:S02]  /*ec80*/  CS2R R8, SRZ ;  /* 0x0000000000087805 */ /* 0x010fe4000001ff00 */
[----:B------:R-:W-:Y:S02]  /*ec90*/  CS2R R12, SRZ ;  /* 0x00000000000c7805 */ /* 0x000fe4000001ff00 */
[----:B------:R-:W-:Y:S02]  /*eca0*/  ISETP.GE.AND P0, PT, R0, R69, PT ;  /* 0x000000450000720c */ /* 0x000fe40003f06270 */
[----:B-----5:R-:W-:-:S04]  /*ecb0*/  LEA.HI R4, R5, R5, RZ, 0x1 ;  /* 0x0000000505047211 */ /* 0x020fc800078f08ff */
[----:B------:R-:W-:-:S05]  /*ecc0*/  LOP3.LUT R4, R4, 0xfffffffe, RZ, 0xc0, !PT ;  /* 0xfffffffe04047812 */ /* 0x000fca00078ec0ff */
[----:B------:R-:W-:-:S05]  /*ecd0*/  IMAD.IADD R4, R5, 0x1, -R4 ;  /* 0x0000000105047824 */ /* 0x000fca00078e0a04 */
[----:B------:R-:W-:Y:S01]  /*ece0*/  SHF.L.U32 R65, R4, 0x1f, RZ ;  /* 0x0000001f04417819 */ /* 0x000fe200000006ff */
[----:B------:R-:W-:Y:S06]  /*ecf0*/  @P0 BRA `(.L_x_3546) ;  /* 0x0000000000600947 */ /* 0x000fec0003800000 */
[----:B------:R-:W4:Y:S01]  /*ed00*/  LDL R15, [R1+0x41c] ;  /* 0x00041c00010f7983 */ /* 0x000f220000100800 */
[----:B------:R-:W-:Y:S01]  /*ed10*/  ULDC UR4, c[0x0][0x3f4] ;  /* 0x0000fd0000047ab9 */ /* 0x000fe20000000800 */
[----:B------:R-:W-:Y:S01]  /*ed20*/  IMAD.MOV.U32 R4, RZ, RZ, R6 ;  /* 0x000000ffff047224 */ /* 0x000fe200078e0006 */
[----:B------:R-:W-:Y:S01]  /*ed30*/  ISETP.GE.AND P2, PT, R154, UR4, PT ;  /* 0x000000049a007c0c */ /* 0x000fe2000bf46270 */
[----:B--2---:R-:W-:Y:S01]  /*ed40*/  IMAD.MOV.U32 R5, RZ, RZ, R3 ;  /* 0x000000ffff057224 */ /* 0x004fe200078e0003 */
[----:B------:R-:W-:Y:S02]  /*ed50*/  ISETP.GE.AND P3, PT, R160, UR4, PT ;  /* 0x00000004a0007c0c */ /* 0x000fe4000bf66270 */
[----:B------:R-:W-:Y:S01]  /*ed60*/  CS2R R10, SRZ ;  /* 0x00000000000a7805 */ /* 0x000fe2000001ff00 */
[----:B------:R-:W-:-:S08]  /*ed70*/  IMAD.MOV.U32 R8, RZ, RZ, R14 ;  /* 0x000000ffff087224 */ /* 0x000fd000078e000e */
[----:B------:R-:W-:-:S04]  /*ed80*/  @!P2 IMAD.WIDE R4, R154, 0x2, R4 ;  /* 0x000000029a04a825 */ /* 0x000fc800078e0204 */
[----:B------:R-:W-:Y:S01]  /*ed90*/  @!P3 IMAD.SHL.U32 R9, R160, 0x2, RZ ;  /* 0x00000002a009b824 */ /* 0x000fe200078e00ff */
[----:B------:R0:W5:Y:S01]  /*eda0*/  @!P2 LD.E.64 R10, desc[UR46][R4.64] ;  /* 0x0000002e040aa980 */ /* 0x000162000c101b00 */
[----:B------:R-:W-:Y:S02]  /*edb0*/  CS2R R12, SRZ ;  /* 0x00000000000c7805 */ /* 0x000fe4000001ff00 */
[----:B------:R-:W-:Y:S02]  /*edc0*/  CS2R R20, SRZ ;  /* 0x0000000000147805 */ /* 0x000fe4000001ff00 */
[-C--:B0-----:R-:W-:Y:S02]  /*edd0*/  @!P3 IADD3 R4, P0, R6, R9.reuse, RZ ;  /* 0x000000090604b210 */ /* 0x081fe40007f1e0ff */
[----:B------:R-:W-:Y:S01]  /*ede0*/  @!P3 IADD3 R6, P1, R14, R9, RZ ;  /* 0x000000090e06b210 */ /* 0x000fe20007f3e0ff */
[----:B---3--:R-:W-:Y:S01]  /*edf0*/  IMAD.MOV.U32 R9, RZ, RZ, R7 ;  /* 0x000000ffff097224 */ /* 0x008fe200078e0007 */
[----:B----4-:R-:W-:Y:S01]  /*ee00*/  @!P3 SHF.L.U64.HI R0, R160, 0x1, R15 ;  /* 0x00000001a000b819 */ /* 0x010fe2000001020f */
[----:B------:R-:W-:Y:S01]  /*ee10*/  @!P2 IMAD.WIDE R14, R154, 0x2, R8 ;  /* 0x000000029a0ea825 */ /* 0x000fe200078e0208 */
[----:B------:R-:W-:-:S03]  /*ee20*/  CS2R R8, SRZ ;  /* 0x0000000000087805 */ /* 0x000fc6000001ff00 */
[--C-:B------:R-:W-:Y:S01]  /*ee30*/  @!P3 IMAD.X R5, R3, 0x1, R0.reuse, P0 ;  /* 0x000000010305b824 */ /* 0x100fe200000e0600 */
[----:B------:R0:W5:Y:S01]  /*ee40*/  @!P2 LD.E.64 R12, desc[UR46][R14.64] ;  /* 0x0000002e0e0ca980 */ /* 0x000162000c101b00 */
[----:B------:R-:W-:-:S03]  /*ee50*/  @!P3 IMAD.X R7, R7, 0x1, R0, P1 ;  /* 0x000000010707b824 */ /* 0x000fc600008e0600 */
[----:B------:R0:W5:Y:S04]  /*ee60*/  @!P3 LD.E.64 R20, desc[UR46][R4.64] ;  /* 0x0000002e0414b980 */ /* 0x000168000c101b00 */
[----:B------:R0:W5:Y:S02]  /*ee70*/  @!P3 LD.E.64 R8, desc[UR46][R6.64] ;  /* 0x0000002e0608b980 */ /* 0x000164000c101b00 */
.L_x_3546:
[----:B------:R-:W-:Y:S05]  /*ee80*/  BSYNC B1 ;  /* 0x0000000000017941 */ /* 0x000fea0003800000 */
.L_x_3545:
[----:B------:R-:W1:Y:S01]  /*ee90*/  SYNCS.PHASECHK.TRANS64.TRYWAIT P0, [R2+URZ+0x38800], R65 ;  /* 0x03880041020075a7 */ /* 0x000e62000800017f */
[----:B------:R-:W-:Y:S04]  /*eea0*/  BSSY B1, `(.L_x_3547) ;  /* 0x0000002000017945 */ /* 0x000fe80003800000 */
[----:B-1----:R-:W-:Y:S05]  /*eeb0*/  @!P0 BRA `(.L_x_3548) ;  /* 0x0000027400948947 */ /* 0x002fea0003800000 */
.L_x_3854:
[----:B------:R-:W-:Y:S05]  /*eec0*/  BSYNC B1 ;  /* 0x0000000000017941 */ /* 0x000fea0003800000 */
.L_x_3547:
[----:B0-----:R-:W4:Y:S01]  /*eed0*/  LDL R5, [R1+0x50] ;  /* 0x0000500001057983 */ /* 0x001f220000100800 */
[C---:B------:R-:W-:Y:S01]  /*eee0*/  IMAD.SHL.U32 R0, R158.reuse, 0x40, RZ ;  /* 0x000000409e007824 */ /* 0x040fe200078e00ff */
[----:B------:R-:W-:Y:S01]  /*eef0*/  LOP3.LUT P1, RZ, R158, 0x4, RZ, 0xc0, !PT ;  /* 0x000000049eff7812 */ /* 0x000fe2000782c0ff */
[----:B-----5:R-:W-:Y:S01]  /*ef00*/  IMAD.MOV.U32 R4, RZ, RZ, R21 ;  /* 0x000000ffff047224 */ /* 0x020fe200078e0015 */
[----:B------:R-:W-:Y:S01]  /*ef10*/  BSSY B1, `(.L_x_3549) ;  /* 0x000007f000017945 */ /* 0x000fe20003800000 */
[----:B------:R-:W-:Y:S01]  /*ef20*/  IMAD.MOV.U32 R6, RZ, RZ, R8 ;  /* 0x000000ffff067224 */ /* 0x000fe200078e0008 */
[----:B--2---:R-:W-:Y:S02]  /*ef30*/  LOP3.LUT R3, R0, 0x1c0, RZ, 0xc0, !PT ;  /* 0x000001c000037812 */ /* 0x004fe400078ec0ff */
[----:B------:R-:W-:Y:S01]  /*ef40*/  PRMT R14, R4, 0x7610, R14 ;  /* 0x00007610040e7816 */ /* 0x000fe2000000000e */
[----:B------:R-:W-:Y:S01]  /*ef50*/  IMAD.MOV.U32 R4, RZ, RZ, R11 ;  /* 0x000000ffff047224 */ /* 0x000fe200078e000b */
[----:B------:R-:W-:-:S02]  /*ef60*/  LOP3.LUT R0, R3, 0x18, R16, 0xf8, !PT ;  /* 0x0000001803007812 */ /* 0x000fc400078ef810 */
[----:B------:R-:W-:Y:S02]  /*ef70*/  SHF.R.U32.HI R3, RZ, 0x3, R3 ;  /* 0x00000003ff037819 */ /* 0x000fe40000011603 */
[----:B------:R-:W-:Y:S01]  /*ef80*/  PRMT R36, R6, 0x7610, R36 ;  /* 0x0000761006247816 */ /* 0x000fe20000000024 */
[----:B------:R-:W-:Y:S01]  /*ef90*/  IMAD.MOV.U32 R6, RZ, RZ, R13 ;  /* 0x000000ffff067224 */ /* 0x000fe200078e000d */
[----:B------:R-:W-:-:S04]  /*efa0*/  LOP3.LUT R0, R0, R3, RZ, 0x3c, !PT ;  /* 0x0000000300007212 */ /* 0x000fc800078e3cff */
[----:B------:R-:W-:Y:S01]  /*efb0*/  PRMT R68, R6, 0x7610, R68 ;  /* 0x0000761006447816 */ /* 0x000fe20000000044 */
[----:B------:R-:W-:Y:S02]  /*efc0*/  IMAD R3, R221, 0x200, R0 ;  /* 0x00000200dd037824 */ /* 0x000fe400078e0200 */
[----:B------:R-:W-:Y:S02]  /*efd0*/  IMAD.MOV.U32 R0, RZ, RZ, R20 ;  /* 0x000000ffff007224 */ /* 0x000fe400078e0014 */
[----:B-1----:R-:W-:Y:S02]  /*efe0*/  IMAD R2, R3, 0x2, R2 ;  /* 0x0000000203027824 */ /* 0x002fe400078e0202 */
[----:B------:R-:W-:Y:S02]  /*eff0*/  IMAD.MOV.U32 R3, RZ, RZ, R10 ;  /* 0x000000ffff037224 */ /* 0x000fe400078e000a */
[----:B---3--:R-:W-:-:S03]  /*f000*/  VIADD R7, R2, 0x20400 ;  /* 0x0002040002077836 */ /* 0x008fc60000000000 */
[----:B------:R-:W-:Y:S01]  /*f010*/  PRMT R71, R3, 0x7610, R71 ;  /* 0x0000761003477816 */ /* 0x000fe20000000047 */
[----:B------:R-:W-:Y:S02]  /*f020*/  VIADD R3, R2, 0x20440 ;  /* 0x0002044002037836 */ /* 0x000fe40000000000 */
[----:B------:R-:W-:Y:S02]  /*f030*/  @P1 VIADD R3, R7, 0xffffffc0 ;  /* 0xffffffc007031836 */ /* 0x000fe40000000000 */
[--C-:B----4-:R-:W-:Y:S01]  /*f040*/  IMAD R5, R5, -0x40, R69.reuse ;  /* 0xffffffc005057824 */ /* 0x110fe200078e0245 */
[----:B------:R-:W-:Y:S01]  /*f050*/  PRMT R69, R4, 0x7610, R69 ;  /* 0x0000761004457816 */ /* 0x000fe20000000045 */
[----:B------:R-:W-:-:S03]  /*f060*/  IMAD.MOV.U32 R4, RZ, RZ, R9 ;  /* 0x000000ffff047224 */ /* 0x000fc600078e0009 */
[----:B------:R-:W-:Y:S01]  /*f070*/  VIMNMX R15, R5, 0x40, PT ;  /* 0x00000040050f7848 */ /* 0x000fe20003fe0100 */
[----:B------:R-:W-:Y:S01]  /*f080*/  IMAD.MOV.U32 R5, RZ, RZ, R12 ;  /* 0x000000ffff057224 */ /* 0x000fe200078e000c */
[----:B------:R-:W-:Y:S02]  /*f090*/  PRMT R65, R4, 0x7610, R65 ;  /* 0x0000761004417816 */ /* 0x000fe40000000041 */
[----:B------:R-:W-:Y:S02]  /*f0a0*/  ISETP.GE.AND P0, PT, R152, R15, PT ;  /* 0x0000000f9800720c */ /* 0x000fe40003f06270 */
[----:B------:R-:W-:-:S11]  /*f0b0*/  PRMT R70, R5, 0x7610, R70 ;  /* 0x0000761005467816 */ /* 0x000fd60000000046 */
[----:B------:R-:W-:Y:S05]  /*f0c0*/  @P0 BRA `(.L_x_3550) ;  /* 0x00000004008c0947 */ /* 0x000fea0003800000 */
[----:B------:R-:W0:Y:S01]  /*f0d0*/  LDC R5, c[0x0][0x3f4] ;  /* 0x0000fd00ff057b82 */ /* 0x000e220000000800 */
[----:B------:R-:W-:Y:S01]  /*f0e0*/  BSSY B2, `(.L_x_3551) ;  /* 0x0000032000027945 */ /* 0x000fe20003800000 */
[-C--:B0-----:R-:W-:Y:S02]  /*f0f0*/  ISETP.GE.AND P0, PT, R154, R5.reuse, PT ;  /* 0x000000059a00720c */ /* 0x081fe40003f06270 */
[----:B------:R-:W-:-:S11]  /*f100*/  ISETP.GE.AND P1, PT, R160, R5, PT ;  /* 0x00000005a000720c */ /* 0x000fd60003f26270 */
[----:B------:R-:W-:Y:S05]  /*f110*/  @P0 BRA `(.L_x_3552) ;  /* 0x0000000000b80947 */ /* 0x000fea0003800000 */
[----:B------:R-:W0:Y:S01]  /*f120*/  LDS.128 R4, [R2+0x20400] ;  /* 0x0204000002047984 */ /* 0x000e220000000c00 */
[----:B------:R-:W-:Y:S02]  /*f130*/  SHF.R.U32.HI R80, RZ, 0x10, R67 ;  /* 0x00000010ff507819 */ /* 0x000fe40000011643 */
[----:B------:R-:W-:Y:S02]  /*f140*/  SHF.R.U32.HI R77, RZ, 0x10, R55 ;  /* 0x00000010ff4d7819 */ /* 0x000fe40000011637 */
[----:B------:R-:W-:Y:S02]  /*f150*/  SHF.R.U64 R79, R66, 0x10, R67 ;  /* 0x00000010424f7819 */ /* 0x000fe40000001243 */
[----:B------:R-:W-:Y:S02]  /*f160*/  PRMT R80, R71, 0x5432, R80 ;  /* 0x0000543247507816 */ /* 0x000fe40000000050 */
[----:B------:R-:W-:Y:S02]  /*f170*/  PRMT R77, R78, 0x5410, R77 ;  /* 0x000054104e4d7816 */ /* 0x000fe4000000004d */
[----:B------:R-:W-:-:S02]  /*f180*/  SHF.R.U64 R76, R54, 0x10, R55 ;  /* 0x00000010364c7819 */ /* 0x000fc40000001237 */
[----:B------:R-:W-:Y:S01]  /*f190*/  PRMT R79, R81, 0x5410, R79 ;  /* 0x00005410514f7816 */ /* 0x000fe2000000004f */
[C---:B------:R-:W-:Y:S01]  /*f1a0*/  IMAD.U32 R81, R80.reuse, 0x10000, RZ ;  /* 0x0001000050517824 */ /* 0x040fe200078e00ff */
[----:B------:R-:W-:Y:S01]  /*f1b0*/  LOP3.LUT R80, R80, 0xffff0000, RZ, 0xc0, !PT ;  /* 0xffff000050507812 */ /* 0x000fe200078ec0ff */
[C---:B------:R-:W-:Y:S01]  /*f1c0*/  IMAD.U32 R78, R77.reuse, 0x10000, RZ ;  /* 0x000100004d4e7824 */ /* 0x040fe200078e00ff */
[----:B------:R-:W-:Y:S02]  /*f1d0*/  LOP3.LUT R77, R77, 0xffff0000, RZ, 0xc0, !PT ;  /* 0xffff00004d4d7812 */ /* 0x000fe400078ec0ff */
[----:B------:R-:W-:Y:S02]  /*f1e0*/  PRMT R76, R70, 0x5432, R76 ;  /* 0x00005432464c7816 */ /* 0x000fe4000000004c */
[C---:B0-----:R-:W-:Y:S01]  /*f1f0*/  LOP3.LUT R55, R6.reuse, 0xffff0000, RZ, 0xc0, !PT ;  /* 0xffff000006377812 */ /* 0x041fe200078ec0ff */
[----:B------:R-:W-:Y:S01]  /*f200*/  IMAD.U32 R54, R6, 0x10000, RZ ;  /* 0x0001000006367824 */ /* 0x000fe200078e00ff */
[C---:B------:R-:W-:Y:S01]  /*f210*/  LOP3.LUT R67, R7.reuse, 0xffff0000, RZ, 0xc0, !PT ;  /* 0xffff000007437812 */ /* 0x040fe200078ec0ff */
[----:B------:R-:W-:-:S02]  /*f220*/  IMAD.U32 R66, R7, 0x10000, RZ ;  /* 0x0001000007427824 */ /* 0x000fc400078e00ff */
[CC--:B------:R-:W-:Y:S01]  /*f230*/  FMUL.FTZ R83, R55.reuse, R81.reuse ;  /* 0x0000005137537220 */ /* 0x0c0fe20000410000 */
[----:B------:R-:W-:Y:S01]  /*f240*/  FMUL.FTZ R82, R55, R78 ;  /* 0x0000004e37527220 */ /* 0x000fe20000410000 */
[----:B------:R-:W-:Y:S01]  /*f250*/  FMUL.FTZ R55, R67, R80 ;  /* 0x0000005043377220 */ /* 0x000fe20000410000 */
[----:B------:R-:W-:Y:S02]  /*f260*/  IMAD.U32 R6, R4, 0x10000, RZ ;  /* 0x0001000004067824 */ /* 0x000fe400078e00ff */
        /* <DEDUP_REMOVED lines=25> */
.L_x_3552:
[----:B------:R-:W-:Y:S05]  /*f400*/  BSYNC B2 ;  /* 0x0000000000027941 */ /* 0x000fea0003800000 */
.L_x_3551:
[----:B------:R-:W-:Y:S05]  /*f410*/  @P1 BRA `(.L_x_3550) ;  /* 0x0000000000b81947 */ /* 0x000fea0003800000 */
[----:B0-----:R-:W0:Y:S01]  /*f420*/  LDS.128 R4, [R3] ;  /* 0x0000000003047984 */ /* 0x001e220000000c00 */
[----:B------:R-:W-:Y:S02]  /*f430*/  SHF.R.U64 R54, R24, 0x10, R25 ;  /* 0x0000001018367819 */ /* 0x000fe40000001219 */
[----:B------:R-:W-:Y:S02]  /*f440*/  SHF.R.U64 R24, R26, 0x10, R27 ;  /* 0x000000101a187819 */ /* 0x000fe4000000121b */
[----:B------:R-:W-:Y:S02]  /*f450*/  SHF.R.U32.HI R25, RZ, 0x10, R25 ;  /* 0x00000010ff197819 */ /* 0x000fe40000011619 */
[----:B------:R-:W-:Y:S02]  /*f460*/  SHF.R.U32.HI R27, RZ, 0x10, R27 ;  /* 0x00000010ff1b7819 */ /* 0x000fe4000001161b */
[----:B------:R-:W-:Y:S02]  /*f470*/  PRMT R74, R74, 0x5410, R25 ;  /* 0x000054104a4a7816 */ /* 0x000fe40000000019 */
[----:B------:R-:W-:-:S02]  /*f480*/  PRMT R72, R72, 0x5410, R27 ;  /* 0x0000541048487816 */ /* 0x000fc4000000001b */
[----:B------:R-:W-:Y:S01]  /*f490*/  PRMT R75, R75, 0x5410, R54 ;  /* 0x000054104b4b7816 */ /* 0x000fe20000000036 */
[----:B------:R-:W-:Y:S01]  /*f4a0*/  IMAD.U32 R54, R74, 0x10000, RZ ;  /* 0x000100004a367824 */ /* 0x000fe200078e00ff */
[----:B------:R-:W-:Y:S01]  /*f4b0*/  PRMT R73, R73, 0x5410, R24 ;  /* 0x0000541049497816 */ /* 0x000fe20000000018 */
[C---:B------:R-:W-:Y:S01]  /*f4c0*/  IMAD.U32 R55, R72.reuse, 0x10000, RZ ;  /* 0x0001000048377824 */ /* 0x040fe200078e00ff */
[----:B------:R-:W-:Y:S02]  /*f4d0*/  LOP3.LUT R72, R72, 0xffff0000, RZ, 0xc0, !PT ;  /* 0xffff000048487812 */ /* 0x000fe400078ec0ff */
[----:B------:R-:W-:Y:S02]  /*f4e0*/  LOP3.LUT R74, R74, 0xffff0000, RZ, 0xc0, !PT ;  /* 0xffff00004a4a7812 */ /* 0x000fe400078ec0ff */
[C---:B0-----:R-:W-:Y:S01]  /*f4f0*/  LOP3.LUT R25, R6.reuse, 0xffff0000, RZ, 0xc0, !PT ;  /* 0xffff000006197812 */ /* 0x041fe200078ec0ff */
[----:B------:R-:W-:Y:S01]  /*f500*/  IMAD.U32 R24, R6, 0x10000, RZ ;  /* 0x0001000006187824 */ /* 0x000fe200078e00ff */
[C---:B------:R-:W-:Y:S01]  /*f510*/  LOP3.LUT R27, R7.reuse, 0xffff0000, RZ, 0xc0, !PT ;  /* 0xffff0000071b7812 */ /* 0x040fe200078ec0ff */
[----:B------:R-:W-:-:S02]  /*f520*/  IMAD.U32 R26, R7, 0x10000, RZ ;  /* 0x00010000071a7824 */ /* 0x000fc400078e00ff */
[C---:B------:R-:W-:Y:S01]  /*f530*/  FMUL.FTZ R66, R25.reuse, R54 ;  /* 0x0000003619427220 */ /* 0x040fe20000410000 */
[-C--:B------:R-:W-:Y:S01]  /*f540*/  FMUL.FTZ R67, R25, R55.reuse ;  /* 0x0000003719437220 */ /* 0x080fe20000410000 */
[----:B------:R-:W-:Y:S01]  /*f550*/  FMUL.FTZ R25, R27, R72 ;  /* 0x000000481b197220 */ /* 0x000fe20000410000 */
[----:B------:R-:W-:Y:S02]  /*f560*/  IMAD.U32 R6, R4, 0x10000, RZ ;  /* 0x0001000004067824 */ /* 0x000fe400078e00ff */
[C---:B------:R-:W-:Y:S01]  /*f570*/  FFMA.FTZ R77, R24.reuse, R55, R66 ;  /* 0x00000037184d7223 */ /* 0x040fe20000010042 */
[----:B------:R-:W-:Y:S02]  /*f580*/  IMAD.U32 R7, R5, 0x10000, RZ ;  /* 0x0001000005077824 */ /* 0x000fe400078e00ff */
[----:B------:R-:W-:Y:S01]  /*f590*/  FFMA.FTZ R76, R24, R54, -R67 ;  /* 0x00000036184c7223 */ /* 0x000fe20000010843 */
[-C--:B------:R-:W-:Y:S01]  /*f5a0*/  FMUL.FTZ R55, R27, R74.reuse ;  /* 0x0000004a1b377220 */ /* 0x080fe20000410000 */
[----:B------:R-:W-:Y:S01]  /*f5b0*/  LOP3.LUT R4, R4, 0xffff0000, RZ, 0xc0, !PT ;  /* 0xffff000004047812 */ /* 0x000fe200078ec0ff */
[C---:B------:R-:W-:Y:S01]  /*f5c0*/  FFMA.FTZ R74, R26.reuse, R74, -R25 ;  /* 0x0000004a1a4a7223 */ /* 0x040fe20000010819 */
[----:B------:R-:W-:Y:S01]  /*f5d0*/  LOP3.LUT R5, R5, 0xffff0000, RZ, 0xc0, !PT ;  /* 0xffff000005057812 */ /* 0x000fe200078ec0ff */
[C---:B------:R-:W-:Y:S01]  /*f5e0*/  IMAD.U32 R27, R73.reuse, 0x10000, RZ ;  /* 0x00010000491b7824 */ /* 0x040fe200078e00ff */
[----:B------:R-:W-:Y:S01]  /*f5f0*/  LOP3.LUT R54, R73, 0xffff0000, RZ, 0xc0, !PT ;  /* 0xffff000049367812 */ /* 0x000fe200078ec0ff */
[C---:B------:R-:W-:Y:S01]  /*f600*/  IMAD.U32 R25, R75.reuse, 0x10000, RZ ;  /* 0x000100004b197824 */ /* 0x040fe200078e00ff */
[----:B------:R-:W-:Y:S01]  /*f610*/  LOP3.LUT R24, R75, 0xffff0000, RZ, 0xc0, !PT ;  /* 0xffff00004b187812 */ /* 0x000fe200078ec0ff */
[----:B------:R-:W-:Y:S01]  /*f620*/  FFMA.FTZ R73, R26, R72, R55 ;  /* 0x000000481a497223 */ /* 0x000fe20000010037 */
[C---:B------:R-:W-:Y:S01]  /*f630*/  FMUL.FTZ R55, R4.reuse, R27 ;  /* 0x0000001b04377220 */ /* 0x040fe20000410000 */
[-C--:B------:R-:W-:Y:S01]  /*f640*/  FMUL.FTZ R26, R4, R25.reuse ;  /* 0x00000019041a7220 */ /* 0x080fe20000410000 */
[C---:B------:R-:W-:Y:S01]  /*f650*/  FMUL.FTZ R66, R5.reuse, R54 ;  /* 0x0000003605427220 */ /* 0x040fe20000410000 */
[-C--:B------:R-:W-:Y:S01]  /*f660*/  FMUL.FTZ R67, R5, R24.reuse ;  /* 0x0000001805437220 */ /* 0x080fe20000410000 */
        /* <DEDUP_REMOVED lines=9> */
.L_x_3550:
[----:B------:R-:W-:Y:S05]  /*f700*/  BSYNC B1 ;  /* 0x0000000000017941 */ /* 0x000fea0003800000 */
.L_x_3549:
[----:B01----:R-:W2:Y:S02]  /*f710*/  LDL R4, [R1+0x420] ;  /* 0x0004200001047983 */ /* 0x003ea40000100800 */
[----:B--2---:R-:W-:-:S13]  /*f720*/  ISETP.GE.AND P0, PT, R4, R15, PT ;  /* 0x0000000f0400720c */ /* 0x004fda0003f06270 */
[----:B------:R-:W-:Y:S05]  /*f730*/  @P0 BRA `(.L_x_3553) ;  /* 0x0000001800d40947 */ /* 0x000fea0003800000 */
[----:B------:R-:W0:Y:S01]  /*f740*/  LDC R5, c[0x0][0x3f4] ;  /* 0x0000fd00ff057b82 */ /* 0x000e220000000800 */
[----:B------:R-:W-:Y:S01]  /*f750*/  BSSY B1, `(.L_x_3554) ;  /* 0x0000032000017945 */ /* 0x000fe20003800000 */
[-C--:B0-----:R-:W-:Y:S02]  /*f760*/  ISETP.GE.AND P0, PT, R154, R5.reuse, PT ;  /* 0x000000059a00720c */ /* 0x081fe40003f06270 */
[----:B------:R-:W-:-:S11]  /*f770*/  ISETP.GE.AND P1, PT, R160, R5, PT ;  /* 0x00000005a000720c */ /* 0x000fd60003f26270 */
[----:B------:R-:W-:Y:S05]  /*f780*/  @P0 BRA `(.L_x_3555) ;  /* 0x0000000000b80947 */ /* 0x000fea0003800000 */
[----:B------:R-:W0:Y:S01]  /*f790*/  LDS.128 R4, [R2+0x21400] ;  /* 0x0214000002047984 */ /* 0x000e220000000c00 */
[--C-:B------:R-:W-:Y:S02]  /*f7a0*/  SHF.R.U64 R24, R10, 0x10, R11.reuse ;  /* 0x000000100a187819 */ /* 0x100fe4000000120b */
[----:B------:R-:W-:Y:S02]  /*f7b0*/  SHF.R.U32.HI R10, RZ, 0x10, R11 ;  /* 0x00000010ff0a7819 */ /* 0x000fe4000001160b */
[--C-:B------:R-:W-:Y:S02]  /*f7c0*/  SHF.R.U64 R11, R12, 0x10, R13.reuse ;  /* 0x000000100c0b7819 */ /* 0x100fe4000000120d */
        /* <DEDUP_REMOVED lines=15> */
[C---:B------:R-:W-:Y:S01]  /*f8c0*/  FMUL.FTZ R55, R13.reuse, R68 ;  /* 0x000000440d377220 */ /* 0x040fe20000410000 */
[----:B------:R-:W-:Y:S02]  /*f8d0*/  IMAD.U32 R6, R4, 0x10000, RZ ;  /* 0x0001000004067824 */ /* 0x000fe400078e00ff */
[C---:B------:R-:W-:Y:S01]  /*f8e0*/  FFMA.FTZ R26, R10.reuse, R15, -R25 ;  /* 0x0000000f0a1a7223 */ /* 0x040fe20000010819 */
[-C--:B------:R-:W-:Y:S01]  /*f8f0*/  FMUL.FTZ R15, R13, R69.reuse ;  /* 0x000000450d0f7220 */ /* 0x080fe20000410000 */
[----:B------:R-:W-:Y:S02]  /*f900*/  IMAD.U32 R7, R5, 0x10000, RZ ;  /* 0x0001000005077824 */ /* 0x000fe400078e00ff */
[----:B------:R-:W-:Y:S01]  /*f910*/  FFMA.FTZ R27, R10, R24, R11 ;  /* 0x000000180a1b7223 */ /* 0x000fe2000001000b */
[----:B------:R-:W-:Y:S01]  /*f920*/  IMAD.U32 R13, R70, 0x10000, RZ ;  /* 0x00010000460d7824 */ /* 0x000fe200078e00ff */
[----:B------:R-:W-:Y:S01]  /*f930*/  LOP3.LUT R4, R4, 0xffff0000, RZ, 0xc0, !PT ;  /* 0xffff000004047812 */ /* 0x000fe200078ec0ff */
[----:B------:R-:W-:Y:S01]  /*f940*/  IMAD.U32 R11, R71, 0x10000, RZ ;  /* 0x00010000470b7824 */ /* 0x000fe200078e00ff */
[----:B------:R-:W-:Y:S01]  /*f950*/  LOP3.LUT R5, R5, 0xffff0000, RZ, 0xc0, !PT ;  /* 0xffff000005057812 */ /* 0x000fe200078ec0ff */
[----:B------:R-:W-:Y:S01]  /*f960*/  FFMA.FTZ R55, R12, R69, -R55 ;  /* 0x000000450c377223 */ /* 0x000fe20000010837 */
[----:B------:R-:W-:Y:S01]  /*f970*/  LOP3.LUT R70, R70, 0xffff0000, RZ, 0xc0, !PT ;  /* 0xffff000046467812 */ /* 0x000fe200078ec0ff */
[----:B------:R-:W-:Y:S01]  /*f980*/  FFMA.FTZ R68, R12, R68, R15 ;  /* 0x000000440c447223 */ /* 0x000fe2000001000f */
[----:B------:R-:W-:Y:S01]  /*f990*/  LOP3.LUT R10, R71, 0xffff0000, RZ, 0xc0, !PT ;  /* 0xffff0000470a7812 */ /* 0x000fe200078ec0ff */
[C---:B------:R-:W-:Y:S01]  /*f9a0*/  FMUL.FTZ R15, R4.reuse, R13 ;  /* 0x0000000d040f7220 */ /* 0x040fe20000410000 */
[----:B------:R-:W-:Y:S01]  /*f9b0*/  FMUL.FTZ R12, R4, R11 ;  /* 0x0000000b040c7220 */ /* 0x000fe20000410000 */
[----:B------:R-:W-:-:S02]  /*f9c0*/  FMUL.FTZ R24, R5, R70 ;  /* 0x0000004605187220 */ /* 0x000fc40000410000 */
[-C--:B------:R-:W-:Y:S01]  /*f9d0*/  FMUL.FTZ R25, R5, R10.reuse ;  /* 0x0000000a05197220 */ /* 0x080fe20000410000 */
        /* <DEDUP_REMOVED lines=8> */
[----:B------:R0:W-:Y:S02]  /*fa60*/  STS.128 [R2+0x21400], R4 ;  /* 0x0214000402007388 */ /* 0x0001e40000000c00 */
.L_x_3555:
[----:B------:R-:W-:Y:S05]  /*fa70*/  BSYNC B1 ;  /* 0x0000000000017941 */ /* 0x000fea0003800000 */
.L_x_3554:
[----:B------:R-:W-:Y:S05]  /*fa80*/  @P1 BRA `(.L_x_3553) ;  /* 0x0000001800001947 */ /* 0x000fea0003800000 */
[----:B0-----:R-:W0:Y:S01]  /*fa90*/  LDS.128 R4, [R3+0x1000] ;  /* 0x0010000003047984 */ /* 0x001e220000000c00 */
[----:B------:R-:W-:Y:S02]  /*faa0*/  SHF.R.U64 R13, R20, 0x10, R21 ;  /* 0x00000010140d7819 */ /* 0x000fe40000001215 */
[----:B------:R-:W-:Y:S02]  /*fab0*/  SHF.R.U64 R11, R8, 0x10, R9 ;  /* 0x00000010080b7819 */ /* 0x000fe40000001209 */
[----:B------:R-:W-:Y:S02]  /*fac0*/  SHF.R.U32.HI R21, RZ, 0x10, R21 ;  /* 0x00000010ff157819 */ /* 0x000fe40000011615 */
[----:B------:R-:W-:Y:S02]  /*fad0*/  SHF.R.U32.HI R8, RZ, 0x10, R9 ;  /* 0x00000010ff087819 */ /* 0x000fe40000011609 */
[----:B------:R-:W-:Y:S02]  /*fae0*/  PRMT R14, R14, 0x5410, R21 ;  /* 0x000054100e0e7816 */ /* 0x000fe40000000015 */
[----:B------:R-:W-:-:S02]  /*faf0*/  PRMT R65, R65, 0x5410, R8 ;  /* 0x0000541041417816 */ /* 0x000fc40000000008 */
[----:B------:R-:W-:Y:S02]  /*fb00*/  PRMT R10, R0, 0x5410, R13 ;  /* 0x00005410000a7816 */ /* 0x000fe4000000000d */
[----:B------:R-:W-:Y:S01]  /*fb10*/  PRMT R36, R36, 0x5410, R11 ;  /* 0x0000541024247816 */ /* 0x000fe2000000000b */
[C---:B------:R-:W-:Y:S01]  /*fb20*/  IMAD.U32 R13, R65.reuse, 0x10000, RZ ;  /* 0x00010000410d7824 */ /* 0x040fe200078e00ff */
[----:B------:R-:W-:Y:S01]  /*fb30*/  LOP3.LUT R12, R65, 0xffff0000, RZ, 0xc0, !PT ;  /* 0xffff0000410c7812 */ /* 0x000fe200078ec0ff */
[C---:B------:R-:W-:Y:S01]  /*fb40*/  IMAD.U32 R11, R14.reuse, 0x10000, RZ ;  /* 0x000100000e0b7824 */ /* 0x040fe200078e00ff */
[----:B------:R-:W-:Y:S01]  /*fb50*/  LOP3.LUT R14, R14, 0xffff0000, RZ, 0xc0, !PT ;  /* 0xffff00000e0e7812 */ /* 0x000fe200078ec0ff */
[C---:B0-----:R-:W-:Y:S01]  /*fb60*/  IMAD.U32 R8, R6.reuse, 0x10000, RZ ;  /* 0x0001000006087824 */ /* 0x041fe200078e00ff */
[----:B------:R-:W-:Y:S01]  /*fb70*/  LOP3.LUT R6, R6, 0xffff0000, RZ, 0xc0, !PT ;  /* 0xffff000006067812 */ /* 0x000fe200078ec0ff */
[C---:B------:R-:W-:Y:S01]  /*fb80*/  IMAD.U32 R9, R7.reuse, 0x10000, RZ ;  /* 0x0001000007097824 */ /* 0x040fe200078e00ff */
[----:B------:R-:W-:Y:S01]  /*fb90*/  LOP3.LUT R7, R7, 0xffff0000, RZ, 0xc0, !PT ;  /* 0xffff000007077812 */ /* 0x000fe200078ec0ff */
[C---:B------:R-:W-:Y:S01]  /*fba0*/  IMAD.U32 R0, R4.reuse, 0x10000, RZ ;  /* 0x0001000004007824 */ /* 0x040fe200078e00ff */
[----:B------:R-:W-:Y:S01]  /*fbb0*/  LOP3.LUT R2, R4, 0xffff0000, RZ, 0xc0, !PT ;  /* 0xffff000004027812 */ /* 0x000fe200078ec0ff */
        /* <DEDUP_REMOVED lines=26> */
[----:B------:R2:W-:Y:S01]  /*fd60*/  STS.128 [R3+0x1000], R4 ;  /* 0x0010000403007388 */ /* 0x0005e20000000c00 */
[----:B------:R-:W-:Y:S05]  /*fd70*/  BRA `(.L_x_3553) ;  /* 0x0000001400447947 */ /* 0x000fea0003800000 */
.L_x_3540:
        /* <DEDUP_REMOVED lines=40> */
[----:B--2---:R-:W-:-:S06]  /*10000*/  @!P1 IMAD.X R9, R3, 0x1, R6, P2 ;  /* 0x0000000103099824 */ /* 0x004fcc00010e0606 */
[----:B------:R-:W2:Y:S01]  /*10010*/  @!P1 LD.E.128 R8, desc[UR46][R8.64] ;  /* 0x0000002e08089980 */ /* 0x000ea2000c101d00 */
[----:B---3--:R-:W-:-:S05]  /*10020*/  @!P1 IADD3 R4, P2, R14, R7, RZ ;  /* 0x000000070e049210 */ /* 0x008fca0007f5e0ff */
[----:B----4-:R-:W-:-:S06]  /*10030*/  @!P1 IMAD.X R5, R5, 0x1, R6, P2 ;  /* 0x0000000105059824 */ /* 0x010fcc00010e0606 */
[----:B------:R-:W3:Y:S01]  /*10040*/  @!P1 LD.E.128 R4, desc[UR46][R4.64] ;  /* 0x0000002e04049980 */ /* 0x000ee2000c101d00 */
[----:B------:R-:W-:Y:S02]  /*10050*/  CS2R R20, SRZ ;  /* 0x0000000000147805 */ /* 0x000fe4000001ff00 */
[----:B------:R-:W-:Y:S02]  /*10060*/  CS2R R54, SRZ ;  /* 0x0000000000367805 */ /* 0x000fe4000001ff00 */
[----:B------:R-:W-:Y:S01]  /*10070*/  CS2R R66, SRZ ;  /* 0x0000000000427805 */ /* 0x000fe2000001ff00 */
[----:B------:R-:W0:Y:S01]  /*10080*/  SHFL.IDX PT, R25, R25, 0x1, 0x1c1f ;  /* 0x003c1f0019197f89 */ /* 0x000e2200000e0000 */
[----:B------:R-:W-:-:S03]  /*10090*/  CS2R R68, SRZ ;  /* 0x0000000000447805 */ /* 0x000fc6000001ff00 */
[----:B------:R1:W4:Y:S04]  /*100a0*/  SHFL.IDX PT, R24, R36, 0x1, 0x1c1f ;  /* 0x003c1f0024187f89 */ /* 0x00032800000e0000 */
[----:B------:R5:W0:Y:S01]  /*100b0*/  SHFL.IDX PT, R14, R65, 0x1, 0x1c1f ;  /* 0x003c1f00410e7f89 */ /* 0x000a2200000e0000 */
[----:B--2---:R-:W-:Y:S02]  /*100c0*/  @!P1 IMAD.MOV.U32 R20, RZ, RZ, R8 ;  /* 0x000000ffff149224 */ /* 0x004fe400078e0008 */
[----:B------:R-:W-:Y:S02]  /*100d0*/  @!P1 IMAD.MOV.U32 R54, RZ, RZ, R10 ;  /* 0x000000ffff369224 */ /* 0x000fe400078e000a */
[----:B------:R-:W-:Y:S02]  /*100e0*/  IMAD.MOV.U32 R3, RZ, RZ, R20 ;  /* 0x000000ffff037224 */ /* 0x000fe400078e0014 */
[----:B------:R-:W-:-:S02]  /*100f0*/  @!P1 IMAD.MOV.U32 R55, RZ, RZ, R11 ;  /* 0x000000ffff379224 */ /* 0x000fc400078e000b */
[----:B------:R-:W-:Y:S01]  /*10100*/  @!P1 IMAD.MOV.U32 R21, RZ, RZ, R9 ;  /* 0x000000ffff159224 */ /* 0x000fe200078e0009 */
[----:B------:R-:W-:Y:S01]  /*10110*/  PRMT R75, R75, 0x5410, R3 ;  /* 0x000054104b4b7816 */ /* 0x000fe20000000003 */
[----:B------:R-:W-:Y:S01]  /*10120*/  IMAD.MOV.U32 R8, RZ, RZ, R54 ;  /* 0x000000ffff087224 */ /* 0x000fe200078e0036 */
[----:B------:R2:W0:Y:S01]  /*10130*/  SHFL.IDX PT, R3, R26, 0x1, 0x1c1f ;  /* 0x003c1f001a037f89 */ /* 0x00042200000e0000 */
[----:B------:R-:W-:Y:S02]  /*10140*/  IMAD.MOV.U32 R9, RZ, RZ, R55 ;  /* 0x000000ffff097224 */ /* 0x000fe400078e0037 */
[----:B---3--:R-:W-:Y:S01]  /*10150*/  @!P1 IMAD.MOV.U32 R66, RZ, RZ, R4 ;  /* 0x000000ffff429224 */ /* 0x008fe200078e0004 */
[----:B------:R-:W-:Y:S01]  /*10160*/  PRMT R70, R8, 0x7610, R70 ;  /* 0x0000761008467816 */ /* 0x000fe20000000046 */
[----:B------:R-:W-:Y:S01]  /*10170*/  @!P1 IMAD.MOV.U32 R67, RZ, RZ, R5 ;  /* 0x000000ffff439224 */ /* 0x000fe200078e0005 */
[----:B-1----:R-:W-:Y:S01]  /*10180*/  PRMT R36, R9, 0x7610, R36 ;  /* 0x0000761009247816 */ /* 0x002fe20000000024 */
[----:B------:R-:W-:Y:S01]  /*10190*/  @!P1 IMAD.MOV.U32 R68, RZ, RZ, R6 ;  /* 0x000000ffff449224 */ /* 0x000fe200078e0006 */
[----:B------:R-:W-:Y:S01]  /*101a0*/  CS2R R8, SRZ ;  /* 0x0000000000087805 */ /* 0x000fe2000001ff00 */
[----:B------:R-:W-:-:S02]  /*101b0*/  @!P1 IMAD.MOV.U32 R69, RZ, RZ, R7 ;  /* 0x000000ffff459224 */ /* 0x000fc400078e0007 */
[----:B------:R-:W-:Y:S02]  /*101c0*/  IMAD.MOV.U32 R12, RZ, RZ, R21 ;  /* 0x000000ffff0c7224 */ /* 0x000fe400078e0015 */
[----:B------:R-:W-:Y:S02]  /*101d0*/  IMAD.MOV.U32 R4, RZ, RZ, R66 ;  /* 0x000000ffff047224 */ /* 0x000fe400078e0042 */
[----:B------:R-:W-:Y:S01]  /*101e0*/  IMAD.MOV.U32 R5, RZ, RZ, R67 ;  /* 0x000000ffff057224 */ /* 0x000fe200078e0043 */
[----:B------:R-:W-:Y:S01]  /*101f0*/  PRMT R80, R12, 0x7610, R80 ;  /* 0x000076100c507816 */ /* 0x000fe20000000050 */
[----:B------:R-:W-:Y:S01]  /*10200*/  IMAD.MOV.U32 R6, RZ, RZ, R68 ;  /* 0x000000ffff067224 */ /* 0x000fe200078e0044 */
[----:B------:R-:W-:Y:S01]  /*10210*/  PRMT R36, R36, 0x5410, R4 ;  /* 0x0000541024247816 */ /* 0x000fe20000000004 */
[----:B------:R-:W-:Y:S01]  /*10220*/  IMAD.MOV.U32 R7, RZ, RZ, R69 ;  /* 0x000000ffff077224 */ /* 0x000fe200078e0045 */
[----:B-----5:R-:W-:Y:S02]  /*10230*/  PRMT R65, R65, 0x5410, R5 ;  /* 0x0000541041417816 */ /* 0x020fe40000000005 */
[----:B------:R-:W-:-:S02]  /*10240*/  PRMT R70, R70, 0x5410, R6 ;  /* 0x0000541046467816 */ /* 0x000fc40000000006 */
[----:B0-2-4-:R-:W-:-:S07]  /*10250*/  PRMT R83, R7, 0x7610, R83 ;  /* 0x0000761007537816 */ /* 0x015fce0000000053 */
.L_x_3864:
        /* <DEDUP_REMOVED lines=18> */
[-C--:B------:R-:W-:Y:S02]  /*10380*/  IADD3 R4, P1, R24, R9.reuse, RZ ;  /* 0x0000000918047210 */ /* 0x080fe40007f3e0ff */
[----:B------:R-:W-:-:S03]  /*10390*/  IADD3 R8, P2, R14, R9, RZ ;  /* 0x000000090e087210 */ /* 0x000fc60007f5e0ff */
[--C-:B------:R-:W-:Y:S02]  /*103a0*/  IMAD.X R5, R3, 0x1, R0.reuse, P1 ;  /* 0x0000000103057824 */ /* 0x100fe400008e0600 */
[----:B------:R-:W-:-:S04]  /*103b0*/  IMAD.X R9, R25, 0x1, R0, P2 ;  /* 0x0000000119097824 */ /* 0x000fc800010e0600 */
[----:B------:R-:W5:Y:S04]  /*103c0*/  LD.E.128 R4, desc[UR46][R4.64] ;  /* 0x0000002e04047980 */ /* 0x000f68000c101d00 */
[----:B------:R-:W5:Y:S02]  /*103d0*/  LD.E.128 R8, desc[UR46][R8.64] ;  /* 0x0000002e08087980 */ /* 0x000f64000c101d00 */
.L_x_3558:
[----:B------:R-:W-:Y:S05]  /*103e0*/  BSYNC B1 ;  /* 0x0000000000017941 */ /* 0x000fea0003800000 */
.L_x_3557:
[----:B------:R-:W0:Y:S01]  /*103f0*/  SYNCS.PHASECHK.TRANS64.TRYWAIT P1, [R2+URZ+0x38800], R13 ;  /* 0x0388000d020075a7 */ /* 0x000e22000802017f */
[----:B------:R-:W-:Y:S04]  /*10400*/  BSSY B1, `(.L_x_3559) ;  /* 0x0000002000017945 */ /* 0x000fe80003800000 */
[----:B0-----:R-:W-:Y:S05]  /*10410*/  @!P1 BRA `(.L_x_3560) ;  /* 0x0000026400b89947 */ /* 0x001fea0003800000 */
.L_x_3865:
[----:B------:R-:W-:Y:S05]  /*10420*/  BSYNC B1 ;  /* 0x0000000000017941 */ /* 0x000fea0003800000 */
.L_x_3559:
[----:B------:R-:W2:Y:S04]  /*10430*/  LDL R0, [R1+0x50] ;  /* 0x0000500001007983 */ /* 0x000ea80000100800 */
[----:B------:R-:W3:Y:S01]  /*10440*/  LDL R14, [R1+0x420] ;  /* 0x00042000010e7983 */ /* 0x000ee20000100800 */
[----:B-----5:R-:W-:Y:S02]  /*10450*/  IMAD.MOV.U32 R12, RZ, RZ, R8 ;  /* 0x000000ffff0c7224 */ /* 0x020fe400078e0008 */
[----:B0-----:R-:W-:Y:S01]  /*10460*/  IMAD.MOV.U32 R13, RZ, RZ, R9 ;  /* 0x000000ffff0d7224 */ /* 0x001fe200078e0009 */
[----:B------:R-:W-:Y:S04]  /*10470*/  BSSY B1, `(.L_x_3561) ;  /* 0x0000079000017945 */ /* 0x000fe80003800000 */
[----:B------:R-:W-:Y:S01]  /*10480*/  PRMT R65, R13, 0x7610, R65 ;  /* 0x000076100d417816 */ /* 0x000fe20000000041 */
[----:B------:R-:W-:-:S02]  /*10490*/  IMAD.MOV.U32 R13, RZ, RZ, R4 ;  /* 0x000000ffff0d7224 */ /* 0x000fc400078e0004 */
[----:B------:R-:W-:-:S03]  /*104a0*/  IMAD.MOV.U32 R72, RZ, RZ, R7 ;  /* 0x000000ffff487224 */ /* 0x000fc600078e0007 */
[----:B------:R-:W-:Y:S01]  /*104b0*/  PRMT R78, R13, 0x7610, R78 ;  /* 0x000076100d4e7816 */ /* 0x000fe2000000004e */
[----:B--2---:R-:W-:-:S05]  /*104c0*/  IMAD R0, R0, -0x40, R27 ;  /* 0xffffffc000007824 */ /* 0x004fca00078e021b */
[----:B------:R-:W-:-:S04]  /*104d0*/  VIMNMX R3, R0, 0x40, PT ;  /* 0x0000004000037848 */ /* 0x000fc80003fe0100 */
[-C--:B------:R-:W-:Y:S02]  /*104e0*/  ISETP.GE.OR P1, PT, R152, R3.reuse, P0 ;  /* 0x000000039800720c */ /* 0x080fe40000726670 */
[----:B---3--:R-:W-:Y:S01]  /*104f0*/  ISETP.GE.OR P0, PT, R14, R3, P0 ;  /* 0x000000030e00720c */ /* 0x008fe20000706670 */
[----:B------:R-:W-:Y:S01]  /*10500*/  IMAD.MOV.U32 R3, RZ, RZ, R10 ;  /* 0x000000ffff037224 */ /* 0x000fe200078e000a */
[----:B------:R-:W-:Y:S01]  /*10510*/  PRMT R0, R12, 0x7610, R0 ;  /* 0x000076100c007816 */ /* 0x000fe20000000000 */
[----:B------:R-:W-:Y:S02]  /*10520*/  IMAD.MOV.U32 R12, RZ, RZ, R11 ;  /* 0x000000ffff0c7224 */ /* 0x000fe400078e000b */
[----:B------:R-:W-:Y:S01]  /*10530*/  IMAD.MOV.U32 R14, RZ, RZ, R5 ;  /* 0x000000ffff0e7224 */ /* 0x000fe200078e0005 */
[----:B------:R-:W-:Y:S01]  /*10540*/  PRMT R75, R3, 0x7610, R75 ;  /* 0x00007610034b7816 */ /* 0x000fe2000000004b */
[----:B------:R-:W-:Y:S01]  /*10550*/  IMAD.MOV.U32 R3, RZ, RZ, R6 ;  /* 0x000000ffff037224 */ /* 0x000fe200078e0006 */
[----:B------:R-:W-:-:S02]  /*10560*/  PRMT R76, R12, 0x7610, R76 ;  /* 0x000076100c4c7816 */ /* 0x000fc4000000004c */
[----:B------:R-:W-:Y:S01]  /*10570*/  PRMT R77, R14, 0x7610, R77 ;  /* 0x000076100e4d7816 */ /* 0x000fe2000000004d */
[----:B------:R-:W-:Y:S06]  /*10580*/  @P1 BRA `(.L_x_3562) ;  /* 0x00000004009c1947 */ /* 0x000fec0003800000 */
[----:B------:R-:W-:Y:S01]  /*10590*/  IMAD.SHL.U32 R12, R158, 0x40, RZ ;  /* 0x000000409e0c7824 */ /* 0x000fe200078e00ff */
[----:B------:R-:W-:Y:S01]  /*105a0*/  SHF.R.U64 R20, R20, 0x10, R21 ;  /* 0x0000001014147819 */ /* 0x000fe20000001215 */
[----:B------:R-:W-:Y:S01]  /*105b0*/  IMAD.IADD R13, R16, 0x1, R71 ;  /* 0x00000001100d7824 */ /* 0x000fe200078e0247 */
[----:B------:R-:W-:Y:S01]  /*105c0*/  SHF.R.U64 R82, R66, 0x10, R67 ;  /* 0x0000001042527819 */ /* 0x000fe20000001243 */
[----:B------:R-:W-:Y:S01]  /*105d0*/  IMAD.SHL.U32 R24, R221, 0x200, RZ ;  /* 0x00000200dd187824 */ /* 0x000fe200078e00ff */
[----:B------:R-:W-:Y:S02]  /*105e0*/  LOP3.LUT R14, R12, 0x1c0, RZ, 0xc0, !PT ;  /* 0x000001c00c0e7812 */ /* 0x000fe400078ec0ff */
[----:B------:R-:W-:Y:S02]  /*105f0*/  SHF.R.U32.HI R79, RZ, 0x10, R21 ;  /* 0x00000010ff4f7819 */ /* 0x000fe40000011615 */
[----:B------:R-:W-:Y:S02]  /*10600*/  LOP3.LUT R12, R14, 0x38, R16, 0xf8, !PT ;  /* 0x000000380e0c7812 */ /* 0x000fe400078ef810 */
[----:B------:R-:W-:-:S02]  /*10610*/  SHF.R.U32.HI R25, RZ, 0x3, R14 ;  /* 0x00000003ff197819 */ /* 0x000fc4000001160e */
[----:B------:R-:W-:Y:S02]  /*10620*/  LOP3.LUT R13, R14, 0x38, R13, 0xf8, !PT ;  /* 0x000000380e0d7812 */ /* 0x000fe400078ef80d */
[C-C-:B------:R-:W-:Y:S02]  /*10630*/  LOP3.LUT R73, R24.reuse, R12, R25.reuse, 0xf6, !PT ;  /* 0x0000000c18497212 */ /* 0x140fe400078ef619 */
[----:B------:R-:W-:Y:S02]  /*10640*/  LOP3.LUT R25, R24, R13, R25, 0xf6, !PT ;  /* 0x0000000d18197212 */ /* 0x000fe400078ef619 */
[--C-:B------:R-:W-:Y:S01]  /*10650*/  SHF.R.U64 R86, R68, 0x10, R69.reuse ;  /* 0x0000001044567819 */ /* 0x100fe20000001245 */
[--C-:B------:R-:W-:Y:S01]  /*10660*/  IMAD R73, R73, 0x2, R2.reuse ;  /* 0x0000000249497824 */ /* 0x100fe200078e0202 */
[----:B------:R-:W-:Y:S01]  /*10670*/  SHF.R.U32.HI R87, RZ, 0x10, R69 ;  /* 0x00000010ff577819 */ /* 0x000fe20000011645 */
[----:B------:R-:W-:Y:S01]  /*10680*/  IMAD R74, R25, 0x2, R2 ;  /* 0x00000002194a7824 */ /* 0x000fe200078e0202 */
[----:B------:R-:W-:-:S02]  /*10690*/  SHF.R.U64 R21, R54, 0x10, R55 ;  /* 0x0000001036157819 */ /* 0x000fc40000001237 */
[----:B------:R-:W0:Y:S01]  /*106a0*/  LDS.128 R12, [R73+0x20400] ;  /* 0x02040000490c7984 */ /* 0x000e220000000c00 */
[----:B------:R-:W-:Y:S02]  /*106b0*/  PRMT R69, R75, 0x5432, R20 ;  /* 0x000054324b457816 */ /* 0x000fe40000000014 */
[----:B------:R-:W-:Y:S01]  /*106c0*/  PRMT R82, R36, 0x5432, R82 ;  /* 0x0000543224527816 */ /* 0x000fe20000000052 */
[----:B------:R-:W1:Y:S01]  /*106d0*/  LDS.128 R24, [R74+0x20400] ;  /* 0x020400004a187984 */ /* 0x000e620000000c00 */
[----:B------:R-:W-:Y:S02]  /*106e0*/  PRMT R79, R80, 0x5410, R79 ;  /* 0x00005410504f7816 */ /* 0x000fe4000000004f */
[----:B------:R-:W-:Y:S02]  /*106f0*/  SHF.R.U32.HI R81, RZ, 0x10, R55 ;  /* 0x00000010ff517819 */ /* 0x000fe40000011637 */
[C---:B------:R-:W-:Y:S02]  /*10700*/  PRMT R80, R70.reuse, 0x5410, R21 ;  /* 0x0000541046507816 */ /* 0x040fe40000000015 */
[----:B------:R-:W-:Y:S01]  /*10710*/  PRMT R86, R70, 0x5432, R86 ;  /* 0x0000543246567816 */ /* 0x000fe20000000056 */
[----:B------:R-:W-:Y:S01]  /*10720*/  IMAD.U32 R70, R69, 0x10000, RZ ;  /* 0x0001000045467824 */ /* 0x000fe200078e00ff */
[----:B------:R-:W-:Y:S01]  /*10730*/  PRMT R87, R83, 0x5410, R87 ;  /* 0x0000541053577816 */ /* 0x000fe20000000057 */
[----:B------:R-:W-:Y:S01]  /*10740*/  IMAD.U32 R83, R82, 0x10000, RZ ;  /* 0x0001000052537824 */ /* 0x000fe200078e00ff */
[----:B------:R-:W-:-:S02]  /*10750*/  SHF.R.U32.HI R84, RZ, 0x10, R67 ;  /* 0x00000010ff547819 */ /* 0x000fc40000011643 */
[----:B------:R-:W-:Y:S02]  /*10760*/  LOP3.LUT R85, R82, 0xffff0000, RZ, 0xc0, !PT ;  /* 0xffff000052557812 */ /* 0x000fe400078ec0ff */
[----:B------:R-:W-:Y:S02]  /*10770*/  PRMT R84, R65, 0x5432, R84 ;  /* 0x0000543241547816 */ /* 0x000fe40000000054 */
[----:B------:R-:W-:Y:S02]  /*10780*/  LOP3.LUT R69, R69, 0xffff0000, RZ, 0xc0, !PT ;  /* 0xffff000045457812 */ /* 0x000fe400078ec0ff */
[----:B------:R-:W-:Y:S01]  /*10790*/  PRMT R81, R36, 0x5410, R81 ;  /* 0x0000541024517816 */ /* 0x000fe20000000051 */
[C---:B0-----:R-:W-:Y:S01]  /*107a0*/  IMAD.U32 R20, R12.reuse, 0x10000, RZ ;  /* 0x000100000c147824 */ /* 0x041fe200078e00ff */
[----:B------:R-:W-:Y:S01]  /*107b0*/  LOP3.LUT R12, R12, 0xffff0000, RZ, 0xc0, !PT ;  /* 0xffff00000c0c7812 */ /* 0x000fe200078ec0ff */
[C---:B------:R-:W-:Y:S01]  /*107c0*/  IMAD.U32 R21, R13.reuse, 0x10000, RZ ;  /* 0x000100000d157824 */ /* 0x040fe200078e00ff */
[----:B------:R-:W-:Y:S01]  /*107d0*/  LOP3.LUT R13, R13, 0xffff0000, RZ, 0xc0, !PT ;  /* 0xffff00000d0d7812 */ /* 0x000fe200078ec0ff */
[C---:B-1----:R-:W-:Y:S01]  /*107e0*/  IMAD.U32 R55, R24.reuse, 0x10000, RZ ;  /* 0x0001000018377824 */ /* 0x042fe200078e00ff */
        /* <DEDUP_REMOVED lines=9> */
[----:B------:R-:W-:Y:S02]  /*10880*/  IMAD.U32 R20, R79, 0x10000, RZ ;  /* 0x000100004f147824 */ /* 0x000fe400078e00ff */
[----:B------:R-:W-:Y:S01]  /*10890*/  FMUL.FTZ R83, R24, R69 ;  /* 0x0000004518537220 */ /* 0x000fe20000410000 */
[----:B------:R-:W-:Y:S01]  /*108a0*/  FMUL.FTZ R24, R66, R55 ;  /* 0x0000003742187220 */ /* 0x000fe20000410000 */
[----:B------:R-:W-:Y:S01]  /*108b0*/  FFMA.FTZ R70, R12, R69, -R93 ;  /* 0x000000450c467223 */ /* 0x000fe2000001085d */
[-C--:B------:R-:W-:Y:S01]  /*108c0*/  FMUL.FTZ R82, R66, R20.reuse ;  /* 0x0000001442527220 */ /* 0x080fe20000410000 */
[----:B------:R-:W-:Y:S01]  /*108d0*/  FFMA.FTZ R66, R12, R85, R83 ;  /* 0x000000550c427223 */ /* 0x000fe20000010053 */
[----:B------:R-:W-:Y:S01]  /*108e0*/  LOP3.LUT R84, R84, 0xffff0000, RZ, 0xc0, !PT ;  /* 0xffff000054547812 */ /* 0x000fe200078ec0ff */
[----:B------:R-:W-:Y:S01]  /*108f0*/  IMAD.U32 R68, R27, 0x10000, RZ ;  /* 0x000100001b447824 */ /* 0x000fe200078e00ff */
[----:B------:R-:W-:Y:S01]  /*10900*/  LOP3.LUT R12, R79, 0xffff0000, RZ, 0xc0, !PT ;  /* 0xffff00004f0c7812 */ /* 0x000fe200078ec0ff */
[----:B------:R-:W-:Y:S01]  /*10910*/  FFMA.FTZ R69, R21, R20, -R24 ;  /* 0x0000001415457223 */ /* 0x000fe20000010818 */
[----:B------:R-:W-:-:S02]  /*10920*/  IMAD.U32 R67, R26, 0x10000, RZ ;  /* 0x000100001a437824 */ /* 0x000fc400078e00ff */
[C---:B------:R-:W-:Y:S01]  /*10930*/  FMUL.FTZ R88, R25.reuse, R84 ;  /* 0x0000005419587220 */ /* 0x040fe20000410000 */
[----:B------:R-:W-:Y:S02]  /*10940*/  IMAD.U32 R24, R86, 0x10000, RZ ;  /* 0x0001000056187824 */ /* 0x000fe400078e00ff */
[-C--:B------:R-:W-:Y:S01]  /*10950*/  FMUL.FTZ R90, R25, R12.reuse ;  /* 0x0000000c195a7220 */ /* 0x080fe20000410000 */
[----:B------:R-:W-:Y:S02]  /*10960*/  IMAD.U32 R25, R87, 0x10000, RZ ;  /* 0x0001000057197824 */ /* 0x000fe400078e00ff */
[----:B------:R-:W-:Y:S01]  /*10970*/  FFMA.FTZ R82, R21, R55, R82 ;  /* 0x0000003715527223 */ /* 0x000fe20000010052 */
[----:B------:R-:W-:Y:S01]  /*10980*/  FFMA.FTZ R88, R13, R12, -R88 ;  /* 0x0000000c0d587223 */ /* 0x000fe20000010858 */
[----:B------:R-:W-:Y:S02]  /*10990*/  IMAD.U32 R21, R81, 0x10000, RZ ;  /* 0x0001000051157824 */ /* 0x000fe400078e00ff */
[----:B------:R-:W-:Y:S01]  /*109a0*/  FFMA.FTZ R55, R13, R84, R90 ;  /* 0x000000540d377223 */ /* 0x000fe2000001005a */
[----:B------:R-:W-:-:S02]  /*109b0*/  IMAD.U32 R54, R15, 0x10000, RZ ;  /* 0x000100000f367824 */ /* 0x000fc400078e00ff */
[----:B------:R-:W-:Y:S01]  /*109c0*/  FMUL.FTZ R13, R68, R25 ;  /* 0x00000019440d7220 */ /* 0x000fe20000410000 */
[----:B------:R-:W-:Y:S02]  /*109d0*/  IMAD.U32 R36, R14, 0x10000, RZ ;  /* 0x000100000e247824 */ /* 0x000fe400078e00ff */
[C---:B------:R-:W-:Y:S01]  /*109e0*/  FMUL.FTZ R79, R67.reuse, R24 ;  /* 0x00000018434f7220 */ /* 0x040fe20000410000 */
        /* <DEDUP_REMOVED lines=10> */
[----:B------:R-:W-:Y:S01]  /*10a90*/  LOP3.LUT R21, R86, 0xffff0000, RZ, 0xc0, !PT ;  /* 0xffff000056157812 */ /* 0x000fe200078ec0ff */
[----:B------:R-:W-:Y:S01]  /*10aa0*/  FMUL.FTZ R24, R26, R13 ;  /* 0x0000000d1a187220 */ /* 0x000fe20000410000 */
[----:B------:R-:W-:-:S02]  /*10ab0*/  LOP3.LUT R20, R87, 0xffff0000, RZ, 0xc0, !PT ;  /* 0xffff000057147812 */ /* 0x000fc400078ec0ff */
[----:B------:R-:W-:Y:S01]  /*10ac0*/  LOP3.LUT R12, R81, 0xffff0000, RZ, 0xc0, !PT ;  /* 0xffff0000510c7812 */ /* 0x000fe200078ec0ff */
[-C--:B------:R-:W-:Y:S01]  /*10ad0*/  FMUL.FTZ R25, R26, R21.reuse ;  /* 0x000000151a197220 */ /* 0x080fe20000410000 */
[----:B------:R-:W-:Y:S01]  /*10ae0*/  LOP3.LUT R14, R14, 0xffff0000, RZ, 0xc0, !PT ;  /* 0xffff00000e0e7812 */ /* 0x000fe200078ec0ff */
[----:B------:R-:W-:Y:S01]  /*10af0*/  FMUL.FTZ R54, R27, R20 ;  /* 0x000000141b367220 */ /* 0x000fe20000410000 */
[----:B------:R-:W-:Y:S01]  /*10b00*/  LOP3.LUT R15, R15, 0xffff0000, RZ, 0xc0, !PT ;  /* 0xffff00000f0f7812 */ /* 0x000fe200078ec0ff */
[-C--:B------:R-:W-:Y:S02]  /*10b10*/  FMUL.FTZ R27, R27, R12.reuse ;  /* 0x0000000c1b1b7220 */ /* 0x080fe40000410000 */
[C---:B------:R-:W-:Y:S01]  /*10b20*/  FFMA.FTZ R36, R14.reuse, R21, R24 ;  /* 0x000000150e247223 */ /* 0x040fe20000010018 */
[----:B------:R-:W-:Y:S01]  /*10b30*/  FFMA.FTZ R26, R14, R13, -R25 ;  /* 0x0000000d0e1a7223 */ /* 0x000fe20000010819 */
        /* <DEDUP_REMOVED lines=12> */
.L_x_3562:
[----:B------:R-:W-:Y:S05]  /*10c00*/  BSYNC B1 ;  /* 0x0000000000017941 */ /* 0x000fea0003800000 */
.L_x_3561:
[----:B------:R-:W-:Y:S02]  /*10c10*/  PRMT R0, R0, 0x5410, R3 ;  /* 0x0000541000007816 */ /* 0x000fe40000000003 */
[----:B------:R-:W-:Y:S01]  /*10c20*/  PRMT R55, R55, 0x5410, R72 ;  /* 0x0000541037377816 */ /* 0x000fe20000000048 */
[----:B------:R-:W-:Y:S06]  /*10c30*/  @P0 BRA `(.L_x_3553) ;  /* 0x0000000400940947 */ /* 0x000fec0003800000 */
[----:B0-----:R-:W2:Y:S04]  /*10c40*/  LDL R14, [R1+0x42c] ;  /* 0x00042c00010e7983 */ /* 0x001ea80000100800 */
[----:B------:R-:W3:Y:S04]  /*10c50*/  LDL R13, [R1+0x438] ;  /* 0x00043800010d7983 */ /* 0x000ee80000100800 */
[----:B------:R-:W4:Y:S04]  /*10c60*/  LDL R12, [R1+0x43c] ;  /* 0x00043c00010c7983 */ /* 0x000f280000100800 */
[----:B------:R-:W5:Y:S01]  /*10c70*/  LDL R66, [R1+0x428] ;  /* 0x0004280001427983 */ /* 0x000f620000100800 */
[----:B------:R-:W-:Y:S01]  /*10c80*/  IMAD.IADD R3, R16, 0x1, R71 ;  /* 0x0000000110037824 */ /* 0x000fe200078e0247 */
[----:B------:R-:W-:-:S02]  /*10c90*/  SHF.R.U32.HI R54, RZ, 0x10, R5 ;  /* 0x00000010ff367819 */ /* 0x000fc40000011605 */
[----:B------:R-:W-:Y:S02]  /*10ca0*/  SHF.R.U64 R21, R4, 0x10, R5 ;  /* 0x0000001004157819 */ /* 0x000fe40000001205 */
[----:B------:R-:W-:Y:S02]  /*10cb0*/  PRMT R77, R77, 0x5410, R54 ;  /* 0x000054104d4d7816 */ /* 0x000fe40000000036 */
[----:B------:R-:W-:Y:S02]  /*10cc0*/  SHF.R.U64 R4, R10, 0x10, R11 ;  /* 0x000000100a047819 */ /* 0x000fe4000000120b */
[--C-:B------:R-:W-:Y:S02]  /*10cd0*/  SHF.R.U64 R20, R6, 0x10, R7.reuse ;  /* 0x0000001006147819 */ /* 0x100fe40000001207 */
[----:B------:R-:W-:Y:S02]  /*10ce0*/  SHF.R.U32.HI R36, RZ, 0x10, R7 ;  /* 0x00000010ff247819 */ /* 0x000fe40000011607 */
[----:B------:R-:W-:-:S02]  /*10cf0*/  PRMT R78, R78, 0x5410, R21 ;  /* 0x000054104e4e7816 */ /* 0x000fc40000000015 */
[----:B------:R-:W-:Y:S02]  /*10d00*/  SHF.R.U32.HI R11, RZ, 0x10, R11 ;  /* 0x00000010ff0b7819 */ /* 0x000fe4000001160b */
[----:B------:R-:W-:Y:S01]  /*10d10*/  PRMT R20, R0, 0x5432, R20 ;  /* 0x0000543200147816 */ /* 0x000fe20000000014 */
[----:B------:R-:W-:Y:S01]  /*10d20*/  IMAD.U32 R21, R78, 0x10000, RZ ;  /* 0x000100004e157824 */ /* 0x000fe200078e00ff */
[----:B------:R-:W-:Y:S02]  /*10d30*/  PRMT R36, R55, 0x5432, R36 ;  /* 0x0000543237247816 */ /* 0x000fe40000000024 */
[----:B------:R-:W-:Y:S02]  /*10d40*/  PRMT R75, R75, 0x5410, R4 ;  /* 0x000054104b4b7816 */ /* 0x000fe40000000004 */
[----:B------:R-:W-:Y:S02]  /*10d50*/  PRMT R76, R76, 0x5410, R11 ;  /* 0x000054104c4c7816 */ /* 0x000fe4000000000b */
[----:B------:R-:W-:-:S02]  /*10d60*/  LOP3.LUT R78, R78, 0xffff0000, RZ, 0xc0, !PT ;  /* 0xffff00004e4e7812 */ /* 0x000fc400078ec0ff */
[----:B--2---:R-:W-:-:S04]  /*10d70*/  LOP3.LUT R3, R14, 0x38, R3, 0xf8, !PT ;  /* 0x000000380e037812 */ /* 0x004fc800078ef803 */
[----:B---3--:R-:W-:-:S05]  /*10d80*/  LOP3.LUT R3, R3, R13, RZ, 0x3c, !PT ;  /* 0x0000000d03037212 */ /* 0x008fca00078e3cff */
[----:B----4-:R-:W-:Y:S02]  /*10d90*/  IMAD.IADD R3, R12, 0x1, R3 ;  /* 0x000000010c037824 */ /* 0x010fe400078e0203 */
[----:B-----5:R-:W0:Y:S02]  /*10da0*/  LDS.128 R12, [R66+0x20400] ;  /* 0x02040000420c7984 */ /* 0x020e240000000c00 */
[----:B------:R-:W-:Y:S01]  /*10db0*/  IMAD R2, R3, 0x2, R2 ;  /* 0x0000000203027824 */ /* 0x000fe200078e0202 */
[--C-:B------:R-:W-:Y:S02]  /*10dc0*/  SHF.R.U64 R3, R8, 0x10, R9.reuse ;  /* 0x0000001008037819 */ /* 0x100fe40000001209 */
[----:B------:R-:W-:Y:S02]  /*10dd0*/  SHF.R.U32.HI R8, RZ, 0x10, R9 ;  /* 0x00000010ff087819 */ /* 0x000fe40000011609 */
[----:B------:R-:W1:Y:S01]  /*10de0*/  LDS.128 R24, [R2+0x20400] ;  /* 0x0204000002187984 */ /* 0x000e620000000c00 */
[----:B------:R-:W-:-:S02]  /*10df0*/  PRMT R54, R0, 0x5410, R3 ;  /* 0x0000541000367816 */ /* 0x000fc40000000003 */
[----:B------:R-:W-:Y:S01]  /*10e00*/  PRMT R65, R65, 0x5410, R8 ;  /* 0x0000541041417816 */ /* 0x000fe20000000008 */
[C---:B0-----:R-:W-:Y:S01]  /*10e10*/  IMAD.U32 R0, R12.reuse, 0x10000, RZ ;  /* 0x000100000c007824 */ /* 0x041fe200078e00ff */
        /* <DEDUP_REMOVED lines=10> */
[C---:B------:R-:W-:Y:S01]  /*10ec0*/  LOP3.LUT R14, R15.reuse, 0xffff0000, RZ, 0xc0, !PT ;  /* 0xffff00000f0e7812 */ /* 0x040fe200078ec0ff */
[----:B------:R-:W-:Y:S01]  /*10ed0*/  IMAD.U32 R7, R15, 0x10000, RZ ;  /* 0x000100000f077824 */ /* 0x000fe200078e00ff */
[----:B------:R-:W-:Y:S01]  /*10ee0*/  LOP3.LUT R13, R26, 0xffff0000, RZ, 0xc0, !PT ;  /* 0xffff00001a0d7812 */ /* 0x000fe200078ec0ff */
[----:B------:R-:W-:Y:S01]  /*10ef0*/  FMUL.FTZ R55, R8, R25 ;  /* 0x0000001908377220 */ /* 0x000fe20000410000 */
[----:B------:R-:W-:Y:S01]  /*10f00*/  IMAD.U32 R11, R26, 0x10000, RZ ;  /* 0x000100001a0b7824 */ /* 0x000fe200078e00ff */
[C---:B------:R-:W-:Y:S01]  /*10f10*/  LOP3.LUT R26, R27.reuse, 0xffff0000, RZ, 0xc0, !PT ;  /* 0xffff00001b1a7812 */ /* 0x040fe200078ec0ff */
        /* <DEDUP_REMOVED lines=9> */
[-C--:B------:R-:W-:Y:S01]  /*10fb0*/  FMUL.FTZ R25, R10, R21.reuse ;  /* 0x000000150a197220 */ /* 0x080fe20000410000 */
[C---:B------:R-:W-:Y:S01]  /*10fc0*/  FMUL.FTZ R10, R15.reuse, R8 ;  /* 0x000000080f0a7220 */ /* 0x040fe20000410000 */
[----:B------:R-:W-:Y:S01]  /*10fd0*/  LOP3.LUT R54, R54, 0xffff0000, RZ, 0xc0, !PT ;  /* 0xffff000036367812 */ /* 0x000fe200078ec0ff */
[C---:B------:R-:W-:Y:S01]  /*10fe0*/  FFMA.FTZ R69, R4.reuse, R21, -R69 ;  /* 0x0000001504457223 */ /* 0x040fe20000010845 */
[-C--:B------:R-:W-:Y:S01]  /*10ff0*/  FMUL.FTZ R21, R15, R0.reuse ;  /* 0x000000000f157220 */ /* 0x080fe20000410000 */
[----:B------:R-:W-:Y:S01]  /*11000*/  LOP3.LUT R65, R65, 0xffff0000, RZ, 0xc0, !PT ;  /* 0xffff000041417812 */ /* 0x000fe200078ec0ff */
[----:B------:R-:W-:Y:S01]  /*11010*/  FFMA.FTZ R15, R7, R0, -R10 ;  /* 0x00000000070f7223 */ /* 0x000fe2000001080a */
[----:B------:R-:W-:Y:S01]  /*11020*/  LOP3.LUT R77, R77, 0xffff0000, RZ, 0xc0, !PT ;  /* 0xffff00004d4d7812 */ /* 0x000fe200078ec0ff */
[----:B------:R-:W-:Y:S01]  /*11030*/  FMUL.FTZ R0, R9, R54 ;  /* 0x0000003609007220 */ /* 0x000fe20000410000 */
[----:B------:R-:W-:Y:S01]  /*11040*/  FFMA.FTZ R21, R7, R8, R21 ;  /* 0x0000000807157223 */ /* 0x000fe20000010015 */
[----:B------:R-:W-:Y:S01]  /*11050*/  FFMA.FTZ R25, R4, R27, R25 ;  /* 0x0000001b04197223 */ /* 0x000fe20000010019 */
[-C--:B------:R-:W-:Y:S01]  /*11060*/  FMUL.FTZ R8, R9, R78.reuse ;  /* 0x0000004e09087220 */ /* 0x080fe20000410000 */
[----:B------:R-:W-:Y:S01]  /*11070*/  FMUL.FTZ R7, R24, R65 ;  /* 0x0000004118077220 */ /* 0x000fe20000410000 */
[----:B------:R-:W-:Y:S01]  /*11080*/  FFMA.FTZ R78, R3, R78, -R0 ;  /* 0x0000004e034e7223 */ /* 0x000fe20000010800 */
[----:B------:R-:W-:-:S02]  /*11090*/  IMAD.U32 R4, R75, 0x10000, RZ ;  /* 0x000100004b047824 */ /* 0x000fc400078e00ff */
[-C--:B------:R-:W-:Y:S01]  /*110a0*/  FMUL.FTZ R24, R24, R77.reuse ;  /* 0x0000004d18187220 */ /* 0x080fe20000410000 */
[----:B------:R-:W-:Y:S02]  /*110b0*/  IMAD.U32 R0, R20, 0x10000, RZ ;  /* 0x0001000014007824 */ /* 0x000fe400078e00ff */
[----:B------:R-:W-:Y:S01]  /*110c0*/  FFMA.FTZ R8, R3, R54, R8 ;  /* 0x0000003603087223 */ /* 0x000fe20000010008 */
[C---:B------:R-:W-:Y:S01]  /*110d0*/  FMUL.FTZ R54, R11.reuse, R4 ;  /* 0x000000040b367220 */ /* 0x040fe20000410000 */
[C---:B------:R-:W-:Y:S01]  /*110e0*/  FFMA.FTZ R10, R12.reuse, R77, -R7 ;  /* 0x0000004d0c0a7223 */ /* 0x040fe20000010807 */
[----:B------:R-:W-:Y:S01]  /*110f0*/  FFMA.FTZ R24, R12, R65, R24 ;  /* 0x000000410c187223 */ /* 0x000fe20000010018 */
[----:B------:R-:W-:Y:S01]  /*11100*/  LOP3.LUT R20, R20, 0xffff0000, RZ, 0xc0, !PT ;  /* 0xffff000014147812 */ /* 0x000fe200078ec0ff */
[-C--:B------:R-:W-:Y:S01]  /*11110*/  FMUL.FTZ R12, R11, R0.reuse ;  /* 0x000000000b0c7220 */ /* 0x080fe20000410000 */
[----:B------:R-:W-:Y:S01]  /*11120*/  LOP3.LUT R75, R75, 0xffff0000, RZ, 0xc0, !PT ;  /* 0xffff00004b4b7812 */ /* 0x000fe200078ec0ff */
[C---:B------:R-:W-:Y:S01]  /*11130*/  FFMA.FTZ R54, R5.reuse, R0, -R54 ;  /* 0x0000000005367223 */ /* 0x040fe20000010836 */
[----:B------:R-:W-:Y:S01]  /*11140*/  LOP3.LUT R7, R76, 0xffff0000, RZ, 0xc0, !PT ;  /* 0xffff00004c077812 */ /* 0x000fe200078ec0ff */
[----:B------:R-:W-:Y:S01]  /*11150*/  FFMA.FTZ R12, R5, R4, R12 ;  /* 0x00000004050c7223 */ /* 0x000fe2000001000c */
[----:B------:R-:W-:Y:S01]  /*11160*/  LOP3.LUT R3, R36, 0xffff0000, RZ, 0xc0, !PT ;  /* 0xffff000024037812 */ /* 0x000fe200078ec0ff */
[CC--:B------:R-:W-:Y:S01]  /*11170*/  FMUL.FTZ R0, R13.reuse, R20.reuse ;  /* 0x000000140d007220 */ /* 0x0c0fe20000410000 */
[----:B------:R-:W-:Y:S01]  /*11180*/  FMUL.FTZ R5, R13, R75 ;  /* 0x0000004b0d057220 */ /* 0x000fe20000410000 */
[----:B------:R-:W-:Y:S01]  /*11190*/  FMUL.FTZ R9, R26, R7 ;  /* 0x000000071a097220 */ /* 0x000fe20000410000 */
[----:B------:R-:W-:Y:S01]  /*111a0*/  F2FP.BF16.F32.PACK_AB R4, R78, R55 ;  /* 0x000000374e04723e */ /* 0x000fe200000010ff */
[----:B------:R-:W-:Y:S01]  /*111b0*/  FMUL.FTZ R26, R26, R3 ;  /* 0x000000031a1a7220 */ /* 0x000fe20000410000 */
        /* <DEDUP_REMOVED lines=13> */
.L_x_3553:
[----:B------:R-:W-:Y:S05]  /*11290*/  BSYNC B0 ;  /* 0x0000000000007941 */ /* 0x000fea0003800000 */
.L_x_3539:
[----:B------:R-:W-:Y:S01]  /*112a0*/  @!PT LDS RZ, [RZ] ;  /* 0x00000000fffff984 */ /* 0x000fe20000000800 */
[----:B------:R-:W-:Y:S01]  /*112b0*/  @!PT LDS RZ, [RZ] ;  /* 0x00000000fffff984 */ /* 0x000fe20000000800 */
[----:B------:R-:W-:Y:S01]  /*112c0*/  @!PT LDS RZ, [RZ] ;  /* 0x00000000fffff984 */ /* 0x000fe20000000800 */
[----:B------:R-:W-:Y:S01]  /*112d0*/  @!PT LDS RZ, [RZ] ;  /* 0x00000000fffff984 */ /* 0x000fe20000000800 */
[----:B------:R3:W-:Y:S06]  /*112e0*/  MEMBAR.ALL.CTA ;  /* 0x0000000000007992 */ /* 0x0007ec0000008000 */
[----:B---3--:R-:W3:Y:S01]  /*112f0*/  FENCE.VIEW.ASYNC.S ;  /* 0x00000000000073c6 */ /* 0x008ee20000000000 */
[----:B------:R-:W-:Y:S05]  /*11300*/  WARPSYNC.ALL ;  /* 0x0000000000007948 */ /* 0x000fea0003800000 */
[----:B---3--:R-:W-:Y:S06]  /*11310*/  BAR.SYNC.DEFER_BLOCKING 0xd, 0x80 ;  /* 0x0342000000007b1d */ /* 0x008fec0000010000 */
.L_x_3536:
[----:B012---:R-:W-:Y:S01]  /*11320*/  IMAD.U32 R6, RZ, RZ, UR44 ;  /* 0x0000002cff067e24 */ /* 0x007fe2000f8e00ff */
[----:B------:R-:W-:Y:S01]  /*11330*/  UIADD3 UR4, UP0, UR38, 0x1d8, URZ ;  /* 0x000001d826047890 */ /* 0x000fe2000ff1e03f */
[----:B------:R-:W-:Y:S01]  /*11340*/  IMAD.U32 R7, RZ, RZ, UR45 ;  /* 0x0000002dff077e24 */ /* 0x000fe2000f8e00ff */
[----:B------:R-:W-:Y:S01]  /*11350*/  STL.64 [R1+0x1c0], R28 ;  /* 0x0001c01c01007387 */ /* 0x000fe20000100a00 */
[----:B------:R-:W-:Y:S01]  /*11360*/  IMAD.MOV.U32 R4, RZ, RZ, R53 ;  /* 0x000000ffff047224 */ /* 0x000fe200078e0035 */
[----:B------:R-:W-:Y:S01]  /*11370*/  UIADD3.X UR5, URZ, UR37, URZ, UP0, !UPT ;  /* 0x000000253f057290 */ /* 0x000fe200087fe43f */
[----:B------:R-:W-:Y:S02]  /*11380*/  IMAD.MOV.U32 R5, RZ, RZ, R52 ;  /* 0x000000ffff057224 */ /* 0x000fe400078e0034 */
[----:B------:R-:W-:Y:S02]  /*11390*/  IMAD.MOV.U32 R8, RZ, RZ, R60 ;  /* 0x000000ffff087224 */ /* 0x000fe400078e003c */
[----:B------:R-:W-:Y:S01]  /*113a0*/  IMAD.MOV.U32 R9, RZ, RZ, R59 ;  /* 0x000000ffff097224 */ /* 0x000fe200078e003b */
[----:B------:R0:W-:Y:S01]  /*113b0*/  STL.128 [R1+0x150], R4 ;  /* 0x0001500401007387 */ /* 0x0001e20000100c00 */
[----:B------:R-:W-:-:S02]  /*113c0*/  IMAD.MOV.U32 R10, RZ, RZ, R63 ;  /* 0x000000ffff0a7224 */ /* 0x000fc400078e003f */
[----:B------:R-:W-:Y:S02]  /*113d0*/  IMAD.MOV.U32 R11, RZ, RZ, R64 ;  /* 0x000000ffff0b7224 */ /* 0x000fe400078e0040 */
[----:B------:R-:W-:Y:S02]  /*113e0*/  IMAD.U32 R0, RZ, RZ, UR38 ;  /* 0x00000026ff007e24 */ /* 0x000fe4000f8e00ff */
[----:B------:R-:W-:Y:S01]  /*113f0*/  IMAD.U32 R3, RZ, RZ, UR37 ;  /* 0x00000025ff037e24 */ /* 0x000fe2000f8e00ff */
[----:B------:R1:W-:Y:S01]  /*11400*/  STL.128 [R1+0x130], R8 ;  /* 0x0001300801007387 */ /* 0x0003e20000100c00 */
[----:B------:R-:W-:Y:S02]  /*11410*/  IMAD.U32 R2, RZ, RZ, UR36 ;  /* 0x00000024ff027e24 */ /* 0x000fe4000f8e00ff */
[----:B0-----:R-:W-:Y:S02]  /*11420*/  IMAD.MOV.U32 R4, RZ, RZ, R47 ;  /* 0x000000ffff047224 */ /* 0x001fe400078e002f */
[----:B------:R-:W-:-:S02]  /*11430*/  IMAD.MOV.U32 R5, RZ, RZ, R62 ;  /* 0x000000ffff057224 */ /* 0x000fc400078e003e */
[----:B------:R-:W-:Y:S02]  /*11440*/  IMAD.MOV.U32 R6, RZ, RZ, R37 ;  /* 0x000000ffff067224 */ /* 0x000fe400078e0025 */
[----:B------:R-:W-:Y:S02]  /*11450*/  IMAD.MOV.U32 R7, RZ, RZ, R38 ;  /* 0x000000ffff077224 */ /* 0x000fe400078e0026 */
[----:B-1----:R-:W-:Y:S02]  /*11460*/  IMAD.MOV.U32 R8, RZ, RZ, R51 ;  /* 0x000000ffff087224 */ /* 0x002fe400078e0033 */
[----:B------:R-:W-:Y:S01]  /*11470*/  IMAD.MOV.U32 R9, RZ, RZ, R50 ;  /* 0x000000ffff097224 */ /* 0x000fe200078e0032 */
[----:B------:R0:W-:Y:S01]  /*11480*/  STL.128 [R1+0x190], R4 ;  /* 0x0001900401007387 */ /* 0x0001e20000100c00 */
[----:B------:R-:W-:Y:S02]  /*11490*/  IMAD.MOV.U32 R10, RZ, RZ, R48 ;  /* 0x000000ffff0a7224 */ /* 0x000fe400078e0030 */
[----:B------:R-:W-:-:S05]  /*114a0*/  IMAD.MOV.U32 R11, RZ, RZ, R49 ;  /* 0x000000ffff0b7224 */ /* 0x000fca00078e0031 */
[----:B------:R1:W-:Y:S01]  /*114b0*/  STL.128 [R1+0x170], R8 ;  /* 0x0001700801007387 */ /* 0x0003e20000100c00 */
[----:B0-----:R-:W-:Y:S02]  /*114c0*/  IMAD.MOV.U32 R4, RZ, RZ, R45 ;  /* 0x000000ffff047224 */ /* 0x001fe400078e002d */
[----:B------:R-:W-:Y:S02]  /*114d0*/  IMAD.MOV.U32 R5, RZ, RZ, R61 ;  /* 0x000000ffff057224 */ /* 0x000fe400078e003d */
[----:B------:R-:W-:Y:S02]  /*114e0*/  IMAD.MOV.U32 R6, RZ, RZ, R40 ;  /* 0x000000ffff067224 */ /* 0x000fe400078e0028 */
[----:B------:R-:W-:Y:S02]  /*114f0*/  IMAD.MOV.U32 R7, RZ, RZ, R58 ;  /* 0x000000ffff077224 */ /* 0x000fe400078e003a */
[----:B-1----:R-:W-:Y:S02]  /*11500*/  IMAD.U32 R9, RZ, RZ, UR43 ;  /* 0x0000002bff097e24 */ /* 0x002fe4000f8e00ff */
[----:B------:R-:W-:Y:S01]  /*11510*/  IMAD.U32 R8, RZ, RZ, UR4 ;  /* 0x00000004ff087e24 */ /* 0x000fe2000f8e00ff */
[----:B------:R0:W-:Y:S02]  /*11520*/  STL.128 [R1+0x1a0], R4 ;  /* 0x0001a00401007387 */ /* 0x0001e40000100c00 */
[----:B0-----:R-:W-:-:S02]  /*11530*/  IMAD.MOV.U32 R4, RZ, RZ, R32 ;  /* 0x000000ffff047224 */ /* 0x001fc400078e0020 */
[----:B------:R-:W-:Y:S02]  /*11540*/  IMAD.MOV.U32 R5, RZ, RZ, R31 ;  /* 0x000000ffff057224 */ /* 0x000fe400078e001f */
[----:B------:R-:W-:Y:S02]  /*11550*/  IMAD.MOV.U32 R6, RZ, RZ, R44 ;  /* 0x000000ffff067224 */ /* 0x000fe400078e002c */
[----:B------:R-:W-:-:S05]  /*11560*/  IMAD.MOV.U32 R7, RZ, RZ, R43 ;  /* 0x000000ffff077224 */ /* 0x000fca00078e002b */
[----:B------:R0:W-:Y:S02]  /*11570*/  STL.128 [R1+0x1b0], R4 ;  /* 0x0001b00401007387 */ /* 0x0001e40000100c00 */
[----:B0-----:R-:W-:Y:S02]  /*11580*/  IMAD.MOV.U32 R6, RZ, RZ, R42 ;  /* 0x000000ffff067224 */ /* 0x001fe400078e002a */
[----:B------:R-:W-:Y:S02]  /*11590*/  IMAD.MOV.U32 R7, RZ, RZ, R41 ;  /* 0x000000ffff077224 */ /* 0x000fe400078e0029 */
[----:B------:R-:W-:Y:S02]  /*115a0*/  IMAD.MOV.U32 R4, RZ, RZ, R0 ;  /* 0x000000ffff047224 */ /* 0x000fe400078e0000 */
[----:B------:R-:W-:Y:S02]  /*115b0*/  IMAD.MOV.U32 R5, RZ, RZ, R3 ;  /* 0x000000ffff057224 */ /* 0x000fe400078e0003 */
[----:B------:R-:W-:-:S02]  /*115c0*/  IMAD.U32 R0, RZ, RZ, UR39 ;  /* 0x00000027ff007e24 */ /* 0x000fc4000f8e00ff */
[----:B------:R-:W-:Y:S01]  /*115d0*/  IMAD.U32 R3, RZ, RZ, UR40 ;  /* 0x00000028ff037e24 */ /* 0x000fe2000f8e00ff */
[----:B------:R0:W-:Y:S04]  /*115e0*/  STL.128 [R1+0x140], R4 ;  /* 0x0001400401007387 */ /* 0x0001e80000100c00 */
[----:B------:R-:W-:Y:S01]  /*115f0*/  STL.64 [R1+0x128], R2 ;  /* 0x0001280201007387 */ /* 0x000fe20000100a00 */
[----:B0-----:R-:W-:Y:S02]  /*11600*/  IMAD.MOV.U32 R6, RZ, RZ, R30 ;  /* 0x000000ffff067224 */ /* 0x001fe400078e001e */
[----:B------:R-:W-:Y:S02]  /*11610*/  IMAD.MOV.U32 R7, RZ, RZ, R33 ;  /* 0x000000ffff077224 */ /* 0x000fe400078e0021 */
[----:B------:R-:W-:-:S02]  /*11620*/  IMAD.MOV.U32 R4, RZ, RZ, R0 ;  /* 0x000000ffff047224 */ /* 0x000fc400078e0000 */
[----:B------:R-:W-:Y:S02]  /*11630*/  IMAD.MOV.U32 R5, RZ, RZ, R9 ;  /* 0x000000ffff057224 */ /* 0x000fe400078e0009 */
[----:B------:R-:W-:Y:S02]  /*11640*/  IMAD.U32 R9, RZ, RZ, UR5 ;  /* 0x00000005ff097e24 */ /* 0x000fe4000f8e00ff */
[----:B------:R-:W-:Y:S01]  /*11650*/  IMAD.U32 R0, RZ, RZ, UR38 ;  /* 0x00000026ff007e24 */ /* 0x000fe2000f8e00ff */
[----:B------:R0:W-:Y:S03]  /*11660*/  STL.128 [R1+0x160], R4 ;  /* 0x0001600401007387 */ /* 0x0001e60000100c00 */
[----:B------:R-:W-:Y:S02]  /*11670*/  VIADD R0, R0, 0x128 ;  /* 0x0000012800007836 */ /* 0x000fe40000000000 */
[----:B0-----:R-:W-:-:S02]  /*11680*/  IMAD.MOV.U32 R4, RZ, RZ, R34 ;  /* 0x000000ffff047224 */ /* 0x001fc400078e0022 */
[----:B------:R-:W-:Y:S02]  /*11690*/  IMAD.MOV.U32 R5, RZ, RZ, R35 ;  /* 0x000000ffff057224 */ /* 0x000fe400078e0023 */
[----:B------:R-:W-:Y:S02]  /*116a0*/  IMAD.MOV.U32 R6, RZ, RZ, R8 ;  /* 0x000000ffff067224 */ /* 0x000fe400078e0008 */
[----:B------:R-:W-:Y:S02]  /*116b0*/  IMAD.MOV.U32 R7, RZ, RZ, R9 ;  /* 0x000000ffff077224 */ /* 0x000fe400078e0009 */
[----:B------:R-:W-:-:S03]  /*116c0*/  VIADD R8, R23, 0xffffffff ;  /* 0xffffffff17087836 */ /* 0x000fc60000000000 */
[----:B------:R0:W-:Y:S04]  /*116d0*/  STL.128 [R1+0x180], R4 ;  /* 0x0001800401007387 */ /* 0x0001e80000100c00 */
[----:B0-----:R-:W-:Y:S05]  /*116e0*/  CALL.REL.NOINC `($_ZN7cutlass13device_kernelIN5flash11enable_sm90INS1_16FlashAttnFwdSm90INS1_25CollectiveMainloopFwdSm90ILi2EN4cute5tupleIJNS5_1CILi1EEES8_S8_EEENS6_IJNS7_ILi64EEESA_SA_EEELi512ENS_10bfloat16_tEfNS_4arch4Sm90ELb0ELb1ELb1ELb1ELb1ELb1ELb1ELb0ELb0ELb1ELb0ELb0EEENS1_21CollectiveEpilogueFwdINS6_IJSA_NS7_ILi512EEESA_EEES9_SC_SE_Li256ELb1ELb1ELb0ELb0EEENS1_36VarlenDynamicPersistentTileSchedulerILi64ELi64ELi256ELi128ELb0ELb1ELb1ELb1ELb0ELb1EEEEEEEEEvNT_6ParamsE$_ZZN5flash25CollectiveMainloopFwdSm90ILi2EN4cute5tupleIJNS1_1CILi1EEES4_S4_EEENS2_IJNS3_ILi64EEES6_S6_EEELi512EN7cutlass10bfloat16_tEfNS8_4arch4Sm90ELb0ELb1ELb1ELb1ELb1ELb1ELb1ELb0ELb0ELb1ELb0ELb0EE3mmaINS_16FlashAttnFwdSm90ISC_NS_21CollectiveEpilogueFwdINS2_IJS6_NS3_ILi512EEES6_EEES5_S9_SB_Li256ELb1ELb1ELb0ELb0EEENS_36VarlenDynamicPersistentTileSchedulerILi64ELi64ELi256ELi128ELb0ELb1ELb1ELb1ELb0ELb1EEEE13SharedStorageENS1_6TensorINS1_11ArrayEngineIfLm128EEENS1_6LayoutINS2_IJNS2_IJNS3_ILi2EEESR_NS3_ILi32EEEEEES4_S4_EEENS2_IJNS2_IJS4_SR_NS3_ILi4EEEEEENS3_ILi0EEESX_EEEEEEENS_7SoftmaxILi2ELi0EEEEEbRKNSC_6ParamsENS8_13PipelineAsyncILi2EEES17_RNS8_13PipelineStateILj2EEERT0_RT1_iRiRKNS_16SeqlenInfoQKNewKILb1ELb1EEENS2_IJiiiiEEERT_ENKUliT_T0_T1_E_clIZSD_ISM_S10_S12_EbS15_S17_S17_S1A_S1C_S1E_iS1F_S1J_S1K_S1M_EUlRS1N_iE0_NS3_ILb1EEES1U_EEDaiS1N_S1O_S1P_) ;  /* 0x00000290003c7944 */ /* 0x001fea0003c00000 */
[----:B------:R-:W2:Y:S01]  /*116f0*/  LDL R2, [R1+0x50] ;  /* 0x0000500001027983 */ /* 0x000ea20000100800 */
[----:B------:R-:W0:Y:S08]  /*11700*/  LDC R0, c[0x0][0x448] ;  /* 0x00011200ff007b82 */ /* 0x000e300000000800 */
[----:B------:R-:W1:Y:S01]  /*11710*/  LDC.64 R6, c[0x0][0xad8] ;  /* 0x0002b600ff067b82 */ /* 0x000e620000000a00 */
[----:B0-----:R-:W-:-:S13]  /*11720*/  ISETP.NE.AND P0, PT, R0, 0x1, PT ;  /* 0x000000010000780c */ /* 0x001fda0003f05270 */
[----:B------:R-:W0:Y:S08]  /*11730*/  @P0 LDC R3, c[0x0][0x44c] ;  /* 0x00011300ff030b82 */ /* 0x000e300000000800 */
[----:B------:R-:W3:Y:S01]  /*11740*/  @P0 LDC R4, c[0x0][0x450] ;  /* 0x00011400ff040b82 */ /* 0x000ee20000000800 */
[----:B--2---:R-:W-:-:S04]  /*11750*/  IMAD.SHL.U32 R2, R2, 0x40, RZ ;  /* 0x0000004002027824 */ /* 0x004fc800078e00ff */
[----:B0-----:R-:W-:-:S04]  /*11760*/  @P0 IMAD.HI.U32 R3, R2, R3, RZ ;  /* 0x0000000302030227 */ /* 0x001fc800078e00ff */
[----:B------:R-:W-:Y:S01]  /*11770*/  IMAD.MOV.U32 R0, RZ, RZ, R2 ;  /* 0x000000ffff007224 */ /* 0x000fe200078e0002 */
[----:B---3--:R-:W-:Y:S02]  /*11780*/  @P0 SHF.R.U32.HI R0, RZ, R4, R3 ;  /* 0x00000004ff000219 */ /* 0x008fe40000011603 */
[----:B-1----:R-:W-:-:S03]  /*11790*/  ISETP.GE.AND P0, PT, R7, 0x1, PT ;  /* 0x000000010700780c */ /* 0x002fc60003f06270 */
[----:B------:R-:W-:Y:S02]  /*117a0*/  IMAD.IADD R191, R191, 0x1, R0 ;  /* 0x00000001bfbf7824 */ /* 0x000fe400078e0200 */
[----:B------:R-:W-:Y:S02]  /*117b0*/  VIADD R0, R23, 0xfffffffe ;  /* 0xfffffffe17007836 */ /* 0x000fe40000000000 */
[----:B------:R-:W-:-:S06]  /*117c0*/  IMAD.IADD R6, R191, 0x1, R6 ;  /* 0x00000001bf067824 */ /* 0x000fcc00078e0206 */
        /* <DEDUP_REMOVED lines=12> */
.L_x_3565:
[----:B------:R-:W-:-:S13]  /*11890*/  ISETP.NE.AND P0, PT, R7, 0x1, PT ;  /* 0x000000010700780c */ /* 0x000fda0003f05270 */
[----:B------:R-:W0:Y:S02]  /*118a0*/  @P0 LDC.64 R4, c[0x0][0xae0] ;  /* 0x0002b800ff040b82 */ /* 0x000e240000000a00 */
[----:B0-----:R-:W-:-:S05]  /*118b0*/  @P0 IMAD.HI.U32 R4, R3, R4, RZ ;  /* 0x0000000403040227 */ /* 0x001fca00078e00ff */
[----:B------:R-:W-:-:S07]  /*118c0*/  @P0 SHF.R.U32.HI R3, RZ, R5, R4 ;  /* 0x00000005ff030219 */ /* 0x000fce0000011604 */
.L_x_3566:
[----:B------:R-:W-:Y:S05]  /*118d0*/  BSYNC B0 ;  /* 0x0000000000007941 */ /* 0x000fea0003800000 */
.L_x_3564:
[----:B------:R-:W-:-:S05]  /*118e0*/  IMAD R3, R3, R7, R7 ;  /* 0x0000000703037224 */ /* 0x000fca00078e0207 */
[----:B------:R-:W-:-:S07]  /*118f0*/  VIMNMX R6, R6, R3, PT ;  /* 0x0000000306067248 */ /* 0x000fce0003fe0100 */
.L_x_3563:
[----:B------:R-:W-:-:S04]  /*11900*/  SHF.R.S32.HI R3, RZ, 0x1f, R6 ;  /* 0x0000001fff037819 */ /* 0x000fc80000011406 */
[----:B------:R-:W-:-:S04]  /*11910*/  LEA.HI R3, R3, R6, RZ, 0x6 ;  /* 0x0000000603037211 */ /* 0x000fc800078f30ff */
[----:B------:R-:W-:-:S04]  /*11920*/  SHF.R.S32.HI R3, RZ, 0x6, R3 ;  /* 0x00000006ff037819 */ /* 0x000fc80000011403 */
[----:B------:R-:W-:-:S04]  /*11930*/  VIMNMX R9, R22, R3, !PT ;  /* 0x0000000316097248 */ /* 0x000fc80007fe0100 */
[----:B------:R-:W-:-:S13]  /*11940*/  ISETP.GE.AND P0, PT, R0, R9, PT ;  /* 0x000000090000720c */ /* 0x000fda0003f06270 */
[----:B------:R-:W-:Y:S05]  /*11950*/  @!P0 BRA `(.L_x_3567) ;  /* 0x0000007c00e88947 */ /* 0x000fea0003800000 */
.L_x_3600:
        /* <DEDUP_REMOVED lines=20> */
.L_x_3569:
[----:B------:R-:W-:Y:S05]  /*11aa0*/  BSYNC B0 ;  /* 0x0000000000007941 */ /* 0x000fea0003800000 */
.L_x_3568:
[----:B0-----:R-:W2:Y:S01]  /*11ab0*/  LDL.64 R2, [R1+0x18] ;  /* 0x0000180001027983 */ /* 0x001ea20000100a00 */
[----:B-----5:R-:W-:Y:S02]  /*11ac0*/  SHF.L.U32 R5, R6, 0x1f, RZ ;  /* 0x0000001f06057819 */ /* 0x020fe400000006ff */
[----:B--2---:R-:W-:-:S05]  /*11ad0*/  MOV R3, R2 ;  /* 0x0000000200037202 */ /* 0x004fca0000000f00 */
[----:B------:R-:W-:-:S04]  /*11ae0*/  IMAD R4, R4, 0x8, R3 ;  /* 0x0000000804047824 */ /* 0x000fc800078e0203 */
[----:B------:R0:W1:Y:S01]  /*11af0*/  SYNCS.PHASECHK.TRANS64.TRYWAIT P0, [R4+URZ], R5 ;  /* 0x00000005040075a7 */ /* 0x000062000800017f */
[----:B------:R0:W5:Y:S01]  /*11b00*/  LDL.64 R6, [R1+0x1c8] ;  /* 0x0001c80001067983 */ /* 0x0001620000100a00 */
[----:B------:R-:W-:Y:S04]  /*11b10*/  BSSY B0, `(.L_x_3570) ;  /* 0x0000003000007945 */ /* 0x000fe80003800000 */
[----:B------:R-:W-:Y:S05]  /*11b20*/  @!P1 BRA `(.L_x_3571) ;  /* 0x0000000000049947 */ /* 0x000fea0003800000 */
[----:B------:R-:W-:Y:S01]  /*11b30*/  BPT.TRAP 0x1 ;  /* 0x000000040000795c */ /* 0x000fe20000300000 */
.L_x_3571:
[----:B------:R-:W-:Y:S05]  /*11b40*/  BSYNC B0 ;  /* 0x0000000000007941 */ /* 0x000fea0003800000 */
.L_x_3570:
[----:B------:R-:W-:Y:S04]  /*11b50*/  BSSY B0, `(.L_x_3572) ;  /* 0x0000006000007945 */ /* 0x000fe80003800000 */
[----:B-1----:R-:W-:Y:S05]  /*11b60*/  @P0 BRA `(.L_x_3573) ;  /* 0x0000000000100947 */ /* 0x002fea0003800000 */
[----:B-----5:R-:W-:Y:S01]  /*11b70*/  IMAD R6, R6, 0x8, R3 ;  /* 0x0000000806067824 */ /* 0x020fe200078e0203 */
[----:B------:R-:W-:-:S04]  /*11b80*/  SHF.L.U32 R7, R7, 0x1f, RZ ;  /* 0x0000001f07077819 */ /* 0x000fc800000006ff */
[----:B------:R-:W1:Y:S02]  /*11b90*/  SYNCS.PHASECHK.TRANS64.TRYWAIT P0, [R6+URZ], R7 ;  /* 0x00000007060075a7 */ /* 0x000e64000800017f */
[----:B-1----:R-:W-:Y:S05]  /*11ba0*/  @!P0 BRA `(.L_x_3574) ;  /* 0x0000024c00e88947 */ /* 0x002fea0003800000 */
.L_x_3573:
[----:B------:R-:W-:Y:S05]  /*11bb0*/  BSYNC B0 ;  /* 0x0000000000007941 */ /* 0x000fea0003800000 */
.L_x_3572:
[----:B------:R-:W2:Y:S04]  /*11bc0*/  LDL R3, [R1+0x1c8] ;  /* 0x0001c80001037983 */ /* 0x000ea80000100800 */
[----:B0-----:R-:W2:Y:S01]  /*11bd0*/  LDL.64 R4, [R1+0x80] ;  /* 0x0000800001047983 */ /* 0x001ea20000100a00 */
[----:B------:R-:W-:Y:S05]  /*11be0*/  WARPSYNC.ALL ;  /* 0x0000000000007948 */ /* 0x000fea0003800000 */
[----:B------:R-:W3:Y:S04]  /*11bf0*/  LDL.64 R10, [R1+0x78] ;  /* 0x00007800010a7983 */ /* 0x000ee80000100a00 */
[----:B-1---5:R-:W4:Y:S04]  /*11c00*/  LDL.64 R6, [R1+0x78] ;  /* 0x0000780001067983 */ /* 0x022f280000100a00 */
        /* <DEDUP_REMOVED lines=52> */
.L_x_3576:
[----:B------:R-:W-:Y:S05]  /*11f50*/  BSYNC B0 ;  /* 0x0000000000007941 */ /* 0x000fea0003800000 */
.L_x_3575:
        /* <DEDUP_REMOVED lines=8> */
.L_x_3578:
[----:B------:R-:W-:Y:S05]  /*11fe0*/  BSYNC B0 ;  /* 0x0000000000007941 */ /* 0x000fea0003800000 */
.L_x_3577:
[----:B------:R-:W-:Y:S04]  /*11ff0*/  BSSY B0, `(.L_x_3579) ;  /* 0x0000004000007945 */ /* 0x000fe80003800000 */
[----:B-1----:R-:W-:Y:S05]  /*12000*/  @P0 BRA `(.L_x_3580) ;  /* 0x0000000000080947 */ /* 0x002fea0003800000 */
[----:B------:R-:W1:Y:S02]  /*12010*/  SYNCS.PHASECHK.TRANS64.TRYWAIT P0, [R2+URZ], R3 ;  /* 0x00000003020075a7 */ /* 0x000e64000800017f */
[----:B-1----:R-:W-:Y:S05]  /*12020*/  @!P0 BRA `(.L_x_3581) ;  /* 0x0000024800dc8947 */ /* 0x002fea0003800000 */
.L_x_3580:
[----:B------:R-:W-:Y:S05]  /*12030*/  BSYNC B0 ;  /* 0x0000000000007941 */ /* 0x000fea0003800000 */
.L_x_3579:
        /* <DEDUP_REMOVED lines=9> */
[----:B------:R-:W4:Y:S05]  /*120d0*/  LDL.64 R6, [R1+0x90] ;  /* 0x0000900001067983 */ /* 0x000f2a0000100a00 */
[----:B------:R-:W0:Y:S01]  /*120e0*/  S2R R56, SR_TID.X ;  /* 0x0000000000387919 */ /* 0x000e220000002100 */
[----:B------:R-:W4:Y:S04]  /*120f0*/  LDL.64 R58, [R1+0x90] ;  /* 0x00009000013a7983 */ /* 0x000f280000100a00 */
[----:B------:R-:W4:Y:S04]  /*12100*/  LDL.64 R60, [R1+0x90] ;  /* 0x00009000013c7983 */ /* 0x000f280000100a00 */
[----:B------:R-:W4:Y:S01]  /*12110*/  LDL.64 R62, [R1+0x90] ;  /* 0x00009000013e7983 */ /* 0x000f220000100a00 */
[----:B--2---:R-:W-:Y:S01]  /*12120*/  ISETP.NE.U32.AND P0, PT, R4, RZ, PT ;  /* 0x000000ff0400720c */ /* 0x004fe20003f05070 */
[----:B---3--:R-:W-:Y:S01]  /*12130*/  IMAD R2, R5, 0x1000, R2 ;  /* 0x0000100005027824 */ /* 0x008fe200078e0202 */
[----:B------:R-:W-:Y:S01]  /*12140*/  R2UR UR7, R3 ;  /* 0x00000000030772ca */ /* 0x000fe200000e0000 */
[----:B------:R-:W2:Y:S01]  /*12150*/  LDL.64 R4, [R1+0x90] ;  /* 0x0000900001047983 */ /* 0x000ea20000100a00 */
[----:B----4-:R-:W-:-:S02]  /*12160*/  R2UR UR4, R12 ;  /* 0x000000000c0472ca */ /* 0x010fc400000e0000 */
        /* <DEDUP_REMOVED lines=174> */
[----:B------:R-:W-:Y:S01]  /*12c50*/  IADD3 R12, R12, 0x800, R57 ;  /* 0x000008000c0c7810 */ /* 0x000fe20007ffe039 */
        /* <DEDUP_REMOVED lines=10> */
[----:B--2---:R-:W-:Y:S01]  /*12d00*/  R2UR UR5, R15 ;  /* 0x000000000f0572ca */ /* 0x004fe200000e0000 */
[----:B------:R-:W2:Y:S06]  /*12d10*/  LDL R20, [R1] ;  /* 0x0000000001147983 */ /* 0x000eac0000100800 */
        /* <DEDUP_REMOVED lines=13> */
[----:B---3--:R-:W-:Y:S01]  /*12df0*/  IADD3 R10, R15, 0x800, R10 ;  /* 0x000008000f0a7810 */ /* 0x008fe20007ffe00a */
[----:B------:R-:W-:Y:S01]  /*12e00*/  IMAD.IADD R12, R4, 0x1, R15 ;  /* 0x00000001040c7824 */ /* 0x000fe200078e020f */
[----:B------:R-:W-:Y:S01]  /*12e10*/  R2UR UR7, R13 ;  /* 0x000000000d0772ca */ /* 0x000fe200000e0000 */
[----:B------:R-:W3:Y:S01]  /*12e20*/  LDL.64 R4, [R1+0x90] ;  /* 0x0000900001047983 */ /* 0x000ee20000100a00 */
[----:B------:R-:W-:Y:S02]  /*12e30*/  R2UR UR4, R10 ;  /* 0x000000000a0472ca */ /* 0x000fe400000e0000 */
[----:B------:R-:W-:Y:S02]  /*12e40*/  R2UR UR6, R12 ;  /* 0x000000000c0672ca */ /* 0x000fe400000e0000 */
[----:B------:R-:W-:Y:S01]  /*12e50*/  R2UR UR5, R11 ;  /* 0x000000000b0572ca */ /* 0x000fe200000e0000 */
[----:B------:R-:W-:Y:S02]  /*12e60*/  IMAD.MOV.U32 R10, RZ, RZ, 0x28 ;  /* 0x00000028ff0a7424 */ /* 0x000fe400078e00ff */
        /* <DEDUP_REMOVED lines=8> */
[----:B----4-:R-:W-:Y:S02]  /*12ef0*/  IMAD.IADD R6, R11, 0x1, R6 ;  /* 0x000000010b067824 */ /* 0x010fe400078e0206 */
        /* <DEDUP_REMOVED lines=11> */
[----:B------:R-:W4:Y:S06]  /*12fb0*/  LDL.64 R6, [R1+0x90] ;  /* 0x0000900001067983 */ /* 0x000f2c0000100a00 */
[----:B------:R-:W-:Y:S01]  /*12fc0*/  HGMMA.64x64x16.F32.BF16 R24, gdesc[UR4], R24, gsb0 ;  /* 0x00e00000041879f0 */ /* 0x000fe20008001818 */
[----:B------:R-:W-:Y:S01]  /*12fd0*/  IMAD.IADD R10, R57, 0x1, R12 ;  /* 0x00000001390a7824 */ /* 0x000fe200078e020c */
[----:B------:R-:W-:-:S02]  /*12fe0*/  R2UR UR7, R11 ;  /* 0x000000000b0772ca */ /* 0x000fc400000e0000 */
[----:B------:R-:W-:Y:S02]  /*12ff0*/  R2UR UR4, R58 ;  /* 0x000000003a0472ca */ /* 0x000fe400000e0000 */
[----:B------:R-:W-:Y:S02]  /*13000*/  R2UR UR6, R10 ;  /* 0x000000000a0672ca */ /* 0x000fe400000e0000 */
[----:B------:R-:W-:Y:S01]  /*13010*/  R2UR UR5, R59 ;  /* 0x000000003b0572ca */ /* 0x000fe200000e0000 */
[----:B------:R-:W-:Y:S02]  /*13020*/  WARPGROUP.DEPBAR.LE gsb0, 0x0 ;  /* 0x00008000000079c5 */ /* 0x000fe40000010000 */
[----:B------:R-:W-:Y:S01]  /*13030*/  WARPGROUP.ARRIVE ;  /* 0x00000000000079c5 */ /* 0x000fe20000000000 */
[C---:B------:R-:W-:Y:S01]  /*13040*/  IMAD.IADD R58, R21.reuse, 0x1, R12 ;  /* 0x00000001153a7824 */ /* 0x040fe200078e020c */
[----:B------:R-:W-:Y:S01]  /*13050*/  IADD3 R60, R21, 0xa00, R60 ;  /* 0x00000a00153c7810 */ /* 0x000fe20007ffe03c */
[----:B------:R-:W2:Y:S07]  /*13060*/  LDL.64 R10, [R1+0x90] ;  /* 0x00009000010a7983 */ /* 0x000eae0000100a00 */
[----:B------:R-:W-:Y:S01]  /*13070*/  HGMMA.64x64x16.F32.BF16 R24, gdesc[UR4], R24, gsb0 ;  /* 0x00e00000041879f0 */ /* 0x000fe20008001818 */
[----:B------:R-:W-:Y:S01]  /*13080*/  IMAD.MOV.U32 R59, RZ, RZ, R3 ;  /* 0x000000ffff3b7224 */ /* 0x000fe200078e0003 */
[----:B------:R-:W-:-:S02]  /*13090*/  R2UR UR6, R58 ;  /* 0x000000003a0672ca */ /* 0x000fc400000e0000 */
        /* <DEDUP_REMOVED lines=10> */
[----:B------:R-:W-:Y:S01]  /*13140*/  R2UR UR6, R58 ;  /* 0x000000003a0672ca */ /* 0x000fe200000e0000 */
[----:B------:R-:W3:Y:S01]  /*13150*/  LDL.64 R60, [R1+0x90] ;  /* 0x00009000013c7983 */ /* 0x000ee20000100a00 */
[----:B------:R-:W-:-:S02]  /*13160*/  R2UR UR7, R59 ;  /* 0x000000003b0772ca */ /* 0x000fc400000e0000 */
        /* <DEDUP_REMOVED lines=10> */
[----:B------:R-:W-:-:S05]  /*13210*/  LOP3.LUT R5, R4, 0xe06, RZ, 0xc0, !PT ;  /* 0x00000e0604057812 */ /* 0x000fca00078ec0ff */
[----:B------:R-:W-:Y:S02]  /*13220*/  IMAD.IADD R62, R5, 0x1, R62 ;  /* 0x00000001053e7824 */ /* 0x000fe400078e023e */
[----:B------:R-:W-:Y:S02]  /*13230*/  IMAD.IADD R4, R2, 0x1, R5 ;  /* 0x0000000102047824 */ /* 0x000fe400078e0205 */
[----:B------:R-:W-:Y:S01]  /*13240*/  IMAD.MOV.U32 R5, RZ, RZ, R3 ;  /* 0x000000ffff057224 */ /* 0x000fe200078e0003 */
[----:B------:R-:W-:Y:S02]  /*13250*/  R2UR UR4, R62 ;  /* 0x000000003e0472ca */ /* 0x000fe400000e0000 */
[----:B------:R-:W-:Y:S02]  /*13260*/  R2UR UR6, R4 ;  /* 0x00000000040672ca */ /* 0x000fe400000e0000 */
[----:B------:R-:W-:Y:S02]  /*13270*/  R2UR UR7, R5 ;  /* 0x00000000050772ca */ /* 0x000fe400000e0000 */
[----:B------:R-:W-:Y:S01]  /*13280*/  R2UR UR5, R63 ;  /* 0x000000003f0572ca */ /* 0x000fe200000e0000 */
[----:B------:R-:W-:Y:S01]  /*13290*/  VIADD R14, R2, 0xc00 ;  /* 0x00000c00020e7836 */ /* 0x000fe20000000000 */
[----:B------:R-:W3:Y:S01]  /*132a0*/  LDL.64 R4, [R1+0x90] ;  /* 0x0000900001047983 */ /* 0x000ee20000100a00 */
[----:B------:R-:W-:-:S02]  /*132b0*/  WARPGROUP.DEPBAR.LE gsb0, 0x0 ;  /* 0x00008000000079c5 */ /* 0x000fc40000010000 */
[----:B------:R-:W-:-:S08]  /*132c0*/  WARPGROUP.ARRIVE ;  /* 0x00000000000079c5 */ /* 0x000fd00000000000 */
[----:B------:R-:W-:Y:S01]  /*132d0*/  HGMMA.64x64x16.F32.BF16 R24, gdesc[UR4], R24, gsb0 ;  /* 0x00e00000041879f0 */ /* 0x000fe20008001818 */
[C---:B------:R-:W-:Y:S01]  /*132e0*/  IMAD.IADD R58, R57.reuse, 0x1, R14 ;  /* 0x00000001393a7824 */ /* 0x040fe200078e020e */
[----:B----4-:R-:W-:Y:S01]  /*132f0*/  IADD3 R6, R57, 0xc00, R6 ;  /* 0x00000c0039067810 */ /* 0x010fe20007ffe006 */
[----:B------:R-:W-:Y:S01]  /*13300*/  IMAD.MOV.U32 R59, RZ, RZ, R3 ;  /* 0x000000ffff3b7224 */ /* 0x000fe200078e0003 */
[----:B------:R-:W-:Y:S02]  /*13310*/  R2UR UR5, R7 ;  /* 0x00000000070572ca */ /* 0x000fe400000e0000 */
[----:B------:R-:W-:Y:S02]  /*13320*/  R2UR UR6, R58 ;  /* 0x000000003a0672ca */ /* 0x000fe400000e0000 */
[----:B------:R-:W-:Y:S02]  /*13330*/  R2UR UR7, R59 ;  /* 0x000000003b0772ca */ /* 0x000fe400000e0000 */
[----:B------:R-:W-:Y:S01]  /*13340*/  R2UR UR4, R6 ;  /* 0x00000000060472ca */ /* 0x000fe200000e0000 */
[----:B------:R-:W-:-:S02]  /*13350*/  WARPGROUP.DEPBAR.LE gsb0, 0x0 ;  /* 0x00008000000079c5 */ /* 0x000fc40000010000 */
[----:B------:R-:W-:Y:S01]  /*13360*/  WARPGROUP.ARRIVE ;  /* 0x00000000000079c5 */ /* 0x000fe20000000000 */
[C---:B------:R-:W-:Y:S01]  /*13370*/  IMAD.IADD R58, R21.reuse, 0x1, R14 ;  /* 0x00000001153a7824 */ /* 0x040fe200078e020e */
[----:B--2---:R-:W-:Y:S01]  /*13380*/  IADD3 R10, R21, 0xc00, R10 ;  /* 0x00000c00150a7810 */ /* 0x004fe20007ffe00a */
[----:B------:R-:W-:Y:S01]  /*13390*/  IMAD.MOV.U32 R59, RZ, RZ, R3 ;  /* 0x000000ffff3b7224 */ /* 0x000fe200078e0003 */
[----:B------:R-:W2:Y:S06]  /*133a0*/  LDL.64 R6, [R1+0x90] ;  /* 0x0000900001067983 */ /* 0x000eac0000100a00 */
        /* <DEDUP_REMOVED lines=13> */
[----:B------:R0:W5:Y:S01]  /*13480*/  LDL R14, [R1+0x1c8] ;  /* 0x0001c800010e7983 */ /* 0x0001620000100800 */
[----:B------:R-:W-:-:S02]  /*13490*/  R2UR UR7, R59 ;  /* 0x000000003b0772ca */ /* 0x000fc400000e0000 */
[----:B------:R-:W-:Y:S02]  /*134a0*/  R2UR UR4, R12 ;  /* 0x000000000c0472ca */ /* 0x000fe400000e0000 */
[----:B------:R-:W-:Y:S01]  /*134b0*/  R2UR UR5, R13 ;  /* 0x000000000d0572ca */ /* 0x000fe200000e0000 */
[----:B------:R-:W-:Y:S01]  /*134c0*/  IMAD.MOV.U32 R12, RZ, RZ, 0x38 ;  /* 0x00000038ff0c7424 */ /* 0x000fe200078e00ff */
[----:B------:R-:W4:Y:S01]  /*134d0*/  LDL.64 R58, [R1+0x90] ;  /* 0x00009000013a7983 */ /* 0x000f220000100a00 */
        /* <DEDUP_REMOVED lines=18> */
[----:B------:R-:W-:Y:S01]  /*13600*/  VIADD R12, R2, 0xe00 ;  /* 0x00000e00020c7836 */ /* 0x000fe20000000000 */
[----:B------:R-:W-:-:S03]  /*13610*/  IADD3 R4, R57, 0xe00, R4 ;  /* 0x00000e0039047810 */ /* 0x000fc60007ffe004 */
[----:B------:R-:W-:Y:S02]  /*13620*/  IMAD.IADD R56, R57, 0x1, R12 ;  /* 0x0000000139387824 */ /* 0x000fe400078e020c */
[----:B------:R-:W-:Y:S01]  /*13630*/  IMAD.MOV.U32 R57, RZ, RZ, R3 ;  /* 0x000000ffff397224 */ /* 0x000fe200078e0003 */
[----:B------:R-:W-:Y:S02]  /*13640*/  R2UR UR4, R4 ;  /* 0x00000000040472ca */ /* 0x000fe400000e0000 */
[----:B------:R-:W-:Y:S02]  /*13650*/  R2UR UR6, R56 ;  /* 0x00000000380672ca */ /* 0x000fe400000e0000 */
[----:B------:R-:W-:Y:S02]  /*13660*/  R2UR UR7, R57 ;  /* 0x00000000390772ca */ /* 0x000fe400000e0000 */
[----:B------:R-:W-:Y:S01]  /*13670*/  R2UR UR5, R5 ;  /* 0x00000000050572ca */ /* 0x000fe200000e0000 */
[----:B------:R0:W5:Y:S01]  /*13680*/  LDL R57, [R1+0xc] ;  /* 0x00000c0001397983 */ /* 0x0001620000100800 */
[----:B------:R-:W-:-:S02]  /*13690*/  WARPGROUP.DEPBAR.LE gsb0, 0x0 ;  /* 0x00008000000079c5 */ /* 0x000fc40000010000 */
[----:B------:R-:W-:-:S09]  /*136a0*/  WARPGROUP.ARRIVE ;  /* 0x00000000000079c5 */ /* 0x000fd20000000000 */
[----:B------:R-:W-:Y:S01]  /*136b0*/  HGMMA.64x64x16.F32.BF16 R24, gdesc[UR4], R24, gsb0 ;  /* 0x00e00000041879f0 */ /* 0x000fe20008001818 */
[C---:B------:R-:W-:Y:S01]  /*136c0*/  IMAD.IADD R4, R21.reuse, 0x1, R12 ;  /* 0x0000000115047824 */ /* 0x040fe200078e020c */
[----:B--2---:R-:W-:Y:S01]  /*136d0*/  IADD3 R6, R21, 0xe00, R6 ;  /* 0x00000e0015067810 */ /* 0x004fe20007ffe006 */
        /* <DEDUP_REMOVED lines=25> */
[----:B----4-:R-:W-:Y:S01]  /*13870*/  IMAD.IADD R58, R5, 0x1, R58 ;  /* 0x00000001053a7824 */ /* 0x010fe200078e023a */
[----:B------:R-:W-:Y:S02]  /*13880*/  R2UR UR7, R3 ;  /* 0x00000000030772ca */ /* 0x000fe400000e0000 */
[----:B------:R-:W-:Y:S02]  /*13890*/  R2UR UR6, R2 ;  /* 0x00000000020672ca */ /* 0x000fe400000e0000 */
        /* <DEDUP_REMOVED lines=34> */
[----:B------:R-:W-:-:S03]  /*13ac0*/  LOP3.LUT R2, R20, 0x1, RZ, 0xfc, !PT ;  /* 0x0000000114027812 */ /* 0x000fc600078efcff */
        /* <DEDUP_REMOVED lines=8> */
.L_x_3583:
[----:B------:R-:W-:Y:S05]  /*13b50*/  BSYNC B0 ;  /* 0x0000000000007941 */ /* 0x000fea0003800000 */
.L_x_3582:
        /* <DEDUP_REMOVED lines=8> */
[----:B------:R-:W3:Y:S04]  /*13be0*/  LDL R59, [R1+0x50] ;  /* 0x00005000013b7983 */ /* 0x000ee80000100800 */
[----:B------:R-:W3:Y:S04]  /*13bf0*/  LDL R60, [R1+0xf8] ;  /* 0x0000f800013c7983 */ /* 0x000ee80000100800 */
[----:B0-----:R-:W3:Y:S04]  /*13c00*/  LDL.128 R12, [R1+0xe0] ;  /* 0x0000e000010c7983 */ /* 0x001ee80000100c00 */
[----:B------:R-:W3:Y:S04]  /*13c10*/  LDL.128 R4, [R1+0xd0] ;  /* 0x0000d00001047983 */ /* 0x000ee80000100c00 */
[----:B--2---:R-:W2:Y:S01]  /*13c20*/  LD.E R56, desc[UR46][R56.64] ;  /* 0x0000002e38387980 */ /* 0x004ea2000c101900 */
[----:B----4-:R-:W-:-:S02]  /*13c30*/  ISETP.NE.AND P0, PT, R2, 0x1, PT ;  /* 0x000000010200780c */ /* 0x010fc40003f05270 */
[----:B---3--:R-:W-:Y:S01]  /*13c40*/  ISETP.GE.AND P1, PT, R13, 0x1, PT ;  /* 0x000000010d00780c */ /* 0x008fe20003f26270 */
[----:B------:R-:W-:Y:S01]  /*13c50*/  BSSY B0, `(.L_x_3584) ;  /* 0x0000079000007945 */ /* 0x000fe20003800000 */
[-C--:B--2---:R-:W-:Y:S01]  /*13c60*/  FMUL.FTZ R69, R29, R56.reuse ;  /* 0x000000381d457220 */ /* 0x084fe20000410000 */
[----:B------:R-:W-:Y:S01]  /*13c70*/  SHF.R.S32.HI R29, RZ, 0x1f, R58 ;  /* 0x0000001fff1d7819 */ /* 0x000fe2000001143a */
[-C--:B------:R-:W-:Y:S01]  /*13c80*/  FMUL.FTZ R20, R25, R56.reuse ;  /* 0x0000003819147220 */ /* 0x080fe20000410000 */
[----:B------:R-:W-:Y:S02]  /*13c90*/  FMUL.FTZ R25, R30, R56 ;  /* 0x000000381e197220 */ /* 0x000fe40000410000 */
[----:B------:R-:W-:Y:S01]  /*13ca0*/  LEA.HI R30, R29, R58, RZ, 0x7 ;  /* 0x0000003a1d1e7211 */ /* 0x000fe200078f38ff */
[-C--:B------:R-:W-:Y:S01]  /*13cb0*/  FMUL.FTZ R8, R26, R56.reuse ;  /* 0x000000381a087220 */ /* 0x080fe20000410000 */
[-C--:B------:R-:W-:Y:S02]  /*13cc0*/  FMUL.FTZ R26, R31, R56.reuse ;  /* 0x000000381f1a7220 */ /* 0x080fe40000410000 */
[----:B------:R-:W-:Y:S01]  /*13cd0*/  LOP3.LUT R31, R30, 0xffffff80, RZ, 0xc0, !PT ;  /* 0xffffff801e1f7812 */ /* 0x000fe200078ec0ff */
[----:B------:R-:W-:-:S04]  /*13ce0*/  FMUL.FTZ R33, R33, R56 ;  /* 0x0000003821217220 */ /* 0x000fc80000410000 */
[----:B------:R-:W-:Y:S02]  /*13cf0*/  IMAD.IADD R31, R58, 0x1, -R31 ;  /* 0x000000013a1f7824 */ /* 0x000fe400078e0a1f */
[-C--:B------:R-:W-:Y:S01]  /*13d00*/  FMUL.FTZ R32, R32, R56.reuse ;  /* 0x0000003820207220 */ /* 0x080fe20000410000 */
[----:B------:R0:W1:Y:S02]  /*13d10*/  MUFU.TANH R67, R33 ;  /* 0x0000002100437308 */ /* 0x0000640000002400 */
[----:B------:R-:W-:Y:S01]  /*13d20*/  SHF.R.S32.HI R30, RZ, 0x1f, R31 ;  /* 0x0000001fff1e7819 */ /* 0x000fe2000001141f */
[----:B------:R-:W-:-:S05]  /*13d30*/  FMUL.FTZ R40, R40, R56 ;  /* 0x0000003828287220 */ /* 0x000fca0000410000 */
[----:B------:R2:W3:Y:S01]  /*13d40*/  MUFU.TANH R117, R32 ;  /* 0x0000002000757308 */ /* 0x0004e20000002400 */
[----:B0-----:R-:W-:-:S04]  /*13d50*/  LEA.HI R33, R29, R58, RZ, 0x2 ;  /* 0x0000003a1d217211 */ /* 0x001fc800078f10ff */
[----:B------:R-:W-:Y:S02]  /*13d60*/  LOP3.LUT R33, R33, 0xfffffffc, RZ, 0xc0, !PT ;  /* 0xfffffffc21217812 */ /* 0x000fe400078ec0ff */
[-C--:B--2---:R-:W-:Y:S01]  /*13d70*/  LEA.HI R32, R30, R31.reuse, RZ, 0x2 ;  /* 0x0000001f1e207211 */ /* 0x084fe200078f10ff */
[----:B------:R0:W2:Y:S03]  /*13d80*/  MUFU.TANH R61, R40 ;  /* 0x00000028003d7308 */ /* 0x0000a60000002400 */
[--C-:B------:R-:W-:Y:S01]  /*13d90*/  SHF.R.S32.HI R29, RZ, 0x2, R32.reuse ;  /* 0x00000002ff1d7819 */ /* 0x100fe20000011420 */
[----:B------:R-:W-:Y:S01]  /*13da0*/  FMUL.FTZ R37, R37, R56 ;  /* 0x0000003825257220 */ /* 0x000fe20000410000 */
[----:B------:R-:W-:Y:S01]  /*13db0*/  IMAD.IADD R33, R58, 0x1, -R33 ;  /* 0x000000013a217824 */ /* 0x000fe200078e0a21 */
[----:B0-----:R-:W-:Y:S02]  /*13dc0*/  SHF.R.S32.HI R40, RZ, 0x1f, R32 ;  /* 0x0000001fff287819 */ /* 0x001fe40000011420 */
[----:B------:R-:W-:-:S02]  /*13dd0*/  LEA.HI R30, R30, R31, RZ, 0x5 ;  /* 0x0000001f1e1e7211 */ /* 0x000fc400078f28ff */
[----:B------:R-:W-:Y:S01]  /*13de0*/  LEA.HI R40, R40, R29, RZ, 0x3 ;  /* 0x0000001d28287211 */ /* 0x000fe200078f18ff */
[----:B------:R0:W4:Y:S01]  /*13df0*/  MUFU.TANH R63, R37 ;  /* 0x00000025003f7308 */ /* 0x0001220000002400 */
[-C--:B------:R-:W-:Y:S01]  /*13e00*/  FMUL.FTZ R44, R44, R56.reuse ;  /* 0x000000382c2c7220 */ /* 0x080fe20000410000 */
[-C--:B------:R-:W-:Y:S01]  /*13e10*/  FMUL.FTZ R21, R28, R56.reuse ;  /* 0x000000381c157220 */ /* 0x080fe20000410000 */
[----:B------:R-:W-:Y:S01]  /*13e20*/  LOP3.LUT R40, R40, 0xfffffff8, RZ, 0xc0, !PT ;  /* 0xfffffff828287812 */ /* 0x000fe200078ec0ff */
[-C--:B------:R-:W-:Y:S01]  /*13e30*/  FMUL.FTZ R28, R35, R56.reuse ;  /* 0x00000038231c7220 */ /* 0x080fe20000410000 */
[----:B------:R-:W-:Y:S01]  /*13e40*/  SHF.R.S32.HI R30, RZ, 0x5, R30 ;  /* 0x00000005ff1e7819 */ /* 0x000fe2000001141e */
[----:B------:R-:W-:Y:S01]  /*13e50*/  FMUL.FTZ R35, R39, R56 ;  /* 0x0000003827237220 */ /* 0x000fe20000410000 */
[----:B0-----:R-:W-:Y:S01]  /*13e60*/  LEA.HI R37, R33, R33, RZ, 0x1 ;  /* 0x0000002121257211 */ /* 0x001fe200078f08ff */
[----:B------:R0:W1:Y:S01]  /*13e70*/  MUFU.TANH R39, R44 ;  /* 0x0000002c00277308 */ /* 0x0000620000002400 */
[----:B------:R-:W-:-:S02]  /*13e80*/  IMAD.IADD R40, R29, 0x1, -R40 ;  /* 0x000000011d287824 */ /* 0x000fc400078e0a28 */
[----:B------:R-:W-:Y:S01]  /*13e90*/  IMAD R29, R59, 0x4, R30 ;  /* 0x000000043b1d7824 */ /* 0x000fe200078e021e */
[----:B0-----:R-:W-:-:S03]  /*13ea0*/  LOP3.LUT R44, R37, 0x1ffffffe, RZ, 0xc0, !PT ;  /* 0x1ffffffe252c7812 */ /* 0x001fc600078ec0ff */
[----:B------:R-:W-:Y:S02]  /*13eb0*/  IMAD.U32 R29, R29, 0x10, R40 ;  /* 0x000000101d1d7824 */ /* 0x000fe400078e0028 */
[----:B------:R-:W-:-:S04]  /*13ec0*/  IMAD.IADD R44, R33, 0x1, -R44 ;  /* 0x00000001212c7824 */ /* 0x000fc800078e0a2c */
[----:B------:R-:W-:-:S04]  /*13ed0*/  IMAD R44, R44, 0x8, R29 ;  /* 0x000000082c2c7824 */ /* 0x000fc800078e021d */
[----:B------:R-:W-:-:S04]  /*13ee0*/  @P0 IMAD.HI.U32 R3, R44, R3, RZ ;  /* 0x000000032c030227 */ /* 0x000fc800078e00ff */
[-C--:B------:R-:W-:Y:S01]  /*13ef0*/  FMUL.FTZ R10, R27, R56.reuse ;  /* 0x000000381b0a7220 */ /* 0x080fe20000410000 */
[----:B------:R-:W-:Y:S01]  /*13f00*/  FMUL.FTZ R27, R34, R56 ;  /* 0x00000038221b7220 */ /* 0x000fe20000410000 */
[----:B------:R-:W-:Y:S01]  /*13f10*/  @P0 SHF.R.U32.HI R44, RZ, R60, R3 ;  /* 0x0000003cff2c0219 */ /* 0x000fe20000011603 */
[-C--:B------:R-:W-:Y:S01]  /*13f20*/  FMUL.FTZ R34, R42, R56.reuse ;  /* 0x000000382a227220 */ /* 0x080fe20000410000 */
[-C--:B------:R-:W-:Y:S01]  /*13f30*/  FMUL.FTZ R42, R46, R56.reuse ;  /* 0x000000382e2a7220 */ /* 0x080fe20000410000 */
[----:B------:R-:W-:Y:S02]  /*13f40*/  IMAD.SHL.U32 R37, R0, 0x40, RZ ;  /* 0x0000004000257824 */ /* 0x000fe400078e00ff */
[-C--:B------:R-:W-:Y:S01]  /*13f50*/  FMUL.FTZ R11, R24, R56.reuse ;  /* 0x00000038180b7220 */ /* 0x080fe20000410000 */
[----:B------:R-:W-:Y:S01]  /*13f60*/  LOP3.LUT R32, R32, 0x7ffffffc, RZ, 0xc0, !PT ;  /* 0x7ffffffc20207812 */ /* 0x000fe200078ec0ff */
[----:B------:R-:W0:Y:S01]  /*13f70*/  SHFL.IDX PT, R46, R44, RZ, 0x1c1f ;  /* 0x001c1fff2c2e7589 */ /* 0x000e2200000e0000 */
[-C--:B------:R-:W-:Y:S01]  /*13f80*/  FMUL.FTZ R24, R36, R56.reuse ;  /* 0x0000003824187220 */ /* 0x080fe20000410000 */
[----:B------:R-:W-:Y:S01]  /*13f90*/  IADD3 R3, -R37, 0x1, RZ ;  /* 0x0000000125037810 */ /* 0x000fe20007ffe1ff */
[-C--:B------:R-:W-:Y:S01]  /*13fa0*/  FMUL.FTZ R36, R38, R56.reuse ;  /* 0x0000003826247220 */ /* 0x080fe20000410000 */
[----:B------:R-:W-:Y:S01]  /*13fb0*/  IMAD.IADD R32, R31, 0x1, -R32 ;  /* 0x000000011f207824 */ /* 0x000fe200078e0a20 */
        /* <DEDUP_REMOVED lines=9> */
[-C--:B---3--:R-:W-:Y:S01]  /*14050*/  FMUL.FTZ R24, R43, R56.reuse ;  /* 0x000000382b187220 */ /* 0x088fe20000410000 */
[-C--:B------:R-:W-:Y:S01]  /*14060*/  FMUL.FTZ R48, R48, R56.reuse ;  /* 0x0000003830307220 */ /* 0x080fe20000410000 */
[-C--:B------:R-:W-:Y:S01]  /*14070*/  FMUL.FTZ R49, R49, R56.reuse ;  /* 0x0000003831317220 */ /* 0x080fe20000410000 */
[----:B------:R-:W-:Y:S01]  /*14080*/  FMUL.FTZ R55, R55, R56 ;  /* 0x0000003837377220 */ /* 0x000fe20000410000 */
[----:B------:R-:W-:Y:S01]  /*14090*/  IMAD R3, R32, -0x2, R3 ;  /* 0xfffffffe20037824 */ /* 0x000fe200078e0203 */
[----:B------:R-:W3:Y:S04]  /*140a0*/  MUFU.TANH R11, R11 ;  /* 0x0000000b000b7308 */ /* 0x000ee80000002400 */
        /* <DEDUP_REMOVED lines=20> */
[----:B------:R0:W0:Y:S08]  /*141f0*/  MUFU.TANH R43, R49 ;  /* 0x00000031002b7308 */ /* 0x0000300000002400 */
        /* <DEDUP_REMOVED lines=22> */
.L_x_3587:
[----:B------:R-:W-:-:S13]  /*14360*/  ISETP.NE.AND P0, PT, R13, 0x1, PT ;  /* 0x000000010d00780c */ /* 0x000fda0003f05270 */
[----:B------:R-:W-:-:S05]  /*14370*/  @P0 IMAD.HI.U32 R12, R6, R14, RZ ;  /* 0x0000000e060c0227 */ /* 0x000fca00078e00ff */
[----:B------:R-:W-:-:S07]  /*14380*/  @P0 SHF.R.U32.HI R6, RZ, R15, R12 ;  /* 0x0000000fff060219 */ /* 0x000fce000001160c */
.L_x_3588:
[----:B------:R-:W-:Y:S05]  /*14390*/  BSYNC B1 ;  /* 0x0000000000017941 */ /* 0x000fea0003800000 */
.L_x_3586:
[----:B------:R-:W-:-:S04]  /*143a0*/  IMAD R7, R6, R13, -R37 ;  /* 0x0000000d06077224 */ /* 0x000fc800078e0a25 */
[----:B------:R-:W-:-:S05]  /*143b0*/  IMAD R6, R32, -0x2, R7 ;  /* 0xfffffffe20067824 */ /* 0x000fca00078e0207 */
[----:B------:R-:W-:Y:S02]  /*143c0*/  VIMNMX R3, R3, R6, !PT ;  /* 0x0000000603037248 */ /* 0x000fe40007fe0100 */
[----:B------:R-:W-:-:S07]  /*143d0*/  VIADDMNMX R2, R6, R13, R2, PT ;  /* 0x0000000d06027246 */ /* 0x000fce0003800102 */
.L_x_3585:
[----:B------:R-:W-:Y:S05]  /*143e0*/  BSYNC B0 ;  /* 0x0000000000007941 */ /* 0x000fea0003800000 */
.L_x_3584:
        /* <DEDUP_REMOVED lines=15> */
[--C-:B0-----:R-:W-:Y:S01]  /*144e0*/  IMAD.IADD R6, R30, 0x1, R44.reuse ;  /* 0x000000011e067824 */ /* 0x101fe200078e022c */
[----:B------:R-:W-:Y:S01]  /*144f0*/  ISETP.GT.AND P3, PT, R3, 0x9, !P5 ;  /* 0x000000090300780c */ /* 0x000fe20006f64270 */
[----:B------:R-:W-:Y:S01]  /*14500*/  IMAD.IADD R7, R31, 0x1, R44 ;  /* 0x000000011f077824 */ /* 0x000fe200078e022c */
[----:B------:R-:W-:Y:S02]  /*14510*/  ISETP.GE.AND P4, PT, R40, 0x12, PT ;  /* 0x000000122800780c */ /* 0x000fe40003f86270 */
[----:B------:R-:W-:Y:S02]  /*14520*/  FSEL R117, R117, -INF , !P2 ;  /* 0xff80000075757808 */ /* 0x000fe40005000000 */
[----:B------:R-:W-:Y:S02]  /*14530*/  ISETP.LT.OR P3, PT, R2, 0xa, P3 ;  /* 0x0000000a0200780c */ /* 0x000fe40001f61670 */
[----:B------:R-:W-:-:S02]  /*14540*/  ISETP.GT.AND P2, PT, R3, 0x11, !P4 ;  /* 0x000000110300780c */ /* 0x000fc40006744270 */
[----:B------:R-:W-:Y:S02]  /*14550*/  FSEL R69, R69, -INF , !P3 ;  /* 0xff80000045457808 */ /* 0x000fe40005800000 */
[----:B------:R-:W-:Y:S02]  /*14560*/  ISETP.LT.OR P2, PT, R2, 0x12, P2 ;  /* 0x000000120200780c */ /* 0x000fe40001741670 */
[----:B------:R-:W-:Y:S02]  /*14570*/  ISETP.GE.AND P3, PT, R40, 0x19, PT ;  /* 0x000000192800780c */ /* 0x000fe40003f66270 */
[----:B-1----:R-:W-:Y:S02]  /*14580*/  FSEL R67, R67, -INF , !P2 ;  /* 0xff80000043437808 */ /* 0x002fe40005000000 */
        /* <DEDUP_REMOVED lines=50> */
[----:B------:R-:W-:-:S04]  /*148b0*/  ISETP.LT.OR P6, PT, R2, 0x3a, P6 ;  /* 0x0000003a0200780c */ /* 0x000fc800037c1670 */
        /* <DEDUP_REMOVED lines=13> */
.L_x_3592:
[----:B------:R-:W-:-:S13]  /*14990*/  ISETP.NE.AND P6, PT, R13, 0x1, PT ;  /* 0x000000010d00780c */ /* 0x000fda0003fc5270 */
[----:B------:R-:W-:-:S05]  /*149a0*/  @P6 IMAD.HI.U32 R14, R4, R14, RZ ;  /* 0x0000000e040e6227 */ /* 0x000fca00078e00ff */
[----:B------:R-:W-:-:S07]  /*149b0*/  @P6 SHF.R.U32.HI R4, RZ, R15, R14 ;  /* 0x0000000fff046219 */ /* 0x000fce000001160e */
.L_x_3593:
[----:B------:R-:W-:Y:S05]  /*149c0*/  BSYNC B1 ;  /* 0x0000000000017941 */ /* 0x000fea0003800000 */
.L_x_3591:
[----:B------:R-:W-:-:S04]  /*149d0*/  IMAD R3, R4, R13, -R37 ;  /* 0x0000000d04037224 */ /* 0x000fc800078e0a25 */
[----:B------:R-:W-:-:S05]  /*149e0*/  IMAD R32, R32, -0x2, R3 ;  /* 0xfffffffe20207824 */ /* 0x000fca00078e0203 */
[----:B------:R-:W-:Y:S02]  /*149f0*/  VIADDMNMX R6, R32, R13, R6, PT ;  /* 0x0000000d20067246 */ /* 0x000fe40003800106 */
[----:B------:R-:W-:-:S07]  /*14a00*/  VIMNMX R7, R7, R32, !PT ;  /* 0x0000002007077248 */ /* 0x000fce0007fe0100 */
.L_x_3590:
[----:B------:R-:W-:Y:S05]  /*14a10*/  BSYNC B0 ;  /* 0x0000000000007941 */ /* 0x000fea0003800000 */
.L_x_3589:
[C---:B------:R-:W-:Y:S02]  /*14a20*/  ISETP.GT.AND P0, PT, R7.reuse, 0x1, !P0 ;  /* 0x000000010700780c */ /* 0x040fe40004704270 */
        /* <DEDUP_REMOVED lines=15> */
[----:B------:R-:W-:Y:S02]  /*14b20*/  ISETP.NE.AND P0, PT, R21, RZ, PT ;  /* 0x000000ff1500720c */ /* 0x000fe40003f05270 */
[----:B------:R-:W2:Y:S02]  /*14b30*/  LDL.64 R20, [R1+0x1e0] ;  /* 0x0001e00001147983 */ /* 0x000ea40000100a00 */
        /* <DEDUP_REMOVED lines=21> */
[----:B------:R-:W3:Y:S01]  /*14c90*/  LDL R12, [R1+0x200] ;  /* 0x00020000010c7983 */ /* 0x000ee20000100800 */
        /* <DEDUP_REMOVED lines=12> */
[C---:B------:R-:W-:Y:S02]  /*14d60*/  ISETP.LT.OR P4, PT, R6.reuse, 0x32, P4 ;  /* 0x000000320600780c */ /* 0x040fe40002781670 */
[----:B------:R-:W-:Y:S02]  /*14d70*/  FSEL R173, R173, -INF , !P3 ;  /* 0xff800000adad7808 */ /* 0x000fe40005800000 */
[----:B------:R-:W-:Y:S02]  /*14d80*/  ISETP.GT.AND P6, PT, R7, 0x39, !P6 ;  /* 0x000000390700780c */ /* 0x000fe400077c4270 */
[C---:B------:R-:W-:Y:S02]  /*14d90*/  ISETP.LT.OR P5, PT, R6.reuse, 0x39, P5 ;  /* 0x000000390600780c */ /* 0x040fe40002fa1670 */
[----:B------:R-:W-:Y:S02]  /*14da0*/  FSEL R33, R33, -INF , !P4 ;  /* 0xff80000021217808 */ /* 0x000fe40006000000 */
[----:B------:R-:W-:-:S02]  /*14db0*/  ISETP.LT.OR P6, PT, R6, 0x3a, P6 ;  /* 0x0000003a0600780c */ /* 0x000fc400037c1670 */
[----:B------:R-:W-:Y:S02]  /*14dc0*/  FSEL R175, R54, -INF , !P5 ;  /* 0xff80000036af7808 */ /* 0x000fe40006800000 */
[----:B------:R-:W-:Y:S02]  /*14dd0*/  FSEL R32, R29, -INF , !P6 ;  /* 0xff8000001d207808 */ /* 0x000fe40007000000 */
[----:B--2---:R-:W-:-:S04]  /*14de0*/  FMNMX.FTZ R2, R73, R20, !PT ;  /* 0x0000001449027209 */ /* 0x004fc80007810000 */
        /* <DEDUP_REMOVED lines=29> */
[----:B------:R-:W-:Y:S01]  /*14fc0*/  FMNMX.FTZ R7, R175, R2, !PT ;  /* 0x00000002af077209 */ /* 0x000fe20007810000 */
[----:B------:R-:W2:Y:S03]  /*14fd0*/  LDL.64 R4, [R1+0x1f0] ;  /* 0x0001f00001047983 */ /* 0x000ea60000100a00 */
[----:B------:R-:W-:Y:S01]  /*14fe0*/  FMNMX.FTZ R7, R32, R7, !PT ;  /* 0x0000000720077209 */ /* 0x000fe20007810000 */
[----:B------:R-:W0:Y:S04]  /*14ff0*/  SHFL.BFLY PT, R3, R6, 0x2, 0x1f ;  /* 0x0c401f0006037f89 */ /* 0x000e2800000e0000 */
[----:B------:R-:W-:Y:S04]  /*15000*/  STL.64 [R1+0x1e0], R6 ;  /* 0x0001e00601007387 */ /* 0x000fe80000100a00 */
[----:B------:R-:W4:Y:S01]  /*15010*/  LDL R14, [R1+0x1e4] ;  /* 0x0001e400010e7983 */ /* 0x000f220000100800 */
[----:B0-----:R-:W-:-:S05]  /*15020*/  FMNMX.FTZ R8, R6, R3, !PT ;  /* 0x0000000306087209 */ /* 0x001fca0007810000 */
[----:B------:R-:W0:Y:S02]  /*15030*/  SHFL.BFLY PT, R3, R8, 0x1, 0x1f ;  /* 0x0c201f0008037f89 */ /* 0x000e2400000e0000 */
[----:B0-----:R-:W-:Y:S02]  /*15040*/  FMNMX.FTZ R10, R8, R3, !PT ;  /* 0x00000003080a7209 */ /* 0x001fe40007810000 */
[----:B------:R-:W5:Y:S04]  /*15050*/  LDL.64 R2, [R1+0xb8] ;  /* 0x0000b80001027983 */ /* 0x000f680000100a00 */
[----:B------:R-:W-:Y:S04]  /*15060*/  STL [R1+0x1e0], R10 ;  /* 0x0001e00a01007387 */ /* 0x000fe80000100800 */
[----:B------:R-:W3:Y:S04]  /*15070*/  LDL R13, [R1+0x1e0] ;  /* 0x0001e000010d7983 */ /* 0x000ee80000100800 */
[----:B----4-:R-:W0:Y:S02]  /*15080*/  SHFL.BFLY PT, R11, R14, 0x2, 0x1f ;  /* 0x0c401f000e0b7f89 */ /* 0x010e2400000e0000 */
[----:B0-----:R-:W-:-:S05]  /*15090*/  FMNMX.FTZ R11, R11, R14, !PT ;  /* 0x0000000e0b0b7209 */ /* 0x001fca0007810000 */
[----:B------:R-:W0:Y:S02]  /*150a0*/  SHFL.BFLY PT, R6, R11, 0x1, 0x1f ;  /* 0x0c201f000b067f89 */ /* 0x000e2400000e0000 */
[----:B0-----:R-:W-:Y:S02]  /*150b0*/  FMNMX.FTZ R6, R11, R6, !PT ;  /* 0x000000060b067209 */ /* 0x001fe40007810000 */
[----:B---3--:R-:W-:-:S04]  /*150c0*/  FSETP.NEU.FTZ.AND P0, PT, R13, -INF , PT ;  /* 0xff8000000d00780b */ /* 0x008fc80003f1d000 */
[----:B------:R-:W-:Y:S02]  /*150d0*/  FSEL R7, R13, RZ, P0 ;  /* 0x000000ff0d077208 */ /* 0x000fe40000000000 */
[----:B------:R-:W-:-:S04]  /*150e0*/  FSETP.NEU.FTZ.AND P0, PT, R6, -INF , PT ;  /* 0xff8000000600780b */ /* 0x000fc80003f1d000 */
[----:B------:R-:W-:Y:S01]  /*150f0*/  FSEL R8, R6, RZ, P0 ;  /* 0x000000ff06087208 */ /* 0x000fe20000000000 */
[----:B------:R-:W-:-:S04]  /*15100*/  FADD.FTZ R7, R20, -R7 ;  /* 0x8000000714077221 */ /* 0x000fc80000010000 */
[----:B------:R-:W-:Y:S01]  /*15110*/  FADD.FTZ R21, R21, -R8 ;  /* 0x8000000815157221 */ /* 0x000fe20000010000 */
[----:B------:R-:W-:-:S03]  /*15120*/  FMUL.FTZ R7, R7, R12 ;  /* 0x0000000c07077220 */ /* 0x000fc60000410000 */
[----:B------:R-:W-:Y:S01]  /*15130*/  FMUL.FTZ R21, R12, R21 ;  /* 0x000000150c157220 */ /* 0x000fe20000410000 */
[----:B------:R-:W2:Y:S08]  /*15140*/  MUFU.EX2 R131, R7 ;  /* 0x0000000700837308 */ /* 0x000eb00000000800 */
[----:B------:R-:W0:Y:S01]  /*15150*/  MUFU.EX2 R130, R21 ;  /* 0x0000001500827308 */ /* 0x000e220000000800 */
[----:B------:R1:W-:Y:S01]  /*15160*/  STL [R1+0x1e4], R6 ;  /* 0x0001e40601007387 */ /* 0x0003e20000100800 */
[----:B--2---:R-:W-:Y:S01]  /*15170*/  FMUL.FTZ R4, R131, R4 ;  /* 0x0000000483047220 */ /* 0x004fe20000410000 */
[----:B0-----:R-:W-:-:S05]  /*15180*/  FMUL.FTZ R5, R5, R130 ;  /* 0x0000008205057220 */ /* 0x001fca0000410000 */
[----:B------:R1:W-:Y:S04]  /*15190*/  STL.64 [R1+0x1f0], R4 ;  /* 0x0001f00401007387 */ /* 0x0003e80000100a00 */
[----:B-----5:R-:W2:Y:S01]  /*151a0*/  LD.E R8, desc[UR46][R2.64+0x4] ;  /* 0x0000042e02087980 */ /* 0x020ea2000c101900 */
[----:B------:R-:W-:Y:S01]  /*151b0*/  BSSY B0, `(.L_x_3594) ;  /* 0x000000c000007945 */ /* 0x000fe20003800000 */
[----:B--2---:R-:W-:-:S13]  /*151c0*/  ISETP.NE.AND P0, PT, R8, RZ, PT ;  /* 0x000000ff0800720c */ /* 0x004fda0003f05270 */
[----:B-1----:R-:W-:Y:S05]  /*151d0*/  @P0 BRA `(.L_x_3595) ;  /* 0x0000000000240947 */ /* 0x002fea0003800000 */
        /* <DEDUP_REMOVED lines=9> */
.L_x_3595:
[----:B------:R-:W-:Y:S05]  /*15270*/  BSYNC B0 ;  /* 0x0000000000007941 */ /* 0x000fea0003800000 */
.L_x_3594:
        /* <DEDUP_REMOVED lines=9> */
.L_x_3597:
[----:B------:R-:W-:Y:S05]  /*15310*/  BSYNC B0 ;  /* 0x0000000000007941 */ /* 0x000fea0003800000 */
.L_x_3596:
[----:B------:R-:W0:Y:S04]  /*15320*/  LDL R46, [R1+0x200] ;  /* 0x00020000012e7983 */ /* 0x000e280000100800 */
[----:B------:R-:W0:Y:S04]  /*15330*/  LDL.64 R30, [R1+0x1e0] ;  /* 0x0001e000011e7983 */ /* 0x000e280000100a00 */
[----:B------:R-:W2:Y:S04]  /*15340*/  LDL.64 R6, [R1+0x1f0] ;  /* 0x0001f00001067983 */ /* 0x000ea80000100a00 */
[----:B------:R-:W3:Y:S04]  /*15350*/  LDL.64 R28, [R1+0x400] ;  /* 0x00040000011c7983 */ /* 0x000ee80000100a00 */
[----:B------:R-:W4:Y:S04]  /*15360*/  LDL.64 R26, [R1+0x408] ;  /* 0x00040800011a7983 */ /* 0x000f280000100a00 */
        /* <DEDUP_REMOVED lines=26> */
[----:B------:R-:W2:Y:S01]  /*15510*/  LDL R144, [R1+0x1c8] ;  /* 0x0001c80001907983 */ /* 0x000ea20000100800 */
[C---:B0-----:R-:W-:Y:S01]  /*15520*/  FMUL.FTZ R4, R30.reuse, R46 ;  /* 0x0000002e1e047220 */ /* 0x041fe20000410000 */
[----:B------:R-:W-:-:S04]  /*15530*/  FSETP.NEU.FTZ.AND P0, PT, R30, -INF , PT ;  /* 0xff8000001e00780b */ /* 0x000fc80003f1d000 */
[----:B------:R-:W-:Y:S02]  /*15540*/  FSEL R8, R4, RZ, P0 ;  /* 0x000000ff04087208 */ /* 0x000fe40000000000 */
[----:B------:R-:W2:Y:S01]  /*15550*/  LDL.64 R4, [R1+0x238] ;  /* 0x0002380001047983 */ /* 0x000ea20000100a00 */
[CC--:B------:R-:W-:Y:S01]  /*15560*/  FMUL.FTZ R30, R31.reuse, R46.reuse ;  /* 0x0000002e1f1e7220 */ /* 0x0c0fe20000410000 */
[----:B------:R-:W-:Y:S01]  /*15570*/  FSETP.NEU.FTZ.AND P0, PT, R31, -INF , PT ;  /* 0xff8000001f00780b */ /* 0x000fe20003f1d000 */
[----:B------:R-:W-:-:S03]  /*15580*/  FFMA.FTZ R23, R39, R46, -R8 ;  /* 0x0000002e27177223 */ /* 0x000fc60000010808 */
[----:B------:R-:W-:Y:S01]  /*15590*/  FSEL R39, R30, RZ, P0 ;  /* 0x000000ff1e277208 */ /* 0x000fe20000000000 */
        /* <DEDUP_REMOVED lines=23> */
[-C--:B------:R-:W-:Y:S01]  /*15710*/  FFMA.FTZ R174, R41, R46.reuse, -R8 ;  /* 0x0000002e29ae7223 */ /* 0x080fe20000010808 */
        /* <DEDUP_REMOVED lines=8> */
[----:B------:R-:W-:Y:S01]  /*157a0*/  FFMA.FTZ R175, R175, R46, -R39 ;  /* 0x0000002eafaf7223 */ /* 0x000fe20000010827 */
[C---:B---3--:R-:W-:Y:S01]  /*157b0*/  FMUL.FTZ R29, R131.reuse, R29 ;  /* 0x0000001d831d7220 */ /* 0x048fe20000410000 */
[C---:B------:R-:W-:Y:S01]  /*157c0*/  FMUL.FTZ R28, R131.reuse, R28 ;  /* 0x0000001c831c7220 */ /* 0x040fe20000410000 */
[C---:B----4-:R-:W-:Y:S01]  /*157d0*/  FMUL.FTZ R27, R130.reuse, R27 ;  /* 0x0000001b821b7220 */ /* 0x050fe20000410000 */
[----:B------:R-:W-:Y:S01]  /*157e0*/  FMUL.FTZ R26, R130, R26 ;  /* 0x0000001a821a7220 */ /* 0x000fe20000410000 */
[C---:B--2---:R-:W-:Y:S01]  /*157f0*/  FMUL.FTZ R25, R131.reuse, R25 ;  /* 0x0000001983197220 */ /* 0x044fe20000410000 */
[----:B------:R-:W2:Y:S01]  /*15800*/  MUFU.EX2 R167, R167 ;  /* 0x000000a700a77308 */ /* 0x000ea20000000800 */
[C---:B------:R-:W-:Y:S01]  /*15810*/  FMUL.FTZ R24, R131.reuse, R24 ;  /* 0x0000001883187220 */ /* 0x040fe20000410000 */
[C---:B------:R-:W-:Y:S01]  /*15820*/  FMUL.FTZ R13, R131.reuse, R13 ;  /* 0x0000000d830d7220 */ /* 0x040fe20000410000 */
[C---:B------:R-:W-:Y:S01]  /*15830*/  FMUL.FTZ R12, R131.reuse, R12 ;  /* 0x0000000c830c7220 */ /* 0x040fe20000410000 */
[C---:B------:R-:W-:Y:S01]  /*15840*/  FMUL.FTZ R21, R131.reuse, R21 ;  /* 0x0000001583157220 */ /* 0x040fe20000410000 */
[C---:B------:R-:W-:Y:S01]  /*15850*/  FMUL.FTZ R20, R131.reuse, R20 ;  /* 0x0000001483147220 */ /* 0x040fe20000410000 */
[C---:B------:R-:W-:Y:S01]  /*15860*/  FMUL.FTZ R15, R131.reuse, R15 ;  /* 0x0000000f830f7220 */ /* 0x040fe20000410000 */
[----:B------:R-:W-:Y:S01]  /*15870*/  FMUL.FTZ R14, R131, R14 ;  /* 0x0000000e830e7220 */ /* 0x000fe20000410000 */
[----:B------:R-:W3:Y:S01]  /*15880*/  MUFU.EX2 R120, R120 ;  /* 0x0000007800787308 */ /* 0x000ee20000000800 */
[----:B0-----:R-:W-:Y:S01]  /*15890*/  FADD.FTZ R8, R129, R7 ;  /* 0x0000000781087221 */ /* 0x001fe20000010000 */
[----:B------:R-:W-:Y:S01]  /*158a0*/  FADD.FTZ R6, R164, R6 ;  /* 0x00000006a4067221 */ /* 0x000fe20000010000 */
[C---:B------:R-:W-:Y:S01]  /*158b0*/  FMUL.FTZ R11, R131.reuse, R11 ;  /* 0x0000000b830b7220 */ /* 0x040fe20000410000 */
[C---:B------:R-:W-:Y:S01]  /*158c0*/  FMUL.FTZ R10, R131.reuse, R10 ;  /* 0x0000000a830a7220 */ /* 0x040fe20000410000 */
[C---:B------:R-:W-:Y:S01]  /*158d0*/  FMUL.FTZ R95, R131.reuse, R95 ;  /* 0x0000005f835f7220 */ /* 0x040fe20000410000 */
[C---:B------:R-:W-:Y:S01]  /*158e0*/  FMUL.FTZ R94, R131.reuse, R94 ;  /* 0x0000005e835e7220 */ /* 0x040fe20000410000 */
[C---:B------:R-:W-:Y:S01]  /*158f0*/  FMUL.FTZ R97, R131.reuse, R97 ;  /* 0x0000006183617220 */ /* 0x040fe20000410000 */
[----:B------:R-:W0:Y:S01]  /*15900*/  MUFU.EX2 R128, R128 ;  /* 0x0000008000807308 */ /* 0x000e220000000800 */
[C---:B------:R-:W-:Y:S01]  /*15910*/  FMUL.FTZ R96, R131.reuse, R96 ;  /* 0x0000006083607220 */ /* 0x040fe20000410000 */
[C---:B------:R-:W-:Y:S01]  /*15920*/  FMUL.FTZ R99, R131.reuse, R99 ;  /* 0x0000006383637220 */ /* 0x040fe20000410000 */
[C---:B------:R-:W-:Y:S01]  /*15930*/  FMUL.FTZ R98, R131.reuse, R98 ;  /* 0x0000006283627220 */ /* 0x040fe20000410000 */
[C---:B------:R-:W-:Y:S01]  /*15940*/  FMUL.FTZ R107, R131.reuse, R107 ;  /* 0x0000006b836b7220 */ /* 0x040fe20000410000 */
[----:B------:R-:W-:Y:S01]  /*15950*/  FMUL.FTZ R106, R131, R106 ;  /* 0x0000006a836a7220 */ /* 0x000fe20000410000 */
[C---:B------:R-:W-:Y:S01]  /*15960*/  FMUL.FTZ R105, R130.reuse, R105 ;  /* 0x0000006982697220 */ /* 0x040fe20000410000 */
[C---:B------:R-:W-:Y:S01]  /*15970*/  FMUL.FTZ R104, R130.reuse, R104 ;  /* 0x0000006882687220 */ /* 0x040fe20000410000 */
[----:B------:R-:W4:Y:S01]  /*15980*/  MUFU.EX2 R166, R166 ;  /* 0x000000a600a67308 */ /* 0x000f220000000800 */
[----:B-1----:R-:W-:Y:S01]  /*15990*/  FADD.FTZ R8, R165, R8 ;  /* 0x00000008a5087221 */ /* 0x002fe20000010000 */
[----:B------:R-:W-:Y:S01]  /*159a0*/  FADD.FTZ R7, R121, R6 ;  /* 0x0000000679077221 */ /* 0x000fe20000010000 */
[C---:B------:R-:W-:Y:S01]  /*159b0*/  FMUL.FTZ R109, R130.reuse, R103 ;  /* 0x00000067826d7220 */ /* 0x040fe20000410000 */
[----:B------:R-:W-:Y:S01]  /*159c0*/  FMUL.FTZ R108, R130, R102 ;  /* 0x00000066826c7220 */ /* 0x000fe20000410000 */
[----:B------:R-:W4:Y:S03]  /*159d0*/  LDL.64 R68, [R1+0x340] ;  /* 0x0003400001447983 */ /* 0x000f260000100a00 */
[----:B------:R-:W1:Y:S01]  /*159e0*/  MUFU.EX2 R169, R169 ;  /* 0x000000a900a97308 */ /* 0x000e620000000800 */
[----:B------:R-:W4:Y:S04]  /*159f0*/  LDL.64 R72, [R1+0x370] ;  /* 0x0003700001487983 */ /* 0x000f280000100a00 */
[----:B------:R-:W4:Y:S03]  /*15a00*/  LDL.64 R70, [R1+0x380] ;  /* 0x0003800001467983 */ /* 0x000f260000100a00 */
[----:B------:R-:W1:Y:S01]  /*15a10*/  MUFU.EX2 R117, R117 ;  /* 0x0000007500757308 */ /* 0x000e620000000800 */
[----:B--2---:R-:W-:Y:S01]  /*15a20*/  FADD.FTZ R31, R167, R8 ;  /* 0x00000008a71f7221 */ /* 0x004fe20000010000 */
[----:B---3--:R-:W-:Y:S01]  /*15a30*/  FADD.FTZ R7, R120, R7 ;  /* 0x0000000778077221 */ /* 0x008fe20000010000 */
[----:B------:R-:W2:Y:S04]  /*15a40*/  LDL.64 R58, [R1+0x390] ;  /* 0x00039000013a7983 */ /* 0x000ea80000100a00 */
[----:B------:R-:W3:Y:S01]  /*15a50*/  LDL.64 R66, [R1+0x3a0] ;  /* 0x0003a00001427983 */ /* 0x000ee20000100a00 */
[----:B------:R-:W1:Y:S03]  /*15a60*/  MUFU.EX2 R127, R127 ;  /* 0x0000007f007f7308 */ /* 0x000e660000000800 */
[----:B------:R-:W3:Y:S04]  /*15a70*/  LDL.64 R48, [R1+0x3e0] ;  /* 0x0003e00001307983 */ /* 0x000ee80000100a00 */
[----:B------:R-:W3:Y:S01]  /*15a80*/  LDL.64 R64, [R1+0x3b0] ;  /* 0x0003b00001407983 */ /* 0x000ee20000100a00 */
[----:B------:R-:W1:Y:S01]  /*15a90*/  MUFU.EX2 R168, R168 ;  /* 0x000000a800a87308 */ /* 0x000e620000000800 */
[----:B0-----:R-:W-:Y:S01]  /*15aa0*/  FADD.FTZ R8, R128, R31 ;  /* 0x0000001f80087221 */ /* 0x001fe20000010000 */
[----:B----4-:R-:W-:Y:S01]  /*15ab0*/  FADD.FTZ R6, R166, R7 ;  /* 0x00000007a6067221 */ /* 0x010fe20000010000 */
[----:B------:R-:W4:Y:S04]  /*15ac0*/  LDL.64 R62, [R1+0x3c0] ;  /* 0x0003c000013e7983 */ /* 0x000f280000100a00 */
[----:B------:R-:W4:Y:S01]  /*15ad0*/  LDL.64 R60, [R1+0x3d0] ;  /* 0x0003d000013c7983 */ /* 0x000f220000100a00 */
[----:B------:R-:W0:Y:S03]  /*15ae0*/  MUFU.EX2 R171, R171 ;  /* 0x000000ab00ab7308 */ /* 0x000e260000000800 */
[----:B------:R-:W4:Y:S04]  /*15af0*/  LDL.64 R56, [R1+0x3f0] ;  /* 0x0003f00001387983 */ /* 0x000f280000100a00 */
[----:B------:R-:W4:Y:S01]  /*15b00*/  LDL.64 R54, [R1+0x248] ;  /* 0x0002480001367983 */ /* 0x000f220000100a00 */
[----:B------:R-:W0:Y:S01]  /*15b10*/  MUFU.EX2 R116, R116 ;  /* 0x0000007400747308 */ /* 0x000e220000000800 */
[----:B-1----:R-:W-:Y:S01]  /*15b20*/  FADD.FTZ R8, R169, R8 ;  /* 0x00000008a9087221 */ /* 0x002fe20000010000 */
[----:B------:R-:W-:Y:S01]  /*15b30*/  FADD.FTZ R7, R117, R6 ;  /* 0x0000000675077221 */ /* 0x000fe20000010000 */
[----:B------:R-:W4:Y:S04]  /*15b40*/  LDL.64 R52, [R1+0x258] ;  /* 0x0002580001347983 */ /* 0x000f280000100a00 */
[----:B------:R-:W4:Y:S01]  /*15b50*/  LDL.64 R50, [R1+0x268] ;  /* 0x0002680001327983 */ /* 0x000f220000100a00 */
[----:B------:R-:W1:Y:S08]  /*15b60*/  MUFU.EX2 R126, R126 ;  /* 0x0000007e007e7308 */ /* 0x000e700000000800 */
[----:B------:R-:W1:Y:S01]  /*15b70*/  MUFU.EX2 R170, R170 ;  /* 0x000000aa00aa7308 */ /* 0x000e620000000800 */
[----:B------:R-:W-:Y:S01]  /*15b80*/  FADD.FTZ R6, R127, R8 ;  /* 0x000000087f067221 */ /* 0x000fe20000010000 */
[----:B------:R-:W-:Y:S01]  /*15b90*/  FADD.FTZ R7, R168, R7 ;  /* 0x00000007a8077221 */ /* 0x000fe20000010000 */
[----:B------:R-:W4:Y:S04]  /*15ba0*/  LDL.64 R44, [R1+0x298] ;  /* 0x00029800012c7983 */ /* 0x000f280000100a00 */
[----:B------:R-:W4:Y:S01]  /*15bb0*/  LDL.64 R40, [R1+0x2b8] ;  /* 0x0002b80001287983 */ /* 0x000f220000100a00 */
[----:B------:R-:W1:Y:S08]  /*15bc0*/  MUFU.EX2 R177, R177 ;  /* 0x000000b100b17308 */ /* 0x000e700000000800 */
[----:B------:R-:W1:Y:S01]  /*15bd0*/  MUFU.EX2 R125, R125 ;  /* 0x0000007d007d7308 */ /* 0x000e620000000800 */
[----:B0-----:R-:W-:Y:S01]  /*15be0*/  FADD.FTZ R31, R171, R6 ;  /* 0x00000006ab1f7221 */ /* 0x001fe20000010000 */
[----:B------:R-:W-:Y:S01]  /*15bf0*/  FADD.FTZ R7, R116, R7 ;  /* 0x0000000774077221 */ /* 0x000fe20000010000 */
[----:B------:R-:W4:Y:S04]  /*15c00*/  LDL.64 R42, [R1+0x2a8] ;  /* 0x0002a800012a7983 */ /* 0x000f280000100a00 */
[----:B------:R-:W4:Y:S01]  /*15c10*/  LDL.64 R36, [R1+0x2d8] ;  /* 0x0002d80001247983 */ /* 0x000f220000100a00 */
[----:B------:R-:W0:Y:S08]  /*15c20*/  MUFU.EX2 R124, R124 ;  /* 0x0000007c007c7308 */ /* 0x000e300000000800 */
[----:B------:R-:W0:Y:S01]  /*15c30*/  MUFU.EX2 R176, R176 ;  /* 0x000000b000b07308 */ /* 0x000e220000000800 */
[----:B-1----:R-:W-:Y:S01]  /*15c40*/  FADD.FTZ R30, R126, R31 ;  /* 0x0000001f7e1e7221 */ /* 0x002fe20000010000 */
[----:B------:R-:W-:Y:S01]  /*15c50*/  FADD.FTZ R6, R170, R7 ;  /* 0x00000007aa067221 */ /* 0x000fe20000010000 */
[----:B------:R-:W4:Y:S05]  /*15c60*/  LDL.64 R34, [R1+0x2e8] ;  /* 0x0002e80001227983 */ /* 0x000f2a0000100a00 */
[----:B------:R-:W1:Y:S01]  /*15c70*/  MUFU.EX2 R122, R122 ;  /* 0x0000007a007a7308 */ /* 0x000e620000000800 */
[----:B------:R-:W-:-:S07]  /*15c80*/  FFMA.FTZ R8, R33, R46, -R39 ;  /* 0x0000002e21087223 */ /* 0x000fce0000010827 */
[----:B------:R-:W1:Y:S01]  /*15c90*/  MUFU.EX2 R123, R123 ;  /* 0x0000007b007b7308 */ /* 0x000e620000000800 */
[----:B------:R-:W-:Y:S01]  /*15ca0*/  FADD.FTZ R31, R177, R30 ;  /* 0x0000001eb11f7221 */ /* 0x000fe20000010000 */
[----:B------:R-:W-:Y:S01]  /*15cb0*/  FADD.FTZ R7, R125, R6 ;  /* 0x000000067d077221 */ /* 0x000fe20000010000 */
[----:B------:R-:W4:Y:S05]  /*15cc0*/  LDL.64 R102, [R1+0x3b8] ;  /* 0x0003b80001667983 */ /* 0x000f2a0000100a00 */
[----:B------:R-:W-:Y:S08]  /*15cd0*/  MUFU.EX2 R178, R178 ;  /* 0x000000b200b27308 */ /* 0x000ff00000000800 */
[----:B------:R-:W1:Y:S01]  /*15ce0*/  MUFU.EX2 R179, R179 ;  /* 0x000000b300b37308 */ /* 0x000e620000000800 */
[----:B0-----:R-:W-:Y:S01]  /*15cf0*/  FADD.FTZ R31, R124, R31 ;  /* 0x0000001f7c1f7221 */ /* 0x001fe20000010000 */
[----:B------:R-:W-:-:S06]  /*15d00*/  FADD.FTZ R6, R176, R7 ;  /* 0x00000007b0067221 */ /* 0x000fcc0000010000 */
[----:B------:R-:W-:Y:S01]  /*15d10*/  MUFU.EX2 R191, R191 ;  /* 0x000000bf00bf7308 */ /* 0x000fe20000000800 */
[----:B------:R-:W-:-:S07]  /*15d20*/  FFMA.FTZ R7, R32, R46, -R39 ;  /* 0x0000002e20077223 */ /* 0x000fce0000010827 */
[----:B------:R-:W0:Y:S01]  /*15d30*/  MUFU.EX2 R173, R173 ;  /* 0x000000ad00ad7308 */ /* 0x000e220000000800 */
[----:B-1----:R-:W-:Y:S01]  /*15d40*/  FADD.FTZ R30, R122, R31 ;  /* 0x0000001f7a1e7221 */ /* 0x002fe20000010000 */
[----:B------:R-:W-:Y:S01]  /*15d50*/  FADD.FTZ R31, R123, R6 ;  /* 0x000000067b1f7221 */ /* 0x000fe20000010000 */
[----:B------:R-:W4:Y:S05]  /*15d60*/  LDL.64 R38, [R1+0x278] ;  /* 0x0002780001267983 */ /* 0x000f2a0000100a00 */
[----:B------:R-:W-:Y:S08]  /*15d70*/  MUFU.EX2 R172, R172 ;  /* 0x000000ac00ac7308 */ /* 0x000ff00000000800 */
        /* <DEDUP_REMOVED lines=8> */
[----:B------:R-:W0:Y:S08]  /*15e00*/  MUFU.EX2 R23, R23 ;  /* 0x0000001700177308 */ /* 0x000e300000000800 */
[----:B------:R-:W0:Y:S01]  /*15e10*/  MUFU.EX2 R7, R7 ;  /* 0x0000000700077308 */ /* 0x000e220000000800 */
[----:B-1----:R-:W-:Y:S01]  /*15e20*/  FADD.FTZ R6, R8, R33 ;  /* 0x0000002108067221 */ /* 0x002fe20000010000 */
[----:B------:R-:W-:Y:S01]  /*15e30*/  FADD.FTZ R31, R172, R31 ;  /* 0x0000001fac1f7221 */ /* 0x000fe20000010000 */
[----:B------:R-:W4:Y:S02]  /*15e40*/  LDL.64 R32, [R1+0x2f8] ;  /* 0x0002f80001207983 */ /* 0x000f240000100a00 */
[----:B------:R-:W-:Y:S01]  /*15e50*/  FADD.FTZ R6, R175, R6 ;  /* 0x00000006af067221 */ /* 0x000fe20000010000 */
[----:B------:R-:W-:-:S04]  /*15e60*/  FADD.FTZ R30, R174, R31 ;  /* 0x0000001fae1e7221 */ /* 0x000fc80000010000 */
[----:B0-----:R-:W-:Y:S01]  /*15e70*/  FADD.FTZ R30, R23, R30 ;  /* 0x0000001e171e7221 */ /* 0x001fe20000010000 */
[----:B------:R-:W-:-:S05]  /*15e80*/  FADD.FTZ R31, R7, R6 ;  /* 0x00000006071f7221 */ /* 0x000fca0000010000 */
[----:B------:R0:W-:Y:S01]  /*15e90*/  STL.64 [R1+0x1f0], R30 ;  /* 0x0001f01e01007387 */ /* 0x0001e20000100a00 */
[----:B------:R-:W-:Y:S06]  /*15ea0*/  BAR.SYNC.DEFER_BLOCKING 0xf, 0x100 ;  /* 0x03c4000000007b1d */ /* 0x000fec0000010000 */
[----:B0-----:R-:W4:Y:S01]  /*15eb0*/  LDL.64 R30, [R1+0x308] ;  /* 0x00030800011e7983 */ /* 0x001f220000100a00 */
[C---:B------:R-:W-:Y:S01]  /*15ec0*/  FMUL.FTZ R5, R130.reuse, R5 ;  /* 0x0000000582057220 */ /* 0x040fe20000410000 */
[C---:B------:R-:W-:Y:S02]  /*15ed0*/  FMUL.FTZ R4, R130.reuse, R4 ;  /* 0x0000000482047220 */ /* 0x040fe40000410000 */
[----:B------:R-:W4:Y:S04]  /*15ee0*/  LD.E.64 R92, desc[UR46][R2.64+0x8] ;  /* 0x0000082e025c7980 */ /* 0x000f28000c101b00 */
[----:B------:R-:W4:Y:S04]  /*15ef0*/  LD.E.64 R2, desc[UR46][R2.64] ;  /* 0x0000002e02027980 */ /* 0x000f28000c101b00 */
[----:B------:R0:W-:Y:S04]  /*15f00*/  STL.64 [R1+0x400], R28 ;  /* 0x0004001c01007387 */ /* 0x0001e80000100a00 */
        /* <DEDUP_REMOVED lines=9> */
[----:B------:R-:W-:Y:S04]  /*15fa0*/  STL.64 [R1+0x290], R106 ;  /* 0x0002906a01007387 */ /* 0x000fe80000100a00 */
[----:B------:R2:W-:Y:S04]  /*15fb0*/  STL.64 [R1+0x218], R104 ;  /* 0x0002186801007387 */ /* 0x0005e80000100a00 */
[----:B------:R2:W-:Y:S04]  /*15fc0*/  STL.64 [R1+0x228], R108 ;  /* 0x0002286c01007387 */ /* 0x0005e80000100a00 */
[----:B0-----:R-:W4:Y:S04]  /*15fd0*/  LDL.64 R28, [R1+0x2c8] ;  /* 0x0002c800011c7983 */ /* 0x001f280000100a00 */
[----:B-1----:R-:W4:Y:S04]  /*15fe0*/  LDL.64 R12, [R1+0x318] ;  /* 0x00031800010c7983 */ /* 0x002f280000100a00 */
[----:B------:R-:W4:Y:S04]  /*15ff0*/  LDL.64 R26, [R1+0x328] ;  /* 0x00032800011a7983 */ /* 0x000f280000100a00 */
[----:B------:R-:W4:Y:S04]  /*16000*/  LDL.64 R24, [R1+0x338] ;  /* 0x0003380001187983 */ /* 0x000f280000100a00 */
[----:B------:R-:W4:Y:S04]  /*16010*/  LDL.64 R20, [R1+0x348] ;  /* 0x0003480001147983 */ /* 0x000f280000100a00 */
[----:B------:R-:W4:Y:S04]  /*16020*/  LDL.64 R14, [R1+0x358] ;  /* 0x00035800010e7983 */ /* 0x000f280000100a00 */
[----:B------:R-:W4:Y:S04]  /*16030*/  LDL.64 R10, [R1+0x368] ;  /* 0x00036800010a7983 */ /* 0x000f280000100a00 */
[----:B------:R-:W4:Y:S04]  /*16040*/  LDL.64 R94, [R1+0x378] ;  /* 0x00037800015e7983 */ /* 0x000f280000100a00 */
[----:B--2---:R-:W2:Y:S04]  /*16050*/  LDL.64 R96, [R1+0x388] ;  /* 0x0003880001607983 */ /* 0x004ea80000100a00 */
[----:B------:R-:W2:Y:S04]  /*16060*/  LDL.64 R98, [R1+0x3a8] ;  /* 0x0003a80001627983 */ /* 0x000ea80000100a00 */
[----:B------:R-:W2:Y:S04]  /*16070*/  LDL.64 R104, [R1+0x3c8] ;  /* 0x0003c80001687983 */ /* 0x000ea80000100a00 */
[----:B------:R-:W2:Y:S04]  /*16080*/  LDL.64 R108, [R1+0x3d8] ;  /* 0x0003d800016c7983 */ /* 0x000ea80000100a00 */
[----:B------:R-:W2:Y:S04]  /*16090*/  LDL.64 R106, [R1+0x3e8] ;  /* 0x0003e800016a7983 */ /* 0x000ea80000100a00 */
[----:B------:R0:W-:Y:S04]  /*160a0*/  STL.64 [R1+0x238], R4 ;  /* 0x0002380401007387 */ /* 0x0001e80000100a00 */
        /* <DEDUP_REMOVED lines=44> */
[C---:B---3--:R-:W-:Y:S01]  /*16370*/  FMUL.FTZ R67, R131.reuse, R67 ;  /* 0x0000004383437220 */ /* 0x048fe20000410000 */
[C---:B------:R-:W-:Y:S01]  /*16380*/  FMUL.FTZ R66, R131.reuse, R66 ;  /* 0x0000004283427220 */ /* 0x040fe20000410000 */
[C---:B------:R-:W-:Y:S01]  /*16390*/  FMUL.FTZ R65, R131.reuse, R65 ;  /* 0x0000004183417220 */ /* 0x040fe20000410000 */
        /* <DEDUP_REMOVED lines=35> */
[----:B------:R-:W-:Y:S04]  /*165d0*/  STL.64 [R1+0x2a0], R118 ;  /* 0x0002a07601007387 */ /* 0x000fe80000100a00 */
[----:B------:R-:W-:Y:S04]  /*165e0*/  STL.64 [R1+0x2b0], R114 ;  /* 0x0002b07201007387 */ /* 0x000fe80000100a00 */
[----:B------:R-:W-:Y:S01]  /*165f0*/  STL.64 [R1+0x2c0], R110 ;  /* 0x0002c06e01007387 */ /* 0x000fe20000100a00 */
[C---:B------:R-:W-:Y:S01]  /*16600*/  FMUL.FTZ R33, R130.reuse, R33 ;  /* 0x0000002182217220 */ /* 0x040fe20000410000 */
[----:B------:R-:W-:-:S02]  /*16610*/  FMUL.FTZ R32, R130, R32 ;  /* 0x0000002082207220 */ /* 0x000fc40000410000 */
[----:B------:R-:W-:Y:S04]  /*16620*/  STL.64 [R1+0x2d0], R78 ;  /* 0x0002d04e01007387 */ /* 0x000fe80000100a00 */
[----:B------:R-:W-:Y:S04]  /*16630*/  STL.64 [R1+0x2e0], R80 ;  /* 0x0002e05001007387 */ /* 0x000fe80000100a00 */
[----:B------:R-:W-:Y:S04]  /*16640*/  STL.64 [R1+0x2f0], R82 ;  /* 0x0002f05201007387 */ /* 0x000fe80000100a00 */
[----:B------:R-:W-:Y:S04]  /*16650*/  STL.64 [R1+0x300], R84 ;  /* 0x0003005401007387 */ /* 0x000fe80000100a00 */
        /* <DEDUP_REMOVED lines=8> */
[----:B------:R-:W-:Y:S01]  /*166e0*/  STL.64 [R1+0x370], R72 ;  /* 0x0003704801007387 */ /* 0x000fe20000100a00 */
[----:B------:R-:W-:-:S03]  /*166f0*/  MOV R6, R92 ;  /* 0x0000005c00067202 */ /* 0x000fc60000000f00 */
        /* <DEDUP_REMOVED lines=55> */
[----:B------:R-:W-:Y:S04]  /*16a70*/  STL.64 [R1+0x398], R100 ;  /* 0x0003986401007387 */ /* 0x000fe80000100a00 */
[----:B------:R4:W-:Y:S04]  /*16a80*/  STL.64 [R1+0x3a8], R98 ;  /* 0x0003a86201007387 */ /* 0x0009e80000100a00 */
[----:B------:R4:W-:Y:S04]  /*16a90*/  STL.64 [R1+0x3b8], R102 ;  /* 0x0003b86601007387 */ /* 0x0009e80000100a00 */
[----:B------:R4:W-:Y:S04]  /*16aa0*/  STL.64 [R1+0x3c8], R104 ;  /* 0x0003c86801007387 */ /* 0x0009e80000100a00 */
[----:B------:R-:W-:Y:S04]  /*16ab0*/  STL.64 [R1+0x3d8], R108 ;  /* 0x0003d86c01007387 */ /* 0x000fe80000100a00 */
[----:B------:R4:W-:Y:S04]  /*16ac0*/  STL.64 [R1+0x3e8], R106 ;  /* 0x0003e86a01007387 */ /* 0x0009e80000100a00 */
[----:B------:R4:W-:Y:S04]  /*16ad0*/  STL.64 [R1+0x3f8], R112 ;  /* 0x0003f87001007387 */ /* 0x0009e80000100a00 */
        /* <DEDUP_REMOVED lines=12> */
[----:B0-----:R-:W4:Y:S04]  /*16ba0*/  LDL.64 R4, [R1+0x88] ;  /* 0x0000880001047983 */ /* 0x001f280000100a00 */
[----:B-1----:R-:W4:Y:S04]  /*16bb0*/  LDL R10, [R1+0x240] ;  /* 0x00024000010a7983 */ /* 0x002f280000100800 */
        /* <DEDUP_REMOVED lines=79> */
[----:B---3--:R-:W3:Y:S04]  /*170b0*/  LDL R96, [R1+0x380] ;  /* 0x0003800001607983 */ /* 0x008ee80000100800 */
        /* <DEDUP_REMOVED lines=35> */
[----:B------:R-:W-:Y:S01]  /*172f0*/  IMAD R4, R144, 0x1000, R4 ;  /* 0x0000100090047824 */ /* 0x000fe200078e0204 */
[----:B------:R-:W-:-:S02]  /*17300*/  F2FP.BF16.F32.PACK_AB R164, R121, R164 ;  /* 0x000000a479a4723e */ /* 0x000fc400000010ff */
[----:B------:R-:W-:Y:S01]  /*17310*/  STL [R1+0x240], R10 ;  /* 0x0002400a01007387 */ /* 0x000fe20000100800 */
[----:B------:R-:W-:Y:S02]  /*17320*/  F2FP.BF16.F32.PACK_AB R165, R165, R129 ;  /* 0x00000081a5a5723e */ /* 0x000fe400000010ff */
[----:B------:R-:W-:Y:S01]  /*17330*/  F2FP.BF16.F32.PACK_AB R166, R166, R120 ;  /* 0x00000078a6a6723e */ /* 0x000fe200000010ff */
[----:B------:R-:W-:Y:S01]  /*17340*/  STL [R1+0x244], R11 ;  /* 0x0002440b01007387 */ /* 0x000fe20000100800 */
[----:B------:R-:W-:Y:S02]  /*17350*/  F2FP.BF16.F32.PACK_AB R167, R128, R167 ;  /* 0x000000a780a7723e */ /* 0x000fe400000010ff */
[----:B------:R-:W-:Y:S01]  /*17360*/  F2FP.BF16.F32.PACK_AB R168, R168, R117 ;  /* 0x00000075a8a8723e */ /* 0x000fe200000010ff */
[----:B------:R-:W-:Y:S01]  /*17370*/  STL [R1+0x248], R12 ;  /* 0x0002480c01007387 */ /* 0x000fe20000100800 */
[----:B------:R-:W-:Y:S02]  /*17380*/  F2FP.BF16.F32.PACK_AB R169, R127, R169 ;  /* 0x000000a97fa9723e */ /* 0x000fe400000010ff */
[----:B------:R-:W-:Y:S01]  /*17390*/  F2FP.BF16.F32.PACK_AB R170, R170, R116 ;  /* 0x00000074aaaa723e */ /* 0x000fe200000010ff */
[----:B------:R-:W-:Y:S01]  /*173a0*/  STL [R1+0x24c], R13 ;  /* 0x00024c0d01007387 */ /* 0x000fe20000100800 */
[----:B------:R-:W-:-:S02]  /*173b0*/  F2FP.BF16.F32.PACK_AB R171, R126, R171 ;  /* 0x000000ab7eab723e */ /* 0x000fc400000010ff */
[----:B------:R-:W-:Y:S01]  /*173c0*/  F2FP.BF16.F32.PACK_AB R176, R176, R125 ;  /* 0x0000007db0b0723e */ /* 0x000fe200000010ff */
[----:B------:R-:W-:Y:S01]  /*173d0*/  STL [R1+0x250], R14 ;  /* 0x0002500e01007387 */ /* 0x000fe20000100800 */
[----:B------:R-:W-:Y:S02]  /*173e0*/  F2FP.BF16.F32.PACK_AB R177, R124, R177 ;  /* 0x000000b17cb1723e */ /* 0x000fe400000010ff */
[----:B------:R-:W-:Y:S01]  /*173f0*/  F2FP.BF16.F32.PACK_AB R178, R178, R123 ;  /* 0x0000007bb2b2723e */ /* 0x000fe200000010ff */
[----:B------:R-:W-:Y:S01]  /*17400*/  STL [R1+0x254], R15 ;  /* 0x0002540f01007387 */ /* 0x000fe20000100800 */
[----:B------:R-:W-:-:S03]  /*17410*/  F2FP.BF16.F32.PACK_AB R179, R179, R122 ;  /* 0x0000007ab3b3723e */ /* 0x000fc600000010ff */
        /* <DEDUP_REMOVED lines=72> */
[----:B--2---:R-:W-:Y:S04]  /*178a0*/  STL [R1+0x378], R94 ;  /* 0x0003785e01007387 */ /* 0x004fe80000100800 */
[----:B------:R2:W-:Y:S04]  /*178b0*/  STL [R1+0x37c], R95 ;  /* 0x00037c5f01007387 */ /* 0x0005e80000100800 */
[----:B---3--:R-:W-:Y:S04]  /*178c0*/  STL [R1+0x380], R96 ;  /* 0x0003806001007387 */ /* 0x008fe80000100800 */
[----:B------:R-:W-:Y:S04]  /*178d0*/  STL [R1+0x384], R97 ;  /* 0x0003846101007387 */ /* 0x000fe80000100800 */
[----:B----4-:R-:W-:Y:S04]  /*178e0*/  STL [R1+0x388], R98 ;  /* 0x0003886201007387 */ /* 0x010fe80000100800 */
        /* <DEDUP_REMOVED lines=33> */
[----:B0-----:R-:W4:Y:S04]  /*17b00*/  LDL.128 R24, [R1+0x210] ;  /* 0x0002100001187983 */ /* 0x001f280000100c00 */
[----:B-1----:R-:W4:Y:S04]  /*17b10*/  LDL.128 R28, [R1+0x220] ;  /* 0x00022000011c7983 */ /* 0x002f280000100c00 */
        /* <DEDUP_REMOVED lines=30> */
[----:B------:R-:W-:Y:S01]  /*17d00*/  IMAD R3, R3, 0x2, R6 ;  /* 0x0000000203037824 */ /* 0x000fe200078e0206 */
[----:B------:R-:W-:-:S02]  /*17d10*/  R2UR UR6, R4 ;  /* 0x00000000040672ca */ /* 0x000fc400000e0000 */
[----:B------:R0:W-:Y:S01]  /*17d20*/  STSM.16.M88.4 [R6], R164 ;  /* 0x000000a406007844 */ /* 0x0001e20000000200 */
[----:B------:R-:W-:Y:S02]  /*17d30*/  R2UR UR7, R5 ;  /* 0x00000000050772ca */ /* 0x000fe400000e0000 */
[----:B------:R-:W-:Y:S02]  /*17d40*/  F2FP.BF16.F32.PACK_AB R172, R172, R191 ;  /* 0x000000bfacac723e */ /* 0x000fe400000010ff */
[----:B------:R-:W-:Y:S02]  /*17d50*/  F2FP.BF16.F32.PACK_AB R173, R8, R173 ;  /* 0x000000ad08ad723e */ /* 0x000fe400000010ff */
[----:B------:R-:W-:Y:S02]  /*17d60*/  F2FP.BF16.F32.PACK_AB R174, R23, R174 ;  /* 0x000000ae17ae723e */ /* 0x000fe400000010ff */
[----:B------:R-:W-:Y:S01]  /*17d70*/  F2FP.BF16.F32.PACK_AB R175, R7, R175 ;  /* 0x000000af07af723e */ /* 0x000fe200000010ff */
[----:B0-----:R-:W-:-:S02]  /*17d80*/  IMAD R6, R2, 0x2, R6 ;  /* 0x0000000202067824 */ /* 0x001fc400078e0206 */
[----:B------:R-:W-:-:S03]  /*17d90*/  IMAD R2, R2, 0x2, R3 ;  /* 0x0000000202027824 */ /* 0x000fc600078e0203 */
[----:B------:R-:W-:Y:S04]  /*17da0*/  STSM.16.M88.4 [R6], R168 ;  /* 0x000000a806007844 */ /* 0x000fe80000000200 */
[----:B------:R0:W-:Y:S04]  /*17db0*/  STSM.16.M88.4 [R3], R176 ;  /* 0x000000b003007844 */ /* 0x0001e80000000200 */
[----:B------:R1:W-:Y:S01]  /*17dc0*/  STSM.16.M88.4 [R2], R172 ;  /* 0x000000ac02007844 */ /* 0x0003e20000000200 */
[----:B0-----:R-:W-:Y:S02]  /*17dd0*/  IMAD.MOV.U32 R3, RZ, RZ, R5 ;  /* 0x000000ffff037224 */ /* 0x001fe400078e0005 */
[----:B-1----:R-:W-:Y:S01]  /*17de0*/  VIADD R2, R4, 0x80 ;  /* 0x0000008004027836 */ /* 0x002fe20000000000 */
[----:B--2---:R-:W-:-:S06]  /*17df0*/  WARPGROUP.ARRIVE ;  /* 0x00000000000079c5 */ /* 0x004fcc0000000000 */
[----:B------:R-:W-:Y:S01]  /*17e00*/  HGMMA.64x256x16.F32.BF16 R24, R164, gdesc[UR4].tnspB, R24, gsb0 ;  /* 0x43e00004a4187df0 */ /* 0x000fe20008001818 */
[----:B------:R-:W-:Y:S02]  /*17e10*/  R2UR UR6, R2 ;  /* 0x00000000020672ca */ /* 0x000fe400000e0000 */
[----:B------:R-:W-:Y:S01]  /*17e20*/  R2UR UR7, R3 ;  /* 0x00000000030772ca */ /* 0x000fe200000e0000 */
[----:B------:R-:W-:Y:S02]  /*17e30*/  VIADD R2, R4, 0x100 ;  /* 0x0000010004027836 */ /* 0x000fe40000000000 */
        /* <DEDUP_REMOVED lines=147> */
[----:B------:R-:W4:Y:S04]  /*18770*/  LDL R74, [R1+0x218] ;  /* 0x00021800014a7983 */ /* 0x000f280000100800 */
[----:B-1----:R-:W4:Y:S04]  /*18780*/  LDL R76, [R1+0x21c] ;  /* 0x00021c00014c7983 */ /* 0x002f280000100800 */
[----:B------:R-:W4:Y:S04]  /*18790*/  LDL R4, [R1+0x220] ;  /* 0x0002200001047983 */ /* 0x000f280000100800 */
[----:B------:R-:W4:Y:S04]  /*187a0*/  LDL R78, [R1+0x224] ;  /* 0x00022400014e7983 */ /* 0x000f280000100800 */
        /* <DEDUP_REMOVED lines=265> */
.L_x_3599:
[----:B------:R-:W-:Y:S05]  /*19840*/  BSYNC B0 ;  /* 0x0000000000007941 */ /* 0x000fea0003800000 */
.L_x_3598:
        /* <DEDUP_REMOVED lines=9> */
[----:B0-----:R-:W2:Y:S02]  /*198e0*/  LDL R2, [R1+0x50] ;  /* 0x0000500001027983 */ /* 0x001ea40000100800 */
[----:B--2---:R-:W-:-:S07]  /*198f0*/  IMAD.SHL.U32 R2, R2, 0x40, RZ ;  /* 0x0000004002027824 */ /* 0x004fce00078e00ff */
.L_x_3567:
[----:B------:R-:W0:Y:S01]  /*19900*/  LDC R3, c[0x0][0x448] ;  /* 0x00011200ff037b82 */ /* 0x000e220000000800 */
[----:B------:R-:W-:Y:S01]  /*19910*/  VIADD R2, R2, 0x3f ;  /* 0x0000003f02027836 */ /* 0x000fe20000000000 */
[----:B------:R-:W-:-:S06]  /*19920*/  ULDC UR4, c[0x0][0xad4] ;  /* 0x0002b50000047ab9 */ /* 0x000fcc0000000800 */
[----:B------:R-:W1:Y:S01]  /*19930*/  LDC R7, c[0x0][0xadc] ;  /* 0x0002b700ff077b82 */ /* 0x000e620000000800 */
[----:B0-----:R-:W-:-:S13]  /*19940*/  ISETP.NE.AND P0, PT, R3, 0x1, PT ;  /* 0x000000010300780c */ /* 0x001fda0003f05270 */
[----:B------:R-:W0:Y:S08]  /*19950*/  @P0 LDC R3, c[0x0][0x44c] ;  /* 0x00011300ff030b82 */ /* 0x000e300000000800 */
[----:B------:R-:W2:Y:S01]  /*19960*/  @P0 LDC R4, c[0x0][0x450] ;  /* 0x00011400ff040b82 */ /* 0x000ea20000000800 */
[----:B0-----:R-:W-:-:S05]  /*19970*/  @P0 IMAD.HI.U32 R3, R2, R3, RZ ;  /* 0x0000000302030227 */ /* 0x001fca00078e00ff */
[----:B--2---:R-:W-:Y:S02]  /*19980*/  @P0 SHF.R.U32.HI R2, RZ, R4, R3 ;  /* 0x00000004ff020219 */ /* 0x004fe40000011603 */
[----:B-1----:R-:W-:-:S03]  /*19990*/  ISETP.GE.AND P0, PT, R7, 0x1, PT ;  /* 0x000000010700780c */ /* 0x002fc60003f06270 */
[----:B------:R-:W-:-:S04]  /*199a0*/  IMAD.IADD R2, R209, 0x1, R2 ;  /* 0x00000001d1027824 */ /* 0x000fc800078e0202 */
[----:B------:R-:W-:-:S06]  /*199b0*/  VIADD R3, R2, -UR4 ;  /* 0x8000000402037c36 */ /* 0x000fcc0008000000 */
        /* <DEDUP_REMOVED lines=11> */
.L_x_3603:
[----:B------:R-:W-:-:S13]  /*19a70*/  ISETP.NE.AND P0, PT, R7, 0x1, PT ;  /* 0x000000010700780c */ /* 0x000fda0003f05270 */
[----:B------:R-:W0:Y:S02]  /*19a80*/  @P0 LDC.64 R4, c[0x0][0xae0] ;  /* 0x0002b800ff040b82 */ /* 0x000e240000000a00 */
[----:B0-----:R-:W-:-:S05]  /*19a90*/  @P0 IMAD.HI.U32 R4, R2, R4, RZ ;  /* 0x0000000402040227 */ /* 0x001fca00078e00ff */
[----:B------:R-:W-:-:S07]  /*19aa0*/  @P0 SHF.R.U32.HI R2, RZ, R5, R4 ;  /* 0x00000005ff020219 */ /* 0x000fce0000011604 */
.L_x_3604:
[----:B------:R-:W-:Y:S05]  /*19ab0*/  BSYNC B0 ;  /* 0x0000000000007941 */ /* 0x000fea0003800000 */
.L_x_3602:
[----:B------:R-:W-:-:S05]  /*19ac0*/  IMAD R2, R2, R7, RZ ;  /* 0x0000000702027224 */ /* 0x000fca00078e02ff */
[----:B------:R-:W-:-:S07]  /*19ad0*/  VIMNMX R3, R3, R2, !PT ;  /* 0x0000000203037248 */ /* 0x000fce0007fe0100 */
.L_x_3601:
[----:B------:R-:W-:-:S05]  /*19ae0*/  VIADD R3, R3, 0x3f ;  /* 0x0000003f03037836 */ /* 0x000fca0000000000 */
[----:B------:R-:W-:-:S04]  /*19af0*/  SHF.R.S32.HI R2, RZ, 0x1f, R3 ;  /* 0x0000001fff027819 */ /* 0x000fc80000011403 */
[----:B------:R-:W-:-:S04]  /*19b00*/  LEA.HI R2, R2, R3, RZ, 0x6 ;  /* 0x0000000302027211 */ /* 0x000fc800078f30ff */
[----:B------:R-:W-:-:S04]  /*19b10*/  SHF.R.S32.HI R9, RZ, 0x6, R2 ;  /* 0x00000006ff097819 */ /* 0x000fc80000011402 */
[----:B------:R-:W-:-:S04]  /*19b20*/  VIMNMX R9, R22, R9, !PT ;  /* 0x0000000916097248 */ /* 0x000fc80007fe0100 */
[----:B------:R-:W-:-:S13]  /*19b30*/  ISETP.GE.AND P0, PT, R0, R9, PT ;  /* 0x000000090000720c */ /* 0x000fda0003f06270 */
[----:B------:R-:W-:Y:S05]  /*19b40*/  @!P0 BRA `(.L_x_3605) ;  /* 0x0000007000448947 */ /* 0x000fea0003800000 */
.L_x_3628:
        /* <DEDUP_REMOVED lines=20> */
.L_x_3607:
[----:B------:R-:W-:Y:S05]  /*19c90*/  BSYNC B0 ;  /* 0x0000000000007941 */ /* 0x000fea0003800000 */
.L_x_3606:
        /* <DEDUP_REMOVED lines=9> */
.L_x_3609:
[----:B------:R-:W-:Y:S05]  /*19d30*/  BSYNC B0 ;  /* 0x0000000000007941 */ /* 0x000fea0003800000 */
.L_x_3608:
[----:B------:R-:W-:Y:S04]  /*19d40*/  BSSY B0, `(.L_x_3610) ;  /* 0x0000006000007945 */ /* 0x000fe80003800000 */
[----:B-1----:R-:W-:Y:S05]  /*19d50*/  @P0 BRA `(.L_x_3611) ;  /* 0x0000000000100947 */ /* 0x002fea0003800000 */
[----:B-----5:R-:W-:Y:S01]  /*19d60*/  IMAD R6, R6, 0x8, R3 ;  /* 0x0000000806067824 */ /* 0x020fe200078e0203 */
[----:B------:R-:W-:-:S04]  /*19d70*/  SHF.L.U32 R7, R7, 0x1f, RZ ;  /* 0x0000001f07077819 */ /* 0x000fc800000006ff */
[----:B------:R-:W1:Y:S02]  /*19d80*/  SYNCS.PHASECHK.TRANS64.TRYWAIT P0, [R6+URZ], R7 ;  /* 0x00000007060075a7 */ /* 0x000e64000800017f */
[----:B-1----:R-:W-:Y:S05]  /*19d90*/  @!P0 BRA `(.L_x_3612) ;  /* 0x000001cc00948947 */ /* 0x002fea0003800000 */
.L_x_3611:
[----:B------:R-:W-:Y:S05]  /*19da0*/  BSYNC B0 ;  /* 0x0000000000007941 */ /* 0x000fea0003800000 */
.L_x_3610:
[----:B-1---5:R-:W2:Y:S04]  /*19db0*/  LDL R7, [R1+0x1c8] ;  /* 0x0001c80001077983 */ /* 0x022ea80000100800 */
[----:B------:R-:W2:Y:S01]  /*19dc0*/  LDL.64 R2, [R1+0x80] ;  /* 0x0000800001027983 */ /* 0x000ea20000100a00 */
[----:B------:R-:W-:Y:S05]  /*19dd0*/  WARPSYNC.ALL ;  /* 0x0000000000007948 */ /* 0x000fea0003800000 */
[----:B------:R-:W3:Y:S04]  /*19de0*/  LDL.64 R14, [R1+0x78] ;  /* 0x00007800010e7983 */ /* 0x000ee80000100a00 */
[----:B0-----:R-:W4:Y:S04]  /*19df0*/  LDL.64 R4, [R1+0x78] ;  /* 0x0000780001047983 */ /* 0x001f280000100a00 */
[----:B------:R-:W4:Y:S04]  /*19e00*/  LDL.64 R10, [R1+0x78] ;  /* 0x00007800010a7983 */ /* 0x000f280000100a00 */
[----:B------:R-:W4:Y:S01]  /*19e10*/  LDL.64 R12, [R1+0x78] ;  /* 0x00007800010c7983 */ /* 0x000f220000100a00 */
[----:B--2---:R-:W-:Y:S01]  /*19e20*/  IMAD R2, R7, 0x200, R2 ;  /* 0x0000020007027824 */ /* 0x004fe200078e0202 */
[----:B------:R-:W-:-:S02]  /*19e30*/  R2UR UR7, R3 ;  /* 0x00000000030772ca */ /* 0x000fc400000e0000 */
[----:B------:R-:W2:Y:S02]  /*19e40*/  LDL R20, [R1+0x28] ;  /* 0x0000280001147983 */ /* 0x000ea40000100800 */
[C---:B------:R-:W-:Y:S01]  /*19e50*/  R2UR UR6, R2.reuse ;  /* 0x00000000020672ca */ /* 0x040fe200000e0000 */
[----:B------:R-:W-:Y:S01]  /*19e60*/  WARPGROUP.ARRIVE ;  /* 0x00000000000079c5 */ /* 0x000fe20000000000 */
[----:B------:R-:W-:Y:S02]  /*19e70*/  VIADD R6, R2, 0x2 ;  /* 0x0000000202067836 */ /* 0x000fe40000000000 */
[----:B------:R-:W-:Y:S01]  /*19e80*/  IMAD.MOV.U32 R7, RZ, RZ, R3 ;  /* 0x000000ffff077224 */ /* 0x000fe200078e0003 */
[----:B---3--:R-:W-:Y:S02]  /*19e90*/  R2UR UR4, R14 ;  /* 0x000000000e0472ca */ /* 0x008fe400000e0000 */
[----:B------:R-:W-:Y:S02]  /*19ea0*/  R2UR UR5, R15 ;  /* 0x000000000f0572ca */ /* 0x000fe400000e0000 */
[----:B------:R0:W5:Y:S11]  /*19eb0*/  LDL.64 R14, [R1+0x1c8] ;  /* 0x0001c800010e7983 */ /* 0x0001760000100a00 */
[----:B------:R-:W-:Y:S01]  /*19ec0*/  HGMMA.64x64x16.F32.BF16 R24, gdesc[UR4], RZ, !UPT, gsb0 ;  /* 0x00e00000041879f0 */ /* 0x000fe2000c0018ff */
[----:B----4-:R-:W-:Y:S01]  /*19ed0*/  VIADD R4, R4, 0x2 ;  /* 0x0000000204047836 */ /* 0x010fe20000000000 */
[----:B------:R-:W-:-:S02]  /*19ee0*/  R2UR UR6, R6 ;  /* 0x00000000060672ca */ /* 0x000fc400000e0000 */
[----:B------:R-:W-:Y:S02]  /*19ef0*/  R2UR UR7, R7 ;  /* 0x00000000070772ca */ /* 0x000fe400000e0000 */
[----:B------:R-:W-:Y:S02]  /*19f00*/  R2UR UR4, R4 ;  /* 0x00000000040472ca */ /* 0x000fe400000e0000 */
        /* <DEDUP_REMOVED lines=35> */
.L_x_3614:
[----:B------:R-:W-:Y:S05]  /*1a140*/  BSYNC B0 ;  /* 0x0000000000007941 */ /* 0x000fea0003800000 */
.L_x_3613:
        /* <DEDUP_REMOVED lines=8> */
.L_x_3616:
[----:B------:R-:W-:Y:S05]  /*1a1d0*/  BSYNC B0 ;  /* 0x0000000000007941 */ /* 0x000fea0003800000 */
.L_x_3615:
[----:B------:R-:W-:Y:S04]  /*1a1e0*/  BSSY B0, `(.L_x_3617) ;  /* 0x0000004000007945 */ /* 0x000fe80003800000 */
[----:B-1----:R-:W-:Y:S05]  /*1a1f0*/  @P0 BRA `(.L_x_3618) ;  /* 0x0000000000080947 */ /* 0x002fea0003800000 */
[----:B------:R-:W1:Y:S02]  /*1a200*/  SYNCS.PHASECHK.TRANS64.TRYWAIT P0, [R14+URZ], R15 ;  /* 0x0000000f0e0075a7 */ /* 0x000e64000800017f */
[----:B-1----:R-:W-:Y:S05]  /*1a210*/  @!P0 BRA `(.L_x_3619) ;  /* 0x000001c800888947 */ /* 0x002fea0003800000 */
.L_x_3618:
[----:B------:R-:W-:Y:S05]  /*1a220*/  BSYNC B0 ;  /* 0x0000000000007941 */ /* 0x000fea0003800000 */
.L_x_3617:
        /* <DEDUP_REMOVED lines=9> */
[----:B------:R-:W4:Y:S05]  /*1a2c0*/  LDL.64 R6, [R1+0x90] ;  /* 0x0000900001067983 */ /* 0x000f2a0000100a00 */
[----:B------:R-:W0:Y:S01]  /*1a2d0*/  S2R R20, SR_TID.X ;  /* 0x0000000000147919 */ /* 0x000e220000002100 */
[----:B------:R-:W4:Y:S01]  /*1a2e0*/  LDL.64 R60, [R1+0x90] ;  /* 0x00009000013c7983 */ /* 0x000f220000100a00 */
[----:B------:R-:W-:-:S03]  /*1a2f0*/  IMAD.MOV.U32 R59, RZ, RZ, 0x4 ;  /* 0x00000004ff3b7424 */ /* 0x000fc600078e00ff */
[----:B------:R-:W4:Y:S01]  /*1a300*/  LDL.64 R62, [R1+0x90] ;  /* 0x00009000013e7983 */ /* 0x000f220000100a00 */
[----:B--2---:R-:W-:Y:S01]  /*1a310*/  ISETP.NE.U32.AND P0, PT, R4, RZ, PT ;  /* 0x000000ff0400720c */ /* 0x004fe20003f05070 */
[----:B---3--:R-:W-:Y:S01]  /*1a320*/  IMAD R2, R5, 0x1000, R2 ;  /* 0x0000100005027824 */ /* 0x008fe200078e0202 */
[----:B------:R-:W-:Y:S01]  /*1a330*/  R2UR UR7, R3 ;  /* 0x00000000030772ca */ /* 0x000fe200000e0000 */
[----:B------:R-:W2:Y:S01]  /*1a340*/  LDL.64 R4, [R1+0x90] ;  /* 0x0000900001047983 */ /* 0x000ea20000100a00 */
        /* <DEDUP_REMOVED lines=167> */
[----:B------:R0:W1:Y:S01]  /*1adc0*/  SHFL.IDX PT, R4, R20, RZ, 0x1f ;  /* 0x00001fff14047589 */ /* 0x00006200000e0000 */
[----:B------:R-:W-:Y:S02]  /*1add0*/  WARPGROUP.DEPBAR.LE gsb0, 0x0 ;  /* 0x00008000000079c5 */ /* 0x000fe40000010000 */
[----:B------:R-:W-:Y:S01]  /*1ade0*/  WARPGROUP.ARRIVE ;  /* 0x00000000000079c5 */ /* 0x000fe20000000000 */
[----:B------:R-:W-:Y:S01]  /*1adf0*/  IMAD.MOV.U32 R57, RZ, RZ, R3 ;  /* 0x000000ffff397224 */ /* 0x000fe200078e0003 */
[----:B------:R-:W-:Y:S01]  /*1ae00*/  R2UR UR9, R11 ;  /* 0x000000000b0972ca */ /* 0x000fe200000e0000 */
[----:B0-----:R-:W4:Y:S03]  /*1ae10*/  LDL R20, [R1] ;  /* 0x0000000001147983 */ /* 0x001f260000100800 */
[----:B------:R-:W-:Y:S01]  /*1ae20*/  HGMMA.64x64x16.F32.BF16 R24, gdesc[UR4], R24, gsb0 ;  /* 0x00e00000041879f0 */ /* 0x000fe20008001818 */
[----:B-1----:R-:W-:Y:S01]  /*1ae30*/  ISETP.GT.AND P0, PT, R4, 0x7f, PT ;  /* 0x0000007f0400780c */ /* 0x002fe20003f04270 */
[----:B------:R-:W-:-:S03]  /*1ae40*/  VIADD R4, R2, 0x800 ;  /* 0x0000080002047836 */ /* 0x000fc60000000000 */
[----:B------:R-:W-:-:S04]  /*1ae50*/  SEL R23, RZ, 0x2, !P0 ;  /* 0x00000002ff177807 */ /* 0x000fc80004000000 */
[----:B------:R-:W-:Y:S01]  /*1ae60*/  IADD3 R10, R10, 0x800, R23 ;  /* 0x000008000a0a7810 */ /* 0x000fe20007ffe017 */
[----:B------:R-:W-:Y:S01]  /*1ae70*/  IMAD.IADD R56, R23, 0x1, R4 ;  /* 0x0000000117387824 */ /* 0x000fe200078e0204 */
[----:B------:R-:W-:Y:S01]  /*1ae80*/  R2UR UR11, R57 ;  /* 0x00000000390b72ca */ /* 0x000fe200000e0000 */
[----:B------:R-:W-:Y:S01]  /*1ae90*/  UMOV UR4, 0x1 ;  /* 0x0000000100047882 */ /* 0x000fe20000000000 */
[----:B------:R-:W-:Y:S02]  /*1aea0*/  R2UR UR8, R10 ;  /* 0x000000000a0872ca */ /* 0x000fe400000e0000 */
[----:B------:R-:W-:Y:S01]  /*1aeb0*/  R2UR UR10, R56 ;  /* 0x00000000380a72ca */ /* 0x000fe200000e0000 */
[----:B------:R-:W-:Y:S01]  /*1aec0*/  UISETP.NE.U32.AND UP0, UPT, UR4, URZ, UPT ;  /* 0x0000003f0400728c */ /* 0x000fe2000bf05070 */
[----:B------:R-:W-:Y:S02]  /*1aed0*/  WARPGROUP.DEPBAR.LE gsb0, 0x0 ;  /* 0x00008000000079c5 */ /* 0x000fe40000010000 */
[----:B------:R-:W-:-:S09]  /*1aee0*/  WARPGROUP.ARRIVE ;  /* 0x00000000000079c5 */ /* 0x000fd20000000000 */
[----:B------:R-:W-:Y:S01]  /*1aef0*/  HGMMA.64x64x16.F32.BF16 R24, gdesc[UR8], R24, UP0, gsb0 ;  /* 0x00e00000081879f0 */ /* 0x000fe2000b801818 */
[----:B------:R-:W-:Y:S01]  /*1af00*/  SEL R57, R59, 0x2, P0 ;  /* 0x000000023b397807 */ /* 0x000fe20000000000 */
[----:B------:R-:W-:-:S03]  /*1af10*/  IMAD.MOV.U32 R11, RZ, RZ, R3 ;  /* 0x000000ffff0b7224 */ /* 0x000fc600078e0003 */
[----:B--2---:R-:W-:Y:S01]  /*1af20*/  IADD3 R12, R57, 0x800, R12 ;  /* 0x00000800390c7810 */ /* 0x004fe20007ffe00c */
        /* <DEDUP_REMOVED lines=13> */
[----:B------:R-:W2:Y:S01]  /*1b000*/  LDL.64 R4, [R1+0x90] ;  /* 0x0000900001047983 */ /* 0x000ea20000100a00 */
[----:B------:R-:W-:Y:S02]  /*1b010*/  R2UR UR4, R14 ;  /* 0x000000000e0472ca */ /* 0x000fe400000e0000 */
[----:B------:R-:W-:Y:S02]  /*1b020*/  R2UR UR6, R10 ;  /* 0x000000000a0672ca */ /* 0x000fe400000e0000 */
[----:B------:R-:W-:Y:S01]  /*1b030*/  R2UR UR5, R15 ;  /* 0x000000000f0572ca */ /* 0x000fe200000e0000 */
[----:B------:R-:W-:Y:S01]  /*1b040*/  IMAD.MOV.U32 R10, RZ, RZ, 0x28 ;  /* 0x00000028ff0a7424 */ /* 0x000fe200078e00ff */
[----:B------:R-:W3:Y:S01]  /*1b050*/  LDL.64 R14, [R1+0x90] ;  /* 0x00009000010e7983 */ /* 0x000ee20000100a00 */
        /* <DEDUP_REMOVED lines=41> */
[----:B--2---:R-:W-:Y:S01]  /*1b2f0*/  IADD3 R4, R59, 0xa00, R4 ;  /* 0x00000a003b047810 */ /* 0x004fe20007ffe004 */
[----:B------:R-:W-:Y:S01]  /*1b300*/  IMAD.MOV.U32 R61, RZ, RZ, R3 ;  /* 0x000000ffff3d7224 */ /* 0x000fe200078e0003 */
[----:B------:R-:W2:Y:S06]  /*1b310*/  LDL.64 R12, [R1+0x90] ;  /* 0x00009000010c7983 */ /* 0x000eac0000100a00 */
[----:B------:R-:W-:Y:S01]  /*1b320*/  HGMMA.64x64x16.F32.BF16 R24, gdesc[UR4], R24, gsb0 ;  /* 0x00e00000041879f0 */ /* 0x000fe20008001818 */
[----:B------:R-:W-:Y:S01]  /*1b330*/  R2UR UR6, R60 ;  /* 0x000000003c0672ca */ /* 0x000fe200000e0000 */
[----:B------:R-:W2:Y:S01]  /*1b340*/  LDL.64 R62, [R1+0x90] ;  /* 0x00009000013e7983 */ /* 0x000ea20000100a00 */
        /* <DEDUP_REMOVED lines=22> */
[C---:B----4-:R-:W-:Y:S01]  /*1b4b0*/  IADD3 R6, R23.reuse, 0xc00, R6 ;  /* 0x00000c0017067810 */ /* 0x050fe20007ffe006 */
[----:B------:R-:W-:Y:S01]  /*1b4c0*/  IMAD.MOV.U32 R61, RZ, RZ, R3 ;  /* 0x000000ffff3d7224 */ /* 0x000fe200078e0003 */
[----:B------:R-:W3:Y:S06]  /*1b4d0*/  LDL.64 R4, [R1+0x90] ;  /* 0x0000900001047983 */ /* 0x000eec0000100a00 */
        /* <DEDUP_REMOVED lines=10> */
[----:B------:R-:W-:Y:S01]  /*1b580*/  IMAD.MOV.U32 R61, RZ, RZ, R3 ;  /* 0x000000ffff3d7224 */ /* 0x000fe200078e0003 */
[----:B------:R-:W4:Y:S06]  /*1b590*/  LDL.64 R6, [R1+0x90] ;  /* 0x0000900001067983 */ /* 0x000f2c0000100a00 */
[----:B------:R-:W-:Y:S01]  /*1b5a0*/  HGMMA.64x64x16.F32.BF16 R24, gdesc[UR4], R24, gsb0 ;  /* 0x00e00000041879f0 */ /* 0x000fe20008001818 */
[----:B------:R-:W-:-:S02]  /*1b5b0*/  R2UR UR6, R60 ;  /* 0x000000003c0672ca */ /* 0x000fc400000e0000 */
[----:B------:R-:W-:Y:S02]  /*1b5c0*/  R2UR UR7, R61 ;  /* 0x000000003d0772ca */ /* 0x000fe400000e0000 */
[----:B------:R-:W-:Y:S01]  /*1b5d0*/  R2UR UR4, R10 ;  /* 0x000000000a0472ca */ /* 0x000fe200000e0000 */
[----:B------:R-:W-:Y:S01]  /*1b5e0*/  IMAD.IADD R14, R59, 0x1, R14 ;  /* 0x000000013b0e7824 */ /* 0x000fe200078e020e */
[----:B------:R-:W-:Y:S01]  /*1b5f0*/  R2UR UR5, R11 ;  /* 0x000000000b0572ca */ /* 0x000fe200000e0000 */
[----:B------:R-:W-:Y:S01]  /*1b600*/  IMAD.MOV.U32 R15, RZ, RZ, R3 ;  /* 0x000000ffff0f7224 */ /* 0x000fe200078e0003 */
[----:B------:R-:W4:Y:S04]  /*1b610*/  LDL.64 R10, [R1+0x90] ;  /* 0x00009000010a7983 */ /* 0x000f280000100a00 */
[----:B------:R-:W4:Y:S01]  /*1b620*/  LDL.64 R60, [R1+0x90] ;  /* 0x00009000013c7983 */ /* 0x000f220000100a00 */
[----:B------:R-:W-:-:S02]  /*1b630*/  WARPGROUP.DEPBAR.LE gsb0, 0x0 ;  /* 0x00008000000079c5 */ /* 0x000fc40000010000 */
[----:B------:R-:W-:-:S06]  /*1b640*/  WARPGROUP.ARRIVE ;  /* 0x00000000000079c5 */ /* 0x000fcc0000000000 */
[----:B------:R-:W-:Y:S01]  /*1b650*/  HGMMA.64x64x16.F32.BF16 R24, gdesc[UR4], R24, gsb0 ;  /* 0x00e00000041879f0 */ /* 0x000fe20008001818 */
[----:B--2---:R-:W-:Y:S02]  /*1b660*/  IADD3 R12, R59, 0xc00, R12 ;  /* 0x00000c003b0c7810 */ /* 0x004fe40007ffe00c */
        /* <DEDUP_REMOVED lines=24> */
[C---:B---3--:R-:W-:Y:S01]  /*1b7f0*/  IADD3 R4, R23.reuse, 0xe00, R4 ;  /* 0x00000e0017047810 */ /* 0x048fe20007ffe004 */
[----:B------:R-:W-:Y:S02]  /*1b800*/  IMAD.MOV.U32 R15, RZ, RZ, R3 ;  /* 0x000000ffff0f7224 */ /* 0x000fe400078e0003 */
[----:B------:R-:W-:Y:S01]  /*1b810*/  IMAD.IADD R14, R23, 0x1, R12 ;  /* 0x00000001170e7824 */ /* 0x000fe200078e020c */
[----:B------:R-:W-:Y:S02]  /*1b820*/  R2UR UR4, R4 ;  /* 0x00000000040472ca */ /* 0x000fe400000e0000 */
[----:B------:R-:W-:Y:S02]  /*1b830*/  R2UR UR7, R15 ;  /* 0x000000000f0772ca */ /* 0x000fe400000e0000 */
[----:B------:R-:W-:Y:S01]  /*1b840*/  R2UR UR6, R14 ;  /* 0x000000000e0672ca */ /* 0x000fe200000e0000 */
[----:B------:R0:W5:Y:S01]  /*1b850*/  LDL R15, [R1+0xc] ;  /* 0x00000c00010f7983 */ /* 0x0001620000100800 */
[----:B------:R-:W-:-:S03]  /*1b860*/  R2UR UR5, R5 ;  /* 0x00000000050572ca */ /* 0x000fc600000e0000 */
[----:B------:R0:W5:Y:S01]  /*1b870*/  LDL R14, [R1+0x1c8] ;  /* 0x0001c800010e7983 */ /* 0x0001620000100800 */
[----:B------:R-:W-:Y:S02]  /*1b880*/  WARPGROUP.DEPBAR.LE gsb0, 0x0 ;  /* 0x00008000000079c5 */ /* 0x000fe40000010000 */
[----:B------:R-:W-:-:S07]  /*1b890*/  WARPGROUP.ARRIVE ;  /* 0x00000000000079c5 */ /* 0x000fce0000000000 */
        /* <DEDUP_REMOVED lines=12> */
[----:B------:R-:W-:Y:S01]  /*1b960*/  IADD3 R10, R59, 0xe00, R10 ;  /* 0x00000e003b0a7810 */ /* 0x000fe20007ffe00a */
        /* <DEDUP_REMOVED lines=15> */
[----:B------:R-:W-:Y:S01]  /*1ba60*/  IMAD.IADD R60, R5, 0x1, R60 ;  /* 0x00000001053c7824 */ /* 0x000fe200078e023c */
        /* <DEDUP_REMOVED lines=45> */
.L_x_3621:
[----:B------:R-:W-:Y:S05]  /*1bd40*/  BSYNC B0 ;  /* 0x0000000000007941 */ /* 0x000fea0003800000 */
.L_x_3620:
        /* <DEDUP_REMOVED lines=8> */
[----:B--2---:R-:W2:Y:S02]  /*1bdd0*/  LD.E R4, desc[UR46][R4.64] ;  /* 0x0000002e04047980 */ /* 0x004ea4000c101900 */
[-C--:B--2---:R-:W-:Y:S01]  /*1bde0*/  FMUL.FTZ R15, R24, R4.reuse ;  /* 0x00000004180f7220 */ /* 0x084fe20000410000 */
[-C--:B------:R-:W-:Y:S01]  /*1bdf0*/  FMUL.FTZ R8, R26, R4.reuse ;  /* 0x000000041a087220 */ /* 0x080fe20000410000 */
[-C--:B------:R-:W-:Y:S01]  /*1be00*/  FMUL.FTZ R13, R25, R4.reuse ;  /* 0x00000004190d7220 */ /* 0x080fe20000410000 */
[-C--:B------:R-:W-:Y:S01]  /*1be10*/  FMUL.FTZ R12, R27, R4.reuse ;  /* 0x000000041b0c7220 */ /* 0x080fe20000410000 */
[----:B0-----:R-:W-:-:S02]  /*1be20*/  FMUL.FTZ R14, R28, R4 ;  /* 0x000000041c0e7220 */ /* 0x001fc40000410000 */
[----:B------:R-:W3:Y:S01]  /*1be30*/  MUFU.TANH R15, R15 ;  /* 0x0000000f000f7308 */ /* 0x000ee20000002400 */
[-C--:B------:R-:W-:Y:S01]  /*1be40*/  FMUL.FTZ R30, R30, R4.reuse ;  /* 0x000000041e1e7220 */ /* 0x080fe20000410000 */
[----:B------:R-:W-:-:S06]  /*1be50*/  FMUL.FTZ R69, R29, R4 ;  /* 0x000000041d457220 */ /* 0x000fcc0000410000 */
[----:B------:R-:W0:Y:S01]  /*1be60*/  MUFU.TANH R8, R8 ;  /* 0x0000000800087308 */ /* 0x000e220000002400 */
[-C--:B------:R-:W-:Y:S01]  /*1be70*/  FMUL.FTZ R29, R31, R4.reuse ;  /* 0x000000041f1d7220 */ /* 0x080fe20000410000 */
[----:B------:R-:W-:-:S06]  /*1be80*/  FMUL.FTZ R117, R32, R4 ;  /* 0x0000000420757220 */ /* 0x000fcc0000410000 */
[----:B------:R-:W1:Y:S01]  /*1be90*/  MUFU.TANH R13, R13 ;  /* 0x0000000d000d7308 */ /* 0x000e620000002400 */
[----:B------:R-:W-:-:S07]  /*1bea0*/  FMUL.FTZ R32, R34, R4 ;  /* 0x0000000422207220 */ /* 0x000fce0000410000 */
[----:B------:R-:W2:Y:S01]  /*1beb0*/  MUFU.TANH R12, R12 ;  /* 0x0000000c000c7308 */ /* 0x000ea20000002400 */
[-C--:B------:R-:W-:Y:S01]  /*1bec0*/  FMUL.FTZ R61, R33, R4.reuse ;  /* 0x00000004213d7220 */ /* 0x080fe20000410000 */
[----:B------:R-:W-:-:S06]  /*1bed0*/  FMUL.FTZ R31, R35, R4 ;  /* 0x00000004231f7220 */ /* 0x000fcc0000410000 */
[----:B------:R-:W4:Y:S08]  /*1bee0*/  MUFU.TANH R14, R14 ;  /* 0x0000000e000e7308 */ /* 0x000f300000002400 */
[----:B------:R-:W4:Y:S01]  /*1bef0*/  MUFU.TANH R30, R30 ;  /* 0x0000001e001e7308 */ /* 0x000f220000002400 */
[----:B---3--:R-:W-:Y:S01]  /*1bf00*/  FMNMX.FTZ R6, R15, R2, !PT ;  /* 0x000000020f067209 */ /* 0x008fe20007810000 */
[----:B------:R-:W-:Y:S01]  /*1bf10*/  FMUL.FTZ R77, R36, R4 ;  /* 0x00000004244d7220 */ /* 0x000fe20000410000 */
[----:B0-----:R-:W-:-:S05]  /*1bf20*/  FMNMX.FTZ R5, R8, R3, !PT ;  /* 0x0000000308057209 */ /* 0x001fca0007810000 */
[----:B------:R-:W0:Y:S01]  /*1bf30*/  MUFU.TANH R69, R69 ;  /* 0x0000004500457308 */ /* 0x000e220000002400 */
[----:B------:R-:W-:-:S07]  /*1bf40*/  FMUL.FTZ R33, R38, R4 ;  /* 0x0000000426217220 */ /* 0x000fce0000410000 */
[----:B------:R-:W3:Y:S01]  /*1bf50*/  MUFU.TANH R29, R29 ;  /* 0x0000001d001d7308 */ /* 0x000ee20000002400 */
[----:B-1----:R-:W-:Y:S01]  /*1bf60*/  FMNMX.FTZ R7, R13, R6, !PT ;  /* 0x000000060d077209 */ /* 0x002fe20007810000 */
[----:B------:R-:W-:Y:S01]  /*1bf70*/  FMUL.FTZ R59, R37, R4 ;  /* 0x00000004253b7220 */ /* 0x000fe20000410000 */
[----:B--2---:R-:W-:-:S05]  /*1bf80*/  FMNMX.FTZ R5, R12, R5, !PT ;  /* 0x000000050c057209 */ /* 0x004fca0007810000 */
[----:B------:R-:W1:Y:S01]  /*1bf90*/  MUFU.TANH R117, R117 ;  /* 0x0000007500757308 */ /* 0x000e620000002400 */
[----:B------:R-:W-:-:S07]  /*1bfa0*/  FMUL.FTZ R34, R39, R4 ;  /* 0x0000000427227220 */ /* 0x000fce0000410000 */
[----:B------:R-:W2:Y:S01]  /*1bfb0*/  MUFU.TANH R32, R32 ;  /* 0x0000002000207308 */ /* 0x000ea20000002400 */
[----:B----4-:R-:W-:Y:S01]  /*1bfc0*/  FMNMX.FTZ R6, R14, R7, !PT ;  /* 0x000000070e067209 */ /* 0x010fe20007810000 */
[----:B------:R-:W-:Y:S01]  /*1bfd0*/  FMUL.FTZ R39, R40, R4 ;  /* 0x0000000428277220 */ /* 0x000fe20000410000 */
[----:B------:R-:W-:-:S05]  /*1bfe0*/  FMNMX.FTZ R10, R30, R5, !PT ;  /* 0x000000051e0a7209 */ /* 0x000fca0007810000 */
[----:B------:R-:W4:Y:S01]  /*1bff0*/  MUFU.TANH R61, R61 ;  /* 0x0000003d003d7308 */ /* 0x000f220000002400 */
[----:B------:R-:W-:-:S07]  /*1c000*/  FMUL.FTZ R35, R42, R4 ;  /* 0x000000042a237220 */ /* 0x000fce0000410000 */
[----:B------:R-:W4:Y:S01]  /*1c010*/  MUFU.TANH R31, R31 ;  /* 0x0000001f001f7308 */ /* 0x000f220000002400 */
[----:B0-----:R-:W-:Y:S01]  /*1c020*/  FMNMX.FTZ R6, R69, R6, !PT ;  /* 0x0000000645067209 */ /* 0x001fe20007810000 */
[----:B------:R-:W-:Y:S01]  /*1c030*/  FMUL.FTZ R41, R41, R4 ;  /* 0x0000000429297220 */ /* 0x000fe20000410000 */
[----:B---3--:R-:W-:-:S05]  /*1c040*/  FMNMX.FTZ R5, R29, R10, !PT ;  /* 0x0000000a1d057209 */ /* 0x008fca0007810000 */
        /* <DEDUP_REMOVED lines=39> */
[----:B-1----:R-:W-:Y:S02]  /*1c2c0*/  FMNMX.FTZ R6, R43, R6, !PT ;  /* 0x000000062b067209 */ /* 0x002fe40007810000 */
[----:B--2---:R-:W-:-:S05]  /*1c2d0*/  FMNMX.FTZ R5, R37, R10, !PT ;  /* 0x0000000a25057209 */ /* 0x004fca0007810000 */
[----:B------:R-:W1:Y:S08]  /*1c2e0*/  MUFU.TANH R49, R49 ;  /* 0x0000003100317308 */ /* 0x000e700000002400 */
[----:B------:R-:W2:Y:S01]  /*1c2f0*/  MUFU.TANH R28, R28 ;  /* 0x0000001c001c7308 */ /* 0x000ea20000002400 */
[----:B----4-:R-:W-:Y:S02]  /*1c300*/  FMNMX.FTZ R6, R45, R6, !PT ;  /* 0x000000062d067209 */ /* 0x010fe40007810000 */
[----:B------:R-:W-:-:S05]  /*1c310*/  FMNMX.FTZ R4, R38, R5, !PT ;  /* 0x0000000526047209 */ /* 0x000fca0007810000 */
[----:B------:R-:W4:Y:S08]  /*1c320*/  MUFU.TANH R51, R51 ;  /* 0x0000003300337308 */ /* 0x000f300000002400 */
[----:B------:R-:W4:Y:S01]  /*1c330*/  MUFU.TANH R175, R175 ;  /* 0x000000af00af7308 */ /* 0x000f220000002400 */
[----:B0-----:R-:W-:Y:S02]  /*1c340*/  FMNMX.FTZ R6, R47, R6, !PT ;  /* 0x000000062f067209 */ /* 0x001fe40007810000 */
[----:B---3--:R-:W-:-:S05]  /*1c350*/  FMNMX.FTZ R5, R173, R4, !PT ;  /* 0x00000004ad057209 */ /* 0x008fca0007810000 */
[----:B------:R-:W0:Y:S08]  /*1c360*/  MUFU.TANH R53, R53 ;  /* 0x0000003500357308 */ /* 0x000e300000002400 */
[----:B------:R-:W3:Y:S01]  /*1c370*/  MUFU.TANH R25, R25 ;  /* 0x0000001900197308 */ /* 0x000ee20000002400 */
[----:B-1----:R-:W-:Y:S02]  /*1c380*/  FMNMX.FTZ R6, R49, R6, !PT ;  /* 0x0000000631067209 */ /* 0x002fe40007810000 */
[----:B--2---:R-:W-:-:S02]  /*1c390*/  FMNMX.FTZ R4, R28, R5, !PT ;  /* 0x000000051c047209 */ /* 0x004fc40007810000 */
[----:B----4-:R-:W-:Y:S02]  /*1c3a0*/  FMNMX.FTZ R6, R51, R6, !PT ;  /* 0x0000000633067209 */ /* 0x010fe40007810000 */
[----:B------:R-:W-:Y:S02]  /*1c3b0*/  FMNMX.FTZ R4, R175, R4, !PT ;  /* 0x00000004af047209 */ /* 0x000fe40007810000 */
[----:B0-----:R-:W-:Y:S02]  /*1c3c0*/  FMNMX.FTZ R10, R53, R6, !PT ;  /* 0x00000006350a7209 */ /* 0x001fe40007810000 */
[----:B------:R-:W2:Y:S01]  /*1c3d0*/  LDL.64 R6, [R1+0x1f0] ;  /* 0x0001f00001067983 */ /* 0x000ea20000100a00 */
[----:B---3--:R-:W-:-:S03]  /*1c3e0*/  FMNMX.FTZ R11, R25, R4, !PT ;  /* 0x00000004190b7209 */ /* 0x008fc60007810000 */
[----:B------:R-:W0:Y:S04]  /*1c3f0*/  SHFL.BFLY PT, R5, R10, 0x2, 0x1f ;  /* 0x0c401f000a057f89 */ /* 0x000e2800000e0000 */
[----:B------:R-:W-:Y:S04]  /*1c400*/  STL.64 [R1+0x1e0], R10 ;  /* 0x0001e00a01007387 */ /* 0x000fe80000100a00 */
[----:B------:R-:W3:Y:S01]  /*1c410*/  LDL R26, [R1+0x1e4] ;  /* 0x0001e400011a7983 */ /* 0x000ee20000100800 */
[----:B0-----:R-:W-:-:S05]  /*1c420*/  FMNMX.FTZ R20, R10, R5, !PT ;  /* 0x000000050a147209 */ /* 0x001fca0007810000 */
[----:B------:R-:W0:Y:S02]  /*1c430*/  SHFL.BFLY PT, R5, R20, 0x1, 0x1f ;  /* 0x0c201f0014057f89 */ /* 0x000e2400000e0000 */
[----:B0-----:R-:W-:Y:S02]  /*1c440*/  FMNMX.FTZ R24, R20, R5, !PT ;  /* 0x0000000514187209 */ /* 0x001fe40007810000 */
[----:B------:R-:W4:Y:S04]  /*1c450*/  LDL.64 R4, [R1+0xb8] ;  /* 0x0000b80001047983 */ /* 0x000f280000100a00 */
[----:B------:R-:W-:Y:S04]  /*1c460*/  STL [R1+0x1e0], R24 ;  /* 0x0001e01801007387 */ /* 0x000fe80000100800 */
[----:B------:R-:W2:Y:S04]  /*1c470*/  LDL R27, [R1+0x1e0] ;  /* 0x0001e000011b7983 */ /* 0x000ea80000100800 */
[----:B---3--:R-:W0:Y:S02]  /*1c480*/  SHFL.BFLY PT, R11, R26, 0x2, 0x1f ;  /* 0x0c401f001a0b7f89 */ /* 0x008e2400000e0000 */
[----:B0-----:R-:W-:-:S05]  /*1c490*/  FMNMX.FTZ R11, R11, R26, !PT ;  /* 0x0000001a0b0b7209 */ /* 0x001fca0007810000 */
[----:B------:R-:W0:Y:S02]  /*1c4a0*/  SHFL.BFLY PT, R10, R11, 0x1, 0x1f ;  /* 0x0c201f000b0a7f89 */ /* 0x000e2400000e0000 */
[----:B0-----:R-:W-:Y:S01]  /*1c4b0*/  FMNMX.FTZ R10, R11, R10, !PT ;  /* 0x0000000a0b0a7209 */ /* 0x001fe20007810000 */
[----:B--2---:R-:W-:-:S04]  /*1c4c0*/  FADD.FTZ R2, R2, -R27 ;  /* 0x8000001b02027221 */ /* 0x004fc80000010000 */
[----:B------:R-:W-:Y:S01]  /*1c4d0*/  FADD.FTZ R20, R3, -R10 ;  /* 0x8000000a03147221 */ /* 0x000fe20000010000 */
[----:B------:R-:W-:-:S03]  /*1c4e0*/  FMUL.FTZ R2, R2, R23 ;  /* 0x0000001702027220 */ /* 0x000fc60000410000 */
        /* <DEDUP_REMOVED lines=20> */
.L_x_3623:
[----:B------:R-:W-:Y:S05]  /*1c630*/  BSYNC B0 ;  /* 0x0000000000007941 */ /* 0x000fea0003800000 */
.L_x_3622:
        /* <DEDUP_REMOVED lines=9> */
.L_x_3625:
[----:B------:R-:W-:Y:S05]  /*1c6d0*/  BSYNC B0 ;  /* 0x0000000000007941 */ /* 0x000fea0003800000 */
.L_x_3624:
[----:B------:R-:W2:Y:S04]  /*1c6e0*/  LDL R21, [R1+0x200] ;  /* 0x0002000001157983 */ /* 0x000ea80000100800 */
[----:B------:R-:W2:Y:S04]  /*1c6f0*/  LDL.64 R10, [R1+0x1e0] ;  /* 0x0001e000010a7983 */ /* 0x000ea80000100a00 */
        /* <DEDUP_REMOVED lines=14> */
[----:B0-----:R-:W4:Y:S04]  /*1c7e0*/  LDL.64 R2, [R1+0x118] ;  /* 0x0001180001027983 */ /* 0x001f280000100a00 */
        /* <DEDUP_REMOVED lines=15> */
[----:B------:R-:W4:Y:S01]  /*1c8e0*/  LDL R144, [R1+0x1c8] ;  /* 0x0001c80001907983 */ /* 0x000f220000100800 */
[----:B--2---:R-:W-:-:S04]  /*1c8f0*/  FMUL.FTZ R10, R10, R21 ;  /* 0x000000150a0a7220 */ /* 0x004fc80000410000 */
[-CC-:B------:R-:W-:Y:S01]  /*1c900*/  FFMA.FTZ R120, R14, R21.reuse, -R10.reuse ;  /* 0x000000150e787223 */ /* 0x180fe2000001080a */
[-C--:B------:R-:W-:Y:S01]  /*1c910*/  FMUL.FTZ R14, R11, R21.reuse ;  /* 0x000000150b0e7220 */ /* 0x080fe20000410000 */
[----:B------:R-:W-:-:S03]  /*1c920*/  FFMA.FTZ R121, R15, R21, -R10 ;  /* 0x000000150f797223 */ /* 0x000fc6000001080a */
[-CC-:B------:R-:W-:Y:S01]  /*1c930*/  FFMA.FTZ R131, R8, R21.reuse, -R14.reuse ;  /* 0x0000001508837223 */ /* 0x180fe2000001080e */
[-C--:B------:R-:W-:Y:S01]  /*1c940*/  FFMA.FTZ R165, R12, R21.reuse, -R14 ;  /* 0x000000150ca57223 */ /* 0x080fe2000001080e */
[-C--:B------:R-:W-:Y:S01]  /*1c950*/  FFMA.FTZ R164, R13, R21.reuse, -R10 ;  /* 0x000000150da47223 */ /* 0x080fe2000001080a */
[----:B------:R-:W-:Y:S01]  /*1c960*/  MUFU.EX2 R121, R121 ;  /* 0x0000007900797308 */ /* 0x000fe20000000800 */
[-CC-:B------:R-:W-:Y:S01]  /*1c970*/  FFMA.FTZ R167, R30, R21.reuse, -R14.reuse ;  /* 0x000000151ea77223 */ /* 0x180fe2000001080e */
[----:B------:R-:W-:-:S06]  /*1c980*/  FFMA.FTZ R130, R29, R21, -R14 ;  /* 0x000000151d827223 */ /* 0x000fcc000001080e */
[----:B------:R-:W3:Y:S01]  /*1c990*/  MUFU.EX2 R131, R131 ;  /* 0x0000008300837308 */ /* 0x000ee20000000800 */
[-C--:B------:R-:W-:Y:S01]  /*1c9a0*/  FFMA.FTZ R166, R69, R21.reuse, -R10 ;  /* 0x0000001545a67223 */ /* 0x080fe2000001080a */
[-C--:B------:R-:W-:Y:S01]  /*1c9b0*/  FFMA.FTZ R169, R32, R21.reuse, -R14 ;  /* 0x0000001520a97223 */ /* 0x080fe2000001080e */
[----:B------:R-:W-:-:S05]  /*1c9c0*/  FFMA.FTZ R117, R117, R21, -R10 ;  /* 0x0000001575757223 */ /* 0x000fca000001080a */
[----:B------:R-:W-:Y:S01]  /*1c9d0*/  MUFU.EX2 R120, R120 ;  /* 0x0000007800787308 */ /* 0x000fe20000000800 */
[-C--:B------:R-:W-:Y:S01]  /*1c9e0*/  FFMA.FTZ R129, R31, R21.reuse, -R14 ;  /* 0x000000151f817223 */ /* 0x080fe2000001080e */
[-C--:B------:R-:W-:Y:S01]  /*1c9f0*/  FFMA.FTZ R168, R61, R21.reuse, -R10 ;  /* 0x000000153da87223 */ /* 0x080fe2000001080a */
[-C--:B------:R-:W-:Y:S01]  /*1ca00*/  FFMA.FTZ R171, R33, R21.reuse, -R14 ;  /* 0x0000001521ab7223 */ /* 0x080fe2000001080e */
[-C--:B------:R-:W-:Y:S01]  /*1ca10*/  FFMA.FTZ R116, R77, R21.reuse, -R10 ;  /* 0x000000154d747223 */ /* 0x080fe2000001080a */
[-C--:B------:R-:W-:Y:S01]  /*1ca20*/  FFMA.FTZ R128, R34, R21.reuse, -R14 ;  /* 0x0000001522807223 */ /* 0x080fe2000001080e */
[-C--:B------:R-:W-:Y:S01]  /*1ca30*/  FFMA.FTZ R170, R59, R21.reuse, -R10 ;  /* 0x000000153baa7223 */ /* 0x080fe2000001080a */
[-C--:B------:R-:W-:Y:S01]  /*1ca40*/  FFMA.FTZ R177, R35, R21.reuse, -R14 ;  /* 0x0000001523b17223 */ /* 0x080fe2000001080e */
[----:B------:R-:W0:Y:S08]  /*1ca50*/  MUFU.EX2 R165, R165 ;  /* 0x000000a500a57308 */ /* 0x000e300000000800 */
[----:B------:R-:W1:Y:S08]  /*1ca60*/  MUFU.EX2 R164, R164 ;  /* 0x000000a400a47308 */ /* 0x000e700000000800 */
[----:B------:R-:W2:Y:S01]  /*1ca70*/  MUFU.EX2 R167, R167 ;  /* 0x000000a700a77308 */ /* 0x000ea20000000800 */
[----:B---3--:R-:W-:Y:S01]  /*1ca80*/  FADD.FTZ R8, R131, R7 ;  /* 0x0000000783087221 */ /* 0x008fe20000010000 */
[----:B------:R-:W-:Y:S01]  /*1ca90*/  FADD.FTZ R7, R121, R6 ;  /* 0x0000000679077221 */ /* 0x000fe20000010000 */
[-C--:B------:R-:W-:Y:S01]  /*1caa0*/  FFMA.FTZ R127, R39, R21.reuse, -R10 ;  /* 0x00000015277f7223 */ /* 0x080fe2000001080a */
[-C--:B------:R-:W-:Y:S01]  /*1cab0*/  FFMA.FTZ R126, R36, R21.reuse, -R14 ;  /* 0x00000015247e7223 */ /* 0x080fe2000001080e */
[-C--:B------:R-:W-:Y:S01]  /*1cac0*/  FFMA.FTZ R176, R41, R21.reuse, -R10 ;  /* 0x0000001529b07223 */ /* 0x080fe2000001080a */
[-C--:B------:R-:W-:Y:S01]  /*1cad0*/  FFMA.FTZ R124, R37, R21.reuse, -R14 ;  /* 0x00000015257c7223 */ /* 0x080fe2000001080e */
[-CC-:B------:R-:W-:Y:S01]  /*1cae0*/  FFMA.FTZ R125, R43, R21.reuse, -R10.reuse ;  /* 0x000000152b7d7223 */ /* 0x180fe2000001080a */
[----:B------:R-:W3:Y:S01]  /*1caf0*/  MUFU.EX2 R130, R130 ;  /* 0x0000008200827308 */ /* 0x000ee20000000800 */
[-C--:B------:R-:W-:Y:S01]  /*1cb00*/  FFMA.FTZ R178, R45, R21.reuse, -R10 ;  /* 0x000000152db27223 */ /* 0x080fe2000001080a */
[-C--:B------:R-:W-:Y:S01]  /*1cb10*/  FFMA.FTZ R179, R38, R21.reuse, -R14 ;  /* 0x0000001526b37223 */ /* 0x080fe2000001080e */
[-C--:B------:R-:W-:Y:S01]  /*1cb20*/  FFMA.FTZ R191, R47, R21.reuse, -R10 ;  /* 0x000000152fbf7223 */ /* 0x080fe2000001080a */
[-C--:B------:R-:W-:Y:S01]  /*1cb30*/  FFMA.FTZ R173, R173, R21.reuse, -R14 ;  /* 0x00000015adad7223 */ /* 0x080fe2000001080e */
[-CC-:B------:R-:W-:Y:S01]  /*1cb40*/  FFMA.FTZ R172, R49, R21.reuse, -R10.reuse ;  /* 0x0000001531ac7223 */ /* 0x180fe2000001080a */
[-CC-:B------:R-:W-:Y:S01]  /*1cb50*/  FFMA.FTZ R174, R51, R21.reuse, -R10.reuse ;  /* 0x0000001533ae7223 */ /* 0x180fe2000001080a */
[-C--:B------:R-:W-:Y:S01]  /*1cb60*/  FFMA.FTZ R23, R53, R21.reuse, -R10 ;  /* 0x0000001535177223 */ /* 0x080fe2000001080a */
[----:B------:R-:W3:Y:S01]  /*1cb70*/  MUFU.EX2 R166, R166 ;  /* 0x000000a600a67308 */ /* 0x000ee20000000800 */
[----:B0-----:R-:W-:Y:S01]  /*1cb80*/  FADD.FTZ R8, R165, R8 ;  /* 0x00000008a5087221 */ /* 0x001fe20000010000 */
[----:B-1----:R-:W-:Y:S01]  /*1cb90*/  FADD.FTZ R7, R164, R7 ;  /* 0x00000007a4077221 */ /* 0x002fe20000010000 */
[----:B------:R-:W-:Y:S01]  /*1cba0*/  FFMA.FTZ R175, R175, R21, -R14 ;  /* 0x00000015afaf7223 */ /* 0x000fe2000001080e */
[C---:B----4-:R-:W-:Y:S01]  /*1cbb0*/  FMUL.FTZ R57, R123.reuse, R57 ;  /* 0x000000397b397220 */ /* 0x050fe20000410000 */
[C---:B------:R-:W-:Y:S01]  /*1cbc0*/  FMUL.FTZ R56, R123.reuse, R56 ;  /* 0x000000387b387220 */ /* 0x040fe20000410000 */
[C---:B------:R-:W-:Y:S01]  /*1cbd0*/  FMUL.FTZ R63, R122.reuse, R63 ;  /* 0x0000003f7a3f7220 */ /* 0x040fe20000410000 */
[----:B------:R-:W-:Y:S01]  /*1cbe0*/  FMUL.FTZ R62, R122, R62 ;  /* 0x0000003e7a3e7220 */ /* 0x000fe20000410000 */
[----:B------:R-:W0:Y:S01]  /*1cbf0*/  MUFU.EX2 R169, R169 ;  /* 0x000000a900a97308 */ /* 0x000e220000000800 */
[C---:B------:R-:W-:Y:S01]  /*1cc00*/  FMUL.FTZ R65, R123.reuse, R65 ;  /* 0x000000417b417220 */ /* 0x040fe20000410000 */
[C---:B------:R-:W-:Y:S01]  /*1cc10*/  FMUL.FTZ R64, R123.reuse, R64 ;  /* 0x000000407b407220 */ /* 0x040fe20000410000 */
[C---:B------:R-:W-:Y:S01]  /*1cc20*/  FMUL.FTZ R67, R123.reuse, R67 ;  /* 0x000000437b437220 */ /* 0x040fe20000410000 */
[C---:B------:R-:W-:Y:S01]  /*1cc30*/  FMUL.FTZ R66, R123.reuse, R66 ;  /* 0x000000427b427220 */ /* 0x040fe20000410000 */
[C---:B------:R-:W-:Y:S01]  /*1cc40*/  FMUL.FTZ R71, R123.reuse, R71 ;  /* 0x000000477b477220 */ /* 0x040fe20000410000 */
[C---:B------:R-:W-:Y:S01]  /*1cc50*/  FMUL.FTZ R70, R123.reuse, R70 ;  /* 0x000000467b467220 */ /* 0x040fe20000410000 */
[----:B------:R-:W-:Y:S01]  /*1cc60*/  FMUL.FTZ R73, R123, R73 ;  /* 0x000000497b497220 */ /* 0x000fe20000410000 */
[----:B------:R-:W1:Y:S01]  /*1cc70*/  MUFU.EX2 R117, R117 ;  /* 0x0000007500757308 */ /* 0x000e620000000800 */
[----:B--2---:R-:W-:Y:S01]  /*1cc80*/  FADD.FTZ R11, R167, R8 ;  /* 0x00000008a70b7221 */ /* 0x004fe20000010000 */
[----:B------:R-:W-:Y:S01]  /*1cc90*/  FADD.FTZ R7, R120, R7 ;  /* 0x0000000778077221 */ /* 0x000fe20000010000 */
[C---:B------:R-:W-:Y:S01]  /*1cca0*/  FMUL.FTZ R72, R123.reuse, R72 ;  /* 0x000000487b487220 */ /* 0x040fe20000410000 */
[C---:B------:R-:W-:Y:S01]  /*1ccb0*/  FMUL.FTZ R75, R123.reuse, R75 ;  /* 0x0000004b7b4b7220 */ /* 0x040fe20000410000 */
[C---:B------:R-:W-:Y:S01]  /*1ccc0*/  FMUL.FTZ R74, R123.reuse, R74 ;  /* 0x0000004a7b4a7220 */ /* 0x040fe20000410000 */
[C---:B------:R-:W-:Y:S01]  /*1ccd0*/  FMUL.FTZ R97, R123.reuse, R97 ;  /* 0x000000617b617220 */ /* 0x040fe20000410000 */
[C---:B------:R-:W-:Y:S01]  /*1cce0*/  FMUL.FTZ R96, R123.reuse, R96 ;  /* 0x000000607b607220 */ /* 0x040fe20000410000 */
[----:B------:R-:W2:Y:S01]  /*1ccf0*/  MUFU.EX2 R129, R129 ;  /* 0x0000008100817308 */ /* 0x000ea20000000800 */
[C---:B------:R-:W-:Y:S01]  /*1cd00*/  FMUL.FTZ R101, R123.reuse, R101 ;  /* 0x000000657b657220 */ /* 0x040fe20000410000 */
[C---:B------:R-:W-:Y:S01]  /*1cd10*/  FMUL.FTZ R100, R123.reuse, R100 ;  /* 0x000000647b647220 */ /* 0x040fe20000410000 */
[C---:B------:R-:W-:Y:S01]  /*1cd20*/  FMUL.FTZ R103, R123.reuse, R103 ;  /* 0x000000677b677220 */ /* 0x040fe20000410000 */
[C---:B------:R-:W-:Y:S01]  /*1cd30*/  FMUL.FTZ R102, R123.reuse, R102 ;  /* 0x000000667b667220 */ /* 0x040fe20000410000 */
[C---:B------:R-:W-:Y:S01]  /*1cd40*/  FMUL.FTZ R111, R123.reuse, R111 ;  /* 0x0000006f7b6f7220 */ /* 0x040fe20000410000 */
[----:B------:R-:W-:Y:S01]  /*1cd50*/  FMUL.FTZ R110, R123, R110 ;  /* 0x0000006e7b6e7220 */ /* 0x000fe20000410000 */
[----:B------:R-:W-:Y:S01]  /*1cd60*/  FMUL.FTZ R109, R122, R109 ;  /* 0x0000006d7a6d7220 */ /* 0x000fe20000410000 */
[----:B------:R-:W4:Y:S01]  /*1cd70*/  MUFU.EX2 R168, R168 ;  /* 0x000000a800a87308 */ /* 0x000f220000000800 */
[----:B---3--:R-:W-:Y:S01]  /*1cd80*/  FADD.FTZ R8, R130, R11 ;  /* 0x0000000b82087221 */ /* 0x008fe20000010000 */
[----:B------:R-:W-:Y:S01]  /*1cd90*/  FADD.FTZ R6, R166, R7 ;  /* 0x00000007a6067221 */ /* 0x000fe20000010000 */
[C---:B------:R-:W-:Y:S01]  /*1cda0*/  FMUL.FTZ R108, R122.reuse, R108 ;  /* 0x0000006c7a6c7220 */ /* 0x040fe20000410000 */
[C---:B------:R-:W-:Y:S01]  /*1cdb0*/  FMUL.FTZ R113, R122.reuse, R107 ;  /* 0x0000006b7a717220 */ /* 0x040fe20000410000 */
[C---:B------:R-:W-:Y:S01]  /*1cdc0*/  FMUL.FTZ R112, R122.reuse, R106 ;  /* 0x0000006a7a707220 */ /* 0x040fe20000410000 */
[C---:B------:R-:W-:Y:S01]  /*1cdd0*/  FMUL.FTZ R5, R122.reuse, R5 ;  /* 0x000000057a057220 */ /* 0x040fe20000410000 */
[----:B------:R-:W-:Y:S01]  /*1cde0*/  FMUL.FTZ R4, R122, R4 ;  /* 0x000000047a047220 */ /* 0x000fe20000410000 */
[----:B------:R-:W3:Y:S01]  /*1cdf0*/  MUFU.EX2 R171, R171 ;  /* 0x000000ab00ab7308 */ /* 0x000ee20000000800 */
[----:B------:R-:W3:Y:S04]  /*1ce00*/  LDL.64 R30, [R1+0x3b0] ;  /* 0x0003b000011e7983 */ /* 0x000ee80000100a00 */
[----:B------:R-:W3:Y:S03]  /*1ce10*/  LDL.64 R32, [R1+0x3c0] ;  /* 0x0003c00001207983 */ /* 0x000ee60000100a00 */
[----:B------:R-:W3:Y:S01]  /*1ce20*/  MUFU.EX2 R116, R116 ;  /* 0x0000007400747308 */ /* 0x000ee20000000800 */
[----:B0-----:R-:W-:Y:S01]  /*1ce30*/  FADD.FTZ R8, R169, R8 ;  /* 0x00000008a9087221 */ /* 0x001fe20000010000 */
[----:B-1----:R-:W-:Y:S01]  /*1ce40*/  FADD.FTZ R7, R117, R6 ;  /* 0x0000000675077221 */ /* 0x002fe20000010000 */
[----:B------:R-:W3:Y:S04]  /*1ce50*/  LDL.64 R34, [R1+0x3d0] ;  /* 0x0003d00001227983 */ /* 0x000ee80000100a00 */
[----:B------:R-:W3:Y:S01]  /*1ce60*/  LDL.64 R58, [R1+0x2d8] ;  /* 0x0002d800013a7983 */ /* 0x000ee20000100a00 */
[----:B------:R-:W0:Y:S03]  /*1ce70*/  MUFU.EX2 R128, R128 ;  /* 0x0000008000807308 */ /* 0x000e260000000800 */
[----:B------:R-:W3:Y:S04]  /*1ce80*/  LDL.64 R60, [R1+0x2e8] ;  /* 0x0002e800013c7983 */ /* 0x000ee80000100a00 */
[----:B------:R-:W3:Y:S01]  /*1ce90*/  LDL.64 R68, [R1+0x328] ;  /* 0x0003280001447983 */ /* 0x000ee20000100a00 */
[----:B------:R-:W1:Y:S01]  /*1cea0*/  MUFU.EX2 R170, R170 ;  /* 0x000000aa00aa7308 */ /* 0x000e620000000800 */
[----:B--2---:R-:W-:Y:S01]  /*1ceb0*/  FADD.FTZ R6, R129, R8 ;  /* 0x0000000881067221 */ /* 0x004fe20000010000 */
[----:B----4-:R-:W-:Y:S01]  /*1cec0*/  FADD.FTZ R7, R168, R7 ;  /* 0x00000007a8077221 */ /* 0x010fe20000010000 */
[----:B------:R-:W2:Y:S04]  /*1ced0*/  LDL.64 R36, [R1+0x3e0] ;  /* 0x0003e00001247983 */ /* 0x000ea80000100a00 */
[----:B------:R-:W4:Y:S01]  /*1cee0*/  LDL.64 R40, [R1+0x248] ;  /* 0x0002480001287983 */ /* 0x000f220000100a00 */
[----:B------:R-:W1:Y:S03]  /*1cef0*/  MUFU.EX2 R177, R177 ;  /* 0x000000b100b17308 */ /* 0x000e660000000800 */
[----:B------:R-:W4:Y:S05]  /*1cf00*/  LDL.64 R76, [R1+0x368] ;  /* 0x00036800014c7983 */ /* 0x000f2a0000100a00 */
[----:B------:R-:W1:Y:S01]  /*1cf10*/  MUFU.EX2 R127, R127 ;  /* 0x0000007f007f7308 */ /* 0x000e620000000800 */
[----:B---3--:R-:W-:Y:S01]  /*1cf20*/  FADD.FTZ R11, R171, R6 ;  /* 0x00000006ab0b7221 */ /* 0x008fe20000010000 */
[----:B------:R-:W-:Y:S01]  /*1cf30*/  FADD.FTZ R7, R116, R7 ;  /* 0x0000000774077221 */ /* 0x000fe20000010000 */
[----:B------:R-:W3:Y:S05]  /*1cf40*/  LDL.64 R42, [R1+0x258] ;  /* 0x00025800012a7983 */ /* 0x000eea0000100a00 */
[----:B------:R-:W1:Y:S08]  /*1cf50*/  MUFU.EX2 R126, R126 ;  /* 0x0000007e007e7308 */ /* 0x000e700000000800 */
[----:B------:R-:W1:Y:S01]  /*1cf60*/  MUFU.EX2 R176, R176 ;  /* 0x000000b000b07308 */ /* 0x000e620000000800 */
[----:B0-----:R-:W-:Y:S01]  /*1cf70*/  FADD.FTZ R10, R128, R11 ;  /* 0x0000000b800a7221 */ /* 0x001fe20000010000 */
[----:B-1----:R-:W-:-:S06]  /*1cf80*/  FADD.FTZ R6, R170, R7 ;  /* 0x00000007aa067221 */ /* 0x002fcc0000010000 */
[----:B------:R-:W0:Y:S01]  /*1cf90*/  MUFU.EX2 R124, R124 ;  /* 0x0000007c007c7308 */ /* 0x000e220000000800 */
[----:B------:R-:W-:-:S07]  /*1cfa0*/  FFMA.FTZ R8, R28, R21, -R14 ;  /* 0x000000151c087223 */ /* 0x000fce000001080e */
[----:B------:R-:W1:Y:S01]  /*1cfb0*/  MUFU.EX2 R125, R125 ;  /* 0x0000007d007d7308 */ /* 0x000e620000000800 */
[----:B------:R-:W-:Y:S01]  /*1cfc0*/  FADD.FTZ R11, R177, R10 ;  /* 0x0000000ab10b7221 */ /* 0x000fe20000010000 */
[----:B------:R-:W-:Y:S01]  /*1cfd0*/  FADD.FTZ R7, R127, R6 ;  /* 0x000000067f077221 */ /* 0x000fe20000010000 */
[----:B------:R-:W2:Y:S04]  /*1cfe0*/  LDL.64 R28, [R1+0x3a0] ;  /* 0x0003a000011c7983 */ /* 0x000ea80000100a00 */
[----:B------:R-:W4:Y:S01]  /*1cff0*/  LDL.64 R38, [R1+0x3f0] ;  /* 0x0003f00001267983 */ /* 0x000f220000100a00 */
[----:B------:R-:W-:Y:S03]  /*1d000*/  MUFU.EX2 R178, R178 ;  /* 0x000000b200b27308 */ /* 0x000fe60000000800 */
[----:B------:R-:W3:Y:S05]  /*1d010*/  LDL.64 R44, [R1+0x268] ;  /* 0x00026800012c7983 */ /* 0x000eea0000100a00 */
[----:B------:R-:W1:Y:S01]  /*1d020*/  MUFU.EX2 R179, R179 ;  /* 0x000000b300b37308 */ /* 0x000e620000000800 */
[----:B------:R-:W-:Y:S01]  /*1d030*/  FADD.FTZ R11, R126, R11 ;  /* 0x0000000b7e0b7221 */ /* 0x000fe20000010000 */
[----:B------:R-:W-:Y:S01]  /*1d040*/  FADD.FTZ R6, R176, R7 ;  /* 0x00000007b0067221 */ /* 0x000fe20000010000 */
[----:B------:R-:W3:Y:S05]  /*1d050*/  LDL.64 R46, [R1+0x278] ;  /* 0x00027800012e7983 */ /* 0x000eea0000100a00 */
[----:B------:R-:W-:Y:S01]  /*1d060*/  MUFU.EX2 R191, R191 ;  /* 0x000000bf00bf7308 */ /* 0x000fe20000000800 */
[----:B------:R-:W-:-:S07]  /*1d070*/  FFMA.FTZ R7, R25, R21, -R14 ;  /* 0x0000001519077223 */ /* 0x000fce000001080e */
[----:B------:R-:W1:Y:S01]  /*1d080*/  MUFU.EX2 R173, R173 ;  /* 0x000000ad00ad7308 */ /* 0x000e620000000800 */
[----:B0-----:R-:W-:Y:S01]  /*1d090*/  FADD.FTZ R10, R124, R11 ;  /* 0x0000000b7c0a7221 */ /* 0x001fe20000010000 */
[----:B-1----:R-:W-:Y:S01]  /*1d0a0*/  FADD.FTZ R11, R125, R6 ;  /* 0x000000067d0b7221 */ /* 0x002fe20000010000 */
[----:B------:R-:W3:Y:S04]  /*1d0b0*/  LDL.64 R14, [R1+0x360] ;  /* 0x00036000010e7983 */ /* 0x000ee80000100a00 */
[----:B------:R-:W3:Y:S01]  /*1d0c0*/  LDL.64 R48, [R1+0x288] ;  /* 0x0002880001307983 */ /* 0x000ee20000100a00 */
[----:B------:R-:W-:Y:S03]  /*1d0d0*/  MUFU.EX2 R172, R172 ;  /* 0x000000ac00ac7308 */ /* 0x000fe60000000800 */
[----:B------:R-:W3:Y:S04]  /*1d0e0*/  LDL.64 R50, [R1+0x298] ;  /* 0x0002980001327983 */ /* 0x000ee80000100a00 */
[----:B------:R-:W3:Y:S01]  /*1d0f0*/  LDL.64 R52, [R1+0x2a8] ;  /* 0x0002a80001347983 */ /* 0x000ee20000100a00 */
[----:B------:R-:W0:Y:S01]  /*1d100*/  MUFU.EX2 R8, R8 ;  /* 0x0000000800087308 */ /* 0x000e220000000800 */
[----:B------:R-:W-:Y:S01]  /*1d110*/  FADD.FTZ R10, R179, R10 ;  /* 0x0000000ab30a7221 */ /* 0x000fe20000010000 */
[----:B------:R-:W-:Y:S01]  /*1d120*/  FADD.FTZ R6, R178, R11 ;  /* 0x0000000bb2067221 */ /* 0x000fe20000010000 */
[----:B------:R-:W3:Y:S04]  /*1d130*/  LDL.64 R20, [R1+0x370] ;  /* 0x0003700001147983 */ /* 0x000ee80000100a00 */
[----:B------:R-:W3:Y:S01]  /*1d140*/  LDL.64 R24, [R1+0x380] ;  /* 0x0003800001187983 */ /* 0x000ee20000100a00 */
[----:B------:R-:W-:Y:S08]  /*1d150*/  MUFU.EX2 R174, R174 ;  /* 0x000000ae00ae7308 */ /* 0x000ff00000000800 */
[----:B------:R-:W1:Y:S01]  /*1d160*/  MUFU.EX2 R175, R175 ;  /* 0x000000af00af7308 */ /* 0x000e620000000800 */
[----:B------:R-:W-:Y:S01]  /*1d170*/  FADD.FTZ R13, R173, R10 ;  /* 0x0000000aad0d7221 */ /* 0x000fe20000010000 */
[----:B------:R-:W-:Y:S01]  /*1d180*/  FADD.FTZ R11, R191, R6 ;  /* 0x00000006bf0b7221 */ /* 0x000fe20000010000 */
[----:B------:R-:W3:Y:S05]  /*1d190*/  LDL.64 R106, [R1+0x3b8] ;  /* 0x0003b800016a7983 */ /* 0x000eea0000100a00 */
[----:B------:R-:W1:Y:S08]  /*1d1a0*/  MUFU.EX2 R23, R23 ;  /* 0x0000001700177308 */ /* 0x000e700000000800 */
[----:B------:R-:W1:Y:S01]  /*1d1b0*/  MUFU.EX2 R7, R7 ;  /* 0x0000000700077308 */ /* 0x000e620000000800 */
[----:B0-----:R-:W-:Y:S01]  /*1d1c0*/  FADD.FTZ R6, R8, R13 ;  /* 0x0000000d08067221 */ /* 0x001fe20000010000 */
[----:B------:R-:W-:Y:S01]  /*1d1d0*/  FADD.FTZ R11, R172, R11 ;  /* 0x0000000bac0b7221 */ /* 0x000fe20000010000 */
[----:B------:R-:W3:Y:S02]  /*1d1e0*/  LDL.64 R12, [R1+0x350] ;  /* 0x00035000010c7983 */ /* 0x000ee40000100a00 */
[----:B-1----:R-:W-:Y:S01]  /*1d1f0*/  FADD.FTZ R6, R175, R6 ;  /* 0x00000006af067221 */ /* 0x002fe20000010000 */
[----:B------:R-:W-:-:S04]  /*1d200*/  FADD.FTZ R10, R174, R11 ;  /* 0x0000000bae0a7221 */ /* 0x000fc80000010000 */
[----:B------:R-:W-:Y:S01]  /*1d210*/  FADD.FTZ R10, R23, R10 ;  /* 0x0000000a170a7221 */ /* 0x000fe20000010000 */
[----:B------:R-:W-:-:S05]  /*1d220*/  FADD.FTZ R11, R7, R6 ;  /* 0x00000006070b7221 */ /* 0x000fca0000010000 */
[----:B------:R0:W-:Y:S01]  /*1d230*/  STL.64 [R1+0x1f0], R10 ;  /* 0x0001f00a01007387 */ /* 0x0001e20000100a00 */
[----:B------:R-:W-:Y:S06]  /*1d240*/  BAR.SYNC.DEFER_BLOCKING 0xf, 0x100 ;  /* 0x03c4000000007b1d */ /* 0x000fec0000010000 */
[----:B0-----:R-:W3:Y:S04]  /*1d250*/  LDL.64 R10, [R1+0x340] ;  /* 0x00034000010a7983 */ /* 0x001ee80000100a00 */
[----:B------:R-:W3:Y:S04]  /*1d260*/  LD.E.64 R92, desc[UR46][R2.64+0x8] ;  /* 0x0000082e025c7980 */ /* 0x000ee8000c101b00 */
[----:B------:R-:W3:Y:S04]  /*1d270*/  LD.E.64 R2, desc[UR46][R2.64] ;  /* 0x0000002e02027980 */ /* 0x000ee8000c101b00 */
        /* <DEDUP_REMOVED lines=13> */
[----:B0-----:R-:W3:Y:S04]  /*1d350*/  LDL.64 R56, [R1+0x2c8] ;  /* 0x0002c80001387983 */ /* 0x001ee80000100a00 */
[----:B-1----:R-:W3:Y:S04]  /*1d360*/  LDL.64 R62, [R1+0x2f8] ;  /* 0x0002f800013e7983 */ /* 0x002ee80000100a00 */
[----:B------:R-:W3:Y:S04]  /*1d370*/  LDL.64 R64, [R1+0x308] ;  /* 0x0003080001407983 */ /* 0x000ee80000100a00 */
        /* <DEDUP_REMOVED lines=10> */
[----:B------:R0:W-:Y:S04]  /*1d420*/  STL.64 [R1+0x238], R4 ;  /* 0x0002380401007387 */ /* 0x0001e80000100a00 */
        /* <DEDUP_REMOVED lines=44> */
[C---:B----4-:R-:W-:Y:S01]  /*1d6f0*/  FMUL.FTZ R39, R123.reuse, R39 ;  /* 0x000000277b277220 */ /* 0x050fe20000410000 */
[C---:B------:R-:W-:Y:S01]  /*1d700*/  FMUL.FTZ R38, R123.reuse, R38 ;  /* 0x000000267b267220 */ /* 0x040fe20000410000 */
[C---:B------:R-:W-:Y:S01]  /*1d710*/  FMUL.FTZ R41, R122.reuse, R41 ;  /* 0x000000297a297220 */ /* 0x040fe20000410000 */
[C---:B------:R-:W-:Y:S01]  /*1d720*/  FMUL.FTZ R40, R122.reuse, R40 ;  /* 0x000000287a287220 */ /* 0x040fe20000410000 */
[C---:B---3--:R-:W-:Y:S01]  /*1d730*/  FMUL.FTZ R43, R122.reuse, R43 ;  /* 0x0000002b7a2b7220 */ /* 0x048fe20000410000 */
        /* <DEDUP_REMOVED lines=48> */
[----:B------:R1:W-:Y:S04]  /*1da40*/  STL.64 [R1+0x340], R10 ;  /* 0x0003400a01007387 */ /* 0x0003e80000100a00 */
[----:B------:R2:W-:Y:S04]  /*1da50*/  STL.64 [R1+0x360], R14 ;  /* 0x0003600e01007387 */ /* 0x0005e80000100a00 */
[----:B------:R3:W-:Y:S01]  /*1da60*/  STL.64 [R1+0x370], R20 ;  /* 0x0003701401007387 */ /* 0x0007e20000100a00 */
[----:B------:R-:W-:-:S03]  /*1da70*/  MOV R6, R92 ;  /* 0x0000005c00067202 */ /* 0x000fc60000000f00 */
        /* <DEDUP_REMOVED lines=205> */
[----:B--2---:R-:W-:Y:S01]  /*1e750*/  STL [R1+0x250], R14 ;  /* 0x0002500e01007387 */ /* 0x004fe20000100800 */
[----:B------:R-:W-:Y:S02]  /*1e760*/  F2FP.BF16.F32.PACK_AB R177, R126, R177 ;  /* 0x000000b17eb1723e */ /* 0x000fe400000010ff */
[----:B------:R-:W-:Y:S01]  /*1e770*/  F2FP.BF16.F32.PACK_AB R178, R178, R125 ;  /* 0x0000007db2b2723e */ /* 0x000fe200000010ff */
[----:B------:R-:W-:Y:S01]  /*1e780*/  STL [R1+0x254], R15 ;  /* 0x0002540f01007387 */ /* 0x000fe20000100800 */
[----:B------:R-:W-:-:S03]  /*1e790*/  F2FP.BF16.F32.PACK_AB R179, R179, R124 ;  /* 0x0000007cb3b3723e */ /* 0x000fc600000010ff */
[----:B---3--:R-:W-:Y:S04]  /*1e7a0*/  STL [R1+0x258], R20 ;  /* 0x0002581401007387 */ /* 0x008fe80000100800 */
[----:B------:R-:W-:Y:S04]  /*1e7b0*/  STL [R1+0x25c], R21 ;  /* 0x00025c1501007387 */ /* 0x000fe80000100800 */
[----:B----4-:R-:W-:Y:S04]  /*1e7c0*/  STL [R1+0x260], R24 ;  /* 0x0002601801007387 */ /* 0x010fe80000100800 */
        /* <DEDUP_REMOVED lines=575> */
.L_x_3627:
[----:B------:R-:W-:Y:S05]  /*20bc0*/  BSYNC B0 ;  /* 0x0000000000007941 */ /* 0x000fea0003800000 */
.L_x_3626:
        /* <DEDUP_REMOVED lines=9> */
.L_x_3605:
[----:B------:R-:W-:-:S13]  /*20c60*/  ISETP.GE.AND P0, PT, R0, R22, PT ;  /* 0x000000160000720c */ /* 0x000fda0003f06270 */
[----:B------:R-:W-:Y:S05]  /*20c70*/  @!P0 BRA `(.L_x_3629) ;  /* 0x0000007c00e08947 */ /* 0x000fea0003800000 */
.L_x_3662:
        /* <DEDUP_REMOVED lines=20> */
.L_x_3631:
[----:B------:R-:W-:Y:S05]  /*20dc0*/  BSYNC B0 ;  /* 0x0000000000007941 */ /* 0x000fea0003800000 */
.L_x_3630:
        /* <DEDUP_REMOVED lines=9> */
.L_x_3633:
[----:B------:R-:W-:Y:S05]  /*20e60*/  BSYNC B0 ;  /* 0x0000000000007941 */ /* 0x000fea0003800000 */
.L_x_3632:
[----:B------:R-:W-:Y:S04]  /*20e70*/  BSSY B0, `(.L_x_3634) ;  /* 0x0000006000007945 */ /* 0x000fe80003800000 */
[----:B-1----:R-:W-:Y:S05]  /*20e80*/  @P0 BRA `(.L_x_3635) ;  /* 0x0000000000100947 */ /* 0x002fea0003800000 */
[----:B-----5:R-:W-:Y:S01]  /*20e90*/  IMAD R6, R6, 0x8, R3 ;  /* 0x0000000806067824 */ /* 0x020fe200078e0203 */
[----:B------:R-:W-:-:S04]  /*20ea0*/  SHF.L.U32 R7, R7, 0x1f, RZ ;  /* 0x0000001f07077819 */ /* 0x000fc800000006ff */
[----:B------:R-:W1:Y:S02]  /*20eb0*/  SYNCS.PHASECHK.TRANS64.TRYWAIT P0, [R6+URZ], R7 ;  /* 0x00000007060075a7 */ /* 0x000e64000800017f */
[----:B-1----:R-:W-:Y:S05]  /*20ec0*/  @!P0 BRA `(.L_x_3636) ;  /* 0x0000015c00708947 */ /* 0x002fea0003800000 */
.L_x_3635:
[----:B------:R-:W-:Y:S05]  /*20ed0*/  BSYNC B0 ;  /* 0x0000000000007941 */ /* 0x000fea0003800000 */
.L_x_3634:
        /* <DEDUP_REMOVED lines=57> */
.L_x_3638:
[----:B------:R-:W-:Y:S05]  /*21270*/  BSYNC B0 ;  /* 0x0000000000007941 */ /* 0x000fea0003800000 */
.L_x_3637:
        /* <DEDUP_REMOVED lines=8> */
.L_x_3640:
[----:B------:R-:W-:Y:S05]  /*21300*/  BSYNC B0 ;  /* 0x0000000000007941 */ /* 0x000fea0003800000 */
.L_x_3639:
[----:B------:R-:W-:Y:S04]  /*21310*/  BSSY B0, `(.L_x_3641) ;  /* 0x0000004000007945 */ /* 0x000fe80003800000 */
[----:B-1----:R-:W-:Y:S05]  /*21320*/  @P0 BRA `(.L_x_3642) ;  /* 0x0000000000080947 */ /* 0x002fea0003800000 */
[----:B------:R-:W1:Y:S02]  /*21330*/  SYNCS.PHASECHK.TRANS64.TRYWAIT P0, [R12+URZ], R13 ;  /* 0x0000000d0c0075a7 */ /* 0x000e64000800017f */
[----:B-1----:R-:W-:Y:S05]  /*21340*/  @!P0 BRA `(.L_x_3643) ;  /* 0x0000015800648947 */ /* 0x002fea0003800000 */
.L_x_3642:
[----:B------:R-:W-:Y:S05]  /*21350*/  BSYNC B0 ;  /* 0x0000000000007941 */ /* 0x000fea0003800000 */
.L_x_3641:
[----:B------:R-:W2:Y:S04]  /*21360*/  LDL R4, [R1+0x68] ;  /* 0x0000680001047983 */ /* 0x000ea80000100800 */
[----:B------:R-:W3:Y:S04]  /*21370*/  LDL R5, [R1+0x1c8] ;  /* 0x0001c80001057983 */ /* 0x000ee80000100800 */
[----:B------:R-:W3:Y:S04]  /*21380*/  LDL.64 R2, [R1+0x98] ;  /* 0x0000980001027983 */ /* 0x000ee80000100a00 */
[----:B------:R-:W4:Y:S04]  /*21390*/  LDL.64 R8, [R1+0x90] ;  /* 0x0000900001087983 */ /* 0x000f280000100a00 */
[----:B------:R-:W4:Y:S04]  /*213a0*/  LDL.64 R10, [R1+0x90] ;  /* 0x00009000010a7983 */ /* 0x000f280000100a00 */
[----:B01----:R-:W4:Y:S04]  /*213b0*/  LDL.64 R12, [R1+0x90] ;  /* 0x00009000010c7983 */ /* 0x003f280000100a00 */
[----:B------:R-:W4:Y:S01]  /*213c0*/  LDL.64 R56, [R1+0x90] ;  /* 0x0000900001387983 */ /* 0x000f220000100a00 */
[----:B------:R-:W-:Y:S05]  /*213d0*/  WARPSYNC.ALL ;  /* 0x0000000000007948 */ /* 0x000fea0003800000 */
[----:B------:R-:W-:Y:S01]  /*213e0*/  WARPGROUP.ARRIVE ;  /* 0x00000000000079c5 */ /* 0x000fe20000000000 */
[----:B------:R-:W4:Y:S05]  /*213f0*/  LDL.64 R6, [R1+0x90] ;  /* 0x0000900001067983 */ /* 0x000f2a0000100a00 */
[----:B------:R-:W0:Y:S01]  /*21400*/  S2R R15, SR_TID.X ;  /* 0x00000000000f7919 */ /* 0x000e220000002100 */
[----:B------:R-:W-:Y:S01]  /*21410*/  IMAD.MOV.U32 R23, RZ, RZ, 0x4 ;  /* 0x00000004ff177424 */ /* 0x000fe200078e00ff */
        /* <DEDUP_REMOVED lines=166> */
[--C-:B------:R-:W-:Y:S01]  /*21e80*/  IMAD.MOV.U32 R57, RZ, RZ, R3.reuse ;  /* 0x000000ffff397224 */ /* 0x100fe200078e0003 */
[----:B------:R-:W-:Y:S02]  /*21e90*/  R2UR UR4, R4 ;  /* 0x00000000040472ca */ /* 0x000fe400000e0000 */
[----:B------:R-:W-:Y:S02]  /*21ea0*/  R2UR UR6, R56 ;  /* 0x00000000380672ca */ /* 0x000fe400000e0000 */
[----:B------:R-:W-:Y:S02]  /*21eb0*/  R2UR UR7, R57 ;  /* 0x00000000390772ca */ /* 0x000fe400000e0000 */
[----:B------:R-:W-:Y:S01]  /*21ec0*/  R2UR UR5, R5 ;  /* 0x00000000050572ca */ /* 0x000fe200000e0000 */
[----:B------:R-:W-:Y:S01]  /*21ed0*/  IMAD.MOV.U32 R59, RZ, RZ, R3 ;  /* 0x000000ffff3b7224 */ /* 0x000fe200078e0003 */
[----:B0-----:R-:W-:Y:S01]  /*21ee0*/  SHF.R.U32.HI R15, RZ, 0x7, R15 ;  /* 0x00000007ff0f7819 */ /* 0x001fe2000001160f */
[----:B------:R-:W4:Y:S04]  /*21ef0*/  LDL.64 R56, [R1+0x90] ;  /* 0x0000900001387983 */ /* 0x000f280000100a00 */
[----:B------:R-:W0:Y:S01]  /*21f00*/  SHFL.IDX PT, R4, R15, RZ, 0x1f ;  /* 0x00001fff0f047589 */ /* 0x000e2200000e0000 */
[----:B------:R-:W-:-:S02]  /*21f10*/  WARPGROUP.DEPBAR.LE gsb0, 0x0 ;  /* 0x00008000000079c5 */ /* 0x000fc40000010000 */
[----:B------:R-:W-:-:S06]  /*21f20*/  WARPGROUP.ARRIVE ;  /* 0x00000000000079c5 */ /* 0x000fcc0000000000 */
[----:B------:R-:W-:Y:S01]  /*21f30*/  HGMMA.64x64x16.F32.BF16 R24, gdesc[UR4], R24, gsb0 ;  /* 0x00e00000041879f0 */ /* 0x000fe20008001818 */
[----:B0-----:R-:W-:Y:S01]  /*21f40*/  ISETP.GT.AND P0, PT, R4, 0x7f, PT ;  /* 0x0000007f0400780c */ /* 0x001fe20003f04270 */
[----:B------:R-:W-:-:S03]  /*21f50*/  VIADD R4, R2, 0x800 ;  /* 0x0000080002047836 */ /* 0x000fc60000000000 */
[----:B------:R-:W-:-:S04]  /*21f60*/  SEL R15, RZ, 0x2, !P0 ;  /* 0x00000002ff0f7807 */ /* 0x000fc80004000000 */
        /* <DEDUP_REMOVED lines=10> */
[----:B------:R-:W-:Y:S01]  /*22010*/  SEL R21, R23, 0x2, P0 ;  /* 0x0000000217157807 */ /* 0x000fe20000000000 */
[----:B------:R-:W4:Y:S07]  /*22020*/  LDL.64 R58, [R1+0x90] ;  /* 0x00009000013a7983 */ /* 0x000f2e0000100a00 */
[----:B------:R-:W-:Y:S01]  /*22030*/  HGMMA.64x64x16.F32.BF16 R24, gdesc[UR8], R24, UP0, gsb0 ;  /* 0x00e00000081879f0 */ /* 0x000fe2000b801818 */
[----:B------:R-:W-:Y:S01]  /*22040*/  IMAD.IADD R8, R4, 0x1, R21 ;  /* 0x0000000104087824 */ /* 0x000fe200078e0215 */
[----:B--2---:R-:W-:Y:S01]  /*22050*/  IADD3 R10, R21, 0x800, R10 ;  /* 0x00000800150a7810 */ /* 0x004fe20007ffe00a */
[----:B------:R-:W-:Y:S01]  /*22060*/  IMAD.MOV.U32 R9, RZ, RZ, R3 ;  /* 0x000000ffff097224 */ /* 0x000fe200078e0003 */
[----:B------:R-:W-:-:S02]  /*22070*/  R2UR UR5, R11 ;  /* 0x000000000b0572ca */ /* 0x000fc400000e0000 */
        /* <DEDUP_REMOVED lines=43> */
[----:B------:R-:W-:Y:S01]  /*22330*/  IMAD.IADD R12, R21, 0x1, R10 ;  /* 0x00000001150c7824 */ /* 0x000fe200078e020a */
[----:B------:R-:W4:Y:S01]  /*22340*/  LDL.64 R8, [R1+0x90] ;  /* 0x0000900001087983 */ /* 0x000f220000100a00 */
[----:B------:R-:W-:Y:S02]  /*22350*/  WARPGROUP.DEPBAR.LE gsb0, 0x0 ;  /* 0x00008000000079c5 */ /* 0x000fe40000010000 */
[----:B------:R-:W-:-:S08]  /*22360*/  WARPGROUP.ARRIVE ;  /* 0x00000000000079c5 */ /* 0x000fd00000000000 */
[----:B------:R-:W-:Y:S01]  /*22370*/  HGMMA.64x64x16.F32.BF16 R24, gdesc[UR4], R24, gsb0 ;  /* 0x00e00000041879f0 */ /* 0x000fe20008001818 */
[----:B------:R-:W-:Y:S01]  /*22380*/  IMAD.MOV.U32 R13, RZ, RZ, R3 ;  /* 0x000000ffff0d7224 */ /* 0x000fe200078e0003 */
[----:B------:R-:W-:Y:S02]  /*22390*/  IADD3 R58, R21, 0xa00, R58 ;  /* 0x00000a00153a7810 */ /* 0x000fe40007ffe03a */
        /* <DEDUP_REMOVED lines=33> */
[----:B------:R-:W2:Y:S01]  /*225b0*/  LDL.64 R4, [R1+0x90] ;  /* 0x0000900001047983 */ /* 0x000ea20000100a00 */
[----:B------:R-:W-:-:S02]  /*225c0*/  WARPGROUP.DEPBAR.LE gsb0, 0x0 ;  /* 0x00008000000079c5 */ /* 0x000fc40000010000 */
[----:B------:R-:W-:-:S08]  /*225d0*/  WARPGROUP.ARRIVE ;  /* 0x00000000000079c5 */ /* 0x000fd00000000000 */
        /* <DEDUP_REMOVED lines=11> */
[----:B----4-:R-:W-:Y:S01]  /*22690*/  IADD3 R8, R21, 0xc00, R8 ;  /* 0x00000c0015087810 */ /* 0x010fe20007ffe008 */
[----:B------:R-:W-:Y:S01]  /*226a0*/  IMAD.MOV.U32 R57, RZ, RZ, R3 ;  /* 0x000000ffff397224 */ /* 0x000fe200078e0003 */
[----:B------:R-:W3:Y:S06]  /*226b0*/  LDL.64 R6, [R1+0x90] ;  /* 0x0000900001067983 */ /* 0x000eec0000100a00 */
        /* <DEDUP_REMOVED lines=37> */
[C---:B------:R-:W-:Y:S01]  /*22910*/  IADD3 R4, R15.reuse, 0xe00, R4 ;  /* 0x00000e000f047810 */ /* 0x040fe20007ffe004 */
[----:B------:R-:W-:Y:S02]  /*22920*/  IMAD.MOV.U32 R13, RZ, RZ, R3 ;  /* 0x000000ffff0d7224 */ /* 0x000fe400078e0003 */
[----:B------:R-:W-:Y:S01]  /*22930*/  IMAD.IADD R12, R15, 0x1, R10 ;  /* 0x000000010f0c7824 */ /* 0x000fe200078e020a */
[----:B------:R-:W-:Y:S01]  /*22940*/  R2UR UR4, R4 ;  /* 0x00000000040472ca */ /* 0x000fe200000e0000 */
[----:B------:R-:W2:Y:S01]  /*22950*/  LDL R15, [R1] ;  /* 0x00000000010f7983 */ /* 0x000ea20000100800 */
        /* <DEDUP_REMOVED lines=81> */
.L_x_3645:
[----:B------:R-:W-:Y:S05]  /*22e70*/  BSYNC B0 ;  /* 0x0000000000007941 */ /* 0x000fea0003800000 */
.L_x_3644:
[----:B------:R-:W2:Y:S02]  /*22e80*/  LDL.64 R2, [R1+0x20] ;  /* 0x0000200001027983 */ /* 0x000ea40000100a00 */
[----:B--2---:R-:W-:-:S05]  /*22e90*/  MOV R3, R2 ;  /* 0x0000000200037202 */ /* 0x004fca0000000f00 */
[----:B-----5:R-:W-:-:S05]  /*22ea0*/  IMAD R12, R12, 0x8, R3 ;  /* 0x000000080c0c7824 */ /* 0x020fca00078e0203 */
[----:B------:R-:W-:-:S04]  /*22eb0*/  PRMT R12, R13, 0x654, R12 ;  /* 0x000006540d0c7816 */ /* 0x000fc8000000000c */
[----:B------:R0:W-:Y:S01]  /*22ec0*/  SYNCS.ARRIVE.TRANS64.RED.A1T0 RZ, [R12+URZ], RZ ;  /* 0x000000ff0cff79a7 */ /* 0x0001e2000810043f */
[----:B------:R-:W2:Y:S04]  /*22ed0*/  LDL R23, [R1+0xcc] ;  /* 0x0000cc0001177983 */ /* 0x000ea80000100800 */
[----:B------:R-:W3:Y:S04]  /*22ee0*/  LDL.64 R2, [R1+0xf0] ;  /* 0x0000f00001027983 */ /* 0x000ee80000100a00 */
[----:B0-----:R-:W4:Y:S04]  /*22ef0*/  LDL.64 R12, [R1+0x100] ;  /* 0x00010000010c7983 */ /* 0x001f280000100a00 */
[----:B------:R-:W2:Y:S04]  /*22f00*/  LDL R56, [R1+0x50] ;  /* 0x0000500001387983 */ /* 0x000ea80000100800 */
[----:B------:R-:W2:Y:S04]  /*22f10*/  LDL R57, [R1+0xf8] ;  /* 0x0000f80001397983 */ /* 0x000ea80000100800 */
[----:B------:R-:W2:Y:S04]  /*22f20*/  LDL.128 R8, [R1+0xe0] ;  /* 0x0000e00001087983 */ /* 0x000ea80000100c00 */
[----:B------:R-:W2:Y:S04]  /*22f30*/  LDL.128 R4, [R1+0xd0] ;  /* 0x0000d00001047983 */ /* 0x000ea80000100c00 */
[----:B----4-:R-:W4:Y:S01]  /*22f40*/  LD.E R21, desc[UR46][R12.64] ;  /* 0x0000002e0c157980 */ /* 0x010f22000c101900 */
[----:B---3--:R-:W-:-:S02]  /*22f50*/  ISETP.NE.AND P0, PT, R2, 0x1, PT ;  /* 0x000000010200780c */ /* 0x008fc40003f05270 */
[----:B--2---:R-:W-:Y:S01]  /*22f60*/  ISETP.GE.AND P1, PT, R9, 0x1, PT ;  /* 0x000000010900780c */ /* 0x004fe20003f26270 */
[----:B------:R-:W-:Y:S01]  /*22f70*/  BSSY B0, `(.L_x_3646) ;  /* 0x0000079000007945 */ /* 0x000fe20003800000 */
[-C--:B----4-:R-:W-:Y:S01]  /*22f80*/  FMUL.FTZ R14, R24, R21.reuse ;  /* 0x00000015180e7220 */ /* 0x090fe20000410000 */
[-C--:B------:R-:W-:Y:S01]  /*22f90*/  FMUL.FTZ R24, R30, R21.reuse ;  /* 0x000000151e187220 */ /* 0x080fe20000410000 */
[----:B------:R-:W-:Y:S01]  /*22fa0*/  FMUL.FTZ R32, R32, R21 ;  /* 0x0000001520207220 */ /* 0x000fe20000410000 */
[----:B------:R-:W-:-:S03]  /*22fb0*/  SHF.R.S32.HI R30, RZ, 0x1f, R23 ;  /* 0x0000001fff1e7819 */ /* 0x000fc60000011417 */
[----:B------:R0:W1:Y:S01]  /*22fc0*/  MUFU.TANH R117, R32 ;  /* 0x0000002000757308 */ /* 0x0000620000002400 */
[----:B------:R-:W-:Y:S01]  /*22fd0*/  FMUL.FTZ R29, R29, R21 ;  /* 0x000000151d1d7220 */ /* 0x000fe20000410000 */
[----:B0-----:R-:W-:-:S04]  /*22fe0*/  LEA.HI R32, R30, R23, RZ, 0x7 ;  /* 0x000000171e207211 */ /* 0x001fc800078f38ff */
[----:B------:R-:W-:Y:S01]  /*22ff0*/  LOP3.LUT R32, R32, 0xffffff80, RZ, 0xc0, !PT ;  /* 0xffffff8020207812 */ /* 0x000fe200078ec0ff */
[-C--:B------:R-:W-:Y:S01]  /*23000*/  FMUL.FTZ R33, R33, R21.reuse ;  /* 0x0000001521217220 */ /* 0x080fe20000410000 */
[----:B------:R0:W2:Y:S03]  /*23010*/  MUFU.TANH R63, R29 ;  /* 0x0000001d003f7308 */ /* 0x0000a60000002400 */
[----:B------:R-:W-:Y:S02]  /*23020*/  IMAD.IADD R32, R23, 0x1, -R32 ;  /* 0x0000000117207824 */ /* 0x000fe400078e0a20 */
[-C--:B------:R-:W-:Y:S01]  /*23030*/  FMUL.FTZ R36, R36, R21.reuse ;  /* 0x0000001524247220 */ /* 0x080fe20000410000 */
[-C--:B------:R-:W-:Y:S02]  /*23040*/  FMUL.FTZ R40, R40, R21.reuse ;  /* 0x0000001528287220 */ /* 0x080fe40000410000 */
[----:B------:R3:W4:Y:S01]  /*23050*/  MUFU.TANH R61, R33 ;  /* 0x00000021003d7308 */ /* 0x0007220000002400 */
[-C--:B0-----:R-:W-:Y:S01]  /*23060*/  FMUL.FTZ R29, R35, R21.reuse ;  /* 0x00000015231d7220 */ /* 0x081fe20000410000 */
[----:B------:R-:W-:Y:S01]  /*23070*/  SHF.R.S32.HI R35, RZ, 0x1f, R32 ;  /* 0x0000001fff237819 */ /* 0x000fe20000011420 */
[-C--:B------:R-:W-:Y:S01]  /*23080*/  FMUL.FTZ R37, R37, R21.reuse ;  /* 0x0000001525257220 */ /* 0x080fe20000410000 */
[----:B---3--:R-:W-:Y:S01]  /*23090*/  FMUL.FTZ R33, R39, R21 ;  /* 0x0000001527217220 */ /* 0x008fe20000410000 */
[----:B------:R-:W-:-:S03]  /*230a0*/  LEA.HI R39, R30, R23, RZ, 0x2 ;  /* 0x000000171e277211 */ /* 0x000fc600078f10ff */
[----:B------:R0:W3:Y:S08]  /*230b0*/  MUFU.TANH R59, R36 ;  /* 0x00000024003b7308 */ /* 0x0000f00000002400 */
[----:B------:R1:W2:Y:S01]  /*230c0*/  MUFU.TANH R60, R40 ;  /* 0x00000028003c7308 */ /* 0x0002a20000002400 */
[----:B0-----:R-:W-:-:S04]  /*230d0*/  LEA.HI R36, R35, R32, RZ, 0x2 ;  /* 0x0000002023247211 */ /* 0x001fc800078f10ff */
[----:B------:R-:W-:-:S03]  /*230e0*/  SHF.R.S32.HI R30, RZ, 0x2, R36 ;  /* 0x00000002ff1e7819 */ /* 0x000fc60000011424 */
[----:B------:R0:W2:Y:S01]  /*230f0*/  MUFU.TANH R58, R37 ;  /* 0x00000025003a7308 */ /* 0x0000a20000002400 */
[----:B-1----:R-:W-:Y:S02]  /*23100*/  LOP3.LUT R40, R39, 0xfffffffc, RZ, 0xc0, !PT ;  /* 0xfffffffc27287812 */ /* 0x002fe400078ec0ff */
[----:B------:R-:W-:-:S03]  /*23110*/  LEA.HI R35, R35, R32, RZ, 0x5 ;  /* 0x0000002023237211 */ /* 0x000fc600078f28ff */
[----:B------:R-:W-:Y:S01]  /*23120*/  IMAD.IADD R40, R23, 0x1, -R40 ;  /* 0x0000000117287824 */ /* 0x000fe200078e0a28 */
        /* <DEDUP_REMOVED lines=11> */
[----:B------:R-:W-:-:S04]  /*231e0*/  @P0 IMAD.HI.U32 R40, R2, R3, RZ ;  /* 0x0000000302280227 */ /* 0x000fc800078e00ff */
[-C--:B------:R-:W-:Y:S01]  /*231f0*/  FMUL.FTZ R49, R49, R21.reuse ;  /* 0x0000001531317220 */ /* 0x080fe20000410000 */
[----:B------:R-:W-:Y:S01]  /*23200*/  FMUL.FTZ R12, R26, R21 ;  /* 0x000000151a0c7220 */ /* 0x000fe20000410000 */
[----:B------:R-:W-:Y:S01]  /*23210*/  @P0 SHF.R.U32.HI R2, RZ, R57, R40 ;  /* 0x00000039ff020219 */ /* 0x000fe20000011628 */
[-C--:B------:R-:W-:Y:S01]  /*23220*/  FMUL.FTZ R26, R43, R21.reuse ;  /* 0x000000152b1a7220 */ /* 0x080fe20000410000 */
[----:B------:R0:W1:Y:S01]  /*23230*/  MUFU.TANH R39, R49 ;  /* 0x0000003100277308 */ /* 0x0000620000002400 */
[----:B------:R-:W-:Y:S01]  /*23240*/  LOP3.LUT R3, R36, 0x7ffffffc, RZ, 0xc0, !PT ;  /* 0x7ffffffc24037812 */ /* 0x000fe200078ec0ff */
[----:B------:R-:W-:Y:S02]  /*23250*/  IMAD.SHL.U32 R43, R0, 0x40, RZ ;  /* 0x00000040002b7824 */ /* 0x000fe400078e00ff */
[-C--:B------:R-:W-:Y:S01]  /*23260*/  FMUL.FTZ R15, R25, R21.reuse ;  /* 0x00000015190f7220 */ /* 0x080fe20000410000 */
[-C--:B------:R-:W-:Y:S01]  /*23270*/  FMUL.FTZ R13, R27, R21.reuse ;  /* 0x000000151b0d7220 */ /* 0x080fe20000410000 */
[-C--:B------:R-:W-:Y:S01]  /*23280*/  FMUL.FTZ R25, R31, R21.reuse ;  /* 0x000000151f197220 */ /* 0x080fe20000410000 */
[----:B0-----:R-:W0:Y:S01]  /*23290*/  SHFL.IDX PT, R49, R2, RZ, 0x1c1f ;  /* 0x001c1fff02317589 */ /* 0x001e2200000e0000 */
[----:B------:R-:W-:Y:S01]  /*232a0*/  FMUL.FTZ R27, R34, R21 ;  /* 0x00000015221b7220 */ /* 0x000fe20000410000 */
[----:B------:R-:W-:-:S02]  /*232b0*/  IMAD.IADD R3, R32, 0x1, -R3 ;  /* 0x0000000120037824 */ /* 0x000fc400078e0a03 */
[-C--:B------:R-:W-:Y:S01]  /*232c0*/  FMUL.FTZ R34, R38, R21.reuse ;  /* 0x0000001526227220 */ /* 0x080fe20000410000 */
[-C--:B------:R-:W-:Y:S01]  /*232d0*/  FMUL.FTZ R31, R42, R21.reuse ;  /* 0x000000152a1f7220 */ /* 0x080fe20000410000 */
[----:B------:R-:W-:Y:S01]  /*232e0*/  IADD3 R32, -R43, 0x1, RZ ;  /* 0x000000012b207810 */ /* 0x000fe20007ffe1ff */
        /* <DEDUP_REMOVED lines=14> */
[----:B------:R-:W0:Y:S01]  /*233d0*/  MUFU.TANH R14, R14 ;  /* 0x0000000e000e7308 */ /* 0x000e220000002400 */
[----:B------:R-:W-:-:S03]  /*233e0*/  LOP3.LUT R23, RZ, R6, RZ, 0x33, !PT ;  /* 0x00000006ff177212 */ /* 0x000fc600078e33ff */
[----:B------:R-:W-:-:S04]  /*233f0*/  IADD3 R32, -R4, R32, R5 ;  /* 0x0000002004207210 */ /* 0x000fc80007ffe105 */
        /* <DEDUP_REMOVED lines=35> */
[----:B-1----:R-:W-:-:S11]  /*23630*/  LOP3.LUT R21, RZ, R8, RZ, 0x33, !PT ;  /* 0x00000008ff157212 */ /* 0x002fd600078e33ff */
[----:B------:R-:W-:-:S05]  /*23640*/  @P0 IMAD.HI.U32 R8, R21, R10, RZ ;  /* 0x0000000a15080227 */ /* 0x000fca00078e00ff */
[----:B------:R-:W-:-:S04]  /*23650*/  @P0 SHF.R.U32.HI R21, RZ, R11, R8 ;  /* 0x0000000bff150219 */ /* 0x000fc80000011608 */
[----:B------:R-:W-:Y:S01]  /*23660*/  LOP3.LUT R8, RZ, R21, RZ, 0x33, !PT ;  /* 0x00000015ff087212 */ /* 0x000fe200078e33ff */
[----:B------:R-:W-:Y:S06]  /*23670*/  BRA `(.L_x_3650) ;  /* 0x00000000000c7947 */ /* 0x000fec0003800000 */
.L_x_3649:
[----:B------:R-:W-:-:S13]  /*23680*/  ISETP.NE.AND P0, PT, R9, 0x1, PT ;  /* 0x000000010900780c */ /* 0x000fda0003f05270 */
[----:B------:R-:W-:-:S05]  /*23690*/  @P0 IMAD.HI.U32 R32, R8, R10, RZ ;  /* 0x0000000a08200227 */ /* 0x000fca00078e00ff */
[----:B------:R-:W-:-:S07]  /*236a0*/  @P0 SHF.R.U32.HI R8, RZ, R11, R32 ;  /* 0x0000000bff080219 */ /* 0x000fce0000011620 */
.L_x_3650:
[----:B------:R-:W-:Y:S05]  /*236b0*/  BSYNC B1 ;  /* 0x0000000000017941 */ /* 0x000fea0003800000 */
.L_x_3648:
[----:B------:R-:W-:-:S04]  /*236c0*/  IMAD R8, R8, R9, -R43 ;  /* 0x0000000908087224 */ /* 0x000fc800078e0a2b */
[----:B------:R-:W-:-:S05]  /*236d0*/  IMAD R8, R3, -0x2, R8 ;  /* 0xfffffffe03087824 */ /* 0x000fca00078e0208 */
[----:B------:R-:W-:Y:S02]  /*236e0*/  VIMNMX R7, R7, R8, !PT ;  /* 0x0000000807077248 */ /* 0x000fe40007fe0100 */
[----:B------:R-:W-:-:S07]  /*236f0*/  VIADDMNMX R6, R8, R9, R6, PT ;  /* 0x0000000908067246 */ /* 0x000fce0003800106 */
.L_x_3647:
[----:B------:R-:W-:Y:S05]  /*23700*/  BSYNC B0 ;  /* 0x0000000000007941 */ /* 0x000fea0003800000 */
.L_x_3646:
[C---:B------:R-:W-:Y:S01]  /*23710*/  ISETP.GE.AND P1, PT, R47.reuse, 0x9, PT ;  /* 0x000000092f00780c */ /* 0x040fe20003f26270 */
[----:B------:R-:W-:Y:S01]  /*23720*/  BSSY B0, `(.L_x_3651) ;  /* 0x0000061000007945 */ /* 0x000fe20003800000 */
[----:B------:R-:W-:Y:S02]  /*23730*/  ISETP.GE.AND P0, PT, R47, 0x2, PT ;  /* 0x000000022f00780c */ /* 0x000fe40003f06270 */
[C---:B------:R-:W-:Y:S02]  /*23740*/  ISETP.GT.AND P2, PT, R7.reuse, 0x8, !P1 ;  /* 0x000000080700780c */ /* 0x040fe40004f44270 */
[----:B------:R-:W-:Y:S02]  /*23750*/  ISETP.GT.AND P3, PT, R7, 0x1, !P0 ;  /* 0x000000010700780c */ /* 0x000fe40004764270 */
[----:B------:R-:W-:Y:S02]  /*23760*/  ISETP.LT.OR P2, PT, R6, 0x9, P2 ;  /* 0x000000090600780c */ /* 0x000fe40001741670 */
[----:B------:R-:W-:-:S02]  /*23770*/  ISETP.GE.AND P4, PT, R47, 0x11, PT ;  /* 0x000000112f00780c */ /* 0x000fc40003f86270 */
[----:B------:R-:W-:Y:S02]  /*23780*/  FSEL R65, R28, -INF , !P2 ;  /* 0xff8000001c417808 */ /* 0x000fe40005000000 */
[C---:B------:R-:W-:Y:S02]  /*23790*/  ISETP.LT.OR P3, PT, R6.reuse, 0x2, P3 ;  /* 0x000000020600780c */ /* 0x040fe40001f61670 */
[----:B------:R-:W-:Y:S02]  /*237a0*/  ISETP.GT.AND P2, PT, R7, 0x10, !P4 ;  /* 0x000000100700780c */ /* 0x000fe40006744270 */
[----:B------:R-:W-:Y:S02]  /*237b0*/  ISETP.GE.AND P5, PT, R47, 0xa, PT ;  /* 0x0000000a2f00780c */ /* 0x000fe40003fa6270 */
[----:B------:R-:W-:Y:S02]  /*237c0*/  FSEL R121, R15, -INF , !P3 ;  /* 0xff8000000f797808 */ /* 0x000fe40005800000 */
[----:B------:R-:W-:Y:S01]  /*237d0*/  P2R R32, PR, RZ, 0x10 ;  /* 0x00000010ff207803 */ /* 0x000fe20000000000 */
[----:B------:R-:W0:Y:S01]  /*237e0*/  SHFL.IDX PT, R15, R2, 0x1, 0x1c1f ;  /* 0x003c1f00020f7f89 */ /* 0x000e2200000e0000 */
[----:B------:R-:W-:-:S02]  /*237f0*/  ISETP.LT.OR P2, PT, R6, 0x11, P2 ;  /* 0x000000110600780c */ /* 0x000fc40001741670 */
[----:B------:R-:W-:Y:S02]  /*23800*/  ISETP.GT.AND P3, PT, R7, 0x9, !P5 ;  /* 0x000000090700780c */ /* 0x000fe40006f64270 */
[----:B------:R-:W-:Y:S02]  /*23810*/  ISETP.GE.AND P4, PT, R47, 0x12, PT ;  /* 0x000000122f00780c */ /* 0x000fe40003f86270 */
[----:B------:R-:W-:Y:S02]  /*23820*/  FSEL R117, R117, -INF , !P2 ;  /* 0xff80000075757808 */ /* 0x000fe40005000000 */
[----:B------:R-:W-:Y:S02]  /*23830*/  ISETP.LT.OR P3, PT, R6, 0xa, P3 ;  /* 0x0000000a0600780c */ /* 0x000fe40001f61670 */
[----:B------:R-:W-:Y:S02]  /*23840*/  ISETP.GT.AND P2, PT, R7, 0x11, !P4 ;  /* 0x000000110700780c */ /* 0x000fe40006744270 */
[----:B------:R-:W-:-:S02]  /*23850*/  FSEL R63, R63, -INF , !P3 ;  /* 0xff8000003f3f7808 */ /* 0x000fc40005800000 */
        /* <DEDUP_REMOVED lines=29> */
[----:B-1----:R-:W-:-:S02]  /*23a30*/  P2R R21, PR, RZ, 0x20 ;  /* 0x00000020ff157803 */ /* 0x002fc40000000000 */
        /* <DEDUP_REMOVED lines=39> */
.L_x_3654:
[----:B------:R-:W-:-:S13]  /*23cb0*/  ISETP.NE.AND P6, PT, R9, 0x1, PT ;  /* 0x000000010900780c */ /* 0x000fda0003fc5270 */
[----:B------:R-:W-:-:S05]  /*23cc0*/  @P6 IMAD.HI.U32 R10, R4, R10, RZ ;  /* 0x0000000a040a6227 */ /* 0x000fca00078e00ff */
[----:B------:R-:W-:-:S07]  /*23cd0*/  @P6 SHF.R.U32.HI R4, RZ, R11, R10 ;  /* 0x0000000bff046219 */ /* 0x000fce000001160a */
.L_x_3655:
[----:B------:R-:W-:Y:S05]  /*23ce0*/  BSYNC B1 ;  /* 0x0000000000017941 */ /* 0x000fea0003800000 */
.L_x_3653:
[----:B------:R-:W-:-:S04]  /*23cf0*/  IMAD R4, R4, R9, -R43 ;  /* 0x0000000904047224 */ /* 0x000fc800078e0a2b */
[----:B------:R-:W-:-:S05]  /*23d00*/  IMAD R4, R3, -0x2, R4 ;  /* 0xfffffffe03047824 */ /* 0x000fca00078e0204 */
[----:B------:R-:W-:Y:S02]  /*23d10*/  VIADDMNMX R6, R4, R9, R6, PT ;  /* 0x0000000904067246 */ /* 0x000fe40003800106 */
[----:B------:R-:W-:-:S07]  /*23d20*/  VIMNMX R7, R7, R4, !PT ;  /* 0x0000000407077248 */ /* 0x000fce0007fe0100 */
.L_x_3652:
[----:B------:R-:W-:Y:S05]  /*23d30*/  BSYNC B0 ;  /* 0x0000000000007941 */ /* 0x000fea0003800000 */
.L_x_3651:
[----:B------:R-:W-:Y:S02]  /*23d40*/  ISETP.GT.AND P0, PT, R7, 0x1, !P0 ;  /* 0x000000010700780c */ /* 0x000fe40004704270 */
[----:B------:R-:W-:Y:S02]  /*23d50*/  ISETP.NE.AND P6, PT, R51, RZ, PT ;  /* 0x000000ff3300720c */ /* 0x000fe40003fc5270 */
[----:B------:R-:W-:Y:S02]  /*23d60*/  ISETP.LT.OR P0, PT, R6, 0x2, P0 ;  /* 0x000000020600780c */ /* 0x000fe40000701670 */
[----:B------:R-:W-:Y:S02]  /*23d70*/  ISETP.GT.AND P1, PT, R7, 0x8, !P1 ;  /* 0x000000080700780c */ /* 0x000fe40004f24270 */
[----:B------:R-:W-:Y:S02]  /*23d80*/  FSEL R51, R13, -INF , !P0 ;  /* 0xff8000000d337808 */ /* 0x000fe40004000000 */
[----:B------:R-:W-:-:S02]  /*23d90*/  ISETP.NE.AND P0, PT, R21, RZ, PT ;  /* 0x000000ff1500720c */ /* 0x000fc40003f05270 */
[----:B------:R-:W-:Y:S02]  /*23da0*/  ISETP.LT.OR P1, PT, R6, 0x9, P1 ;  /* 0x000000090600780c */ /* 0x000fe40000f21670 */
[----:B------:R-:W-:Y:S02]  /*23db0*/  ISETP.GT.AND P0, PT, R7, 0x9, !P0 ;  /* 0x000000090700780c */ /* 0x000fe40004704270 */
[----:B------:R-:W-:Y:S02]  /*23dc0*/  FSEL R47, R24, -INF , !P1 ;  /* 0xff800000182f7808 */ /* 0x000fe40004800000 */
[----:B------:R-:W-:Y:S02]  /*23dd0*/  ISETP.LT.OR P0, PT, R6, 0xa, P0 ;  /* 0x0000000a0600780c */ /* 0x000fe40000701670 */
[----:B------:R-:W-:Y:S02]  /*23de0*/  ISETP.NE.AND P1, PT, R32, RZ, PT ;  /* 0x000000ff2000720c */ /* 0x000fe40003f25270 */
[----:B------:R-:W-:-:S02]  /*23df0*/  FSEL R43, R25, -INF , !P0 ;  /* 0xff800000192b7808 */ /* 0x000fc40004000000 */
[----:B------:R-:W2:Y:S01]  /*23e00*/  LDL.64 R24, [R1+0x1e0] ;  /* 0x0001e00001187983 */ /* 0x000ea20000100a00 */
        /* <DEDUP_REMOVED lines=24> */
[----:B------:R-:W-:-:S04]  /*23f90*/  ISETP.NE.AND P0, PT, R8, RZ, PT ;  /* 0x000000ff0800720c */ /* 0x000fc80003f05270 */
[----:B------:R-:W-:-:S04]  /*23fa0*/  ISETP.GT.AND P0, PT, R7, RZ, !P0 ;  /* 0x000000ff0700720c */ /* 0x000fc80004704270 */
[----:B------:R-:W-:-:S04]  /*23fb0*/  ISETP.LT.OR P0, PT, R6, 0x1, P0 ;  /* 0x000000010600780c */ /* 0x000fc80000701670 */
[----:B------:R-:W-:Y:S02]  /*23fc0*/  FSEL R40, R12, -INF , !P0 ;  /* 0xff8000000c287808 */ /* 0x000fe40004000000 */
[----:B------:R-:W-:Y:S01]  /*23fd0*/  ISETP.NE.AND P0, PT, R56, RZ, PT ;  /* 0x000000ff3800720c */ /* 0x000fe20003f05270 */
[----:B------:R-:W3:Y:S03]  /*23fe0*/  LDL R12, [R1+0x200] ;  /* 0x00020000010c7983 */ /* 0x000ee60000100800 */
[----:B------:R-:W-:-:S04]  /*23ff0*/  ISETP.GT.AND P0, PT, R7, 0x21, !P0 ;  /* 0x000000210700780c */ /* 0x000fc80004704270 */
[C---:B------:R-:W-:Y:S02]  /*24000*/  ISETP.LT.OR P0, PT, R6.reuse, 0x22, P0 ;  /* 0x000000220600780c */ /* 0x040fe40000701670 */
[----:B------:R-:W-:Y:S02]  /*24010*/  ISETP.LT.OR P1, PT, R6, 0x29, P1 ;  /* 0x000000290600780c */ /* 0x000fe40000f21670 */
[----:B------:R-:W-:Y:S02]  /*24020*/  FSEL R44, R26, -INF , !P0 ;  /* 0xff8000001a2c7808 */ /* 0x000fe40004000000 */
[----:B------:R-:W-:Y:S02]  /*24030*/  ISETP.LT.OR P2, PT, R6, 0x2a, P2 ;  /* 0x0000002a0600780c */ /* 0x000fe40001741670 */
[----:B------:R-:W-:Y:S02]  /*24040*/  FSEL R42, R42, -INF , !P1 ;  /* 0xff8000002a2a7808 */ /* 0x000fe40004800000 */
[----:B------:R-:W-:-:S02]  /*24050*/  ISETP.LT.OR P3, PT, R6, 0x31, P3 ;  /* 0x000000310600780c */ /* 0x000fc40001f61670 */
[----:B------:R-:W-:Y:S02]  /*24060*/  FSEL R38, R38, -INF , !P2 ;  /* 0xff80000026267808 */ /* 0x000fe40005000000 */
[----:B------:R-:W-:Y:S02]  /*24070*/  ISETP.GT.AND P5, PT, R7, 0x38, !P5 ;  /* 0x000000380700780c */ /* 0x000fe40006fa4270 */
[C---:B------:R-:W-:Y:S02]  /*24080*/  ISETP.LT.OR P4, PT, R6.reuse, 0x32, P4 ;  /* 0x000000320600780c */ /* 0x040fe40002781670 */
[----:B------:R-:W-:Y:S02]  /*24090*/  FSEL R173, R173, -INF , !P3 ;  /* 0xff800000adad7808 */ /* 0x000fe40005800000 */
[----:B------:R-:W-:Y:S02]  /*240a0*/  ISETP.GT.AND P6, PT, R7, 0x39, !P6 ;  /* 0x000000390700780c */ /* 0x000fe400077c4270 */
[----:B------:R-:W-:-:S02]  /*240b0*/  ISETP.LT.OR P5, PT, R6, 0x39, P5 ;  /* 0x000000390600780c */ /* 0x000fc40002fa1670 */
[----:B------:R-:W-:Y:S02]  /*240c0*/  FSEL R30, R30, -INF , !P4 ;  /* 0xff8000001e1e7808 */ /* 0x000fe40006000000 */
[----:B------:R-:W-:Y:S02]  /*240d0*/  ISETP.LT.OR P6, PT, R6, 0x3a, P6 ;  /* 0x0000003a0600780c */ /* 0x000fe400037c1670 */
        /* <DEDUP_REMOVED lines=75> */
.L_x_3657:
[----:B------:R-:W-:Y:S05]  /*24590*/  BSYNC B0 ;  /* 0x0000000000007941 */ /* 0x000fea0003800000 */
.L_x_3656:
        /* <DEDUP_REMOVED lines=9> */
.L_x_3659:
[----:B------:R-:W-:Y:S05]  /*24630*/  BSYNC B0 ;  /* 0x0000000000007941 */ /* 0x000fea0003800000 */
.L_x_3658:
        /* <DEDUP_REMOVED lines=39> */
[----:B------:R-:W-:Y:S02]  /*248b0*/  FSETP.NEU.FTZ.AND P0, PT, R9, -INF , PT ;  /* 0xff8000000900780b */ /* 0x000fe40003f1d000 */
[-C--:B------:R-:W-:Y:S01]  /*248c0*/  FFMA.FTZ R174, R35, R46.reuse, -R8 ;  /* 0x0000002e23ae7223 */ /* 0x080fe20000010808 */
[----:B------:R-:W-:-:S05]  /*248d0*/  FMUL.FTZ R35, R9, R46 ;  /* 0x0000002e09237220 */ /* 0x000fca0000410000 */
        /* <DEDUP_REMOVED lines=97> */
[----:B------:R-:W4:Y:S05]  /*24ef0*/  LDL.64 R44, [R1+0x298] ;  /* 0x00029800012c7983 */ /* 0x000f2a0000100a00 */
[----:B------:R-:W1:Y:S08]  /*24f00*/  MUFU.EX2 R177, R177 ;  /* 0x000000b100b17308 */ /* 0x000e700000000800 */
[----:B------:R-:W1:Y:S01]  /*24f10*/  MUFU.EX2 R125, R125 ;  /* 0x0000007d007d7308 */ /* 0x000e620000000800 */
[----:B0-----:R-:W-:Y:S01]  /*24f20*/  FADD.FTZ R31, R171, R6 ;  /* 0x00000006ab1f7221 */ /* 0x001fe20000010000 */
[----:B------:R-:W-:-:S06]  /*24f30*/  FADD.FTZ R7, R116, R7 ;  /* 0x0000000774077221 */ /* 0x000fcc0000010000 */
[----:B------:R-:W0:Y:S01]  /*24f40*/  MUFU.EX2 R124, R124 ;  /* 0x0000007c007c7308 */ /* 0x000e220000000800 */
[----:B------:R-:W-:-:S07]  /*24f50*/  FFMA.FTZ R8, R30, R46, -R35 ;  /* 0x0000002e1e087223 */ /* 0x000fce0000010823 */
[----:B------:R-:W0:Y:S01]  /*24f60*/  MUFU.EX2 R176, R176 ;  /* 0x000000b000b07308 */ /* 0x000e220000000800 */
[----:B-1----:R-:W-:Y:S01]  /*24f70*/  FADD.FTZ R30, R126, R31 ;  /* 0x0000001f7e1e7221 */ /* 0x002fe20000010000 */
[----:B------:R-:W-:Y:S01]  /*24f80*/  FADD.FTZ R6, R170, R7 ;  /* 0x00000007aa067221 */ /* 0x000fe20000010000 */
[----:B------:R-:W4:Y:S05]  /*24f90*/  LDL.64 R42, [R1+0x2a8] ;  /* 0x0002a800012a7983 */ /* 0x000f2a0000100a00 */
[----:B------:R-:W1:Y:S08]  /*24fa0*/  MUFU.EX2 R122, R122 ;  /* 0x0000007a007a7308 */ /* 0x000e700000000800 */
        /* <DEDUP_REMOVED lines=955> */
.L_x_3661:
[----:B------:R-:W-:Y:S05]  /*28b60*/  BSYNC B0 ;  /* 0x0000000000007941 */ /* 0x000fea0003800000 */
.L_x_3660:
        /* <DEDUP_REMOVED lines=9> */
.L_x_3629:
[----:B------:R-:W2:Y:S01]  /*28c00*/  LDL R5, [R1+0x1f0] ;  /* 0x0001f00001057983 */ /* 0x000ea20000100800 */
[----:B------:R-:W-:Y:S05]  /*28c10*/  WARPSYNC.ALL ;  /* 0x0000000000007948 */ /* 0x000fea0003800000 */
[----:B------:R-:W3:Y:S04]  /*28c20*/  LDL R6, [R1+0x1f4] ;  /* 0x0001f40001067983 */ /* 0x000ee80000100800 */
[----:B------:R-:W4:Y:S01]  /*28c30*/  LDL.64 R14, [R1+0xb8] ;  /* 0x0000b800010e7983 */ /* 0x000f220000100a00 */
[----:B------:R-:W-:Y:S01]  /*28c40*/  IMAD.MOV.U32 R8, RZ, RZ, -0x800000 ;  /* 0xff800000ff087424 */ /* 0x000fe200078e00ff */
[----:B------:R-:W-:Y:S08]  /*28c50*/  BAR.ARV 0x8, 0x100 ;  /* 0x0204000000007b1d */ /* 0x000ff00000002000 */
[----:B------:R-:W-:Y:S06]  /*28c60*/  BAR.SYNC.DEFER_BLOCKING 0xf, 0x100 ;  /* 0x03c4000000007b1d */ /* 0x000fec0000010000 */
[----:B--2---:R-:W2:Y:S02]  /*28c70*/  SHFL.BFLY PT, R0, R5, 0x2, 0x1f ;  /* 0x0c401f0005007f89 */ /* 0x004ea400000e0000 */
[----:B--2---:R-:W-:-:S05]  /*28c80*/  FADD.FTZ R0, R5, R0 ;  /* 0x0000000005007221 */ /* 0x004fca0000010000 */
[----:B------:R-:W0:Y:S02]  /*28c90*/  SHFL.BFLY PT, R3, R0, 0x1, 0x1f ;  /* 0x0c201f0000037f89 */ /* 0x000e2400000e0000 */
[----:B01----:R-:W-:-:S05]  /*28ca0*/  FADD.FTZ R2, R0, R3 ;  /* 0x0000000300027221 */ /* 0x003fca0000010000 */
        /* <DEDUP_REMOVED lines=15> */
[----:B0-----:R-:W-:Y:S01]  /*28da0*/  @P2 FMUL.FTZ R12, R9, 0.69314718246459960938 ;  /* 0x3f317218090c2820 */ /* 0x001fe20000410000 */
[----:B-1----:R-:W-:Y:S01]  /*28db0*/  @P1 FMUL.FTZ R6, R6, 0.69314718246459960938 ;  /* 0x3f31721806061820 */ /* 0x002fe20000410000 */
[----:B------:R-:W-:Y:S01]  /*28dc0*/  STL [R1+0x1f4], R4 ;  /* 0x0001f40401007387 */ /* 0x000fe20000100800 */
[----:B---3--:R-:W-:-:S04]  /*28dd0*/  @P2 FMUL.FTZ R7, R7, 0.69314718246459960938 ;  /* 0x3f31721807072820 */ /* 0x008fc80000410000 */
[----:B-----5:R-:W-:-:S05]  /*28de0*/  @P2 FFMA.FTZ R8, R7, R10, R12 ;  /* 0x0000000a07082223 */ /* 0x020fca000001000c */
[----:B------:R0:W-:Y:S01]  /*28df0*/  STL [R1+0x1f4], R8 ;  /* 0x0001f40801007387 */ /* 0x0001e20000100800 */
[----:B--2---:R-:W-:-:S04]  /*28e00*/  @P1 FMUL.FTZ R5, R5, 0.69314718246459960938 ;  /* 0x3f31721805051820 */ /* 0x004fc80000410000 */
[----:B----4-:R-:W-:-:S05]  /*28e10*/  @P1 FFMA.FTZ R0, R5, R2, R6 ;  /* 0x0000000205001223 */ /* 0x010fca0000010006 */
[----:B------:R1:W-:Y:S04]  /*28e20*/  STL [R1+0x1f0], R0 ;  /* 0x0001f00001007387 */ /* 0x0003e80000100800 */
[----:B------:R-:W2:Y:S02]  /*28e30*/  LD.E R2, desc[UR46][R14.64+0x4] ;  /* 0x0000042e0e027980 */ /* 0x000ea4000c101900 */
[----:B--2---:R-:W-:Y:S02]  /*28e40*/  ISETP.NE.AND P0, PT, R2, RZ, PT ;  /* 0x000000ff0200720c */ /* 0x004fe40003f05270 */
[----:B------:R-:W2:Y:S11]  /*28e50*/  LDL R2, [R1+0x1c8] ;  /* 0x0001c80001027983 */ /* 0x000eb60000100800 */
[----:B------:R-:W3:Y:S04]  /*28e60*/  @!P0 LDL.64 R6, [R1+0xc0] ;  /* 0x0000c00001068983 */ /* 0x000ee80000100a00 */
[----:B------:R-:W2:Y:S01]  /*28e70*/  @!P0 LD.E R3, desc[UR46][R14.64] ;  /* 0x0000002e0e038980 */ /* 0x000ea2000c101900 */
[----:B------:R-:W-:-:S06]  /*28e80*/  IMAD.MOV.U32 R138, RZ, RZ, RZ ;  /* 0x000000ffff8a7224 */ /* 0x000fcc00078e00ff */
[----:B------:R-:W4:Y:S01]  /*28e90*/  @P1 MUFU.RCP R138, R13 ;  /* 0x0000000d008a1308 */ /* 0x000f220000001000 */
[----:B---3--:R-:W0:Y:S01]  /*28ea0*/  @!P0 LD.E.64 R6, desc[UR46][R6.64] ;  /* 0x0000002e06068980 */ /* 0x008e22000c101b00 */
[----:B--2---:R-:W-:-:S04]  /*28eb0*/  @!P0 IMAD R3, R2, 0x40, R3 ;  /* 0x0000004002038824 */ /* 0x004fc800078e0203 */
[----:B0-----:R-:W-:-:S05]  /*28ec0*/  @!P0 IMAD.WIDE R8, R3, 0x4, R6 ;  /* 0x0000000403088825 */ /* 0x001fca00078e0206 */
[----:B----4-:R0:W-:Y:S04]  /*28ed0*/  @!P0 ST.E desc[UR46][R8.64], R138 ;  /* 0x0000008a08008985 */ /* 0x0101e8000c10192e */
[----:B------:R-:W1:Y:S04]  /*28ee0*/  @!P0 LDL.64 R14, [R1+0xb8] ;  /* 0x0000b800010e8983 */ /* 0x000e680000100a00 */
[----:B-1----:R-:W2:Y:S02]  /*28ef0*/  @!P0 LD.E R0, desc[UR46][R14.64+0x4] ;  /* 0x0000042e0e008980 */ /* 0x002ea4000c101900 */
[----:B--2---:R-:W-:-:S13]  /*28f00*/  @!P0 ISETP.NE.AND P0, PT, R0, RZ, PT ;  /* 0x000000ff0000820c */ /* 0x004fda0003f05270 */
[----:B------:R-:W2:Y:S04]  /*28f10*/  @!P0 LDL.64 R10, [R1+0xc0] ;  /* 0x0000c000010a8983 */ /* 0x000ea80000100a00 */
[----:B------:R-:W3:Y:S01]  /*28f20*/  @!P0 LD.E R3, desc[UR46][R14.64] ;  /* 0x0000002e0e038980 */ /* 0x000ee2000c101900 */
[----:B------:R-:W-:-:S06]  /*28f30*/  IMAD.MOV.U32 R0, RZ, RZ, RZ ;  /* 0x000000ffff007224 */ /* 0x000fcc00078e00ff */
[----:B------:R-:W1:Y:S01]  /*28f40*/  @P2 MUFU.RCP R0, R4 ;  /* 0x0000000400002308 */ /* 0x000e620000001000 */
[----:B--2---:R-:W2:Y:S01]  /*28f50*/  @!P0 LD.E.64 R10, desc[UR46][R10.64] ;  /* 0x0000002e0a0a8980 */ /* 0x004ea2000c101b00 */
[----:B---3--:R-:W-:-:S04]  /*28f60*/  @!P0 IMAD R3, R2, 0x40, R3 ;  /* 0x0000004002038824 */ /* 0x008fc800078e0203 */
[----:B------:R-:W-:-:S04]  /*28f70*/  @!P0 VIADD R3, R3, 0x8 ;  /* 0x0000000803038836 */ /* 0x000fc80000000000 */
[----:B--2---:R-:W-:-:S05]  /*28f80*/  @!P0 IMAD.WIDE R2, R3, 0x4, R10 ;  /* 0x0000000403028825 */ /* 0x004fca00078e020a */
[----:B-1----:R1:W-:Y:S04]  /*28f90*/  @!P0 ST.E desc[UR46][R2.64], R0 ;  /* 0x0000000002008985 */ /* 0x0023e8000c10192e */
        /* <DEDUP_REMOVED lines=29> */
[----:B------:R-:W5:Y:S04]  /*29170*/  LDL.64 R4, [R1+0x3c8] ;  /* 0x0003c80001047983 */ /* 0x000f680000100a00 */
[----:B------:R-:W5:Y:S04]  /*29180*/  LDL.64 R10, [R1+0x3d8] ;  /* 0x0003d800010a7983 */ /* 0x000f680000100a00 */
[----:B-1----:R-:W5:Y:S04]  /*29190*/  LDL.64 R2, [R1+0x3e8] ;  /* 0x0003e80001027983 */ /* 0x002f680000100a00 */
        /* <DEDUP_REMOVED lines=35> */
[----:B--2---:R-:W-:-:S05]  /*293d0*/  VIADD R136, R136, 0x1 ;  /* 0x0000000188887836 */ /* 0x004fca0000000000 */
[----:B------:R-:W-:-:S13]  /*293e0*/  ISETP.NE.AND P0, PT, R136, 0x2, PT ;  /* 0x000000028800780c */ /* 0x000fda0003f05270 */
[----:B------:R-:W2:Y:S01]  /*293f0*/  @!P0 LDL R135, [R1+0x1cc] ;  /* 0x0001cc0001878983 */ /* 0x000ea20000100800 */
[-C--:B---3--:R-:W-:Y:S01]  /*29400*/  FMUL.FTZ R13, R13, R0.reuse ;  /* 0x000000000d0d7220 */ /* 0x088fe20000410000 */
[-C--:B------:R-:W-:Y:S01]  /*29410*/  FMUL.FTZ R12, R12, R0.reuse ;  /* 0x000000000c0c7220 */ /* 0x080fe20000410000 */
        /* <DEDUP_REMOVED lines=129> */
[----:B------:R-:W-:Y:S04]  /*29c30*/  STL [R1+0x1c8], R136 ;  /* 0x0001c88801007387 */ /* 0x000fe80000100800 */
        /* <DEDUP_REMOVED lines=12> */
[----:B--2---:R-:W-:-:S03]  /*29d00*/  @!P0 LOP3.LUT R12, R135, 0x1, RZ, 0x3c, !PT ;  /* 0x00000001870c8812 */ /* 0x004fc600078e3cff */
        /* <DEDUP_REMOVED lines=50> */
[----:B------:R-:W-:Y:S04]  /*2a030*/  STL [R1+0x1d0], R0 ;  /* 0x0001d00001007387 */ /* 0x000fe80000100800 */
[----:B------:R-:W-:Y:S04]  /*2a040*/  @!P0 STL [R1+0x1cc], R12 ;  /* 0x0001cc0c01008387 */ /* 0x000fe80000100800 */
[----:B------:R-:W-:Y:S04]  /*2a050*/  STL [R1+0x1d4], R134 ;  /* 0x0001d48601007387 */ /* 0x000fe80000100800 */
[----:B------:R-:W-:Y:S04]  /*2a060*/  @!P0 STL [R1+0x1c8], RZ ;  /* 0x0001c8ff01008387 */ /* 0x000fe80000100800 */
[----:B------:R0:W-:Y:S02]  /*2a070*/  STL.64 [R1+0x3e8], R2 ;  /* 0x0003e80201007387 */ /* 0x0001e40000100a00 */
[----:B0-----:R-:W-:Y:S01]  /*2a080*/  IMAD.MOV.U32 R3, RZ, RZ, 0x1 ;  /* 0x00000001ff037424 */ /* 0x001fe200078e00ff */
[----:B------:R-:W-:Y:S06]  /*2a090*/  BAR.ARV 0xe, 0x100 ;  /* 0x0384000000007b1d */ /* 0x000fec0000002000 */
.L_x_3515:
[----:B------:R-:W-:Y:S05]  /*2a0a0*/  BSYNC B7 ;  /* 0x0000000000077941 */ /* 0x000fea0003800000 */
.L_x_3505:
[----:B------:R-:W3:Y:S08]  /*2a0b0*/  S2UR UR4, SR_CgaCtaId ;  /* 0x00000000000479c3 */ /* 0x000ef00000008800 */
[----:B------:R-:W-:Y:S01]  /*2a0c0*/  BAR.SYNC.DEFER_BLOCKING 0x5, 0x180 ;  /* 0x0146000000007b1d */ /* 0x000fe20000010000 */
[----:B-1----:R-:W-:Y:S02]  /*2a0d0*/  PRMT R0, R3, 0x9910, RZ ;  /* 0x0000991003007816 */ /* 0x002fe400000000ff */
[----:B------:R-:W-:-:S02]  /*2a0e0*/  MOV R2, 0x400 ;  /* 0x0000040000027802 */ /* 0x000fc40000000f00 */
[----:B------:R-:W-:Y:S01]  /*2a0f0*/  ISETP.NE.AND P0, PT, R0, RZ, PT ;  /* 0x000000ff0000720c */ /* 0x000fe20003f05270 */
[----:B------:R-:W-:Y:S01]  /*2a100*/  BSSY B0, `(.L_x_3663) ;  /* 0x00002fd000007945 */ /* 0x000fe20003800000 */
[----:B---3--:R-:W-:-:S05]  /*2a110*/  IMAD.U32 R23, RZ, RZ, UR4 ;  /* 0x00000004ff177e24 */ /* 0x008fca000f8e00ff */
[----:B------:R-:W-:-:S05]  /*2a120*/  LEA R2, R23, R2, 0x18 ;  /* 0x0000000217027211 */ /* 0x000fca00078ec0ff */
[----:B------:R1:W3:Y:S01]  /*2a130*/  LDS.128 R112, [R2+0x388d0] ;  /* 0x0388d00002707984 */ /* 0x0002e20000000c00 */
[----:B------:R-:W-:Y:S06]  /*2a140*/  BAR.ARV 0x4, 0x180 ;  /* 0x0106000000007b1d */ /* 0x000fec0000002000 */
[----:B------:R-:W-:Y:S05]  /*2a150*/  @!P0 BRA `(.L_x_3664) ;  /* 0x0000002000848947 */ /* 0x000fea0003800000 */
[----:B------:R-:W3:Y:S04]  /*2a160*/  LDL.128 R4, [R1+0x210] ;  /* 0x0002100001047983 */ /* 0x000ee80000100c00 */
[----:B------:R-:W3:Y:S01]  /*2a170*/  LDL.128 R8, [R1+0x220] ;  /* 0x0002200001087983 */ /* 0x000ee20000100c00 */
[C---:B------:R-:W-:Y:S01]  /*2a180*/  IADD3 R13, P1, R156.reuse, 0x20, RZ ;  /* 0x000000209c0d7810 */ /* 0x040fe20007f3e0ff */
[----:B------:R-:W-:Y:S01]  /*2a190*/  ULDC.64 UR4, c[0x0][0xd00] ;  /* 0x0003400000047ab9 */ /* 0x000fe20000000a00 */
[----:B----4-:R-:W-:Y:S01]  /*2a1a0*/  LOP3.LUT R15, R156, 0x380, RZ, 0xc0, !PT ;  /* 0x000003809c0f7812 */ /* 0x010fe200078ec0ff */
[----:B------:R-:W4:Y:S01]  /*2a1b0*/  LDL.128 R132, [R1+0x230] ;  /* 0x0002300001847983 */ /* 0x000f220000100c00 */
[----:B------:R-:W-:Y:S02]  /*2a1c0*/  LOP3.LUT R12, R13, 0x380, RZ, 0xc0, !PT ;  /* 0x000003800d0c7812 */ /* 0x000fe400078ec0ff */
[----:B------:R-:W-:Y:S01]  /*2a1d0*/  SHF.R.U64 R15, R15, 0x3, RZ ;  /* 0x000000030f0f7819 */ /* 0x000fe200000012ff */
[----:B------:R-:W4:Y:S01]  /*2a1e0*/  LDL.128 R120, [R1+0x250] ;  /* 0x0002500001787983 */ /* 0x000f220000100c00 */
[----:B------:R-:W-:-:S02]  /*2a1f0*/  SHF.R.U64 R12, R12, 0x3, RZ ;  /* 0x000000030c0c7819 */ /* 0x000fc400000012ff */
[C---:B------:R-:W-:Y:S01]  /*2a200*/  IADD3 R21, P0, R156.reuse, 0x40, RZ ;  /* 0x000000409c157810 */ /* 0x040fe20007f1e0ff */
[----:B------:R-:W4:Y:S01]  /*2a210*/  LDL.128 R124, [R1+0x240] ;  /* 0x00024000017c7983 */ /* 0x000f220000100c00 */
[----:B------:R-:W-:Y:S02]  /*2a220*/  LOP3.LUT R14, R15, R156, RZ, 0x3c, !PT ;  /* 0x0000009c0f0e7212 */ /* 0x000fe400078e3cff */
[----:B------:R-:W-:Y:S01]  /*2a230*/  IADD3 R151, P6, R156, 0x2020, RZ ;  /* 0x000020209c977810 */ /* 0x000fe20007fde0ff */
[----:B------:R-:W4:Y:S01]  /*2a240*/  LDL.128 R128, [R1+0x270] ;  /* 0x0002700001807983 */ /* 0x000f220000100c00 */
[--C-:B------:R-:W-:Y:S01]  /*2a250*/  IMAD.MOV.U32 R15, RZ, RZ, R157.reuse ;  /* 0x000000ffff0f7224 */ /* 0x100fe200078e009d */
[----:B------:R-:W-:Y:S01]  /*2a260*/  LOP3.LUT R12, R12, R13, RZ, 0x3c, !PT ;  /* 0x0000000d0c0c7212 */ /* 0x000fe200078e3cff */
[----:B------:R-:W-:Y:S01]  /*2a270*/  IMAD.X R13, RZ, RZ, R157, P1 ;  /* 0x000000ffff0d7224 */ /* 0x000fe200008e069d */
[----:B------:R-:W4:Y:S01]  /*2a280*/  LDL.128 R116, [R1+0x260] ;  /* 0x0002600001747983 */ /* 0x000f220000100c00 */
[----:B------:R-:W-:-:S02]  /*2a290*/  LOP3.LUT R20, R21, 0x380, RZ, 0xc0, !PT ;  /* 0x0000038015147812 */ /* 0x000fc400078ec0ff */
[C---:B------:R-:W-:Y:S01]  /*2a2a0*/  IADD3 R164, P4, R156.reuse, 0x60, RZ ;  /* 0x000000609ca47810 */ /* 0x040fe20007f9e0ff */
[----:B------:R-:W4:Y:S01]  /*2a2b0*/  LDL.128 R104, [R1+0x290] ;  /* 0x0002900001687983 */ /* 0x000f220000100c00 */
[C---:B------:R-:W-:Y:S02]  /*2a2c0*/  IADD3 R166, P3, R156.reuse, 0x2000, RZ ;  /* 0x000020009ca67810 */ /* 0x040fe40007f7e0ff */
[C---:B------:R-:W-:Y:S01]  /*2a2d0*/  IADD3 R149, P5, R156.reuse, 0x2040, RZ ;  /* 0x000020409c957810 */ /* 0x040fe20007fbe0ff */
[----:B------:R-:W4:Y:S01]  /*2a2e0*/  LDL.128 R108, [R1+0x280] ;  /* 0x00028000016c7983 */ /* 0x000f220000100c00 */
[----:B------:R-:W-:-:S03]  /*2a2f0*/  IADD3 R147, P2, R156, 0x2060, RZ ;  /* 0x000020609c937810 */ /* 0x000fc60007f5e0ff */
[----:B------:R-:W4:Y:S04]  /*2a300*/  LDL.128 R96, [R1+0x2b0] ;  /* 0x0002b00001607983 */ /* 0x000f280000100c00 */
[----:B------:R-:W4:Y:S04]  /*2a310*/  LDL.128 R100, [R1+0x2a0] ;  /* 0x0002a00001647983 */ /* 0x000f280000100c00 */
[----:B------:R-:W4:Y:S04]  /*2a320*/  LDL.128 R88, [R1+0x2d0] ;  /* 0x0002d00001587983 */ /* 0x000f280000100c00 */
[----:B------:R-:W4:Y:S04]  /*2a330*/  LDL.128 R92, [R1+0x2c0] ;  /* 0x0002c000015c7983 */ /* 0x000f280000100c00 */
[----:B------:R-:W4:Y:S01]  /*2a340*/  LDL.128 R80, [R1+0x2f0] ;  /* 0x0002f00001507983 */ /* 0x000f220000100c00 */
[----:B------:R-:W-:-:S03]  /*2a350*/  MOV R3, R14 ;  /* 0x0000000e00037202 */ /* 0x000fc60000000f00 */
[----:B------:R-:W4:Y:S04]  /*2a360*/  LDL.128 R84, [R1+0x2e0] ;  /* 0x0002e00001547983 */ /* 0x000f280000100c00 */
[----:B------:R-:W4:Y:S04]  /*2a370*/  LDL.128 R72, [R1+0x310] ;  /* 0x0003100001487983 */ /* 0x000f280000100c00 */
[----:B------:R-:W4:Y:S04]  /*2a380*/  LDL.128 R76, [R1+0x300] ;  /* 0x00030000014c7983 */ /* 0x000f280000100c00 */
[----:B--2---:R-:W2:Y:S04]  /*2a390*/  LDL.128 R64, [R1+0x330] ;  /* 0x0003300001407983 */ /* 0x004ea80000100c00 */
[----:B------:R-:W2:Y:S04]  /*2a3a0*/  LDL.128 R68, [R1+0x320] ;  /* 0x0003200001447983 */ /* 0x000ea80000100c00 */
[----:B------:R-:W2:Y:S04]  /*2a3b0*/  LDL.128 R56, [R1+0x350] ;  /* 0x0003500001387983 */ /* 0x000ea80000100c00 */
[----:B0-----:R-:W2:Y:S04]  /*2a3c0*/  LDL.128 R60, [R1+0x340] ;  /* 0x00034000013c7983 */ /* 0x001ea80000100c00 */
[----:B------:R-:W2:Y:S01]  /*2a3d0*/  LDL.128 R48, [R1+0x370] ;  /* 0x0003700001307983 */ /* 0x000ea20000100c00 */
[----:B------:R-:W-:-:S02]  /*2a3e0*/  MOV R0, R12 ;  /* 0x0000000c00007202 */ /* 0x000fc40000000f00 */
[----:B------:R-:W-:Y:S01]  /*2a3f0*/  SHF.R.U64 R20, R20, 0x3, RZ ;  /* 0x0000000314147819 */ /* 0x000fe200000012ff */
[----:B------:R-:W2:Y:S01]  /*2a400*/  LDL.128 R52, [R1+0x360] ;  /* 0x0003600001347983 */ /* 0x000ea20000100c00 */
[----:B------:R-:W-:Y:S02]  /*2a410*/  LOP3.LUT R150, R151, 0x380, RZ, 0xc0, !PT ;  /* 0x0000038097967812 */ /* 0x000fe400078ec0ff */
[----:B------:R-:W-:Y:S01]  /*2a420*/  LOP3.LUT R20, R20, R21, RZ, 0x3c, !PT ;  /* 0x0000001514147212 */ /* 0x000fe200078e3cff */
[----:B------:R-:W2:Y:S01]  /*2a430*/  LDL.128 R40, [R1+0x390] ;  /* 0x0003900001287983 */ /* 0x000ea20000100c00 */
[----:B------:R-:W-:Y:S01]  /*2a440*/  IMAD.X R21, RZ, RZ, R157, P0 ;  /* 0x000000ffff157224 */ /* 0x000fe200000e069d */
[----:B------:R-:W-:Y:S02]  /*2a450*/  IADD3 R137, P0, R156, 0x4020, RZ ;  /* 0x000040209c897810 */ /* 0x000fe40007f1e0ff */
[----:B------:R-:W2:Y:S01]  /*2a460*/  LDL.128 R44, [R1+0x380] ;  /* 0x00038000012c7983 */ /* 0x000ea20000100c00 */
[----:B------:R-:W-:-:S02]  /*2a470*/  SHF.R.U64 R150, R150, 0x3, RZ ;  /* 0x0000000396967819 */ /* 0x000fc400000012ff */
[----:B------:R-:W-:Y:S01]  /*2a480*/  LOP3.LUT R165, R164, 0x380, RZ, 0xc0, !PT ;  /* 0x00000380a4a57812 */ /* 0x000fe200078ec0ff */
[----:B------:R-:W2:Y:S01]  /*2a490*/  LDL.128 R32, [R1+0x3b0] ;  /* 0x0003b00001207983 */ /* 0x000ea20000100c00 */
[----:B------:R-:W-:Y:S02]  /*2a4a0*/  LOP3.LUT R167, R166, 0x380, RZ, 0xc0, !PT ;  /* 0x00000380a6a77812 */ /* 0x000fe400078ec0ff */
[----:B------:R-:W-:Y:S01]  /*2a4b0*/  IADD3 R145, P1, R156, 0x4000, RZ ;  /* 0x000040009c917810 */ /* 0x000fe20007f3e0ff */
[----:B-----5:R-:W2:Y:S01]  /*2a4c0*/  LDL.128 R36, [R1+0x3a0] ;  /* 0x0003a00001247983 */ /* 0x020ea20000100c00 */
[----:B------:R-:W-:-:S03]  /*2a4d0*/  LOP3.LUT R148, R149, 0x380, RZ, 0xc0, !PT ;  /* 0x0000038095947812 */ /* 0x000fc600078ec0ff */
[----:B------:R-:W2:Y:S04]  /*2a4e0*/  LDL.128 R24, [R1+0x3d0] ;  /* 0x0003d00001187983 */ /* 0x000ea80000100c00 */
[----:B------:R-:W2:Y:S04]  /*2a4f0*/  LDL.128 R28, [R1+0x3c0] ;  /* 0x0003c000011c7983 */ /* 0x000ea80000100c00 */
[----:B------:R-:W2:Y:S01]  /*2a500*/  LDL.128 R12, [R1+0x3e0] ;  /* 0x0003e000010c7983 */ /* 0x000ea20000100c00 */
[----:B---3--:R-:W-:Y:S02]  /*2a510*/  F2FP.BF16.F32.PACK_AB R4, R5, R4 ;  /* 0x000000040504723e */ /* 0x008fe400000010ff */
[----:B------:R-:W-:-:S02]  /*2a520*/  F2FP.BF16.F32.PACK_AB R5, R7, R6 ;  /* 0x000000060705723e */ /* 0x000fc400000010ff */
[----:B------:R-:W-:Y:S02]  /*2a530*/  F2FP.BF16.F32.PACK_AB R6, R9, R8 ;  /* 0x000000080906723e */ /* 0x000fe400000010ff */
[----:B------:R-:W-:Y:S01]  /*2a540*/  F2FP.BF16.F32.PACK_AB R7, R11, R10 ;  /* 0x0000000a0b07723e */ /* 0x000fe200000010ff */
[----:B------:R-:W-:Y:S01]  /*2a550*/  BAR.SYNC.DEFER_BLOCKING 0x1, 0x100 ;  /* 0x0044000000007b1d */ /* 0x000fe20000010000 */
[----:B------:R-:W-:Y:S02]  /*2a560*/  LOP3.LUT R136, R137, 0x380, RZ, 0xc0, !PT ;  /* 0x0000038089887812 */ /* 0x000fe400078ec0ff */
[----:B------:R-:W-:Y:S02]  /*2a570*/  LOP3.LUT R150, R150, R151, RZ, 0x3c, !PT ;  /* 0x0000009796967212 */ /* 0x000fe400078e3cff */
[----:B------:R-:W-:Y:S02]  /*2a580*/  SHF.R.U64 R165, R165, 0x3, RZ ;  /* 0x00000003a5a57819 */ /* 0x000fe400000012ff */
[----:B------:R-:W-:Y:S01]  /*2a590*/  LOP3.LUT R146, R147, 0x380, RZ, 0xc0, !PT ;  /* 0x0000038093927812 */ /* 0x000fe200078ec0ff */
[----:B------:R-:W3:Y:S01]  /*2a5a0*/  LDL.128 R8, [R1+0x3f0] ;  /* 0x0003f00001087983 */ /* 0x000ee20000100c00 */
[----:B------:R-:W-:-:S02]  /*2a5b0*/  SHF.R.U64 R167, R167, 0x3, RZ ;  /* 0x00000003a7a77819 */ /* 0x000fc400000012ff */
[----:B------:R-:W-:Y:S02]  /*2a5c0*/  LOP3.LUT R144, R145, 0x380, RZ, 0xc0, !PT ;  /* 0x0000038091907812 */ /* 0x000fe400078ec0ff */
[----:B------:R-:W-:Y:S01]  /*2a5d0*/  SHF.R.U64 R148, R148, 0x3, RZ ;  /* 0x0000000394947819 */ /* 0x000fe200000012ff */
[----:B------:R0:W-:Y:S01]  /*2a5e0*/  STSM.16.M88.4 [R3], R4 ;  /* 0x0000000403007844 */ /* 0x0001e20000000200 */
[--C-:B------:R-:W-:Y:S01]  /*2a5f0*/  IMAD.X R151, RZ, RZ, R157.reuse, P6 ;  /* 0x000000ffff977224 */ /* 0x100fe200030e069d */
[----:B------:R-:W-:Y:S02]  /*2a600*/  SHF.R.U64 R136, R136, 0x3, RZ ;  /* 0x0000000388887819 */ /* 0x000fe400000012ff */
[----:B------:R-:W-:Y:S01]  /*2a610*/  LOP3.LUT R164, R165, R164, RZ, 0x3c, !PT ;  /* 0x000000a4a5a47212 */ /* 0x000fe200078e3cff */
[----:B------:R-:W-:Y:S01]  /*2a620*/  IMAD.X R165, RZ, RZ, R157, P4 ;  /* 0x000000ffffa57224 */ /* 0x000fe200020e069d */
[----:B------:R-:W-:Y:S02]  /*2a630*/  SHF.R.U64 R146, R146, 0x3, RZ ;  /* 0x0000000392927819 */ /* 0x000fe400000012ff */
[----:B------:R-:W-:-:S02]  /*2a640*/  LOP3.LUT R166, R167, R166, RZ, 0x3c, !PT ;  /* 0x000000a6a7a67212 */ /* 0x000fc400078e3cff */
[----:B------:R-:W-:Y:S02]  /*2a650*/  SHF.R.U64 R144, R144, 0x3, RZ ;  /* 0x0000000390907819 */ /* 0x000fe400000012ff */
[----:B------:R-:W-:Y:S01]  /*2a660*/  LOP3.LUT R148, R148, R149, RZ, 0x3c, !PT ;  /* 0x0000009594947212 */ /* 0x000fe200078e3cff */
[----:B0-----:R-:W3:Y:S01]  /*2a670*/  LDL.128 R4, [R1+0x400] ;  /* 0x0004000001047983 */ /* 0x001ee20000100c00 */
[----:B------:R-:W-:Y:S02]  /*2a680*/  IADD3 R139, P6, R156, 0x6000, RZ ;  /* 0x000060009c8b7810 */ /* 0x000fe40007fde0ff */
[----:B------:R-:W-:Y:S02]  /*2a690*/  LOP3.LUT R136, R136, R137, RZ, 0x3c, !PT ;  /* 0x0000008988887212 */ /* 0x000fe400078e3cff */
[----:B------:R-:W-:Y:S01]  /*2a6a0*/  LOP3.LUT R138, R139, 0x380, RZ, 0xc0, !PT ;  /* 0x000003808b8a7812 */ /* 0x000fe200078ec0ff */
[--C-:B------:R-:W-:Y:S01]  /*2a6b0*/  IMAD.X R137, RZ, RZ, R157.reuse, P0 ;  /* 0x000000ffff897224 */ /* 0x100fe200000e069d */
[C---:B------:R-:W-:Y:S01]  /*2a6c0*/  IADD3 R143, P4, R156.reuse, 0x4040, RZ ;  /* 0x000040409c8f7810 */ /* 0x040fe20007f9e0ff */
[--C-:B------:R-:W-:Y:S01]  /*2a6d0*/  IMAD.X R167, RZ, RZ, R157.reuse, P3 ;  /* 0x000000ffffa77224 */ /* 0x100fe200018e069d */
[----:B------:R-:W-:Y:S01]  /*2a6e0*/  ISETP.NE.U32.AND P0, PT, RZ, UR4, PT ;  /* 0x00000004ff007c0c */ /* 0x000fe2000bf05070 */
[----:B------:R-:W-:Y:S01]  /*2a6f0*/  IMAD.X R149, RZ, RZ, R157, P5 ;  /* 0x000000ffff957224 */ /* 0x000fe200028e069d */
[----:B------:R-:W-:-:S02]  /*2a700*/  IADD3 R141, P3, R156, 0x4060, RZ ;  /* 0x000040609c8d7810 */ /* 0x000fc40007f7e0ff */
[----:B------:R-:W-:Y:S02]  /*2a710*/  SHF.R.U64 R138, R138, 0x3, RZ ;  /* 0x000000038a8a7819 */ /* 0x000fe400000012ff */
[----:B------:R-:W-:Y:S01]  /*2a720*/  LOP3.LUT R146, R146, R147, RZ, 0x3c, !PT ;  /* 0x0000009392927212 */ /* 0x000fe200078e3cff */
[--C-:B------:R-:W-:Y:S01]  /*2a730*/  IMAD.X R147, RZ, RZ, R157.reuse, P2 ;  /* 0x000000ffff937224 */ /* 0x100fe200010e069d */
[----:B------:R-:W-:Y:S01]  /*2a740*/  LOP3.LUT R144, R144, R145, RZ, 0x3c, !PT ;  /* 0x0000009190907212 */ /* 0x000fe200078e3cff */
[----:B------:R-:W-:Y:S01]  /*2a750*/  IMAD.X R145, RZ, RZ, R157, P1 ;  /* 0x000000ffff917224 */ /* 0x000fe200008e069d */
[C---:B------:R-:W-:Y:S02]  /*2a760*/  IADD3 R173, P5, R156.reuse, 0x6020, RZ ;  /* 0x000060209cad7810 */ /* 0x040fe40007fbe0ff */
[----:B------:R-:W-:Y:S02]  /*2a770*/  LOP3.LUT R142, R143, 0x380, RZ, 0xc0, !PT ;  /* 0x000003808f8e7812 */ /* 0x000fe400078ec0ff */
[----:B------:R-:W-:-:S02]  /*2a780*/  IADD3 R169, P2, R156, 0x6040, RZ ;  /* 0x000060409ca97810 */ /* 0x000fc40007f5e0ff */
[----:B------:R-:W-:Y:S01]  /*2a790*/  ISETP.NE.AND.EX P0, PT, RZ, UR5, PT, P0 ;  /* 0x00000005ff007c0c */ /* 0x000fe2000bf05300 */
[----:B------:R-:W-:Y:S01]  /*2a7a0*/  ULDC.64 UR4, c[0x0][0xd08] ;  /* 0x0003420000047ab9 */ /* 0x000fe20000000a00 */
[----:B------:R-:W-:Y:S02]  /*2a7b0*/  LOP3.LUT R140, R141, 0x380, RZ, 0xc0, !PT ;  /* 0x000003808d8c7812 */ /* 0x000fe400078ec0ff */
[----:B------:R-:W-:Y:S01]  /*2a7c0*/  LOP3.LUT R138, R138, R139, RZ, 0x3c, !PT ;  /* 0x0000008b8a8a7212 */ /* 0x000fe200078e3cff */
[----:B------:R-:W-:Y:S01]  /*2a7d0*/  IMAD.X R139, RZ, RZ, R157, P6 ;  /* 0x000000ffff8b7224 */ /* 0x000fe200030e069d */
[----:B------:R-:W-:Y:S02]  /*2a7e0*/  IADD3 R171, P1, R156, 0x6060, RZ ;  /* 0x000060609cab7810 */ /* 0x000fe40007f3e0ff */
[----:B------:R-:W-:Y:S02]  /*2a7f0*/  LOP3.LUT R172, R173, 0x380, RZ, 0xc0, !PT ;  /* 0x00000380adac7812 */ /* 0x000fe400078ec0ff */
[----:B----4-:R-:W-:-:S02]  /*2a800*/  F2FP.BF16.F32.PACK_AB R132, R133, R132 ;  /* 0x000000848584723e */ /* 0x010fc400000010ff */
[----:B------:R-:W-:Y:S02]  /*2a810*/  ISETP.NE.U32.AND P6, PT, RZ, UR4, PT ;  /* 0x00000004ff007c0c */ /* 0x000fe4000bfc5070 */
[----:B------:R-:W-:Y:S02]  /*2a820*/  SHF.R.U64 R142, R142, 0x3, RZ ;  /* 0x000000038e8e7819 */ /* 0x000fe400000012ff */
[----:B------:R-:W-:Y:S02]  /*2a830*/  LOP3.LUT R168, R169, 0x380, RZ, 0xc0, !PT ;  /* 0x00000380a9a87812 */ /* 0x000fe400078ec0ff */
[----:B------:R-:W-:Y:S02]  /*2a840*/  F2FP.BF16.F32.PACK_AB R133, R135, R134 ;  /* 0x000000868785723e */ /* 0x000fe400000010ff */
[----:B------:R-:W-:Y:S02]  /*2a850*/  F2FP.BF16.F32.PACK_AB R120, R121, R120 ;  /* 0x000000787978723e */ /* 0x000fe400000010ff */
[----:B------:R-:W-:-:S02]  /*2a860*/  SHF.R.U64 R140, R140, 0x3, RZ ;  /* 0x000000038c8c7819 */ /* 0x000fc400000012ff */
[----:B------:R-:W-:Y:S02]  /*2a870*/  LOP3.LUT R170, R171, 0x380, RZ, 0xc0, !PT ;  /* 0x00000380abaa7812 */ /* 0x000fe400078ec0ff */
[----:B------:R-:W-:Y:S02]  /*2a880*/  F2FP.BF16.F32.PACK_AB R134, R125, R124 ;  /* 0x0000007c7d86723e */ /* 0x000fe400000010ff */
[----:B------:R-:W-:Y:S02]  /*2a890*/  F2FP.BF16.F32.PACK_AB R135, R127, R126 ;  /* 0x0000007e7f87723e */ /* 0x000fe400000010ff */
[----:B------:R-:W-:Y:S02]  /*2a8a0*/  F2FP.BF16.F32.PACK_AB R121, R123, R122 ;  /* 0x0000007a7b79723e */ /* 0x000fe400000010ff */
[----:B------:R-:W-:Y:S02]  /*2a8b0*/  F2FP.BF16.F32.PACK_AB R128, R129, R128 ;  /* 0x000000808180723e */ /* 0x000fe400000010ff */
[----:B------:R-:W-:-:S02]  /*2a8c0*/  MOV R20, R20 ;  /* 0x0000001400147202 */ /* 0x000fc40000000f00 */
[----:B------:R-:W-:Y:S02]  /*2a8d0*/  F2FP.BF16.F32.PACK_AB R122, R117, R116 ;  /* 0x00000074757a723e */ /* 0x000fe400000010ff */
[----:B------:R-:W-:Y:S02]  /*2a8e0*/  F2FP.BF16.F32.PACK_AB R123, R119, R118 ;  /* 0x00000076777b723e */ /* 0x000fe400000010ff */
[----:B------:R-:W-:Y:S02]  /*2a8f0*/  F2FP.BF16.F32.PACK_AB R129, R131, R130 ;  /* 0x000000828381723e */ /* 0x000fe400000010ff */
[----:B------:R-:W-:Y:S02]  /*2a900*/  F2FP.BF16.F32.PACK_AB R104, R105, R104 ;  /* 0x000000686968723e */ /* 0x000fe400000010ff */
[----:B------:R-:W-:Y:S02]  /*2a910*/  SHF.R.U64 R172, R172, 0x3, RZ ;  /* 0x00000003acac7819 */ /* 0x000fe400000012ff */
[----:B------:R-:W-:-:S02]  /*2a920*/  MOV R164, R164 ;  /* 0x000000a400a47202 */ /* 0x000fc40000000f00 */
[----:B------:R-:W-:Y:S02]  /*2a930*/  F2FP.BF16.F32.PACK_AB R130, R109, R108 ;  /* 0x0000006c6d82723e */ /* 0x000fe400000010ff */
[----:B------:R-:W-:Y:S02]  /*2a940*/  F2FP.BF16.F32.PACK_AB R131, R111, R110 ;  /* 0x0000006e6f83723e */ /* 0x000fe400000010ff */
[----:B------:R-:W-:Y:S02]  /*2a950*/  F2FP.BF16.F32.PACK_AB R105, R107, R106 ;  /* 0x0000006a6b69723e */ /* 0x000fe400000010ff */
[----:B------:R-:W-:Y:S02]  /*2a960*/  F2FP.BF16.F32.PACK_AB R96, R97, R96 ;  /* 0x000000606160723e */ /* 0x000fe400000010ff */
[----:B------:R-:W-:Y:S02]  /*2a970*/  ISETP.NE.AND.EX P6, PT, RZ, UR5, PT, P6 ;  /* 0x00000005ff007c0c */ /* 0x000fe4000bfc5360 */
[----:B------:R-:W-:Y:S01]  /*2a980*/  LOP3.LUT R142, R142, R143, RZ, 0x3c, !PT ;  /* 0x0000008f8e8e7212 */ /* 0x000fe200078e3cff */
[----:B------:R-:W-:Y:S01]  /*2a990*/  IMAD.X R143, RZ, RZ, R157, P4 ;  /* 0x000000ffff8f7224 */ /* 0x000fe200020e069d */
[----:B------:R-:W-:-:S02]  /*2a9a0*/  SHF.R.U64 R168, R168, 0x3, RZ ;  /* 0x00000003a8a87819 */ /* 0x000fc400000012ff */
[----:B------:R-:W-:Y:S02]  /*2a9b0*/  MOV R166, R166 ;  /* 0x000000a600a67202 */ /* 0x000fe40000000f00 */
[----:B------:R-:W-:Y:S02]  /*2a9c0*/  F2FP.BF16.F32.PACK_AB R106, R101, R100 ;  /* 0x00000064656a723e */ /* 0x000fe400000010ff */
[----:B------:R-:W-:Y:S02]  /*2a9d0*/  F2FP.BF16.F32.PACK_AB R107, R103, R102 ;  /* 0x00000066676b723e */ /* 0x000fe400000010ff */
[----:B------:R-:W-:Y:S02]  /*2a9e0*/  F2FP.BF16.F32.PACK_AB R97, R99, R98 ;  /* 0x000000626361723e */ /* 0x000fe400000010ff */
[----:B------:R-:W-:Y:S01]  /*2a9f0*/  F2FP.BF16.F32.PACK_AB R88, R89, R88 ;  /* 0x000000585958723e */ /* 0x000fe200000010ff */
[----:B------:R-:W-:Y:S01]  /*2aa00*/  STSM.16.M88.4 [R0], R132 ;  /* 0x0000008400007844 */ /* 0x000fe20000000200 */
        /* <DEDUP_REMOVED lines=13> */
[----:B------:R-:W-:Y:S01]  /*2aae0*/  F2FP.BF16.F32.PACK_AB R72, R73, R72 ;  /* 0x000000484948723e */ /* 0x000fe200000010ff */
[----:B------:R-:W-:Y:S01]  /*2aaf0*/  STSM.16.M88.4 [R164], R128 ;  /* 0x00000080a4007844 */ /* 0x000fe20000000200 */
[----:B------:R-:W-:Y:S01]  /*2ab00*/  LOP3.LUT R172, R172, R173, RZ, 0x3c, !PT ;  /* 0x000000adacac7212 */ /* 0x000fe200078e3cff */
[----:B------:R-:W-:Y:S01]  /*2ab10*/  IMAD.X R173, RZ, RZ, R157, P5 ;  /* 0x000000ffffad7224 */ /* 0x000fe200028e069d */
[----:B------:R-:W-:-:S02]  /*2ab20*/  MOV R146, R146 ;  /* 0x0000009200927202 */ /* 0x000fc40000000f00 */
[----:B------:R-:W-:Y:S01]  /*2ab30*/  F2FP.BF16.F32.PACK_AB R82, R77, R76 ;  /* 0x0000004c4d52723e */ /* 0x000fe200000010ff */
[----:B0-----:R-:W0:Y:S01]  /*2ab40*/  LDC.64 R20, c[0x0][0xd00] ;  /* 0x00034000ff147b82 */ /* 0x001e220000000a00 */
[----:B------:R-:W-:Y:S02]  /*2ab50*/  F2FP.BF16.F32.PACK_AB R83, R79, R78 ;  /* 0x0000004e4f53723e */ /* 0x000fe400000010ff */
[----:B------:R-:W-:Y:S02]  /*2ab60*/  F2FP.BF16.F32.PACK_AB R73, R75, R74 ;  /* 0x0000004a4b49723e */ /* 0x000fe400000010ff */
[----:B--2---:R-:W-:Y:S01]  /*2ab70*/  F2FP.BF16.F32.PACK_AB R64, R65, R64 ;  /* 0x000000404140723e */ /* 0x004fe200000010ff */
[----:B------:R-:W-:Y:S01]  /*2ab80*/  STSM.16.M88.4 [R166], R104 ;  /* 0x00000068a6007844 */ /* 0x000fe20000000200 */
[----:B------:R-:W-:Y:S01]  /*2ab90*/  LOP3.LUT R168, R168, R169, RZ, 0x3c, !PT ;  /* 0x000000a9a8a87212 */ /* 0x000fe200078e3cff */
[----:B------:R-:W-:Y:S01]  /*2aba0*/  IMAD.X R169, RZ, RZ, R157, P2 ;  /* 0x000000ffffa97224 */ /* 0x000fe200010e069d */
        /* <DEDUP_REMOVED lines=14> */
[----:B------:R-:W-:Y:S02]  /*2ac90*/  MOV R142, R142 ;  /* 0x0000008e008e7202 */ /* 0x000fe40000000f00 */
        /* <DEDUP_REMOVED lines=20> */
[----:B------:R-:W-:Y:S01]  /*2ade0*/  F2FP.BF16.F32.PACK_AB R25, R27, R26 ;  /* 0x0000001a1b19723e */ /* 0x000fe200000010ff */
[----:B------:R-:W-:Y:S01]  /*2adf0*/  STSM.16.M88.4 [R142], R56 ;  /* 0x000000388e007844 */ /* 0x000fe20000000200 */
[----:B------:R-:W-:-:S02]  /*2ae00*/  MOV R168, R168 ;  /* 0x000000a800a87202 */ /* 0x000fc40000000f00 */
[----:B------:R-:W-:Y:S02]  /*2ae10*/  F2FP.BF16.F32.PACK_AB R26, R13, R12 ;  /* 0x0000000c0d1a723e */ /* 0x000fe400000010ff */
[----:B------:R-:W-:Y:S01]  /*2ae20*/  F2FP.BF16.F32.PACK_AB R27, R15, R14 ;  /* 0x0000000e0f1b723e */ /* 0x000fe200000010ff */
[----:B------:R-:W-:Y:S01]  /*2ae30*/  STSM.16.M88.4 [R140], R48 ;  /* 0x000000308c007844 */ /* 0x000fe20000000200 */
[----:B------:R-:W-:-:S03]  /*2ae40*/  MOV R170, R170 ;  /* 0x000000aa00aa7202 */ /* 0x000fc60000000f00 */
[----:B------:R-:W-:Y:S04]  /*2ae50*/  STSM.16.M88.4 [R138], R40 ;  /* 0x000000288a007844 */ /* 0x000fe80000000200 */
[----:B------:R-:W-:Y:S04]  /*2ae60*/  STSM.16.M88.4 [R172], R32 ;  /* 0x00000020ac007844 */ /* 0x000fe80000000200 */
[----:B------:R2:W-:Y:S01]  /*2ae70*/  STSM.16.M88.4 [R168], R24 ;  /* 0x00000018a8007844 */ /* 0x0005e20000000200 */
[----:B------:R-:W-:Y:S01]  /*2ae80*/  ULDC UR4, c[0x0][0xb88] ;  /* 0x0002e20000047ab9 */ /* 0x000fe20000000800 */
[----:B------:R-:W-:-:S02]  /*2ae90*/  IMAD.MOV.U32 R76, RZ, RZ, RZ ;  /* 0x000000ffff4c7224 */ /* 0x000fc400078e00ff */
[----:B------:R-:W-:Y:S01]  /*2aea0*/  IMAD.U32 R22, RZ, RZ, UR4 ;  /* 0x00000004ff167e24 */ /* 0x000fe2000f8e00ff */
[----:B---3--:R-:W-:Y:S02]  /*2aeb0*/  F2FP.BF16.F32.PACK_AB R8, R9, R8 ;  /* 0x000000080908723e */ /* 0x008fe400000010ff */
[----:B------:R-:W-:Y:S02]  /*2aec0*/  F2FP.BF16.F32.PACK_AB R9, R11, R10 ;  /* 0x0000000a0b09723e */ /* 0x000fe400000010ff */
[----:B------:R-:W-:Y:S02]  /*2aed0*/  F2FP.BF16.F32.PACK_AB R10, R5, R4 ;  /* 0x00000004050a723e */ /* 0x000fe400000010ff */
[----:B------:R-:W-:Y:S02]  /*2aee0*/  F2FP.BF16.F32.PACK_AB R11, R7, R6 ;  /* 0x00000006070b723e */ /* 0x000fe400000010ff */
[----:B------:R-:W3:Y:S03]  /*2aef0*/  @P6 LDC.64 R6, c[0x0][0xd08] ;  /* 0x00034200ff066b82 */ /* 0x000ee60000000a00 */
[----:B------:R4:W-:Y:S01]  /*2af00*/  STSM.16.M88.4 [R170], R8 ;  /* 0x00000008aa007844 */ /* 0x0009e20000000200 */
[----:B0-----:R-:W-:-:S04]  /*2af10*/  IMAD.WIDE R4, R219, 0x4, R20 ;  /* 0x00000004db047825 */ /* 0x001fc800078e0214 */
[----:B------:R-:W-:Y:S01]  /*2af20*/  BAR.SYNC.DEFER_BLOCKING 0x1, 0x100 ;  /* 0x0044000000007b1d */ /* 0x000fe20000010000 */
[----:B---3--:R-:W-:-:S05]  /*2af30*/  @P6 IMAD.WIDE R6, R219, 0x4, R6 ;  /* 0x00000004db066825 */ /* 0x008fca00078e0206 */
[----:B------:R0:W5:Y:S04]  /*2af40*/  @P0 LDG.E R76, desc[UR46][R4.64] ;  /* 0x0000002e044c0981 */ /* 0x000168000c1e1900 */
[----:B------:R0:W5:Y:S01]  /*2af50*/  @P6 LDG.E R22, desc[UR46][R6.64] ;  /* 0x0000002e06166981 */ /* 0x000162000c1e1900 */
[----:B------:R-:W-:Y:S02]  /*2af60*/  IMAD R20, R220, 0x40, R215 ;  /* 0x00000040dc147824 */ /* 0x000fe400078e02d7 */
[----:B------:R-:W-:-:S04]  /*2af70*/  IMAD.MOV.U32 R21, RZ, RZ, 0x2 ;  /* 0x00000002ff157424 */ /* 0x000fc800078e00ff */
[----:B------:R-:W-:-:S03]  /*2af80*/  IMAD.WIDE R20, R20, R21, UR44 ;  /* 0x0000002c14147e25 */ /* 0x000fc6000f8e0215 */
[C---:B------:R-:W-:Y:S02]  /*2af90*/  IADD3 R3, P1, R20.reuse, 0x1000, RZ ;  /* 0x0000100014037810 */ /* 0x040fe40007f3e0ff */
[C---:B------:R-:W-:Y:S02]  /*2afa0*/  IADD3 R13, P2, R20.reuse, 0x2000, RZ ;  /* 0x00002000140d7810 */ /* 0x040fe40007f5e0ff */
[C---:B--2---:R-:W-:Y:S02]  /*2afb0*/  IADD3 R25, P3, R20.reuse, 0x3000, RZ ;  /* 0x0000300014197810 */ /* 0x044fe40007f7e0ff */
        /* <DEDUP_REMOVED lines=9> */
[----:B------:R-:W-:Y:S01]  /*2b050*/  IADD3 R33, P5, R20, 0x5000, RZ ;  /* 0x0000500014217810 */ /* 0x000fe20007fbe0ff */
[--C-:B----4-:R-:W-:Y:S01]  /*2b060*/  IMAD.X R11, RZ, RZ, R21.reuse, P1 ;  /* 0x000000ffff0b7224 */ /* 0x110fe200008e0615 */
[----:B------:R-:W-:Y:S02]  /*2b070*/  LOP3.LUT R10, R0, R3, RZ, 0x3c, !PT ;  /* 0x00000003000a7212 */ /* 0x000fe400078e3cff */
        /* <DEDUP_REMOVED lines=35> */
.L_x_3665:
[----:B------:R-:W2:Y:S01]  /*2b2b0*/  LDL R3, [R1+0x414] ;  /* 0x0004140001037983 */ /* 0x000ea20000100800 */
[--C-:B------:R-:W-:Y:S01]  /*2b2c0*/  IMAD.X R37, RZ, RZ, R21.reuse, P1 ;  /* 0x000000ffff257224 */ /* 0x100fe200008e0615 */
[----:B------:R-:W-:Y:S01]  /*2b2d0*/  IADD3 R61, P1, R20, 0xc000, RZ ;  /* 0x0000c000143d7810 */ /* 0x000fe20007f3e0ff */
[--C-:B------:R-:W-:Y:S01]  /*2b2e0*/  IMAD.X R41, RZ, RZ, R21.reuse, P2 ;  /* 0x000000ffff297224 */ /* 0x100fe200010e0615 */
[----:B------:R-:W-:Y:S01]  /*2b2f0*/  ISETP.NE.AND P6, PT, R0, RZ, PT ;  /* 0x000000ff0000720c */ /* 0x000fe20003fc5270 */
[--C-:B------:R-:W-:Y:S01]  /*2b300*/  IMAD.X R45, RZ, RZ, R21.reuse, P3 ;  /* 0x000000ffff2d7224 */ /* 0x100fe200018e0615 */
[----:B------:R-:W-:Y:S01]  /*2b310*/  LOP3.LUT R60, R61, 0x380, RZ, 0xc0, !PT ;  /* 0x000003803d3c7812 */ /* 0x000fe200078ec0ff */
[--C-:B------:R-:W-:Y:S01]  /*2b320*/  IMAD.X R49, RZ, RZ, R21.reuse, P4 ;  /* 0x000000ffff317224 */ /* 0x100fe200020e0615 */
[----:B------:R-:W-:Y:S01]  /*2b330*/  IADD3 R65, P2, R20, 0xd000, RZ ;  /* 0x0000d00014417810 */ /* 0x000fe20007f5e0ff */
[--C-:B------:R-:W-:Y:S01]  /*2b340*/  IMAD.X R33, RZ, RZ, R21.reuse, P6 ;  /* 0x000000ffff217224 */ /* 0x100fe200030e0615 */
[----:B------:R-:W-:Y:S01]  /*2b350*/  SHF.R.U64 R60, R60, 0x3, RZ ;  /* 0x000000033c3c7819 */ /* 0x000fe200000012ff */
[----:B------:R-:W-:Y:S01]  /*2b360*/  IMAD.X R53, RZ, RZ, R21, P5 ;  /* 0x000000ffff357224 */ /* 0x000fe200028e0615 */
[----:B------:R-:W-:-:S02]  /*2b370*/  IADD3 R57, P6, R20, 0xb000, RZ ;  /* 0x0000b00014397810 */ /* 0x000fc40007fde0ff */
[----:B------:R-:W-:Y:S01]  /*2b380*/  LOP3.LUT R60, R60, R61, RZ, 0x3c, !PT ;  /* 0x0000003d3c3c7212 */ /* 0x000fe200078e3cff */
[----:B------:R-:W-:Y:S01]  /*2b390*/  IMAD.X R61, RZ, RZ, R21, P1 ;  /* 0x000000ffff3d7224 */ /* 0x000fe200008e0615 */
[C---:B------:R-:W-:Y:S02]  /*2b3a0*/  IADD3 R69, P3, R20.reuse, 0xe000, RZ ;  /* 0x0000e00014457810 */ /* 0x040fe40007f7e0ff */
        /* <DEDUP_REMOVED lines=8> */
[----:B------:R-:W-:Y:S02]  /*2b430*/  SHF.R.S32.HI R78, RZ, 0x1f, R219 ;  /* 0x0000001fff4e7819 */ /* 0x000fe400000114db */
[----:B------:R-:W-:Y:S01]  /*2b440*/  LOP3.LUT R56, R56, R57, RZ, 0x3c, !PT ;  /* 0x0000003938387212 */ /* 0x000fe200078e3cff */
[--C-:B------:R-:W-:Y:S01]  /*2b450*/  IMAD.X R57, RZ, RZ, R21.reuse, P6 ;  /* 0x000000ffff397224 */ /* 0x100fe200030e0615 */
[----:B------:R-:W-:Y:S01]  /*2b460*/  LOP3.LUT R64, R64, R65, RZ, 0x3c, !PT ;  /* 0x0000004140407212 */ /* 0x000fe200078e3cff */
[--C-:B------:R-:W-:Y:S01]  /*2b470*/  IMAD.X R65, RZ, RZ, R21.reuse, P2 ;  /* 0x000000ffff417224 */ /* 0x100fe200010e0615 */
[----:B------:R-:W-:Y:S01]  /*2b480*/  LOP3.LUT R68, R68, R69, RZ, 0x3c, !PT ;  /* 0x0000004544447212 */ /* 0x000fe200078e3cff */
[----:B------:R-:W-:Y:S01]  /*2b490*/  IMAD.X R69, RZ, RZ, R21, P3 ;  /* 0x000000ffff457224 */ /* 0x000fe200018e0615 */
[----:B------:R-:W-:-:S02]  /*2b4a0*/  SHF.R.S32.HI R79, RZ, 0x1f, R216 ;  /* 0x0000001fff4f7819 */ /* 0x000fc400000114d8 */
[----:B------:R-:W-:Y:S02]  /*2b4b0*/  SEL R77, R219, RZ, !P0 ;  /* 0x000000ffdb4d7207 */ /* 0x000fe40004000000 */
[----:B------:R-:W-:Y:S02]  /*2b4c0*/  SEL R78, R78, RZ, !P0 ;  /* 0x000000ff4e4e7207 */ /* 0x000fe40004000000 */
[----:B-----5:R-:W-:Y:S01]  /*2b4d0*/  SHF.R.S32.HI R81, RZ, 0x1f, R76 ;  /* 0x0000001fff517819 */ /* 0x020fe2000001144c */
[----:B--2---:R0:W2:Y:S02]  /*2b4e0*/  SHFL.IDX PT, R4, R3, RZ, 0x1f ;  /* 0x00001fff03047589 */ /* 0x0040a400000e0000 */
[----:B0-----:R-:W-:Y:S02]  /*2b4f0*/  IADD3 R3, P4, R20, 0xf000, RZ ;  /* 0x0000f00014037810 */ /* 0x001fe40007f9e0ff */
[----:B------:R-:W-:Y:S02]  /*2b500*/  LOP3.LUT R20, R5, R20, RZ, 0x3c, !PT ;  /* 0x0000001405147212 */ /* 0x000fe400078e3cff */
[----:B------:R-:W-:Y:S01]  /*2b510*/  LOP3.LUT R0, R3, 0x380, RZ, 0xc0, !PT ;  /* 0x0000038003007812 */ /* 0x000fe200078ec0ff */
[----:B------:R-:W-:-:S03]  /*2b520*/  IMAD.X R73, RZ, RZ, R21, P4 ;  /* 0x000000ffff497224 */ /* 0x000fc600020e0615 */
[----:B------:R-:W-:-:S04]  /*2b530*/  SHF.R.U64 R0, R0, 0x3, RZ ;  /* 0x0000000300007819 */ /* 0x000fc800000012ff */
[----:B------:R-:W-:Y:S02]  /*2b540*/  LOP3.LUT R72, R0, R3, RZ, 0x3c, !PT ;  /* 0x0000000300487212 */ /* 0x000fe400078e3cff */
[----:B--2---:R-:W-:-:S13]  /*2b550*/  ISETP.NE.AND P1, PT, R4, RZ, PT ;  /* 0x000000ff0400720c */ /* 0x004fda0003f25270 */
[----:B------:R-:W-:Y:S05]  /*2b560*/  @P1 BRA `(.L_x_3666) ;  /* 0x0000000000cc1947 */ /* 0x000fea0003800000 */
[----:B------:R-:W2:Y:S01]  /*2b570*/  LDL R9, [R1+0x430] ;  /* 0x0004300001097983 */ /* 0x000ea20000100800 */
[----:B------:R-:W0:Y:S03]  /*2b580*/  LDC R6, c[0x0][0xce8] ;  /* 0x00033a00ff067b82 */ /* 0x000e260000000800 */
[----:B------:R-:W3:Y:S04]  /*2b590*/  LDL R7, [R1+0x440] ;  /* 0x0004400001077983 */ /* 0x000ee80000100800 */
[----:B------:R-:W4:Y:S01]  /*2b5a0*/  LDL R8, [R1+0x448] ;  /* 0x0004480001087983 */ /* 0x000f220000100800 */
[----:B------:R-:W-:Y:S01]  /*2b5b0*/  IMAD.IADD R14, R192, 0x1, R194 ;  /* 0x00000001c00e7824 */ /* 0x000fe200078e02c2 */
[----:B------:R-:W-:Y:S01]  /*2b5c0*/  ULDC.64 UR4, c[0x0][0xc90] ;  /* 0x0003240000047ab9 */ /* 0x000fe20000000a00 */
[----:B0-----:R-:W-:Y:S01]  /*2b5d0*/  IMAD R31, R22, R6, RZ ;  /* 0x00000006161f7224 */ /* 0x001fe200078e02ff */
[----:B------:R-:W-:Y:S01]  /*2b5e0*/  ISETP.NE.AND P2, PT, R6, 0x1, PT ;  /* 0x000000010600780c */ /* 0x000fe20003f45270 */
[----:B------:R-:W-:-:S02]  /*2b5f0*/  IMAD R3, R79, UR4, RZ ;  /* 0x000000044f037c24 */ /* 0x000fc4000f8e02ff */
[----:B------:R-:W-:Y:S02]  /*2b600*/  IMAD.MOV.U32 R4, RZ, RZ, R76 ;  /* 0x000000ffff047224 */ /* 0x000fe400078e004c */
[----:B------:R-:W-:Y:S02]  /*2b610*/  IMAD.MOV.U32 R5, RZ, RZ, R81 ;  /* 0x000000ffff057224 */ /* 0x000fe400078e0051 */
[C---:B------:R-:W-:Y:S02]  /*2b620*/  IMAD R3, R216.reuse, UR5, R3 ;  /* 0x00000005d8037c24 */ /* 0x040fe4000f8e0203 */
[----:B------:R-:W-:Y:S01]  /*2b630*/  IMAD.WIDE.U32 R4, R216, UR4, R4 ;  /* 0x00000004d8047c25 */ /* 0x000fe2000f8e0004 */
[----:B------:R-:W-:-:S03]  /*2b640*/  ULDC.64 UR4, c[0x0][0xc98] ;  /* 0x0003260000047ab9 */ /* 0x000fc60000000a00 */
[----:B--2---:R-:W-:-:S05]  /*2b650*/  IMAD.MOV R0, RZ, RZ, -R9 ;  /* 0x000000ffff007224 */ /* 0x004fca00078e0a09 */
[----:B---3--:R-:W-:Y:S02]  /*2b660*/  ISETP.NE.AND P0, PT, R7, R0, PT ;  /* 0x000000000700720c */ /* 0x008fe40003f05270 */
[----:B------:R-:W0:Y:S02]  /*2b670*/  @P2 LDC R0, c[0x0][0xcec] ;  /* 0x00033b00ff002b82 */ /* 0x000e240000000800 */
[----:B------:R-:W-:-:S06]  /*2b680*/  ISETP.GE.OR P1, PT, R14, R31, P0 ;  /* 0x0000001f0e00720c */ /* 0x000fcc0000726670 */
[----:B------:R-:W2:Y:S07]  /*2b690*/  @P2 LDC R7, c[0x0][0xcf0] ;  /* 0x00033c00ff072b82 */ /* 0x000eae0000000800 */
[----:B------:R-:W3:Y:S01]  /*2b6a0*/  @!P1 LDL R27, [R1+0x1f0] ;  /* 0x0001f000011b9983 */ /* 0x000ee20000100800 */
[----:B----4-:R-:W-:Y:S02]  /*2b6b0*/  IMAD.IADD R9, R8, 0x1, R194 ;  /* 0x0000000108097824 */ /* 0x010fe400078e02c2 */
[----:B------:R-:W-:-:S02]  /*2b6c0*/  IMAD.IADD R5, R5, 0x1, R3 ;  /* 0x0000000105057824 */ /* 0x000fc400078e0203 */
[----:B------:R-:W-:Y:S02]  /*2b6d0*/  IMAD.MOV.U32 R15, RZ, RZ, R9 ;  /* 0x000000ffff0f7224 */ /* 0x000fe400078e0009 */
[----:B------:R-:W-:-:S04]  /*2b6e0*/  IMAD.WIDE.U32 R4, R77, UR4, R4 ;  /* 0x000000044d047c25 */ /* 0x000fc8000f8e0004 */
[----:B0-----:R-:W-:-:S05]  /*2b6f0*/  @P2 IMAD.HI.U32 R0, R9, R0, RZ ;  /* 0x0000000009002227 */ /* 0x001fca00078e00ff */
        /* <DEDUP_REMOVED lines=20> */
[----:B------:R-:W3:Y:S04]  /*2b840*/  SHFL.IDX PT, R7, R9, RZ, 0x1c1f ;  /* 0x001c1fff09077589 */ /* 0x000ee800000e0000 */
[----:B---3--:R-:W-:Y:S04]  /*2b850*/  @!P1 ST.E desc[UR46][R6.64], R27 ;  /* 0x0000001b06009985 */ /* 0x008fe8000c10192e */
[----:B------:R-:W2:Y:S04]  /*2b860*/  @!P0 LDL R3, [R1+0x1f4] ;  /* 0x0001f40001038983 */ /* 0x000ea80000100800 */
[----:B------:R-:W-:Y:S04]  /*2b870*/  SHFL.IDX PT, R4, R8, 0x1, 0x1c1f ;  /* 0x003c1f0008047f89 */ /* 0x000fe800000e0000 */
[----:B------:R-:W2:Y:S04]  /*2b880*/  SHFL.IDX PT, R5, R9, 0x1, 0x1c1f ;  /* 0x003c1f0009057f89 */ /* 0x000ea800000e0000 */
[----:B--2---:R0:W-:Y:S02]  /*2b890*/  @!P0 ST.E desc[UR46][R4.64], R3 ;  /* 0x0000000304008985 */ /* 0x0041e4000c10192e */
.L_x_3666:
[----:B------:R-:W2:Y:S01]  /*2b8a0*/  LDL R80, [R1+0x424] ;  /* 0x0004240001507983 */ /* 0x000ea20000100800 */
[----:B------:R-:W3:Y:S01]  /*2b8b0*/  LDC R83, c[0x0][0xce8] ;  /* 0x00033a00ff537b82 */ /* 0x000ee20000000800 */
[----:B------:R-:W-:Y:S02]  /*2b8c0*/  ULDC.64 UR4, c[0x0][0xba0] ;  /* 0x0002e80000047ab9 */ /* 0x000fe40000000a00 */
[----:B0-----:R-:W-:Y:S01]  /*2b8d0*/  IMAD R3, R81, UR4, RZ ;  /* 0x0000000451037c24 */ /* 0x001fe2000f8e02ff */
[----:B------:R0:W5:Y:S04]  /*2b8e0*/  LD.E.128 R4, desc[UR46][R20.64] ;  /* 0x0000002e14047980 */ /* 0x000168000c101d00 */
[----:B------:R-:W4:Y:S01]  /*2b8f0*/  LDC R0, c[0x0][0xbc8] ;  /* 0x0002f200ff007b82 */ /* 0x000f220000000800 */
[----:B------:R-:W5:Y:S04]  /*2b900*/  LD.E.128 R8, desc[UR46][R10.64] ;  /* 0x0000002e0a087980 */ /* 0x000f68000c101d00 */
[----:B------:R-:W5:Y:S04]  /*2b910*/  LD.E.128 R12, desc[UR46][R12.64] ;  /* 0x0000002e0c0c7980 */ /* 0x000f68000c101d00 */
[----:B------:R-:W5:Y:S04]  /*2b920*/  LD.E.128 R24, desc[UR46][R24.64] ;  /* 0x0000002e18187980 */ /* 0x000f68000c101d00 */
[----:B------:R-:W5:Y:S01]  /*2b930*/  LD.E.128 R28, desc[UR46][R28.64] ;  /* 0x0000002e1c1c7980 */ /* 0x000f62000c101d00 */
[----:B---3--:R-:W-:Y:S01]  /*2b940*/  ISETP.NE.AND P1, PT, R83, 0x1, PT ;  /* 0x000000015300780c */ /* 0x008fe20003f25270 */
[----:B------:R-:W-:-:S02]  /*2b950*/  IMAD R3, R76, UR5, R3 ;  /* 0x000000054c037c24 */ /* 0x000fc4000f8e0203 */
[----:B------:R-:W5:Y:S04]  /*2b960*/  LD.E.128 R32, desc[UR46][R32.64] ;  /* 0x0000002e20207980 */ /* 0x000f68000c101d00 */
[----:B------:R-:W5:Y:S04]  /*2b970*/  LD.E.128 R36, desc[UR46][R36.64] ;  /* 0x0000002e24247980 */ /* 0x000f68000c101d00 */
[----:B------:R-:W5:Y:S02]  /*2b980*/  LD.E.128 R40, desc[UR46][R40.64] ;  /* 0x0000002e28287980 */ /* 0x000f64000c101d00 */
[----:B------:R-:W3:Y:S01]  /*2b990*/  @P1 LDC R81, c[0x0][0xcec] ;  /* 0x00033b00ff511b82 */ /* 0x000ee20000000800 */
[----:B0-----:R-:W-:Y:S01]  /*2b9a0*/  IMAD.WIDE.U32 R20, R76, UR4, RZ ;  /* 0x000000044c147c25 */ /* 0x001fe2000f8e00ff */
[----:B------:R-:W-:Y:S01]  /*2b9b0*/  ULDC.64 UR4, c[0x0][0xbe8] ;  /* 0x0002fa0000047ab9 */ /* 0x000fe20000000a00 */
[----:B------:R-:W5:Y:S04]  /*2b9c0*/  LD.E.128 R44, desc[UR46][R44.64] ;  /* 0x0000002e2c2c7980 */ /* 0x000f68000c101d00 */
[----:B------:R-:W5:Y:S01]  /*2b9d0*/  LD.E.128 R48, desc[UR46][R48.64] ;  /* 0x0000002e30307980 */ /* 0x000f62000c101d00 */
[----:B------:R-:W0:Y:S01]  /*2b9e0*/  @P1 LDC R85, c[0x0][0xcf0] ;  /* 0x00033c00ff551b82 */ /* 0x000e220000000800 */
[----:B------:R-:W-:-:S02]  /*2b9f0*/  IMAD.IADD R21, R21, 0x1, R3 ;  /* 0x0000000115157824 */ /* 0x000fc400078e0203 */
[----:B------:R-:W-:Y:S01]  /*2ba00*/  IMAD R79, R79, UR4, RZ ;  /* 0x000000044f4f7c24 */ /* 0x000fe2000f8e02ff */
[----:B------:R-:W5:Y:S01]  /*2ba10*/  LD.E.128 R52, desc[UR46][R52.64] ;  /* 0x0000002e34347980 */ /* 0x000f62000c101d00 */
[----:B------:R-:W-:-:S03]  /*2ba20*/  IMAD.WIDE.U32 R20, R216, UR4, R20 ;  /* 0x00000004d8147c25 */ /* 0x000fc6000f8e0014 */
[----:B------:R-:W5:Y:S01]  /*2ba30*/  LD.E.128 R56, desc[UR46][R56.64] ;  /* 0x0000002e38387980 */ /* 0x000f62000c101d00 */
[----:B------:R-:W-:Y:S01]  /*2ba40*/  IMAD R79, R216, UR5, R79 ;  /* 0x00000005d84f7c24 */ /* 0x000fe2000f8e024f */
[----:B------:R-:W-:Y:S01]  /*2ba50*/  ULDC.64 UR4, c[0x0][0xbf0] ;  /* 0x0002fc0000047ab9 */ /* 0x000fe20000000a00 */
[-C--:B----4-:R-:W-:Y:S01]  /*2ba60*/  ISETP.GE.AND P0, PT, R214, R0.reuse, PT ;  /* 0x00000000d600720c */ /* 0x090fe20003f06270 */
[----:B------:R-:W-:Y:S01]  /*2ba70*/  IMAD R78, R78, UR4, RZ ;  /* 0x000000044e4e7c24 */ /* 0x000fe2000f8e02ff */
[----:B------:R-:W5:Y:S01]  /*2ba80*/  LD.E.128 R60, desc[UR46][R60.64] ;  /* 0x0000002e3c3c7980 */ /* 0x000f62000c101d00 */
[----:B------:R-:W-:Y:S02]  /*2ba90*/  IMAD.IADD R21, R21, 0x1, R79 ;  /* 0x0000000115157824 */ /* 0x000fe400078e024f */
[C---:B------:R-:W-:Y:S01]  /*2baa0*/  IMAD R79, R77.reuse, UR5, R78 ;  /* 0x000000054d4f7c24 */ /* 0x040fe2000f8e024e */
[----:B------:R-:W5:Y:S01]  /*2bab0*/  LD.E.128 R64, desc[UR46][R64.64] ;  /* 0x0000002e40407980 */ /* 0x000f62000c101d00 */
[----:B------:R-:W-:Y:S01]  /*2bac0*/  IMAD.WIDE.U32 R20, R77, UR4, R20 ;  /* 0x000000044d147c25 */ /* 0x000fe2000f8e0014 */
[----:B------:R-:W-:Y:S01]  /*2bad0*/  SEL R77, RZ, 0xffffffff, P0 ;  /* 0xffffffffff4d7807 */ /* 0x000fe20000000000 */
[----:B------:R-:W-:Y:S01]  /*2bae0*/  ULDC.64 UR4, c[0x0][0xbe0] ;  /* 0x0002f80000047ab9 */ /* 0x000fe20000000a00 */
[----:B------:R-:W-:Y:S01]  /*2baf0*/  ISETP.GE.AND P0, PT, R213, R0, PT ;  /* 0x00000000d500720c */ /* 0x000fe20003f06270 */
[----:B------:R-:W-:Y:S01]  /*2bb00*/  IMAD.IADD R21, R21, 0x1, R79 ;  /* 0x0000000115157824 */ /* 0x000fe200078e024f */
[----:B------:R-:W5:Y:S02]  /*2bb10*/  LD.E.128 R68, desc[UR46][R68.64] ;  /* 0x0000002e44447980 */ /* 0x000f64000c101d00 */
[----:B------:R-:W-:-:S02]  /*2bb20*/  SEL R78, RZ, 0xffffffff, P0 ;  /* 0xffffffffff4e7807 */ /* 0x000fc40000000000 */
[----:B------:R-:W-:Y:S01]  /*2bb30*/  ISETP.GE.AND P0, PT, R212, R0, PT ;  /* 0x00000000d400720c */ /* 0x000fe20003f06270 */
[----:B------:R-:W5:Y:S01]  /*2bb40*/  LD.E.128 R72, desc[UR46][R72.64] ;  /* 0x0000002e48487980 */ /* 0x000f62000c101d00 */
[----:B------:R-:W-:Y:S01]  /*2bb50*/  IMAD R87, R22, R83, RZ ;  /* 0x0000005316577224 */ /* 0x000fe200078e02ff */
[----:B------:R-:W-:Y:S01]  /*2bb60*/  BSSY B1, `(.L_x_3667) ;  /* 0x000005a000017945 */ /* 0x000fe20003800000 */
[----:B------:R-:W-:Y:S01]  /*2bb70*/  @!PT LDS RZ, [RZ] ;  /* 0x00000000fffff984 */ /* 0x000fe20000000800 */
[----:B------:R-:W-:Y:S01]  /*2bb80*/  @!PT LDS RZ, [RZ] ;  /* 0x00000000fffff984 */ /* 0x000fe20000000800 */
[----:B------:R-:W-:Y:S01]  /*2bb90*/  @!PT LDS RZ, [RZ] ;  /* 0x00000000fffff984 */ /* 0x000fe20000000800 */
[----:B------:R-:W-:Y:S01]  /*2bba0*/  @!PT LDS RZ, [RZ] ;  /* 0x00000000fffff984 */ /* 0x000fe20000000800 */
[----:B------:R4:W-:Y:S06]  /*2bbb0*/  MEMBAR.ALL.CTA ;  /* 0x0000000000007992 */ /* 0x0009ec0000008000 */
[----:B----4-:R-:W4:Y:S01]  /*2bbc0*/  FENCE.VIEW.ASYNC.S ;  /* 0x00000000000073c6 */ /* 0x010f220000000000 */
[----:B--2---:R-:W-:-:S04]  /*2bbd0*/  IMAD R3, R80, 0x20, R220 ;  /* 0x0000002050037824 */ /* 0x004fc800078e02dc */
[----:B------:R-:W-:Y:S02]  /*2bbe0*/  IMAD.IADD R80, R194, 0x1, R3 ;  /* 0x00000001c2507824 */ /* 0x000fe400078e0203 */
[----:B------:R-:W-:Y:S02]  /*2bbf0*/  IMAD.IADD R194, R220, 0x1, R194 ;  /* 0x00000001dcc27824 */ /* 0x000fe400078e02c2 */
[----:B---3--:R-:W-:-:S04]  /*2bc00*/  @P1 IMAD.HI.U32 R76, R80, R81, RZ ;  /* 0x00000051504c1227 */ /* 0x008fc800078e00ff */
[----:B------:R-:W-:Y:S01]  /*2bc10*/  IMAD.MOV.U32 R3, RZ, RZ, R80 ;  /* 0x000000ffff037224 */ /* 0x000fe200078e0050 */
[----:B0-----:R-:W-:Y:S01]  /*2bc20*/  @P1 SHF.R.U32.HI R3, RZ, R85, R76 ;  /* 0x00000055ff031219 */ /* 0x001fe2000001164c */
[----:B------:R-:W-:Y:S01]  /*2bc30*/  IMAD.SHL.U32 R81, R77, 0x2, RZ ;  /* 0x000000024d517824 */ /* 0x000fe200078e00ff */
[----:B------:R-:W-:-:S03]  /*2bc40*/  ISETP.GE.AND P1, PT, R215, R0, PT ;  /* 0x00000000d700720c */ /* 0x000fc60003f26270 */
[----:B------:R-:W-:Y:S01]  /*2bc50*/  IMAD.MOV R79, RZ, RZ, -R3 ;  /* 0x000000ffff4f7224 */ /* 0x000fe200078e0a03 */
[----:B------:R-:W-:Y:S01]  /*2bc60*/  SEL R76, RZ, 0x1, P1 ;  /* 0x00000001ff4c7807 */ /* 0x000fe20000800000 */
[----:B------:R-:W-:Y:S01]  /*2bc70*/  IMAD.WIDE.U32 R20, R3, UR4, R20 ;  /* 0x0000000403147c25 */ /* 0x000fe2000f8e0014 */
[----:B------:R-:W-:Y:S02]  /*2bc80*/  ISETP.GE.AND P1, PT, R194, R87, PT ;  /* 0x00000057c200720c */ /* 0x000fe40003f26270 */
[----:B------:R-:W-:Y:S01]  /*2bc90*/  LOP3.LUT R76, R81, 0x2, R76, 0xe2, !PT ;  /* 0x00000002514c7812 */ /* 0x000fe200078ee24c */
[----:B------:R-:W-:Y:S01]  /*2bca0*/  IMAD.SHL.U32 R81, R78, 0x4, RZ ;  /* 0x000000044e517824 */ /* 0x000fe200078e00ff */
[----:B------:R-:W-:Y:S01]  /*2bcb0*/  SEL R78, RZ, 0xffffffff, P0 ;  /* 0xffffffffff4e7807 */ /* 0x000fe20000000000 */
[----:B------:R-:W-:Y:S01]  /*2bcc0*/  IMAD R77, R83, R79, R80 ;  /* 0x0000004f534d7224 */ /* 0x000fe200078e0250 */
[----:B------:R-:W-:Y:S02]  /*2bcd0*/  SHF.R.S32.HI R79, RZ, 0x1f, R3 ;  /* 0x0000001fff4f7819 */ /* 0x000fe40000011403 */
[----:B------:R-:W-:-:S02]  /*2bce0*/  ISETP.GE.AND P0, PT, R211, R0, PT ;  /* 0x00000000d300720c */ /* 0x000fc40003f06270 */
[----:B------:R-:W-:Y:S01]  /*2bcf0*/  LOP3.LUT R76, R81, 0x4, R76, 0xe2, !PT ;  /* 0x00000004514c7812 */ /* 0x000fe200078ee24c */
[----:B------:R-:W-:Y:S01]  /*2bd00*/  IMAD.SHL.U32 R81, R78, 0x8, RZ ;  /* 0x000000084e517824 */ /* 0x000fe200078e00ff */
[----:B------:R-:W-:Y:S01]  /*2bd10*/  SEL R78, RZ, 0xffffffff, P0 ;  /* 0xffffffffff4e7807 */ /* 0x000fe20000000000 */
[----:B------:R-:W-:Y:S01]  /*2bd20*/  IMAD R80, R79, UR4, RZ ;  /* 0x000000044f507c24 */ /* 0x000fe2000f8e02ff */
[-C--:B------:R-:W-:Y:S02]  /*2bd30*/  ISETP.GE.AND P0, PT, R210, R0.reuse, PT ;  /* 0x00000000d200720c */ /* 0x080fe40003f06270 */
[----:B------:R-:W-:Y:S01]  /*2bd40*/  LOP3.LUT R76, R81, 0x8, R76, 0xe2, !PT ;  /* 0x00000008514c7812 */ /* 0x000fe200078ee24c */
[----:B------:R-:W-:Y:S01]  /*2bd50*/  IMAD R79, R3, UR5, R80 ;  /* 0x00000005034f7c24 */ /* 0x000fe2000f8e0250 */
[----:B------:R-:W-:Y:S01]  /*2bd60*/  SEL R3, RZ, 0xffffffff, P0 ;  /* 0xffffffffff037807 */ /* 0x000fe20000000000 */
[----:B------:R-:W-:Y:S01]  /*2bd70*/  IMAD.SHL.U32 R81, R78, 0x10, RZ ;  /* 0x000000104e517824 */ /* 0x000fe200078e00ff */
[----:B------:R-:W-:Y:S01]  /*2bd80*/  SHF.R.S32.HI R78, RZ, 0x1f, R77 ;  /* 0x0000001fff4e7819 */ /* 0x000fe2000001144d */
[----:B------:R-:W-:Y:S01]  /*2bd90*/  ULDC.64 UR4, c[0x0][0xbd8] ;  /* 0x0002f60000047ab9 */ /* 0x000fe20000000a00 */
[----:B------:R-:W-:Y:S01]  /*2bda0*/  ISETP.GE.AND P0, PT, R218, R0, PT ;  /* 0x00000000da00720c */ /* 0x000fe20003f06270 */
[----:B------:R-:W-:Y:S01]  /*2bdb0*/  IMAD.SHL.U32 R3, R3, 0x20, RZ ;  /* 0x0000002003037824 */ /* 0x000fe200078e00ff */
[----:B------:R-:W-:Y:S01]  /*2bdc0*/  LOP3.LUT R76, R81, 0x10, R76, 0xe2, !PT ;  /* 0x00000010514c7812 */ /* 0x000fe200078ee24c */
[----:B------:R-:W-:-:S02]  /*2bdd0*/  IMAD.IADD R21, R21, 0x1, R79 ;  /* 0x0000000115157824 */ /* 0x000fc400078e024f */
[----:B------:R-:W-:Y:S01]  /*2bde0*/  IMAD R78, R78, UR4, RZ ;  /* 0x000000044e4e7c24 */ /* 0x000fe2000f8e02ff */
[----:B------:R-:W-:Y:S01]  /*2bdf0*/  LOP3.LUT R76, R3, 0x20, R76, 0xe2, !PT ;  /* 0x00000020034c7812 */ /* 0x000fe200078ee24c */
[----:B------:R-:W-:Y:S01]  /*2be00*/  IMAD.WIDE.U32 R20, R77, UR4, R20 ;  /* 0x000000044d147c25 */ /* 0x000fe2000f8e0014 */
[----:B------:R-:W-:Y:S02]  /*2be10*/  SEL R3, RZ, 0x40, P0 ;  /* 0x00000040ff037807 */ /* 0x000fe40000000000 */
[----:B------:R-:W-:Y:S01]  /*2be20*/  ISETP.GE.AND P0, PT, R217, R0, PT ;  /* 0x00000000d900720c */ /* 0x000fe20003f06270 */
[----:B------:R-:W-:Y:S01]  /*2be30*/  IMAD R79, R77, UR5, R78 ;  /* 0x000000054d4f7c24 */ /* 0x000fe2000f8e024e */
[----:B------:R-:W-:Y:S01]  /*2be40*/  LOP3.LUT R22, R76, R3, RZ, 0xfc, !PT ;  /* 0x000000034c167212 */ /* 0x000fe200078efcff */
[----:B------:R-:W-:Y:S01]  /*2be50*/  VIADD R3, R2, 0x38820 ;  /* 0x0003882002037836 */ /* 0x000fe20000000000 */
[----:B------:R-:W-:Y:S01]  /*2be60*/  ULDC.64 UR4, c[0x0][0xb80] ;  /* 0x0002e00000047ab9 */ /* 0x000fe20000000a00 */
[----:B------:R-:W-:Y:S01]  /*2be70*/  IMAD.IADD R77, R21, 0x1, R79 ;  /* 0x00000001154d7824 */ /* 0x000fe200078e024f */
[----:B------:R-:W-:-:S02]  /*2be80*/  LEA R84, P2, R20, UR4, 0x1 ;  /* 0x0000000414547c11 */ /* 0x000fc4000f8408ff */
[----:B------:R-:W-:Y:S02]  /*2be90*/  PRMT R3, RZ, 0x654, R3 ;  /* 0x00000654ff037816 */ /* 0x000fe40000000003 */
[----:B------:R-:W-:Y:S02]  /*2bea0*/  SEL R21, RZ, 0x80, P0 ;  /* 0x00000080ff157807 */ /* 0x000fe40000000000 */
[----:B------:R-:W-:Y:S01]  /*2beb0*/  LEA.HI.X R85, R20, UR5, R77, 0x1, P2 ;  /* 0x0000000514557c11 */ /* 0x000fe200090f0c4d */
[----:B----4-:R0:W-:Y:S01]  /*2bec0*/  SYNCS.ARRIVE.TRANS64.RED.A1T0 RZ, [R3+URZ], RZ ;  /* 0x000000ff03ff79a7 */ /* 0x0101e2000810043f */
[----:B------:R2:W3:Y:S01]  /*2bed0*/  SHFL.IDX PT, R20, R84, RZ, 0x181f ;  /* 0x00181fff54147589 */ /* 0x0004e200000e0000 */
[----:B0-----:R-:W-:-:S03]  /*2bee0*/  LOP3.LUT R3, R22, R21, RZ, 0xfc, !PT ;  /* 0x0000001516037212 */ /* 0x001fc600078efcff */
[----:B------:R2:W0:Y:S01]  /*2bef0*/  SHFL.IDX PT, R21, R85, RZ, 0x181f ;  /* 0x00181fff55157589 */ /* 0x00042200000e0000 */
[----:B------:R-:W-:Y:S05]  /*2bf00*/  @P1 BRA `(.L_x_3668) ;  /* 0x00000000007c1947 */ /* 0x000fea0003800000 */
[-C--:B------:R-:W-:Y:S02]  /*2bf10*/  ISETP.GE.AND P1, PT, R214, R0.reuse, PT ;  /* 0x00000000d600720c */ /* 0x080fe40003f26270 */
[-C--:B------:R-:W-:Y:S02]  /*2bf20*/  ISETP.GE.AND P0, PT, R215, R0.reuse, PT ;  /* 0x00000000d700720c */ /* 0x080fe40003f06270 */
[-C--:B------:R-:W-:Y:S02]  /*2bf30*/  ISETP.GE.AND P5, PT, R213, R0.reuse, PT ;  /* 0x00000000d500720c */ /* 0x080fe40003fa6270 */
[----:B------:R-:W-:-:S07]  /*2bf40*/  ISETP.GE.AND P3, PT, R212, R0, PT ;  /* 0x00000000d400720c */ /* 0x000fce0003f66270 */
[C---:B---3--:R-:W-:Y:S02]  /*2bf50*/  @!P1 LEA R76, P2, R214.reuse, R20, 0x1 ;  /* 0x00000014d64c9211 */ /* 0x048fe400078408ff */
[----:B0-----:R-:W-:Y:S02]  /*2bf60*/  @!P0 IMAD.WIDE R78, R215, 0x2, R20 ;  /* 0x00000002d74e8825 */ /* 0x001fe400078e0214 */
[----:B------:R-:W-:Y:S02]  /*2bf70*/  @!P1 LEA.HI.X R77, R214, R21, R228, 0x1, P2 ;  /* 0x00000015d64d9211 */ /* 0x000fe400010f0ce4 */
[----:B------:R-:W-:Y:S01]  /*2bf80*/  ISETP.GE.AND P2, PT, R211, R0, PT ;  /* 0x00000000d300720c */ /* 0x000fe20003f46270 */
        /* <DEDUP_REMOVED lines=13> */
[-C--:B---3--:R-:W-:Y:S02]  /*2c060*/  @P0 LEA R12, P3, R218, R20.reuse, 0x1 ;  /* 0x00000014da0c0211 */ /* 0x088fe400078608ff */
        /* <DEDUP_REMOVED lines=9> */
.L_x_3668:
[----:B------:R-:W-:Y:S05]  /*2c100*/  BSYNC B1 ;  /* 0x0000000000017941 */ /* 0x000fea0003800000 */
.L_x_3667:
[----:B----45:R-:W-:Y:S01]  /*2c110*/  VIADD R4, R194, 0x20 ;  /* 0x00000020c2047836 */ /* 0x030fe20000000000 */
[----:B------:R4:W0:Y:S04]  /*2c120*/  SHFL.IDX PT, R7, R85, 0x1, 0x181f ;  /* 0x00381f0055077f89 */ /* 0x00082800000e0000 */
[----:B------:R-:W-:Y:S01]  /*2c130*/  ISETP.GE.AND P0, PT, R4, R87, PT ;  /* 0x000000570400720c */ /* 0x000fe20003f06270 */
[----:B------:R4:W0:-:S12]  /*2c140*/  SHFL.IDX PT, R6, R84, 0x1, 0x181f ;  /* 0x00381f0054067f89 */ /* 0x00081800000e0000 */
[----:B----4-:R-:W-:Y:S05]  /*2c150*/  @P0 BRA `(.L_x_3669) ;  /* 0x0000000c00dc0947 */ /* 0x010fea0003800000 */
[-C--:B------:R-:W-:Y:S02]  /*2c160*/  ISETP.GE.AND P5, PT, R214, R0.reuse, PT ;  /* 0x00000000d600720c */ /* 0x080fe40003fa6270 */
[-C--:B------:R-:W-:Y:S02]  /*2c170*/  ISETP.GE.AND P6, PT, R215, R0.reuse, PT ;  /* 0x00000000d700720c */ /* 0x080fe40003fc6270 */
[-C--:B------:R-:W-:Y:S02]  /*2c180*/  ISETP.GE.AND P3, PT, R213, R0.reuse, PT ;  /* 0x00000000d500720c */ /* 0x080fe40003f66270 */
[-C--:B------:R-:W-:Y:S02]  /*2c190*/  ISETP.GE.AND P2, PT, R212, R0.reuse, PT ;  /* 0x00000000d400720c */ /* 0x080fe40003f46270 */
[-C--:B------:R-:W-:Y:S02]  /*2c1a0*/  ISETP.GE.AND P1, PT, R211, R0.reuse, PT ;  /* 0x00000000d300720c */ /* 0x080fe40003f26270 */
[----:B------:R-:W-:-:S03]  /*2c1b0*/  ISETP.GE.AND P0, PT, R210, R0, PT ;  /* 0x00000000d200720c */ /* 0x000fc60003f06270 */
[CC--:B0-----:R-:W-:Y:S02]  /*2c1c0*/  @!P5 LEA R12, P4, R214.reuse, R6.reuse, 0x1 ;  /* 0x00000006d60cd211 */ /* 0x0c1fe400078808ff */
[----:B------:R-:W-:Y:S02]  /*2c1d0*/  @!P6 IMAD.WIDE R4, R215, 0x2, R6 ;  /* 0x00000002d704e825 */ /* 0x000fe400078e0206 */
[----:B------:R-:W-:Y:S02]  /*2c1e0*/  @!P5 LEA.HI.X R13, R214, R7, R228, 0x1, P4 ;  /* 0x00000007d60dd211 */ /* 0x000fe400020f0ce4 */
[----:B------:R-:W-:Y:S01]  /*2c1f0*/  LOP3.LUT P4, RZ, R22, 0x40, RZ, 0xc0, !PT ;  /* 0x0000004016ff7812 */ /* 0x000fe2000788c0ff */
[----:B------:R0:W-:Y:S01]  /*2c200*/  @!P6 ST.E.128 desc[UR46][R4.64], R8 ;  /* 0x000000080400e985 */ /* 0x0001e2000c101d2e */
[----:B------:R-:W-:-:S03]  /*2c210*/  @!P3 LEA R14, P6, R213, R6, 0x1 ;  /* 0x00000006d50eb211 */ /* 0x000fc600078c08ff */
[----:B------:R4:W-:Y:S01]  /*2c220*/  @!P5 ST.E.128 desc[UR46][R12.64], R24 ;  /* 0x000000180c00d985 */ /* 0x0009e2000c101d2e */
[-C--:B------:R-:W-:Y:S02]  /*2c230*/  @!P3 LEA.HI.X R15, R213, R7.reuse, R227, 0x1, P6 ;  /* 0x00000007d50fb211 */ /* 0x080fe400030f0ce3 */
[-C--:B---3--:R-:W-:Y:S02]  /*2c240*/  @!P2 LEA R20, P5, R212, R6.reuse, 0x1 ;  /* 0x00000006d414a211 */ /* 0x088fe400078a08ff */
[CC--:B------:R-:W-:Y:S01]  /*2c250*/  @!P1 LEA R28, P6, R211.reuse, R6.reuse, 0x1 ;  /* 0x00000006d31c9211 */ /* 0x0c0fe200078c08ff */
        /* <DEDUP_REMOVED lines=17> */
.L_x_3664:
[----:B------:R-:W-:Y:S01]  /*2c370*/  ULDC.64 UR4, c[0x0][0xd00] ;  /* 0x0003400000047ab9 */ /* 0x000fe20000000a00 */
[----:B------:R-:W0:Y:S01]  /*2c380*/  LDC.64 R4, c[0x0][0xd00] ;  /* 0x00034000ff047b82 */ /* 0x000e220000000a00 */
[----:B------:R-:W-:Y:S01]  /*2c390*/  ISETP.NE.U32.AND P0, PT, RZ, UR4, PT ;  /* 0x00000004ff007c0c */ /* 0x000fe2000bf05070 */
[----:B------:R-:W-:-:S03]  /*2c3a0*/  IMAD.MOV.U32 R3, RZ, RZ, RZ ;  /* 0x000000ffff037224 */ /* 0x000fc600078e00ff */
[----:B------:R-:W-:Y:S01]  /*2c3b0*/  ISETP.NE.AND.EX P0, PT, RZ, UR5, PT, P0 ;  /* 0x00000005ff007c0c */ /* 0x000fe2000bf05300 */
[----:B------:R-:W-:Y:S02]  /*2c3c0*/  ULDC.64 UR4, c[0x0][0xd08] ;  /* 0x0003420000047ab9 */ /* 0x000fe40000000a00 */
[----:B------:R-:W-:Y:S01]  /*2c3d0*/  ISETP.NE.U32.AND P1, PT, RZ, UR4, PT ;  /* 0x00000004ff007c0c */ /* 0x000fe2000bf25070 */
[----:B------:R-:W1:Y:S03]  /*2c3e0*/  LDC R25, c[0x0][0xce8] ;  /* 0x00033a00ff197b82 */ /* 0x000e660000000800 */
[----:B------:R-:W-:Y:S01]  /*2c3f0*/  ISETP.NE.AND.EX P1, PT, RZ, UR5, PT, P1 ;  /* 0x00000005ff007c0c */ /* 0x000fe2000bf25310 */
[----:B0-----:R-:W-:-:S12]  /*2c400*/  IMAD.WIDE R4, R219, 0x4, R4 ;  /* 0x00000004db047825 */ /* 0x001fd800078e0204 */
[----:B------:R-:W0:Y:S01]  /*2c410*/  @P1 LDC.64 R6, c[0x0][0xd08] ;  /* 0x00034200ff061b82 */ /* 0x000e220000000a00 */
[----:B------:R-:W-:Y:S02]  /*2c420*/  ULDC UR4, c[0x0][0xb88] ;  /* 0x0002e20000047ab9 */ /* 0x000fe40000000800 */
[----:B------:R-:W-:Y:S01]  /*2c430*/  IMAD.U32 R0, RZ, RZ, UR4 ;  /* 0x00000004ff007e24 */ /* 0x000fe2000f8e00ff */
[----:B------:R0:W5:Y:S02]  /*2c440*/  @P0 LDG.E R3, desc[UR46][R4.64] ;  /* 0x0000002e04030981 */ /* 0x000164000c1e1900 */
[----:B0-----:R-:W-:-:S05]  /*2c450*/  @P1 IMAD.WIDE R6, R219, 0x4, R6 ;  /* 0x00000004db061825 */ /* 0x001fca00078e0206 */
[----:B------:R0:W5:Y:S01]  /*2c460*/  @P1 LDG.E R0, desc[UR46][R6.64] ;  /* 0x0000002e06001981 */ /* 0x000162000c1e1900 */
[----:B------:R-:W-:Y:S02]  /*2c470*/  ISETP.GE.AND P2, PT, R229, 0x40, PT ;  /* 0x00000040e500780c */ /* 0x000fe40003f46270 */
[----:B------:R-:W-:Y:S01]  /*2c480*/  SHF.R.S32.HI R8, RZ, 0x1f, R219 ;  /* 0x0000001fff087819 */ /* 0x000fe200000114db */
[----:B-1----:R-:W-:Y:S10]  /*2c490*/  @P1 BRA `(.L_x_3670) ;  /* 0x0000000000101947 */ /* 0x002ff40003800000 */
[----:B------:R-:W-:Y:S05]  /*2c4a0*/  @!P0 BRA `(.L_x_3670) ;  /* 0x00000000000c8947 */ /* 0x000fea0003800000 */
[----:B0-----:R-:W2:Y:S04]  /*2c4b0*/  LDG.E R7, desc[UR46][R4.64] ;  /* 0x0000002e04077981 */ /* 0x001ea8000c1e1900 */
[----:B-----5:R-:W2:Y:S02]  /*2c4c0*/  LDG.E R0, desc[UR46][R4.64+0x4] ;  /* 0x0000042e04007981 */ /* 0x020ea4000c1e1900 */
[----:B--2---:R-:W-:-:S07]  /*2c4d0*/  IMAD.IADD R0, R0, 0x1, -R7 ;  /* 0x0000000100007824 */ /* 0x004fce00078e0a07 */
.L_x_3670:
[----:B------:R-:W-:Y:S01]  /*2c4e0*/  BSSY B1, `(.L_x_3671) ;  /* 0x000002d000017945 */ /* 0x000fe20003800000 */
[----:B------:R-:W-:Y:S02]  /*2c4f0*/  SHF.R.S32.HI R12, RZ, 0x1f, R216 ;  /* 0x0000001fff0c7819 */ /* 0x000fe400000114d8 */
[----:B------:R-:W-:Y:S02]  /*2c500*/  SEL R13, R219, RZ, !P0 ;  /* 0x000000ffdb0d7207 */ /* 0x000fe40004000000 */
[----:B------:R-:W-:Y:S02]  /*2c510*/  SEL R14, R8, RZ, !P0 ;  /* 0x000000ff080e7207 */ /* 0x000fe40004000000 */
[----:B-----5:R-:W-:Y:S01]  /*2c520*/  SHF.R.S32.HI R10, RZ, 0x1f, R3 ;  /* 0x0000001fff0a7819 */ /* 0x020fe20000011403 */
[----:B------:R-:W-:Y:S06]  /*2c530*/  @P2 BRA `(.L_x_3672) ;  /* 0x00000000009c2947 */ /* 0x000fec0003800000 */
[----:B------:R-:W1:Y:S01]  /*2c540*/  S2R R5, SR_TID.X ;  /* 0x0000000000057919 */ /* 0x000e620000002100 */
[----:B------:R-:W5:Y:S02]  /*2c550*/  LDC R11, c[0x0][0xce8] ;  /* 0x00033a00ff0b7b82 */ /* 0x000f640000000800 */
[----:B-----5:R-:W-:Y:S01]  /*2c560*/  IMAD R4, R0, R11, RZ ;  /* 0x0000000b00047224 */ /* 0x020fe200078e02ff */
[----:B-1----:R-:W-:-:S04]  /*2c570*/  IADD3 R8, R194, -0x80, R5 ;  /* 0xffffff80c2087810 */ /* 0x002fc80007ffe005 */
[----:B------:R-:W-:-:S13]  /*2c580*/  ISETP.GE.AND P0, PT, R8, R4, PT ;  /* 0x000000040800720c */ /* 0x000fda0003f06270 */
[----:B------:R-:W-:Y:S05]  /*2c590*/  @P0 BRA `(.L_x_3672) ;  /* 0x0000000000840947 */ /* 0x000fea0003800000 */
[----:B------:R-:W-:Y:S01]  /*2c5a0*/  ISETP.NE.AND P0, PT, R11, 0x1, PT ;  /* 0x000000010b00780c */ /* 0x000fe20003f05270 */
[----:B------:R-:W-:Y:S01]  /*2c5b0*/  ULDC.64 UR4, c[0x0][0xc90] ;  /* 0x0003240000047ab9 */ /* 0x000fe20000000a00 */
[----:B------:R-:W-:Y:S02]  /*2c5c0*/  IMAD.MOV.U32 R4, RZ, RZ, R3 ;  /* 0x000000ffff047224 */ /* 0x000fe400078e0003 */
[----:B------:R-:W-:Y:S02]  /*2c5d0*/  IMAD R9, R12, UR4, RZ ;  /* 0x000000040c097c24 */ /* 0x000fe4000f8e02ff */
[----:B------:R-:W-:Y:S02]  /*2c5e0*/  IMAD.MOV.U32 R5, RZ, RZ, R10 ;  /* 0x000000ffff057224 */ /* 0x000fe400078e000a */
[----:B0-----:R-:W-:Y:S02]  /*2c5f0*/  IMAD.MOV.U32 R7, RZ, RZ, R8 ;  /* 0x000000ffff077224 */ /* 0x001fe400078e0008 */
[----:B------:R-:W-:-:S03]  /*2c600*/  IMAD.WIDE.U32 R4, R216, UR4, R4 ;  /* 0x00000004d8047c25 */ /* 0x000fc6000f8e0004 */
[----:B----4-:R-:W0:Y:S01]  /*2c610*/  @P0 LDC R15, c[0x0][0xcec] ;  /* 0x00033b00ff0f0b82 */ /* 0x010e220000000800 */
[----:B------:R-:W-:Y:S01]  /*2c620*/  IMAD R9, R216, UR5, R9 ;  /* 0x00000005d8097c24 */ /* 0x000fe2000f8e0209 */
[----:B------:R-:W-:-:S03]  /*2c630*/  ULDC.64 UR4, c[0x0][0xc98] ;  /* 0x0003260000047ab9 */ /* 0x000fc60000000a00 */
[----:B------:R-:W-:-:S03]  /*2c640*/  IMAD.IADD R5, R5, 0x1, R9 ;  /* 0x0000000105057824 */ /* 0x000fc600078e0209 */
[----:B------:R-:W1:Y:S01]  /*2c650*/  @P0 LDC R21, c[0x0][0xcf0] ;  /* 0x00033c00ff150b82 */ /* 0x000e620000000800 */
[----:B------:R-:W-:-:S04]  /*2c660*/  IMAD.WIDE.U32 R4, R13, UR4, R4 ;  /* 0x000000040d047c25 */ /* 0x000fc8000f8e0004 */
[----:B0-----:R-:W-:-:S05]  /*2c670*/  @P0 IMAD.HI.U32 R6, R8, R15, RZ ;  /* 0x0000000f08060227 */ /* 0x001fca00078e00ff */
[----:B-1----:R-:W-:Y:S01]  /*2c680*/  @P0 SHF.R.U32.HI R7, RZ, R21, R6 ;  /* 0x00000015ff070219 */ /* 0x002fe20000011606 */
[----:B------:R-:W-:-:S03]  /*2c690*/  IMAD R6, R14, UR4, RZ ;  /* 0x000000040e067c24 */ /* 0x000fc6000f8e02ff */
[----:B------:R-:W-:Y:S01]  /*2c6a0*/  IADD3 R4, P0, R7, R4, RZ ;  /* 0x0000000407047210 */ /* 0x000fe20007f1e0ff */
[----:B------:R-:W-:-:S04]  /*2c6b0*/  IMAD.MOV R9, RZ, RZ, -R7 ;  /* 0x000000ffff097224 */ /* 0x000fc800078e0a07 */
[----:B------:R-:W-:Y:S01]  /*2c6c0*/  IMAD R9, R11, R9, R8 ;  /* 0x000000090b097224 */ /* 0x000fe200078e0208 */
[----:B------:R-:W-:Y:S01]  /*2c6d0*/  SHF.R.S32.HI R11, RZ, 0x1f, R7 ;  /* 0x0000001fff0b7819 */ /* 0x000fe20000011407 */
        /* <DEDUP_REMOVED lines=13> */
.L_x_3672:
[----:B------:R-:W-:Y:S05]  /*2c7b0*/  BSYNC B1 ;  /* 0x0000000000017941 */ /* 0x000fea0003800000 */
.L_x_3671:
[----:B01----:R-:W5:Y:S01]  /*2c7c0*/  LDL R7, [R1+0x424] ;  /* 0x0004240001077983 */ /* 0x003f620000100800 */
[----:B------:R-:W-:Y:S01]  /*2c7d0*/  ISETP.NE.AND P0, PT, R25, 0x1, PT ;  /* 0x000000011900780c */ /* 0x000fe20003f05270 */
[----:B------:R-:W0:Y:S01]  /*2c7e0*/  LDC R21, c[0x0][0xbc8] ;  /* 0x0002f200ff157b82 */ /* 0x000e220000000800 */
[----:B------:R-:W-:Y:S01]  /*2c7f0*/  ULDC.64 UR4, c[0x0][0xba0] ;  /* 0x0002e80000047ab9 */ /* 0x000fe20000000a00 */
[----:B------:R-:W-:Y:S01]  /*2c800*/  IMAD R27, R0, R25, RZ ;  /* 0x00000019001b7224 */ /* 0x000fe200078e02ff */
[----:B------:R-:W-:Y:S01]  /*2c810*/  BSSY B1, `(.L_x_3673) ;  /* 0x0000067000017945 */ /* 0x000fe20003800000 */
[----:B------:R-:W-:Y:S02]  /*2c820*/  IMAD R6, R10, UR4, RZ ;  /* 0x000000040a067c24 */ /* 0x000fe4000f8e02ff */
[----:B------:R-:W-:-:S04]  /*2c830*/  IMAD.WIDE.U32 R4, R3, UR4, RZ ;  /* 0x0000000403047c25 */ /* 0x000fc8000f8e00ff */
[----:B------:R-:W-:Y:S01]  /*2c840*/  IMAD R3, R3, UR5, R6 ;  /* 0x0000000503037c24 */ /* 0x000fe2000f8e0206 */
[----:B------:R-:W-:Y:S01]  /*2c850*/  ULDC.64 UR4, c[0x0][0xbe8] ;  /* 0x0002fa0000047ab9 */ /* 0x000fe20000000a00 */
[----:B------:R-:W1:Y:S02]  /*2c860*/  @P0 LDC R9, c[0x0][0xcec] ;  /* 0x00033b00ff090b82 */ /* 0x000e640000000800 */
[----:B------:R-:W-:Y:S02]  /*2c870*/  IMAD.IADD R5, R5, 0x1, R3 ;  /* 0x0000000105057824 */ /* 0x000fe400078e0203 */
[----:B------:R-:W-:Y:S02]  /*2c880*/  IMAD R3, R12, UR4, RZ ;  /* 0x000000040c037c24 */ /* 0x000fe4000f8e02ff */
[C---:B------:R-:W-:Y:S02]  /*2c890*/  IMAD.WIDE.U32 R4, R216.reuse, UR4, R4 ;  /* 0x00000004d8047c25 */ /* 0x040fe4000f8e0004 */
[----:B------:R-:W2:Y:S02]  /*2c8a0*/  @P0 LDC R11, c[0x0][0xcf0] ;  /* 0x00033c00ff0b0b82 */ /* 0x000ea40000000800 */
[----:B------:R-:W-:Y:S01]  /*2c8b0*/  IMAD R3, R216, UR5, R3 ;  /* 0x00000005d8037c24 */ /* 0x000fe2000f8e0203 */
[----:B------:R-:W-:Y:S01]  /*2c8c0*/  ULDC.64 UR4, c[0x0][0xbf0] ;  /* 0x0002fc0000047ab9 */ /* 0x000fe20000000a00 */
[----:B0-----:R-:W-:-:S02]  /*2c8d0*/  ISETP.GE.AND P1, PT, R214, R21, PT ;  /* 0x00000015d600720c */ /* 0x001fc40003f26270 */
[----:B------:R-:W-:Y:S01]  /*2c8e0*/  IMAD.IADD R5, R5, 0x1, R3 ;  /* 0x0000000105057824 */ /* 0x000fe200078e0203 */
[-C--:B------:R-:W-:Y:S01]  /*2c8f0*/  ISETP.GE.AND P2, PT, R215, R21.reuse, PT ;  /* 0x00000015d700720c */ /* 0x080fe20003f46270 */
[----:B------:R-:W-:Y:S01]  /*2c900*/  IMAD R3, R14, UR4, RZ ;  /* 0x000000040e037c24 */ /* 0x000fe2000f8e02ff */
[----:B------:R-:W-:Y:S01]  /*2c910*/  SEL R10, RZ, 0xffffffff, P1 ;  /* 0xffffffffff0a7807 */ /* 0x000fe20000800000 */
[----:B------:R-:W-:Y:S01]  /*2c920*/  IMAD.WIDE.U32 R4, R13, UR4, R4 ;  /* 0x000000040d047c25 */ /* 0x000fe2000f8e0004 */
[----:B------:R-:W-:-:S03]  /*2c930*/  ISETP.GE.AND P1, PT, R212, R21, PT ;  /* 0x00000015d400720c */ /* 0x000fc60003f26270 */
[----:B------:R-:W-:Y:S01]  /*2c940*/  IMAD R3, R13, UR5, R3 ;  /* 0x000000050d037c24 */ /* 0x000fe2000f8e0203 */
[----:B------:R-:W-:Y:S01]  /*2c950*/  ULDC.64 UR4, c[0x0][0xbe0] ;  /* 0x0002f80000047ab9 */ /* 0x000fe20000000a00 */
[----:B------:R-:W-:Y:S02]  /*2c960*/  IMAD.SHL.U32 R10, R10, 0x2, RZ ;  /* 0x000000020a0a7824 */ /* 0x000fe400078e00ff */
[----:B------:R-:W-:Y:S02]  /*2c970*/  IMAD.IADD R5, R5, 0x1, R3 ;  /* 0x0000000105057824 */ /* 0x000fe400078e0203 */
[----:B-----5:R-:W-:-:S04]  /*2c980*/  IMAD R7, R7, 0x20, R220 ;  /* 0x0000002007077824 */ /* 0x020fc800078e02dc */
[----:B------:R-:W-:Y:S01]  /*2c990*/  IMAD.IADD R8, R194, 0x1, R7 ;  /* 0x00000001c2087824 */ /* 0x000fe200078e0207 */
[----:B------:R-:W-:Y:S02]  /*2c9a0*/  SEL R7, RZ, 0x1, P2 ;  /* 0x00000001ff077807 */ /* 0x000fe40001000000 */
[----:B------:R-:W-:Y:S01]  /*2c9b0*/  ISETP.GE.AND P2, PT, R213, R21, PT ;  /* 0x00000015d500720c */ /* 0x000fe20003f46270 */
[----:B-1----:R-:W-:Y:S01]  /*2c9c0*/  @P0 IMAD.HI.U32 R6, R8, R9, RZ ;  /* 0x0000000908060227 */ /* 0x002fe200078e00ff */
[----:B------:R-:W-:Y:S02]  /*2c9d0*/  LOP3.LUT R9, R10, 0x2, R7, 0xe2, !PT ;  /* 0x000000020a097812 */ /* 0x000fe400078ee207 */
[----:B------:R-:W-:Y:S01]  /*2c9e0*/  SEL R10, RZ, 0xffffffff, P2 ;  /* 0xffffffffff0a7807 */ /* 0x000fe20001000000 */
[----:B------:R-:W-:Y:S01]  /*2c9f0*/  IMAD.MOV.U32 R3, RZ, RZ, R8 ;  /* 0x000000ffff037224 */ /* 0x000fe200078e0008 */
[----:B--2---:R-:W-:Y:S02]  /*2ca00*/  @P0 SHF.R.U32.HI R3, RZ, R11, R6 ;  /* 0x0000000bff030219 */ /* 0x004fe40000011606 */
[----:B------:R-:W-:Y:S01]  /*2ca10*/  SEL R11, RZ, 0xffffffff, P1 ;  /* 0xffffffffff0b7807 */ /* 0x000fe20000800000 */
[----:B------:R-:W-:Y:S01]  /*2ca20*/  IMAD.SHL.U32 R10, R10, 0x4, RZ ;  /* 0x000000040a0a7824 */ /* 0x000fe200078e00ff */
[--C-:B------:R-:W-:Y:S01]  /*2ca30*/  SHF.R.S32.HI R6, RZ, 0x1f, R3.reuse ;  /* 0x0000001fff067819 */ /* 0x100fe20000011403 */
[----:B------:R-:W-:Y:S01]  /*2ca40*/  IMAD.MOV R7, RZ, RZ, -R3 ;  /* 0x000000ffff077224 */ /* 0x000fe200078e0a03 */
[-C--:B------:R-:W-:Y:S01]  /*2ca50*/  ISETP.GE.AND P0, PT, R211, R21.reuse, PT ;  /* 0x00000015d300720c */ /* 0x080fe20003f06270 */
[----:B------:R-:W-:Y:S01]  /*2ca60*/  IMAD.SHL.U32 R11, R11, 0x8, RZ ;  /* 0x000000080b0b7824 */ /* 0x000fe200078e00ff */
[----:B------:R-:W-:Y:S01]  /*2ca70*/  LOP3.LUT R0, R10, 0x4, R9, 0xe2, !PT ;  /* 0x000000040a007812 */ /* 0x000fe200078ee209 */
[----:B------:R-:W-:Y:S01]  /*2ca80*/  IMAD R6, R6, UR4, RZ ;  /* 0x0000000406067c24 */ /* 0x000fe2000f8e02ff */
[----:B------:R-:W-:Y:S01]  /*2ca90*/  ISETP.GE.AND P2, PT, R217, R21, PT ;  /* 0x00000015d900720c */ /* 0x000fe20003f46270 */
[----:B------:R-:W-:-:S02]  /*2caa0*/  IMAD R7, R25, R7, R8 ;  /* 0x0000000719077224 */ /* 0x000fc400078e0208 */
[C---:B------:R-:W-:Y:S01]  /*2cab0*/  IMAD R9, R3.reuse, UR5, R6 ;  /* 0x0000000503097c24 */ /* 0x040fe2000f8e0206 */
[----:B------:R-:W-:Y:S01]  /*2cac0*/  SEL R6, RZ, 0xffffffff, P0 ;  /* 0xffffffffff067807 */ /* 0x000fe20000000000 */
[----:B------:R-:W-:Y:S01]  /*2cad0*/  IMAD.WIDE.U32 R4, R3, UR4, R4 ;  /* 0x0000000403047c25 */ /* 0x000fe2000f8e0004 */
[----:B------:R-:W-:Y:S01]  /*2cae0*/  LOP3.LUT R3, R11, 0x8, R0, 0xe2, !PT ;  /* 0x000000080b037812 */ /* 0x000fe200078ee200 */
[----:B------:R-:W-:Y:S01]  /*2caf0*/  ULDC.64 UR4, c[0x0][0xbd8] ;  /* 0x0002f60000047ab9 */ /* 0x000fe20000000a00 */
[----:B------:R-:W-:Y:S01]  /*2cb00*/  SHF.R.S32.HI R0, RZ, 0x1f, R7 ;  /* 0x0000001fff007819 */ /* 0x000fe20000011407 */
[----:B------:R-:W-:Y:S01]  /*2cb10*/  IMAD.SHL.U32 R6, R6, 0x10, RZ ;  /* 0x0000001006067824 */ /* 0x000fe200078e00ff */
[----:B------:R-:W-:Y:S01]  /*2cb20*/  ISETP.GE.AND P0, PT, R210, R21, PT ;  /* 0x00000015d200720c */ /* 0x000fe20003f06270 */
[----:B------:R-:W-:Y:S02]  /*2cb30*/  IMAD.IADD R5, R5, 0x1, R9 ;  /* 0x0000000105057824 */ /* 0x000fe400078e0209 */
[----:B------:R-:W-:Y:S01]  /*2cb40*/  IMAD R0, R0, UR4, RZ ;  /* 0x0000000400007c24 */ /* 0x000fe2000f8e02ff */
[----:B------:R-:W-:Y:S01]  /*2cb50*/  LOP3.LUT R6, R6, 0x10, R3, 0xe2, !PT ;  /* 0x0000001006067812 */ /* 0x000fe200078ee203 */
[----:B------:R-:W-:Y:S01]  /*2cb60*/  IMAD.WIDE.U32 R4, R7, UR4, R4 ;  /* 0x0000000407047c25 */ /* 0x000fe2000f8e0004 */
[----:B------:R-:W-:-:S02]  /*2cb70*/  SEL R8, RZ, 0xffffffff, P0 ;  /* 0xffffffffff087807 */ /* 0x000fc40000000000 */
[----:B------:R-:W-:Y:S01]  /*2cb80*/  ISETP.GE.AND P0, PT, R218, R21, PT ;  /* 0x00000015da00720c */ /* 0x000fe20003f06270 */
[----:B------:R-:W-:Y:S01]  /*2cb90*/  IMAD R3, R7, UR5, R0 ;  /* 0x0000000507037c24 */ /* 0x000fe2000f8e0200 */
[----:B------:R-:W-:Y:S01]  /*2cba0*/  ULDC.64 UR4, c[0x0][0xb80] ;  /* 0x0002e00000047ab9 */ /* 0x000fe20000000a00 */
[----:B------:R-:W-:Y:S01]  /*2cbb0*/  IMAD.IADD R0, R220, 0x1, R194 ;  /* 0x00000001dc007824 */ /* 0x000fe200078e02c2 */
[----:B------:R-:W-:Y:S01]  /*2cbc0*/  SEL R7, RZ, 0x40, P0 ;  /* 0x00000040ff077807 */ /* 0x000fe20000000000 */
[----:B------:R-:W-:Y:S01]  /*2cbd0*/  IMAD.SHL.U32 R9, R8, 0x20, RZ ;  /* 0x0000002008097824 */ /* 0x000fe200078e00ff */
[----:B------:R-:W-:Y:S01]  /*2cbe0*/  LEA R20, P1, R4, UR4, 0x1 ;  /* 0x0000000404147c11 */ /* 0x000fe2000f8208ff */
[----:B------:R-:W-:Y:S01]  /*2cbf0*/  IMAD.IADD R3, R5, 0x1, R3 ;  /* 0x0000000105037824 */ /* 0x000fe200078e0203 */
[----:B------:R-:W-:Y:S02]  /*2cc00*/  ISETP.GE.AND P0, PT, R0, R27, PT ;  /* 0x0000001b0000720c */ /* 0x000fe40003f06270 */
[----:B------:R-:W-:-:S02]  /*2cc10*/  LOP3.LUT R6, R9, 0x20, R6, 0xe2, !PT ;  /* 0x0000002009067812 */ /* 0x000fc400078ee206 */
[----:B------:R-:W-:Y:S02]  /*2cc20*/  LEA.HI.X R3, R4, UR5, R3, 0x1, P1 ;  /* 0x0000000504037c11 */ /* 0x000fe400088f0c03 */
[----:B------:R-:W-:Y:S02]  /*2cc30*/  LOP3.LUT R22, R6, R7, RZ, 0xfc, !PT ;  /* 0x0000000706167212 */ /* 0x000fe400078efcff */
[----:B------:R-:W-:Y:S01]  /*2cc40*/  SEL R5, RZ, 0x80, P2 ;  /* 0x00000080ff057807 */ /* 0x000fe20001000000 */
[----:B------:R0:W1:Y:S03]  /*2cc50*/  SHFL.IDX PT, R6, R20, RZ, 0x181f ;  /* 0x00181fff14067589 */ /* 0x00006600000e0000 */
[----:B------:R-:W-:Y:S01]  /*2cc60*/  LOP3.LUT R24, R22, R5, RZ, 0xfc, !PT ;  /* 0x0000000516187212 */ /* 0x000fe200078efcff */
[----:B------:R0:W2:Y:S01]  /*2cc70*/  SHFL.IDX PT, R7, R3, RZ, 0x181f ;  /* 0x00181fff03077589 */ /* 0x0000a200000e0000 */
[----:B------:R-:W-:Y:S05]  /*2cc80*/  @P0 BRA `(.L_x_3674) ;  /* 0x00000000007c0947 */ /* 0x000fea0003800000 */
[-C--:B------:R-:W-:Y:S02]  /*2cc90*/  ISETP.GE.AND P2, PT, R214, R21.reuse, PT ;  /* 0x00000015d600720c */ /* 0x080fe40003f46270 */
[-C--:B------:R-:W-:Y:S02]  /*2cca0*/  ISETP.GE.AND P1, PT, R215, R21.reuse, PT ;  /* 0x00000015d700720c */ /* 0x080fe40003f26270 */
[-C--:B------:R-:W-:Y:S02]  /*2ccb0*/  ISETP.GE.AND P5, PT, R213, R21.reuse, PT ;  /* 0x00000015d500720c */ /* 0x080fe40003fa6270 */
[----:B------:R-:W-:-:S07]  /*2ccc0*/  ISETP.GE.AND P3, PT, R212, R21, PT ;  /* 0x00000015d400720c */ /* 0x000fce0003f66270 */
[CC--:B-1----:R-:W-:Y:S02]  /*2ccd0*/  @!P2 LEA R8, P0, R214.reuse, R6.reuse, 0x1 ;  /* 0x00000006d608a211 */ /* 0x0c2fe400078008ff */
[----:B--2---:R-:W-:Y:S02]  /*2cce0*/  @!P1 IMAD.WIDE R4, R215, 0x2, R6 ;  /* 0x00000002d7049825 */ /* 0x004fe400078e0206 */
        /* <DEDUP_REMOVED lines=12> */
[----:B-1----:R-:W-:-:S02]  /*2cdb0*/  @!P1 LEA R8, P6, R210, R6, 0x1 ;  /* 0x00000006d2089211 */ /* 0x002fc400078c08ff */
[CC--:B------:R-:W-:Y:S01]  /*2cdc0*/  @!P2 LEA R4, P5, R211.reuse, R6.reuse, 0x1 ;  /* 0x00000006d304a211 */ /* 0x0c0fe200078a08ff */
[----:B------:R2:W-:Y:S01]  /*2cdd0*/  @!P3 ST.E.128 desc[UR46][R12.64], RZ ;  /* 0x000000ff0c00b985 */ /* 0x0005e2000c101d2e */
[-C--:B------:R-:W-:Y:S02]  /*2cde0*/  @P0 LEA R14, P3, R218, R6.reuse, 0x1 ;  /* 0x00000006da0e0211 */ /* 0x080fe400078608ff */
[-C--:B------:R-:W-:Y:S02]  /*2cdf0*/  @!P2 LEA.HI.X R5, R211, R7.reuse, R225, 0x1, P5 ;  /* 0x00000007d305a211 */ /* 0x080fe400028f0ce1 */
[----:B------:R-:W-:Y:S02]  /*2ce00*/  @P4 LEA R6, P5, R217, R6, 0x1 ;  /* 0x00000006d9064211 */ /* 0x000fe400078a08ff */
[-C--:B------:R-:W-:Y:S01]  /*2ce10*/  @!P1 LEA.HI.X R9, R210, R7.reuse, R224, 0x1, P6 ;  /* 0x00000007d2099211 */ /* 0x080fe200030f0ce0 */
[----:B------:R2:W-:Y:S01]  /*2ce20*/  @!P2 ST.E.128 desc[UR46][R4.64], RZ ;  /* 0x000000ff0400a985 */ /* 0x0005e2000c101d2e */
[----:B----4-:R-:W-:-:S02]  /*2ce30*/  @P0 LEA.HI.X R15, R218, R7, R223, 0x1, P3 ;  /* 0x00000007da0f0211 */ /* 0x010fc400018f0cdf */
[----:B------:R-:W-:Y:S01]  /*2ce40*/  @P4 LEA.HI.X R7, R217, R7, R222, 0x1, P5 ;  /* 0x00000007d9074211 */ /* 0x000fe200028f0cde */
[----:B------:R2:W-:Y:S04]  /*2ce50*/  @!P1 ST.E.128 desc[UR46][R8.64], RZ ;  /* 0x000000ff08009985 */ /* 0x0005e8000c101d2e */
[----:B------:R2:W-:Y:S04]  /*2ce60*/  @P0 ST.E.128 desc[UR46][R14.64], RZ ;  /* 0x000000ff0e000985 */ /* 0x0005e8000c101d2e */
[----:B------:R2:W-:Y:S02]  /*2ce70*/  @P4 ST.E.128 desc[UR46][R6.64], RZ ;  /* 0x000000ff06004985 */ /* 0x0005e4000c101d2e */
.L_x_3674:
[----:B------:R-:W-:Y:S05]  /*2ce80*/  BSYNC B1 ;  /* 0x0000000000017941 */ /* 0x000fea0003800000 */
.L_x_3673:
[----:B------:R-:W-:Y:S01]  /*2ce90*/  VIADD R0, R0, 0x20 ;  /* 0x0000002000007836 */ /* 0x000fe20000000000 */
[----:B--2---:R2:W0:Y:S04]  /*2cea0*/  SHFL.IDX PT, R7, R3, 0x1, 0x181f ;  /* 0x00381f0003077f89 */ /* 0x00442800000e0000 */
[----:B------:R-:W-:Y:S01]  /*2ceb0*/  ISETP.GE.AND P0, PT, R0, R27, PT ;  /* 0x0000001b0000720c */ /* 0x000fe20003f06270 */
[----:B-1----:R2:W1:-:S12]  /*2cec0*/  SHFL.IDX PT, R6, R20, 0x1, 0x181f ;  /* 0x00381f0014067f89 */ /* 0x00245800000e0000 */
[----:B--2---:R-:W-:Y:S05]  /*2ced0*/  @P0 BRA `(.L_x_3669) ;  /* 0x00000000007c0947 */ /* 0x004fea0003800000 */
[-C--:B------:R-:W-:Y:S02]  /*2cee0*/  ISETP.GE.AND P6, PT, R215, R21.reuse, PT ;  /* 0x00000015d700720c */ /* 0x080fe40003fc6270 */
[-C--:B------:R-:W-:Y:S02]  /*2cef0*/  ISETP.GE.AND P5, PT, R214, R21.reuse, PT ;  /* 0x00000015d600720c */ /* 0x080fe40003fa6270 */
[-C--:B------:R-:W-:Y:S02]  /*2cf00*/  ISETP.GE.AND P4, PT, R213, R21.reuse, PT ;  /* 0x00000015d500720c */ /* 0x080fe40003f86270 */
[-C--:B------:R-:W-:Y:S02]  /*2cf10*/  ISETP.GE.AND P3, PT, R212, R21.reuse, PT ;  /* 0x00000015d400720c */ /* 0x080fe40003f66270 */
[-C--:B------:R-:W-:Y:S02]  /*2cf20*/  ISETP.GE.AND P2, PT, R211, R21.reuse, PT ;  /* 0x00000015d300720c */ /* 0x080fe40003f46270 */
[----:B------:R-:W-:-:S03]  /*2cf30*/  ISETP.GE.AND P1, PT, R210, R21, PT ;  /* 0x00000015d200720c */ /* 0x000fc60003f26270 */
[----:B01----:R-:W-:Y:S02]  /*2cf40*/  @!P6 IMAD.WIDE R4, R215, 0x2, R6 ;  /* 0x00000002d704e825 */ /* 0x003fe400078e0206 */
[----:B------:R-:W-:-:S03]  /*2cf50*/  @!P5 LEA R8, P0, R214, R6, 0x1 ;  /* 0x00000006d608d211 */ /* 0x000fc600078008ff */
[----:B------:R0:W-:Y:S01]  /*2cf60*/  @!P6 ST.E.128 desc[UR46][R4.64], RZ ;  /* 0x000000ff0400e985 */ /* 0x0001e2000c101d2e */
[CC--:B------:R-:W-:Y:S02]  /*2cf70*/  @!P4 LEA R10, P6, R213.reuse, R6.reuse, 0x1 ;  /* 0x00000006d50ac211 */ /* 0x0c0fe400078c08ff */
        /* <DEDUP_REMOVED lines=10> */
[-C--:B----4-:R-:W-:Y:S01]  /*2d020*/  @!P2 LEA.HI.X R15, R211, R7.reuse, R225, 0x1, P4 ;  /* 0x00000007d30fa211 */ /* 0x090fe200020f0ce1 */
        /* <DEDUP_REMOVED lines=10> */
.L_x_3669:
[----:B------:R-:W-:Y:S05]  /*2d0d0*/  BSYNC B0 ;  /* 0x0000000000007941 */ /* 0x000fea0003800000 */
.L_x_3663:
[----:B------:R-:W-:Y:S02]  /*2d0e0*/  ULDC UR4, c[0x0][0xd3c] ;  /* 0x00034f0000047ab9 */ /* 0x000fe40000000800 */
[----:B---3--:R-:W-:-:S13]  /*2d0f0*/  ISETP.GE.AND P0, PT, R115, UR4, PT ;  /* 0x0000000473007c0c */ /* 0x008fda000bf06270 */
[----:B------:R-:W-:Y:S05]  /*2d100*/  @!P0 BRA `(.L_x_3675) ;  /* 0xfffffd4000fc8947 */ /* 0x000fea000383ffff */
[----:B------:R-:W-:Y:S05]  /*2d110*/  BRA `(.L_x_3454) ;  /* 0x0000008800e87947 */ /* 0x000fea0003800000 */
.L_x_3452:
        /* <DEDUP_REMOVED lines=16> */
.L_x_3676:
        /* <DEDUP_REMOVED lines=37> */
[----:B------:R-:W0:Y:S01]  /*2d470*/  LDC R10, c[0x0][0xd3c] ;  /* 0x00034f00ff0a7b82 */ /* 0x000e220000000800 */
[----:B------:R-:W-:Y:S01]  /*2d480*/  IMAD.MOV.U32 R4, RZ, RZ, R3 ;  /* 0x000000ffff047224 */ /* 0x000fe200078e0003 */
[----:B------:R-:W-:Y:S01]  /*2d490*/  UMOV UR4, URZ ;  /* 0x0000003f00047c82 */ /* 0x000fe20008000000 */
[----:B------:R-:W-:Y:S01]  /*2d4a0*/  ULDC UR7, c[0x0][0xd3c] ;  /* 0x00034f0000077ab9 */ /* 0x000fe20000000800 */
[----:B------:R-:W-:-:S05]  /*2d4b0*/  ULDC UR5, c[0x0][0xd38] ;  /* 0x00034e0000057ab9 */ /* 0x000fca0000000800 */
.L_x_3682:
        /* <DEDUP_REMOVED lines=12> */
.L_x_3681:
[----:B------:R-:W-:Y:S05]  /*2d580*/  BSYNC B0 ;  /* 0x0000000000007941 */ /* 0x000fea0003800000 */
.L_x_3680:
        /* <DEDUP_REMOVED lines=20> */
.L_x_3678:
        /* <DEDUP_REMOVED lines=20> */
.L_x_3683:
[----:B-1----:R-:W-:Y:S02]  /*2d810*/  IMAD.MOV R2, RZ, RZ, -R3 ;  /* 0x000000ffff027224 */ /* 0x002fe400078e0a03 */
[----:B---3--:R-:W-:Y:S02]  /*2d820*/  IMAD R16, R16, UR5, R11 ;  /* 0x0000000510107c24 */ /* 0x008fe4000f8e020b */
[----:B------:R-:W-:Y:S01]  /*2d830*/  IMAD.MOV.U32 R11, RZ, RZ, R2 ;  /* 0x000000ffff0b7224 */ /* 0x000fe200078e0002 */
[----:B------:R-:W-:Y:S02]  /*2d840*/  IABS R2, R4 ;  /* 0x0000000400027213 */ /* 0x000fe40000000000 */
[----:B--2---:R-:W-:Y:S01]  /*2d850*/  IADD3 R9, -R16, UR6, RZ ;  /* 0x0000000610097c10 */ /* 0x004fe2000fffe1ff */
[----:B------:R-:W-:Y:S02]  /*2d860*/  IMAD R11, R11, R12, RZ ;  /* 0x0000000c0b0b7224 */ /* 0x000fe400078e02ff */
[----:B------:R-:W-:Y:S01]  /*2d870*/  IMAD.MOV R8, RZ, RZ, -R2 ;  /* 0x000000ffff087224 */ /* 0x000fe200078e0a02 */
        /* <DEDUP_REMOVED lines=24> */
[-C--:B------:R-:W-:Y:S01]  /*2da00*/  IABS R8, R13.reuse ;  /* 0x0000000d00087213 */ /* 0x080fe20000000000 */
[----:B------:R-:W-:Y:S01]  /*2da10*/  IMAD.MOV R18, RZ, RZ, -R13 ;  /* 0x000000ffff127224 */ /* 0x000fe200078e0a0d */
[----:B0-----:R-:W-:Y:S02]  /*2da20*/  IABS R10, R13 ;  /* 0x0000000d000a7213 */ /* 0x001fe40000000000 */
[----:B------:R-:W0:Y:S08]  /*2da30*/  I2F.RP R6, R8 ;  /* 0x0000000800067306 */ /* 0x000e300000209400 */
[----:B0-----:R-:W0:Y:S02]  /*2da40*/  MUFU.RCP R6, R6 ;  /* 0x0000000600067308 */ /* 0x001e240000001000 */
[----:B0-----:R-:W-:-:S06]  /*2da50*/  VIADD R3, R6, 0xffffffe ;  /* 0x0ffffffe06037836 */ /* 0x001fcc0000000000 */
[----:B------:R-:W0:Y:S02]  /*2da60*/  F2I.FTZ.U32.TRUNC.NTZ R3, R3 ;  /* 0x0000000300037305 */ /* 0x000e24000021f000 */
[----:B0-----:R-:W-:-:S04]  /*2da70*/  IMAD.MOV R7, RZ, RZ, -R3 ;  /* 0x000000ffff077224 */ /* 0x001fc800078e0a03 */
        /* <DEDUP_REMOVED lines=20> */
.L_x_3679:
[----:B------:R-:W-:Y:S02]  /*2dbc0*/  IMAD.MOV.U32 R17, RZ, RZ, RZ ;  /* 0x000000ffff117224 */ /* 0x000fe400078e00ff */
[----:B------:R-:W-:Y:S02]  /*2dbd0*/  IMAD.U32 R16, RZ, RZ, UR6 ;  /* 0x00000006ff107e24 */ /* 0x000fe4000f8e00ff */
[----:B------:R-:W-:-:S07]  /*2dbe0*/  IMAD.MOV.U32 R18, RZ, RZ, RZ ;  /* 0x000000ffff127224 */ /* 0x000fce00078e00ff */
.L_x_3684:
[----:B------:R-:W-:-:S13]  /*2dbf0*/  ISETP.NE.AND P0, PT, R5, RZ, PT ;  /* 0x000000ff0500720c */ /* 0x000fda0003f05270 */
[----:B------:R-:W0:Y:S01]  /*2dc00*/  @!P0 S2R R3, SR_CgaCtaId ;  /* 0x0000000000038919 */ /* 0x000e220000008800 */
[----:B------:R-:W-:-:S04]  /*2dc10*/  @!P0 MOV R0, 0x400 ;  /* 0x0000040000008802 */ /* 0x000fc80000000f00 */
[----:B0-----:R-:W-:-:S05]  /*2dc20*/  @!P0 LEA R0, R3, R0, 0x18 ;  /* 0x0000000003008211 */ /* 0x001fca00078ec0ff */
[----:B------:R0:W-:Y:S01]  /*2dc30*/  @!P0 STS.128 [R0+0x388d0], R16 ;  /* 0x0388d01000008388 */ /* 0x0001e20000000c00 */
[----:B------:R-:W-:Y:S06]  /*2dc40*/  BAR.ARV 0x5, 0x180 ;  /* 0x0146000000007b1d */ /* 0x000fec0000002000 */
.L_x_3677:
[----:B------:R2:W-:Y:S01]  /*2dc50*/  STL [R1+0x438], RZ ;  /* 0x000438ff01007387 */ /* 0x0005e20000100800 */
[----:B------:R-:W-:Y:S01]  /*2dc60*/  ULDC UR4, c[0x0][0xd3c] ;  /* 0x00034f0000047ab9 */ /* 0x000fe20000000800 */
[----:B------:R-:W-:Y:S01]  /*2dc70*/  UISETP.NE.AND UP0, UPT, UR41, URZ, UPT ;  /* 0x0000003f2900728c */ /* 0x000fe2000bf05270 */
[----:B-1----:R-:W-:Y:S01]  /*2dc80*/  ISETP.GE.AND P0, PT, R19, UR4, PT ;  /* 0x0000000413007c0c */ /* 0x002fe2000bf06270 */
[----:B------:R-:W-:Y:S01]  /*2dc90*/  UMOV UR36, 0x1 ;  /* 0x0000000100247882 */ /* 0x000fe20000000000 */
[----:B------:R-:W-:Y:S01]  /*2dca0*/  IMAD.MOV.U32 R28, RZ, RZ, 0x1 ;  /* 0x00000001ff1c7424 */ /* 0x000fe200078e00ff */
[----:B------:R-:W-:Y:S01]  /*2dcb0*/  USEL UR36, UR36, 0x2, !UP0 ;  /* 0x0000000224247887 */ /* 0x000fe2000c000000 */
[----:B------:R-:W-:-:S09]  /*2dcc0*/  IMAD.MOV.U32 R25, RZ, RZ, RZ ;  /* 0x000000ffff197224 */ /* 0x000fd200078e00ff */
[----:B--2---:R-:W-:Y:S05]  /*2dcd0*/  @P0 BRA `(.L_x_3685) ;  /* 0x0000007c001c0947 */ /* 0x004fea0003800000 */
[----:B------:R-:W1:Y:S01]  /*2dce0*/  S2R R4, SR_TID.X ;  /* 0x0000000000047919 */ /* 0x000e620000002100 */
[----:B------:R-:W2:Y:S01]  /*2dcf0*/  S2UR UR5, SR_CgaCtaId ;  /* 0x00000000000579c3 */ /* 0x000ea20000008800 */
[----:B------:R-:W-:Y:S01]  /*2dd00*/  UMOV UR4, 0x400 ;  /* 0x0000040000047882 */ /* 0x000fe20000000000 */
[----:B------:R-:W-:Y:S01]  /*2dd10*/  BSSY B8, `(.L_x_3685) ;  /* 0x00007c3000087945 */ /* 0x000fe20003800000 */
[----:B------:R3:W-:Y:S01]  /*2dd20*/  STL [R1+0x438], RZ ;  /* 0x000438ff01007387 */ /* 0x0007e20000100800 */
[----:B------:R-:W-:Y:S01]  /*2dd30*/  IMAD.MOV.U32 R29, RZ, RZ, 0x1 ;  /* 0x00000001ff1d7424 */ /* 0x000fe200078e00ff */
[----:B------:R-:W-:Y:S01]  /*2dd40*/  CS2R R24, SRZ ;  /* 0x0000000000187805 */ /* 0x000fe2000001ff00 */
[----:B------:R-:W-:Y:S01]  /*2dd50*/  IMAD.MOV.U32 R28, RZ, RZ, 0x1 ;  /* 0x00000001ff1c7424 */ /* 0x000fe200078e00ff */
[----:B------:R-:W-:Y:S01]  /*2dd60*/  ULDC.64 UR44, c[0x0][0x198] ;  /* 0x00006600002c7ab9 */ /* 0x000fe20000000a00 */
[----:B------:R-:W-:Y:S01]  /*2dd70*/  ULOP3.LUT UR40, UR36, 0x2, URZ, 0xfc, !UPT ;  /* 0x0000000224287892 */ /* 0x000fe2000f8efc3f */
[----:B------:R-:W-:Y:S01]  /*2dd80*/  ULDC UR39, c[0x0][0xc] ;  /* 0x0000030000277ab9 */ /* 0x000fe20000000800 */
[----:B--2---:R-:W-:-:S06]  /*2dd90*/  ULEA UR4, UR5, UR4, 0x18 ;  /* 0x0000000405047291 */ /* 0x004fcc000f8ec03f */
[----:B------:R-:W-:Y:S01]  /*2dda0*/  IMAD.U32 R23, RZ, RZ, UR4 ;  /* 0x00000004ff177e24 */ /* 0x000fe2000f8e00ff */
[C---:B-1----:R-:W-:Y:S01]  /*2ddb0*/  LOP3.LUT R3, R4.reuse, 0x7f, RZ, 0xc0, !PT ;  /* 0x0000007f04037812 */ /* 0x042fe200078ec0ff */
[----:B0-----:R-:W-:-:S04]  /*2ddc0*/  IMAD.SHL.U32 R0, R4, 0x8, RZ ;  /* 0x0000000804007824 */ /* 0x001fc800078e00ff */
[----:B------:R-:W-:Y:S01]  /*2ddd0*/  IMAD.SHL.U32 R37, R3, 0x8, RZ ;  /* 0x0000000803257824 */ /* 0x000fe200078e00ff */
[----:B------:R-:W-:Y:S02]  /*2dde0*/  LOP3.LUT R2, R0, 0x1f8, RZ, 0xc0, !PT ;  /* 0x000001f800027812 */ /* 0x000fe400078ec0ff */
[----:B------:R-:W-:Y:S02]  /*2ddf0*/  SHF.R.U32.HI R3, RZ, 0x3, R3 ;  /* 0x00000003ff037819 */ /* 0x000fe40000011603 */
[----:B------:R-:W-:Y:S02]  /*2de00*/  LOP3.LUT R2, R2, 0x38, R4, 0x78, !PT ;  /* 0x0000003802027812 */ /* 0x000fe400078e7804 */
[----:B------:R-:W-:Y:S02]  /*2de10*/  LOP3.LUT R0, R0, 0x38, RZ, 0xc0, !PT ;  /* 0x0000003800007812 */ /* 0x000fe400078ec0ff */
[----:B------:R-:W-:Y:S01]  /*2de20*/  LOP3.LUT R37, R2, 0x200, R37, 0xf8, !PT ;  /* 0x0000020002257812 */ /* 0x000fe200078ef825 */
[----:B------:R-:W-:Y:S01]  /*2de30*/  IMAD.SHL.U32 R2, R4, 0x10, RZ ;  /* 0x0000001004027824 */ /* 0x000fe200078e00ff */
[----:B------:R-:W-:-:S03]  /*2de40*/  LOP3.LUT R4, R0, 0x80, RZ, 0xfc, !PT ;  /* 0x0000008000047812 */ /* 0x000fc600078efcff */
[----:B------:R-:W-:Y:S01]  /*2de50*/  IMAD R26, R37, 0x2, R23 ;  /* 0x00000002251a7824 */ /* 0x000fe200078e0217 */
[----:B------:R-:W-:Y:S02]  /*2de60*/  LOP3.LUT R3, R3, 0x70, R2, 0xf8, !PT ;  /* 0x0000007003037812 */ /* 0x000fe400078ef802 */
[C---:B------:R-:W-:Y:S02]  /*2de70*/  LOP3.LUT R2, R0.reuse, 0x40, RZ, 0xfc, !PT ;  /* 0x0000004000027812 */ /* 0x040fe400078efcff */
[C---:B------:R-:W-:Y:S02]  /*2de80*/  LOP3.LUT R3, R0.reuse, 0xc0, RZ, 0xfc, !PT ;  /* 0x000000c000037812 */ /* 0x040fe400078efcff */
[C---:B------:R-:W-:Y:S02]  /*2de90*/  LOP3.LUT R2, R0.reuse, 0x100, RZ, 0xfc, !PT ;  /* 0x0000010000027812 */ /* 0x040fe400078efcff */
[C---:B------:R-:W-:Y:S02]  /*2dea0*/  LOP3.LUT R3, R0.reuse, 0x140, RZ, 0xfc, !PT ;  /* 0x0000014000037812 */ /* 0x040fe400078efcff */
[----:B------:R-:W-:-:S02]  /*2deb0*/  LOP3.LUT R2, R0, 0x180, RZ, 0xfc, !PT ;  /* 0x0000018000027812 */ /* 0x000fc400078efcff */
[----:B---3--:R-:W-:-:S07]  /*2dec0*/  LOP3.LUT R0, R0, 0x1c0, RZ, 0xfc, !PT ;  /* 0x000001c000007812 */ /* 0x008fce00078efcff */
.L_x_3814:
[----:B------:R-:W-:Y:S05]  /*2ded0*/  YIELD ;  /* 0x0000000000007946 */ /* 0x000fea0003800000 */
[----:B------:R-:W-:Y:S01]  /*2dee0*/  ULDC.64 UR4, c[0x0][0xb20] ;  /* 0x0002c80000047ab9 */ /* 0x000fe20000000a00 */
[----:B------:R-:W-:Y:S01]  /*2def0*/  IMAD.MOV.U32 R34, RZ, RZ, RZ ;  /* 0x000000ffff227224 */ /* 0x000fe200078e00ff */
[----:B------:R-:W-:Y:S01]  /*2df00*/  ISETP.NE.U32.AND P0, PT, RZ, UR4, PT ;  /* 0x00000004ff007c0c */ /* 0x000fe2000bf05070 */
[----:B------:R-:W0:Y:S01]  /*2df10*/  LDC.64 R4, c[0x0][0xaf8] ;  /* 0x0002be00ff047b82 */ /* 0x000e220000000a00 */
[----:B------:R-:W-:Y:S01]  /*2df20*/  IMAD.MOV.U32 R8, RZ, RZ, RZ ;  /* 0x000000ffff087224 */ /* 0x000fe200078e00ff */
[----:B------:R-:W-:Y:S01]  /*2df30*/  ULDC.64 UR6, c[0x0][0xb08] ;  /* 0x0002c20000067ab9 */ /* 0x000fe20000000a00 */
[----:B------:R-:W-:Y:S01]  /*2df40*/  ISETP.NE.AND.EX P0, PT, RZ, UR5, PT, P0 ;  /* 0x00000005ff007c0c */ /* 0x000fe2000bf05300 */
[----:B------:R-:W-:-:S12]  /*2df50*/  ULDC.64 UR4, c[0x0][0xb10] ;  /* 0x0002c40000047ab9 */ /* 0x000fd80000000a00 */
[----:B-1----:R-:W1:Y:S02]  /*2df60*/  @P0 LDC.64 R2, c[0x0][0xb20] ;  /* 0x0002c800ff020b82 */ /* 0x002e640000000a00 */
[----:B-1----:R-:W-:-:S05]  /*2df70*/  @P0 IMAD.WIDE R2, R19, 0x4, R2 ;  /* 0x0000000413020825 */ /* 0x002fca00078e0202 */
[----:B------:R1:W5:Y:S01]  /*2df80*/  @P0 LDG.E R34, desc[UR46][R2.64] ;  /* 0x0000002e02220981 */ /* 0x000362000c1e1900 */
[----:B------:R-:W-:Y:S01]  /*2df90*/  ISETP.NE.U32.AND P0, PT, RZ, UR4, PT ;  /* 0x00000004ff007c0c */ /* 0x000fe2000bf05070 */
[----:B0-----:R-:W-:Y:S01]  /*2dfa0*/  IMAD.WIDE R4, R19, 0x4, R4 ;  /* 0x0000000413047825 */ /* 0x001fe200078e0204 */
[----:B------:R-:W-:Y:S02]  /*2dfb0*/  ISETP.NE.U32.AND P1, PT, RZ, UR6, PT ;  /* 0x00000006ff007c0c */ /* 0x000fe4000bf25070 */
[----:B------:R-:W-:Y:S01]  /*2dfc0*/  ISETP.NE.AND.EX P2, PT, RZ, UR5, PT, P0 ;  /* 0x00000005ff007c0c */ /* 0x000fe2000bf45300 */
[----:B------:R-:W-:Y:S01]  /*2dfd0*/  ULDC.64 UR4, c[0x0][0xaf8] ;  /* 0x0002be0000047ab9 */ /* 0x000fe20000000a00 */
[----:B------:R-:W-:Y:S01]  /*2dfe0*/  ISETP.NE.AND.EX P1, PT, RZ, UR7, PT, P1 ;  /* 0x00000007ff007c0c */ /* 0x000fe2000bf25310 */
[----:B------:R-:W-:Y:S01]  /*2dff0*/  IMAD.MOV.U32 R0, RZ, RZ, RZ ;  /* 0x000000ffff007224 */ /* 0x000fe200078e00ff */
[----:B------:R-:W-:Y:S01]  /*2e000*/  ISETP.NE.U32.AND P0, PT, RZ, UR4, PT ;  /* 0x00000004ff007c0c */ /* 0x000fe2000bf05070 */
[----:B-1----:R-:W0:Y:S03]  /*2e010*/  LDC.64 R2, c[0x0][0xb08] ;  /* 0x0002c200ff027b82 */ /* 0x002e260000000a00 */
[----:B------:R-:W-:-:S05]  /*2e020*/  ISETP.NE.AND.EX P0, PT, RZ, UR5, PT, P0 ;  /* 0x00000005ff007c0c */ /* 0x000fca000bf05300 */
[----:B--23--:R-:W1:Y:S08]  /*2e030*/  @P2 LDC.64 R6, c[0x0][0xb10] ;  /* 0x0002c400ff062b82 */ /* 0x00ce700000000a00 */
[----:B------:R-:W2:Y:S01]  /*2e040*/  @P0 LDG.E R8, desc[UR46][R4.64] ;  /* 0x0000002e04080981 */ /* 0x000ea2000c1e1900 */
[----:B------:R-:W-:Y:S01]  /*2e050*/  ULDC UR4, c[0x0][0x288] ;  /* 0x0000a20000047ab9 */ /* 0x000fe20000000800 */
[----:B0-----:R-:W-:-:S05]  /*2e060*/  IMAD.WIDE R2, R19, 0x4, R2 ;  /* 0x0000000413027825 */ /* 0x001fca00078e0202 */
[----:B------:R-:W5:Y:S01]  /*2e070*/  @P1 LDG.E R0, desc[UR46][R2.64] ;  /* 0x0000002e02001981 */ /* 0x000f62000c1e1900 */
[----:B-1----:R-:W-:-:S03]  /*2e080*/  @P2 IMAD.WIDE R6, R19, 0x4, R6 ;  /* 0x0000000413062825 */ /* 0x002fc600078e0206 */
[----:B--2---:R0:W-:Y:S02]  /*2e090*/  STL [R1+0x418], R8 ;  /* 0x0004180801007387 */ /* 0x0041e40000100800 */
[----:B0-----:R-:W-:Y:S01]  /*2e0a0*/  IMAD.U32 R8, RZ, RZ, UR4 ;  /* 0x00000004ff087e24 */ /* 0x001fe2000f8e00ff */
[----:B------:R-:W-:-:S05]  /*2e0b0*/  ULDC.64 UR4, c[0x0][0x418] ;  /* 0x0001060000047ab9 */ /* 0x000fca0000000a00 */
        /* <DEDUP_REMOVED lines=18> */
.L_x_3686:
        /* <DEDUP_REMOVED lines=8> */
.L_x_3687:
        /* <DEDUP_REMOVED lines=9> */
.L_x_3688:
        /* <DEDUP_REMOVED lines=34> */
.L_x_3691:
[----:B------:R-:W-:-:S13]  /*2e510*/  ISETP.NE.AND P0, PT, R3, 0x1, PT ;  /* 0x000000010300780c */ /* 0x000fda0003f05270 */
[----:B------:R-:W0:Y:S02]  /*2e520*/  @P0 LDC.64 R4, c[0x0][0xae0] ;  /* 0x0002b800ff040b82 */ /* 0x000e240000000a00 */
[----:B0-----:R-:W-:-:S05]  /*2e530*/  @P0 IMAD.HI.U32 R4, R11, R4, RZ ;  /* 0x000000040b040227 */ /* 0x001fca00078e00ff */
[----:B------:R-:W-:-:S07]  /*2e540*/  @P0 SHF.R.U32.HI R11, RZ, R5, R4 ;  /* 0x00000005ff0b0219 */ /* 0x000fce0000011604 */
.L_x_3692:
[----:B------:R-:W-:Y:S05]  /*2e550*/  BSYNC B0 ;  /* 0x0000000000007941 */ /* 0x000fea0003800000 */
.L_x_3690:
[----:B------:R-:W-:-:S05]  /*2e560*/  IMAD R11, R11, R3, R3 ;  /* 0x000000030b0b7224 */ /* 0x000fca00078e0203 */
[----:B------:R-:W-:-:S07]  /*2e570*/  VIMNMX R2, R2, R11, PT ;  /* 0x0000000b02027248 */ /* 0x000fce0003fe0100 */
.L_x_3689:
        /* <DEDUP_REMOVED lines=20> */
.L_x_3695:
[----:B------:R-:W-:-:S13]  /*2e6c0*/  ISETP.NE.AND P0, PT, R3, 0x1, PT ;  /* 0x000000010300780c */ /* 0x000fda0003f05270 */
[----:B------:R-:W0:Y:S02]  /*2e6d0*/  @P0 LDC.64 R4, c[0x0][0xae0] ;  /* 0x0002b800ff040b82 */ /* 0x000e240000000a00 */
[----:B0-----:R-:W-:-:S05]  /*2e6e0*/  @P0 IMAD.HI.U32 R4, R12, R4, RZ ;  /* 0x000000040c040227 */ /* 0x001fca00078e00ff */
[----:B------:R-:W-:-:S07]  /*2e6f0*/  @P0 SHF.R.U32.HI R12, RZ, R5, R4 ;  /* 0x00000005ff0c0219 */ /* 0x000fce0000011604 */
.L_x_3696:
[----:B------:R-:W-:Y:S05]  /*2e700*/  BSYNC B0 ;  /* 0x0000000000007941 */ /* 0x000fea0003800000 */
.L_x_3694:
[----:B------:R-:W-:-:S05]  /*2e710*/  IMAD R3, R12, R3, RZ ;  /* 0x000000030c037224 */ /* 0x000fca00078e02ff */
[----:B------:R-:W-:-:S07]  /*2e720*/  VIMNMX R11, R11, R3, !PT ;  /* 0x000000030b0b7248 */ /* 0x000fce0007fe0100 */
.L_x_3693:
        /* <DEDUP_REMOVED lines=31> */
.L_x_3868:
[----:B-1----:R-:W-:Y:S02]  /*2e920*/  ISETP.NE.AND P0, PT, R14, RZ, PT ;  /* 0x000000ff0e00720c */ /* 0x002fe40003f05270 */
[----:B------:R-:W-:-:S11]  /*2e930*/  PLOP3.LUT P6, PT, PT, PT, PT, 0x8, 0x0 ;  /* 0x000000000000781c */ /* 0x000fd60003fce170 */
[----:B------:R-:W-:Y:S05]  /*2e940*/  @P0 BRA `(.L_x_3700) ;  /* 0x00000000000c0947 */ /* 0x000fea0003800000 */
[----:B------:R-:W-:-:S03]  /*2e950*/  UMOV UR4, 0xffffffff ;  /* 0xffffffff00047882 */ /* 0x000fc60000000000 */
[----:B------:R-:W-:Y:S05]  /*2e960*/  BRA.DIV UR4, `(.L_x_3701) ;  /* 0x0000008604247947 */ /* 0x000fea000b800000 */
[----:B------:R-:W-:-:S13]  /*2e970*/  ELECT P6, URZ, PT ;  /* 0x00000000003f782f */ /* 0x000fda00038c0000 */
.L_x_3700:
        /* <DEDUP_REMOVED lines=9> */
.L_x_3871:
[----:B------:R-:W-:Y:S05]  /*2ea10*/  BSYNC B1 ;  /* 0x0000000000017941 */ /* 0x000fea0003800000 */
.L_x_3702:
[----:B------:R-:W-:Y:S04]  /*2ea20*/  BSSY B1, `(.L_x_3704) ;  /* 0x00000b7000017945 */ /* 0x000fe80003800000 */
[----:B------:R-:W-:Y:S05]  /*2ea30*/  @!P6 BRA `(.L_x_3705) ;  /* 0x0000000800d4e947 */ /* 0x000fea0003800000 */
[----:B------:R-:W1:Y:S01]  /*2ea40*/  S2R R7, SR_TID.X ;  /* 0x0000000000077919 */ /* 0x000e620000002100 */
[----:B0-----:R-:W-:Y:S01]  /*2ea50*/  IMAD R3, R24, 0x8, R23 ;  /* 0x0000000818037824 */ /* 0x001fe200078e0217 */
[----:B------:R-:W-:Y:S01]  /*2ea60*/  BSSY B2, `(.L_x_3706) ;  /* 0x0000006000027945 */ /* 0x000fe20003800000 */
[----:B-1----:R-:W-:Y:S02]  /*2ea70*/  LOP3.LUT R10, R7, 0x7f, RZ, 0xc0, !PT ;  /* 0x0000007f070a7812 */ /* 0x002fe400078ec0ff */
[----:B------:R-:W-:Y:S02]  /*2ea80*/  SHF.L.U32 R7, R29, 0x1f, RZ ;  /* 0x0000001f1d077819 */ /* 0x000fe400000006ff */
[----:B------:R-:W-:Y:S02]  /*2ea90*/  ISETP.NE.AND P1, PT, R10, RZ, PT ;  /* 0x000000ff0a00720c */ /* 0x000fe40003f25270 */
[----:B------:R-:W0:Y:S02]  /*2eaa0*/  SYNCS.PHASECHK.TRANS64.TRYWAIT P0, [R3+URZ+0x388a0], R7 ;  /* 0x0388a007030075a7 */ /* 0x000e24000800017f */
[----:B0-----:R-:W-:Y:S09]  /*2eab0*/  @!P0 BRA `(.L_x_3707) ;  /* 0x0000008400048947 */ /* 0x001ff20003800000 */
.L_x_3872:
[----:B------:R-:W-:Y:S05]  /*2eac0*/  BSYNC B2 ;  /* 0x0000000000027941 */ /* 0x000fea0003800000 */
.L_x_3706:
[----:B------:R-:W-:Y:S04]  /*2ead0*/  BSSY B2, `(.L_x_3708) ;  /* 0x0000009000027945 */ /* 0x000fe80003800000 */
[----:B------:R-:W-:Y:S05]  /*2eae0*/  @P1 BRA `(.L_x_3709) ;  /* 0x00000000001c1947 */ /* 0x000fea0003800000 */
[----:B------:R-:W1:Y:S02]  /*2eaf0*/  S2R R10, SR_TID.X ;  /* 0x00000000000a7919 */ /* 0x000e640000002100 */
[----:B-1----:R-:W-:Y:S01]  /*2eb00*/  LOP3.LUT R11, R10, 0x1f, RZ, 0xc0, !PT ;  /* 0x0000001f0a0b7812 */ /* 0x002fe200078ec0ff */
[----:B------:R-:W-:-:S03]  /*2eb10*/  IMAD.MOV.U32 R10, RZ, RZ, 0x2000 ;  /* 0x00002000ff0a7424 */ /* 0x000fc600078e00ff */
[----:B------:R-:W-:Y:S01]  /*2eb20*/  ISETP.NE.AND P0, PT, R11, RZ, PT ;  /* 0x000000ff0b00720c */ /* 0x000fe20003f05270 */
[----:B------:R1:W-:-:S12]  /*2eb30*/  SYNCS.ARRIVE.TRANS64 RZ, [R3+URZ+0x38890], R10 ;  /* 0x0388900a03ff79a7 */ /* 0x0003d8000800003f */
[----:B-1----:R-:W-:Y:S05]  /*2eb40*/  @!P0 BRA `(.L_x_3709) ;  /* 0x0000000000048947 */ /* 0x002fea0003800000 */
[----:B------:R-:W-:Y:S01]  /*2eb50*/  BPT.TRAP 0x1 ;  /* 0x000000040000795c */ /* 0x000fe20000300000 */
.L_x_3709:
[----:B------:R-:W-:Y:S05]  /*2eb60*/  BSYNC B2 ;  /* 0x0000000000027941 */ /* 0x000fea0003800000 */
.L_x_3708:
        /* <DEDUP_REMOVED lines=12> */
.L_x_3710:
        /* <DEDUP_REMOVED lines=13> */
.L_x_3873:
[----:B------:R-:W-:Y:S05]  /*2ed00*/  BSYNC B2 ;  /* 0x0000000000027941 */ /* 0x000fea0003800000 */
.L_x_3711:
        /* <DEDUP_REMOVED lines=11> */
.L_x_3714:
[----:B------:R-:W-:Y:S05]  /*2edc0*/  BSYNC B2 ;  /* 0x0000000000027941 */ /* 0x000fea0003800000 */
.L_x_3713:
        /* <DEDUP_REMOVED lines=9> */
.L_x_3715:
        /* <DEDUP_REMOVED lines=15> */
.L_x_3716:
        /* <DEDUP_REMOVED lines=15> */
.L_x_3717:
        /* <DEDUP_REMOVED lines=15> */
.L_x_3718:
        /* <DEDUP_REMOVED lines=15> */
.L_x_3719:
        /* <DEDUP_REMOVED lines=15> */
.L_x_3720:
        /* <DEDUP_REMOVED lines=15> */
.L_x_3721:
        /* <DEDUP_REMOVED lines=15> */
.L_x_3722:
        /* <DEDUP_REMOVED lines=10> */
.L_x_3705:
[----:B------:R-:W-:Y:S05]  /*2f590*/  BSYNC B1 ;  /* 0x0000000000017941 */ /* 0x000fea0003800000 */
.L_x_3704:
        /* <DEDUP_REMOVED lines=9> */
.L_x_3742:
[----:B------:R-:W-:Y:S05]  /*2f630*/  YIELD ;  /* 0x0000000000007946 */ /* 0x000fea0003800000 */
[----:B------:R-:W-:Y:S04]  /*2f640*/  BSSY B1, `(.L_x_3723) ;  /* 0x00000b6000017945 */ /* 0x000fe80003800000 */
[----:B------:R-:W-:Y:S05]  /*2f650*/  @!P6 BRA `(.L_x_3724) ;  /* 0x0000000800d0e947 */ /* 0x000fea0003800000 */
[----:B------:R-:W0:Y:S01]  /*2f660*/  S2R R2, SR_TID.X ;  /* 0x0000000000027919 */ /* 0x000e220000002100 */
[----:B------:R-:W-:Y:S01]  /*2f670*/  IMAD R10, R24, 0x8, R23 ;  /* 0x00000008180a7824 */ /* 0x000fe200078e0217 */
[----:B------:R-:W-:Y:S01]  /*2f680*/  BSSY B2, `(.L_x_3725) ;  /* 0x0000006000027945 */ /* 0x000fe20003800000 */
[----:B0-----:R-:W-:Y:S02]  /*2f690*/  LOP3.LUT R3, R2, 0x7f, RZ, 0xc0, !PT ;  /* 0x0000007f02037812 */ /* 0x001fe400078ec0ff */
[----:B------:R-:W-:Y:S02]  /*2f6a0*/  SHF.L.U32 R2, R29, 0x1f, RZ ;  /* 0x0000001f1d027819 */ /* 0x000fe400000006ff */
[----:B------:R-:W-:Y:S02]  /*2f6b0*/  ISETP.NE.AND P2, PT, R3, RZ, PT ;  /* 0x000000ff0300720c */ /* 0x000fe40003f45270 */
[----:B------:R-:W0:Y:S02]  /*2f6c0*/  SYNCS.PHASECHK.TRANS64.TRYWAIT P1, [R10+URZ+0x388a0], R2 ;  /* 0x0388a0020a0075a7 */ /* 0x000e24000802017f */
[----:B0-----:R-:W-:Y:S09]  /*2f6d0*/  @!P1 BRA `(.L_x_3726) ;  /* 0x0000007800249947 */ /* 0x001ff20003800000 */
.L_x_3874:
[----:B------:R-:W-:Y:S05]  /*2f6e0*/  BSYNC B2 ;  /* 0x0000000000027941 */ /* 0x000fea0003800000 */
.L_x_3725:
        /* <DEDUP_REMOVED lines=9> */
.L_x_3728:
[----:B------:R-:W-:Y:S05]  /*2f780*/  BSYNC B2 ;  /* 0x0000000000027941 */ /* 0x000fea0003800000 */
.L_x_3727:
        /* <DEDUP_REMOVED lines=11> */
.L_x_3729:
        /* <DEDUP_REMOVED lines=13> */
.L_x_3875:
[----:B------:R-:W-:Y:S05]  /*2f910*/  BSYNC B2 ;  /* 0x0000000000027941 */ /* 0x000fea0003800000 */
.L_x_3730:
[----:B------:R-:W-:Y:S01]  /*2f920*/  BSSY B2, `(.L_x_3732) ;  /* 0x000000b000027945 */ /* 0x000fe20003800000 */
[----:B01----:R-:W-:Y:S02]  /*2f930*/  IMAD.MOV.U32 R2, RZ, RZ, 0x0 ;  /* 0x00000000ff027424 */ /* 0x003fe400078e00ff */
[----:B------:R-:W-:Y:S01]  /*2f940*/  IMAD.MOV.U32 R3, RZ, RZ, 0x12f00000 ;  /* 0x12f00000ff037424 */ /* 0x000fe200078e00ff */
[----:B------:R-:W-:Y:S06]  /*2f950*/  @P2 BRA `(.L_x_3733) ;  /* 0x00000000001c2947 */ /* 0x000fec0003800000 */
[----:B------:R-:W0:Y:S02]  /*2f960*/  S2R R13, SR_TID.X ;  /* 0x00000000000d7919 */ /* 0x000e240000002100 */
[----:B0-----:R-:W-:Y:S01]  /*2f970*/  LOP3.LUT R14, R13, 0x1f, RZ, 0xc0, !PT ;  /* 0x0000001f0d0e7812 */ /* 0x001fe200078ec0ff */
[----:B------:R-:W-:-:S03]  /*2f980*/  IMAD.MOV.U32 R13, RZ, RZ, 0x10000 ;  /* 0x00010000ff0d7424 */ /* 0x000fc600078e00ff */
[----:B------:R-:W-:Y:S01]  /*2f990*/  ISETP.NE.AND P1, PT, R14, RZ, PT ;  /* 0x000000ff0e00720c */ /* 0x000fe20003f25270 */
[----:B------:R0:W-:-:S12]  /*2f9a0*/  SYNCS.ARRIVE.TRANS64 RZ, [R10+URZ+0x388b0], R13 ;  /* 0x0388b00d0aff79a7 */ /* 0x0001d8000800003f */
[----:B0-----:R-:W-:Y:S05]  /*2f9b0*/  @!P1 BRA `(.L_x_3733) ;  /* 0x0000000000049947 */ /* 0x001fea0003800000 */
[----:B------:R-:W-:Y:S01]  /*2f9c0*/  BPT.TRAP 0x1 ;  /* 0x000000040000795c */ /* 0x000fe20000300000 */
.L_x_3733:
[----:B------:R-:W-:Y:S05]  /*2f9d0*/  BSYNC B2 ;  /* 0x0000000000027941 */ /* 0x000fea0003800000 */
.L_x_3732:
        /* <DEDUP_REMOVED lines=9> */
.L_x_3734:
        /* <DEDUP_REMOVED lines=15> */
.L_x_3735:
        /* <DEDUP_REMOVED lines=15> */
.L_x_3736:
        /* <DEDUP_REMOVED lines=15> */
.L_x_3737:
        /* <DEDUP_REMOVED lines=15> */
.L_x_3738:
        /* <DEDUP_REMOVED lines=15> */
.L_x_3739:
        /* <DEDUP_REMOVED lines=15> */
.L_x_3740:
        /* <DEDUP_REMOVED lines=15> */
.L_x_3741:
        /* <DEDUP_REMOVED lines=10> */
.L_x_3724:
[----:B------:R-:W-:Y:S05]  /*301a0*/  BSYNC B1 ;  /* 0x0000000000017941 */ /* 0x000fea0003800000 */
.L_x_3723:
        /* <DEDUP_REMOVED lines=8> */
.L_x_3698:
[----:B------:R-:W-:Y:S05]  /*30230*/  BSYNC B0 ;  /* 0x0000000000007941 */ /* 0x000fea0003800000 */
.L_x_3697:
[----:B------:R-:W1:Y:S01]  /*30240*/  LDC R0, c[0x0][0x448] ;  /* 0x00011200ff007b82 */ /* 0x000e620000000800 */
[----:B0-----:R-:W-:Y:S01]  /*30250*/  VIADD R3, R33, 0x3f ;  /* 0x0000003f21037836 */ /* 0x001fe20000000000 */
[----:B------:R-:W-:Y:S06]  /*30260*/  @!P0 WARPSYNC.ALL ;  /* 0x0000000000008948 */ /* 0x000fec0003800000 */
[----:B------:R-:W-:Y:S01]  /*30270*/  @!P0 BAR.SYNC.DEFER_BLOCKING 0xc, 0x180 ;  /* 0x0306000000008b1d */ /* 0x000fe20000010000 */
[----:B-1----:R-:W-:-:S13]  /*30280*/  ISETP.NE.AND P1, PT, R0, 0x1, PT ;  /* 0x000000010000780c */ /* 0x002fda0003f25270 */
[----:B------:R-:W0:Y:S08]  /*30290*/  @P1 LDC R2, c[0x0][0x44c] ;  /* 0x00011300ff021b82 */ /* 0x000e300000000800 */
[----:B------:R-:W1:Y:S01]  /*302a0*/  @P1 LDC R0, c[0x0][0x450] ;  /* 0x00011400ff001b82 */ /* 0x000e620000000800 */
[----:B0-----:R-:W-:-:S05]  /*302b0*/  @P1 IMAD.HI.U32 R5, R3, R2, RZ ;  /* 0x0000000203051227 */ /* 0x001fca00078e00ff */
[----:B-1----:R-:W-:-:S05]  /*302c0*/  @P1 SHF.R.U32.HI R3, RZ, R0, R5 ;  /* 0x00000000ff031219 */ /* 0x002fca0000011605 */
[----:B------:R-:W-:Y:S02]  /*302d0*/  IMAD.IADD R6, R6, 0x1, R3 ;  /* 0x0000000106067824 */ /* 0x000fe400078e0203 */
[----:B------:R-:W0:Y:S02]  /*302e0*/  LDC.64 R2, c[0x0][0xad8] ;  /* 0x0002b600ff027b82 */ /* 0x000e240000000a00 */
        /* <DEDUP_REMOVED lines=14> */
.L_x_3745:
[----:B------:R-:W-:-:S13]  /*303d0*/  ISETP.NE.AND P0, PT, R3, 0x1, PT ;  /* 0x000000010300780c */ /* 0x000fda0003f05270 */
[----:B------:R-:W0:Y:S02]  /*303e0*/  @P0 LDC.64 R4, c[0x0][0xae0] ;  /* 0x0002b800ff040b82 */ /* 0x000e240000000a00 */
[----:B0-----:R-:W-:-:S05]  /*303f0*/  @P0 IMAD.HI.U32 R4, R0, R4, RZ ;  /* 0x0000000400040227 */ /* 0x001fca00078e00ff */
[----:B------:R-:W-:-:S07]  /*30400*/  @P0 SHF.R.U32.HI R0, RZ, R5, R4 ;  /* 0x00000005ff000219 */ /* 0x000fce0000011604 */
.L_x_3746:
[----:B------:R-:W-:Y:S05]  /*30410*/  BSYNC B0 ;  /* 0x0000000000007941 */ /* 0x000fea0003800000 */
.L_x_3744:
[----:B------:R-:W-:-:S05]  /*30420*/  IMAD R5, R0, R3, R3 ;  /* 0x0000000300057224 */ /* 0x000fca00078e0203 */
[----:B------:R-:W-:-:S07]  /*30430*/  VIMNMX R2, R2, R5, PT ;  /* 0x0000000502027248 */ /* 0x000fce0003fe0100 */
.L_x_3743:
[----:B------:R-:W-:Y:S01]  /*30440*/  VIADD R2, R2, 0x3f ;  /* 0x0000003f02027836 */ /* 0x000fe20000000000 */
[----:B------:R-:W0:Y:S01]  /*30450*/  @P1 LDC R7, c[0x0][0x450] ;  /* 0x00011400ff071b82 */ /* 0x000e220000000800 */
[----:B------:R-:W-:-:S03]  /*30460*/  ULDC UR4, c[0x0][0xad4] ;  /* 0x0002b50000047ab9 */ /* 0x000fc60000000800 */
[----:B------:R-:W-:-:S04]  /*30470*/  SHF.R.S32.HI R5, RZ, 0x1f, R2 ;  /* 0x0000001fff057819 */ /* 0x000fc80000011402 */
[----:B------:R-:W-:-:S04]  /*30480*/  LEA.HI R5, R5, R2, RZ, 0x6 ;  /* 0x0000000205057211 */ /* 0x000fc800078f30ff */
[----:B------:R-:W-:Y:S01]  /*30490*/  SHF.R.S32.HI R0, RZ, 0x6, R5 ;  /* 0x00000006ff007819 */ /* 0x000fe20000011405 */
[----:B------:R-:W-:-:S03]  /*304a0*/  IMAD.MOV.U32 R5, RZ, RZ, R33 ;  /* 0x000000ffff057224 */ /* 0x000fc600078e0021 */
[----:B------:R-:W-:Y:S02]  /*304b0*/  VIMNMX R30, R9, R0, PT ;  /* 0x00000000091e7248 */ /* 0x000fe40003fe0100 */
[----:B------:R-:W1:Y:S03]  /*304c0*/  @P1 LDC R0, c[0x0][0x44c] ;  /* 0x00011300ff001b82 */ /* 0x000e660000000800 */
[----:B------:R2:W-:Y:S01]  /*304d0*/  STL [R1+0x444], R30 ;  /* 0x0004441e01007387 */ /* 0x0005e20000100800 */
[----:B-1----:R-:W-:-:S05]  /*304e0*/  @P1 IMAD.HI.U32 R0, R33, R0, RZ ;  /* 0x0000000021001227 */ /* 0x002fca00078e00ff */
        /* <DEDUP_REMOVED lines=14> */
.L_x_3749:
[----:B------:R-:W-:-:S13]  /*305d0*/  ISETP.NE.AND P0, PT, R3, 0x1, PT ;  /* 0x000000010300780c */ /* 0x000fda0003f05270 */
[----:B------:R-:W0:Y:S02]  /*305e0*/  @P0 LDC.64 R4, c[0x0][0xae0] ;  /* 0x0002b800ff040b82 */ /* 0x000e240000000a00 */
[----:B0-----:R-:W-:-:S05]  /*305f0*/  @P0 IMAD.HI.U32 R4, R2, R4, RZ ;  /* 0x0000000402040227 */ /* 0x001fca00078e00ff */
[----:B------:R-:W-:-:S07]  /*30600*/  @P0 SHF.R.U32.HI R2, RZ, R5, R4 ;  /* 0x00000005ff020219 */ /* 0x000fce0000011604 */
.L_x_3750:
[----:B------:R-:W-:Y:S05]  /*30610*/  BSYNC B0 ;  /* 0x0000000000007941 */ /* 0x000fea0003800000 */
.L_x_3748:
[----:B------:R-:W-:-:S05]  /*30620*/  IMAD R3, R2, R3, RZ ;  /* 0x0000000302037224 */ /* 0x000fca00078e02ff */
[----:B------:R-:W-:-:S07]  /*30630*/  VIMNMX R0, R0, R3, !PT ;  /* 0x0000000300007248 */ /* 0x000fce0007fe0100 */
.L_x_3747:
        /* <DEDUP_REMOVED lines=24> */
.L_x_3752:
        /* <DEDUP_REMOVED lines=20> */
.L_x_3755:
[----:B------:R-:W-:Y:S05]  /*30900*/  BSYNC B6 ;  /* 0x0000000000067941 */ /* 0x000fea0003800000 */
.L_x_3754:
        /* <DEDUP_REMOVED lines=20> */
.L_x_3758:
        /* <DEDUP_REMOVED lines=15> */
.L_x_3757:
[----:B------:R-:W-:Y:S05]  /*30b40*/  BSYNC B6 ;  /* 0x0000000000067941 */ /* 0x000fea0003800000 */
.L_x_3756:
[----:B------:R-:W-:Y:S01]  /*30b50*/  ULDC.64 UR4, c[0x0][0xaf0] ;  /* 0x0002bc0000047ab9 */ /* 0x000fe20000000a00 */
[----:B------:R-:W-:Y:S01]  /*30b60*/  IMAD.MOV.U32 R31, RZ, RZ, R19 ;  /* 0x000000ffff1f7224 */ /* 0x000fe200078e0013 */
[----:B------:R-:W-:Y:S01]  /*30b70*/  ISETP.NE.U32.AND P0, PT, RZ, UR4, PT ;  /* 0x00000004ff007c0c */ /* 0x000fe2000bf05070 */
[----:B------:R-:W0:Y:S01]  /*30b80*/  S2R R17, SR_TID.X ;  /* 0x0000000000117919 */ /* 0x000e220000002100 */
[----:B------:R-:W1:Y:S01]  /*30b90*/  LDC R11, c[0x0][0x430] ;  /* 0x00010c00ff0b7b82 */ /* 0x000e620000000800 */
[----:B------:R-:W2:Y:S01]  /*30ba0*/  S2R R20, SR_TID.X ;  /* 0x0000000000147919 */ /* 0x000ea20000002100 */
[----:B------:R-:W-:Y:S01]  /*30bb0*/  ISETP.NE.AND.EX P0, PT, RZ, UR5, PT, P0 ;  /* 0x00000005ff007c0c */ /* 0x000fe2000bf05300 */
[----:B------:R-:W-:-:S12]  /*30bc0*/  ULDC UR4, c[0x0][0x320] ;  /* 0x0000c80000047ab9 */ /* 0x000fd80000000800 */
[----:B------:R-:W3:Y:S01]  /*30bd0*/  @P0 LDC.64 R2, c[0x0][0xaf0] ;  /* 0x0002bc00ff020b82 */ /* 0x000ee20000000a00 */
[----:B0-----:R-:W-:Y:S01]  /*30be0*/  LOP3.LUT R17, R17, 0x7f, RZ, 0xc0, !PT ;  /* 0x0000007f11117812 */ /* 0x001fe200078ec0ff */
[----:B---3--:R-:W-:-:S05]  /*30bf0*/  @P0 IMAD.WIDE R2, R19, 0x4, R2 ;  /* 0x0000000413020825 */ /* 0x008fca00078e0202 */
[----:B------:R0:W3:Y:S01]  /*30c00*/  @P0 LDG.E R31, desc[UR46][R2.64] ;  /* 0x0000002e021f0981 */ /* 0x0000e2000c1e1900 */
[----:B------:R-:W-:Y:S01]  /*30c10*/  SHF.R.U32.HI R21, RZ, 0x3, R17 ;  /* 0x00000003ff157819 */ /* 0x000fe20000011611 */
[----:B--2---:R-:W-:Y:S01]  /*30c20*/  IMAD.SHL.U32 R17, R20, 0x10, RZ ;  /* 0x0000001014117824 */ /* 0x004fe200078e00ff */
[----:B-1----:R-:W-:Y:S02]  /*30c30*/  ISETP.NE.AND P1, PT, R11, 0x1, PT ;  /* 0x000000010b00780c */ /* 0x002fe40003f25270 */
[----:B------:R-:W-:Y:S02]  /*30c40*/  LEA R0, R30, 0xffffffc0, 0x6 ;  /* 0xffffffc01e007811 */ /* 0x000fe400078e30ff */
[----:B------:R-:W-:Y:S02]  /*30c50*/  LOP3.LUT R17, R21, 0x70, R17, 0xf8, !PT ;  /* 0x0000007015117812 */ /* 0x000fe400078ef811 */
[----:B------:R-:W1:Y:S01]  /*30c60*/  S2R R21, SR_TID.X ;  /* 0x0000000000157919 */ /* 0x000e620000002100 */
[----:B------:R-:W-:-:S02]  /*30c70*/  LOP3.LUT R22, R22, 0xffffffbf, RZ, 0xc0, !PT ;  /* 0xffffffbf16167812 */ /* 0x000fc400078ec0ff */
[----:B------:R-:W-:-:S04]  /*30c80*/  IMAD.IADD R4, R17, 0x1, R0 ;  /* 0x0000000111047824 */ /* 0x000fc800078e0200 */
[----:B0-----:R-:W0:Y:S01]  /*30c90*/  @P1 LDC R3, c[0x0][0x434] ;  /* 0x00010d00ff031b82 */ /* 0x001e220000000800 */
[C---:B------:R-:W-:Y:S01]  /*30ca0*/  ISETP.GE.AND P0, PT, R4.reuse, R27, PT ;  /* 0x0000001b0400720c */ /* 0x040fe20003f06270 */
[----:B------:R-:W-:-:S03]  /*30cb0*/  IMAD.IADD R9, R4, 0x1, R34 ;  /* 0x0000000104097824 */ /* 0x000fc600078e0222 */
[----:B------:R-:W-:Y:S01]  /*30cc0*/  ISETP.GT.U32.OR P0, PT, R17, 0x3f, P0 ;  /* 0x0000003f1100780c */ /* 0x000fe20000704470 */
[----:B------:R-:W-:Y:S02]  /*30cd0*/  IMAD.MOV.U32 R8, RZ, RZ, R9 ;  /* 0x000000ffff087224 */ /* 0x000fe400078e0009 */
[----:B------:R-:W2:Y:S01]  /*30ce0*/  @P1 LDC R2, c[0x0][0x438] ;  /* 0x00010e00ff021b82 */ /* 0x000ea20000000800 */
[----:B0-----:R-:W-:-:S04]  /*30cf0*/  @P1 IMAD.HI.U32 R3, R9, R3, RZ ;  /* 0x0000000309031227 */ /* 0x001fc800078e00ff */
[----:B-1----:R-:W-:Y:S01]  /*30d00*/  IMAD.SHL.U32 R21, R21, 0x8, RZ ;  /* 0x0000000815157824 */ /* 0x002fe200078e00ff */
[----:B--2---:R-:W-:-:S04]  /*30d10*/  @P1 SHF.R.U32.HI R8, RZ, R2, R3 ;  /* 0x00000002ff081219 */ /* 0x004fc80000011603 */
[----:B------:R-:W-:Y:S01]  /*30d20*/  LOP3.LUT R21, R21, 0x38, RZ, 0xc0, !PT ;  /* 0x0000003815157812 */ /* 0x000fe200078ec0ff */
[----:B------:R-:W0:Y:S03]  /*30d30*/  @!P0 LDC.64 R2, c[0x0][0x428] ;  /* 0x00010a00ff028b82 */ /* 0x000e260000000a00 */
[----:B------:R-:W-:Y:S02]  /*30d40*/  LOP3.LUT R30, R21, 0x40, RZ, 0xfc, !PT ;  /* 0x00000040151e7812 */ /* 0x000fe400078efcff */
[----:B------:R-:W1:Y:S02]  /*30d50*/  S2R R21, SR_TID.X ;  /* 0x0000000000157919 */ /* 0x000e640000002100 */
[----:B------:R-:W-:Y:S02]  /*30d60*/  ISETP.GE.AND P2, PT, R30, UR4, PT ;  /* 0x000000041e007c0c */ /* 0x000fe4000bf46270 */
[----:B------:R-:W2:Y:S02]  /*30d70*/  S2R R30, SR_TID.X ;  /* 0x00000000001e7919 */ /* 0x000ea40000002100 */
[----:B------:R-:W-:-:S05]  /*30d80*/  SEL R10, RZ, 0xffffffff, P2 ;  /* 0xffffffffff0a7807 */ /* 0x000fca0001000000 */
[----:B------:R-:W-:-:S04]  /*30d90*/  IMAD.SHL.U32 R10, R10, 0x2, RZ ;  /* 0x000000020a0a7824 */ /* 0x000fc800078e00ff */
[----:B------:R-:W-:-:S04]  /*30da0*/  @P2 LOP3.LUT R22, R22, 0x40, RZ, 0xfc, !PT ;  /* 0x0000004016162812 */ /* 0x000fc800078efcff */
[----:B------:R-:W-:Y:S01]  /*30db0*/  LOP3.LUT R22, R22, 0xffffff7f, RZ, 0xc0, !PT ;  /* 0xffffff7f16167812 */ /* 0x000fe200078ec0ff */
[C---:B-1----:R-:W-:Y:S02]  /*30dc0*/  IMAD.SHL.U32 R12, R21.reuse, 0x8, RZ ;  /* 0x00000008150c7824 */ /* 0x042fe400078e00ff */
[----:B------:R-:W-:Y:S02]  /*30dd0*/  IMAD.SHL.U32 R21, R21, 0x8, RZ ;  /* 0x0000000815157824 */ /* 0x000fe400078e00ff */
[----:B--2---:R-:W-:Y:S01]  /*30de0*/  IMAD.SHL.U32 R30, R30, 0x8, RZ ;  /* 0x000000081e1e7824 */ /* 0x004fe200078e00ff */
[----:B------:R-:W-:Y:S02]  /*30df0*/  LOP3.LUT R12, R12, 0x38, RZ, 0xc0, !PT ;  /* 0x000000380c0c7812 */ /* 0x000fe400078ec0ff */
[----:B------:R-:W-:Y:S02]  /*30e00*/  LOP3.LUT R21, R21, 0x38, RZ, 0xc0, !PT ;  /* 0x0000003815157812 */ /* 0x000fe400078ec0ff */
[----:B------:R-:W-:-:S02]  /*30e10*/  ISETP.GE.AND P1, PT, R12, UR4, PT ;  /* 0x000000040c007c0c */ /* 0x000fc4000bf26270 */
[----:B------:R-:W-:Y:S02]  /*30e20*/  LOP3.LUT R30, R30, 0x38, RZ, 0xc0, !PT ;  /* 0x000000381e1e7812 */ /* 0x000fe400078ec0ff */
[----:B------:R-:W-:Y:S02]  /*30e30*/  SEL R4, RZ, 0x1, P1 ;  /* 0x00000001ff047807 */ /* 0x000fe40000800000 */
[C---:B------:R-:W-:Y:S02]  /*30e40*/  LOP3.LUT R32, R30.reuse, 0x80, RZ, 0xfc, !PT ;  /* 0x000000801e207812 */ /* 0x040fe400078efcff */
[----:B------:R-:W-:Y:S02]  /*30e50*/  LOP3.LUT R30, R30, 0xc0, RZ, 0xfc, !PT ;  /* 0x000000c01e1e7812 */ /* 0x000fe400078efcff */
[----:B------:R-:W-:Y:S02]  /*30e60*/  LOP3.LUT R10, R10, 0x2, R4, 0xe2, !PT ;  /* 0x000000020a0a7812 */ /* 0x000fe400078ee204 */
[----:B------:R-:W-:Y:S01]  /*30e70*/  ISETP.GE.AND P2, PT, R32, UR4, PT ;  /* 0x0000000420007c0c */ /* 0x000fe2000bf46270 */
[----:B------:R-:W1:Y:S01]  /*30e80*/  @!P0 LDC.64 R4, c[0x0][0x418] ;  /* 0x00010600ff048b82 */ /* 0x000e620000000a00 */
[----:B------:R-:W-:-:S02]  /*30e90*/  @P1 LOP3.LUT R22, R22, 0x80, RZ, 0xfc, !PT ;  /* 0x0000008016161812 */ /* 0x000fc400078efcff */
[----:B------:R-:W-:Y:S02]  /*30ea0*/  ISETP.GE.AND P1, PT, R30, UR4, PT ;  /* 0x000000041e007c0c */ /* 0x000fe4000bf26270 */
[----:B------:R-:W-:Y:S02]  /*30eb0*/  SEL R6, RZ, 0x4, P2 ;  /* 0x00000004ff067807 */ /* 0x000fe40001000000 */
[----:B------:R-:W-:Y:S02]  /*30ec0*/  SEL R7, RZ, 0x8, P1 ;  /* 0x00000008ff077807 */ /* 0x000fe40000800000 */
[----:B------:R-:W-:Y:S02]  /*30ed0*/  LOP3.LUT R22, R22, 0xffffffdf, RZ, 0xc0, !PT ;  /* 0xffffffdf16167812 */ /* 0x000fe400078ec0ff */
[----:B------:R-:W-:Y:S01]  /*30ee0*/  LOP3.LUT R10, R7, R10, R6, 0xfe, !PT ;  /* 0x0000000a070a7212 */ /* 0x000fe200078efe06 */
[--C-:B------:R-:W-:Y:S01]  /*30ef0*/  @!P0 IMAD.MOV.U32 R6, RZ, RZ, R8.reuse ;  /* 0x000000ffff068224 */ /* 0x100fe200078e0008 */
[----:B------:R-:W-:-:S02]  /*30f00*/  @!P0 SHF.R.S32.HI R7, RZ, 0x1f, R8 ;  /* 0x0000001fff078819 */ /* 0x000fc40000011408 */
[----:B------:R-:W-:Y:S02]  /*30f10*/  @P2 LOP3.LUT R22, R22, 0x20, RZ, 0xfc, !PT ;  /* 0x0000002016162812 */ /* 0x000fe400078efcff */
[----:B------:R-:W-:Y:S02]  /*30f20*/  LOP3.LUT R13, R21, 0x180, RZ, 0xfc, !PT ;  /* 0x00000180150d7812 */ /* 0x000fe400078efcff */
[----:B------:R-:W-:-:S04]  /*30f30*/  LOP3.LUT R22, R22, 0xffffffef, RZ, 0xc0, !PT ;  /* 0xffffffef16167812 */ /* 0x000fc800078ec0ff */
[----:B------:R-:W-:Y:S02]  /*30f40*/  @P1 LOP3.LUT R22, R22, 0x10, RZ, 0xfc, !PT ;  /* 0x0000001016161812 */ /* 0x000fe400078efcff */
[----:B---3--:R-:W-:Y:S01]  /*30f50*/  SHF.R.S32.HI R36, RZ, 0x1f, R31 ;  /* 0x0000001fff247819 */ /* 0x008fe2000001141f */
[----:B0-----:R-:W-:-:S04]  /*30f60*/  @!P0 IMAD.WIDE.U32 R6, R31, R2, R6 ;  /* 0x000000021f068225 */ /* 0x001fc800078e0006 */
[----:B------:R-:W-:Y:S01]  /*30f70*/  @!P0 IMAD R2, R36, R2, RZ ;  /* 0x0000000224028224 */ /* 0x000fe200078e02ff */
[----:B-1----:R-:W-:-:S03]  /*30f80*/  @!P0 LEA R4, P1, R6, R4, 0x2 ;  /* 0x0000000406048211 */ /* 0x002fc600078210ff */
[----:B------:R-:W-:Y:S02]  /*30f90*/  @!P0 IMAD R3, R31, R3, R2 ;  /* 0x000000031f038224 */ /* 0x000fe400078e0202 */
[----:B------:R-:W-:Y:S02]  /*30fa0*/  IMAD.MOV.U32 R2, RZ, RZ, RZ ;  /* 0x000000ffff027224 */ /* 0x000fe400078e00ff */
[----:B------:R-:W-:-:S05]  /*30fb0*/  @!P0 IMAD.IADD R3, R7, 0x1, R3 ;  /* 0x0000000107038824 */ /* 0x000fca00078e0203 */
[----:B------:R-:W-:-:S05]  /*30fc0*/  @!P0 LEA.HI.X R5, R6, R5, R3, 0x2, P1 ;  /* 0x0000000506058211 */ /* 0x000fca00008f1403 */
[----:B------:R0:W2:Y:S01]  /*30fd0*/  @!P0 LDG.E R2, desc[UR46][R4.64] ;  /* 0x0000002e04028981 */ /* 0x0000a2000c1e1900 */
[----:B------:R-:W-:Y:S02]  /*30fe0*/  ISETP.GE.AND P0, PT, R13, UR4, PT ;  /* 0x000000040d007c0c */ /* 0x000fe4000bf06270 */
[C---:B------:R-:W-:Y:S02]  /*30ff0*/  LOP3.LUT R14, R12.reuse, 0x1c0, RZ, 0xfc, !PT ;  /* 0x000001c00c0e7812 */ /* 0x040fe400078efcff */
[C---:B------:R-:W-:Y:S02]  /*31000*/  LOP3.LUT R13, R12.reuse, 0x100, RZ, 0xfc, !PT ;  /* 0x000001000c0d7812 */ /* 0x040fe400078efcff */
[----:B------:R-:W-:Y:S02]  /*31010*/  LOP3.LUT R12, R12, 0x140, RZ, 0xfc, !PT ;  /* 0x000001400c0c7812 */ /* 0x000fe400078efcff */
[----:B------:R-:W-:Y:S02]  /*31020*/  ISETP.GE.AND P3, PT, R13, UR4, PT ;  /* 0x000000040d007c0c */ /* 0x000fe4000bf66270 */
[----:B------:R-:W-:-:S02]  /*31030*/  ISETP.GE.AND P2, PT, R12, UR4, PT ;  /* 0x000000040c007c0c */ /* 0x000fc4000bf46270 */
[----:B------:R-:W-:Y:S02]  /*31040*/  SEL R3, RZ, 0x10, P3 ;  /* 0x00000010ff037807 */ /* 0x000fe40001800000 */
[----:B0-----:R-:W-:Y:S02]  /*31050*/  SEL R4, RZ, 0x20, P2 ;  /* 0x00000020ff047807 */ /* 0x001fe40001000000 */
[----:B------:R-:W-:Y:S02]  /*31060*/  LOP3.LUT R22, R22, 0xfffffff7, RZ, 0xc0, !PT ;  /* 0xfffffff716167812 */ /* 0x000fe400078ec0ff */
[----:B------:R-:W-:-:S03]  /*31070*/  LOP3.LUT R3, R4, R10, R3, 0xfe, !PT ;  /* 0x0000000a04037212 */ /* 0x000fc600078efe03 */
[----:B------:R-:W-:-:S04]  /*31080*/  @P3 LOP3.LUT R22, R22, 0x8, RZ, 0xfc, !PT ;  /* 0x0000000816163812 */ /* 0x000fc800078efcff */
[----:B------:R-:W-:-:S04]  /*31090*/  LOP3.LUT R22, R22, 0xfffffffb, RZ, 0xc0, !PT ;  /* 0xfffffffb16167812 */ /* 0x000fc800078ec0ff */
[----:B------:R-:W-:Y:S01]  /*310a0*/  @P2 LOP3.LUT R22, R22, 0x4, RZ, 0xfc, !PT ;  /* 0x0000000416162812 */ /* 0x000fe200078efcff */
[----:B--2---:R0:W-:Y:S02]  /*310b0*/  STL [R1+0x41c], R2 ;  /* 0x00041c0201007387 */ /* 0x0041e40000100800 */
[----:B0-----:R-:W-:Y:S02]  /*310c0*/  SEL R2, RZ, 0x40, P0 ;  /* 0x00000040ff027807 */ /* 0x001fe40000000000 */
[----:B------:R-:W-:Y:S01]  /*310d0*/  ISETP.GE.AND P0, PT, R14, UR4, PT ;  /* 0x000000040e007c0c */ /* 0x000fe2000bf06270 */
[----:B------:R-:W-:Y:S01]  /*310e0*/  UMOV UR4, 0xffffffff ;  /* 0xffffffff00047882 */ /* 0x000fe20000000000 */
[----:B------:R-:W-:Y:S01]  /*310f0*/  LOP3.LUT R5, R3, R2, RZ, 0xfc, !PT ;  /* 0x0000000203057212 */ /* 0x000fe200078efcff */
[----:B------:R-:W-:Y:S01]  /*31100*/  IMAD.MOV R2, RZ, RZ, -R8 ;  /* 0x000000ffff027224 */ /* 0x000fe200078e0a08 */
[----:B------:R-:W-:-:S03]  /*31110*/  SEL R32, RZ, 0x80, P0 ;  /* 0x00000080ff207807 */ /* 0x000fc60000000000 */
[----:B------:R-:W-:Y:S01]  /*31120*/  IMAD R2, R11, R2, R9 ;  /* 0x000000020b027224 */ /* 0x000fe200078e0209 */
[----:B------:R0:W-:Y:S04]  /*31130*/  STL [R1+0x454], R5 ;  /* 0x0004540501007387 */ /* 0x0001e80000100800 */
[----:B------:R0:W-:Y:S01]  /*31140*/  STL [R1+0x420], R2 ;  /* 0x0004200201007387 */ /* 0x0001e20000100800 */
[----:B------:R-:W-:Y:S05]  /*31150*/  BRA.DIV UR4, `(.L_x_3759) ;  /* 0x0000005e04ac7947 */ /* 0x000fea000b800000 */
.L_x_3878:
[----:B0-----:R-:W-:Y:S01]  /*31160*/  IMAD.U32 R2, RZ, RZ, UR40 ;  /* 0x00000028ff027e24 */ /* 0x001fe2000f8e00ff */
[----:B------:R-:W-:Y:S02]  /*31170*/  ISETP.GT.U32.AND P1, PT, R17, 0x3f, PT ;  /* 0x0000003f1100780c */ /* 0x000fe40003f24070 */
[----:B------:R-:W-:Y:S02]  /*31180*/  LOP3.LUT R22, R22, 0xffff7fff, RZ, 0xc0, !PT ;  /* 0xffff7fff16167812 */ /* 0x000fe400078ec0ff */
[----:B------:R-:W-:Y:S02]  /*31190*/  ISETP.NE.AND P0, PT, R2, 0x3, PT ;  /* 0x000000030200780c */ /* 0x000fe40003f05270 */
[----:B------:R-:W-:Y:S02]  /*311a0*/  LOP3.LUT R32, R5, R32, RZ, 0xfc, !PT ;  /* 0x0000002005207212 */ /* 0x000fe400078efcff */
[----:B------:R-:W-:-:S09]  /*311b0*/  SHF.R.S32.HI R30, RZ, 0x1f, R18 ;  /* 0x0000001fff1e7819 */ /* 0x000fd20000011412 */
[----:B------:R-:W-:-:S04]  /*311c0*/  @P0 LOP3.LUT R22, R22, 0x8000, RZ, 0xfc, !PT ;  /* 0x0000800016160812 */ /* 0x000fc800078efcff */
[----:B------:R-:W-:-:S04]  /*311d0*/  LOP3.LUT R22, R22, 0xfffffffe, RZ, 0xc0, !PT ;  /* 0xfffffffe16167812 */ /* 0x000fc800078ec0ff */
[----:B------:R-:W-:Y:S01]  /*311e0*/  @P1 LOP3.LUT R22, R22, 0x1, RZ, 0xfc, !PT ;  /* 0x0000000116161812 */ /* 0x000fe200078efcff */
[----:B------:R-:W-:Y:S06]  /*311f0*/  @!P0 BRA `(.L_x_3760) ;  /* 0x0000000000048947 */ /* 0x000fec0003800000 */
[----:B------:R-:W-:Y:S01]  /*31200*/  BPT.TRAP 0x1 ;  /* 0x000000040000795c */ /* 0x000fe20000300000 */
.L_x_3760:
        /* <DEDUP_REMOVED lines=9> */
.L_x_3879:
[----:B------:R-:W-:Y:S05]  /*312a0*/  BSYNC B0 ;  /* 0x0000000000007941 */ /* 0x000fea0003800000 */
.L_x_3761:
[----:B------:R-:W0:Y:S01]  /*312b0*/  LDL R2, [R1+0x420] ;  /* 0x0004200001027983 */ /* 0x000e220000100800 */
[----:B------:R-:W-:-:S03]  /*312c0*/  ULDC.64 UR4, c[0x0][0x300] ;  /* 0x0000c00000047ab9 */ /* 0x000fc60000000a00 */
[----:B------:R-:W2:Y:S01]  /*312d0*/  LDL R4, [R1+0x41c] ;  /* 0x00041c0001047983 */ /* 0x000ea20000100800 */
        /* <DEDUP_REMOVED lines=64> */
.L_x_3889:
        /* <DEDUP_REMOVED lines=10> */
.L_x_3764:
        /* <DEDUP_REMOVED lines=11> */
.L_x_3765:
[----:B0-----:R0:W5:Y:S01]  /*31830*/  LDL R2, [R1+0x418] ;  /* 0x0004180001027983 */ /* 0x0011620000100800 */
[----:B------:R0:W-:Y:S02]  /*31840*/  SYNCS.ARRIVE.TRANS64.A1T0 RZ, [R17+URZ+0x38830], RZ ;  /* 0x038830ff11ff79a7 */ /* 0x0001e4000810003f */
[----:B------:R-:W-:Y:S05]  /*31850*/  WARPSYNC.ALL ;  /* 0x0000000000007948 */ /* 0x000fea0003800000 */
[----:B------:R-:W-:Y:S01]  /*31860*/  ULDC.64 UR4, c[0x0][0xaf8] ;  /* 0x0002be0000047ab9 */ /* 0x000fe20000000a00 */
[----:B------:R-:W-:Y:S01]  /*31870*/  VIADD R0, R23, 0x20400 ;  /* 0x0002040017007836 */ /* 0x000fe20000000000 */
[----:B------:R-:W-:Y:S01]  /*31880*/  BAR.SYNC.DEFER_BLOCKING 0x8, 0x100 ;  /* 0x0204000000007b1d */ /* 0x000fe20000010000 */
[----:B------:R-:W-:-:S03]  /*31890*/  ISETP.NE.U32.AND P0, PT, RZ, UR4, PT ;  /* 0x00000004ff007c0c */ /* 0x000fc6000bf05070 */
[----:B------:R-:W-:Y:S02]  /*318a0*/  LOP3.LUT P1, RZ, R0, 0x3ff, RZ, 0xc0, !PT ;  /* 0x000003ff00ff7812 */ /* 0x000fe4000782c0ff */
[----:B------:R-:W-:Y:S01]  /*318b0*/  ISETP.NE.AND.EX P0, PT, RZ, UR5, PT, P0 ;  /* 0x00000005ff007c0c */ /* 0x000fe2000bf05300 */
[----:B------:R-:W-:Y:S01]  /*318c0*/  BSSY B6, `(.L_x_3766) ;  /* 0x0000019000067945 */ /* 0x000fe20003800000 */
[----:B------:R-:W-:Y:S02]  /*318d0*/  SHF.R.S32.HI R0, RZ, 0x1f, R19 ;  /* 0x0000001fff007819 */ /* 0x000fe40000011413 */
[----:B------:R-:W-:Y:S02]  /*318e0*/  SEL R3, R19, RZ, !P0 ;  /* 0x000000ff13037207 */ /* 0x000fe40004000000 */
[----:B------:R-:W-:-:S03]  /*318f0*/  SEL R0, R0, RZ, !P0 ;  /* 0x000000ff00007207 */ /* 0x000fc60004000000 */
[----:B------:R-:W-:Y:S04]  /*31900*/  STL [R1+0x424], R3 ;  /* 0x0004240301007387 */ /* 0x000fe80000100800 */
[----:B------:R1:W-:Y:S02]  /*31910*/  STL [R1+0x43c], R0 ;  /* 0x00043c0001007387 */ /* 0x0003e40000100800 */
[----:B-1---5:R-:W-:-:S05]  /*31920*/  SHF.R.S32.HI R0, RZ, 0x1f, R2 ;  /* 0x0000001fff007819 */ /* 0x022fca0000011402 */
[----:B------:R1:W-:Y:S01]  /*31930*/  STL [R1+0x434], R0 ;  /* 0x0004340001007387 */ /* 0x0003e20000100800 */
[----:B------:R-:W-:Y:S05]  /*31940*/  @!P1 BRA `(.L_x_3767) ;  /* 0x0000000000409947 */ /* 0x000fea0003800000 */
[----:B------:R-:W-:Y:S01]  /*31950*/  MOV R2, 0x0 ;  /* 0x0000000000027802 */ /* 0x000fe20000000f00 */
[----:B------:R-:W-:Y:S01]  /*31960*/  ULDC.64 UR4, c[0x4][0x90] ;  /* 0x0100240000047ab9 */ /* 0x000fe20000000a00 */
[----:B------:R-:W-:Y:S01]  /*31970*/  ULDC.64 UR6, c[0x4][0x98] ;  /* 0x0100260000067ab9 */ /* 0x000fe20000000a00 */
[----:B------:R-:W-:Y:S01]  /*31980*/  ULDC.64 UR8, c[0x4][0x20] ;  /* 0x0100080000087ab9 */ /* 0x000fe20000000a00 */
[----:B------:R-:W-:Y:S02]  /*31990*/  IMAD.U32 R4, RZ, RZ, UR4 ;  /* 0x00000004ff047e24 */ /* 0x000fe4000f8e00ff */
[----:B------:R-:W2:Y:S01]  /*319a0*/  LDC.64 R2, c[0x4][R2] ;  /* 0x0100000002027b82 */ /* 0x000ea20000000a00 */
        /* <DEDUP_REMOVED lines=10> */
.L_x_3767:
[----:B------:R-:W-:Y:S05]  /*31a50*/  BSYNC B6 ;  /* 0x0000000000067941 */ /* 0x000fea0003800000 */
.L_x_3766:
[----:B------:R-:W2:Y:S01]  /*31a60*/  LDL R21, [R1+0x434] ;  /* 0x0004340001157983 */ /* 0x000ea20000100800 */
[----:B------:R-:W3:Y:S01]  /*31a70*/  LDC R6, c[0x0][0x448] ;  /* 0x00011200ff067b82 */ /* 0x000ee20000000800 */
[----:B------:R-:W-:Y:S02]  /*31a80*/  ULDC.64 UR4, c[0x0][0x298] ;  /* 0x0000a60000047ab9 */ /* 0x000fe40000000a00 */
[----:B------:R-:W4:Y:S04]  /*31a90*/  LDL R20, [R1+0x43c] ;  /* 0x00043c0001147983 */ /* 0x000f280000100800 */
[----:B------:R-:W4:Y:S04]  /*31aa0*/  LDL R7, [R1+0x418] ;  /* 0x0004180001077983 */ /* 0x000f280000100800 */
[----:B------:R0:W5:Y:S01]  /*31ab0*/  LDL R9, [R1+0x414] ;  /* 0x0004140001097983 */ /* 0x0001620000100800 */
[----:B------:R-:W0:Y:S01]  /*31ac0*/  S2R R2, SR_TID.X ;  /* 0x0000000000027919 */ /* 0x000e220000002100 */
[----:B-1----:R-:W1:Y:S01]  /*31ad0*/  S2R R0, SR_TID.X ;  /* 0x0000000000007919 */ /* 0x002e620000002100 */
[----:B---3--:R-:W-:-:S13]  /*31ae0*/  ISETP.NE.AND P0, PT, R6, 0x1, PT ;  /* 0x000000010600780c */ /* 0x008fda0003f05270 */
[----:B------:R-:W3:Y:S01]  /*31af0*/  @P0 LDC R3, c[0x0][0x450] ;  /* 0x00011400ff030b82 */ /* 0x000ee20000000800 */
[----:B0-----:R-:W-:-:S04]  /*31b00*/  LOP3.LUT R2, R2, 0x7f, RZ, 0xc0, !PT ;  /* 0x0000007f02027812 */ /* 0x001fc800078ec0ff */
[----:B------:R-:W-:Y:S01]  /*31b10*/  SHF.R.U32.HI R2, RZ, 0x3, R2 ;  /* 0x00000003ff027819 */ /* 0x000fe20000011602 */
[----:B--2---:R-:W-:Y:S02]  /*31b20*/  IMAD.MOV.U32 R4, RZ, RZ, R21 ;  /* 0x000000ffff047224 */ /* 0x004fe400078e0015 */
[----:B----4-:R-:W-:Y:S02]  /*31b30*/  IMAD.MOV.U32 R21, RZ, RZ, R20 ;  /* 0x000000ffff157224 */ /* 0x010fe400078e0014 */
[----:B------:R-:W2:Y:S01]  /*31b40*/  LDL R20, [R1+0x424] ;  /* 0x0004240001147983 */ /* 0x000ea20000100800 */
[----:B-1----:R-:W-:-:S05]  /*31b50*/  IMAD.SHL.U32 R0, R0, 0x10, RZ ;  /* 0x0000001000007824 */ /* 0x002fca00078e00ff */
[----:B------:R-:W-:Y:S02]  /*31b60*/  LOP3.LUT R0, R2, 0x70, R0, 0xf8, !PT ;  /* 0x0000007002007812 */ /* 0x000fe400078ef800 */
[----:B------:R-:W0:Y:S03]  /*31b70*/  @P0 LDC R2, c[0x0][0x44c] ;  /* 0x00011300ff020b82 */ /* 0x000e260000000800 */
[----:B------:R-:W-:Y:S02]  /*31b80*/  IMAD.IADD R5, R0, 0x1, R33 ;  /* 0x0000000100057824 */ /* 0x000fe400078e0221 */
[----:B------:R-:W-:Y:S02]  /*31b90*/  IMAD R4, R4, UR4, RZ ;  /* 0x0000000404047c24 */ /* 0x000fe4000f8e02ff */
[----:B------:R-:W-:Y:S02]  /*31ba0*/  IMAD.MOV.U32 R0, RZ, RZ, R5 ;  /* 0x000000ffff007224 */ /* 0x000fe400078e0005 */
[----:B------:R-:W-:-:S02]  /*31bb0*/  IMAD R4, R7, UR5, R4 ;  /* 0x0000000507047c24 */ /* 0x000fc4000f8e0204 */
        /* <DEDUP_REMOVED lines=11> */
[----:B------:R0:W-:Y:S03]  /*31c70*/  STL [R1+0x410], R5 ;  /* 0x0004100501007387 */ /* 0x0001e60000100800 */
[C---:B--2---:R-:W-:Y:S02]  /*31c80*/  IMAD R4, R20.reuse, UR5, R4 ;  /* 0x0000000514047c24 */ /* 0x044fe4000f8e0204 */
[----:B------:R-:W-:Y:S01]  /*31c90*/  IMAD.WIDE.U32 R2, R20, UR4, R2 ;  /* 0x0000000414027c25 */ /* 0x000fe2000f8e0002 */
        /* <DEDUP_REMOVED lines=9> */
[----:B0-----:R-:W0:Y:S01]  /*31d30*/  S2R R5, SR_TID.X ;  /* 0x0000000000057919 */ /* 0x001e220000002100 */
[----:B------:R-:W-:Y:S02]  /*31d40*/  IMAD.IADD R3, R3, 0x1, R4 ;  /* 0x0000000103037824 */ /* 0x000fe400078e0204 */
[----:B------:R-:W-:-:S05]  /*31d50*/  SHF.R.S32.HI R4, RZ, 0x1f, R0 ;  /* 0x0000001fff047819 */ /* 0x000fca0000011400 */
        /* <DEDUP_REMOVED lines=9> */
[C---:B0-----:R-:W-:Y:S01]  /*31df0*/  IMAD.SHL.U32 R7, R5.reuse, 0x8, RZ ;  /* 0x0000000805077824 */ /* 0x041fe200078e00ff */
[----:B------:R-:W-:-:S04]  /*31e00*/  LOP3.LUT R20, R5, 0x7f, RZ, 0xc0, !PT ;  /* 0x0000007f05147812 */ /* 0x000fc800078ec0ff */
[----:B------:R-:W-:-:S04]  /*31e10*/  LOP3.LUT R7, R7, 0x38, RZ, 0xc0, !PT ;  /* 0x0000003807077812 */ /* 0x000fc800078ec0ff */
[----:B------:R-:W-:Y:S02]  /*31e20*/  ISETP.GE.AND P1, PT, R7, UR4, PT ;  /* 0x0000000407007c0c */ /* 0x000fe4000bf26270 */
[----:B------:R-:W-:Y:S01]  /*31e30*/  SHF.R.U32.HI R8, RZ, 0x3, R20 ;  /* 0x00000003ff087819 */ /* 0x000fe20000011614 */
[----:B------:R-:W-:Y:S10]  /*31e40*/  BRA.DIV UR5, `(.L_x_3768) ;  /* 0x0000005a05047947 */ /* 0x000ff4000b800000 */
[----:B------:R-:W0:Y:S01]  /*31e50*/  SHFL.IDX PT, R4, R0, RZ, 0x181f ;  /* 0x00181fff00047589 */ /* 0x000e2200000e0000 */
[----:B-----5:R-:W-:Y:S02]  /*31e60*/  IMAD R2, R9, R6, RZ ;  /* 0x0000000609027224 */ /* 0x020fe400078e02ff */
[----:B------:R-:W-:Y:S01]  /*31e70*/  IMAD.IADD R33, R8, 0x1, R33 ;  /* 0x0000000108217824 */ /* 0x000fe200078e0221 */
        /* <DEDUP_REMOVED lines=30> */
.L_x_3898:
        /* <DEDUP_REMOVED lines=11> */
.L_x_3769:
        /* <DEDUP_REMOVED lines=28> */
.L_x_3771:
[----:B------:R-:W-:Y:S05]  /*322d0*/  BSYNC B6 ;  /* 0x0000000000067941 */ /* 0x000fea0003800000 */
.L_x_3770:
[----:B------:R-:W2:Y:S01]  /*322e0*/  LDL.LU R0, [R1+0x434] ;  /* 0x0004340001007983 */ /* 0x000ea20000300800 */
[----:B------:R-:W1:Y:S01]  /*322f0*/  LDC R6, c[0x0][0x448] ;  /* 0x00011200ff067b82 */ /* 0x000e620000000800 */
[----:B------:R-:W-:Y:S02]  /*32300*/  ULDC.64 UR4, c[0x0][0x398] ;  /* 0x0000e60000047ab9 */ /* 0x000fe40000000a00 */
[----:B0-----:R-:W3:Y:S04]  /*32310*/  LDL.LU R2, [R1+0x418] ;  /* 0x0004180001027983 */ /* 0x001ee80000300800 */
[----:B------:R-:W4:Y:S04]  /*32320*/  LDL.LU R4, [R1+0x43c] ;  /* 0x00043c0001047983 */ /* 0x000f280000300800 */
[----:B------:R-:W5:Y:S04]  /*32330*/  LDL.LU R21, [R1+0x424] ;  /* 0x0004240001157983 */ /* 0x000f680000300800 */
[----:B------:R-:W5:Y:S01]  /*32340*/  LDL.LU R20, [R1+0x410] ;  /* 0x0004100001147983 */ /* 0x000f620000300800 */
[----:B------:R-:W-:Y:S01]  /*32350*/  LOP3.LUT R22, R22, 0xfffffbff, RZ, 0xc0, !PT ;  /* 0xfffffbff16167812 */ /* 0x000fe200078ec0ff */
[----:B------:R-:W0:Y:S01]  /*32360*/  S2R R9, SR_TID.X ;  /* 0x0000000000097919 */ /* 0x000e220000002100 */
[----:B------:R-:W0:Y:S01]  /*32370*/  S2R R7, SR_TID.X ;  /* 0x0000000000077919 */ /* 0x000e220000002100 */
[----:B-1----:R-:W-:Y:S01]  /*32380*/  ISETP.NE.AND P0, PT, R6, 0x1, PT ;  /* 0x000000010600780c */ /* 0x002fe20003f05270 */
[----:B------:R-:W1:-:S12]  /*32390*/  S2R R8, SR_TID.X ;  /* 0x0000000000087919 */ /* 0x000e580000002100 */
[----:B------:R-:W1:Y:S01]  /*323a0*/  @P0 LDC R5, c[0x0][0x450] ;  /* 0x00011400ff050b82 */ /* 0x000e620000000800 */
        /* <DEDUP_REMOVED lines=11> */
[----:B-----5:R-:W-:-:S04]  /*32460*/  IMAD.WIDE.U32 R2, R21, UR4, R2 ;  /* 0x0000000415027c25 */ /* 0x020fc8000f8e0002 */
[----:B------:R-:W-:Y:S01]  /*32470*/  IMAD R0, R21, UR5, R0 ;  /* 0x0000000515007c24 */ /* 0x000fe2000f8e0200 */
[----:B------:R-:W-:Y:S01]  /*32480*/  ULDC.64 UR4, c[0x0][0x3d0] ;  /* 0x0000f40000047ab9 */ /* 0x000fe20000000a00 */
[----:B------:R-:W-:Y:S02]  /*32490*/  IMAD.MOV.U32 R4, RZ, RZ, R20 ;  /* 0x000000ffff047224 */ /* 0x000fe400078e0014 */
[----:B------:R-:W-:Y:S02]  /*324a0*/  IMAD.IADD R3, R3, 0x1, R0 ;  /* 0x0000000103037824 */ /* 0x000fe400078e0200 */
[----:B------:R-:W2:Y:S01]  /*324b0*/  @P0 LDC R0, c[0x0][0x44c] ;  /* 0x00011300ff000b82 */ /* 0x000ea20000000800 */
[----:B0-----:R-:W-:-:S05]  /*324c0*/  IMAD.SHL.U32 R21, R7, 0x8, RZ ;  /* 0x0000000807157824 */ /* 0x001fca00078e00ff */
[----:B------:R-:W-:-:S04]  /*324d0*/  LOP3.LUT R21, R21, 0x38, RZ, 0xc0, !PT ;  /* 0x0000003815157812 */ /* 0x000fc800078ec0ff */
[----:B------:R-:W-:Y:S01]  /*324e0*/  LOP3.LUT R7, R21, 0x80, RZ, 0xfc, !PT ;  /* 0x0000008015077812 */ /* 0x000fe200078efcff */
[----:B-1----:R-:W-:-:S05]  /*324f0*/  IMAD.SHL.U32 R21, R8, 0x8, RZ ;  /* 0x0000000808157824 */ /* 0x002fca00078e00ff */
[----:B------:R-:W-:-:S04]  /*32500*/  LOP3.LUT R21, R21, 0x38, RZ, 0xc0, !PT ;  /* 0x0000003815157812 */ /* 0x000fc800078ec0ff */
[----:B------:R-:W-:Y:S01]  /*32510*/  LOP3.LUT R8, R21, 0x40, RZ, 0xfc, !PT ;  /* 0x0000004015087812 */ /* 0x000fe200078efcff */
[----:B--2---:R-:W-:-:S05]  /*32520*/  @P0 IMAD.HI.U32 R0, R20, R0, RZ ;  /* 0x0000000014000227 */ /* 0x004fca00078e00ff */
[----:B------:R-:W-:-:S04]  /*32530*/  @P0 SHF.R.U32.HI R4, RZ, R5, R0 ;  /* 0x00000005ff040219 */ /* 0x000fc80000011600 */
[--C-:B------:R-:W-:Y:S01]  /*32540*/  SHF.R.S32.HI R5, RZ, 0x1f, R4.reuse ;  /* 0x0000001fff057819 */ /* 0x100fe20000011404 */
[----:B------:R-:W-:Y:S02]  /*32550*/  IMAD.MOV R0, RZ, RZ, -R4 ;  /* 0x000000ffff007224 */ /* 0x000fe400078e0a04 */
[----:B------:R-:W-:-:S04]  /*32560*/  IMAD.WIDE.U32 R2, R4, UR4, R2 ;  /* 0x0000000404027c25 */ /* 0x000fc8000f8e0002 */
[----:B------:R-:W-:Y:S02]  /*32570*/  IMAD R0, R6, R0, R20 ;  /* 0x0000000006007224 */ /* 0x000fe400078e0214 */
[----:B------:R-:W-:Y:S02]  /*32580*/  IMAD R5, R5, UR4, RZ ;  /* 0x0000000405057c24 */ /* 0x000fe4000f8e02ff */
[----:B------:R-:W-:Y:S02]  /*32590*/  IMAD.SHL.U32 R20, R9, 0x8, RZ ;  /* 0x0000000809147824 */ /* 0x000fe400078e00ff */
[----:B------:R-:W-:Y:S01]  /*325a0*/  IMAD R5, R4, UR5, R5 ;  /* 0x0000000504057c24 */ /* 0x000fe2000f8e0205 */
[----:B------:R-:W-:Y:S01]  /*325b0*/  SHF.R.S32.HI R4, RZ, 0x1f, R0 ;  /* 0x0000001fff047819 */ /* 0x000fe20000011400 */
[----:B------:R-:W-:Y:S01]  /*325c0*/  ULDC.64 UR4, c[0x0][0x3c8] ;  /* 0x0000f20000047ab9 */ /* 0x000fe20000000a00 */
[----:B------:R-:W-:Y:S01]  /*325d0*/  LOP3.LUT R20, R20, 0x38, RZ, 0xc0, !PT ;  /* 0x0000003814147812 */ /* 0x000fe200078ec0ff */
[----:B------:R-:W-:-:S02]  /*325e0*/  IMAD.IADD R3, R3, 0x1, R5 ;  /* 0x0000000103037824 */ /* 0x000fc400078e0205 */
[----:B------:R-:W-:Y:S02]  /*325f0*/  IMAD R4, R4, UR4, RZ ;  /* 0x0000000404047c24 */ /* 0x000fe4000f8e02ff */
[----:B------:R-:W-:-:S04]  /*32600*/  IMAD.WIDE.U32 R2, R0, UR4, R2 ;  /* 0x0000000400027c25 */ /* 0x000fc8000f8e0002 */
[----:B------:R-:W-:Y:S01]  /*32610*/  IMAD R4, R0, UR5, R4 ;  /* 0x0000000500047c24 */ /* 0x000fe2000f8e0204 */
[----:B------:R-:W-:Y:S02]  /*32620*/  ULDC.64 UR4, c[0x0][0x390] ;  /* 0x0000e40000047ab9 */ /* 0x000fe40000000a00 */
[----:B------:R-:W-:Y:S01]  /*32630*/  LEA R5, P0, R2, UR4, 0x1 ;  /* 0x0000000402057c11 */ /* 0x000fe2000f8008ff */
[----:B------:R-:W-:Y:S01]  /*32640*/  ULDC UR4, c[0x0][0x3b8] ;  /* 0x0000ee0000047ab9 */ /* 0x000fe20000000800 */
[----:B------:R-:W-:Y:S01]  /*32650*/  IMAD.IADD R4, R3, 0x1, R4 ;  /* 0x0000000103047824 */ /* 0x000fe200078e0204 */
[----:B------:R-:W-:-:S04]  /*32660*/  ISETP.GE.AND P1, PT, R20, UR4, PT ;  /* 0x0000000414007c0c */ /* 0x000fc8000bf26270 */
[----:B------:R-:W-:Y:S02]  /*32670*/  LEA.HI.X R4, R2, UR5, R4, 0x1, P0 ;  /* 0x0000000502047c11 */ /* 0x000fe400080f0c04 */
[----:B------:R-:W-:Y:S02]  /*32680*/  ISETP.GE.AND P0, PT, R7, UR4, PT ;  /* 0x0000000407007c0c */ /* 0x000fe4000bf06270 */
[----:B------:R-:W0:Y:S01]  /*32690*/  S2R R7, SR_TID.X ;  /* 0x0000000000077919 */ /* 0x000e220000002100 */
[----:B------:R-:W-:Y:S02]  /*326a0*/  SEL R0, RZ, 0x1, P1 ;  /* 0x00000001ff007807 */ /* 0x000fe40000800000 */
[----:B------:R-:W-:Y:S02]  /*326b0*/  SEL R2, RZ, 0x4, P0 ;  /* 0x00000004ff027807 */ /* 0x000fe40000000000 */
[----:B------:R-:W-:-:S04]  /*326c0*/  @P1 LOP3.LUT R22, R22, 0x400, RZ, 0xfc, !PT ;  /* 0x0000040016161812 */ /* 0x000fc800078efcff */
[----:B------:R-:W-:-:S04]  /*326d0*/  LOP3.LUT R22, R22, 0xfffffeff, RZ, 0xc0, !PT ;  /* 0xfffffeff16167812 */ /* 0x000fc800078ec0ff */
[----:B------:R-:W-:Y:S02]  /*326e0*/  @P0 LOP3.LUT R22, R22, 0x100, RZ, 0xfc, !PT ;  /* 0x0000010016160812 */ /* 0x000fe400078efcff */
[----:B------:R-:W-:Y:S02]  /*326f0*/  ISETP.GE.AND P0, PT, R8, UR4, PT ;  /* 0x0000000408007c0c */ /* 0x000fe4000bf06270 */
[----:B------:R-:W1:Y:S01]  /*32700*/  S2R R8, SR_TID.X ;  /* 0x0000000000087919 */ /* 0x000e620000002100 */
[----:B------:R-:W-:Y:S02]  /*32710*/  LOP3.LUT R22, R22, 0xfffffdff, RZ, 0xc0, !PT ;  /* 0xfffffdff16167812 */ /* 0x000fe400078ec0ff */
[----:B------:R-:W-:-:S04]  /*32720*/  SEL R3, RZ, 0x2, P0 ;  /* 0x00000002ff037807 */ /* 0x000fc80000000000 */
[----:B------:R-:W-:-:S04]  /*32730*/  IADD3 R0, R2, R3, R0 ;  /* 0x0000000302007210 */ /* 0x000fc80007ffe000 */
[----:B------:R-:W-:Y:S01]  /*32740*/  @P0 LOP3.LUT R22, R22, 0x200, RZ, 0xfc, !PT ;  /* 0x0000020016160812 */ /* 0x000fe200078efcff */
[----:B0-----:R-:W-:-:S05]  /*32750*/  IMAD.SHL.U32 R21, R7, 0x8, RZ ;  /* 0x0000000807157824 */ /* 0x001fca00078e00ff */
[----:B------:R-:W-:-:S04]  /*32760*/  LOP3.LUT R21, R21, 0x38, RZ, 0xc0, !PT ;  /* 0x0000003815157812 */ /* 0x000fc800078ec0ff */
[----:B------:R-:W-:-:S04]  /*32770*/  LOP3.LUT R7, R21, 0x100, RZ, 0xfc, !PT ;  /* 0x0000010015077812 */ /* 0x000fc800078efcff */
[----:B------:R-:W-:Y:S01]  /*32780*/  ISETP.GE.AND P4, PT, R7, UR4, PT ;  /* 0x0000000407007c0c */ /* 0x000fe2000bf86270 */
[----:B------:R-:W-:Y:S02]  /*32790*/  IMAD.SHL.U32 R7, R9, 0x8, RZ ;  /* 0x0000000809077824 */ /* 0x000fe400078e00ff */
[----:B-1----:R-:W-:Y:S01]  /*327a0*/  IMAD.SHL.U32 R21, R8, 0x8, RZ ;  /* 0x0000000808157824 */ /* 0x002fe200078e00ff */
[----:B------:R-:W-:Y:S02]  /*327b0*/  SEL R2, RZ, 0x10, P4 ;  /* 0x00000010ff027807 */ /* 0x000fe40002000000 */
[----:B------:R-:W-:Y:S02]  /*327c0*/  LOP3.LUT R7, R7, 0x38, RZ, 0xc0, !PT ;  /* 0x0000003807077812 */ /* 0x000fe400078ec0ff */
[----:B------:R-:W-:Y:S02]  /*327d0*/  LOP3.LUT R21, R21, 0x38, RZ, 0xc0, !PT ;  /* 0x0000003815157812 */ /* 0x000fe400078ec0ff */
[----:B------:R-:W-:-:S02]  /*327e0*/  LOP3.LUT R7, R7, 0x180, RZ, 0xfc, !PT ;  /* 0x0000018007077812 */ /* 0x000fc400078efcff */
[----:B------:R-:W-:Y:S01]  /*327f0*/  LOP3.LUT R8, R21, 0xc0, RZ, 0xfc, !PT ;  /* 0x000000c015087812 */ /* 0x000fe200078efcff */
[----:B------:R-:W-:Y:S01]  /*32800*/  IMAD.SHL.U32 R21, R9, 0x8, RZ ;  /* 0x0000000809157824 */ /* 0x000fe200078e00ff */
[----:B------:R-:W-:Y:S02]  /*32810*/  ISETP.GE.AND P0, PT, R7, UR4, PT ;  /* 0x0000000407007c0c */ /* 0x000fe4000bf06270 */
[----:B------:R-:W-:Y:S02]  /*32820*/  ISETP.GE.AND P5, PT, R8, UR4, PT ;  /* 0x0000000408007c0c */ /* 0x000fe4000bfa6270 */
[----:B------:R-:W-:Y:S02]  /*32830*/  LOP3.LUT R21, R21, 0x38, RZ, 0xc0, !PT ;  /* 0x0000003815157812 */ /* 0x000fe400078ec0ff */
[----:B------:R-:W-:Y:S02]  /*32840*/  SEL R3, RZ, 0x8, P5 ;  /* 0x00000008ff037807 */ /* 0x000fe40002800000 */
[----:B------:R-:W-:-:S02]  /*32850*/  LOP3.LUT R8, R21, 0x140, RZ, 0xfc, !PT ;  /* 0x0000014015087812 */ /* 0x000fc400078efcff */
[----:B------:R-:W-:Y:S02]  /*32860*/  LOP3.LUT R7, R21, 0x1c0, RZ, 0xfc, !PT ;  /* 0x000001c015077812 */ /* 0x000fe400078efcff */
        /* <DEDUP_REMOVED lines=103> */
.L_x_3908:
        /* <DEDUP_REMOVED lines=26> */
.L_x_3774:
[----:B------:R-:W-:Y:S05]  /*33080*/  BSYNC B0 ;  /* 0x0000000000007941 */ /* 0x000fea0003800000 */
.L_x_3773:
[----:B------:R-:W-:Y:S01]  /*33090*/  NOP ;  /* 0x0000000000007918 */ /* 0x000fe20000000000 */
[----:B------:R-:W-:-:S13]  /*330a0*/  PLOP3.LUT P0, PT, PT, PT, PT, 0x80, 0x0 ;  /* 0x000000000000781c */ /* 0x000fda0003f0f070 */
.L_x_3775:
        /* <DEDUP_REMOVED lines=18> */
.L_x_3909:
[----:B------:R-:W-:Y:S05]  /*331d0*/  BSYNC B0 ;  /* 0x0000000000007941 */ /* 0x000fea0003800000 */
.L_x_3776:
[----:B------:R-:W-:-:S05]  /*331e0*/  IMAD.U32 R2, RZ, RZ, UR40 ;  /* 0x00000028ff027e24 */ /* 0x000fca000f8e00ff */
[----:B------:R-:W-:-:S13]  /*331f0*/  ISETP.NE.AND P0, PT, R2, 0x3, PT ;  /* 0x000000030200780c */ /* 0x000fda0003f05270 */
[----:B------:R-:W-:Y:S05]  /*33200*/  @!P0 BRA `(.L_x_3778) ;  /* 0x0000000000048947 */ /* 0x000fea0003800000 */
[----:B------:R-:W-:Y:S01]  /*33210*/  BPT.TRAP 0x1 ;  /* 0x000000040000795c */ /* 0x000fe20000300000 */
.L_x_3778:
[----:B-1----:R-:W-:Y:S01]  /*33220*/  SHF.L.U32 R0, R28, 0x1f, RZ ;  /* 0x0000001f1c007819 */ /* 0x002fe200000006ff */
[----:B------:R-:W-:Y:S03]  /*33230*/  BSSY B0, `(.L_x_3779) ;  /* 0x0000003000007945 */ /* 0x000fe60003800000 */
[----:B------:R-:W1:Y:S02]  /*33240*/  SYNCS.PHASECHK.TRANS64.TRYWAIT P0, [R17+URZ+0x38860], R0 ;  /* 0x03886000110075a7 */ /* 0x000e64000800017f */
[----:B-1----:R-:W-:Y:S05]  /*33250*/  @!P0 BRA `(.L_x_3780) ;  /* 0x0000005400148947 */ /* 0x002fea0003800000 */
.L_x_3910:
[----:B------:R-:W-:Y:S05]  /*33260*/  BSYNC B0 ;  /* 0x0000000000007941 */ /* 0x000fea0003800000 */
.L_x_3779:
        /* <DEDUP_REMOVED lines=61> */
[----:B------:R-:W-:-:S13]  /*33640*/  ISETP.GT.AND P6, PT, R6, -0x1, PT ;  /* 0xffffffff0600780c */ /* 0x000fda0003fc4270 */
[----:B------:R-:W-:Y:S02]  /*33650*/  @P6 LOP3.LUT R22, R22, 0x200, RZ, 0xfc, !PT ;  /* 0x0000020016166812 */ /* 0x000fe400078efcff */
[----:B------:R-:W-:-:S13]  /*33660*/  ISETP.LT.OR P6, PT, R27, 0x1, P6 ;  /* 0x000000011b00780c */ /* 0x000fda00037c1670 */
[----:B------:R0:W-:Y:S04]  /*33670*/  LDGSTS.E.BYPASS.LTC128B.128 [R4+0xe400], desc[UR46][R2.64+0x380], !P6 ;  /* 0x0e40038002047fae */ /* 0x0001e8000f101d6e */
[----:B0-----:R-:W0:Y:S04]  /*33680*/  SHFL.IDX PT, R2, R5, 0x1, 0x181f ;  /* 0x00381f0005027f89 */ /* 0x001e2800000e0000 */
[----:B------:R-:W1:Y:S01]  /*33690*/  SHFL.IDX PT, R3, R8, 0x1, 0x181f ;  /* 0x00381f0008037f89 */ /* 0x000e6200000e0000 */
[----:B0-----:R-:W-:-:S03]  /*336a0*/  IADD3 R6, P6, R2, R0, RZ ;  /* 0x0000000002067210 */ /* 0x001fc60007fde0ff */
[----:B------:R-:W0:Y:S02]  /*336b0*/  SHFL.IDX PT, R2, R5, 0x2, 0x181f ;  /* 0x00581f0005027f89 */ /* 0x000e2400000e0000 */
[----:B-1----:R-:W-:Y:S01]  /*336c0*/  IMAD.X R7, RZ, RZ, R3, P6 ;  /* 0x000000ffff077224 */ /* 0x002fe200030e0603 */
[----:B------:R-:W-:Y:S01]  /*336d0*/  LOP3.LUT P6, RZ, R22, 0x100, RZ, 0xc0, !PT ;  /* 0x0000010016ff7812 */ /* 0x000fe200078cc0ff */
[----:B------:R-:W1:Y:S03]  /*336e0*/  SHFL.IDX PT, R3, R8, 0x2, 0x181f ;  /* 0x00581f0008037f89 */ /* 0x000e6600000e0000 */
[----:B------:R-:W-:Y:S01]  /*336f0*/  ISETP.LT.OR P6, PT, R27, 0x11, P6 ;  /* 0x000000111b00780c */ /* 0x000fe200037c1670 */
[----:B------:R-:W2:-:S12]  /*33700*/  SHFL.IDX PT, R8, R8, 0x3, 0x181f ;  /* 0x00781f0008087f89 */ /* 0x000e9800000e0000 */
        /* <DEDUP_REMOVED lines=15> */
[----:B------:R-:W-:Y:S01]  /*33800*/  LDGSTS.E.BYPASS.LTC128B.128 [R4+0xec00], desc[UR46][R6.64+0x380], !P6 ;  /* 0x0ec0038006047fae */ /* 0x000fe2000f101d6e */
        /* <DEDUP_REMOVED lines=20> */
[----:B0-2---:R0:W1:Y:S02]  /*33950*/  SHFL.IDX PT, R2, R5, 0x3, 0x181f ;  /* 0x00781f0005027f89 */ /* 0x00506400000e0000 */
.L_x_3920:
        /* <DEDUP_REMOVED lines=34> */
.L_x_3782:
        /* <DEDUP_REMOVED lines=11> */
.L_x_3783:
        /* <DEDUP_REMOVED lines=11> */
.L_x_3798:
[----:B-1----:R-:W1:Y:S01]  /*33ce0*/  S2R R2, SR_TID.X ;  /* 0x0000000000027919 */ /* 0x002e620000002100 */
[----:B0-----:R-:W0:Y:S01]  /*33cf0*/  LDC R5, c[0x0][0x430] ;  /* 0x00010c00ff057b82 */ /* 0x001e220000000800 */
[----:B------:R-:W-:Y:S01]  /*33d00*/  IMAD R4, R7, 0x40, R34 ;  /* 0x0000004007047824 */ /* 0x000fe200078e0222 */
[----:B--2---:R-:W2:Y:S01]  /*33d10*/  S2R R3, SR_TID.X ;  /* 0x0000000000037919 */ /* 0x004ea20000002100 */
[----:B------:R-:W-:Y:S02]  /*33d20*/  IMAD.U32 R10, RZ, RZ, UR40 ;  /* 0x00000028ff0a7e24 */ /* 0x000fe4000f8e00ff */
        /* <DEDUP_REMOVED lines=37> */
.L_x_3786:
[----:B------:R-:W-:Y:S01]  /*33f80*/  IMAD R6, R25, 0x8, R23 ;  /* 0x0000000819067824 */ /* 0x000fe200078e0217 */
[----:B------:R-:W-:Y:S01]  /*33f90*/  SHF.L.U32 R21, R28, 0x1f, RZ ;  /* 0x0000001f1c157819 */ /* 0x000fe200000006ff */
[----:B------:R-:W-:Y:S01]  /*33fa0*/  BSSY B1, `(.L_x_3787) ;  /* 0x0000004000017945 */ /* 0x000fe20003800000 */
[----:B------:R-:W-:Y:S02]  /*33fb0*/  SHF.R.S32.HI R9, RZ, 0x1f, R5 ;  /* 0x0000001fff097819 */ /* 0x000fe40000011405 */
[----:B------:R-:W0:Y:S02]  /*33fc0*/  SYNCS.PHASECHK.TRANS64.TRYWAIT P0, [R6+URZ+0x38840], R21 ;  /* 0x03884015060075a7 */ /* 0x000e24000800017f */
[----:B0-----:R-:W-:Y:S05]  /*33fd0*/  @!P0 BRA `(.L_x_3788) ;  /* 0x0000004c00f08947 */ /* 0x001fea0003800000 */
.L_x_3921:
[----:B------:R-:W-:Y:S05]  /*33fe0*/  BSYNC B1 ;  /* 0x0000000000017941 */ /* 0x000fea0003800000 */
.L_x_3787:
        /* <DEDUP_REMOVED lines=42> */
.L_x_3931:
        /* <DEDUP_REMOVED lines=8> */
.L_x_3790:
        /* <DEDUP_REMOVED lines=11> */
.L_x_3791:
[----:B------:R2:W-:Y:S01]  /*343c0*/  SYNCS.ARRIVE.TRANS64.A1T0 RZ, [R6+URZ+0x38830], RZ ;  /* 0x038830ff06ff79a7 */ /* 0x0005e2000810003f */
[----:B------:R-:W-:Y:S05]  /*343d0*/  @!P2 BRA `(.L_x_3792) ;  /* 0x000000000004a947 */ /* 0x000fea0003800000 */
[----:B------:R-:W-:Y:S01]  /*343e0*/  BPT.TRAP 0x1 ;  /* 0x000000040000795c */ /* 0x000fe20000300000 */
.L_x_3792:
[----:B------:R-:W3:Y:S01]  /*343f0*/  SYNCS.PHASECHK.TRANS64.TRYWAIT P0, [R6+URZ+0x38860], R21 ;  /* 0x03886015060075a7 */ /* 0x000ee2000800017f */
[----:B------:R-:W-:Y:S04]  /*34400*/  BSSY B1, `(.L_x_3793) ;  /* 0x0000002000017945 */ /* 0x000fe80003800000 */
[----:B---3--:R-:W-:Y:S05]  /*34410*/  @!P0 BRA `(.L_x_3794) ;  /* 0x0000005000108947 */ /* 0x008fea0003800000 */
.L_x_3932:
[----:B------:R-:W-:Y:S05]  /*34420*/  BSYNC B1 ;  /* 0x0000000000017941 */ /* 0x000fea0003800000 */
.L_x_3793:
        /* <DEDUP_REMOVED lines=81> */
.L_x_3942:
        /* <DEDUP_REMOVED lines=25> */
.L_x_3796:
        /* <DEDUP_REMOVED lines=11> */
.L_x_3797:
[----:B------:R1:W-:Y:S01]  /*34b80*/  SYNCS.ARRIVE.TRANS64.A1T0 RZ, [R6+URZ+0x38850], RZ ;  /* 0x038850ff06ff79a7 */ /* 0x0003e2000810003f */
[----:B------:R-:W-:Y:S05]  /*34b90*/  @P3 BRA `(.L_x_3798) ;  /* 0xfffffff000503947 */ /* 0x000fea000383ffff */
.L_x_3785:
[----:B------:R-:W-:Y:S05]  /*34ba0*/  BSYNC B0 ;  /* 0x0000000000007941 */ /* 0x000fea0003800000 */
.L_x_3784:
        /* <DEDUP_REMOVED lines=21> */
.L_x_3800:
[----:B------:R-:W-:Y:S05]  /*34d00*/  BSYNC B0 ;  /* 0x0000000000007941 */ /* 0x000fea0003800000 */
.L_x_3799:
[----:B------:R-:W-:-:S07]  /*34d10*/  SEL R25, R25, RZ, P0 ;  /* 0x000000ff19197207 */ /* 0x000fce0000000000 */
.L_x_3753:
[----:B------:R-:W-:Y:S05]  /*34d20*/  BSYNC B7 ;  /* 0x0000000000077941 */ /* 0x000fea0003800000 */
.L_x_3751:
        /* <DEDUP_REMOVED lines=11> */
.L_x_3801:
        /* <DEDUP_REMOVED lines=24> */
[----:B-123--:R-:W-:Y:S02]  /*34f60*/  IMAD.IADD R6, R4, 0x1, R5 ;  /* 0x0000000104067824 */ /* 0x00efe400078e0205 */
        /* <DEDUP_REMOVED lines=11> */
.L_x_3952:
[----:B------:R-:W-:Y:S02]  /*35020*/  ULDC UR4, c[0x0][0xd38] ;  /* 0x00034e0000047ab9 */ /* 0x000fe40000000800 */
[----:B------:R-:W-:-:S04]  /*35030*/  IMAD.U32 R4, RZ, RZ, UR4 ;  /* 0x00000004ff047e24 */ /* 0x000fc8000f8e00ff */
[----:B-1----:R-:W-:-:S04]  /*35040*/  IMAD R14, R14, R4, RZ ;  /* 0x000000040e0e7224 */ /* 0x002fc800078e02ff */
[----:B------:R-:W-:-:S05]  /*35050*/  IMAD.IADD R5, R5, 0x1, R14 ;  /* 0x0000000105057824 */ /* 0x000fca00078e020e */
[----:B------:R-:W-:-:S13]  /*35060*/  ISETP.GT.AND P6, PT, R5, R0, PT ;  /* 0x000000000500720c */ /* 0x000fda0003fc4270 */
[----:B------:R-:W-:Y:S05]  /*35070*/  @P6 BRA `(.L_x_3804) ;  /* 0x00000000009c6947 */ /* 0x000fea0003800000 */
.L_x_3809:
[----:B------:R-:W1:Y:S01]  /*35080*/  LDC R2, c[0x0][0xd3c] ;  /* 0x00034f00ff027b82 */ /* 0x000e620000000800 */
[----:B------:R-:W-:-:S05]  /*35090*/  VIADD R19, R19, 0x1f ;  /* 0x0000001f13137836 */ /* 0x000fca0000000000 */
[----:B-1----:R-:W-:-:S13]  /*350a0*/  ISETP.GE.AND P6, PT, R19, R2, PT ;  /* 0x000000021300720c */ /* 0x002fda0003fc6270 */
        /* <DEDUP_REMOVED lines=11> */
.L_x_3807:
[----:B------:R-:W-:Y:S05]  /*35160*/  BSYNC B0 ;  /* 0x0000000000007941 */ /* 0x000fea0003800000 */
.L_x_3806:
[----:B------:R-:W-:-:S03]  /*35170*/  UMOV UR4, 0xffffffff ;  /* 0xffffffff00047882 */ /* 0x000fc60000000000 */
[----:B------:R-:W-:Y:S05]  /*35180*/  BRA.DIV UR4, `(.L_x_3808) ;  /* 0x0000004e04c87947 */ /* 0x000fea000b800000 */
[----:B-----5:R-:W1:Y:S02]  /*35190*/  SHFL.UP PT, R14, R17, 0x1, RZ ;  /* 0x04200000110e7989 */ /* 0x020e6400000e00ff */
[----:B-1----:R-:W-:-:S05]  /*351a0*/  SEL R14, R14, RZ, P1 ;  /* 0x000000ff0e0e7207 */ /* 0x002fca0000800000 */
        /* <DEDUP_REMOVED lines=14> */
.L_x_3960:
[----:B------:R-:W-:Y:S02]  /*35290*/  ULDC UR4, c[0x0][0xd38] ;  /* 0x00034e0000047ab9 */ /* 0x000fe40000000800 */
[----:B------:R-:W-:-:S04]  /*352a0*/  IMAD.U32 R4, RZ, RZ, UR4 ;  /* 0x00000004ff047e24 */ /* 0x000fc8000f8e00ff */
[----:B-1----:R-:W-:-:S04]  /*352b0*/  IMAD R14, R14, R4, RZ ;  /* 0x000000040e0e7224 */ /* 0x002fc800078e02ff */
[----:B------:R-:W-:-:S05]  /*352c0*/  IMAD.IADD R5, R14, 0x1, R5 ;  /* 0x000000010e057824 */ /* 0x000fca00078e0205 */
[----:B------:R-:W-:-:S13]  /*352d0*/  ISETP.GT.AND P6, PT, R5, R0, PT ;  /* 0x000000000500720c */ /* 0x000fda0003fc4270 */
[----:B------:R-:W-:Y:S05]  /*352e0*/  @!P6 BRA `(.L_x_3809) ;  /* 0xfffffffc0064e947 */ /* 0x000fea000383ffff */
.L_x_3804:
        /* <DEDUP_REMOVED lines=8> */
.L_x_3964:
[----:B------:R-:W-:Y:S01]  /*35370*/  ISETP.NE.AND P0, PT, R2, RZ, PT ;  /* 0x000000ff0200720c */ /* 0x000fe20003f05270 */
[----:B------:R-:W-:-:S12]  /*35380*/  IMAD.MOV.U32 R14, RZ, RZ, RZ ;  /* 0x000000ffff0e7224 */ /* 0x000fd800078e00ff */
[----:B------:R-:W-:Y:S05]  /*35390*/  @!P0 BRA `(.L_x_3811) ;  /* 0x0000000000108947 */ /* 0x000fea0003800000 */
[----:B------:R-:W-:Y:S01]  /*353a0*/  UMOV UR4, 0xffffffff ;  /* 0xffffffff00047882 */ /* 0x000fe20000000000 */
[----:B------:R-:W-:Y:S02]  /*353b0*/  VIADD R12, R6, 0xffffffff ;  /* 0xffffffff060c7836 */ /* 0x000fe40000000000 */
[----:B------:R-:W-:Y:S05]  /*353c0*/  BRA.DIV UR4, `(.L_x_3812) ;  /* 0x00000052043c7947 */ /* 0x000fea000b800000 */
[----:B------:R3:W4:Y:S02]  /*353d0*/  SHFL.IDX PT, R14, R3, R12, 0x1f ;  /* 0x00001f0c030e7589 */ /* 0x00072400000e0000 */
.L_x_3811:
[----:B0--3--:R-:W0:Y:S01]  /*353e0*/  LDC.64 R2, c[0x0][0xd90] ;  /* 0x00036400ff027b82 */ /* 0x009e220000000a00 */
[----:B------:R-:W-:-:S04]  /*353f0*/  IMAD.IADD R19, R6, 0x1, R19 ;  /* 0x0000000106137824 */ /* 0x000fc800078e0213 */
[----:B0-----:R-:W-:-:S05]  /*35400*/  IMAD.WIDE R2, R19, 0x4, R2 ;  /* 0x0000000413027825 */ /* 0x001fca00078e0202 */
[----:B-1----:R0:W2:Y:S01]  /*35410*/  LDG.E R6, desc[UR46][R2.64] ;  /* 0x0000002e02067981 */ /* 0x0020a2000c1e1900 */
[----:B----4-:R-:W-:-:S04]  /*35420*/  IMAD R16, R14, R4, R16 ;  /* 0x000000040e107224 */ /* 0x010fc800078e0210 */
[----:B------:R-:W-:Y:S02]  /*35430*/  IMAD.IADD R0, R0, 0x1, -R16 ;  /* 0x0000000100007824 */ /* 0x000fe400078e0a10 */
[----:B0-----:R-:W-:Y:S02]  /*35440*/  IMAD.MOV.U32 R2, RZ, RZ, RZ ;  /* 0x000000ffff027224 */ /* 0x001fe400078e00ff */
[----:B--2---:R-:W-:-:S05]  /*35450*/  IMAD R5, R17, R6, RZ ;  /* 0x0000000611057224 */ /* 0x004fca00078e02ff */
        /* <DEDUP_REMOVED lines=33> */
[----:B------:R0:W1:Y:S02]  /*35670*/  F2I.FTZ.U32.TRUNC.NTZ R3, R2 ;  /* 0x0000000200037305 */ /* 0x000064000021f000 */
[----:B0-----:R-:W-:Y:S02]  /*35680*/  IMAD.MOV.U32 R2, RZ, RZ, RZ ;  /* 0x000000ffff027224 */ /* 0x001fe400078e00ff */
[----:B-1----:R-:W-:-:S04]  /*35690*/  IMAD.MOV R5, RZ, RZ, -R3 ;  /* 0x000000ffff057224 */ /* 0x002fc800078e0a03 */
        /* <DEDUP_REMOVED lines=22> */
.L_x_3805:
[----:B------:R-:W-:Y:S01]  /*35800*/  UMOV UR4, URZ ;  /* 0x0000003f00047c82 */ /* 0x000fe20008000000 */
[----:B------:R-:W-:Y:S01]  /*35810*/  UMOV UR5, URZ ;  /* 0x0000003f00057c82 */ /* 0x000fe20008000000 */
[----:B------:R-:W-:Y:S01]  /*35820*/  ULDC UR6, c[0x0][0xd3c] ;  /* 0x00034f0000067ab9 */ /* 0x000fe20000000800 */
[----:B------:R-:W-:Y:S02]  /*35830*/  IMAD.MOV.U32 R16, RZ, RZ, R0 ;  /* 0x000000ffff107224 */ /* 0x000fe400078e0000 */
[----:B------:R-:W-:Y:S02]  /*35840*/  IMAD.U32 R17, RZ, RZ, UR4 ;  /* 0x00000004ff117e24 */ /* 0x000fe4000f8e00ff */
[----:B------:R-:W-:Y:S02]  /*35850*/  IMAD.U32 R18, RZ, RZ, UR5 ;  /* 0x00000005ff127e24 */ /* 0x000fe4000f8e00ff */
[----:B------:R-:W-:-:S07]  /*35860*/  IMAD.U32 R19, RZ, RZ, UR6 ;  /* 0x00000006ff137e24 */ /* 0x000fce000f8e00ff */
.L_x_3813:
        /* <DEDUP_REMOVED lines=10> */
.L_x_3802:
[----:B------:R-:W-:Y:S02]  /*35910*/  ULDC UR4, c[0x0][0xd3c] ;  /* 0x00034f0000047ab9 */ /* 0x000fe40000000800 */
[----:B0-----:R-:W-:-:S13]  /*35920*/  ISETP.GE.AND P0, PT, R19, UR4, PT ;  /* 0x0000000413007c0c */ /* 0x001fda000bf06270 */
[----:B------:R-:W-:Y:S05]  /*35930*/  @!P0 BRA `(.L_x_3814) ;  /* 0xffffff8400648947 */ /* 0x000fea000383ffff */
[----:B------:R-:W-:Y:S05]  /*35940*/  BSYNC B8 ;  /* 0x0000000000087941 */ /* 0x000fea0003800000 */
.L_x_3685:
[----:B0-----:R-:W5:Y:S01]  /*35950*/  LDL.LU R0, [R1+0x438] ;  /* 0x0004380001007983 */ /* 0x001f620000300800 */
        /* <DEDUP_REMOVED lines=11> */
.L_x_3967:
[----:B------:R-:W-:Y:S05]  /*35a10*/  BSYNC B0 ;  /* 0x0000000000007941 */ /* 0x000fea0003800000 */
.L_x_3815:
[----:B------:R-:W-:-:S03]  /*35a20*/  UMOV UR4, 0xffffffff ;  /* 0xffffffff00047882 */ /* 0x000fc60000000000 */
[----:B------:R-:W-:Y:S05]  /*35a30*/  BRA.DIV UR4, `(.L_x_3817) ;  /* 0x0000004a04d87947 */ /* 0x000fea000b800000 */
[----:B------:R-:W0:Y:S02]  /*35a40*/  S2R R0, SR_TID.X ;  /* 0x0000000000007919 */ /* 0x000e240000002100 */
[----:B0-----:R-:W-:-:S04]  /*35a50*/  SHF.R.U32.HI R0, RZ, 0x5, R0 ;  /* 0x00000005ff007819 */ /* 0x001fc80000011600 */
[----:B------:R-:W-:-:S05]  /*35a60*/  LOP3.LUT R0, R0, 0x3, RZ, 0xc0, !PT ;  /* 0x0000000300007812 */ /* 0x000fca00078ec0ff */
[----:B------:R0:W0:Y:S02]  /*35a70*/  SHFL.IDX PT, R14, R0, RZ, 0x1f ;  /* 0x00001fff000e7589 */ /* 0x00002400000e0000 */
.L_x_3970:
[----:B0-----:R-:W-:-:S13]  /*35a80*/  ISETP.NE.AND P0, PT, R14, RZ, PT ;  /* 0x000000ff0e00720c */ /* 0x001fda0003f05270 */
[----:B------:R-:W-:Y:S05]  /*35a90*/  @P0 BRA `(.L_x_3454) ;  /* 0x0000000000880947 */ /* 0x000fea0003800000 */
[----:B------:R-:W-:-:S03]  /*35aa0*/  UMOV UR4, 0xffffffff ;  /* 0xffffffff00047882 */ /* 0x000fc60000000000 */
[----:B------:R-:W-:Y:S05]  /*35ab0*/  BRA.DIV UR4, `(.L_x_3818) ;  /* 0x0000004a04ec7947 */ /* 0x000fea000b800000 */
[----:B------:R-:W-:-:S13]  /*35ac0*/  ELECT P6, URZ, PT ;  /* 0x00000000003f782f */ /* 0x000fda00038c0000 */
.L_x_3973:
[----:B------:R-:W-:Y:S05]  /*35ad0*/  @!P6 BRA `(.L_x_3454) ;  /* 0x000000000078e947 */ /* 0x000fea0003800000 */
[----:B------:R-:W-:-:S06]  /*35ae0*/  ULOP3.LUT UR4, UR36, 0x2, URZ, 0xfc, !UPT ;  /* 0x0000000224047892 */ /* 0x000fcc000f8efc3f */
[----:B------:R-:W-:-:S05]  /*35af0*/  IMAD.U32 R0, RZ, RZ, UR4 ;  /* 0x00000004ff007e24 */ /* 0x000fca000f8e00ff */
[----:B------:R-:W-:-:S13]  /*35b00*/  ISETP.NE.AND P0, PT, R0, 0x3, PT ;  /* 0x000000030000780c */ /* 0x000fda0003f05270 */
[----:B------:R-:W-:Y:S05]  /*35b10*/  @!P0 BRA `(.L_x_3819) ;  /* 0x0000000000048947 */ /* 0x000fea0003800000 */
[----:B------:R-:W-:Y:S01]  /*35b20*/  BPT.TRAP 0x1 ;  /* 0x000000040000795c */ /* 0x000fe20000300000 */
.L_x_3819:
[C---:B------:R-:W-:Y:S01]  /*35b30*/  IMAD R5, R25.reuse, 0x8, R4 ;  /* 0x0000000819057824 */ /* 0x040fe200078e0204 */
[----:B------:R-:W-:Y:S01]  /*35b40*/  SHF.L.U32 R0, R28, 0x1f, RZ ;  /* 0x0000001f1c007819 */ /* 0x000fe200000006ff */
[----:B------:R-:W-:-:S03]  /*35b50*/  VIADD R25, R25, 0x1 ;  /* 0x0000000119197836 */ /* 0x000fc60000000000 */
[----:B------:R-:W0:Y:S02]  /*35b60*/  SYNCS.PHASECHK.TRANS64.TRYWAIT P1, [R5+URZ+0x38840], R0 ;  /* 0x03884000050075a7 */ /* 0x000e24000802017f */
[----:B------:R-:W-:-:S04]  /*35b70*/  ISETP.NE.AND P2, PT, R25, 0x2, PT ;  /* 0x000000021900780c */ /* 0x000fc80003f45270 */
[----:B------:R-:W-:Y:S01]  /*35b80*/  SEL R3, RZ, 0x1, P2 ;  /* 0x00000001ff037807 */ /* 0x000fe20001000000 */
[----:B0-----:R-:W-:Y:S08]  /*35b90*/  @!P1 BRA `(.L_x_3820) ;  /* 0x0000004800d49947 */ /* 0x001ff00003800000 */
.L_x_3974:
[----:B------:R-:W-:Y:S02]  /*35ba0*/  SEL R25, R25, RZ, P2 ;  /* 0x000000ff19197207 */ /* 0x000fe40001000000 */
[----:B------:R-:W-:Y:S01]  /*35bb0*/  LOP3.LUT R2, R28, R3, RZ, 0x3c, !PT ;  /* 0x000000031c027212 */ /* 0x000fe200078e3cff */
[----:B------:R-:W-:Y:S06]  /*35bc0*/  @!P0 BRA `(.L_x_3821) ;  /* 0x0000000000048947 */ /* 0x000fec0003800000 */
[----:B------:R-:W-:Y:S01]  /*35bd0*/  BPT.TRAP 0x1 ;  /* 0x000000040000795c */ /* 0x000fe20000300000 */
.L_x_3821:
[----:B------:R-:W-:Y:S01]  /*35be0*/  IMAD R25, R25, 0x8, R4 ;  /* 0x0000000819197824 */ /* 0x000fe200078e0204 */
[----:B------:R-:W-:-:S04]  /*35bf0*/  SHF.L.U32 R2, R2, 0x1f, RZ ;  /* 0x0000001f02027819 */ /* 0x000fc800000006ff */
[----:B------:R-:W0:Y:S02]  /*35c00*/  SYNCS.PHASECHK.TRANS64.TRYWAIT P1, [R25+URZ+0x38840], R2 ;  /* 0x03884002190075a7 */ /* 0x000e24000802017f */
[----:B0-----:R-:W-:Y:S05]  /*35c10*/  @!P1 BRA `(.L_x_3822) ;  /* 0x0000004800c89947 */ /* 0x001fea0003800000 */
.L_x_3975:
[----:B------:R-:W-:Y:S05]  /*35c20*/  @!P0 BRA `(.L_x_3823) ;  /* 0x0000000000048947 */ /* 0x000fea0003800000 */
[----:B------:R-:W-:Y:S01]  /*35c30*/  BPT.TRAP 0x1 ;  /* 0x000000040000795c */ /* 0x000fe20000300000 */
.L_x_3823:
[----:B------:R-:W0:Y:S02]  /*35c40*/  SYNCS.PHASECHK.TRANS64.TRYWAIT P1, [R5+URZ+0x38860], R0 ;  /* 0x03886000050075a7 */ /* 0x000e24000802017f */
[----:B0-----:R-:W-:Y:S05]  /*35c50*/  @!P1 BRA `(.L_x_3824) ;  /* 0x0000004800cc9947 */ /* 0x001fea0003800000 */
.L_x_3976:
[----:B------:R-:W-:Y:S05]  /*35c60*/  @!P0 BRA `(.L_x_3825) ;  /* 0x0000000000048947 */ /* 0x000fea0003800000 */
[----:B------:R-:W-:Y:S01]  /*35c70*/  BPT.TRAP 0x1 ;  /* 0x000000040000795c */ /* 0x000fe20000300000 */
.L_x_3825:
[----:B------:R0:W0:Y:S02]  /*35c80*/  SYNCS.PHASECHK.TRANS64.TRYWAIT P0, [R25+URZ+0x38860], R2 ;  /* 0x03886002190075a7 */ /* 0x000024000800017f */
[----:B0-----:R-:W-:Y:S05]  /*35c90*/  @!P0 NANOSLEEP.SYNCS 0x989680 ;  /* 0x009896800000895d */ /* 0x001fea0003900000 */
[----:B------:R-:W0:Y:S02]  /*35ca0*/  @!P0 SYNCS.PHASECHK.TRANS64 P0, [R25+URZ+0x38860], R2 ;  /* 0x03886002190085a7 */ /* 0x000e24000800007f */
[----:B0-----:R-:W-:Y:S05]  /*35cb0*/  @!P0 BRA `(.L_x_3825) ;  /* 0xfffffffc00f08947 */ /* 0x001fea000383ffff */
.L_x_3454:
[----:B------:R-:W-:Y:S05]  /*35cc0*/  BSYNC B9 ;  /* 0x0000000000097941 */ /* 0x000fea0003800000 */
.L_x_3451:
[----:B------:R-:W-:Y:S05]  /*35cd0*/  EXIT ;  /* 0x000000000000794d */ /* 0x000fea0003800000 */
.L_x_3478:
[----:B0-----:R0:W1:Y:S02]  /*35ce0*/  SYNCS.PHASECHK.TRANS64.TRYWAIT P5, [R61+URZ+0x38890], R68 ;  /* 0x038890443d0075a7 */ /* 0x00106400080a017f */
[----:B-1----:R-:W-:Y:S05]  /*35cf0*/  @!P5 NANOSLEEP.SYNCS 0x989680 ;  /* 0x009896800000d95d */ /* 0x002fea0003900000 */
[----:B------:R-:W1:Y:S02]  /*35d00*/  @!P5 SYNCS.PHASECHK.TRANS64 P5, [R61+URZ+0x38890], R68 ;  /* 0x038890443d00d5a7 */ /* 0x000e6400080a007f */
[----:B-1----:R-:W-:Y:S05]  /*35d10*/  @!P5 BRA `(.L_x_3478) ;  /* 0xfffffffc00f0d947 */ /* 0x002fea000383ffff */
[----:B------:R-:W-:Y:S05]  /*35d20*/  BRA `(.L_x_3826) ;  /* 0xfffffcd000047947 */ /* 0x000fea000383ffff */
.L_x_3479:
        /* <DEDUP_REMOVED lines=8> */
.L_x_3828:
[----:B------:R-:W-:Y:S05]  /*35db0*/  BSYNC B1 ;  /* 0x0000000000017941 */ /* 0x000fea0003800000 */
.L_x_3827:
        /* <DEDUP_REMOVED lines=8> */
.L_x_3829:
[----:B------:R-:W-:Y:S05]  /*35e40*/  BRA `(.L_x_3830) ;  /* 0xfffffccc00d07947 */ /* 0x000fea000383ffff */
.L_x_3489:
[----:B0-----:R0:W1:Y:S02]  /*35e50*/  SYNCS.PHASECHK.TRANS64.TRYWAIT P5, [R61+URZ+0x38890], R68 ;  /* 0x038890443d0075a7 */ /* 0x00106400080a017f */
[----:B-1----:R-:W-:Y:S05]  /*35e60*/  @!P5 NANOSLEEP.SYNCS 0x989680 ;  /* 0x009896800000d95d */ /* 0x002fea0003900000 */
[----:B------:R-:W1:Y:S02]  /*35e70*/  @!P5 SYNCS.PHASECHK.TRANS64 P5, [R61+URZ+0x38890], R68 ;  /* 0x038890443d00d5a7 */ /* 0x000e6400080a007f */
[----:B-1----:R-:W-:Y:S05]  /*35e80*/  @!P5 BRA `(.L_x_3489) ;  /* 0xfffffffc00f0d947 */ /* 0x002fea000383ffff */
[----:B------:R-:W-:Y:S05]  /*35e90*/  BRA `(.L_x_3831) ;  /* 0xfffffcd800507947 */ /* 0x000fea000383ffff */
.L_x_3490:
        /* <DEDUP_REMOVED lines=8> */
.L_x_3833:
[----:B------:R-:W-:Y:S05]  /*35f20*/  BSYNC B1 ;  /* 0x0000000000017941 */ /* 0x000fea0003800000 */
.L_x_3832:
        /* <DEDUP_REMOVED lines=8> */
.L_x_3834:
[----:B------:R-:W-:Y:S01]  /*35fb0*/  IMAD.MOV.U32 R64, RZ, RZ, R14 ;  /* 0x000000ffff407224 */ /* 0x000fe200078e000e */
[----:B------:R-:W-:Y:S06]  /*35fc0*/  BRA `(.L_x_3835) ;  /* 0xfffffcd800187947 */ /* 0x000fec000383ffff */
.L_x_3495:
[----:B0-----:R0:W1:Y:S02]  /*35fd0*/  SYNCS.PHASECHK.TRANS64.TRYWAIT P0, [R61+URZ+0x38890], R68 ;  /* 0x038890443d0075a7 */ /* 0x001064000800017f */
[----:B-1----:R-:W-:Y:S05]  /*35fe0*/  @!P0 NANOSLEEP.SYNCS 0x989680 ;  /* 0x009896800000895d */ /* 0x002fea0003900000 */
[----:B------:R-:W1:Y:S02]  /*35ff0*/  @!P0 SYNCS.PHASECHK.TRANS64 P0, [R61+URZ+0x38890], R68 ;  /* 0x038890443d0085a7 */ /* 0x000e64000800007f */
[----:B-1----:R-:W-:Y:S05]  /*36000*/  @!P0 BRA `(.L_x_3495) ;  /* 0xfffffffc00f08947 */ /* 0x002fea000383ffff */
[----:B------:R-:W-:Y:S05]  /*36010*/  BRA `(.L_x_3836) ;  /* 0xfffffce000187947 */ /* 0x000fea000383ffff */
.L_x_3496:
[----:B------:R-:W-:Y:S01]  /*36020*/  BSSY B1, `(.L_x_3837) ;  /* 0x0000007000017945 */ /* 0x000fe20003800000 */
[----:B------:R-:W-:Y:S02]  /*36030*/  IMAD.MOV.U32 R12, RZ, RZ, RZ ;  /* 0x000000ffff0c7224 */ /* 0x000fe400078e00ff */
[----:B------:R-:W-:Y:S02]  /*36040*/  IMAD.MOV.U32 R11, RZ, RZ, 0x1c1f ;  /* 0x00001c1fff0b7424 */ /* 0x000fe400078e00ff */
[----:B------:R-:W-:-:S07]  /*36050*/  IMAD.MOV.U32 R15, RZ, RZ, -0x1 ;  /* 0xffffffffff0f7424 */ /* 0x000fce00078e00ff */
[----:B0-----:R-:W-:Y:S05]  /*36060*/  WARPSYNC.COLLECTIVE R15, `(.L_x_3838) ;  /* 0x000000000f087348 */ /* 0x001fea0003c00000 */
[----:B------:R1:W2:Y:S02]  /*36070*/  SHFL.IDX P6, R14, R13, R12, R11 ;  /* 0x0000000c0d0e7389 */ /* 0x0002a400000c000b */
[----:B012---:R-:W-:Y:S01]  /*36080*/  ENDCOLLECTIVE ;  /* 0x000000000000791b */ /* 0x007fe20003800000 */
.L_x_3838:
[----:B------:R-:W-:Y:S05]  /*36090*/  BSYNC B1 ;  /* 0x0000000000017941 */ /* 0x000fea0003800000 */
.L_x_3837:
        /* <DEDUP_REMOVED lines=8> */
.L_x_3839:
[----:B------:R-:W-:Y:S05]  /*36120*/  BRA `(.L_x_3840) ;  /* 0xfffffce000407947 */ /* 0x000fea000383ffff */
.L_x_3499:
[----:B-1----:R1:W4:Y:S02]  /*36130*/  SYNCS.PHASECHK.TRANS64.TRYWAIT P5, [R61+URZ+0x388b0], R68 ;  /* 0x0388b0443d0075a7 */ /* 0x00232400080a017f */
[----:B----4-:R-:W-:Y:S05]  /*36140*/  @!P5 NANOSLEEP.SYNCS 0x989680 ;  /* 0x009896800000d95d */ /* 0x010fea0003900000 */
[----:B------:R-:W4:Y:S02]  /*36150*/  @!P5 SYNCS.PHASECHK.TRANS64 P5, [R61+URZ+0x388b0], R68 ;  /* 0x0388b0443d00d5a7 */ /* 0x000f2400080a007f */
[----:B----4-:R-:W-:Y:S05]  /*36160*/  @!P5 BRA `(.L_x_3499) ;  /* 0xfffffffc00f0d947 */ /* 0x010fea000383ffff */
[----:B------:R-:W-:Y:S05]  /*36170*/  BRA `(.L_x_3841) ;  /* 0xfffffce000c87947 */ /* 0x000fea000383ffff */
.L_x_3541:
        /* <DEDUP_REMOVED lines=8> */
.L_x_3843:
[----:B------:R-:W-:Y:S05]  /*36200*/  BSYNC B1 ;  /* 0x0000000000017941 */ /* 0x000fea0003800000 */
.L_x_3842:
        /* <DEDUP_REMOVED lines=8> */
.L_x_3844:
[----:B------:R-:W-:Y:S02]  /*36290*/  IMAD.MOV.U32 R13, RZ, RZ, R68 ;  /* 0x000000ffff0d7224 */ /* 0x000fe400078e0044 */
[----:B------:R-:W-:-:S07]  /*362a0*/  IMAD.MOV.U32 R6, RZ, RZ, R14 ;  /* 0x000000ffff067224 */ /* 0x000fce00078e000e */
[----:B------:R-:W-:Y:S05]  /*362b0*/  WARPSYNC.COLLECTIVE R15, `(.L_x_3845) ;  /* 0x000000000f087348 */ /* 0x000fea0003c00000 */
[----:B------:R0:W1:Y:S02]  /*362c0*/  SHFL.IDX P6, R14, R13, R12, R11 ;  /* 0x0000000c0d0e7389 */ /* 0x00006400000c000b */
[----:B01----:R-:W-:Y:S01]  /*362d0*/  ENDCOLLECTIVE ;  /* 0x000000000000791b */ /* 0x003fe20003800000 */
.L_x_3845:
[----:B------:R-:W-:Y:S02]  /*362e0*/  IMAD.MOV.U32 R13, RZ, RZ, R65 ;  /* 0x000000ffff0d7224 */ /* 0x000fe400078e0041 */
[----:B------:R-:W-:-:S07]  /*362f0*/  IMAD.MOV.U32 R7, RZ, RZ, R14 ;  /* 0x000000ffff077224 */ /* 0x000fce00078e000e */
[----:B------:R-:W-:Y:S05]  /*36300*/  WARPSYNC.COLLECTIVE R15, `(.L_x_3846) ;  /* 0x000000000f087348 */ /* 0x000fea0003c00000 */
[----:B------:R0:W1:Y:S02]  /*36310*/  SHFL.IDX P6, R14, R13, R12, R11 ;  /* 0x0000000c0d0e7389 */ /* 0x00006400000c000b */
[----:B01----:R-:W-:Y:S01]  /*36320*/  ENDCOLLECTIVE ;  /* 0x000000000000791b */ /* 0x003fe20003800000 */
.L_x_3846:
[----:B------:R-:W-:Y:S01]  /*36330*/  IMAD.MOV.U32 R8, RZ, RZ, R14 ;  /* 0x000000ffff087224 */ /* 0x000fe200078e000e */
[----:B------:R-:W-:Y:S06]  /*36340*/  BRA `(.L_x_3847) ;  /* 0xfffffd8400607947 */ /* 0x000fec000383ffff */
.L_x_3544:
[----:B------:R-:W-:Y:S01]  /*36350*/  BSSY B1, `(.L_x_3848) ;  /* 0x0000008000017945 */ /* 0x000fe20003800000 */
[----:B------:R-:W-:Y:S02]  /*36360*/  IMAD.MOV.U32 R13, RZ, RZ, R36 ;  /* 0x000000ffff0d7224 */ /* 0x000fe400078e0024 */
[----:B------:R-:W-:Y:S02]  /*36370*/  IMAD.MOV.U32 R12, RZ, RZ, 0x1 ;  /* 0x00000001ff0c7424 */ /* 0x000fe400078e00ff */
[----:B------:R-:W-:Y:S02]  /*36380*/  IMAD.MOV.U32 R11, RZ, RZ, 0x1c1f ;  /* 0x00001c1fff0b7424 */ /* 0x000fe400078e00ff */
[----:B------:R-:W-:-:S07]  /*36390*/  IMAD.MOV.U32 R15, RZ, RZ, -0x1 ;  /* 0xffffffffff0f7424 */ /* 0x000fce00078e00ff */
[----:B0--34-:R-:W-:Y:S05]  /*363a0*/  WARPSYNC.COLLECTIVE R15, `(.L_x_3849) ;  /* 0x000000000f087348 */ /* 0x019fea0003c00000 */
[----:B------:R1:W2:Y:S02]  /*363b0*/  SHFL.IDX P6, R14, R13, R12, R11 ;  /* 0x0000000c0d0e7389 */ /* 0x0002a400000c000b */
[----:B01234-:R-:W-:Y:S01]  /*363c0*/  ENDCOLLECTIVE ;  /* 0x000000000000791b */ /* 0x01ffe20003800000 */
.L_x_3849:
[----:B------:R-:W-:Y:S05]  /*363d0*/  BSYNC B1 ;  /* 0x0000000000017941 */ /* 0x000fea0003800000 */
.L_x_3848:
        /* <DEDUP_REMOVED lines=8> */
.L_x_3850:
[----:B------:R-:W-:Y:S02]  /*36460*/  IMAD.MOV.U32 R13, RZ, RZ, R68 ;  /* 0x000000ffff0d7224 */ /* 0x000fe400078e0044 */
[----:B------:R-:W-:-:S07]  /*36470*/  IMAD.MOV.U32 R6, RZ, RZ, R14 ;  /* 0x000000ffff067224 */ /* 0x000fce00078e000e */
[----:B------:R-:W-:Y:S05]  /*36480*/  WARPSYNC.COLLECTIVE R15, `(.L_x_3851) ;  /* 0x000000000f087348 */ /* 0x000fea0003c00000 */
[----:B------:R0:W1:Y:S02]  /*36490*/  SHFL.IDX P6, R14, R13, R12, R11 ;  /* 0x0000000c0d0e7389 */ /* 0x00006400000c000b */
[----:B01----:R-:W-:Y:S01]  /*364a0*/  ENDCOLLECTIVE ;  /* 0x000000000000791b */ /* 0x003fe20003800000 */
.L_x_3851:
[----:B------:R-:W-:Y:S02]  /*364b0*/  IMAD.MOV.U32 R13, RZ, RZ, R65 ;  /* 0x000000ffff0d7224 */ /* 0x000fe400078e0041 */
[----:B------:R-:W-:-:S07]  /*364c0*/  IMAD.MOV.U32 R7, RZ, RZ, R14 ;  /* 0x000000ffff077224 */ /* 0x000fce00078e000e */
[----:B------:R-:W-:Y:S05]  /*364d0*/  WARPSYNC.COLLECTIVE R15, `(.L_x_3852) ;  /* 0x000000000f087348 */ /* 0x000fea0003c00000 */
[----:B------:R0:W1:Y:S02]  /*364e0*/  SHFL.IDX P6, R14, R13, R12, R11 ;  /* 0x0000000c0d0e7389 */ /* 0x00006400000c000b */
[----:B01----:R-:W-:Y:S01]  /*364f0*/  ENDCOLLECTIVE ;  /* 0x000000000000791b */ /* 0x003fe20003800000 */
.L_x_3852:
[----:B------:R-:W-:Y:S05]  /*36500*/  BRA `(.L_x_3853) ;  /* 0xfffffd8400cc7947 */ /* 0x000fea000383ffff */
.L_x_3548:
[----:B-1----:R1:W4:Y:S02]  /*36510*/  SYNCS.PHASECHK.TRANS64.TRYWAIT P0, [R2+URZ+0x38800], R65 ;  /* 0x03880041020075a7 */ /* 0x002324000800017f */
[----:B----4-:R-:W-:Y:S05]  /*36520*/  @!P0 NANOSLEEP.SYNCS 0x989680 ;  /* 0x009896800000895d */ /* 0x010fea0003900000 */
[----:B------:R-:W4:Y:S02]  /*36530*/  @!P0 SYNCS.PHASECHK.TRANS64 P0, [R2+URZ+0x38800], R65 ;  /* 0x03880041020085a7 */ /* 0x000f24000800007f */
[----:B----4-:R-:W-:Y:S05]  /*36540*/  @!P0 BRA `(.L_x_3548) ;  /* 0xfffffffc00f08947 */ /* 0x010fea000383ffff */
[----:B------:R-:W-:Y:S05]  /*36550*/  BRA `(.L_x_3854) ;  /* 0xfffffd8800587947 */ /* 0x000fea000383ffff */
.L_x_3556:
        /* <DEDUP_REMOVED lines=9> */
.L_x_3856:
[----:B------:R-:W-:Y:S05]  /*365f0*/  BSYNC B1 ;  /* 0x0000000000017941 */ /* 0x000fea0003800000 */
.L_x_3855:
[----:B------:R-:W-:Y:S01]  /*36600*/  IMAD.MOV.U32 R13, RZ, RZ, R36 ;  /* 0x000000ffff0d7224 */ /* 0x000fe200078e0024 */
[----:B------:R-:W-:Y:S01]  /*36610*/  ISETP.GE.AND P0, PT, R16, R71, PT ;  /* 0x000000471000720c */ /* 0x000fe20003f06270 */
[----:B------:R-:W-:Y:S02]  /*36620*/  IMAD.MOV.U32 R12, RZ, RZ, RZ ;  /* 0x000000ffff0c7224 */ /* 0x000fe400078e00ff */
[----:B------:R-:W-:Y:S02]  /*36630*/  IMAD.MOV.U32 R11, RZ, RZ, 0x1c1f ;  /* 0x00001c1fff0b7424 */ /* 0x000fe400078e00ff */
[----:B------:R-:W-:Y:S02]  /*36640*/  IMAD.MOV.U32 R15, RZ, RZ, -0x1 ;  /* 0xffffffffff0f7424 */ /* 0x000fe400078e00ff */
[----:B------:R-:W-:Y:S02]  /*36650*/  IMAD.MOV.U32 R3, RZ, RZ, R14 ;  /* 0x000000ffff037224 */ /* 0x000fe400078e000e */
[----:B------:R-:W-:-:S07]  /*36660*/  IMAD R27, R24, R7, RZ ;  /* 0x00000007181b7224 */ /* 0x000fce00078e02ff */
[----:B------:R-:W-:Y:S05]  /*36670*/  WARPSYNC.COLLECTIVE R15, `(.L_x_3857) ;  /* 0x000000000f087348 */ /* 0x000fea0003c00000 */
[----:B------:R0:W1:Y:S02]  /*36680*/  SHFL.IDX P6, R14, R13, R12, R11 ;  /* 0x0000000c0d0e7389 */ /* 0x00006400000c000b */
[----:B01----:R-:W-:Y:S01]  /*36690*/  ENDCOLLECTIVE ;  /* 0x000000000000791b */ /* 0x003fe20003800000 */
.L_x_3857:
        /* <DEDUP_REMOVED lines=8> */
.L_x_3858:
[----:B------:R-:W-:-:S05]  /*36720*/  @!P1 IADD3 R8, P2, R4, R7, RZ ;  /* 0x0000000704089210 */ /* 0x000fca0007f5e0ff */
[----:B------:R-:W-:Y:S02]  /*36730*/  @!P1 IMAD.X R9, R3, 0x1, R6, P2 ;  /* 0x0000000103099824 */ /* 0x000fe400010e0606 */
[----:B------:R-:W-:Y:S02]  /*36740*/  IMAD.MOV.U32 R13, RZ, RZ, R65 ;  /* 0x000000ffff0d7224 */ /* 0x000fe400078e0041 */
[----:B------:R-:W-:-:S07]  /*36750*/  IMAD.MOV.U32 R5, RZ, RZ, R14 ;  /* 0x000000ffff057224 */ /* 0x000fce00078e000e */
[----:B------:R-:W-:Y:S05]  /*36760*/  WARPSYNC.COLLECTIVE R15, `(.L_x_3859) ;  /* 0x000000000f087348 */ /* 0x000fea0003c00000 */
[----:B------:R0:W1:Y:S02]  /*36770*/  SHFL.IDX P6, R14, R13, R12, R11 ;  /* 0x0000000c0d0e7389 */ /* 0x00006400000c000b */
[----:B01----:R-:W-:Y:S01]  /*36780*/  ENDCOLLECTIVE ;  /* 0x000000000000791b */ /* 0x003fe20003800000 */
.L_x_3859:
[----:B------:R-:W2:Y:S01]  /*36790*/  @!P1 LD.E.128 R8, desc[UR46][R8.64] ;  /* 0x0000002e08089980 */ /* 0x000ea2000c101d00 */
[----:B------:R-:W-:-:S05]  /*367a0*/  @!P1 IADD3 R4, P2, R14, R7, RZ ;  /* 0x000000070e049210 */ /* 0x000fca0007f5e0ff */
[----:B------:R-:W-:-:S06]  /*367b0*/  @!P1 IMAD.X R5, R5, 0x1, R6, P2 ;  /* 0x0000000105059824 */ /* 0x000fcc00010e0606 */
[----:B------:R-:W5:Y:S01]  /*367c0*/  @!P1 LD.E.128 R4, desc[UR46][R4.64] ;  /* 0x0000002e04049980 */ /* 0x000f62000c101d00 */
[----:B------:R-:W-:Y:S02]  /*367d0*/  CS2R R20, SRZ ;  /* 0x0000000000147805 */ /* 0x000fe4000001ff00 */
[----:B------:R-:W-:Y:S01]  /*367e0*/  CS2R R54, SRZ ;  /* 0x0000000000367805 */ /* 0x000fe2000001ff00 */
[----:B------:R-:W-:Y:S01]  /*367f0*/  IMAD.MOV.U32 R13, RZ, RZ, R26 ;  /* 0x000000ffff0d7224 */ /* 0x000fe200078e001a */
[----:B------:R-:W-:Y:S02]  /*36800*/  CS2R R66, SRZ ;  /* 0x0000000000427805 */ /* 0x000fe4000001ff00 */
[----:B------:R-:W-:Y:S01]  /*36810*/  CS2R R68, SRZ ;  /* 0x0000000000447805 */ /* 0x000fe2000001ff00 */
[----:B--2---:R-:W-:Y:S02]  /*36820*/  @!P1 IMAD.MOV.U32 R21, RZ, RZ, R9 ;  /* 0x000000ffff159224 */ /* 0x004fe400078e0009 */
[----:B------:R-:W-:-:S02]  /*36830*/  @!P1 IMAD.MOV.U32 R55, RZ, RZ, R11 ;  /* 0x000000ffff379224 */ /* 0x000fc400078e000b */
[----:B------:R-:W-:Y:S02]  /*36840*/  IMAD.MOV.U32 R12, RZ, RZ, R21 ;  /* 0x000000ffff0c7224 */ /* 0x000fe400078e0015 */
[----:B------:R-:W-:Y:S02]  /*36850*/  IMAD.MOV.U32 R11, RZ, RZ, 0x1c1f ;  /* 0x00001c1fff0b7424 */ /* 0x000fe400078e00ff */
[----:B------:R-:W-:Y:S01]  /*36860*/  @!P1 IMAD.MOV.U32 R20, RZ, RZ, R8 ;  /* 0x000000ffff149224 */ /* 0x000fe200078e0008 */
[----:B------:R-:W-:Y:S01]  /*36870*/  PRMT R80, R12, 0x7610, R80 ;  /* 0x000076100c507816 */ /* 0x000fe20000000050 */
[----:B------:R-:W-:Y:S02]  /*36880*/  IMAD.MOV.U32 R12, RZ, RZ, 0x1 ;  /* 0x00000001ff0c7424 */ /* 0x000fe400078e00ff */
[----:B------:R-:W-:Y:S02]  /*36890*/  IMAD.MOV.U32 R3, RZ, RZ, R20 ;  /* 0x000000ffff037224 */ /* 0x000fe400078e0014 */
[----:B------:R-:W-:-:S07]  /*368a0*/  @!P1 IMAD.MOV.U32 R54, RZ, RZ, R10 ;  /* 0x000000ffff369224 */ /* 0x000fce00078e000a */
[----:B-----5:R-:W-:Y:S05]  /*368b0*/  WARPSYNC.COLLECTIVE R15, `(.L_x_3860) ;  /* 0x000000000f087348 */ /* 0x020fea0003c00000 */
[----:B------:R0:W1:Y:S02]  /*368c0*/  SHFL.IDX P6, R14, R13, R12, R11 ;  /* 0x0000000c0d0e7389 */ /* 0x00006400000c000b */
[----:B01---5:R-:W-:Y:S01]  /*368d0*/  ENDCOLLECTIVE ;  /* 0x000000000000791b */ /* 0x023fe20003800000 */
.L_x_3860:
[----:B------:R-:W-:Y:S01]  /*368e0*/  IMAD.MOV.U32 R9, RZ, RZ, R55 ;  /* 0x000000ffff097224 */ /* 0x000fe200078e0037 */
[----:B------:R-:W-:Y:S01]  /*368f0*/  PRMT R75, R75, 0x5410, R3 ;  /* 0x000054104b4b7816 */ /* 0x000fe20000000003 */
[----:B------:R-:W-:Y:S02]  /*36900*/  IMAD.MOV.U32 R8, RZ, RZ, R54 ;  /* 0x000000ffff087224 */ /* 0x000fe400078e0036 */
[----:B------:R-:W-:Y:S02]  /*36910*/  @!P1 IMAD.MOV.U32 R66, RZ, RZ, R4 ;  /* 0x000000ffff429224 */ /* 0x000fe400078e0004 */
[----:B------:R-:W-:Y:S01]  /*36920*/  @!P1 IMAD.MOV.U32 R67, RZ, RZ, R5 ;  /* 0x000000ffff439224 */ /* 0x000fe200078e0005 */
[----:B------:R-:W-:Y:S01]  /*36930*/  PRMT R70, R8, 0x7610, R70 ;  /* 0x0000761008467816 */ /* 0x000fe20000000046 */
[----:B------:R-:W-:Y:S02]  /*36940*/  @!P1 IMAD.MOV.U32 R68, RZ, RZ, R6 ;  /* 0x000000ffff449224 */ /* 0x000fe400078e0006 */
[----:B------:R-:W-:-:S02]  /*36950*/  @!P1 IMAD.MOV.U32 R69, RZ, RZ, R7 ;  /* 0x000000ffff459224 */ /* 0x000fc400078e0007 */
[--C-:B------:R-:W-:Y:S01]  /*36960*/  IMAD.MOV.U32 R13, RZ, RZ, R36.reuse ;  /* 0x000000ffff0d7224 */ /* 0x100fe200078e0024 */
[----:B------:R-:W-:Y:S01]  /*36970*/  PRMT R36, R9, 0x7610, R36 ;  /* 0x0000761009247816 */ /* 0x000fe20000000024 */
[----:B------:R-:W-:Y:S01]  /*36980*/  IMAD.MOV.U32 R4, RZ, RZ, R66 ;  /* 0x000000ffff047224 */ /* 0x000fe200078e0042 */
[----:B------:R-:W-:Y:S01]  /*36990*/  CS2R R8, SRZ ;  /* 0x0000000000087805 */ /* 0x000fe2000001ff00 */
[----:B------:R-:W-:Y:S02]  /*369a0*/  IMAD.MOV.U32 R5, RZ, RZ, R67 ;  /* 0x000000ffff057224 */ /* 0x000fe400078e0043 */
[----:B------:R-:W-:Y:S01]  /*369b0*/  IMAD.MOV.U32 R6, RZ, RZ, R68 ;  /* 0x000000ffff067224 */ /* 0x000fe200078e0044 */
[----:B------:R-:W-:Y:S01]  /*369c0*/  PRMT R36, R36, 0x5410, R4 ;  /* 0x0000541024247816 */ /* 0x000fe20000000004 */
[----:B------:R-:W-:Y:S02]  /*369d0*/  IMAD.MOV.U32 R7, RZ, RZ, R69 ;  /* 0x000000ffff077224 */ /* 0x000fe400078e0045 */
[----:B------:R-:W-:Y:S01]  /*369e0*/  IMAD.MOV.U32 R3, RZ, RZ, R14 ;  /* 0x000000ffff037224 */ /* 0x000fe200078e000e */
[----:B------:R-:W-:-:S07]  /*369f0*/  PRMT R70, R70, 0x5410, R6 ;  /* 0x0000541046467816 */ /* 0x000fce0000000006 */
[----:B------:R-:W-:Y:S05]  /*36a00*/  WARPSYNC.COLLECTIVE R15, `(.L_x_3861) ;  /* 0x000000000f087348 */ /* 0x000fea0003c00000 */
[----:B------:R0:W1:Y:S02]  /*36a10*/  SHFL.IDX P6, R14, R13, R12, R11 ;  /* 0x0000000c0d0e7389 */ /* 0x00006400000c000b */
[----:B01----:R-:W-:Y:S01]  /*36a20*/  ENDCOLLECTIVE ;  /* 0x000000000000791b */ /* 0x003fe20003800000 */
.L_x_3861:
[----:B------:R-:W-:Y:S01]  /*36a30*/  PRMT R83, R7, 0x7610, R83 ;  /* 0x0000761007537816 */ /* 0x000fe20000000053 */
[----:B------:R-:W-:Y:S02]  /*36a40*/  IMAD.MOV.U32 R13, RZ, RZ, R25 ;  /* 0x000000ffff0d7224 */ /* 0x000fe400078e0019 */
[----:B------:R-:W-:-:S07]  /*36a50*/  IMAD.MOV.U32 R24, RZ, RZ, R14 ;  /* 0x000000ffff187224 */ /* 0x000fce00078e000e */
[----:B------:R-:W-:Y:S05]  /*36a60*/  WARPSYNC.COLLECTIVE R15, `(.L_x_3862) ;  /* 0x000000000f087348 */ /* 0x000fea0003c00000 */
[----:B------:R0:W1:Y:S02]  /*36a70*/  SHFL.IDX P6, R14, R13, R12, R11 ;  /* 0x0000000c0d0e7389 */ /* 0x00006400000c000b */
[----:B01----:R-:W-:Y:S01]  /*36a80*/  ENDCOLLECTIVE ;  /* 0x000000000000791b */ /* 0x003fe20003800000 */
.L_x_3862:
[----:B------:R-:W-:Y:S01]  /*36a90*/  IMAD.MOV.U32 R13, RZ, RZ, R65 ;  /* 0x000000ffff0d7224 */ /* 0x000fe200078e0041 */
[----:B------:R-:W-:Y:S01]  /*36aa0*/  PRMT R65, R65, 0x5410, R5 ;  /* 0x0000541041417816 */ /* 0x000fe20000000005 */
[----:B------:R-:W-:-:S07]  /*36ab0*/  IMAD.MOV.U32 R25, RZ, RZ, R14 ;  /* 0x000000ffff197224 */ /* 0x000fce00078e000e */
[----:B------:R-:W-:Y:S05]  /*36ac0*/  WARPSYNC.COLLECTIVE R15, `(.L_x_3863) ;  /* 0x000000000f087348 */ /* 0x000fea0003c00000 */
[----:B------:R0:W1:Y:S02]  /*36ad0*/  SHFL.IDX P6, R14, R13, R12, R11 ;  /* 0x0000000c0d0e7389 */ /* 0x00006400000c000b */
[----:B01----:R-:W-:Y:S01]  /*36ae0*/  ENDCOLLECTIVE ;  /* 0x000000000000791b */ /* 0x003fe20003800000 */
.L_x_3863:
[----:B------:R-:W-:Y:S05]  /*36af0*/  BRA `(.L_x_3864) ;  /* 0xfffffd9400d87947 */ /* 0x000fea000383ffff */
.L_x_3560:
[----:B0-----:R0:W1:Y:S02]  /*36b00*/  SYNCS.PHASECHK.TRANS64.TRYWAIT P1, [R2+URZ+0x38800], R13 ;  /* 0x0388000d020075a7 */ /* 0x001064000802017f */
[----:B-1----:R-:W-:Y:S05]  /*36b10*/  @!P1 NANOSLEEP.SYNCS 0x989680 ;  /* 0x009896800000995d */ /* 0x002fea0003900000 */
[----:B------:R-:W1:Y:S02]  /*36b20*/  @!P1 SYNCS.PHASECHK.TRANS64 P1, [R2+URZ+0x38800], R13 ;  /* 0x0388000d020095a7 */ /* 0x000e64000802007f */
[----:B-1----:R-:W-:Y:S05]  /*36b30*/  @!P1 BRA `(.L_x_3560) ;  /* 0xfffffffc00f09947 */ /* 0x002fea000383ffff */
[----:B------:R-:W-:Y:S05]  /*36b40*/  BRA `(.L_x_3865) ;  /* 0xfffffd9800347947 */ /* 0x000fea000383ffff */
.L_x_3574:
[----:B-1----:R1:W2:Y:S02]  /*36b50*/  SYNCS.PHASECHK.TRANS64.TRYWAIT P0, [R6+URZ], R7 ;  /* 0x00000007060075a7 */ /* 0x0022a4000800017f */
[----:B--2---:R-:W-:Y:S05]  /*36b60*/  @!P0 NANOSLEEP.SYNCS 0x989680 ;  /* 0x009896800000895d */ /* 0x004fea0003900000 */
[----:B------:R-:W2:Y:S02]  /*36b70*/  @!P0 SYNCS.PHASECHK.TRANS64 P0, [R6+URZ], R7 ;  /* 0x00000007060085a7 */ /* 0x000ea4000800007f */
[----:B--2---:R-:W-:Y:S05]  /*36b80*/  @!P0 BRA `(.L_x_3574) ;  /* 0xfffffffc00f08947 */ /* 0x004fea000383ffff */
[----:B------:R-:W-:Y:S05]  /*36b90*/  BRA `(.L_x_3573) ;  /* 0xfffffdb000047947 */ /* 0x000fea000383ffff */
.L_x_3581:
[----:B-1----:R1:W2:Y:S02]  /*36ba0*/  SYNCS.PHASECHK.TRANS64.TRYWAIT P0, [R2+URZ], R3 ;  /* 0x00000003020075a7 */ /* 0x0022a4000800017f */
[----:B--2---:R-:W-:Y:S05]  /*36bb0*/  @!P0 NANOSLEEP.SYNCS 0x989680 ;  /* 0x009896800000895d */ /* 0x004fea0003900000 */
[----:B------:R-:W2:Y:S02]  /*36bc0*/  @!P0 SYNCS.PHASECHK.TRANS64 P0, [R2+URZ], R3 ;  /* 0x00000003020085a7 */ /* 0x000ea4000800007f */
[----:B--2---:R-:W-:Y:S05]  /*36bd0*/  @!P0 BRA `(.L_x_3581) ;  /* 0xfffffffc00f08947 */ /* 0x004fea000383ffff */
[----:B------:R-:W-:Y:S05]  /*36be0*/  BRA `(.L_x_3580) ;  /* 0xfffffdb400107947 */ /* 0x000fea000383ffff */
.L_x_3612:
[----:B-1----:R1:W2:Y:S02]  /*36bf0*/  SYNCS.PHASECHK.TRANS64.TRYWAIT P0, [R6+URZ], R7 ;  /* 0x00000007060075a7 */ /* 0x0022a4000800017f */
[----:B--2---:R-:W-:Y:S05]  /*36c00*/  @!P0 NANOSLEEP.SYNCS 0x989680 ;  /* 0x009896800000895d */ /* 0x004fea0003900000 */
[----:B------:R-:W2:Y:S02]  /*36c10*/  @!P0 SYNCS.PHASECHK.TRANS64 P0, [R6+URZ], R7 ;  /* 0x00000007060085a7 */ /* 0x000ea4000800007f */
[----:B--2---:R-:W-:Y:S05]  /*36c20*/  @!P0 BRA `(.L_x_3612) ;  /* 0xfffffffc00f08947 */ /* 0x004fea000383ffff */
[----:B------:R-:W-:Y:S05]  /*36c30*/  BRA `(.L_x_3611) ;  /* 0xfffffe3000587947 */ /* 0x000fea000383ffff */
.L_x_3619:
[----:B-1----:R1:W2:Y:S02]  /*36c40*/  SYNCS.PHASECHK.TRANS64.TRYWAIT P0, [R14+URZ], R15 ;  /* 0x0000000f0e0075a7 */ /* 0x0022a4000800017f */
[----:B--2---:R-:W-:Y:S05]  /*36c50*/  @!P0 NANOSLEEP.SYNCS 0x989680 ;  /* 0x009896800000895d */ /* 0x004fea0003900000 */
[----:B------:R-:W2:Y:S02]  /*36c60*/  @!P0 SYNCS.PHASECHK.TRANS64 P0, [R14+URZ], R15 ;  /* 0x0000000f0e0085a7 */ /* 0x000ea4000800007f */
[----:B--2---:R-:W-:Y:S05]  /*36c70*/  @!P0 BRA `(.L_x_3619) ;  /* 0xfffffffc00f08947 */ /* 0x004fea000383ffff */
[----:B------:R-:W-:Y:S05]  /*36c80*/  BRA `(.L_x_3618) ;  /* 0xfffffe3400647947 */ /* 0x000fea000383ffff */
.L_x_3636:
[----:B-1----:R1:W2:Y:S02]  /*36c90*/  SYNCS.PHASECHK.TRANS64.TRYWAIT P0, [R6+URZ], R7 ;  /* 0x00000007060075a7 */ /* 0x0022a4000800017f */
[----:B--2---:R-:W-:Y:S05]  /*36ca0*/  @!P0 NANOSLEEP.SYNCS 0x989680 ;  /* 0x009896800000895d */ /* 0x004fea0003900000 */
[----:B------:R-:W2:Y:S02]  /*36cb0*/  @!P0 SYNCS.PHASECHK.TRANS64 P0, [R6+URZ], R7 ;  /* 0x00000007060085a7 */ /* 0x000ea4000800007f */
[----:B--2---:R-:W-:Y:S05]  /*36cc0*/  @!P0 BRA `(.L_x_3636) ;  /* 0xfffffffc00f08947 */ /* 0x004fea000383ffff */
[----:B------:R-:W-:Y:S05]  /*36cd0*/  BRA `(.L_x_3635) ;  /* 0xfffffea0007c7947 */ /* 0x000fea000383ffff */
.L_x_3643:
[----:B-1----:R1:W2:Y:S02]  /*36ce0*/  SYNCS.PHASECHK.TRANS64.TRYWAIT P0, [R12+URZ], R13 ;  /* 0x0000000d0c0075a7 */ /* 0x0022a4000800017f */
[----:B--2---:R-:W-:Y:S05]  /*36cf0*/  @!P0 NANOSLEEP.SYNCS 0x989680 ;  /* 0x009896800000895d */ /* 0x004fea0003900000 */
[----:B------:R-:W2:Y:S02]  /*36d00*/  @!P0 SYNCS.PHASECHK.TRANS64 P0, [R12+URZ], R13 ;  /* 0x0000000d0c0085a7 */ /* 0x000ea4000800007f */
[----:B--2---:R-:W-:Y:S05]  /*36d10*/  @!P0 BRA `(.L_x_3643) ;  /* 0xfffffffc00f08947 */ /* 0x004fea000383ffff */
[----:B------:R-:W-:Y:S05]  /*36d20*/  BRA `(.L_x_3642) ;  /* 0xfffffea400887947 */ /* 0x000fea000383ffff */
.L_x_3699:
[----:B------:R-:W0:Y:S01]  /*36d30*/  S2R R12, SR_TID.X ;  /* 0x00000000000c7919 */ /* 0x000e220000002100 */
[----:B------:R-:W-:Y:S01]  /*36d40*/  BSSY B1, `(.L_x_3866) ;  /* 0x000000a000017945 */ /* 0x000fe20003800000 */
[----:B------:R-:W-:Y:S02]  /*36d50*/  IMAD.MOV.U32 R11, RZ, RZ, 0x1f ;  /* 0x0000001fff0b7424 */ /* 0x000fe400078e00ff */
[----:B------:R-:W-:Y:S01]  /*36d60*/  IMAD.MOV.U32 R15, RZ, RZ, -0x1 ;  /* 0xffffffffff0f7424 */ /* 0x000fe200078e00ff */
[----:B0-----:R-:W-:-:S04]  /*36d70*/  SHF.R.U32.HI R12, RZ, 0x5, R12 ;  /* 0x00000005ff0c7819 */ /* 0x001fc8000001160c */
[----:B------:R-:W-:-:S05]  /*36d80*/  LOP3.LUT R12, R12, 0x3, RZ, 0xc0, !PT ;  /* 0x000000030c0c7812 */ /* 0x000fca00078ec0ff */
[----:B------:R-:W-:Y:S02]  /*36d90*/  IMAD.MOV.U32 R13, RZ, RZ, R12 ;  /* 0x000000ffff0d7224 */ /* 0x000fe400078e000c */
[----:B------:R-:W-:-:S07]  /*36da0*/  IMAD.MOV.U32 R12, RZ, RZ, RZ ;  /* 0x000000ffff0c7224 */ /* 0x000fce00078e00ff */
[----:B------:R-:W-:Y:S05]  /*36db0*/  WARPSYNC.COLLECTIVE R15, `(.L_x_3867) ;  /* 0x000000000f087348 */ /* 0x000fea0003c00000 */
[----:B------:R0:W1:Y:S02]  /*36dc0*/  SHFL.IDX P6, R14, R13, R12, R11 ;  /* 0x0000000c0d0e7389 */ /* 0x00006400000c000b */
[----:B01----:R-:W-:Y:S01]  /*36dd0*/  ENDCOLLECTIVE ;  /* 0x000000000000791b */ /* 0x003fe20003800000 */
.L_x_3867:
[----:B------:R-:W-:Y:S05]  /*36de0*/  BSYNC B1 ;  /* 0x0000000000017941 */ /* 0x000fea0003800000 */
.L_x_3866:
[----:B------:R-:W-:Y:S05]  /*36df0*/  BRA `(.L_x_3868) ;  /* 0xffffff7800c87947 */ /* 0x000fea000383ffff */
.L_x_3701:
[----:B------:R-:W-:Y:S01]  /*36e00*/  BSSY B1, `(.L_x_3869) ;  /* 0x0000006000017945 */ /* 0x000fe20003800000 */
[----:B------:R-:W-:-:S07]  /*36e10*/  IMAD.MOV.U32 R15, RZ, RZ, -0x1 ;  /* 0xffffffffff0f7424 */ /* 0x000fce00078e00ff */
[----:B0-----:R-:W-:Y:S05]  /*36e20*/  WARPSYNC.COLLECTIVE R15, `(.L_x_3870) ;  /* 0x000000000f0c7348 */ /* 0x001fea0003c00000 */
[----:B------:R-:W-:Y:S02]  /*36e30*/  ELECT P6, UR62, PT ;  /* 0x00000000003e782f */ /* 0x000fe400038c0000 */
[----:B------:R-:W-:Y:S01]  /*36e40*/  MOV R14, UR62 ;  /* 0x0000003e000e7c02 */ /* 0x000fe20008000f00 */
[----:B0-----:R-:W-:Y:S10]  /*36e50*/  ENDCOLLECTIVE ;  /* 0x000000000000791b */ /* 0x001ff40003800000 */
.L_x_3870:
[----:B------:R-:W-:Y:S05]  /*36e60*/  BSYNC B1 ;  /* 0x0000000000017941 */ /* 0x000fea0003800000 */
.L_x_3869:
[----:B------:R-:W-:Y:S05]  /*36e70*/  BRA `(.L_x_3700) ;  /* 0xffffff7800c07947 */ /* 0x000fea000383ffff */
.L_x_3703:
[----:B0-----:R0:W1:Y:S02]  /*36e80*/  SYNCS.PHASECHK.TRANS64.TRYWAIT P0, [R23+URZ+0x38820], R3 ;  /* 0x03882003170075a7 */ /* 0x001064000800017f */
[----:B-1----:R-:W-:Y:S05]  /*36e90*/  @!P0 NANOSLEEP.SYNCS 0x989680 ;  /* 0x009896800000895d */ /* 0x002fea0003900000 */
[----:B------:R-:W1:Y:S02]  /*36ea0*/  @!P0 SYNCS.PHASECHK.TRANS64 P0, [R23+URZ+0x38820], R3 ;  /* 0x03882003170085a7 */ /* 0x000e64000800007f */
[----:B-1----:R-:W-:Y:S05]  /*36eb0*/  @!P0 BRA `(.L_x_3703) ;  /* 0xfffffffc00f08947 */ /* 0x002fea000383ffff */
[----:B------:R-:W-:Y:S05]  /*36ec0*/  BRA `(.L_x_3871) ;  /* 0xffffff7800d07947 */ /* 0x000fea000383ffff */
.L_x_3707:
[----:B0-----:R0:W1:Y:S02]  /*36ed0*/  SYNCS.PHASECHK.TRANS64.TRYWAIT P0, [R3+URZ+0x388a0], R7 ;  /* 0x0388a007030075a7 */ /* 0x001064000800017f */
[----:B-1----:R-:W-:Y:S05]  /*36ee0*/  @!P0 NANOSLEEP.SYNCS 0x989680 ;  /* 0x009896800000895d */ /* 0x002fea0003900000 */
[----:B------:R-:W1:Y:S02]  /*36ef0*/  @!P0 SYNCS.PHASECHK.TRANS64 P0, [R3+URZ+0x388a0], R7 ;  /* 0x0388a007030085a7 */ /* 0x000e64000800007f */
[----:B-1----:R-:W-:Y:S05]  /*36f00*/  @!P0 BRA `(.L_x_3707) ;  /* 0xfffffffc00f08947 */ /* 0x002fea000383ffff */
[----:B------:R-:W-:Y:S05]  /*36f10*/  BRA `(.L_x_3872) ;  /* 0xffffff7800e87947 */ /* 0x000fea000383ffff */
.L_x_3712:
[----:B-1----:R1:W2:Y:S02]  /*36f20*/  SYNCS.PHASECHK.TRANS64.TRYWAIT P0, [R3+URZ+0x388c0], R7 ;  /* 0x0388c007030075a7 */ /* 0x0022a4000800017f */
[----:B--2---:R-:W-:Y:S05]  /*36f30*/  @!P0 NANOSLEEP.SYNCS 0x989680 ;  /* 0x009896800000895d */ /* 0x004fea0003900000 */
[----:B------:R-:W2:Y:S02]  /*36f40*/  @!P0 SYNCS.PHASECHK.TRANS64 P0, [R3+URZ+0x388c0], R7 ;  /* 0x0388c007030085a7 */ /* 0x000ea4000800007f */
[----:B--2---:R-:W-:Y:S05]  /*36f50*/  @!P0 BRA `(.L_x_3712) ;  /* 0xfffffffc00f08947 */ /* 0x004fea000383ffff */
[----:B------:R-:W-:Y:S05]  /*36f60*/  BRA `(.L_x_3873) ;  /* 0xffffff7c00647947 */ /* 0x000fea000383ffff */
.L_x_3726:
[----:B0-----:R0:W1:Y:S02]  /*36f70*/  SYNCS.PHASECHK.TRANS64.TRYWAIT P1, [R10+URZ+0x388a0], R2 ;  /* 0x0388a0020a0075a7 */ /* 0x001064000802017f */
[----:B-1----:R-:W-:Y:S05]  /*36f80*/  @!P1 NANOSLEEP.SYNCS 0x989680 ;  /* 0x009896800000995d */ /* 0x002fea0003900000 */
[----:B------:R-:W1:Y:S02]  /*36f90*/  @!P1 SYNCS.PHASECHK.TRANS64 P1, [R10+URZ+0x388a0], R2 ;  /* 0x0388a0020a0095a7 */ /* 0x000e64000802007f */
[----:B-1----:R-:W-:Y:S05]  /*36fa0*/  @!P1 BRA `(.L_x_3726) ;  /* 0xfffffffc00f09947 */ /* 0x002fea000383ffff */
[----:B------:R-:W-:Y:S05]  /*36fb0*/  BRA `(.L_x_3874) ;  /* 0xffffff8400c87947 */ /* 0x000fea000383ffff */
.L_x_3731:
[----:B-1----:R1:W2:Y:S02]  /*36fc0*/  SYNCS.PHASECHK.TRANS64.TRYWAIT P1, [R10+URZ+0x388c0], R2 ;  /* 0x0388c0020a0075a7 */ /* 0x0022a4000802017f */
[----:B--2---:R-:W-:Y:S05]  /*36fd0*/  @!P1 NANOSLEEP.SYNCS 0x989680 ;  /* 0x009896800000995d */ /* 0x004fea0003900000 */
[----:B------:R-:W2:Y:S02]  /*36fe0*/  @!P1 SYNCS.PHASECHK.TRANS64 P1, [R10+URZ+0x388c0], R2 ;  /* 0x0388c0020a0095a7 */ /* 0x000ea4000802007f */
[----:B--2---:R-:W-:Y:S05]  /*36ff0*/  @!P1 BRA `(.L_x_3731) ;  /* 0xfffffffc00f09947 */ /* 0x004fea000383ffff */
[----:B------:R-:W-:Y:S05]  /*37000*/  BRA `(.L_x_3875) ;  /* 0xffffff8800407947 */ /* 0x000fea000383ffff */
.L_x_3759:
[----:B------:R-:W-:Y:S01]  /*37010*/  SHF.R.U32.HI R12, RZ, 0x5, R20 ;  /* 0x00000005ff0c7819 */ /* 0x000fe20000011614 */
[----:B------:R-:W-:Y:S01]  /*37020*/  BSSY B0, `(.L_x_3876) ;  /* 0x0000009000007945 */ /* 0x000fe20003800000 */
[----:B------:R-:W-:Y:S02]  /*37030*/  IMAD.MOV.U32 R11, RZ, RZ, 0x1f ;  /* 0x0000001fff0b7424 */ /* 0x000fe400078e00ff */
[----:B------:R-:W-:Y:S01]  /*37040*/  LOP3.LUT R12, R12, 0x3, RZ, 0xc0, !PT ;  /* 0x000000030c0c7812 */ /* 0x000fe200078ec0ff */
[----:B------:R-:W-:-:S04]  /*37050*/  IMAD.MOV.U32 R15, RZ, RZ, -0x1 ;  /* 0xffffffffff0f7424 */ /* 0x000fc800078e00ff */
[----:B------:R-:W-:Y:S02]  /*37060*/  IMAD.MOV.U32 R13, RZ, RZ, R12 ;  /* 0x000000ffff0d7224 */ /* 0x000fe400078e000c */
[----:B------:R-:W-:-:S07]  /*37070*/  IMAD.MOV.U32 R12, RZ, RZ, RZ ;  /* 0x000000ffff0c7224 */ /* 0x000fce00078e00ff */
[----:B0-----:R-:W-:Y:S05]  /*37080*/  WARPSYNC.COLLECTIVE R15, `(.L_x_3877) ;  /* 0x000000000f087348 */ /* 0x001fea0003c00000 */
[----:B------:R1:W2:Y:S02]  /*37090*/  SHFL.IDX P6, R14, R13, R12, R11 ;  /* 0x0000000c0d0e7389 */ /* 0x0002a400000c000b */
[----:B012---:R-:W-:Y:S01]  /*370a0*/  ENDCOLLECTIVE ;  /* 0x000000000000791b */ /* 0x007fe20003800000 */
.L_x_3877:
[----:B------:R-:W-:Y:S05]  /*370b0*/  BSYNC B0 ;  /* 0x0000000000007941 */ /* 0x000fea0003800000 */
.L_x_3876:
[----:B------:R-:W-:Y:S05]  /*370c0*/  BRA `(.L_x_3878) ;  /* 0xffffffa000247947 */ /* 0x000fea000383ffff */
.L_x_3762:
[----:B0-----:R0:W1:Y:S02]  /*370d0*/  SYNCS.PHASECHK.TRANS64.TRYWAIT P0, [R17+URZ+0x38840], R0 ;  /* 0x03884000110075a7 */ /* 0x001064000800017f */
[----:B-1----:R-:W-:Y:S05]  /*370e0*/  @!P0 NANOSLEEP.SYNCS 0x989680 ;  /* 0x009896800000895d */ /* 0x002fea0003900000 */
[----:B------:R-:W1:Y:S02]  /*370f0*/  @!P0 SYNCS.PHASECHK.TRANS64 P0, [R17+URZ+0x38840], R0 ;  /* 0x03884000110085a7 */ /* 0x000e64000800007f */
[----:B-1----:R-:W-:Y:S05]  /*37100*/  @!P0 BRA `(.L_x_3762) ;  /* 0xfffffffc00f08947 */ /* 0x002fea000383ffff */
[----:B------:R-:W-:Y:S05]  /*37110*/  BRA `(.L_x_3879) ;  /* 0xffffffa000607947 */ /* 0x000fea000383ffff */
.L_x_3763:
        /* <DEDUP_REMOVED lines=8> */
.L_x_3881:
[----:B------:R-:W-:Y:S05]  /*371a0*/  BSYNC B0 ;  /* 0x0000000000007941 */ /* 0x000fea0003800000 */
.L_x_3880:
        /* <DEDUP_REMOVED lines=9> */
.L_x_3882:
[----:B------:R-:W-:Y:S02]  /*37240*/  IMAD.MOV.U32 R13, RZ, RZ, R4 ;  /* 0x000000ffff0d7224 */ /* 0x000fe400078e0004 */
[----:B------:R-:W-:Y:S02]  /*37250*/  IMAD.MOV.U32 R12, RZ, RZ, 0x1 ;  /* 0x00000001ff0c7424 */ /* 0x000fe400078e00ff */
[----:B------:R-:W-:-:S07]  /*37260*/  IMAD.MOV.U32 R3, RZ, RZ, R14 ;  /* 0x000000ffff037224 */ /* 0x000fce00078e000e */
[----:B------:R-:W-:Y:S05]  /*37270*/  WARPSYNC.COLLECTIVE R15, `(.L_x_3883) ;  /* 0x000000000f087348 */ /* 0x000fea0003c00000 */
[----:B------:R0:W1:Y:S02]  /*37280*/  SHFL.IDX P6, R14, R13, R12, R11 ;  /* 0x0000000c0d0e7389 */ /* 0x00006400000c000b */
[----:B01----:R-:W-:Y:S01]  /*37290*/  ENDCOLLECTIVE ;  /* 0x000000000000791b */ /* 0x003fe20003800000 */
.L_x_3883:
        /* <DEDUP_REMOVED lines=15> */
.L_x_3884:
[----:B------:R-:W-:Y:S02]  /*37390*/  @P0 IMAD R6, R5, 0x2, R23 ;  /* 0x0000000205060824 */ /* 0x000fe400078e0217 */
[----:B------:R-:W-:Y:S02]  /*373a0*/  IMAD.MOV.U32 R13, RZ, RZ, R4 ;  /* 0x000000ffff0d7224 */ /* 0x000fe400078e0004 */
[----:B------:R-:W-:Y:S02]  /*373b0*/  IMAD.MOV.U32 R12, RZ, RZ, 0x2 ;  /* 0x00000002ff0c7424 */ /* 0x000fe400078e00ff */
[----:B------:R-:W-:-:S07]  /*373c0*/  IMAD.MOV.U32 R3, RZ, RZ, R14 ;  /* 0x000000ffff037224 */ /* 0x000fce00078e000e */
[----:B------:R-:W-:Y:S05]  /*373d0*/  WARPSYNC.COLLECTIVE R15, `(.L_x_3885) ;  /* 0x000000000f087348 */ /* 0x000fea0003c00000 */
[----:B------:R0:W1:Y:S02]  /*373e0*/  SHFL.IDX P6, R14, R13, R12, R11 ;  /* 0x0000000c0d0e7389 */ /* 0x00006400000c000b */
[----:B01----:R-:W-:Y:S01]  /*373f0*/  ENDCOLLECTIVE ;  /* 0x000000000000791b */ /* 0x003fe20003800000 */
.L_x_3885:
        /* <DEDUP_REMOVED lines=15> */
.L_x_3886:
[----:B------:R-:W-:Y:S02]  /*374f0*/  @P0 IMAD R6, R5, 0x2, R23 ;  /* 0x0000000205060824 */ /* 0x000fe400078e0217 */
[----:B------:R-:W-:Y:S02]  /*37500*/  IMAD.MOV.U32 R13, RZ, RZ, R4 ;  /* 0x000000ffff0d7224 */ /* 0x000fe400078e0004 */
[----:B------:R-:W-:Y:S02]  /*37510*/  IMAD.MOV.U32 R12, RZ, RZ, 0x3 ;  /* 0x00000003ff0c7424 */ /* 0x000fe400078e00ff */
[----:B------:R-:W-:-:S07]  /*37520*/  IMAD.MOV.U32 R3, RZ, RZ, R14 ;  /* 0x000000ffff037224 */ /* 0x000fce00078e000e */
[----:B------:R-:W-:Y:S05]  /*37530*/  WARPSYNC.COLLECTIVE R15, `(.L_x_3887) ;  /* 0x000000000f087348 */ /* 0x000fea0003c00000 */
[----:B------:R0:W1:Y:S02]  /*37540*/  SHFL.IDX P6, R14, R13, R12, R11 ;  /* 0x0000000c0d0e7389 */ /* 0x00006400000c000b */
[----:B01----:R-:W-:Y:S01]  /*37550*/  ENDCOLLECTIVE ;  /* 0x000000000000791b */ /* 0x003fe20003800000 */
.L_x_3887:
        /* <DEDUP_REMOVED lines=10> */
.L_x_3888:
[----:B------:R-:W-:Y:S01]  /*37600*/  @!PT LDS RZ, [RZ] ;  /* 0x00000000fffff984 */ /* 0x000fe20000000800 */
[----:B------:R-:W-:Y:S01]  /*37610*/  @!PT LDS RZ, [RZ] ;  /* 0x00000000fffff984 */ /* 0x000fe20000000800 */
[----:B------:R-:W-:Y:S01]  /*37620*/  @!PT LDS RZ, [RZ] ;  /* 0x00000000fffff984 */ /* 0x000fe20000000800 */
[----:B------:R0:W-:Y:S01]  /*37630*/  @P0 LDGSTS.E.BYPASS.LTC128B.128 [R6+0x23400], desc[UR46][R2.64], !P2 ;  /* 0x2340000002060fae */ /* 0x0001e2000d101d6e */
[----:B------:R-:W-:Y:S01]  /*37640*/  IMAD.MOV.U32 R0, RZ, RZ, R14 ;  /* 0x000000ffff007224 */ /* 0x000fe200078e000e */
[----:B------:R-:W-:Y:S06]  /*37650*/  BRA `(.L_x_3889) ;  /* 0xffffffa000207947 */ /* 0x000fec000383ffff */
.L_x_3768:
        /* <DEDUP_REMOVED lines=9> */
.L_x_3890:
        /* <DEDUP_REMOVED lines=10> */
.L_x_3891:
[----:B------:R-:W-:Y:S02]  /*37790*/  IMAD.MOV.U32 R13, RZ, RZ, R3 ;  /* 0x000000ffff0d7224 */ /* 0x000fe400078e0003 */
[----:B------:R-:W-:Y:S02]  /*377a0*/  IMAD.MOV.U32 R12, RZ, RZ, 0x1 ;  /* 0x00000001ff0c7424 */ /* 0x000fe400078e00ff */
[----:B------:R-:W-:-:S07]  /*377b0*/  IMAD.MOV.U32 R4, RZ, RZ, R14 ;  /* 0x000000ffff047224 */ /* 0x000fce00078e000e */
[----:B------:R-:W-:Y:S05]  /*377c0*/  WARPSYNC.COLLECTIVE R15, `(.L_x_3892) ;  /* 0x000000000f087348 */ /* 0x000fea0003c00000 */
[----:B------:R0:W1:Y:S02]  /*377d0*/  SHFL.IDX P6, R14, R13, R12, R11 ;  /* 0x0000000c0d0e7389 */ /* 0x00006400000c000b */
[----:B01----:R-:W-:Y:S01]  /*377e0*/  ENDCOLLECTIVE ;  /* 0x000000000000791b */ /* 0x003fe20003800000 */
.L_x_3892:
        /* <DEDUP_REMOVED lines=12> */
.L_x_3893:
[----:B------:R-:W-:Y:S02]  /*378b0*/  IMAD.MOV.U32 R13, RZ, RZ, R3 ;  /* 0x000000ffff0d7224 */ /* 0x000fe400078e0003 */
[----:B------:R-:W-:Y:S02]  /*378c0*/  IMAD.MOV.U32 R12, RZ, RZ, 0x2 ;  /* 0x00000002ff0c7424 */ /* 0x000fe400078e00ff */
[----:B------:R-:W-:-:S07]  /*378d0*/  IMAD.MOV.U32 R5, RZ, RZ, R14 ;  /* 0x000000ffff057224 */ /* 0x000fce00078e000e */
[----:B------:R-:W-:Y:S05]  /*378e0*/  WARPSYNC.COLLECTIVE R15, `(.L_x_3894) ;  /* 0x000000000f087348 */ /* 0x000fea0003c00000 */
[----:B------:R0:W1:Y:S02]  /*378f0*/  SHFL.IDX P6, R14, R13, R12, R11 ;  /* 0x0000000c0d0e7389 */ /* 0x00006400000c000b */
[----:B01----:R-:W-:Y:S01]  /*37900*/  ENDCOLLECTIVE ;  /* 0x000000000000791b */ /* 0x003fe20003800000 */
.L_x_3894:
        /* <DEDUP_REMOVED lines=10> */
.L_x_3895:
        /* <DEDUP_REMOVED lines=11> */
.L_x_3896:
        /* <DEDUP_REMOVED lines=10> */
.L_x_3897:
[----:B------:R-:W-:Y:S01]  /*37b00*/  @!PT LDS RZ, [RZ] ;  /* 0x00000000fffff984 */ /* 0x000fe20000000800 */
[----:B------:R-:W-:Y:S01]  /*37b10*/  @!PT LDS RZ, [RZ] ;  /* 0x00000000fffff984 */ /* 0x000fe20000000800 */
[----:B------:R-:W-:Y:S01]  /*37b20*/  @!PT LDS RZ, [RZ] ;  /* 0x00000000fffff984 */ /* 0x000fe20000000800 */
[----:B------:R0:W-:Y:S01]  /*37b30*/  @!P0 LDGSTS.E.BYPASS.LTC128B.128 [R26+0x21400], desc[UR46][R4.64], !P1 ;  /* 0x21400000041a8fae */ /* 0x0001e2000c901d6e */
[----:B------:R-:W-:Y:S01]  /*37b40*/  IMAD.MOV.U32 R0, RZ, RZ, R14 ;  /* 0x000000ffff007224 */ /* 0x000fe200078e000e */
[----:B------:R-:W-:Y:S06]  /*37b50*/  BRA `(.L_x_3898) ;  /* 0xffffffa400407947 */ /* 0x000fec000383ffff */
.L_x_3772:
        /* <DEDUP_REMOVED lines=45> */
.L_x_3900:
[----:B------:R-:W-:Y:S05]  /*37e30*/  BSYNC B0 ;  /* 0x0000000000007941 */ /* 0x000fea0003800000 */
.L_x_3899:
        /* <DEDUP_REMOVED lines=11> */
.L_x_3901:
        /* <DEDUP_REMOVED lines=39> */
.L_x_3902:
        /* <DEDUP_REMOVED lines=8> */
.L_x_3903:
        /* <DEDUP_REMOVED lines=33> */
.L_x_3904:
[----:B------:R-:W-:Y:S02]  /*383f0*/  IMAD.MOV.U32 R13, RZ, RZ, R5 ;  /* 0x000000ffff0d7224 */ /* 0x000fe400078e0005 */
[----:B------:R-:W-:-:S07]  /*38400*/  IMAD.MOV.U32 R8, RZ, RZ, R14 ;  /* 0x000000ffff087224 */ /* 0x000fce00078e000e */
[----:B------:R-:W-:Y:S05]  /*38410*/  WARPSYNC.COLLECTIVE R15, `(.L_x_3905) ;  /* 0x000000000f087348 */ /* 0x000fea0003c00000 */
[----:B------:R0:W1:Y:S02]  /*38420*/  SHFL.IDX P6, R14, R13, R12, R11 ;  /* 0x0000000c0d0e7389 */ /* 0x00006400000c000b */
[----:B01----:R-:W-:Y:S01]  /*38430*/  ENDCOLLECTIVE ;  /* 0x000000000000791b */ /* 0x003fe20003800000 */
.L_x_3905:
        /* <DEDUP_REMOVED lines=23> */
.L_x_3906:
        /* <DEDUP_REMOVED lines=9> */
.L_x_3907:
[----:B------:R-:W-:Y:S01]  /*38640*/  IMAD.MOV.U32 R2, RZ, RZ, R14 ;  /* 0x000000ffff027224 */ /* 0x000fe200078e000e */
[----:B------:R-:W-:Y:S06]  /*38650*/  BRA `(.L_x_3908) ;  /* 0xffffffa800207947 */ /* 0x000fec000383ffff */
.L_x_3777:
[----:B-1----:R1:W2:Y:S02]  /*38660*/  SYNCS.PHASECHK.TRANS64.TRYWAIT P0, [R23+URZ+0x38820], R0 ;  /* 0x03882000170075a7 */ /* 0x0022a4000800017f */
[----:B--2---:R-:W-:Y:S05]  /*38670*/  @!P0 NANOSLEEP.SYNCS 0x989680 ;  /* 0x009896800000895d */ /* 0x004fea0003900000 */
[----:B------:R-:W2:Y:S02]  /*38680*/  @!P0 SYNCS.PHASECHK.TRANS64 P0, [R23+URZ+0x38820], R0 ;  /* 0x03882000170085a7 */ /* 0x000ea4000800007f */
[----:B--2---:R-:W-:Y:S05]  /*38690*/  @!P0 BRA `(.L_x_3777) ;  /* 0xfffffffc00f08947 */ /* 0x004fea000383ffff */
[----:B------:R-:W-:Y:S05]  /*386a0*/  BRA `(.L_x_3909) ;  /* 0xffffffa800c87947 */ /* 0x000fea000383ffff */
.L_x_3780:
[----:B-1----:R1:W2:Y:S02]  /*386b0*/  SYNCS.PHASECHK.TRANS64.TRYWAIT P0, [R17+URZ+0x38860], R0 ;  /* 0x03886000110075a7 */ /* 0x0022a4000800017f */
[----:B--2---:R-:W-:Y:S05]  /*386c0*/  @!P0 NANOSLEEP.SYNCS 0x989680 ;  /* 0x009896800000895d */ /* 0x004fea0003900000 */
[----:B------:R-:W2:Y:S02]  /*386d0*/  @!P0 SYNCS.PHASECHK.TRANS64 P0, [R17+URZ+0x38860], R0 ;  /* 0x03886000110085a7 */ /* 0x000ea4000800007f */
[----:B--2---:R-:W-:Y:S05]  /*386e0*/  @!P0 BRA `(.L_x_3780) ;  /* 0xfffffffc00f08947 */ /* 0x004fea000383ffff */
[----:B------:R-:W-:Y:S05]  /*386f0*/  BRA `(.L_x_3910) ;  /* 0xffffffa800d87947 */ /* 0x000fea000383ffff */
.L_x_3781:
        /* <DEDUP_REMOVED lines=8> */
.L_x_3912:
[----:B------:R-:W-:Y:S05]  /*38780*/  BSYNC B0 ;  /* 0x0000000000007941 */ /* 0x000fea0003800000 */
.L_x_3911:
        /* <DEDUP_REMOVED lines=15> */
.L_x_3913:
        /* <DEDUP_REMOVED lines=39> */
.L_x_3914:
[----:B------:R-:W-:Y:S02]  /*38af0*/  IMAD.MOV.U32 R13, RZ, RZ, R5 ;  /* 0x000000ffff0d7224 */ /* 0x000fe400078e0005 */
[----:B------:R-:W-:-:S07]  /*38b00*/  IMAD.MOV.U32 R3, RZ, RZ, R14 ;  /* 0x000000ffff037224 */ /* 0x000fce00078e000e */
[----:B------:R-:W-:Y:S05]  /*38b10*/  WARPSYNC.COLLECTIVE R15, `(.L_x_3915) ;  /* 0x000000000f087348 */ /* 0x000fea0003c00000 */
[----:B------:R0:W1:Y:S02]  /*38b20*/  SHFL.IDX P6, R14, R13, R12, R11 ;  /* 0x0000000c0d0e7389 */ /* 0x00006400000c000b */
[----:B01----:R-:W-:Y:S01]  /*38b30*/  ENDCOLLECTIVE ;  /* 0x000000000000791b */ /* 0x003fe20003800000 */
.L_x_3915:
        /* <DEDUP_REMOVED lines=29> */
.L_x_3916:
[----:B------:R-:W-:Y:S02]  /*38d10*/  IMAD.MOV.U32 R13, RZ, RZ, R5 ;  /* 0x000000ffff0d7224 */ /* 0x000fe400078e0005 */
[----:B------:R-:W-:-:S07]  /*38d20*/  IMAD.MOV.U32 R3, RZ, RZ, R14 ;  /* 0x000000ffff037224 */ /* 0x000fce00078e000e */
[----:B------:R-:W-:Y:S05]  /*38d30*/  WARPSYNC.COLLECTIVE R15, `(.L_x_3917) ;  /* 0x000000000f087348 */ /* 0x000fea0003c00000 */
[----:B------:R0:W1:Y:S02]  /*38d40*/  SHFL.IDX P6, R14, R13, R12, R11 ;  /* 0x0000000c0d0e7389 */ /* 0x00006400000c000b */
[----:B01----:R-:W-:Y:S01]  /*38d50*/  ENDCOLLECTIVE ;  /* 0x000000000000791b */ /* 0x003fe20003800000 */
.L_x_3917:
        /* <DEDUP_REMOVED lines=29> */
.L_x_3918:
[----:B------:R-:W-:Y:S02]  /*38f30*/  IMAD.MOV.U32 R13, RZ, RZ, R5 ;  /* 0x000000ffff0d7224 */ /* 0x000fe400078e0005 */
[----:B------:R-:W-:-:S07]  /*38f40*/  IMAD.MOV.U32 R8, RZ, RZ, R14 ;  /* 0x000000ffff087224 */ /* 0x000fce00078e000e */
[----:B------:R-:W-:Y:S05]  /*38f50*/  WARPSYNC.COLLECTIVE R15, `(.L_x_3919) ;  /* 0x000000000f087348 */ /* 0x000fea0003c00000 */
[----:B------:R0:W1:Y:S02]  /*38f60*/  SHFL.IDX P6, R14, R13, R12, R11 ;  /* 0x0000000c0d0e7389 */ /* 0x00006400000c000b */
[----:B01----:R-:W-:Y:S01]  /*38f70*/  ENDCOLLECTIVE ;  /* 0x000000000000791b */ /* 0x003fe20003800000 */
.L_x_3919:
[----:B------:R-:W-:Y:S01]  /*38f80*/  IMAD.MOV.U32 R2, RZ, RZ, R14 ;  /* 0x000000ffff027224 */ /* 0x000fe200078e000e */
[----:B------:R-:W-:Y:S06]  /*38f90*/  BRA `(.L_x_3920) ;  /* 0xffffffa800707947 */ /* 0x000fec000383ffff */
.L_x_3788:
[----:B0-----:R0:W1:Y:S02]  /*38fa0*/  SYNCS.PHASECHK.TRANS64.TRYWAIT P0, [R6+URZ+0x38840], R21 ;  /* 0x03884015060075a7 */ /* 0x001064000800017f */
[----:B-1----:R-:W-:Y:S05]  /*38fb0*/  @!P0 NANOSLEEP.SYNCS 0x989680 ;  /* 0x009896800000895d */ /* 0x002fea0003900000 */
[----:B------:R-:W1:Y:S02]  /*38fc0*/  @!P0 SYNCS.PHASECHK.TRANS64 P0, [R6+URZ+0x38840], R21 ;  /* 0x03884015060085a7 */ /* 0x000e64000800007f */
[----:B-1----:R-:W-:Y:S05]  /*38fd0*/  @!P0 BRA `(.L_x_3788) ;  /* 0xfffffffc00f08947 */ /* 0x002fea000383ffff */
[----:B------:R-:W-:Y:S05]  /*38fe0*/  BRA `(.L_x_3921) ;  /* 0xffffffac00fc7947 */ /* 0x000fea000383ffff */
.L_x_3789:
        /* <DEDUP_REMOVED lines=8> */
.L_x_3923:
[----:B------:R-:W-:Y:S05]  /*39070*/  BSYNC B1 ;  /* 0x0000000000017941 */ /* 0x000fea0003800000 */
.L_x_3922:
        /* <DEDUP_REMOVED lines=9> */
.L_x_3924:
[----:B------:R-:W-:Y:S02]  /*39110*/  IMAD.MOV.U32 R13, RZ, RZ, R27 ;  /* 0x000000ffff0d7224 */ /* 0x000fe400078e001b */
[----:B------:R-:W-:Y:S02]  /*39120*/  IMAD.MOV.U32 R12, RZ, RZ, 0x1 ;  /* 0x00000001ff0c7424 */ /* 0x000fe400078e00ff */
[----:B------:R-:W-:-:S07]  /*39130*/  IMAD.MOV.U32 R2, RZ, RZ, R14 ;  /* 0x000000ffff027224 */ /* 0x000fce00078e000e */
[----:B------:R-:W-:Y:S05]  /*39140*/  WARPSYNC.COLLECTIVE R15, `(.L_x_3925) ;  /* 0x000000000f087348 */ /* 0x000fea0003c00000 */
[----:B------:R0:W1:Y:S02]  /*39150*/  SHFL.IDX P6, R14, R13, R12, R11 ;  /* 0x0000000c0d0e7389 */ /* 0x00006400000c000b */
[----:B01----:R-:W-:Y:S01]  /*39160*/  ENDCOLLECTIVE ;  /* 0x000000000000791b */ /* 0x003fe20003800000 */
.L_x_3925:
        /* <DEDUP_REMOVED lines=11> */
.L_x_3926:
[----:B------:R-:W-:Y:S02]  /*39220*/  IMAD.MOV.U32 R13, RZ, RZ, R27 ;  /* 0x000000ffff0d7224 */ /* 0x000fe400078e001b */
[----:B------:R-:W-:Y:S02]  /*39230*/  IMAD.MOV.U32 R12, RZ, RZ, 0x2 ;  /* 0x00000002ff0c7424 */ /* 0x000fe400078e00ff */
[----:B------:R-:W-:-:S07]  /*39240*/  IMAD.MOV.U32 R2, RZ, RZ, R14 ;  /* 0x000000ffff027224 */ /* 0x000fce00078e000e */
[----:B------:R-:W-:Y:S05]  /*39250*/  WARPSYNC.COLLECTIVE R15, `(.L_x_3927) ;  /* 0x000000000f087348 */ /* 0x000fea0003c00000 */
[----:B------:R0:W1:Y:S02]  /*39260*/  SHFL.IDX P6, R14, R13, R12, R11 ;  /* 0x0000000c0d0e7389 */ /* 0x00006400000c000b */
[----:B01----:R-:W-:Y:S01]  /*39270*/  ENDCOLLECTIVE ;  /* 0x000000000000791b */ /* 0x003fe20003800000 */
.L_x_3927:
        /* <DEDUP_REMOVED lines=11> */
.L_x_3928:
[----:B------:R-:W-:Y:S02]  /*39330*/  IMAD.MOV.U32 R13, RZ, RZ, R27 ;  /* 0x000000ffff0d7224 */ /* 0x000fe400078e001b */
[----:B------:R-:W-:Y:S02]  /*39340*/  IMAD.MOV.U32 R12, RZ, RZ, 0x3 ;  /* 0x00000003ff0c7424 */ /* 0x000fe400078e00ff */
[----:B------:R-:W-:-:S07]  /*39350*/  IMAD.MOV.U32 R2, RZ, RZ, R14 ;  /* 0x000000ffff027224 */ /* 0x000fce00078e000e */
[----:B------:R-:W-:Y:S05]  /*39360*/  WARPSYNC.COLLECTIVE R15, `(.L_x_3929) ;  /* 0x000000000f087348 */ /* 0x000fea0003c00000 */
[----:B------:R0:W1:Y:S02]  /*39370*/  SHFL.IDX P6, R14, R13, R12, R11 ;  /* 0x0000000c0d0e7389 */ /* 0x00006400000c000b */
[----:B01----:R-:W-:Y:S01]  /*39380*/  ENDCOLLECTIVE ;  /* 0x000000000000791b */ /* 0x003fe20003800000 */
.L_x_3929:
        /* <DEDUP_REMOVED lines=11> */
.L_x_3930:
[----:B------:R-:W-:Y:S01]  /*39440*/  IMAD.MOV.U32 R2, RZ, RZ, R14 ;  /* 0x000000ffff027224 */ /* 0x000fe200078e000e */
[----:B------:R-:W-:Y:S06]  /*39450*/  BRA `(.L_x_3931) ;  /* 0xffffffac008c7947 */ /* 0x000fec000383ffff */
.L_x_3794:
[----:B---3--:R3:W4:Y:S02]  /*39460*/  SYNCS.PHASECHK.TRANS64.TRYWAIT P0, [R6+URZ+0x38860], R21 ;  /* 0x03886015060075a7 */ /* 0x008724000800017f */
[----:B----4-:R-:W-:Y:S05]  /*39470*/  @!P0 NANOSLEEP.SYNCS 0x989680 ;  /* 0x009896800000895d */ /* 0x010fea0003900000 */
[----:B------:R-:W4:Y:S02]  /*39480*/  @!P0 SYNCS.PHASECHK.TRANS64 P0, [R6+URZ+0x38860], R21 ;  /* 0x03886015060085a7 */ /* 0x000f24000800007f */
[----:B----4-:R-:W-:Y:S05]  /*39490*/  @!P0 BRA `(.L_x_3794) ;  /* 0xfffffffc00f08947 */ /* 0x010fea000383ffff */
[----:B------:R-:W-:Y:S05]  /*394a0*/  BRA `(.L_x_3932) ;  /* 0xffffffac00dc7947 */ /* 0x000fea000383ffff */
.L_x_3795:
        /* <DEDUP_REMOVED lines=8> */
.L_x_3934:
[----:B------:R-:W-:Y:S05]  /*39530*/  BSYNC B1 ;  /* 0x0000000000017941 */ /* 0x000fea0003800000 */
.L_x_3933:
        /* <DEDUP_REMOVED lines=13> */
.L_x_3935:
        /* <DEDUP_REMOVED lines=17> */
.L_x_3936:
        /* <DEDUP_REMOVED lines=16> */
.L_x_3937:
        /* <DEDUP_REMOVED lines=19> */
.L_x_3938:
        /* <DEDUP_REMOVED lines=14> */
.L_x_3939:
        /* <DEDUP_REMOVED lines=16> */
.L_x_3940:
        /* <DEDUP_REMOVED lines=14> */
.L_x_3941:
[----:B------:R-:W-:Y:S05]  /*39c10*/  BRA `(.L_x_3942) ;  /* 0xffffffac00487947 */ /* 0x000fea000383ffff */
.L_x_3803:
        /* <DEDUP_REMOVED lines=8> */
.L_x_3944:
[----:B------:R-:W-:Y:S05]  /*39ca0*/  BSYNC B0 ;  /* 0x0000000000007941 */ /* 0x000fea0003800000 */
.L_x_3943:
        /* <DEDUP_REMOVED lines=9> */
.L_x_3945:
        /* <DEDUP_REMOVED lines=18> */
.L_x_3946:
[----:B------:R-:W-:Y:S01]  /*39e60*/  IMAD.MOV.U32 R12, RZ, RZ, 0x2 ;  /* 0x00000002ff0c7424 */ /* 0x000fe200078e00ff */
[----:B------:R-:W-:-:S05]  /*39e70*/  SEL R4, R14, RZ, P1 ;  /* 0x000000ff0e047207 */ /* 0x000fca0000800000 */
[----:B------:R-:W-:-:S04]  /*39e80*/  IMAD.IADD R4, R17, 0x1, R4 ;  /* 0x0000000111047824 */ /* 0x000fc800078e0204 */
[----:B------:R-:W-:-:S07]  /*39e90*/  IMAD.MOV.U32 R13, RZ, RZ, R4 ;  /* 0x000000ffff0d7224 */ /* 0x000fce00078e0004 */
[----:B------:R-:W-:Y:S05]  /*39ea0*/  WARPSYNC.COLLECTIVE R15, `(.L_x_3947) ;  /* 0x000000000f087348 */ /* 0x000fea0003c00000 */
[----:B------:R0:W1:Y:S02]  /*39eb0*/  SHFL.UP P6, R14, R13, R12, R11 ;  /* 0x0400000c0d0e7389 */ /* 0x00006400000c000b */
[----:B01----:R-:W-:Y:S01]  /*39ec0*/  ENDCOLLECTIVE ;  /* 0x000000000000791b */ /* 0x003fe20003800000 */
.L_x_3947:
[----:B------:R-:W-:Y:S01]  /*39ed0*/  IMAD.MOV.U32 R12, RZ, RZ, 0x4 ;  /* 0x00000004ff0c7424 */ /* 0x000fe200078e00ff */
[----:B------:R-:W-:-:S05]  /*39ee0*/  SEL R3, R14, RZ, P2 ;  /* 0x000000ff0e037207 */ /* 0x000fca0001000000 */
[----:B------:R-:W-:-:S04]  /*39ef0*/  IMAD.IADD R6, R4, 0x1, R3 ;  /* 0x0000000104067824 */ /* 0x000fc800078e0203 */
[----:B------:R-:W-:-:S07]  /*39f00*/  IMAD.MOV.U32 R13, RZ, RZ, R6 ;  /* 0x000000ffff0d7224 */ /* 0x000fce00078e0006 */
[----:B------:R-:W-:Y:S05]  /*39f10*/  WARPSYNC.COLLECTIVE R15, `(.L_x_3948) ;  /* 0x000000000f087348 */ /* 0x000fea0003c00000 */
[----:B------:R0:W1:Y:S02]  /*39f20*/  SHFL.UP P6, R14, R13, R12, R11 ;  /* 0x0400000c0d0e7389 */ /* 0x00006400000c000b */
[----:B01----:R-:W-:Y:S01]  /*39f30*/  ENDCOLLECTIVE ;  /* 0x000000000000791b */ /* 0x003fe20003800000 */
.L_x_3948:
[----:B------:R-:W-:Y:S01]  /*39f40*/  IMAD.MOV.U32 R12, RZ, RZ, 0x8 ;  /* 0x00000008ff0c7424 */ /* 0x000fe200078e00ff */
[----:B------:R-:W-:-:S05]  /*39f50*/  SEL R3, R14, RZ, P3 ;  /* 0x000000ff0e037207 */ /* 0x000fca0001800000 */
[----:B------:R-:W-:-:S04]  /*39f60*/  IMAD.IADD R2, R6, 0x1, R3 ;  /* 0x0000000106027824 */ /* 0x000fc800078e0203 */
[----:B------:R-:W-:-:S07]  /*39f70*/  IMAD.MOV.U32 R13, RZ, RZ, R2 ;  /* 0x000000ffff0d7224 */ /* 0x000fce00078e0002 */
[----:B------:R-:W-:Y:S05]  /*39f80*/  WARPSYNC.COLLECTIVE R15, `(.L_x_3949) ;  /* 0x000000000f087348 */ /* 0x000fea0003c00000 */
[----:B------:R0:W1:Y:S02]  /*39f90*/  SHFL.UP P6, R14, R13, R12, R11 ;  /* 0x0400000c0d0e7389 */ /* 0x00006400000c000b */
[----:B01----:R-:W-:Y:S01]  /*39fa0*/  ENDCOLLECTIVE ;  /* 0x000000000000791b */ /* 0x003fe20003800000 */
.L_x_3949:
[----:B------:R-:W-:Y:S01]  /*39fb0*/  IMAD.MOV.U32 R12, RZ, RZ, 0x10 ;  /* 0x00000010ff0c7424 */ /* 0x000fe200078e00ff */
[----:B------:R-:W-:-:S05]  /*39fc0*/  SEL R3, R14, RZ, P4 ;  /* 0x000000ff0e037207 */ /* 0x000fca0002000000 */
[----:B------:R-:W-:-:S04]  /*39fd0*/  IMAD.IADD R3, R2, 0x1, R3 ;  /* 0x0000000102037824 */ /* 0x000fc800078e0203 */
[----:B------:R-:W-:-:S07]  /*39fe0*/  IMAD.MOV.U32 R13, RZ, RZ, R3 ;  /* 0x000000ffff0d7224 */ /* 0x000fce00078e0003 */
[----:B------:R-:W-:Y:S05]  /*39ff0*/  WARPSYNC.COLLECTIVE R15, `(.L_x_3950) ;  /* 0x000000000f087348 */ /* 0x000fea0003c00000 */
[----:B------:R0:W1:Y:S02]  /*3a000*/  SHFL.UP P6, R14, R13, R12, R11 ;  /* 0x0400000c0d0e7389 */ /* 0x00006400000c000b */
[----:B01----:R-:W-:Y:S01]  /*3a010*/  ENDCOLLECTIVE ;  /* 0x000000000000791b */ /* 0x003fe20003800000 */
.L_x_3950:
        /* <DEDUP_REMOVED lines=8> */
.L_x_3951:
[----:B------:R-:W-:Y:S05]  /*3a0a0*/  BRA `(.L_x_3952) ;  /* 0xffffffac00dc7947 */ /* 0x000fea000383ffff */
.L_x_3808:
[----:B------:R-:W-:Y:S01]  /*3a0b0*/  BSSY B0, `(.L_x_3953) ;  /* 0x0000008000007945 */ /* 0x000fe20003800000 */
[----:B-----5:R-:W-:Y:S02]  /*3a0c0*/  IMAD.MOV.U32 R13, RZ, RZ, R17 ;  /* 0x000000ffff0d7224 */ /* 0x020fe400078e0011 */
[----:B------:R-:W-:Y:S02]  /*3a0d0*/  IMAD.MOV.U32 R12, RZ, RZ, 0x1 ;  /* 0x00000001ff0c7424 */ /* 0x000fe400078e00ff */
[----:B------:R-:W-:Y:S02]  /*3a0e0*/  IMAD.MOV.U32 R11, RZ, RZ, RZ ;  /* 0x000000ffff0b7224 */ /* 0x000fe400078e00ff */
[----:B------:R-:W-:-:S07]  /*3a0f0*/  IMAD.MOV.U32 R15, RZ, RZ, -0x1 ;  /* 0xffffffffff0f7424 */ /* 0x000fce00078e00ff */
[----:B0-----:R-:W-:Y:S05]  /*3a100*/  WARPSYNC.COLLECTIVE R15, `(.L_x_3954) ;  /* 0x000000000f087348 */ /* 0x001fea0003c00000 */
[----:B------:R1:W2:Y:S02]  /*3a110*/  SHFL.UP P6, R14, R13, R12, R11 ;  /* 0x0400000c0d0e7389 */ /* 0x0002a400000c000b */
[----:B012---:R-:W-:Y:S01]  /*3a120*/  ENDCOLLECTIVE ;  /* 0x000000000000791b */ /* 0x007fe20003800000 */
.L_x_3954:
[----:B------:R-:W-:Y:S05]  /*3a130*/  BSYNC B0 ;  /* 0x0000000000007941 */ /* 0x000fea0003800000 */
.L_x_3953:
        /* <DEDUP_REMOVED lines=8> */
.L_x_3955:
[----:B------:R-:W-:Y:S01]  /*3a1c0*/  IMAD.MOV.U32 R12, RZ, RZ, 0x4 ;  /* 0x00000004ff0c7424 */ /* 0x000fe200078e00ff */
[----:B------:R-:W-:-:S05]  /*3a1d0*/  SEL R2, R14, RZ, P2 ;  /* 0x000000ff0e027207 */ /* 0x000fca0001000000 */
[----:B------:R-:W-:-:S04]  /*3a1e0*/  IMAD.IADD R2, R13, 0x1, R2 ;  /* 0x000000010d027824 */ /* 0x000fc800078e0202 */
[----:B------:R-:W-:-:S07]  /*3a1f0*/  IMAD.MOV.U32 R13, RZ, RZ, R2 ;  /* 0x000000ffff0d7224 */ /* 0x000fce00078e0002 */
[----:B------:R-:W-:Y:S05]  /*3a200*/  WARPSYNC.COLLECTIVE R15, `(.L_x_3956) ;  /* 0x000000000f087348 */ /* 0x000fea0003c00000 */
[----:B------:R0:W1:Y:S02]  /*3a210*/  SHFL.UP P6, R14, R13, R12, R11 ;  /* 0x0400000c0d0e7389 */ /* 0x00006400000c000b */
[----:B01----:R-:W-:Y:S01]  /*3a220*/  ENDCOLLECTIVE ;  /* 0x000000000000791b */ /* 0x003fe20003800000 */
.L_x_3956:
[----:B------:R-:W-:Y:S01]  /*3a230*/  IMAD.MOV.U32 R12, RZ, RZ, 0x8 ;  /* 0x00000008ff0c7424 */ /* 0x000fe200078e00ff */
[----:B------:R-:W-:-:S05]  /*3a240*/  SEL R3, R14, RZ, P3 ;  /* 0x000000ff0e037207 */ /* 0x000fca0001800000 */
[----:B------:R-:W-:-:S04]  /*3a250*/  IMAD.IADD R3, R2, 0x1, R3 ;  /* 0x0000000102037824 */ /* 0x000fc800078e0203 */
[----:B------:R-:W-:-:S07]  /*3a260*/  IMAD.MOV.U32 R13, RZ, RZ, R3 ;  /* 0x000000ffff0d7224 */ /* 0x000fce00078e0003 */
[----:B------:R-:W-:Y:S05]  /*3a270*/  WARPSYNC.COLLECTIVE R15, `(.L_x_3957) ;  /* 0x000000000f087348 */ /* 0x000fea0003c00000 */
[----:B------:R0:W1:Y:S02]  /*3a280*/  SHFL.UP P6, R14, R13, R12, R11 ;  /* 0x0400000c0d0e7389 */ /* 0x00006400000c000b */
[----:B01----:R-:W-:Y:S01]  /*3a290*/  ENDCOLLECTIVE ;  /* 0x000000000000791b */ /* 0x003fe20003800000 */
.L_x_3957:
[----:B------:R-:W-:Y:S01]  /*3a2a0*/  IMAD.MOV.U32 R12, RZ, RZ, 0x10 ;  /* 0x00000010ff0c7424 */ /* 0x000fe200078e00ff */
[----:B------:R-:W-:-:S05]  /*3a2b0*/  SEL R4, R14, RZ, P4 ;  /* 0x000000ff0e047207 */ /* 0x000fca0002000000 */
[----:B------:R-:W-:-:S04]  /*3a2c0*/  IMAD.IADD R4, R3, 0x1, R4 ;  /* 0x0000000103047824 */ /* 0x000fc800078e0204 */
[----:B------:R-:W-:-:S07]  /*3a2d0*/  IMAD.MOV.U32 R13, RZ, RZ, R4 ;  /* 0x000000ffff0d7224 */ /* 0x000fce00078e0004 */
[----:B------:R-:W-:Y:S05]  /*3a2e0*/  WARPSYNC.COLLECTIVE R15, `(.L_x_3958) ;  /* 0x000000000f087348 */ /* 0x000fea0003c00000 */
[----:B------:R0:W1:Y:S02]  /*3a2f0*/  SHFL.UP P6, R14, R13, R12, R11 ;  /* 0x0400000c0d0e7389 */ /* 0x00006400000c000b */
[----:B01----:R-:W-:Y:S01]  /*3a300*/  ENDCOLLECTIVE ;  /* 0x000000000000791b */ /* 0x003fe20003800000 */
.L_x_3958:
        /* <DEDUP_REMOVED lines=8> */
.L_x_3959:
[----:B------:R-:W-:Y:S05]  /*3a390*/  BRA `(.L_x_3960) ;  /* 0xffffffac00bc7947 */ /* 0x000fea000383ffff */
.L_x_3810:
[----:B------:R-:W-:Y:S01]  /*3a3a0*/  BSSY B0, `(.L_x_3961) ;  /* 0x0000006000007945 */ /* 0x000fe20003800000 */
[----:B------:R-:W-:Y:S01]  /*3a3b0*/  PLOP3.LUT P6, PT, P6, PT, PT, 0x8, 0x0 ;  /* 0x000000000000781c */ /* 0x000fe200037ce170 */
[----:B------:R-:W-:-:S12]  /*3a3c0*/  IMAD.MOV.U32 R15, RZ, RZ, -0x1 ;  /* 0xffffffffff0f7424 */ /* 0x000fd800078e00ff */
[----:B0-----:R-:W-:Y:S05]  /*3a3d0*/  WARPSYNC.COLLECTIVE R15, `(.L_x_3962) ;  /* 0x000000000f087348 */ /* 0x001fea0003c00000 */
[----:B------:R-:W-:Y:S01]  /*3a3e0*/  VOTE.ANY R14, PT, P6 ;  /* 0x00000000000e7806 */ /* 0x000fe200030e0100 */
[----:B0-----:R-:W-:Y:S06]  /*3a3f0*/  ENDCOLLECTIVE ;  /* 0x000000000000791b */ /* 0x001fec0003800000 */
.L_x_3962:
[----:B------:R-:W-:Y:S05]  /*3a400*/  BSYNC B0 ;  /* 0x0000000000007941 */ /* 0x000fea0003800000 */
.L_x_3961:
        /* <DEDUP_REMOVED lines=9> */
.L_x_3963:
[----:B------:R-:W-:Y:S01]  /*3a4a0*/  IMAD.MOV.U32 R17, RZ, RZ, R14 ;  /* 0x000000ffff117224 */ /* 0x000fe200078e000e */
[----:B------:R-:W-:Y:S06]  /*3a4b0*/  BRA `(.L_x_3964) ;  /* 0xffffffac00ac7947 */ /* 0x000fec000383ffff */
.L_x_3812:
[----:B------:R-:W-:Y:S01]  /*3a4c0*/  BSSY B0, `(.L_x_3965) ;  /* 0x0000007000007945 */ /* 0x000fe20003800000 */
[----:B------:R-:W-:Y:S02]  /*3a4d0*/  IMAD.MOV.U32 R13, RZ, RZ, R3 ;  /* 0x000000ffff0d7224 */ /* 0x000fe400078e0003 */
[----:B------:R-:W-:Y:S02]  /*3a4e0*/  IMAD.MOV.U32 R11, RZ, RZ, 0x1f ;  /* 0x0000001fff0b7424 */ /* 0x000fe400078e00ff */
[----:B------:R-:W-:-:S07]  /*3a4f0*/  IMAD.MOV.U32 R15, RZ, RZ, -0x1 ;  /* 0xffffffffff0f7424 */ /* 0x000fce00078e00ff */
[----:B012---:R-:W-:Y:S05]  /*3a500*/  WARPSYNC.COLLECTIVE R15, `(.L_x_3966) ;  /* 0x000000000f087348 */ /* 0x007fea0003c00000 */
[----:B------:R3:W4:Y:S02]  /*3a510*/  SHFL.IDX P6, R14, R13, R12, R11 ;  /* 0x0000000c0d0e7389 */ /* 0x00072400000c000b */
[----:B01234-:R-:W-:Y:S01]  /*3a520*/  ENDCOLLECTIVE ;  /* 0x000000000000791b */ /* 0x01ffe20003800000 */
.L_x_3966:
[----:B------:R-:W-:Y:S05]  /*3a530*/  BSYNC B0 ;  /* 0x0000000000007941 */ /* 0x000fea0003800000 */
.L_x_3965:
[----:B------:R-:W-:Y:S05]  /*3a540*/  BRA `(.L_x_3811) ;  /* 0xffffffac00a47947 */ /* 0x000fea000383ffff */
.L_x_3816:
[----:B------:R0:W0:Y:S02]  /*3a550*/  SYNCS.PHASECHK.TRANS64.TRYWAIT P0, [R4+URZ+0x38820], R0 ;  /* 0x03882000040075a7 */ /* 0x000024000800017f */
[----:B0-----:R-:W-:Y:S05]  /*3a560*/  @!P0 NANOSLEEP.SYNCS 0x989680 ;  /* 0x009896800000895d */ /* 0x001fea0003900000 */
[----:B------:R-:W0:Y:S02]  /*3a570*/  @!P0 SYNCS.PHASECHK.TRANS64 P0, [R4+URZ+0x38820], R0 ;  /* 0x03882000040085a7 */ /* 0x000e24000800007f */
[----:B0-----:R-:W-:Y:S05]  /*3a580*/  @!P0 BRA `(.L_x_3816) ;  /* 0xfffffffc00f08947 */ /* 0x001fea000383ffff */
[----:B------:R-:W-:Y:S05]  /*3a590*/  BRA `(.L_x_3967) ;  /* 0xffffffb4001c7947 */ /* 0x000fea000383ffff */
.L_x_3817:
[----:B------:R-:W0:Y:S01]  /*3a5a0*/  S2R R2, SR_TID.X ;  /* 0x0000000000027919 */ /* 0x000e220000002100 */
[----:B------:R-:W-:Y:S01]  /*3a5b0*/  BSSY B0, `(.L_x_3968) ;  /* 0x000000a000007945 */ /* 0x000fe20003800000 */
[----:B------:R-:W-:Y:S02]  /*3a5c0*/  IMAD.MOV.U32 R12, RZ, RZ, RZ ;  /* 0x000000ffff0c7224 */ /* 0x000fe400078e00ff */
[----:B------:R-:W-:Y:S02]  /*3a5d0*/  IMAD.MOV.U32 R11, RZ, RZ, 0x1f ;  /* 0x0000001fff0b7424 */ /* 0x000fe400078e00ff */
[----:B------:R-:W-:Y:S01]  /*3a5e0*/  IMAD.MOV.U32 R15, RZ, RZ, -0x1 ;  /* 0xffffffffff0f7424 */ /* 0x000fe200078e00ff */
[----:B0-----:R-:W-:-:S04]  /*3a5f0*/  SHF.R.U32.HI R2, RZ, 0x5, R2 ;  /* 0x00000005ff027819 */ /* 0x001fc80000011602 */
[----:B------:R-:W-:-:S05]  /*3a600*/  LOP3.LUT R2, R2, 0x3, RZ, 0xc0, !PT ;  /* 0x0000000302027812 */ /* 0x000fca00078ec0ff */
[----:B------:R-:W-:-:S07]  /*3a610*/  IMAD.MOV.U32 R13, RZ, RZ, R2 ;  /* 0x000000ffff0d7224 */ /* 0x000fce00078e0002 */
[----:B-1234-:R-:W-:Y:S05]  /*3a620*/  WARPSYNC.COLLECTIVE R15, `(.L_x_3969) ;  /* 0x000000000f087348 */ /* 0x01efea0003c00000 */
[----:B------:R0:W0:Y:S02]  /*3a630*/  SHFL.IDX P6, R14, R13, R12, R11 ;  /* 0x0000000c0d0e7389 */ /* 0x00002400000c000b */
[----:B01234-:R-:W-:Y:S01]  /*3a640*/  ENDCOLLECTIVE ;  /* 0x000000000000791b */ /* 0x01ffe20003800000 */
.L_x_3969:
[----:B------:R-:W-:Y:S05]  /*3a650*/  BSYNC B0 ;  /* 0x0000000000007941 */ /* 0x000fea0003800000 */
.L_x_3968:
[----:B------:R-:W-:Y:S05]  /*3a660*/  BRA `(.L_x_3970) ;  /* 0xffffffb400047947 */ /* 0x000fea000383ffff */
.L_x_3818:
[----:B------:R-:W-:Y:S01]  /*3a670*/  BSSY B0, `(.L_x_3971) ;  /* 0x0000006000007945 */ /* 0x000fe20003800000 */
[----:B------:R-:W-:-:S07]  /*3a680*/  IMAD.MOV.U32 R15, RZ, RZ, -0x1 ;  /* 0xffffffffff0f7424 */ /* 0x000fce00078e00ff */
[----:B-1234-:R-:W-:Y:S05]  /*3a690*/  WARPSYNC.COLLECTIVE R15, `(.L_x_3972) ;  /* 0x000000000f0c7348 */ /* 0x01efea0003c00000 */
[----:B------:R-:W-:Y:S02]  /*3a6a0*/  ELECT P6, UR62, PT ;  /* 0x00000000003e782f */ /* 0x000fe400038c0000 */
[----:B------:R-:W-:Y:S01]  /*3a6b0*/  MOV R14, UR62 ;  /* 0x0000003e000e7c02 */ /* 0x000fe20008000f00 */
[----:B-1234-:R-:W-:Y:S10]  /*3a6c0*/  ENDCOLLECTIVE ;  /* 0x000000000000791b */ /* 0x01eff40003800000 */
.L_x_3972:
[----:B------:R-:W-:Y:S05]  /*3a6d0*/  BSYNC B0 ;  /* 0x0000000000007941 */ /* 0x000fea0003800000 */
.L_x_3971:
[----:B------:R-:W-:Y:S05]  /*3a6e0*/  BRA `(.L_x_3973) ;  /* 0xffffffb000f87947 */ /* 0x000fea000383ffff */
.L_x_3820:
[----:B------:R0:W0:Y:S02]  /*3a6f0*/  SYNCS.PHASECHK.TRANS64.TRYWAIT P1, [R5+URZ+0x38840], R0 ;  /* 0x03884000050075a7 */ /* 0x000024000802017f */
[----:B0-----:R-:W-:Y:S05]  /*3a700*/  @!P1 NANOSLEEP.SYNCS 0x989680 ;  /* 0x009896800000995d */ /* 0x001fea0003900000 */
[----:B------:R-:W0:Y:S02]  /*3a710*/  @!P1 SYNCS.PHASECHK.TRANS64 P1, [R5+URZ+0x38840], R0 ;  /* 0x03884000050095a7 */ /* 0x000e24000802007f */
[----:B0-----:R-:W-:Y:S05]  /*3a720*/  @!P1 BRA `(.L_x_3820) ;  /* 0xfffffffc00f09947 */ /* 0x001fea000383ffff */
[----:B------:R-:W-:Y:S05]  /*3a730*/  BRA `(.L_x_3974) ;  /* 0xffffffb400187947 */ /* 0x000fea000383ffff */
.L_x_3822:
[----:B------:R0:W0:Y:S02]  /*3a740*/  SYNCS.PHASECHK.TRANS64.TRYWAIT P1, [R25+URZ+0x38840], R2 ;  /* 0x03884002190075a7 */ /* 0x000024000802017f */
[----:B0-----:R-:W-:Y:S05]  /*3a750*/  @!P1 NANOSLEEP.SYNCS 0x989680 ;  /* 0x009896800000995d */ /* 0x001fea0003900000 */
[----:B------:R-:W0:Y:S02]  /*3a760*/  @!P1 SYNCS.PHASECHK.TRANS64 P1, [R25+URZ+0x38840], R2 ;  /* 0x03884002190095a7 */ /* 0x000e24000802007f */
[----:B0-----:R-:W-:Y:S05]  /*3a770*/  @!P1 BRA `(.L_x_3822) ;  /* 0xfffffffc00f09947 */ /* 0x001fea000383ffff */
[----:B------:R-:W-:Y:S05]  /*3a780*/  BRA `(.L_x_3975) ;  /* 0xffffffb400247947 */ /* 0x000fea000383ffff */
.L_x_3824:
[----:B------:R0:W0:Y:S02]  /*3a790*/  SYNCS.PHASECHK.TRANS64.TRYWAIT P1, [R5+URZ+0x38860], R0 ;  /* 0x03886000050075a7 */ /* 0x000024000802017f */
[----:B0-----:R-:W-:Y:S05]  /*3a7a0*/  @!P1 NANOSLEEP.SYNCS 0x989680 ;  /* 0x009896800000995d */ /* 0x001fea0003900000 */
[----:B------:R-:W0:Y:S02]  /*3a7b0*/  @!P1 SYNCS.PHASECHK.TRANS64 P1, [R5+URZ+0x38860], R0 ;  /* 0x03886000050095a7 */ /* 0x000e24000802007f */
[----:B0-----:R-:W-:Y:S05]  /*3a7c0*/  @!P1 BRA `(.L_x_3824) ;  /* 0xfffffffc00f09947 */ /* 0x001fea000383ffff */
[----:B------:R-:W-:Y:S05]  /*3a7d0*/  BRA `(.L_x_3976) ;  /* 0xffffffb400207947 */ /* 0x000fea000383ffff */
        .type           $_ZN7cutlass13device_kernelIN5flash11enable_sm90INS1_16FlashAttnFwdSm90INS1_25CollectiveMainloopFwdSm90ILi2EN4cute5tupleIJNS5_1CILi1EEES8_S8_EEENS6_IJNS7_ILi64EEESA_SA_EEELi512ENS_10bfloat16_tEfNS_4arch4Sm90ELb0ELb1ELb1ELb1ELb1ELb1ELb1ELb0ELb0ELb1ELb0ELb0EEENS1_21CollectiveEpilogueFwdINS6_IJSA_NS7_ILi512EEESA_EEES9_SC_SE_Li256ELb1ELb1ELb0ELb0EEENS1_36VarlenDynamicPersistentTileSchedulerILi64ELi64ELi256ELi128ELb0ELb1ELb1ELb1ELb0ELb1EEEEEEEEEvNT_6ParamsE$_ZZN5flash25CollectiveMainloopFwdSm90ILi2EN4cute5tupleIJNS1_1CILi1EEES4_S4_EEENS2_IJNS3_ILi64EEES6_S6_EEELi512EN7cutlass10bfloat16_tEfNS8_4arch4Sm90ELb0ELb1ELb1ELb1ELb1ELb1ELb1ELb0ELb0ELb1ELb0ELb0EE3mmaINS_16FlashAttnFwdSm90ISC_NS_21CollectiveEpilogueFwdINS2_IJS6_NS3_ILi512EEES6_EEES5_S9_SB_Li256ELb1ELb1ELb0ELb0EEENS_36VarlenDynamicPersistentTileSchedulerILi64ELi64ELi256ELi128ELb0ELb1ELb1ELb1ELb0ELb1EEEE13SharedStorageENS1_6TensorINS1_11ArrayEngineIfLm128EEENS1_6LayoutINS2_IJNS2_IJNS3_ILi2EEESR_NS3_ILi32EEEEEES4_S4_EEENS2_IJNS2_IJS4_SR_NS3_ILi4EEEEEENS3_ILi0EEESX_EEEEEEENS_7SoftmaxILi2ELi0EEEEEbRKNSC_6ParamsENS8_13PipelineAsyncILi2EEES17_RNS8_13PipelineStateILj2EEERT0_RT1_iRiRKNS_16SeqlenInfoQKNewKILb1ELb1EEENS2_IJiiiiEEERT_ENKUliT_T0_T1_E_clIZSD_ISM_S10_S12_EbS15_S17_S17_S1A_S1C_S1E_iS1F_S1J_S1K_S1M_EUlRS1N_iE0_NS3_ILb1EEES1U_EEDaiS1N_S1O_S1P_,@function
        .size           $_ZN7cutlass13device_kernelIN5flash11enable_sm90INS1_16FlashAttnFwdSm90INS1_25CollectiveMainloopFwdSm90ILi2EN4cute5tupleIJNS5_1CILi1EEES8_S8_EEENS6_IJNS7_ILi64EEESA_SA_EEELi512ENS_10bfloat16_tEfNS_4arch4Sm90ELb0ELb1ELb1ELb1ELb1ELb1ELb1ELb0ELb0ELb1ELb0ELb0EEENS1_21CollectiveEpilogueFwdINS6_IJSA_NS7_ILi512EEESA_EEES9_SC_SE_Li256ELb1ELb1ELb0ELb0EEENS1_36VarlenDynamicPersistentTileSchedulerILi64ELi64ELi256ELi128ELb0ELb1ELb1ELb1ELb0ELb1EEEEEEEEEvNT_6ParamsE$_ZZN5flash25CollectiveMainloopFwdSm90ILi2EN4cute5tupleIJNS1_1CILi1EEES4_S4_EEENS2_IJNS3_ILi64EEES6_S6_EEELi512EN7cutlass10bfloat16_tEfNS8_4arch4Sm90ELb0ELb1ELb1ELb1ELb1ELb1ELb1ELb0ELb0ELb1ELb0ELb0EE3mmaINS_16FlashAttnFwdSm90ISC_NS_21CollectiveEpilogueFwdINS2_IJS6_NS3_ILi512EEES6_EEES5_S9_SB_Li256ELb1ELb1ELb0ELb0EEENS_36VarlenDynamicPersistentTileSchedulerILi64ELi64ELi256ELi128ELb0ELb1ELb1ELb1ELb0ELb1EEEE13SharedStorageENS1_6TensorINS1_11ArrayEngineIfLm128EEENS1_6LayoutINS2_IJNS2_IJNS3_ILi2EEESR_NS3_ILi32EEEEEES4_S4_EEENS2_IJNS2_IJS4_SR_NS3_ILi4EEEEEENS3_ILi0EEESX_EEEEEEENS_7SoftmaxILi2ELi0EEEEEbRKNSC_6ParamsENS8_13PipelineAsyncILi2EEES17_RNS8_13PipelineStateILj2EEERT0_RT1_iRiRKNS_16SeqlenInfoQKNewKILb1ELb1EEENS2_IJiiiiEEERT_ENKUliT_T0_T1_E_clIZSD_ISM_S10_S12_EbS15_S17_S17_S1A_S1C_S1E_iS1F_S1J_S1K_S1M_EUlRS1N_iE0_NS3_ILb1EEES1U_EEDaiS1N_S1O_S1P_,(.L_x_5816 - $_ZN7cutlass13device_kernelIN5flash11enable_sm90INS1_16FlashAttnFwdSm90INS1_25CollectiveMainloopFwdSm90ILi2EN4cute5tupleIJNS5_1CILi1EEES8_S8_EEENS6_IJNS7_ILi64EEESA_SA_EEELi512ENS_10bfloat16_tEfNS_4arch4Sm90ELb0ELb1ELb1ELb1ELb1ELb1ELb1ELb0ELb0ELb1ELb0ELb0EEENS1_21CollectiveEpilogueFwdINS6_IJSA_NS7_ILi512EEESA_EEES9_SC_SE_Li256ELb1ELb1ELb0ELb0EEENS1_36VarlenDynamicPersistentTileSchedulerILi64ELi64ELi256ELi128ELb0ELb1ELb1ELb1ELb0ELb1EEEEEEEEEvNT_6ParamsE$_ZZN5flash25CollectiveMainloopFwdSm90ILi2EN4cute5tupleIJNS1_1CILi1EEES4_S4_EEENS2_IJNS3_ILi64EEES6_S6_EEELi512EN7cutlass10bfloat16_tEfNS8_4arch4Sm90ELb0ELb1ELb1ELb1ELb1ELb1ELb1ELb0ELb0ELb1ELb0ELb0EE3mmaINS_16FlashAttnFwdSm90ISC_NS_21CollectiveEpilogueFwdINS2_IJS6_NS3_ILi512EEES6_EEES5_S9_SB_Li256ELb1ELb1ELb0ELb0EEENS_36VarlenDynamicPersistentTileSchedulerILi64ELi64ELi256ELi128ELb0ELb1ELb1ELb1ELb0ELb1EEEE13SharedStorageENS1_6TensorINS1_11ArrayEngineIfLm128EEENS1_6LayoutINS2_IJNS2_IJNS3_ILi2EEESR_NS3_ILi32EEEEEES4_S4_EEENS2_IJNS2_IJS4_SR_NS3_ILi4EEEEEENS3_ILi0EEESX_EEEEEEENS_7SoftmaxILi2ELi0EEEEEbRKNSC_6ParamsENS8_13PipelineAsyncILi2EEES17_RNS8_13PipelineStateILj2EEERT0_RT1_iRiRKNS_16SeqlenInfoQKNewKILb1ELb1EEENS2_IJiiiiEEERT_ENKUliT_T0_T1_E_clIZSD_ISM_S10_S12_EbS15_S17_S17_S1A_S1C_S1E_iS1F_S1J_S1K_S1M_EUlRS1N_iE0_NS3_ILb1EEES1U_EEDaiS1N_S1O_S1P_)
$_ZN7cutlass13device_kernelIN5flash11enable_sm90INS1_16FlashAttnFwdSm90INS1_25CollectiveMainloopFwdSm90ILi2EN4cute5tupleIJNS5_1CILi1EEES8_S8_EEENS6_IJNS7_ILi64EEESA_SA_EEELi512ENS_10bfloat16_tEfNS_4arch4Sm90ELb0ELb1ELb1ELb1ELb1ELb1ELb1ELb0ELb0ELb1ELb0ELb0EEENS1_21CollectiveEpilogueFwdINS6_IJSA_NS7_ILi512EEESA_EEES9_SC_SE_Li256ELb1ELb1ELb0ELb0EEENS1_36VarlenDynamicPersistentTileSchedulerILi64ELi64ELi256ELi128ELb0ELb1ELb1ELb1ELb0ELb1EEEEEEEEEvNT_6ParamsE$_ZZN5flash25CollectiveMainloopFwdSm90ILi2EN4cute5tupleIJNS1_1CILi1EEES4_S4_EEENS2_IJNS3_ILi64EEES6_S6_EEELi512EN7cutlass10bfloat16_tEfNS8_4arch4Sm90ELb0ELb1ELb1ELb1ELb1ELb1ELb1ELb0ELb0ELb1ELb0ELb0EE3mmaINS_16FlashAttnFwdSm90ISC_NS_21CollectiveEpilogueFwdINS2_IJS6_NS3_ILi512EEES6_EEES5_S9_SB_Li256ELb1ELb1ELb0ELb0EEENS_36VarlenDynamicPersistentTileSchedulerILi64ELi64ELi256ELi128ELb0ELb1ELb1ELb1ELb0ELb1EEEE13SharedStorageENS1_6TensorINS1_11ArrayEngineIfLm128EEENS1_6LayoutINS2_IJNS2_IJNS3_ILi2EEESR_NS3_ILi32EEEEEES4_S4_EEENS2_IJNS2_IJS4_SR_NS3_ILi4EEEEEENS3_ILi0EEESX_EEEEEEENS_7SoftmaxILi2ELi0EEEEEbRKNSC_6ParamsENS8_13PipelineAsyncILi2EEES17_RNS8_13PipelineStateILj2EEERT0_RT1_iRiRKNS_16SeqlenInfoQKNewKILb1ELb1EEENS2_IJiiiiEEERT_ENKUliT_T0_T1_E_clIZSD_ISM_S10_S12_EbS15_S17_S17_S1A_S1C_S1E_iS1F_S1J_S1K_S1M_EUlRS1N_iE0_NS3_ILb1EEES1U_EEDaiS1N_S1O_S1P_:
[----:B------:R-:W-:Y:S05]  /*3a7e0*/  YIELD ;  /* 0x0000000000007946 */ /* 0x000fea0003800000 */
[----:B------:R-:W-:Y:S02]  /*3a7f0*/  ULDC UR4, c[0x0][0x20] ;  /* 0x0000080000047ab9 */ /* 0x000fe40000000800 */
[----:B------:R-:W-:-:S05]  /*3a800*/  VIADD R0, R0, -UR4 ;  /* 0x8000000400007c36 */ /* 0x000fca0008000000 */
[----:B------:R-:W2:Y:S01]  /*3a810*/  LDL.64 R10, [R0+0x18] ;  /* 0x00001800000a7983 */ /* 0x000ea20000100a00 */
[----:B------:R-:W0:Y:S03]  /*3a820*/  LDC.64 R2, c[0x0][0x208] ;  /* 0x00008200ff027b82 */ /* 0x000e260000000a00 */
[----:B------:R-:W3:Y:S01]  /*3a830*/  LDL.64 R6, [R0] ;  /* 0x0000000000067983 */ /* 0x000ee20000100a00 */
[----:B0-----:R-:W-:Y:S02]  /*3a840*/  R2UR UR4, R2 ;  /* 0x00000000020472ca */ /* 0x001fe400000e0000 */
[----:B------:R-:W-:-:S13]  /*3a850*/  R2UR UR5, R3 ;  /* 0x00000000030572ca */ /* 0x000fda00000e0000 */
[----:B--2---:R-:W2:Y:S01]  /*3a860*/  LD.E R4, desc[UR4][R10.64] ;  /* 0x000000040a047980 */ /* 0x004ea2000c101900 */
[C---:B------:R-:W-:Y:S02]  /*3a870*/  R2UR UR4, R2.reuse ;  /* 0x00000000020472ca */ /* 0x040fe400000e0000 */
[C---:B------:R-:W-:Y:S02]  /*3a880*/  R2UR UR5, R3.reuse ;  /* 0x00000000030572ca */ /* 0x040fe400000e0000 */
[----:B------:R-:W-:Y:S02]  /*3a890*/  R2UR UR6, R2 ;  /* 0x00000000020672ca */ /* 0x000fe400000e0000 */
[----:B------:R-:W-:Y:S01]  /*3a8a0*/  R2UR UR7, R3 ;  /* 0x00000000030772ca */ /* 0x000fe200000e0000 */
[----:B------:R-:W-:Y:S01]  /*3a8b0*/  BSSY B0, `(.L_x_3977) ;  /* 0x0000009000007945 */ /* 0x000fe20003800000 */
[----:B------:R-:W-:-:S07]  /*3a8c0*/  IMAD.MOV.U32 R5, RZ, RZ, R46 ;  /* 0x000000ffff057224 */ /* 0x000fce00078e002e */
[----:B---3--:R0:W5:Y:S04]  /*3a8d0*/  LD.E R9, desc[UR4][R6.64] ;  /* 0x0000000406097980 */ /* 0x008168000c101900 */
[----:B------:R0:W5:Y:S01]  /*3a8e0*/  LD.E R14, desc[UR6][R6.64+0x4] ;  /* 0x00000406060e7980 */ /* 0x000162000c101900 */
[----:B--2---:R-:W-:-:S04]  /*3a8f0*/  LOP3.LUT R4, R4, 0x1, RZ, 0xfc, !PT ;  /* 0x0000000104047812 */ /* 0x004fc800078efcff */
[----:B------:R-:W-:Y:S01]  /*3a900*/  ISETP.NE.AND P0, PT, R4, 0x3, PT ;  /* 0x000000030400780c */ /* 0x000fe20003f05270 */
[----:B------:R-:W-:-:S12]  /*3a910*/  IMAD.MOV.U32 R4, RZ, RZ, R39 ;  /* 0x000000ffff047224 */ /* 0x000fd800078e0027 */
[----:B0-----:R-:W-:Y:S05]  /*3a920*/  @!P0 BRA `(.L_x_3978) ;  /* 0x0000000000048947 */ /* 0x001fea0003800000 */
[----:B------:R-:W-:Y:S01]  /*3a930*/  BPT.TRAP 0x1 ;  /* 0x000000040000795c */ /* 0x000fe20000300000 */
.L_x_3978:
[----:B------:R-:W-:Y:S05]  /*3a940*/  BSYNC B0 ;  /* 0x0000000000007941 */ /* 0x000fea0003800000 */
.L_x_3977:
        /* <DEDUP_REMOVED lines=17> */
.L_x_3980:
[----:B------:R-:W-:Y:S05]  /*3aa60*/  BSYNC B0 ;  /* 0x0000000000007941 */ /* 0x000fea0003800000 */
.L_x_3979:
        /* <DEDUP_REMOVED lines=10> */
.L_x_3982:
[----:B------:R-:W-:Y:S05]  /*3ab10*/  BSYNC B0 ;  /* 0x0000000000007941 */ /* 0x000fea0003800000 */
.L_x_3981:
[----:B------:R-:W2:Y:S04]  /*3ab20*/  LDL.64 R14, [R0] ;  /* 0x00000000000e7983 */ /* 0x000ea80000100a00 */
[----:B------:R-:W3:Y:S01]  /*3ab30*/  LDL.64 R10, [R0+0x28] ;  /* 0x00002800000a7983 */ /* 0x000ee20000100a00 */
[C---:B------:R-:W-:Y:S02]  /*3ab40*/  R2UR UR6, R2.reuse ;  /* 0x00000000020672ca */ /* 0x040fe400000e0000 */
[C---:B------:R-:W-:Y:S01]  /*3ab50*/  R2UR UR7, R3.reuse ;  /* 0x00000000030772ca */ /* 0x040fe200000e0000 */
[----:B0----5:R-:W4:Y:S01]  /*3ab60*/  LDL.64 R12, [R0+0x20] ;  /* 0x00002000000c7983 */ /* 0x021f220000100a00 */
        /* <DEDUP_REMOVED lines=65> */
[----:B------:R-:W-:Y:S01]  /*3af80*/  R2UR UR9, R3 ;  /* 0x00000000030972ca */ /* 0x000fe200000e0000 */
[----:B--2---:R-:W-:Y:S02]  /*3af90*/  VIADD R10, R12, 0x6 ;  /* 0x000000060c0a7836 */ /* 0x004fe40000000000 */
[----:B------:R-:W-:-:S03]  /*3afa0*/  IMAD.MOV.U32 R11, RZ, RZ, R13 ;  /* 0x000000ffff0b7224 */ /* 0x000fc600078e000d */
        /* <DEDUP_REMOVED lines=8> */
[----:B------:R-:W3:-:S12]  /*3b030*/  LDL.64 R12, [R0+0x30] ;  /* 0x00003000000c7983 */ /* 0x000ed80000100a00 */
[----:B--2---:R-:W2:Y:S01]  /*3b040*/  LD.E R10, desc[UR4][R10.64] ;  /* 0x000000040a0a7980 */ /* 0x004ea2000c101900 */
[----:B---3--:R-:W-:Y:S01]  /*3b050*/  MOV R12, R12 ;  /* 0x0000000c000c7202 */ /* 0x008fe20000000f00 */
[----:B------:R-:W-:Y:S01]  /*3b060*/  BSSY B0, `(.L_x_3984) ;  /* 0x0000007000007945 */ /* 0x000fe20003800000 */
[----:B--2---:R-:W-:-:S04]  /*3b070*/  LEA.HI R14, R10, R10, RZ, 0x1 ;  /* 0x0000000a0a0e7211 */ /* 0x004fc800078f08ff */
[----:B------:R-:W-:-:S05]  /*3b080*/  LOP3.LUT R15, R14, 0xfffffffe, RZ, 0xc0, !PT ;  /* 0xfffffffe0e0f7812 */ /* 0x000fca00078ec0ff */
[----:B------:R-:W-:-:S05]  /*3b090*/  IMAD.IADD R15, R10, 0x1, -R15 ;  /* 0x000000010a0f7824 */ /* 0x000fca00078e0a0f */
[----:B------:R-:W-:-:S04]  /*3b0a0*/  SHF.L.U32 R15, R15, 0x1f, RZ ;  /* 0x0000001f0f0f7819 */ /* 0x000fc800000006ff */
[----:B------:R-:W1:Y:S02]  /*3b0b0*/  SYNCS.PHASECHK.TRANS64.TRYWAIT P0, [R12+URZ+0x38810], R15 ;  /* 0x0388100f0c0075a7 */ /* 0x000e64000800017f */
[----:B01----:R-:W-:Y:S05]  /*3b0c0*/  @!P0 BRA `(.L_x_3985) ;  /* 0x000000ec00988947 */ /* 0x003fea0003800000 */
.L_x_4011:
[----:B------:R-:W-:Y:S05]  /*3b0d0*/  BSYNC B0 ;  /* 0x0000000000007941 */ /* 0x000fea0003800000 */
.L_x_3984:
[----:B------:R-:W0:Y:S01]  /*3b0e0*/  LDL.64 R6, [R0+0x40] ;  /* 0x0000400000067983 */ /* 0x000e220000100a00 */
[----:B------:R-:W-:Y:S02]  /*3b0f0*/  R2UR UR4, R2 ;  /* 0x00000000020472ca */ /* 0x000fe400000e0000 */
[----:B------:R-:W-:Y:S01]  /*3b100*/  R2UR UR5, R3 ;  /* 0x00000000030572ca */ /* 0x000fe200000e0000 */
[----:B------:R-:W2:-:S12]  /*3b110*/  LDL.64 R10, [R0] ;  /* 0x00000000000a7983 */ /* 0x000e980000100a00 */
[----:B0-----:R-:W3:Y:S01]  /*3b120*/  LD.E R12, desc[UR4][R6.64] ;  /* 0x00000004060c7980 */ /* 0x001ee2000c101900 */
[----:B------:R-:W-:Y:S02]  /*3b130*/  R2UR UR6, R2 ;  /* 0x00000000020672ca */ /* 0x000fe400000e0000 */
[----:B------:R-:W-:Y:S01]  /*3b140*/  R2UR UR7, R3 ;  /* 0x00000000030772ca */ /* 0x000fe200000e0000 */
[----:B--2---:R0:W5:Y:S01]  /*3b150*/  LD.E R14, desc[UR4][R10.64] ;  /* 0x000000040a0e7980 */ /* 0x004162000c101900 */
[----:B------:R-:W-:Y:S11]  /*3b160*/  BSSY B0, `(.L_x_3986) ;  /* 0x0000006000007945 */ /* 0x000ff60003800000 */
[----:B------:R0:W5:Y:S01]  /*3b170*/  LD.E R15, desc[UR6][R10.64+0x4] ;  /* 0x000004060a0f7980 */ /* 0x000162000c101900 */
[----:B---3--:R-:W-:-:S04]  /*3b180*/  LOP3.LUT R12, R12, 0x1, RZ, 0xfc, !PT ;  /* 0x000000010c0c7812 */ /* 0x008fc800078efcff */
[----:B------:R-:W-:-:S13]  /*3b190*/  ISETP.NE.AND P0, PT, R12, 0x3, PT ;  /* 0x000000030c00780c */ /* 0x000fda0003f05270 */
[----:B0-----:R-:W-:Y:S05]  /*3b1a0*/  @!P0 BRA `(.L_x_3987) ;  /* 0x0000000000048947 */ /* 0x001fea0003800000 */
[----:B------:R-:W-:Y:S01]  /*3b1b0*/  BPT.TRAP 0x1 ;  /* 0x000000040000795c */ /* 0x000fe20000300000 */
.L_x_3987:
[----:B------:R-:W-:Y:S05]  /*3b1c0*/  BSYNC B0 ;  /* 0x0000000000007941 */ /* 0x000fea0003800000 */
.L_x_3986:
        /* <DEDUP_REMOVED lines=17> */
.L_x_3989:
[----:B------:R-:W-:Y:S05]  /*3b2e0*/  BSYNC B0 ;  /* 0x0000000000007941 */ /* 0x000fea0003800000 */
.L_x_3988:
        /* <DEDUP_REMOVED lines=10> */
.L_x_3991:
[----:B------:R-:W-:Y:S05]  /*3b390*/  BSYNC B0 ;  /* 0x0000000000007941 */ /* 0x000fea0003800000 */
.L_x_3990:
        /* <DEDUP_REMOVED lines=338> */
[C---:B------:R-:W-:Y:S02]  /*3c8c0*/  R2UR UR9, R3.reuse ;  /* 0x00000000030972ca */ /* 0x040fe400000e0000 */
[----:B------:R-:W-:Y:S01]  /*3c8d0*/  R2UR UR10, R2 ;  /* 0x00000000020a72ca */ /* 0x000fe200000e0000 */
[----:B------:R-:W-:Y:S01]  /*3c8e0*/  IMAD.IADD R20, R20, 0x1, R21 ;  /* 0x0000000114147824 */ /* 0x000fe200078e0215 */
[----:B------:R-:W-:-:S04]  /*3c8f0*/  R2UR UR11, R3 ;  /* 0x00000000030b72ca */ /* 0x000fc800000e0000 */
[----:B------:R-:W-:-:S05]  /*3c900*/  LOP3.LUT R21, R20, 0xa06, RZ, 0xc0, !PT ;  /* 0x00000a0614157812 */ /* 0x000fca00078ec0ff */
[----:B------:R-:W-:-:S05]  /*3c910*/  IMAD.IADD R20, R12, 0x1, R21 ;  /* 0x000000010c147824 */ /* 0x000fca00078e0215 */
[----:B------:R-:W-:Y:S01]  /*3c920*/  R2UR UR6, R20 ;  /* 0x00000000140672ca */ /* 0x000fe200000e0000 */
[----:B--2---:R-:W-:Y:S01]  /*3c930*/  IMAD.IADD R14, R21, 0x1, R14 ;  /* 0x00000001150e7824 */ /* 0x004fe200078e020e */
[----:B------:R-:W-:Y:S01]  /*3c940*/  R2UR UR5, R15 ;  /* 0x000000000f0572ca */ /* 0x000fe200000e0000 */
        /* <DEDUP_REMOVED lines=199> */
[----:B------:R-:W-:Y:S01]  /*3d5c0*/  R2UR UR7, R13 ;  /* 0x000000000d0772ca */ /* 0x000fe200000e0000 */
[----:B------:R-:W-:Y:S01]  /*3d5d0*/  IMAD.MOV.U32 R15, RZ, RZ, 0x1000 ;  /* 0x00001000ff0f7424 */ /* 0x000fe200078e00ff */
[----:B------:R-:W-:Y:S01]  /*3d5e0*/  WARPGROUP.ARRIVE ;  /* 0x00000000000079c5 */ /* 0x000fe20000000000 */
        /* <DEDUP_REMOVED lines=8> */
[----:B--2---:R-:W-:Y:S01]  /*3d670*/  IMAD.IADD R10, R15, 0x1, R10 ;  /* 0x000000010f0a7824 */ /* 0x004fe200078e020a */
        /* <DEDUP_REMOVED lines=18> */
.L_x_3994:
[----:B------:R-:W-:Y:S05]  /*3d7a0*/  BSYNC B0 ;  /* 0x0000000000007941 */ /* 0x000fea0003800000 */
.L_x_3993:
        /* <DEDUP_REMOVED lines=13> */
[----:B------:R0:W3:Y:S04]  /*3d880*/  LD.E R62, desc[UR4][R56.64] ;  /* 0x00000004383e7980 */ /* 0x0000e8000c101900 */
        /* <DEDUP_REMOVED lines=10> */
[----:B------:R-:W3:Y:S01]  /*3d930*/  LD.E R9, desc[UR14][R4.64+0x18] ;  /* 0x0000180e04097980 */ /* 0x000ee2000c101900 */
        /* <DEDUP_REMOVED lines=9> */
[----:B--2---:R-:W2:Y:S01]  /*3d9d0*/  LD.E R60, desc[UR4][R6.64] ;  /* 0x00000004063c7980 */ /* 0x004ea2000c101900 */
[----:B------:R-:W-:-:S02]  /*3d9e0*/  @P0 R2UR UR4, R2 ;  /* 0x00000000020402ca */ /* 0x000fc400000e0000 */
[----:B------:R-:W-:-:S13]  /*3d9f0*/  @P0 R2UR UR5, R3 ;  /* 0x00000000030502ca */ /* 0x000fda00000e0000 */
[----:B------:R-:W4:Y:S01]  /*3da00*/  @P0 LD.E R64, desc[UR4][R4.64+0x28] ;  /* 0x0000280404400980 */ /* 0x000f22000c101900 */
[----:B------:R-:W-:Y:S02]  /*3da10*/  R2UR UR4, R2 ;  /* 0x00000000020472ca */ /* 0x000fe400000e0000 */
[----:B------:R-:W-:-:S13]  /*3da20*/  R2UR UR5, R3 ;  /* 0x00000000030572ca */ /* 0x000fda00000e0000 */
[----:B------:R-:W4:Y:S01]  /*3da30*/  LD.E R7, desc[UR4][R4.64+0x8] ;  /* 0x0000080404077980 */ /* 0x000f22000c101900 */
[----:B---3--:R-:W-:Y:S01]  /*3da40*/  ISETP.GE.AND P1, PT, R9, 0x1, PT ;  /* 0x000000010900780c */ /* 0x008fe20003f26270 */
[----:B------:R-:W-:Y:S01]  /*3da50*/  BSSY B0, `(.L_x_3995) ;  /* 0x000008b000007945 */ /* 0x000fe20003800000 */
[-C--:B--2---:R-:W-:Y:S01]  /*3da60*/  FMUL.FTZ R15, R34, R60.reuse ;  /* 0x0000003c220f7220 */ /* 0x084fe20000410000 */
[----:B------:R-:W-:Y:S01]  /*3da70*/  SHF.R.S32.HI R34, RZ, 0x1f, R61 ;  /* 0x0000001fff227819 */ /* 0x000fe2000001143d */
[-C--:B------:R-:W-:Y:S01]  /*3da80*/  FMUL.FTZ R12, R27, R60.reuse ;  /* 0x0000003c1b0c7220 */ /* 0x080fe20000410000 */
[-C--:B------:R-:W-:Y:S02]  /*3da90*/  FMUL.FTZ R11, R24, R60.reuse ;  /* 0x0000003c180b7220 */ /* 0x080fe40000410000 */
[----:B------:R-:W-:Y:S01]  /*3daa0*/  LEA.HI R27, R34, R61, RZ, 0x7 ;  /* 0x0000003d221b7211 */ /* 0x000fe200078f38ff */
[----:B------:R-:W-:-:S03]  /*3dab0*/  FMUL.FTZ R24, R38, R60 ;  /* 0x0000003c26187220 */ /* 0x000fc60000410000 */
[----:B------:R-:W-:Y:S01]  /*3dac0*/  LOP3.LUT R38, R27, 0xffffff80, RZ, 0xc0, !PT ;  /* 0xffffff801b267812 */ /* 0x000fe200078ec0ff */
[----:B------:R-:W-:-:S04]  /*3dad0*/  FMUL.FTZ R14, R31, R60 ;  /* 0x0000003c1f0e7220 */ /* 0x000fc80000410000 */
[----:B------:R-:W-:Y:S02]  /*3dae0*/  IMAD.IADD R38, R61, 0x1, -R38 ;  /* 0x000000013d267824 */ /* 0x000fe400078e0a26 */
[-C--:B------:R-:W-:Y:S01]  /*3daf0*/  FMUL.FTZ R31, R33, R60.reuse ;  /* 0x0000003c211f7220 */ /* 0x080fe20000410000 */
[-C--:B------:R-:W-:Y:S01]  /*3db00*/  FMUL.FTZ R20, R35, R60.reuse ;  /* 0x0000003c23147220 */ /* 0x080fe20000410000 */
[----:B------:R-:W-:Y:S02]  /*3db10*/  LEA.HI R35, R34, R61, RZ, 0x2 ;  /* 0x0000003d22237211 */ /* 0x000fe400078f10ff */
[----:B------:R-:W-:Y:S01]  /*3db20*/  SHF.R.S32.HI R33, RZ, 0x1f, R38 ;  /* 0x0000001fff217819 */ /* 0x000fe20000011426 */
[-C--:B------:R-:W-:Y:S01]  /*3db30*/  FMUL.FTZ R40, R40, R60.reuse ;  /* 0x0000003c28287220 */ /* 0x080fe20000410000 */
[-C--:B0-----:R-:W-:Y:S01]  /*3db40*/  FMUL.FTZ R57, R28, R60.reuse ;  /* 0x0000003c1c397220 */ /* 0x081fe20000410000 */
[----:B------:R-:W-:Y:S01]  /*3db50*/  FMUL.FTZ R28, R42, R60 ;  /* 0x0000003c2a1c7220 */ /* 0x000fe20000410000 */
[----:B------:R-:W-:Y:S01]  /*3db60*/  LEA.HI R34, R33, R38, RZ, 0x2 ;  /* 0x0000002621227211 */ /* 0x000fe200078f10ff */
[----:B------:R0:W1:Y:S01]  /*3db70*/  MUFU.TANH R66, R40 ;  /* 0x0000002800427308 */ /* 0x0000620000002400 */
[----:B------:R-:W-:-:S02]  /*3db80*/  LOP3.LUT R42, R35, 0xfffffffc, RZ, 0xc0, !PT ;  /* 0xfffffffc232a7812 */ /* 0x000fc400078ec0ff */
[----:B------:R-:W-:Y:S01]  /*3db90*/  SHF.R.S32.HI R35, RZ, 0x2, R34 ;  /* 0x00000002ff237819 */ /* 0x000fe20000011422 */
[----:B------:R-:W-:Y:S01]  /*3dba0*/  FMUL.FTZ R13, R30, R60 ;  /* 0x0000003c1e0d7220 */ /* 0x000fe20000410000 */
[----:B------:R-:W-:Y:S01]  /*3dbb0*/  LEA.HI R33, R33, R38, RZ, 0x5 ;  /* 0x0000002621217211 */ /* 0x000fe200078f28ff */
[----:B------:R-:W-:Y:S01]  /*3dbc0*/  IMAD.IADD R42, R61, 0x1, -R42 ;  /* 0x000000013d2a7824 */ /* 0x000fe200078e0a2a */
[----:B0-----:R-:W-:Y:S01]  /*3dbd0*/  SHF.R.S32.HI R40, RZ, 0x1f, R34 ;  /* 0x0000001fff287819 */ /* 0x001fe20000011422 */
[-C--:B------:R-:W-:Y:S01]  /*3dbe0*/  FMUL.FTZ R30, R32, R60.reuse ;  /* 0x0000003c201e7220 */ /* 0x080fe20000410000 */
[-C--:B------:R-:W-:Y:S02]  /*3dbf0*/  FMUL.FTZ R32, R36, R60.reuse ;  /* 0x0000003c24207220 */ /* 0x080fe40000410000 */
[----:B------:R-:W-:Y:S01]  /*3dc00*/  LEA.HI R40, R40, R35, RZ, 0x3 ;  /* 0x0000002328287211 */ /* 0x000fe200078f18ff */
[----:B------:R-:W-:Y:S01]  /*3dc10*/  FMUL.FTZ R36, R37, R60 ;  /* 0x0000003c25247220 */ /* 0x000fe20000410000 */
[----:B------:R-:W-:-:S02]  /*3dc20*/  SHF.R.S32.HI R33, RZ, 0x5, R33 ;  /* 0x00000005ff217819 */ /* 0x000fc40000011421 */
[----:B------:R-:W-:Y:S02]  /*3dc30*/  LEA.HI R37, R42, R42, RZ, 0x1 ;  /* 0x0000002a2a257211 */ /* 0x000fe400078f08ff */
[----:B------:R-:W-:Y:S01]  /*3dc40*/  LOP3.LUT R40, R40, 0xfffffff8, RZ, 0xc0, !PT ;  /* 0xfffffff828287812 */ /* 0x000fe200078ec0ff */
[----:B------:R-:W-:Y:S01]  /*3dc50*/  IMAD R33, R62, 0x4, R33 ;  /* 0x000000043e217824 */ /* 0x000fe200078e0221 */
[----:B------:R-:W-:-:S03]  /*3dc60*/  LOP3.LUT R37, R37, 0x1ffffffe, RZ, 0xc0, !PT ;  /* 0x1ffffffe25257812 */ /* 0x000fc600078ec0ff */
[----:B------:R-:W-:Y:S02]  /*3dc70*/  IMAD.IADD R40, R35, 0x1, -R40 ;  /* 0x0000000123287824 */ /* 0x000fe400078e0a28 */
[----:B------:R-:W-:Y:S02]  /*3dc80*/  IMAD.IADD R37, R42, 0x1, -R37 ;  /* 0x000000012a257824 */ /* 0x000fe400078e0a25 */
[----:B------:R-:W-:Y:S02]  /*3dc90*/  IMAD.U32 R40, R33, 0x10, R40 ;  /* 0x0000001021287824 */ /* 0x000fe400078e0028 */
[----:B------:R-:W-:Y:S02]  /*3dca0*/  FMUL.FTZ R21, R43, R60 ;  /* 0x0000003c2b157220 */ /* 0x000fe40000410000 */
[----:B------:R-:W-:-:S04]  /*3dcb0*/  IMAD R43, R37, 0x8, R40 ;  /* 0x00000008252b7824 */ /* 0x000fc800078e0228 */
[----:B----4-:R-:W-:-:S04]  /*3dcc0*/  @P0 IMAD.HI.U32 R64, R43, R64, RZ ;  /* 0x000000402b400227 */ /* 0x010fc800078e00ff */
[-C--:B------:R-:W-:Y:S01]  /*3dcd0*/  FMUL.FTZ R56, R25, R60.reuse ;  /* 0x0000003c19387220 */ /* 0x080fe20000410000 */
[-C--:B------:R-:W-:Y:S01]  /*3dce0*/  FMUL.FTZ R25, R46, R60.reuse ;  /* 0x0000003c2e197220 */ /* 0x080fe20000410000 */
[----:B------:R-:W-:Y:S01]  /*3dcf0*/  @P0 SHF.R.U32.HI R43, RZ, R63, R64 ;  /* 0x0000003fff2b0219 */ /* 0x000fe20000011640 */
[----:B------:R-:W-:Y:S01]  /*3dd00*/  IMAD.SHL.U32 R46, R8, 0x40, RZ ;  /* 0x00000040082e7824 */ /* 0x000fe200078e00ff */
[----:B------:R-:W-:Y:S01]  /*3dd10*/  LOP3.LUT R33, R34, 0x7ffffffc, RZ, 0xc0, !PT ;  /* 0x7ffffffc22217812 */ /* 0x000fe200078ec0ff */
[-C--:B------:R-:W-:Y:S02]  /*3dd20*/  FMUL.FTZ R41, R41, R60.reuse ;  /* 0x0000003c29297220 */ /* 0x080fe40000410000 */
[----:B------:R-:W0:Y:S02]  /*3dd30*/  SHFL.IDX PT, R37, R43, RZ, 0x1c1f ;  /* 0x001c1fff2b257589 */ /* 0x000e2400000e0000 */
[----:B------:R-:W-:Y:S01]  /*3dd40*/  IMAD.IADD R8, R38, 0x1, -R33 ;  /* 0x0000000126087824 */ /* 0x000fe200078e0a21 */
[----:B------:R-:W-:Y:S01]  /*3dd50*/  IADD3 R33, -R46, 0x1, RZ ;  /* 0x000000012e217810 */ /* 0x000fe20007ffe1ff */
[-C--:B------:R-:W-:Y:S01]  /*3dd60*/  FMUL.FTZ R6, R26, R60.reuse ;  /* 0x0000003c1a067220 */ /* 0x080fe20000410000 */
[----:B------:R2:W3:Y:S01]  /*3dd70*/  MUFU.TANH R67, R41 ;  /* 0x0000002900437308 */ /* 0x0004e20000002400 */
        /* <DEDUP_REMOVED lines=10> */
[----:B------:R-:W-:Y:S01]  /*3de20*/  FMUL.FTZ R55, R55, R60 ;  /* 0x0000003c37377220 */ /* 0x000fe20000410000 */
[----:B------:R-:W-:Y:S01]  /*3de30*/  IMAD R34, R8, -0x2, R33 ;  /* 0xfffffffe08227824 */ /* 0x000fe200078e0221 */
[----:B------:R-:W2:Y:S01]  /*3de40*/  MUFU.TANH R11, R11 ;  /* 0x0000000b000b7308 */ /* 0x000ea20000002400 */
[----:B------:R-:W-:-:S03]  /*3de50*/  IMAD.IADD R33, R7, 0x1, -R46 ;  /* 0x0000000107217824 */ /* 0x000fc600078e0a2e */
[----:B------:R-:W-:-:S04]  /*3de60*/  IADD3 R35, -R10, R34, R7 ;  /* 0x000000220a237210 */ /* 0x000fc80007ffe107 */
[----:B------:R-:W4:Y:S01]  /*3de70*/  MUFU.TANH R56, R56 ;  /* 0x0000003800387308 */ /* 0x000f220000002400 */
[----:B------:R-:W-:-:S07]  /*3de80*/  LOP3.LUT R34, RZ, R65, RZ, 0x33, !PT ;  /* 0x00000041ff227212 */ /* 0x000fce00078e33ff */
[----:B------:R-:W0:Y:S01]  /*3de90*/  MUFU.TANH R6, R6 ;  /* 0x0000000600067308 */ /* 0x000e220000002400 */
[----:B------:R-:W-:-:S07]  /*3dea0*/  FMUL.FTZ R44, R44, R60 ;  /* 0x0000003c2c2c7220 */ /* 0x000fce0000410000 */
[----:B------:R-:W0:Y:S01]  /*3deb0*/  MUFU.TANH R12, R12 ;  /* 0x0000000c000c7308 */ /* 0x000e220000002400 */
[----:B------:R-:W-:-:S07]  /*3dec0*/  FMUL.FTZ R45, R45, R60 ;  /* 0x0000003c2d2d7220 */ /* 0x000fce0000410000 */
        /* <DEDUP_REMOVED lines=28> */
[----:B------:R0:W1:Y:S08]  /*3e090*/  MUFU.TANH R68, R44 ;  /* 0x0000002c00447308 */ /* 0x0000700000002400 */
[----:B------:R3:W1:Y:S01]  /*3e0a0*/  MUFU.TANH R69, R45 ;  /* 0x0000002d00457308 */ /* 0x0006620000002400 */
[----:B0-----:R-:W-:Y:S01]  /*3e0b0*/  VIADDMNMX R44, R37, R58, R47, PT ;  /* 0x0000003a252c7246 */ /* 0x001fe2000380012f */
        /* <DEDUP_REMOVED lines=18> */
.L_x_4000:
[----:B------:R-:W-:Y:S05]  /*3e1e0*/  BSYNC B2 ;  /* 0x0000000000027941 */ /* 0x000fea0003800000 */
.L_x_3999:
[----:B------:R-:W-:Y:S01]  /*3e1f0*/  LOP3.LUT R34, RZ, R34, RZ, 0x33, !PT ;  /* 0x00000022ff227212 */ /* 0x000fe200078e33ff */
[----:B------:R-:W-:Y:S06]  /*3e200*/  BRA `(.L_x_4001) ;  /* 0x0000000000287947 */ /* 0x000fec0003800000 */
.L_x_3998:
        /* <DEDUP_REMOVED lines=10> */
.L_x_4001:
[----:B------:R-:W-:Y:S05]  /*3e2b0*/  BSYNC B1 ;  /* 0x0000000000017941 */ /* 0x000fea0003800000 */
.L_x_3997:
[----:B------:R-:W-:-:S04]  /*3e2c0*/  IMAD R33, R9, R34, -R46 ;  /* 0x0000002209217224 */ /* 0x000fc800078e0a2e */
[----:B------:R-:W-:-:S05]  /*3e2d0*/  IMAD R34, R8, -0x2, R33 ;  /* 0xfffffffe08227824 */ /* 0x000fca00078e0221 */
[----:B------:R-:W-:Y:S02]  /*3e2e0*/  VIMNMX R45, R45, R34, !PT ;  /* 0x000000222d2d7248 */ /* 0x000fe40007fe0100 */
[----:B------:R-:W-:-:S07]  /*3e2f0*/  VIADDMNMX R44, R34, R9, R44, PT ;  /* 0x00000009222c7246 */ /* 0x000fce000380012c */
.L_x_3996:
[----:B------:R-:W-:Y:S05]  /*3e300*/  BSYNC B0 ;  /* 0x0000000000007941 */ /* 0x000fea0003800000 */
.L_x_3995:
        /* <DEDUP_REMOVED lines=38> */
[----:B-1----:R-:W-:Y:S02]  /*3e570*/  FSEL R35, R66, -INF , !P2 ;  /* 0xff80000042237808 */ /* 0x002fe40005000000 */
        /* <DEDUP_REMOVED lines=57> */
.L_x_4007:
[----:B------:R-:W-:Y:S05]  /*3e910*/  BSYNC B2 ;  /* 0x0000000000027941 */ /* 0x000fea0003800000 */
.L_x_4006:
[----:B------:R-:W-:Y:S01]  /*3e920*/  LOP3.LUT R10, RZ, R10, RZ, 0x33, !PT ;  /* 0x0000000aff0a7212 */ /* 0x000fe200078e33ff */
[----:B------:R-:W-:Y:S06]  /*3e930*/  BRA `(.L_x_4008) ;  /* 0x0000000000287947 */ /* 0x000fec0003800000 */
.L_x_4005:
        /* <DEDUP_REMOVED lines=10> */
.L_x_4008:
[----:B------:R-:W-:Y:S05]  /*3e9e0*/  BSYNC B1 ;  /* 0x0000000000017941 */ /* 0x000fea0003800000 */
.L_x_4004:
[----:B------:R-:W-:-:S04]  /*3e9f0*/  IMAD R5, R9, R10, -R46 ;  /* 0x0000000a09057224 */ /* 0x000fc800078e0a2e */
[----:B------:R-:W-:-:S05]  /*3ea00*/  IMAD R8, R8, -0x2, R5 ;  /* 0xfffffffe08087824 */ /* 0x000fca00078e0205 */
[----:B------:R-:W-:Y:S02]  /*3ea10*/  VIADDMNMX R44, R8, R9, R44, PT ;  /* 0x00000009082c7246 */ /* 0x000fe4000380012c */
[----:B------:R-:W-:-:S07]  /*3ea20*/  VIMNMX R45, R45, R8, !PT ;  /* 0x000000082d2d7248 */ /* 0x000fce0007fe0100 */
.L_x_4003:
[----:B------:R-:W-:Y:S05]  /*3ea30*/  BSYNC B0 ;  /* 0x0000000000007941 */ /* 0x000fea0003800000 */
.L_x_4002:
[----:B------:R-:W2:Y:S01]  /*3ea40*/  LDL.64 R4, [R0+0x70] ;  /* 0x0000700000047983 */ /* 0x000ea20000100a00 */
[C---:B------:R-:W-:Y:S02]  /*3ea50*/  ISETP.GT.AND P0, PT, R45.reuse, 0x1, !P0 ;  /* 0x000000012d00780c */ /* 0x040fe40004704270 */
[----:B------:R-:W-:Y:S02]  /*3ea60*/  ISETP.NE.AND P6, PT, R64, RZ, PT ;  /* 0x000000ff4000720c */ /* 0x000fe40003fc5270 */
[----:B------:R-:W-:Y:S02]  /*3ea70*/  ISETP.LT.OR P0, PT, R44, 0x2, P0 ;  /* 0x000000022c00780c */ /* 0x000fe40000701670 */
[----:B------:R-:W-:Y:S02]  /*3ea80*/  ISETP.GT.AND P1, PT, R45, 0x8, !P1 ;  /* 0x000000082d00780c */ /* 0x000fe40004f24270 */
[----:B------:R-:W-:Y:S02]  /*3ea90*/  FSEL R12, R12, -INF , !P0 ;  /* 0xff8000000c0c7808 */ /* 0x000fe40004000000 */
[----:B------:R-:W-:-:S02]  /*3eaa0*/  ISETP.NE.AND P0, PT, R51, RZ, PT ;  /* 0x000000ff3300720c */ /* 0x000fc40003f05270 */
[C---:B------:R-:W-:Y:S02]  /*3eab0*/  ISETP.LT.OR P1, PT, R44.reuse, 0x9, P1 ;  /* 0x000000092c00780c */ /* 0x040fe40000f21670 */
[----:B------:R-:W-:Y:S02]  /*3eac0*/  ISETP.GT.AND P0, PT, R45, 0x9, !P0 ;  /* 0x000000092d00780c */ /* 0x000fe40004704270 */
[----:B------:R-:W-:Y:S02]  /*3ead0*/  FSEL R13, R13, -INF , !P1 ;  /* 0xff8000000d0d7808 */ /* 0x000fe40004800000 */
[----:B------:R-:W-:Y:S02]  /*3eae0*/  ISETP.LT.OR P0, PT, R44, 0xa, P0 ;  /* 0x0000000a2c00780c */ /* 0x000fe40000701670 */
[----:B------:R-:W-:Y:S02]  /*3eaf0*/  ISETP.NE.AND P1, PT, R66, RZ, PT ;  /* 0x000000ff4200720c */ /* 0x000fe40003f25270 */
[----:B------:R-:W-:-:S02]  /*3eb00*/  FSEL R14, R14, -INF , !P0 ;  /* 0xff8000000e0e7808 */ /* 0x000fc40004000000 */
        /* <DEDUP_REMOVED lines=23> */
[C---:B------:R-:W-:Y:S02]  /*3ec80*/  ISETP.GT.AND P0, PT, R45.reuse, RZ, !P0 ;  /* 0x000000ff2d00720c */ /* 0x040fe40004704270 */
[----:B------:R-:W-:Y:S02]  /*3ec90*/  ISETP.GT.AND P4, PT, R45, 0x31, !P4 ;  /* 0x000000312d00780c */ /* 0x000fe40006784270 */
[----:B------:R-:W-:Y:S02]  /*3eca0*/  ISETP.LT.OR P0, PT, R44, 0x1, P0 ;  /* 0x000000012c00780c */ /* 0x000fe40000701670 */
[----:B------:R-:W-:-:S02]  /*3ecb0*/  ISETP.NE.AND P6, PT, R49, RZ, PT ;  /* 0x000000ff3100720c */ /* 0x000fc40003fc5270 */
[----:B------:R-:W-:Y:S02]  /*3ecc0*/  FSEL R47, R6, -INF , !P0 ;  /* 0xff800000062f7808 */ /* 0x000fe40004000000 */
[----:B------:R-:W-:Y:S02]  /*3ecd0*/  ISETP.NE.AND P0, PT, R65, RZ, PT ;  /* 0x000000ff4100720c */ /* 0x000fe40003f05270 */
[----:B------:R-:W-:-:S04]  /*3ece0*/  FMNMX.FTZ R6, R47, R12, !PT ;  /* 0x0000000c2f067209 */ /* 0x000fc80007810000 */
[----:B------:R-:W-:-:S04]  /*3ecf0*/  FMNMX.FTZ R7, R13, R6, !PT ;  /* 0x000000060d077209 */ /* 0x000fc80007810000 */
[----:B------:R-:W-:-:S04]  /*3ed00*/  FMNMX.FTZ R6, R14, R7, !PT ;  /* 0x000000070e067209 */ /* 0x000fc80007810000 */
[----:B------:R-:W-:-:S04]  /*3ed10*/  FMNMX.FTZ R7, R43, R6, !PT ;  /* 0x000000062b077209 */ /* 0x000fc80007810000 */
[----:B------:R-:W-:Y:S02]  /*3ed20*/  FMNMX.FTZ R7, R20, R7, !PT ;  /* 0x0000000714077209 */ /* 0x000fe40007810000 */
[----:B------:R-:W-:Y:S02]  /*3ed30*/  ISETP.GT.AND P0, PT, R45, 0x21, !P0 ;  /* 0x000000212d00780c */ /* 0x000fe40004704270 */
[----:B------:R-:W-:Y:S02]  /*3ed40*/  FMNMX.FTZ R7, R24, R7, !PT ;  /* 0x0000000718077209 */ /* 0x000fe40007810000 */
[----:B------:R-:W-:Y:S02]  /*3ed50*/  ISETP.LT.OR P0, PT, R44, 0x22, P0 ;  /* 0x000000222c00780c */ /* 0x000fe40000701670 */
[----:B------:R-:W-:Y:S02]  /*3ed60*/  FMNMX.FTZ R7, R26, R7, !PT ;  /* 0x000000071a077209 */ /* 0x000fe40007810000 */
[----:B------:R-:W-:-:S02]  /*3ed70*/  ISETP.LT.OR P1, PT, R44, 0x29, P1 ;  /* 0x000000292c00780c */ /* 0x000fc40000f21670 */
[----:B------:R-:W-:Y:S02]  /*3ed80*/  FSEL R21, R21, -INF , !P0 ;  /* 0xff80000015157808 */ /* 0x000fe40004000000 */
[----:B------:R-:W-:Y:S02]  /*3ed90*/  FMNMX.FTZ R6, R28, R7, !PT ;  /* 0x000000071c067209 */ /* 0x000fe40007810000 */
[C---:B------:R-:W-:Y:S02]  /*3eda0*/  ISETP.LT.OR P2, PT, R44.reuse, 0x2a, P2 ;  /* 0x0000002a2c00780c */ /* 0x040fe40001741670 */
[----:B------:R-:W-:Y:S02]  /*3edb0*/  FSEL R25, R25, -INF , !P1 ;  /* 0xff80000019197808 */ /* 0x000fe40004800000 */
[----:B------:R-:W-:Y:S02]  /*3edc0*/  FMNMX.FTZ R6, R21, R6, !PT ;  /* 0x0000000615067209 */ /* 0x000fe40007810000 */
[----:B------:R-:W-:-:S02]  /*3edd0*/  ISETP.LT.OR P3, PT, R44, 0x31, P3 ;  /* 0x000000312c00780c */ /* 0x000fc40001f61670 */
[----:B------:R-:W-:Y:S02]  /*3ede0*/  FSEL R27, R27, -INF , !P2 ;  /* 0xff8000001b1b7808 */ /* 0x000fe40005000000 */
[----:B------:R-:W-:Y:S02]  /*3edf0*/  FMNMX.FTZ R6, R25, R6, !PT ;  /* 0x0000000619067209 */ /* 0x000fe40007810000 */
[----:B------:R-:W-:Y:S02]  /*3ee00*/  ISETP.GT.AND P5, PT, R45, 0x38, !P5 ;  /* 0x000000382d00780c */ /* 0x000fe40006fa4270 */
[----:B------:R-:W-:Y:S02]  /*3ee10*/  ISETP.LT.OR P4, PT, R44, 0x32, P4 ;  /* 0x000000322c00780c */ /* 0x000fe40002781670 */
[----:B------:R-:W-:Y:S02]  /*3ee20*/  FSEL R41, R41, -INF , !P3 ;  /* 0xff80000029297808 */ /* 0x000fe40005800000 */
[----:B------:R-:W-:-:S02]  /*3ee30*/  FMNMX.FTZ R6, R27, R6, !PT ;  /* 0x000000061b067209 */ /* 0x000fc40007810000 */
[----:B------:R-:W-:Y:S02]  /*3ee40*/  ISETP.GT.AND P0, PT, R45, 0x39, !P6 ;  /* 0x000000392d00780c */ /* 0x000fe40007704270 */
[----:B------:R-:W-:Y:S02]  /*3ee50*/  ISETP.LT.OR P5, PT, R44, 0x39, P5 ;  /* 0x000000392c00780c */ /* 0x000fe40002fa1670 */
[----:B------:R-:W-:Y:S02]  /*3ee60*/  FSEL R10, R42, -INF , !P4 ;  /* 0xff8000002a0a7808 */ /* 0x000fe40006000000 */
[----:B------:R-:W-:Y:S02]  /*3ee70*/  FMNMX.FTZ R7, R41, R6, !PT ;  /* 0x0000000629077209 */ /* 0x000fe40007810000 */
[----:B------:R-:W-:Y:S02]  /*3ee80*/  ISETP.LT.OR P0, PT, R44, 0x3a, P0 ;  /* 0x0000003a2c00780c */ /* 0x000fe40000701670 */
[----:B------:R-:W-:-:S02]  /*3ee90*/  R2UR UR4, R2 ;  /* 0x00000000020472ca */ /* 0x000fc400000e0000 */
[C---:B------:R-:W-:Y:S02]  /*3eea0*/  R2UR UR5, R3.reuse ;  /* 0x00000000030572ca */ /* 0x040fe400000e0000 */
[----:B------:R-:W-:Y:S02]  /*3eeb0*/  FSEL R9, R54, -INF , !P5 ;  /* 0xff80000036097808 */ /* 0x000fe40006800000 */
[----:B------:R-:W-:Y:S02]  /*3eec0*/  FMNMX.FTZ R6, R10, R7, !PT ;  /* 0x000000070a067209 */ /* 0x000fe40007810000 */
[----:B------:R-:W-:Y:S02]  /*3eed0*/  R2UR UR6, R2 ;  /* 0x00000000020672ca */ /* 0x000fe400000e0000 */
[----:B------:R-:W-:Y:S02]  /*3eee0*/  R2UR UR7, R3 ;  /* 0x00000000030772ca */ /* 0x000fe400000e0000 */
[----:B------:R-:W-:-:S02]  /*3eef0*/  FSEL R8, R55, -INF , !P0 ;  /* 0xff80000037087808 */ /* 0x000fc40004000000 */
[----:B------:R-:W-:-:S04]  /*3ef00*/  FMNMX.FTZ R7, R9, R6, !PT ;  /* 0x0000000609077209 */ /* 0x000fc80007810000 */
[----:B------:R-:W-:-:S05]  /*3ef10*/  FMNMX.FTZ R15, R8, R7, !PT ;  /* 0x00000007080f7209 */ /* 0x000fca0007810000 */
[----:B--2---:R0:W-:Y:S04]  /*3ef20*/  ST.E desc[UR4][R4.64+0x4], R15 ;  /* 0x0000040f04007985 */ /* 0x0041e8000c101904 */
[----:B------:R-:W2:Y:S01]  /*3ef30*/  LD.E R44, desc[UR6][R4.64+0x4] ;  /* 0x00000406042c7980 */ /* 0x000ea2000c101900 */
[----:B------:R-:W-:-:S04]  /*3ef40*/  FMNMX.FTZ R6, R164, R56, !PT ;  /* 0x00000038a4067209 */ /* 0x000fc80007810000 */
        /* <DEDUP_REMOVED lines=13> */
[----:B0-----:R-:W-:-:S05]  /*3f020*/  FMNMX.FTZ R15, R11, R6, !PT ;  /* 0x000000060b0f7209 */ /* 0x001fca0007810000 */
[----:B------:R-:W0:Y:S01]  /*3f030*/  SHFL.BFLY PT, R6, R15, 0x2, 0x1f ;  /* 0x0c401f000f067f89 */ /* 0x000e2200000e0000 */
[----:B------:R-:W-:Y:S02]  /*3f040*/  R2UR UR8, R2 ;  /* 0x00000000020872ca */ /* 0x000fe400000e0000 */
[----:B------:R-:W-:Y:S02]  /*3f050*/  R2UR UR9, R3 ;  /* 0x00000000030972ca */ /* 0x000fe400000e0000 */
[----:B0-----:R-:W-:Y:S01]  /*3f060*/  FMNMX.FTZ R42, R15, R6, !PT ;  /* 0x000000060f2a7209 */ /* 0x001fe20007810000 */
[----:B------:R-:W-:Y:S04]  /*3f070*/  ST.E desc[UR4][R4.64], R15 ;  /* 0x0000000f04007985 */ /* 0x000fe8000c101904 */
[----:B--2---:R-:W0:Y:S02]  /*3f080*/  SHFL.BFLY PT, R7, R44, 0x2, 0x1f ;  /* 0x0c401f002c077f89 */ /* 0x004e2400000e0000 */
[----:B0-----:R-:W-:-:S02]  /*3f090*/  FMNMX.FTZ R46, R44, R7, !PT ;  /* 0x000000072c2e7209 */ /* 0x001fc40007810000 */
[----:B------:R-:W0:Y:S04]  /*3f0a0*/  SHFL.BFLY PT, R7, R42, 0x1, 0x1f ;  /* 0x0c201f002a077f89 */ /* 0x000e2800000e0000 */
[----:B------:R-:W1:Y:S01]  /*3f0b0*/  SHFL.BFLY PT, R49, R46, 0x1, 0x1f ;  /* 0x0c201f002e317f89 */ /* 0x000e6200000e0000 */
[----:B0-----:R-:W-:Y:S02]  /*3f0c0*/  FMNMX.FTZ R45, R42, R7, !PT ;  /* 0x000000072a2d7209 */ /* 0x001fe40007810000 */
[----:B-1----:R-:W-:-:S03]  /*3f0d0*/  FMNMX.FTZ R49, R46, R49, !PT ;  /* 0x000000312e317209 */ /* 0x002fc60007810000 */
[----:B------:R-:W-:Y:S04]  /*3f0e0*/  ST.E desc[UR6][R4.64], R45 ;  /* 0x0000002d04007985 */ /* 0x000fe8000c101906 */
[----:B------:R0:W-:Y:S04]  /*3f0f0*/  ST.E desc[UR8][R4.64+0x4], R49 ;  /* 0x0000043104007985 */ /* 0x0001e8000c101908 */
[----:B------:R-:W2:Y:S04]  /*3f100*/  LDL.64 R6, [R0+0x70] ;  /* 0x0000700000067983 */ /* 0x000ea80000100a00 */
[----:B--2---:R-:W2:Y:S04]  /*3f110*/  LD.E R44, desc[UR6][R6.64+0x20] ;  /* 0x00002006062c7980 */ /* 0x004ea8000c101900 */
[----:B------:R-:W2:Y:S04]  /*3f120*/  LD.E R42, desc[UR4][R6.64] ;  /* 0x00000004062a7980 */ /* 0x000ea8000c101900 */
[----:B------:R-:W0:Y:S01]  /*3f130*/  LD.E R51, desc[UR4][R6.64+0x4] ;  /* 0x0000040406337980 */ /* 0x000e22000c101900 */
[C---:B--2---:R-:W-:Y:S01]  /*3f140*/  FMUL.FTZ R46, R42.reuse, R44 ;  /* 0x0000002c2a2e7220 */ /* 0x044fe20000410000 */
[----:B------:R-:W-:Y:S01]  /*3f150*/  FSETP.NEU.FTZ.AND P0, PT, R42, -INF , PT ;  /* 0xff8000002a00780b */ /* 0x000fe20003f1d000 */
[----:B0-----:R-:W-:-:S03]  /*3f160*/  FMUL.FTZ R4, R44, R51 ;  /* 0x000000332c047220 */ /* 0x001fc60000410000 */
[----:B------:R-:W-:Y:S02]  /*3f170*/  FSEL R45, R46, RZ, P0 ;  /* 0x000000ff2e2d7208 */ /* 0x000fe40000000000 */
[----:B------:R-:W-:-:S04]  /*3f180*/  FSETP.NEU.FTZ.AND P0, PT, R51, -INF , PT ;  /* 0xff8000003300780b */ /* 0x000fc80003f1d000 */
[----:B------:R-:W-:Y:S01]  /*3f190*/  FSEL R5, R4, RZ, P0 ;  /* 0x000000ff04057208 */ /* 0x000fe20000000000 */
[-CC-:B------:R-:W-:Y:S01]  /*3f1a0*/  FFMA.FTZ R164, R164, R44.reuse, -R45.reuse ;  /* 0x0000002ca4a47223 */ /* 0x180fe2000001082d */
[-CC-:B------:R-:W-:Y:S01]  /*3f1b0*/  FFMA.FTZ R15, R56, R44.reuse, -R45.reuse ;  /* 0x0000002c380f7223 */ /* 0x180fe2000001082d */
[-C--:B------:R-:W-:Y:S02]  /*3f1c0*/  FFMA.FTZ R40, R40, R44.reuse, -R45 ;  /* 0x0000002c28287223 */ /* 0x080fe4000001082d */
[-CC-:B------:R-:W-:Y:S01]  /*3f1d0*/  FFMA.FTZ R47, R47, R44.reuse, -R5.reuse ;  /* 0x0000002c2f2f7223 */ /* 0x180fe20000010805 */
[-C--:B------:R-:W-:Y:S01]  /*3f1e0*/  FFMA.FTZ R12, R12, R44.reuse, -R5 ;  /* 0x0000002c0c0c7223 */ /* 0x080fe20000010805 */
[-C--:B------:R-:W-:Y:S01]  /*3f1f0*/  FFMA.FTZ R166, R57, R44.reuse, -R45 ;  /* 0x0000002c39a67223 */ /* 0x080fe2000001082d */
[----:B------:R-:W-:Y:S01]  /*3f200*/  MUFU.EX2 R164, R164 ;  /* 0x000000a400a47308 */ /* 0x000fe20000000800 */
[-CC-:B------:R-:W-:Y:S01]  /*3f210*/  FFMA.FTZ R13, R13, R44.reuse, -R5.reuse ;  /* 0x0000002c0d0d7223 */ /* 0x180fe20000010805 */
[----:B------:R-:W-:-:S06]  /*3f220*/  FFMA.FTZ R14, R14, R44, -R5 ;  /* 0x0000002c0e0e7223 */ /* 0x000fcc0000010805 */
[----:B------:R-:W-:Y:S01]  /*3f230*/  MUFU.EX2 R15, R15 ;  /* 0x0000000f000f7308 */ /* 0x000fe20000000800 */
[----:B------:R-:W-:-:S07]  /*3f240*/  FFMA.FTZ R39, R39, R44, -R45 ;  /* 0x0000002c27277223 */ /* 0x000fce000001082d */
[----:B------:R-:W-:Y:S01]  /*3f250*/  MUFU.EX2 R49, R40 ;  /* 0x0000002800317308 */ /* 0x000fe20000000800 */
[----:B------:R-:W-:-:S07]  /*3f260*/  FFMA.FTZ R43, R43, R44, -R5 ;  /* 0x0000002c2b2b7223 */ /* 0x000fce0000010805 */
[----:B------:R-:W-:Y:S08]  /*3f270*/  MUFU.EX2 R47, R47 ;  /* 0x0000002f002f7308 */ /* 0x000ff00000000800 */
[----:B------:R-:W0:Y:S01]  /*3f280*/  MUFU.EX2 R40, R12 ;  /* 0x0000000c00287308 */ /* 0x000e220000000800 */
[----:B------:R-:W-:-:S07]  /*3f290*/  FFMA.FTZ R38, R38, R44, -R45 ;  /* 0x0000002c26267223 */ /* 0x000fce000001082d */
[----:B------:R-:W1:Y:S01]  /*3f2a0*/  MUFU.EX2 R166, R166 ;  /* 0x000000a600a67308 */ /* 0x000e620000000800 */
[----:B------:R-:W-:-:S07]  /*3f2b0*/  FFMA.FTZ R20, R20, R44, -R5 ;  /* 0x0000002c14147223 */ /* 0x000fce0000010805 */
[----:B------:R-:W2:Y:S01]  /*3f2c0*/  MUFU.EX2 R167, R13 ;  /* 0x0000000d00a77308 */ /* 0x000ea20000000800 */
[-CC-:B------:R-:W-:Y:S01]  /*3f2d0*/  FFMA.FTZ R11, R11, R44.reuse, -R45.reuse ;  /* 0x0000002c0b0b7223 */ /* 0x180fe2000001082d */
[----:B------:R-:W-:-:S06]  /*3f2e0*/  FFMA.FTZ R37, R37, R44, -R45 ;  /* 0x0000002c25257223 */ /* 0x000fcc000001082d */
[----:B------:R-:W3:Y:S01]  /*3f2f0*/  MUFU.EX2 R14, R14 ;  /* 0x0000000e000e7308 */ /* 0x000ee20000000800 */
[-C--:B------:R-:W-:Y:S01]  /*3f300*/  FFMA.FTZ R24, R24, R44.reuse, -R5 ;  /* 0x0000002c18187223 */ /* 0x080fe20000010805 */
[----:B------:R-:W-:-:S06]  /*3f310*/  FFMA.FTZ R36, R36, R44, -R45 ;  /* 0x0000002c24247223 */ /* 0x000fcc000001082d */
[----:B------:R-:W4:Y:S01]  /*3f320*/  MUFU.EX2 R39, R39 ;  /* 0x0000002700277308 */ /* 0x000f220000000800 */
[----:B0-----:R-:W-:-:S07]  /*3f330*/  FADD.FTZ R4, R47, R40 ;  /* 0x000000282f047221 */ /* 0x001fce0000010000 */
[----:B------:R-:W0:Y:S01]  /*3f340*/  MUFU.EX2 R43, R43 ;  /* 0x0000002b002b7308 */ /* 0x000e220000000800 */
[----:B------:R-:W-:-:S07]  /*3f350*/  FFMA.FTZ R26, R26, R44, -R5 ;  /* 0x0000002c1a1a7223 */ /* 0x000fce0000010805 */
[----:B------:R-:W0:Y:S01]  /*3f360*/  MUFU.EX2 R38, R38 ;  /* 0x0000002600267308 */ /* 0x000e220000000800 */
[----:B------:R-:W-:-:S07]  /*3f370*/  FFMA.FTZ R35, R35, R44, -R45 ;  /* 0x0000002c23237223 */ /* 0x000fce000001082d */
[----:B------:R1:W-:Y:S01]  /*3f380*/  MUFU.EX2 R178, R11 ;  /* 0x0000000b00b27308 */ /* 0x0003e20000000800 */
[----:B------:R-:W-:-:S07]  /*3f390*/  FFMA.FTZ R28, R28, R44, -R5 ;  /* 0x0000002c1c1c7223 */ /* 0x000fce0000010805 */
[----:B------:R-:W0:Y:S01]  /*3f3a0*/  MUFU.EX2 R20, R20 ;  /* 0x0000001400147308 */ /* 0x000e220000000800 */
[----:B-1----:R-:W-:-:S04]  /*3f3b0*/  FADD.FTZ R11, R164, R15 ;  /* 0x0000000fa40b7221 */ /* 0x002fc80000010000 */
[----:B------:R-:W-:Y:S01]  /*3f3c0*/  FADD.FTZ R12, R166, R11 ;  /* 0x0000000ba60c7221 */ /* 0x000fe20000010000 */
[----:B--2---:R-:W-:Y:S02]  /*3f3d0*/  FADD.FTZ R11, R167, R4 ;  /* 0x00000004a70b7221 */ /* 0x004fe40000010000 */
[----:B------:R-:W1:Y:S01]  /*3f3e0*/  MUFU.EX2 R37, R37 ;  /* 0x0000002500257308 */ /* 0x000e620000000800 */
[----:B------:R-:W-:Y:S01]  /*3f3f0*/  FADD.FTZ R12, R49, R12 ;  /* 0x0000000c310c7221 */ /* 0x000fe20000010000 */
[----:B---3--:R-:W-:-:S06]  /*3f400*/  FADD.FTZ R4, R14, R11 ;  /* 0x0000000b0e047221 */ /* 0x008fcc0000010000 */
[----:B------:R-:W2:Y:S01]  /*3f410*/  MUFU.EX2 R24, R24 ;  /* 0x0000001800187308 */ /* 0x000ea20000000800 */
[-C--:B------:R-:W-:Y:S01]  /*3f420*/  FFMA.FTZ R34, R34, R44.reuse, -R45 ;  /* 0x0000002c22227223 */ /* 0x080fe2000001082d */
[----:B------:R-:W-:Y:S01]  /*3f430*/  FFMA.FTZ R21, R21, R44, -R5 ;  /* 0x0000002c15157223 */ /* 0x000fe20000010805 */
[----:B----4-:R-:W-:-:S05]  /*3f440*/  FADD.FTZ R11, R39, R12 ;  /* 0x0000000c270b7221 */ /* 0x010fca0000010000 */
[----:B------:R-:W3:Y:S01]  /*3f450*/  MUFU.EX2 R36, R36 ;  /* 0x0000002400247308 */ /* 0x000ee20000000800 */
[----:B0-----:R-:W-:Y:S01]  /*3f460*/  FADD.FTZ R13, R43, R4 ;  /* 0x000000042b0d7221 */ /* 0x001fe20000010000 */
[----:B------:R-:W-:-:S06]  /*3f470*/  FFMA.FTZ R33, R33, R44, -R45 ;  /* 0x0000002c21217223 */ /* 0x000fcc000001082d */
[----:B------:R-:W0:Y:S01]  /*3f480*/  MUFU.EX2 R171, R26 ;  /* 0x0000001a00ab7308 */ /* 0x000e220000000800 */
[----:B------:R-:W-:Y:S01]  /*3f490*/  FFMA.FTZ R25, R25, R44, -R5 ;  /* 0x0000002c19197223 */ /* 0x000fe20000010805 */
[----:B------:R-:W-:Y:S01]  /*3f4a0*/  FADD.FTZ R4, R38, R11 ;  /* 0x0000000b26047221 */ /* 0x000fe20000010000 */
[----:B------:R-:W-:-:S05]  /*3f4b0*/  FADD.FTZ R13, R20, R13 ;  /* 0x0000000d140d7221 */ /* 0x000fca0000010000 */
[----:B------:R-:W4:Y:S01]  /*3f4c0*/  MUFU.EX2 R35, R35 ;  /* 0x0000002300237308 */ /* 0x000f220000000800 */
[----:B------:R-:W-:-:S07]  /*3f4d0*/  FFMA.FTZ R32, R32, R44, -R45 ;  /* 0x0000002c20207223 */ /* 0x000fce000001082d */
[----:B------:R-:W4:Y:S01]  /*3f4e0*/  MUFU.EX2 R28, R28 ;  /* 0x0000001c001c7308 */ /* 0x000f220000000800 */
[----:B------:R-:W-:Y:S01]  /*3f4f0*/  FFMA.FTZ R27, R27, R44, -R5 ;  /* 0x0000002c1b1b7223 */ /* 0x000fe20000010805 */
[----:B-1----:R-:W-:Y:S01]  /*3f500*/  FADD.FTZ R11, R37, R4 ;  /* 0x00000004250b7221 */ /* 0x002fe20000010000 */
[----:B--2---:R-:W-:-:S05]  /*3f510*/  FADD.FTZ R4, R24, R13 ;  /* 0x0000000d18047221 */ /* 0x004fca0000010000 */
[----:B------:R-:W1:Y:S01]  /*3f520*/  MUFU.EX2 R34, R34 ;  /* 0x0000002200227308 */ /* 0x000e620000000800 */
[-C--:B------:R-:W-:Y:S01]  /*3f530*/  FFMA.FTZ R31, R31, R44.reuse, -R45 ;  /* 0x0000002c1f1f7223 */ /* 0x080fe2000001082d */
[----:B------:R-:W-:-:S06]  /*3f540*/  FFMA.FTZ R41, R41, R44, -R5 ;  /* 0x0000002c29297223 */ /* 0x000fcc0000010805 */
[----:B------:R-:W2:Y:S01]  /*3f550*/  MUFU.EX2 R21, R21 ;  /* 0x0000001500157308 */ /* 0x000ea20000000800 */
[----:B---3--:R-:W-:Y:S01]  /*3f560*/  FADD.FTZ R12, R36, R11 ;  /* 0x0000000b240c7221 */ /* 0x008fe20000010000 */
[----:B0-----:R-:W-:-:S06]  /*3f570*/  FADD.FTZ R11, R171, R4 ;  /* 0x00000004ab0b7221 */ /* 0x001fcc0000010000 */
[----:B------:R-:W0:Y:S01]  /*3f580*/  MUFU.EX2 R33, R33 ;  /* 0x0000002100217308 */ /* 0x000e220000000800 */
[----:B------:R-:W-:-:S07]  /*3f590*/  FFMA.FTZ R30, R30, R44, -R45 ;  /* 0x0000002c1e1e7223 */ /* 0x000fce000001082d */
[----:B------:R-:W3:Y:S01]  /*3f5a0*/  MUFU.EX2 R25, R25 ;  /* 0x0000001900197308 */ /* 0x000ee20000000800 */
[----:B------:R-:W-:Y:S01]  /*3f5b0*/  FFMA.FTZ R10, R10, R44, -R5 ;  /* 0x0000002c0a0a7223 */ /* 0x000fe20000010805 */
[----:B----4-:R-:W-:Y:S01]  /*3f5c0*/  FADD.FTZ R13, R35, R12 ;  /* 0x0000000c230d7221 */ /* 0x010fe20000010000 */
[----:B------:R-:W-:-:S05]  /*3f5d0*/  FADD.FTZ R4, R28, R11 ;  /* 0x0000000b1c047221 */ /* 0x000fca0000010000 */
[----:B------:R-:W4:Y:S01]  /*3f5e0*/  MUFU.EX2 R32, R32 ;  /* 0x0000002000207308 */ /* 0x000f220000000800 */
[----:B------:R-:W-:-:S07]  /*3f5f0*/  FFMA.FTZ R29, R29, R44, -R45 ;  /* 0x0000002c1d1d7223 */ /* 0x000fce000001082d */
[----:B------:R-:W4:Y:S01]  /*3f600*/  MUFU.EX2 R26, R27 ;  /* 0x0000001b001a7308 */ /* 0x000f220000000800 */
[----:B------:R-:W-:Y:S01]  /*3f610*/  FFMA.FTZ R9, R9, R44, -R5 ;  /* 0x0000002c09097223 */ /* 0x000fe20000010805 */
[----:B-1----:R-:W-:Y:S01]  /*3f620*/  FADD.FTZ R12, R34, R13 ;  /* 0x0000000d220c7221 */ /* 0x002fe20000010000 */
[----:B--2---:R-:W-:-:S05]  /*3f630*/  FADD.FTZ R4, R21, R4 ;  /* 0x0000000415047221 */ /* 0x004fca0000010000 */
[----:B------:R-:W1:Y:S08]  /*3f640*/  MUFU.EX2 R31, R31 ;  /* 0x0000001f001f7308 */ /* 0x000e700000000800 */
[----:B------:R-:W2:Y:S01]  /*3f650*/  MUFU.EX2 R41, R41 ;  /* 0x0000002900297308 */ /* 0x000ea20000000800 */
[----:B------:R-:W-:Y:S01]  /*3f660*/  FFMA.FTZ R5, R8, R44, -R5 ;  /* 0x0000002c08057223 */ /* 0x000fe20000010805 */
[----:B0-----:R-:W-:Y:S01]  /*3f670*/  FADD.FTZ R11, R33, R12 ;  /* 0x0000000c210b7221 */ /* 0x001fe20000010000 */
[----:B---3--:R-:W-:-:S05]  /*3f680*/  FADD.FTZ R13, R25, R4 ;  /* 0x00000004190d7221 */ /* 0x008fca0000010000 */
[----:B------:R-:W0:Y:S08]  /*3f690*/  MUFU.EX2 R30, R30 ;  /* 0x0000001e001e7308 */ /* 0x000e300000000800 */
[----:B------:R-:W3:Y:S01]  /*3f6a0*/  MUFU.EX2 R42, R10 ;  /* 0x0000000a002a7308 */ /* 0x000ee20000000800 */
[----:B----4-:R-:W-:Y:S01]  /*3f6b0*/  FADD.FTZ R4, R32, R11 ;  /* 0x0000000b20047221 */ /* 0x010fe20000010000 */
[----:B------:R-:W-:-:S06]  /*3f6c0*/  FADD.FTZ R8, R26, R13 ;  /* 0x0000000d1a087221 */ /* 0x000fcc0000010000 */
[----:B------:R-:W4:Y:S08]  /*3f6d0*/  MUFU.EX2 R29, R29 ;  /* 0x0000001d001d7308 */ /* 0x000f300000000800 */
[----:B------:R4:W4:Y:S01]  /*3f6e0*/  MUFU.EX2 R179, R9 ;  /* 0x0000000900b37308 */ /* 0x0009220000000800 */
[----:B-1----:R-:W-:Y:S01]  /*3f6f0*/  FADD.FTZ R11, R31, R4 ;  /* 0x000000041f0b7221 */ /* 0x002fe20000010000 */
[----:B--2---:R-:W-:-:S06]  /*3f700*/  FADD.FTZ R13, R41, R8 ;  /* 0x00000008290d7221 */ /* 0x004fcc0000010000 */
[----:B------:R-:W1:Y:S01]  /*3f710*/  MUFU.EX2 R44, R5 ;  /* 0x00000005002c7308 */ /* 0x000e620000000800 */
[----:B0-----:R-:W-:Y:S01]  /*3f720*/  FADD.FTZ R4, R30, R11 ;  /* 0x0000000b1e047221 */ /* 0x001fe20000010000 */
[----:B---3--:R-:W-:-:S03]  /*3f730*/  FADD.FTZ R8, R42, R13 ;  /* 0x0000000d2a087221 */ /* 0x008fc60000010000 */
[----:B----4-:R-:W-:Y:S01]  /*3f740*/  FADD.FTZ R9, R29, R4 ;  /* 0x000000041d097221 */ /* 0x010fe20000010000 */
[----:B------:R-:W-:-:S03]  /*3f750*/  FADD.FTZ R11, R179, R8 ;  /* 0x00000008b30b7221 */ /* 0x000fc60000010000 */
[----:B------:R-:W-:Y:S01]  /*3f760*/  FADD.FTZ R27, R178, R9 ;  /* 0x00000009b21b7221 */ /* 0x000fe20000010000 */
[----:B-1----:R-:W-:-:S04]  /*3f770*/  FADD.FTZ R45, R44, R11 ;  /* 0x0000000b2c2d7221 */ /* 0x002fc80000010000 */
[----:B------:R-:W-:Y:S04]  /*3f780*/  ST.E desc[UR4][R6.64+0x10], R27 ;  /* 0x0000101b06007985 */ /* 0x000fe8000c101904 */
[----:B------:R0:W-:Y:S04]  /*3f790*/  ST.E desc[UR6][R6.64+0x14], R45 ;  /* 0x0000142d06007985 */ /* 0x0001e8000c101906 */
[----:B------:R-:W2:Y:S01]  /*3f7a0*/  LDL.64 R12, [R0+0x80] ;  /* 0x00008000000c7983 */ /* 0x000ea20000100a00 */
[----:B------:R-:W-:Y:S06]  /*3f7b0*/  BAR.SYNC.DEFER_BLOCKING 0xf, 0x100 ;  /* 0x03c4000000007b1d */ /* 0x000fec0000010000 */
[----:B------:R-:W3:Y:S01]  /*3f7c0*/  LDL.64 R4, [R0+0x88] ;  /* 0x0000880000047983 */ /* 0x000ee20000100a00 */
[----:B------:R-:W-:-:S02]  /*3f7d0*/  R2UR UR10, R2 ;  /* 0x00000000020a72ca */ /* 0x000fc400000e0000 */
[C---:B------:R-:W-:Y:S01]  /*3f7e0*/  R2UR UR11, R3.reuse ;  /* 0x00000000030b72ca */ /* 0x040fe200000e0000 */
[----:B------:R-:W4:Y:S01]  /*3f7f0*/  LDL.64 R136, [R0] ;  /* 0x0000000000887983 */ /* 0x000f220000100a00 */
[----:B------:R-:W-:Y:S02]  /*3f800*/  R2UR UR12, R2 ;  /* 0x00000000020c72ca */ /* 0x000fe400000e0000 */
[----:B------:R-:W-:Y:S01]  /*3f810*/  R2UR UR13, R3 ;  /* 0x00000000030d72ca */ /* 0x000fe200000e0000 */
[----:B0-----:R-:W4:Y:S04]  /*3f820*/  LDL.64 R6, [R0+0x90] ;  /* 0x0000900000067983 */ /* 0x001f280000100a00 */
[----:B--2---:R-:W2:Y:S04]  /*3f830*/  LD.E.64 R12, desc[UR4][R12.64+0x10] ;  /* 0x000010040c0c7980 */ /* 0x004ea8000c101b00 */
[----:B--2---:R-:W2:Y:S04]  /*3f840*/  LD.E.64 R8, desc[UR6][R12.64+0x8] ;  /* 0x000008060c087980 */ /* 0x004ea8000c101b00 */
[----:B------:R-:W3:Y:S01]  /*3f850*/  LD.E.64 R10, desc[UR4][R12.64] ;  /* 0x000000040c0a7980 */ /* 0x000ee2000c101b00 */
        /* <DEDUP_REMOVED lines=17> */
[--C-:B---3--:R-:W-:Y:S02]  /*3f970*/  IMAD R10, R10, 0x2, R9.reuse ;  /* 0x000000020a0a7824 */ /* 0x108fe400078e0209 */
[C---:B------:R-:W-:Y:S02]  /*3f980*/  IMAD R8, R11.reuse, 0x2, R9 ;  /* 0x000000020b087824 */ /* 0x040fe400078e0209 */
[----:B------:R-:W-:Y:S01]  /*3f990*/  IMAD R11, R11, 0x2, R10 ;  /* 0x000000020b0b7824 */ /* 0x000fe200078e020a */
[----:B------:R-:W-:Y:S04]  /*3f9a0*/  STSM.16.M88.4 [R9], R164 ;  /* 0x000000a409007844 */ /* 0x000fe80000000200 */
[----:B------:R-:W-:Y:S04]  /*3f9b0*/  STSM.16.M88.4 [R10], R168 ;  /* 0x000000a80a007844 */ /* 0x000fe80000000200 */
[----:B------:R0:W-:Y:S04]  /*3f9c0*/  STSM.16.M88.4 [R8], R172 ;  /* 0x000000ac08007844 */ /* 0x0001e80000000200 */
[----:B------:R1:W-:Y:S04]  /*3f9d0*/  STSM.16.M88.4 [R11], R176 ;  /* 0x000000b00b007844 */ /* 0x0003e80000000200 */
[----:B------:R-:W2:Y:S04]  /*3f9e0*/  LD.E R13, desc[UR4][R4.64] ;  /* 0x00000004040d7980 */ /* 0x000ea8000c101900 */
[----:B------:R-:W3:Y:S04]  /*3f9f0*/  LD.E R15, desc[UR6][R4.64+0x4] ;  /* 0x00000406040f7980 */ /* 0x000ee8000c101900 */
[----:B------:R-:W3:Y:S04]  /*3fa00*/  LD.E R21, desc[UR8][R4.64+0x8] ;  /* 0x0000080804157980 */ /* 0x000ee8000c101900 */
[----:B------:R-:W3:Y:S04]  /*3fa10*/  LD.E R25, desc[UR10][R4.64+0xc] ;  /* 0x00000c0a04197980 */ /* 0x000ee8000c101900 */
[----:B------:R-:W3:Y:S04]  /*3fa20*/  LD.E R27, desc[UR12][R4.64+0x10] ;  /* 0x0000100c041b7980 */ /* 0x000ee8000c101900 */
[----:B------:R-:W3:Y:S01]  /*3fa30*/  LD.E R31, desc[UR4][R4.64+0x14] ;  /* 0x00001404041f7980 */ /* 0x000ee2000c101900 */
[----:B------:R-:W-:-:S02]  /*3fa40*/  R2UR UR14, R2 ;  /* 0x00000000020e72ca */ /* 0x000fc400000e0000 */
[C---:B------:R-:W-:Y:S01]  /*3fa50*/  R2UR UR15, R3.reuse ;  /* 0x00000000030f72ca */ /* 0x040fe200000e0000 */
[----:B----4-:R-:W4:Y:S01]  /*3fa60*/  LD.E R136, desc[UR4][R136.64] ;  /* 0x0000000488887980 */ /* 0x010f22000c101900 */
[C---:B------:R-:W-:Y:S02]  /*3fa70*/  R2UR UR16, R2.reuse ;  /* 0x00000000021072ca */ /* 0x040fe400000e0000 */
[C---:B------:R-:W-:Y:S01]  /*3fa80*/  R2UR UR17, R3.reuse ;  /* 0x00000000031172ca */ /* 0x040fe200000e0000 */
[----:B------:R-:W4:Y:S01]  /*3fa90*/  LD.E.64 R6, desc[UR4][R6.64] ;  /* 0x0000000406067980 */ /* 0x000f22000c101b00 */
[C---:B------:R-:W-:Y:S02]  /*3faa0*/  R2UR UR18, R2.reuse ;  /* 0x00000000021272ca */ /* 0x040fe400000e0000 */
[----:B------:R-:W-:Y:S01]  /*3fab0*/  R2UR UR19, R3 ;  /* 0x00000000031372ca */ /* 0x000fe200000e0000 */
[----:B------:R-:W4:Y:S01]  /*3fac0*/  LD.E R20, desc[UR8][R4.64+0x38] ;  /* 0x0000380804147980 */ /* 0x000f22000c101900 */
[----:B------:R-:W-:-:S02]  /*3fad0*/  R2UR UR20, R2 ;  /* 0x00000000021472ca */ /* 0x000fc400000e0000 */
[C---:B------:R-:W-:Y:S01]  /*3fae0*/  R2UR UR21, R3.reuse ;  /* 0x00000000031572ca */ /* 0x040fe200000e0000 */
[----:B------:R-:W4:Y:S01]  /*3faf0*/  LD.E R24, desc[UR12][R4.64+0x40] ;  /* 0x0000400c04187980 */ /* 0x000f22000c101900 */
[C---:B------:R-:W-:Y:S02]  /*3fb00*/  R2UR UR22, R2.reuse ;  /* 0x00000000021672ca */ /* 0x040fe400000e0000 */
[C---:B------:R-:W-:Y:S01]  /*3fb10*/  R2UR UR23, R3.reuse ;  /* 0x00000000031772ca */ /* 0x040fe200000e0000 */
[----:B0-----:R-:W4:Y:S01]  /*3fb20*/  LD.E R8, desc[UR16][R4.64+0x18] ;  /* 0x0000181004087980 */ /* 0x001f22000c101900 */
[C---:B------:R-:W-:Y:S02]  /*3fb30*/  R2UR UR24, R2.reuse ;  /* 0x00000000021872ca */ /* 0x040fe400000e0000 */
[----:B------:R-:W-:Y:S01]  /*3fb40*/  R2UR UR25, R3 ;  /* 0x00000000031972ca */ /* 0x000fe200000e0000 */
[----:B------:R-:W4:Y:S01]  /*3fb50*/  LD.E R9, desc[UR18][R4.64+0x1c] ;  /* 0x00001c1204097980 */ /* 0x000f22000c101900 */
[----:B------:R-:W-:-:S02]  /*3fb60*/  R2UR UR26, R2 ;  /* 0x00000000021a72ca */ /* 0x000fc400000e0000 */
[C---:B------:R-:W-:Y:S01]  /*3fb70*/  R2UR UR27, R3.reuse ;  /* 0x00000000031b72ca */ /* 0x040fe200000e0000 */
[----:B------:R-:W4:Y:S01]  /*3fb80*/  LD.E R10, desc[UR20][R4.64+0x20] ;  /* 0x00002014040a7980 */ /* 0x000f22000c101900 */
[----:B------:R-:W-:Y:S02]  /*3fb90*/  R2UR UR28, R2 ;  /* 0x00000000021c72ca */ /* 0x000fe400000e0000 */
[----:B------:R-:W-:Y:S01]  /*3fba0*/  R2UR UR29, R3 ;  /* 0x00000000031d72ca */ /* 0x000fe200000e0000 */
[----:B-1----:R-:W4:Y:S04]  /*3fbb0*/  LD.E R11, desc[UR22][R4.64+0x24] ;  /* 0x00002416040b7980 */ /* 0x002f28000c101900 */
[----:B------:R-:W4:Y:S04]  /*3fbc0*/  LD.E R12, desc[UR24][R4.64+0x28] ;  /* 0x00002818040c7980 */ /* 0x000f28000c101900 */
        /* <DEDUP_REMOVED lines=60> */
[----:B--2---:R0:W-:Y:S04]  /*3ff90*/  ST.E desc[UR6][R4.64], R13 ;  /* 0x0000000d04007985 */ /* 0x0041e8000c101906 */
[----:B---3--:R1:W-:Y:S04]  /*3ffa0*/  ST.E desc[UR8][R4.64+0x4], R15 ;  /* 0x0000040f04007985 */ /* 0x0083e8000c101908 */
[----:B------:R2:W-:Y:S04]  /*3ffb0*/  ST.E desc[UR10][R4.64+0x8], R21 ;  /* 0x0000081504007985 */ /* 0x0005e8000c10190a */
[----:B------:R3:W-:Y:S04]  /*3ffc0*/  ST.E desc[UR12][R4.64+0xc], R25 ;  /* 0x00000c1904007985 */ /* 0x0007e8000c10190c */
[----:B------:R3:W-:Y:S04]  /*3ffd0*/  ST.E desc[UR14][R4.64+0x10], R27 ;  /* 0x0000101b04007985 */ /* 0x0007e8000c10190e */
[----:B------:R3:W-:Y:S04]  /*3ffe0*/  ST.E desc[UR4][R4.64+0x14], R31 ;  /* 0x0000141f04007985 */ /* 0x0007e8000c101904 */
[----:B0-----:R-:W4:Y:S04]  /*3fff0*/  LD.E R13, desc[UR26][R4.64+0x2c] ;  /* 0x00002c1a040d7980 */ /* 0x001f28000c101900 */
[----:B-1----:R-:W4:Y:S04]  /*40000*/  LD.E R15, desc[UR6][R4.64+0x34] ;  /* 0x00003406040f7980 */ /* 0x002f28000c101900 */
[----:B--2---:R-:W2:Y:S04]  /*40010*/  LD.E R21, desc[UR10][R4.64+0x3c] ;  /* 0x00003c0a04157980 */ /* 0x004ea8000c101900 */
[----:B---3--:R-:W3:Y:S04]  /*40020*/  LD.E R25, desc[UR14][R4.64+0x44] ;  /* 0x0000440e04197980 */ /* 0x008ee8000c101900 */
        /* <DEDUP_REMOVED lines=51> */
[----:B----4-:R-:W-:Y:S04]  /*40360*/  ST.E desc[UR4][R4.64+0x18], R8 ;  /* 0x0000180804007985 */ /* 0x010fe8000c101904 */
        /* <DEDUP_REMOVED lines=20> */
[----:B--2---:R-:W-:Y:S04]  /*404b0*/  ST.E desc[UR8][R4.64+0x3c], R21 ;  /* 0x00003c1504007985 */ /* 0x004fe8000c101908 */
[----:B---3--:R-:W-:Y:S04]  /*404c0*/  ST.E desc[UR12][R4.64+0x44], R25 ;  /* 0x0000441904007985 */ /* 0x008fe8000c10190c */
        /* <DEDUP_REMOVED lines=83> */
[----:B------:R-:W-:Y:S01]  /*40a00*/  ST.E desc[UR22][R4.64+0x1c0], R120 ;  /* 0x0001c07804007985 */ /* 0x000fe2000c101916 */
[----:B------:R-:W-:-:S03]  /*40a10*/  IMAD R6, R136, 0x1000, R6 ;  /* 0x0000100088067824 */ /* 0x000fc600078e0206 */
        /* <DEDUP_REMOVED lines=18> */
[----:B------:R-:W-:Y:S01]  /*40b40*/  HGMMA.64x256x16.F32.BF16 R24, R164, gdesc[UR4].tnspB, RZ, !UPT, gsb0 ;  /* 0x43e00004a4187df0 */ /* 0x000fe2000c0018ff */
        /* <DEDUP_REMOVED lines=1197> */
[C---:B------:R-:W-:Y:S01]  /*45620*/  R2UR UR29, R3.reuse ;  /* 0x00000000031d72ca */ /* 0x040fe200000e0000 */
[----:B------:R-:W-:Y:S02]  /*45630*/  WARPGROUP.DEPBAR.LE gsb0, 0x0 ;  /* 0x00008000000079c5 */ /* 0x000fe40000010000 */
[----:B------:R-:W-:Y:S01]  /*45640*/  ST.E desc[UR4][R4.64], R24 ;  /* 0x0000001804007985 */ /* 0x000fe2000c101904 */
[C---:B------:R-:W-:Y:S02]  /*45650*/  R2UR UR4, R2.reuse ;  /* 0x00000000020472ca */ /* 0x040fe400000e0000 */
[----:B------:R-:W-:Y:S01]  /*45660*/  R2UR UR5, R3 ;  /* 0x00000000030572ca */ /* 0x000fe200000e0000 */
[----:B------:R0:W-:Y:S01]  /*45670*/  ST.E desc[UR6][R4.64+0x4], R25 ;  /* 0x0000041904007985 */ /* 0x0001e2000c101906 */
[----:B------:R-:W-:-:S02]  /*45680*/  R2UR UR6, R2 ;  /* 0x00000000020672ca */ /* 0x000fc400000e0000 */
[C---:B------:R-:W-:Y:S01]  /*45690*/  R2UR UR7, R3.reuse ;  /* 0x00000000030772ca */ /* 0x040fe200000e0000 */
[----:B------:R-:W-:Y:S01]  /*456a0*/  ST.E desc[UR8][R4.64+0x8], R26 ;  /* 0x0000081a04007985 */ /* 0x000fe2000c101908 */
[C---:B------:R-:W-:Y:S02]  /*456b0*/  R2UR UR8, R2.reuse ;  /* 0x00000000020872ca */ /* 0x040fe400000e0000 */
[C---:B------:R-:W-:Y:S01]  /*456c0*/  R2UR UR9, R3.reuse ;  /* 0x00000000030972ca */ /* 0x040fe200000e0000 */
[----:B------:R1:W-:Y:S01]  /*456d0*/  ST.E desc[UR10][R4.64+0xc], R27 ;  /* 0x00000c1b04007985 */ /* 0x0003e2000c10190a */
[C---:B------:R-:W-:Y:S02]  /*456e0*/  R2UR UR10, R2.reuse ;  /* 0x00000000020a72ca */ /* 0x040fe400000e0000 */
[----:B------:R-:W-:Y:S01]  /*456f0*/  R2UR UR11, R3 ;  /* 0x00000000030b72ca */ /* 0x000fe200000e0000 */
[----:B------:R-:W-:Y:S01]  /*45700*/  ST.E desc[UR12][R4.64+0x10], R28 ;  /* 0x0000101c04007985 */ /* 0x000fe2000c10190c */
[----:B------:R-:W-:-:S02]  /*45710*/  R2UR UR12, R2 ;  /* 0x00000000020c72ca */ /* 0x000fc400000e0000 */
[C---:B------:R-:W-:Y:S01]  /*45720*/  R2UR UR13, R3.reuse ;  /* 0x00000000030d72ca */ /* 0x040fe200000e0000 */
[----:B------:R2:W-:Y:S01]  /*45730*/  ST.E desc[UR14][R4.64+0x14], R29 ;  /* 0x0000141d04007985 */ /* 0x0005e2000c10190e */
[C---:B------:R-:W-:Y:S02]  /*45740*/  R2UR UR14, R2.reuse ;  /* 0x00000000020e72ca */ /* 0x040fe400000e0000 */
[C---:B------:R-:W-:Y:S01]  /*45750*/  R2UR UR15, R3.reuse ;  /* 0x00000000030f72ca */ /* 0x040fe200000e0000 */
        /* <DEDUP_REMOVED lines=359> */
[----:B------:R-:W-:Y:S01]  /*46dd0*/  R2UR UR29, R3 ;  /* 0x00000000031d72ca */ /* 0x000fe200000e0000 */
[----:B------:R-:W-:Y:S01]  /*46de0*/  ST.E desc[UR4][R4.64+0x1f8], R150 ;  /* 0x0001f89604007985 */ /* 0x000fe2000c101904 */
[----:B------:R-:W-:-:S03]  /*46df0*/  R2UR UR4, R2 ;  /* 0x00000000020472ca */ /* 0x000fc600000e0000 */
[----:B------:R4:W-:Y:S01]  /*46e00*/  ST.E desc[UR6][R4.64+0x1fc], R151 ;  /* 0x0001fc9704007985 */ /* 0x0009e2000c101906 */
[----:B------:R-:W-:-:S03]  /*46e10*/  R2UR UR5, R3 ;  /* 0x00000000030572ca */ /* 0x000fc600000e0000 */
[----:B------:R-:W4:Y:S01]  /*46e20*/  LD.E R7, desc[UR8][R4.64] ;  /* 0x0000000804077980 */ /* 0x000f22000c101900 */
[C---:B------:R-:W-:Y:S02]  /*46e30*/  R2UR UR6, R2.reuse ;  /* 0x00000000020672ca */ /* 0x040fe400000e0000 */
[C---:B------:R-:W-:Y:S01]  /*46e40*/  R2UR UR7, R3.reuse ;  /* 0x00000000030772ca */ /* 0x040fe200000e0000 */
[----:B------:R-:W4:Y:S01]  /*46e50*/  LD.E R9, desc[UR10][R4.64+0x4] ;  /* 0x0000040a04097980 */ /* 0x000f22000c101900 */
[C---:B------:R-:W-:Y:S02]  /*46e60*/  R2UR UR8, R2.reuse ;  /* 0x00000000020872ca */ /* 0x040fe400000e0000 */
[C---:B------:R-:W-:Y:S01]  /*46e70*/  R2UR UR9, R3.reuse ;  /* 0x00000000030972ca */ /* 0x040fe200000e0000 */
[----:B------:R-:W4:Y:S01]  /*46e80*/  LD.E R11, desc[UR12][R4.64+0x8] ;  /* 0x0000080c040b7980 */ /* 0x000f22000c101900 */
        /* <DEDUP_REMOVED lines=8> */
[----:B------:R-:W4:Y:S01]  /*46f10*/  LD.E R21, desc[UR18][R4.64+0x14] ;  /* 0x0000141204157980 */ /* 0x000f22000c101900 */
[C---:B------:R-:W-:Y:S02]  /*46f20*/  R2UR UR16, R2.reuse ;  /* 0x00000000021072ca */ /* 0x040fe400000e0000 */
[----:B------:R-:W-:Y:S01]  /*46f30*/  R2UR UR17, R3 ;  /* 0x00000000031172ca */ /* 0x000fe200000e0000 */
[----:B0-----:R-:W4:Y:S01]  /*46f40*/  LD.E R25, desc[UR20][R4.64+0x18] ;  /* 0x0000181404197980 */ /* 0x001f22000c101900 */
[----:B------:R-:W-:-:S02]  /*46f50*/  R2UR UR18, R2 ;  /* 0x00000000021272ca */ /* 0x000fc400000e0000 */
[C---:B------:R-:W-:Y:S01]  /*46f60*/  R2UR UR19, R3.reuse ;  /* 0x00000000031372ca */ /* 0x040fe200000e0000 */
[----:B-1----:R-:W4:Y:S01]  /*46f70*/  LD.E R27, desc[UR22][R4.64+0x1c] ;  /* 0x00001c16041b7980 */ /* 0x002f22000c101900 */
[C---:B------:R-:W-:Y:S02]  /*46f80*/  R2UR UR20, R2.reuse ;  /* 0x00000000021472ca */ /* 0x040fe400000e0000 */
[C---:B------:R-:W-:Y:S01]  /*46f90*/  R2UR UR21, R3.reuse ;  /* 0x00000000031572ca */ /* 0x040fe200000e0000 */
[----:B--2---:R-:W2:Y:S01]  /*46fa0*/  LD.E R29, desc[UR24][R4.64+0x20] ;  /* 0x00002018041d7980 */ /* 0x004ea2000c101900 */
[C---:B------:R-:W-:Y:S02]  /*46fb0*/  R2UR UR22, R2.reuse ;  /* 0x00000000021672ca */ /* 0x040fe400000e0000 */
[----:B------:R-:W-:Y:S01]  /*46fc0*/  R2UR UR23, R3 ;  /* 0x00000000031772ca */ /* 0x000fe200000e0000 */
[----:B---3--:R-:W3:Y:S01]  /*46fd0*/  LD.E R31, desc[UR26][R4.64+0x24] ;  /* 0x0000241a041f7980 */ /* 0x008ee2000c101900 */
[----:B------:R-:W-:-:S02]  /*46fe0*/  R2UR UR24, R2 ;  /* 0x00000000021872ca */ /* 0x000fc400000e0000 */
[C---:B------:R-:W-:Y:S01]  /*46ff0*/  R2UR UR25, R3.reuse ;  /* 0x00000000031972ca */ /* 0x040fe200000e0000 */
[----:B----4-:R-:W4:Y:S01]  /*47000*/  LD.E R33, desc[UR28][R4.64+0x28] ;  /* 0x0000281c04217980 */ /* 0x010f22000c101900 */
        /* <DEDUP_REMOVED lines=316> */
[----:B------:R-:W-:Y:S01]  /*483d0*/  R2UR UR29, R3 ;  /* 0x00000000031d72ca */ /* 0x000fe200000e0000 */
        /* <DEDUP_REMOVED lines=11> */
[----:B------:R-:W4:Y:S01]  /*48490*/  LD.E R110, desc[UR28][R4.64+0x1fc] ;  /* 0x0001fc1c046e7980 */ /* 0x000f22000c101900 */
        /* <DEDUP_REMOVED lines=46> */
[----:B--2---:R-:W-:Y:S01]  /*48780*/  ST.E desc[UR20][R4.64+0x20], R29 ;  /* 0x0000201d04007985 */ /* 0x004fe2000c101914 */
[C---:B------:R-:W-:Y:S02]  /*48790*/  R2UR UR20, R2.reuse ;  /* 0x00000000021472ca */ /* 0x040fe400000e0000 */
[C---:B------:R-:W-:Y:S01]  /*487a0*/  R2UR UR21, R3.reuse ;  /* 0x00000000031572ca */ /* 0x040fe200000e0000 */
[----:B---3--:R-:W-:Y:S01]  /*487b0*/  ST.E desc[UR22][R4.64+0x24], R31 ;  /* 0x0000241f04007985 */ /* 0x008fe2000c101916 */
[C---:B------:R-:W-:Y:S02]  /*487c0*/  R2UR UR22, R2.reuse ;  /* 0x00000000021672ca */ /* 0x040fe400000e0000 */
[----:B------:R-:W-:Y:S01]  /*487d0*/  R2UR UR23, R3 ;  /* 0x00000000031772ca */ /* 0x000fe200000e0000 */
[----:B----4-:R-:W-:Y:S01]  /*487e0*/  ST.E desc[UR24][R4.64+0x28], R33 ;  /* 0x0000282104007985 */ /* 0x010fe2000c101918 */
        /* <DEDUP_REMOVED lines=211> */
[----:B------:R1:W-:Y:S01]  /*49520*/  ST.E desc[UR12][R4.64+0x140], R10 ;  /* 0x0001400a04007985 */ /* 0x0003e2000c10190c */
[C---:B------:R-:W-:Y:S02]  /*49530*/  R2UR UR10, R2.reuse ;  /* 0x00000000020a72ca */ /* 0x040fe400000e0000 */
[----:B------:R-:W-:Y:S01]  /*49540*/  R2UR UR11, R3 ;  /* 0x00000000030b72ca */ /* 0x000fe200000e0000 */
[----:B------:R2:W-:Y:S01]  /*49550*/  ST.E desc[UR14][R4.64+0x144], R12 ;  /* 0x0001440c04007985 */ /* 0x0005e2000c10190e */
        /* <DEDUP_REMOVED lines=102> */
[----:B------:R-:W-:Y:S02]  /*49bc0*/  R2UR UR28, R2 ;  /* 0x00000000021c72ca */ /* 0x000fe400000e0000 */
[----:B------:R-:W-:Y:S01]  /*49bd0*/  R2UR UR29, R3 ;  /* 0x00000000031d72ca */ /* 0x000fe200000e0000 */
[----:B------:R2:W-:Y:S04]  /*49be0*/  ST.E desc[UR6][R4.64+0x1d0], R88 ;  /* 0x0001d05804007985 */ /* 0x0005e8000c101906 */
        /* <DEDUP_REMOVED lines=10> */
[----:B------:R2:W-:Y:S01]  /*49c90*/  ST.E desc[UR28][R4.64+0x1fc], R110 ;  /* 0x0001fc6e04007985 */ /* 0x0005e2000c10191c */
[----:B------:R-:W-:Y:S01]  /*49ca0*/  @!PT LDS RZ, [RZ] ;  /* 0x00000000fffff984 */ /* 0x000fe20000000800 */
[----:B------:R-:W-:Y:S01]  /*49cb0*/  @!PT LDS RZ, [RZ] ;  /* 0x00000000fffff984 */ /* 0x000fe20000000800 */
[----:B------:R-:W-:Y:S01]  /*49cc0*/  @!PT LDS RZ, [RZ] ;  /* 0x00000000fffff984 */ /* 0x000fe20000000800 */
[----:B------:R-:W-:Y:S01]  /*49cd0*/  @!PT LDS RZ, [RZ] ;  /* 0x00000000fffff984 */ /* 0x000fe20000000800 */
[----:B------:R3:W-:Y:S06]  /*49ce0*/  MEMBAR.ALL.CTA ;  /* 0x0000000000007992 */ /* 0x0007ec0000008000 */
[----:B---3--:R-:W3:Y:S02]  /*49cf0*/  FENCE.VIEW.ASYNC.S ;  /* 0x00000000000073c6 */ /* 0x008ee40000000000 */
[----:B---3--:R-:W-:-:S02]  /*49d00*/  NOP ;  /* 0x0000000000007918 */ /* 0x008fc40000000000 */
[----:B0-----:R-:W1:Y:S01]  /*49d10*/  LDL.64 R8, [R0+0x40] ;  /* 0x0000400000087983 */ /* 0x001e620000100a00 */
[C---:B------:R-:W-:Y:S02]  /*49d20*/  R2UR UR4, R2.reuse ;  /* 0x00000000020472ca */ /* 0x040fe400000e0000 */
[----:B------:R-:W-:Y:S01]  /*49d30*/  R2UR UR5, R3 ;  /* 0x00000000030572ca */ /* 0x000fe200000e0000 */
[----:B------:R-:W3:Y:S01]  /*49d40*/  LDL.64 R6, [R0] ;  /* 0x0000000000067983 */ /* 0x000ee20000100a00 */
[----:B------:R-:W-:Y:S11]  /*49d50*/  BAR.ARV 0xe, 0x100 ;  /* 0x0384000000007b1d */ /* 0x000ff60000002000 */
[----:B-1----:R-:W4:Y:S01]  /*49d60*/  LD.E R10, desc[UR4][R8.64] ;  /* 0x00000004080a7980 */ /* 0x002f22000c101900 */
[----:B------:R-:W-:-:S02]  /*49d70*/  R2UR UR4, R2 ;  /* 0x00000000020472ca */ /* 0x000fc400000e0000 */
[----:B------:R-:W-:Y:S01]  /*49d80*/  R2UR UR5, R3 ;  /* 0x00000000030572ca */ /* 0x000fe200000e0000 */
[----:B------:R-:W-:-:S12]  /*49d90*/  BSSY B0, `(.L_x_4009) ;  /* 0x0000006000007945 */ /* 0x000fd80003800000 */
[----:B---3--:R2:W5:Y:S01]  /*49da0*/  LD.E R6, desc[UR4][R6.64] ;  /* 0x0000000406067980 */ /* 0x008562000c101900 */
[----:B----4-:R-:W-:-:S04]  /*49db0*/  LOP3.LUT R10, R10, 0x1, RZ, 0xfc, !PT ;  /* 0x000000010a0a7812 */ /* 0x010fc800078efcff */
[----:B------:R-:W-:-:S13]  /*49dc0*/  ISETP.NE.AND P0, PT, R10, 0x3, PT ;  /* 0x000000030a00780c */ /* 0x000fda0003f05270 */
[----:B--2---:R-:W-:Y:S05]  /*49dd0*/  @!P0 BRA `(.L_x_4010) ;  /* 0x0000000000048947 */ /* 0x004fea0003800000 */
[----:B------:R-:W-:Y:S01]  /*49de0*/  BPT.TRAP 0x1 ;  /* 0x000000040000795c */ /* 0x000fe20000300000 */
.L_x_4010:
[----:B------:R-:W-:Y:S05]  /*49df0*/  BSYNC B0 ;  /* 0x0000000000007941 */ /* 0x000fea0003800000 */
.L_x_4009:
[C---:B------:R-:W-:Y:S02]  /*49e00*/  R2UR UR6, R2.reuse ;  /* 0x00000000020672ca */ /* 0x040fe400000e0000 */
[C---:B------:R-:W-:Y:S02]  /*49e10*/  R2UR UR7, R3.reuse ;  /* 0x00000000030772ca */ /* 0x040fe400000e0000 */
[----:B------:R-:W-:Y:S02]  /*49e20*/  R2UR UR4, R2 ;  /* 0x00000000020472ca */ /* 0x000fe400000e0000 */
[----:B------:R-:W-:-:S09]  /*49e30*/  R2UR UR5, R3 ;  /* 0x00000000030572ca */ /* 0x000fd200000e0000 */
[----:B------:R-:W2:Y:S04]  /*49e40*/  LD.E.64 R2, desc[UR6][R8.64+0x20] ;  /* 0x0000200608027980 */ /* 0x000ea8000c101b00 */
[----:B------:R-:W3:Y:S01]  /*49e50*/  LD.E R0, desc[UR4][R8.64+0xc] ;  /* 0x00000c0408007980 */ /* 0x000ee2000c101900 */
[----:B------:R-:W-:Y:S02]  /*49e60*/  MOV R4, 0x116f0 ;  /* 0x000116f000047802 */ /* 0x000fe40000000f00 */
[----:B--2---:R-:W-:-:S03]  /*49e70*/  MOV R3, R2 ;  /* 0x0000000200037202 */ /* 0x004fc60000000f00 */
[----:B------:R-:W-:Y:S02]  /*49e80*/  IMAD.MOV.U32 R2, RZ, RZ, R4 ;  /* 0x000000ffff027224 */ /* 0x000fe400078e0004 */
[----:B-----5:R-:W-:-:S05]  /*49e90*/  IMAD R3, R6, 0x8, R3 ;  /* 0x0000000806037824 */ /* 0x020fca00078e0203 */
[----:B---3--:R-:W-:Y:S01]  /*49ea0*/  PRMT R0, R0, 0x654, R3 ;  /* 0x0000065400007816 */ /* 0x008fe20000000003 */
[----:B------:R-:W-:-:S03]  /*49eb0*/  IMAD.MOV.U32 R3, RZ, RZ, 0x0 ;  /* 0x00000000ff037424 */ /* 0x000fc600078e00ff */
[----:B------:R0:W-:Y:S02]  /*49ec0*/  SYNCS.ARRIVE.TRANS64.RED.A1T0 RZ, [R0+URZ], RZ ;  /* 0x000000ff00ff79a7 */ /* 0x0001e4000810043f */
[----:B0-----:R-:W-:Y:S05]  /*49ed0*/  RET.REL.NODEC R2 `(_ZN7cutlass13device_kernelIN5flash11enable_sm90INS1_16FlashAttnFwdSm90INS1_25CollectiveMainloopFwdSm90ILi2EN4cute5tupleIJNS5_1CILi1EEES8_S8_EEENS6_IJNS7_ILi64EEESA_SA_EEELi512ENS_10bfloat16_tEfNS_4arch4Sm90ELb0ELb1ELb1ELb1ELb1ELb1ELb1ELb0ELb0ELb1ELb0ELb0EEENS1_21CollectiveEpilogueFwdINS6_IJSA_NS7_ILi512EEESA_EEES9_SC_SE_Li256ELb1ELb1ELb0ELb0EEENS1_36VarlenDynamicPersistentTileSchedulerILi64ELi64ELi256ELi128ELb0ELb1ELb1ELb1ELb0ELb1EEEEEEEEEvNT_6ParamsE) ;  /* 0xfffffb6002487950 */ /* 0x001fea0003c3ffff */
.L_x_3983:
[----:B0-----:R0:W1:Y:S02]  /*49ee0*/  SYNCS.PHASECHK.TRANS64.TRYWAIT P0, [R12+URZ], R13 ;  /* 0x0000000d0c0075a7 */ /* 0x001064000800017f */
[----:B-1----:R-:W-:Y:S05]  /*49ef0*/  @!P0 NANOSLEEP.SYNCS 0x989680 ;  /* 0x009896800000895d */ /* 0x002fea0003900000 */
[----:B------:R-:W1:Y:S02]  /*49f00*/  @!P0 SYNCS.PHASECHK.TRANS64 P0, [R12+URZ], R13 ;  /* 0x0000000d0c0085a7 */ /* 0x000e64000800007f */
[----:B-1----:R-:W-:Y:S05]  /*49f10*/  @!P0 BRA `(.L_x_3983) ;  /* 0xfffffffc00f08947 */ /* 0x002fea000383ffff */
[----:B------:R-:W-:Y:S05]  /*49f20*/  BRA `(.L_x_3982) ;  /* 0xffffff0800f87947 */ /* 0x000fea000383ffff */
.L_x_3985:
[----:B0-----:R0:W1:Y:S02]  /*49f30*/  SYNCS.PHASECHK.TRANS64.TRYWAIT P0, [R12+URZ+0x38810], R15 ;  /* 0x0388100f0c0075a7 */ /* 0x001064000800017f */
[----:B-1----:R-:W-:Y:S05]  /*49f40*/  @!P0 NANOSLEEP.SYNCS 0x989680 ;  /* 0x009896800000895d */ /* 0x002fea0003900000 */
[----:B------:R-:W1:Y:S02]  /*49f50*/  @!P0 SYNCS.PHASECHK.TRANS64 P0, [R12+URZ+0x38810], R15 ;  /* 0x0388100f0c0085a7 */ /* 0x000e64000800007f */
[----:B-1----:R-:W-:Y:S05]  /*49f60*/  @!P0 BRA `(.L_x_3985) ;  /* 0xfffffffc00f08947 */ /* 0x002fea000383ffff */
[----:B------:R-:W-:Y:S05]  /*49f70*/  BRA `(.L_x_4011) ;  /* 0xffffff1000547947 */ /* 0x000fea000383ffff */
.L_x_3992:
[----:B0-----:R0:W1:Y:S02]  /*49f80*/  SYNCS.PHASECHK.TRANS64.TRYWAIT P0, [R12+URZ], R13 ;  /* 0x0000000d0c0075a7 */ /* 0x001064000800017f */
[----:B-1----:R-:W-:Y:S05]  /*49f90*/  @!P0 NANOSLEEP.SYNCS 0x989680 ;  /* 0x009896800000895d */ /* 0x002fea0003900000 */
[----:B------:R-:W1:Y:S02]  /*49fa0*/  @!P0 SYNCS.PHASECHK.TRANS64 P0, [R12+URZ], R13 ;  /* 0x0000000d0c0085a7 */ /* 0x000e64000800007f */
[----:B-1----:R-:W-:Y:S05]  /*49fb0*/  @!P0 BRA `(.L_x_3992) ;  /* 0xfffffffc00f08947 */ /* 0x002fea000383ffff */
[----:B------:R-:W-:Y:S05]  /*49fc0*/  BRA `(.L_x_3991) ;  /* 0xffffff1000f07947 */ /* 0x000fea000383ffff */
.L_x_4012:
        /* <DEDUP_REMOVED lines=11> */
.L_x_5816:


//--------------------- .text._ZN7cutlass13device_kernelIN5flash11enable_sm90INS1_16FlashAttnFwdSm90INS1_25CollectiveMainloopFwdSm90ILi2EN4cute5tupleIJNS5_1CILi1EEES8_S8_EEENS6_IJNS7_ILi64EEESA_SA_EEELi512ENS_10bfloat16_tEfNS_4arch4Sm90ELb1ELb0ELb1ELb0ELb1ELb0ELb0ELb0ELb0ELb1ELb0ELb0EEENS1_21CollectiveEpilogueFwdINS6_IJSA_NS7_ILi512EEESA_EEES9_SC_SE_Li256ELb0ELb1ELb0ELb0EEENS1_30DynamicPersistentTileSchedulerILi256ELi128ELb0ELb1ELb1EEEEEEEEEvNT_6ParamsE --------------------------
	.section	.text._ZN7cutlass13device_kernelIN5flash11enable_sm90INS1_16FlashAttnFwdSm90INS1_25CollectiveMainloopFwdSm90ILi2EN4cute5tupleIJNS5_1CILi1EEES8_S8_EEENS6_IJNS7_ILi64EEESA_SA_EEELi512ENS_10bfloat16_tEfNS_4arch4Sm90ELb1ELb0ELb1ELb0ELb1ELb0ELb0ELb0ELb0ELb1ELb0ELb0EEENS1_21CollectiveEpilogueFwdINS6_IJSA_NS7_ILi512EEESA_EEES9_SC_SE_Li256ELb0ELb1ELb0ELb0EEENS1_30DynamicPersistentTileSchedulerILi256ELi128ELb0ELb1ELb1EEEEEEEEEvNT_6ParamsE,"ax",@progbits
	.align	128
.text._ZN7cutlass13device_kernelIN5flash11enable_sm90INS1_16FlashAttnFwdSm90INS1_25CollectiveMainloopFwdSm90ILi2EN4cute5tupleIJNS5_1CILi1EEES8_S8_EEENS6_IJNS7_ILi64EEESA_SA_EEELi512ENS_10bfloat16_tEfNS_4arch4Sm90ELb1ELb0ELb1ELb0ELb1ELb0ELb0ELb0ELb0ELb1ELb0ELb0EEENS1_21CollectiveEpilogueFwdINS6_IJSA_NS7_ILi512EEESA_EEES9_SC_SE_Li256ELb0ELb1ELb0ELb0EEENS1_30DynamicPersistentTileSchedulerILi256ELi128ELb0ELb1ELb1EEEEEEEEEvNT_6ParamsE:
        .type           _ZN7cutlass13device_kernelIN5flash11enable_sm90INS1_16FlashAttnFwdSm90INS1_25CollectiveMainloopFwdSm90ILi2EN4cute5tupleIJNS5_1CILi1EEES8_S8_EEENS6_IJNS7_ILi64EEESA_SA_EEELi512ENS_10bfloat16_tEfNS_4arch4Sm90ELb1ELb0ELb1ELb0ELb1ELb0ELb0ELb0ELb0ELb1ELb0ELb0EEENS1_21CollectiveEpilogueFwdINS6_IJSA_NS7_ILi512EEESA_EEES9_SC_SE_Li256ELb0ELb1ELb0ELb0EEENS1_30DynamicPersistentTileSchedulerILi256ELi128ELb0ELb1ELb1EEEEEEEEEvNT_6ParamsE,@function
        .size           _ZN7cutlass13device_kernelIN5flash11enable_sm90INS1_16FlashAttnFwdSm90INS1_25CollectiveMainloopFwdSm90ILi2EN4cute5tupleIJNS5_1CILi1EEES8_S8_EEENS6_IJNS7_ILi64EEESA_SA_EEELi512ENS_10bfloat16_tEfNS_4arch4Sm90ELb1ELb0ELb1ELb0ELb1ELb0ELb0ELb0ELb0ELb1ELb0ELb0EEENS1_21CollectiveEpilogueFwdINS6_IJSA_NS7_ILi512EEESA_EEES9_SC_SE_Li256ELb0ELb1ELb0ELb0EEENS1_30DynamicPersistentTileSchedulerILi256ELi128ELb0ELb1ELb1EEEEEEEEEvNT_6ParamsE,(.L_x_5818 - _ZN7cutlass13device_kernelIN5flash11enable_sm90INS1_16FlashAttnFwdSm90INS1_25CollectiveMainloopFwdSm90ILi2EN4cute5tupleIJNS5_1CILi1EEES8_S8_EEENS6_IJNS7_ILi64EEESA_SA_EEELi512ENS_10bfloat16_tEfNS_4arch4Sm90ELb1ELb0ELb1ELb0ELb1ELb0ELb0ELb0ELb0ELb1ELb0ELb0EEENS1_21CollectiveEpilogueFwdINS6_IJSA_NS7_ILi512EEESA_EEES9_SC_SE_Li256ELb0ELb1ELb0ELb0EEENS1_30DynamicPersistentTileSchedulerILi256ELi128ELb0ELb1ELb1EEEEEEEEEvNT_6ParamsE)
        .other          _ZN7cutlass13device_kernelIN5flash11enable_sm90INS1_16FlashAttnFwdSm90INS1_25CollectiveMainloopFwdSm90ILi2EN4cute5tupleIJNS5_1CILi1EEES8_S8_EEENS6_IJNS7_ILi64EEESA_SA_EEELi512ENS_10bfloat16_tEfNS_4arch4Sm90ELb1ELb0ELb1ELb0ELb1ELb0ELb0ELb0ELb0ELb1ELb0ELb0EEENS1_21CollectiveEpilogueFwdINS6_IJSA_NS7_ILi512EEESA_EEES9_SC_SE_Li256ELb0ELb1ELb0ELb0EEENS1_30DynamicPersistentTileSchedulerILi256ELi128ELb0ELb1ELb1EEEEEEEEEvNT_6ParamsE,@"STO_CUDA_ENTRY STV_DEFAULT"
_ZN7cutlass13device_kernelIN5flash11enable_sm90INS1_16FlashAttnFwdSm90INS1_25CollectiveMainloopFwdSm90ILi2EN4cute5tupleIJNS5_1CILi1EEES8_S8_EEENS6_IJNS7_ILi64EEESA_SA_EEELi512ENS_10bfloat16_tEfNS_4arch4Sm90ELb1ELb0ELb1ELb0ELb1ELb0ELb0ELb0ELb0ELb1ELb0ELb0EEENS1_21CollectiveEpilogueFwdINS6_IJSA_NS7_ILi512EEESA_EEES9_SC_SE_Li256ELb0ELb1ELb0ELb0EEENS1_30DynamicPersistentTileSchedulerILi256ELi128ELb0ELb1ELb1EEEEEEEEEvNT_6ParamsE:
        /* <DEDUP_REMOVED lines=41> */
.L_x_4013:
        /* <DEDUP_REMOVED lines=22> */
.L_x_4014:
        /* <DEDUP_REMOVED lines=18> */
.L_x_4015:
        /* <DEDUP_REMOVED lines=22> */
.L_x_4016:
        /* <DEDUP_REMOVED lines=23> */
.L_x_4017:
        /* <DEDUP_REMOVED lines=8> */
.L_x_4019:
        /* <DEDUP_REMOVED lines=26> */
[----:B------:R-:W-:Y:S02]  /*0a00*/  SHF.R.S32.HI R11, RZ, 0x5, R6 ;  /* 0x00000005ff0b7819 */ /* 0x000fe40000011406 */
[C---:B------:R-:W-:Y:S02]  /*0a10*/  LEA.HI R0, R2.reuse, R5, RZ, 0x1 ;  /* 0x0000000502007211 */ /* 0x040fe400078f08ff */
[----:B------:R-:W-:Y:S02]  /*0a20*/  LOP3.LUT R7, R2, 0xfffffff0, RZ, 0xc0, !PT ;  /* 0xfffffff002077812 */ /* 0x000fe400078ec0ff */
[----:B------:R-:W-:Y:S02]  /*0a30*/  LOP3.LUT R4, R0, 0x1ffffffe, RZ, 0xc0, !PT ;  /* 0x1ffffffe00047812 */ /* 0x000fe400078ec0ff */
[----:B------:R-:W-:-:S02]  /*0a40*/  LEA.HI R0, R3, R216, RZ, 0x7 ;  /* 0x000000d803007211 */ /* 0x000fc400078f38ff */
[----:B------:R-:W-:Y:S01]  /*0a50*/  SHF.R.S32.HI R6, RZ, 0x1f, R6 ;  /* 0x0000001fff067819 */ /* 0x000fe20000011406 */
[----:B------:R-:W-:Y:S01]  /*0a60*/  IMAD.IADD R8, R5, 0x1, -R4 ;  /* 0x0000000105087824 */ /* 0x000fe200078e0a04 */
[----:B------:R-:W-:Y:S01]  /*0a70*/  LEA.HI R4, R3, R216, RZ, 0x2 ;  /* 0x000000d803047211 */ /* 0x000fe200078f10ff */
[----:B0-----:R-:W-:Y:S01]  /*0a80*/  ULEA UR42, UR40, UR42, 0x18 ;  /* 0x0000002a282a7291 */ /* 0x001fe2000f8ec03f */
[----:B------:R-:W-:Y:S02]  /*0a90*/  LOP3.LUT R5, R0, 0xffffff80, RZ, 0xc0, !PT ;  /* 0xffffff8000057812 */ /* 0x000fe400078ec0ff */
[----:B------:R-:W-:Y:S02]  /*0aa0*/  LOP3.LUT R9, R4, 0xfffffffc, RZ, 0xc0, !PT ;  /* 0xfffffffc04097812 */ /* 0x000fe400078ec0ff */
[----:B------:R-:W-:Y:S01]  /*0ab0*/  LEA.HI R2, R6, R11, RZ, 0x2 ;  /* 0x0000000b06027211 */ /* 0x000fe200078f10ff */
[C---:B------:R-:W-:Y:S01]  /*0ac0*/  IMAD.IADD R6, R216.reuse, 0x1, -R7 ;  /* 0x00000001d8067824 */ /* 0x040fe200078e0a07 */
[C---:B------:R-:W-:Y:S01]  /*0ad0*/  IADD3 R5, R216.reuse, -R5, RZ ;  /* 0x80000005d8057210 */ /* 0x040fe20007ffe0ff */
[----:B------:R-:W-:Y:S01]  /*0ae0*/  IMAD.IADD R12, R216, 0x1, -R9 ;  /* 0x00000001d80c7824 */ /* 0x000fe200078e0a09 */
[----:B------:R-:W-:-:S02]  /*0af0*/  SHF.R.S32.HI R211, RZ, 0x7, R0 ;  /* 0x00000007ffd37819 */ /* 0x000fc40000011400 */
[----:B------:R-:W-:Y:S02]  /*0b00*/  LOP3.LUT R4, R2, 0x3ffffc, RZ, 0xc0, !PT ;  /* 0x003ffffc02047812 */ /* 0x000fe400078ec0ff */
[--C-:B------:R-:W-:Y:S01]  /*0b10*/  SHF.R.S32.HI R7, RZ, 0x1f, R6.reuse ;  /* 0x0000001fff077819 */ /* 0x100fe20000011406 */
[----:B------:R-:W-:Y:S01]  /*0b20*/  IMAD R15, R211, 0x100, R6 ;  /* 0x00000100d30f7824 */ /* 0x000fe200078e0206 */
[----:B------:R-:W-:Y:S01]  /*0b30*/  SHF.R.S32.HI R2, RZ, 0x1f, R5 ;  /* 0x0000001fff027819 */ /* 0x000fe20000011405 */
[----:B------:R-:W-:Y:S01]  /*0b40*/  IMAD.IADD R10, R11, 0x1, -R4 ;  /* 0x000000010b0a7824 */ /* 0x000fe200078e0a04 */
[----:B------:R-:W-:Y:S02]  /*0b50*/  LEA.HI R9, R12, R12, RZ, 0x1 ;  /* 0x0000000c0c097211 */ /* 0x000fe400078f08ff */
[----:B------:R-:W-:Y:S01]  /*0b60*/  LEA.HI R7, R7, R6, RZ, 0x3 ;  /* 0x0000000607077211 */ /* 0x000fe200078f18ff */
[----:B------:R-:W-:Y:S01]  /*0b70*/  IMAD R14, R10, 0x10, R15 ;  /* 0x000000100a0e7824 */ /* 0x000fe200078e020f */
[----:B------:R-:W-:-:S02]  /*0b80*/  LEA.HI R4, R2, R5, RZ, 0x2 ;  /* 0x0000000502047211 */ /* 0x000fc400078f10ff */
[----:B------:R-:W-:Y:S02]  /*0b90*/  LOP3.LUT R13, R9, 0x1ffffffe, RZ, 0xc0, !PT ;  /* 0x1ffffffe090d7812 */ /* 0x000fe400078ec0ff */
[----:B------:R-:W-:Y:S02]  /*0ba0*/  LOP3.LUT R9, R7, 0xfffffff8, RZ, 0xc0, !PT ;  /* 0xfffffff807097812 */ /* 0x000fe400078ec0ff */
[----:B------:R-:W-:Y:S02]  /*0bb0*/  LOP3.LUT R10, R4, 0x7ffffffc, RZ, 0xc0, !PT ;  /* 0x7ffffffc040a7812 */ /* 0x000fe400078ec0ff */
[----:B------:R-:W-:Y:S01]  /*0bc0*/  IADD3 R13, R12, -R13, RZ ;  /* 0x8000000d0c0d7210 */ /* 0x000fe20007ffe0ff */
[----:B------:R-:W-:Y:S01]  /*0bd0*/  IMAD.IADD R9, R6, 0x1, -R9 ;  /* 0x0000000106097824 */ /* 0x000fe200078e0a09 */
[----:B------:R-:W-:Y:S01]  /*0be0*/  LEA.HI R6, R2, R5, RZ, 0x5 ;  /* 0x0000000502067211 */ /* 0x000fe200078f28ff */
[----:B------:R-:W-:Y:S01]  /*0bf0*/  IMAD.IADD R12, R5, 0x1, -R10 ;  /* 0x00000001050c7824 */ /* 0x000fe200078e0a0a */
[--C-:B------:R-:W-:Y:S01]  /*0c00*/  SHF.R.S32.HI R2, RZ, 0x2, R4.reuse ;  /* 0x00000002ff027819 */ /* 0x100fe20000011404 */
[----:B------:R-:W-:Y:S01]  /*0c10*/  IMAD.SHL.U32 R10, R7, 0x40, RZ ;  /* 0x00000040070a7824 */ /* 0x000fe200078e00ff */
[----:B------:R-:W-:Y:S01]  /*0c20*/  SHF.R.S32.HI R5, RZ, 0x1f, R4 ;  /* 0x0000001fff057819 */ /* 0x000fe20000011404 */
[----:B------:R-:W-:Y:S01]  /*0c30*/  IMAD.SHL.U32 R4, R9, 0x40, RZ ;  /* 0x0000004009047824 */ /* 0x000fe200078e00ff */
[----:B------:R-:W-:-:S02]  /*0c40*/  SHF.L.U32 R7, R8, 0x3, RZ ;  /* 0x0000000308077819 */ /* 0x000fc400000006ff */
[----:B------:R-:W-:Y:S02]  /*0c50*/  LOP3.LUT R10, R10, 0x7ffffe00, RZ, 0xc0, !PT ;  /* 0x7ffffe000a0a7812 */ /* 0x000fe400078ec0ff */
[----:B------:R-:W-:Y:S01]  /*0c60*/  LOP3.LUT R4, R4, 0x1c0, RZ, 0xc0, !PT ;  /* 0x000001c004047812 */ /* 0x000fe200078ec0ff */
[--C-:B------:R-:W-:Y:S01]  /*0c70*/  IMAD.U32 R215, R14, 0x40, R7.reuse ;  /* 0x000000400ed77824 */ /* 0x100fe200078e0007 */
[----:B------:R-:W-:Y:S01]  /*0c80*/  LEA.HI R3, R3, R216, RZ, 0x3 ;  /* 0x000000d803037211 */ /* 0x000fe200078f18ff */
[----:B------:R-:W-:Y:S01]  /*0c90*/  IMAD R10, R11, 0x400, R10 ;  /* 0x000004000b0a7824 */ /* 0x000fe200078e020a */
[----:B------:R-:W-:Y:S02]  /*0ca0*/  LOP3.LUT R7, R4, 0x8, R7, 0xf8, !PT ;  /* 0x0000000804077812 */ /* 0x000fe400078ef807 */
[----:B------:R-:W-:Y:S02]  /*0cb0*/  SHF.R.U32.HI R4, RZ, 0x3, R4 ;  /* 0x00000003ff047819 */ /* 0x000fe40000011604 */
[----:B------:R-:W-:-:S02]  /*0cc0*/  R2P PR, R9, 0x6 ;  /* 0x0000000609007804 */ /* 0x000fc40000000000 */
[----:B------:R-:W-:Y:S02]  /*0cd0*/  LOP3.LUT R7, R7, R4, RZ, 0x3c, !PT ;  /* 0x0000000407077212 */ /* 0x000fe400078e3cff */
[----:B------:R-:W-:Y:S02]  /*0ce0*/  LOP3.LUT R209, R3, 0xfffffff8, RZ, 0xc0, !PT ;  /* 0xfffffff803d17812 */ /* 0x000fe400078ec0ff */
[----:B------:R-:W-:Y:S02]  /*0cf0*/  IADD3 R7, R10, R7, RZ ;  /* 0x000000070a077210 */ /* 0x000fe40007ffe0ff */
[----:B------:R-:W-:Y:S01]  /*0d00*/  LEA.HI R5, R5, R2, RZ, 0x3 ;  /* 0x0000000205057211 */ /* 0x000fe200078f18ff */
[----:B------:R-:W-:Y:S01]  /*0d10*/  IMAD.IADD R209, R216, 0x1, -R209 ;  /* 0x00000001d8d17824 */ /* 0x000fe200078e0ad1 */
[----:B------:R-:W-:Y:S02]  /*0d20*/  LEA R19, R7, UR42, 0x1 ;  /* 0x0000002a07137c11 */ /* 0x000fe4000f8e08ff */
[----:B------:R-:W-:Y:S01]  /*0d30*/  LOP3.LUT R5, R5, 0xfffffff8, RZ, 0xc0, !PT ;  /* 0xfffffff805057812 */ /* 0x000fe200078ec0ff */
[----:B------:R-:W-:Y:S01]  /*0d40*/  IMAD.SHL.U32 R17, R209, 0x8, RZ ;  /* 0x00000008d1117824 */ /* 0x000fe200078e00ff */
[----:B------:R-:W-:Y:S01]  /*0d50*/  LEA.HI R0, R0, R211, RZ, 0x1 ;  /* 0x000000d300007211 */ /* 0x000fe200078f08ff */
[C---:B------:R-:W-:Y:S01]  /*0d60*/  VIADD R184, R19.reuse, 0x26800 ;  /* 0x0002680013b87836 */ /* 0x040fe20000000000 */
[----:B------:R-:W-:Y:S01]  /*0d70*/  SHF.R.S32.HI R6, RZ, 0x5, R6 ;  /* 0x00000005ff067819 */ /* 0x000fe20000011406 */
[----:B------:R-:W-:Y:S01]  /*0d80*/  IMAD.IADD R5, R2, 0x1, -R5 ;  /* 0x0000000102057824 */ /* 0x000fe200078e0a05 */
[----:B------:R-:W-:Y:S01]  /*0d90*/  LOP3.LUT R0, R0, 0xfffffe, RZ, 0xc0, !PT ;  /* 0x00fffffe00007812 */ /* 0x000fe200078ec0ff */
[----:B------:R-:W-:Y:S01]  /*0da0*/  VIADD R22, R19, 0x26820 ;  /* 0x0002682013167836 */ /* 0x000fe20000000000 */
[----:B------:R-:W-:Y:S01]  /*0db0*/  SEL R23, R23, 0xffffffc0, !P2 ;  /* 0xffffffc017177807 */ /* 0x000fe20005000000 */
[C---:B------:R-:W-:Y:S01]  /*0dc0*/  VIADD R189, R17.reuse, 0x80 ;  /* 0x0000008011bd7836 */ /* 0x040fe20000000000 */
[----:B------:R-:W-:Y:S01]  /*0dd0*/  @P1 IADD3 R22, R184, -0x20, RZ ;  /* 0xffffffe0b8161810 */ /* 0x000fe20007ffe0ff */
[C---:B------:R-:W-:Y:S01]  /*0de0*/  VIADD R188, R17.reuse, 0xc0 ;  /* 0x000000c011bc7836 */ /* 0x040fe20000000000 */
[C---:B------:R-:W-:Y:S01]  /*0df0*/  IADD3 R190, R17.reuse, 0x40, RZ ;  /* 0x0000004011be7810 */ /* 0x040fe20007ffe0ff */
[C---:B------:R-:W-:Y:S01]  /*0e00*/  VIADD R187, R17.reuse, 0x100 ;  /* 0x0000010011bb7836 */ /* 0x040fe20000000000 */
[C---:B------:R-:W-:Y:S01]  /*0e10*/  IADD3 R214, R17.reuse, 0x180, RZ ;  /* 0x0000018011d67810 */ /* 0x040fe20007ffe0ff */
        /* <DEDUP_REMOVED lines=12> */
[----:B------:R-:W-:Y:S01]  /*0ee0*/  IMAD.SHL.U32 R2, R12, 0x2, RZ ;  /* 0x000000020c027824 */ /* 0x000fe200078e00ff */
[----:B------:R-:W-:Y:S01]  /*0ef0*/  SHF.R.S32.HI R218, RZ, 0x1f, R214 ;  /* 0x0000001fffda7819 */ /* 0x000fe200000114d6 */
[----:B------:R-:W-:Y:S01]  /*0f00*/  IMAD R185, R13, 0x8, R16 ;  /* 0x000000080db97824 */ /* 0x000fe200078e0210 */
[----:B------:R-:W-:Y:S01]  /*0f10*/  SHF.R.S32.HI R217, RZ, 0x1f, R212 ;  /* 0x0000001fffd97819 */ /* 0x000fe200000114d4 */
[----:B------:R-:W-:-:S07]  /*0f20*/  IMAD.IADD R23, R23, 0x1, R22 ;  /* 0x0000000117177824 */ /* 0x000fce00078e0216 */
.L_x_4080:
        /* <DEDUP_REMOVED lines=21> */
.L_x_4020:
[----:B------:R-:W-:Y:S01]  /*1080*/  ULDC UR7, c[0x0][0xc54] ;  /* 0x0003150000077ab9 */ /* 0x000fe20000000800 */
[----:B------:R-:W-:Y:S01]  /*1090*/  UMOV UR6, UR9 ;  /* 0x0000000900067c82 */ /* 0x000fe20008000000 */
[----:B------:R-:W-:-:S11]  /*10a0*/  UISETP.NE.AND UP0, UPT, UR7, 0x1, UPT ;  /* 0x000000010700788c */ /* 0x000fd6000bf05270 */
[----:B------:R-:W-:Y:S02]  /*10b0*/  @UP0 ULDC.64 UR10, c[0x0][0xc58] ;  /* 0x00031600000a0ab9 */ /* 0x000fe40000000a00 */
[----:B------:R-:W-:-:S04]  /*10c0*/  UIMAD.WIDE.U32 UR4, UR9, UR10, URZ ;  /* 0x0000000a090472a5 */ /* 0x000fc8000f8e003f */
[----:B------:R-:W-:-:S04]  /*10d0*/  @UP0 USHF.R.U32.HI UR6, URZ, UR11, UR5 ;  /* 0x0000000b3f060299 */ /* 0x000fc80008011605 */
[----:B------:R-:W-:-:S12]  /*10e0*/  UIMAD UR4, UR6, UR7, URZ ;  /* 0x00000007060472a4 */ /* 0x000fd8000f8e023f */
.L_x_4021:
[----:B------:R-:W-:Y:S01]  /*10f0*/  ULDC UR45, c[0x0][0xc48] ;  /* 0x00031200002d7ab9 */ /* 0x000fe20000000800 */
[----:B------:R-:W-:Y:S01]  /*1100*/  ULDC.64 UR10, c[0x0][0x418] ;  /* 0x00010600000a7ab9 */ /* 0x000fe20000000a00 */
[----:B------:R-:W-:Y:S02]  /*1110*/  UISETP.NE.AND UP1, UPT, UR45, 0x1, UPT ;  /* 0x000000012d00788c */ /* 0x000fe4000bf25270 */
[----:B------:R-:W-:Y:S02]  /*1120*/  UISETP.NE.U32.AND UP0, UPT, UR10, URZ, UPT ;  /* 0x0000003f0a00728c */ /* 0x000fe4000bf05070 */
[----:B------:R-:W-:Y:S02]  /*1130*/  UIADD3 UR4, UR9, -UR4, URZ ;  /* 0x8000000409047290 */ /* 0x000fe4000fffe03f */
[----:B------:R-:W-:Y:S02]  /*1140*/  ULOP3.LUT UR6, URZ, UR6, URZ, 0x33, !UPT ;  /* 0x000000063f067292 */ /* 0x000fe4000f8e333f */
[----:B------:R-:W-:Y:S01]  /*1150*/  UISETP.NE.AND.EX UP0, UPT, UR11, URZ, UPT, UP0 ;  /* 0x0000003f0b00728c */ /* 0x000fe2000bf05300 */
[----:B------:R-:W-:Y:S01]  /*1160*/  ULDC UR5, c[0x0][0xc3c] ;  /* 0x00030f0000057ab9 */ /* 0x000fe20000000800 */
[----:B------:R-:W-:Y:S01]  /*1170*/  ULDC UR9, c[0x0][0xc54] ;  /* 0x0003150000097ab9 */ /* 0x000fe20000000800 */
[----:B------:R-:W-:Y:S01]  /*1180*/  ULDC UR48, c[0x0][0x424] ;  /* 0x0001090000307ab9 */ /* 0x000fe20000000800 */
[----:B------:R-:W-:-:S02]  /*1190*/  UISETP.NE.AND UP2, UPT, UR46, 0x1, UPT ;  /* 0x000000012e00788c */ /* 0x000fc4000bf45270 */
[----:B------:R-:W-:Y:S02]  /*11a0*/  UIADD3 UR6, UR6, UR5, URZ ;  /* 0x0000000506067290 */ /* 0x000fe4000fffe03f */
[----:B------:R-:W-:Y:S02]  /*11b0*/  UIMAD UR8, UR8, UR9, UR4 ;  /* 0x00000009080872a4 */ /* 0x000fe4000f8e0204 */
[----:B------:R-:W-:Y:S01]  /*11c0*/  USEL UR48, UR48, 0x1, UP0 ;  /* 0x0000000130307887 */ /* 0x000fe20008000000 */
[----:B------:R-:W-:Y:S01]  /*11d0*/  PLOP3.LUT P0, PT, PT, PT, UP2, 0x80, 0x0 ;  /* 0x000000000000781c */ /* 0x000fe20003f0f028 */
[----:B------:R-:W-:Y:S01]  /*11e0*/  ULDC UR7, c[0x0][0x2f0] ;  /* 0x0000bc0000077ab9 */ /* 0x000fe20000000800 */
[----:B------:R-:W-:Y:S01]  /*11f0*/  @UP1 ULDC UR4, c[0x0][0xc4c] ;  /* 0x0003130000041ab9 */ /* 0x000fe20000000800 */
[----:B------:R-:W-:Y:S02]  /*1200*/  USHF.L.U32 UR44, UR6, 0x6, URZ ;  /* 0x00000006062c7899 */ /* 0x000fe4000800063f */
        /* <DEDUP_REMOVED lines=8> */
[----:B------:R-:W-:-:S02]  /*1290*/  UIMAD UR45, UR45, UR5, UR8 ;  /* 0x000000052d2d72a4 */ /* 0x000fc4000f8e0208 */
[----:B------:R-:W-:Y:S01]  /*12a0*/  USHF.R.S32.HI UR52, URZ, 0x6, UR4 ;  /* 0x000000063f347899 */ /* 0x000fe20008011404 */
[----:B------:R-:W-:Y:S11]  /*12b0*/  @!P0 BRA `(.L_x_4022) ;  /* 0x0000001c00708947 */ /* 0x000ff60003800000 */
[----:B------:R-:W0:Y:S01]  /*12c0*/  LDC R0, c[0x0][0x448] ;  /* 0x00011200ff007b82 */ /* 0x000e220000000800 */
[----:B------:R-:W-:Y:S01]  /*12d0*/  UIADD3 UR5, UR44, 0x3f, URZ ;  /* 0x0000003f2c057890 */ /* 0x000fe2000fffe03f */
[----:B------:R-:W-:Y:S01]  /*12e0*/  CS2R R150, SRZ ;  /* 0x0000000000967805 */ /* 0x000fe2000001ff00 */
[----:B------:R-:W-:Y:S01]  /*12f0*/  ULDC UR4, c[0x0][0x288] ;  /* 0x0000a20000047ab9 */ /* 0x000fe20000000800 */
[----:B------:R-:W-:Y:S01]  /*1300*/  CS2R R148, SRZ ;  /* 0x0000000000947805 */ /* 0x000fe2000001ff00 */
[----:B------:R-:W-:Y:S01]  /*1310*/  UIADD3 UR4, -UR4, 0x40, URZ ;  /* 0x0000004004047890 */ /* 0x000fe2000fffe13f */
[----:B------:R-:W-:Y:S02]  /*1320*/  CS2R R146, SRZ ;  /* 0x0000000000927805 */ /* 0x000fe4000001ff00 */
[----:B------:R-:W-:Y:S02]  /*1330*/  CS2R R144, SRZ ;  /* 0x0000000000907805 */ /* 0x000fe4000001ff00 */
[----:B------:R-:W-:Y:S01]  /*1340*/  CS2R R142, SRZ ;  /* 0x00000000008e7805 */ /* 0x000fe2000001ff00 */
[----:B------:R-:W-:Y:S01]  /*1350*/  UIMAD UR4, UR48, UR7, UR4 ;  /* 0x00000007300472a4 */ /* 0x000fe2000f8e0204 */
        /* <DEDUP_REMOVED lines=14> */
[----:B0-----:R-:W-:Y:S02]  /*1440*/  ISETP.NE.AND P0, PT, R0, 0x1, PT ;  /* 0x000000010000780c */ /* 0x001fe40003f05270 */
[----:B------:R-:W-:Y:S02]  /*1450*/  CS2R R116, SRZ ;  /* 0x0000000000747805 */ /* 0x000fe4000001ff00 */
[----:B------:R-:W-:Y:S02]  /*1460*/  MOV R0, UR5 ;  /* 0x0000000500007c02 */ /* 0x000fe40008000f00 */
        /* <DEDUP_REMOVED lines=10> */
[----:B------:R-:W0:Y:S01]  /*1510*/  @P0 LDC R3, c[0x0][0x44c] ;  /* 0x00011300ff030b82 */ /* 0x000e220000000800 */
[----:B------:R-:W-:Y:S02]  /*1520*/  CS2R R170, SRZ ;  /* 0x0000000000aa7805 */ /* 0x000fe4000001ff00 */
[----:B------:R-:W-:Y:S02]  /*1530*/  CS2R R90, SRZ ;  /* 0x00000000005a7805 */ /* 0x000fe4000001ff00 */
[----:B------:R-:W-:Y:S02]  /*1540*/  CS2R R172, SRZ ;  /* 0x0000000000ac7805 */ /* 0x000fe4000001ff00 */
[----:B------:R-:W-:-:S02]  /*1550*/  CS2R R86, SRZ ;  /* 0x0000000000567805 */ /* 0x000fc4000001ff00 */
[----:B------:R-:W-:Y:S02]  /*1560*/  CS2R R174, SRZ ;  /* 0x0000000000ae7805 */ /* 0x000fe4000001ff00 */
[----:B------:R-:W-:Y:S02]  /*1570*/  CS2R R82, SRZ ;  /* 0x0000000000527805 */ /* 0x000fe4000001ff00 */
[----:B------:R-:W-:Y:S01]  /*1580*/  CS2R R176, SRZ ;  /* 0x0000000000b07805 */ /* 0x000fe2000001ff00 */
[----:B------:R-:W1:Y:S01]  /*1590*/  @P0 LDC R4, c[0x0][0x450] ;  /* 0x00011400ff040b82 */ /* 0x000e620000000800 */
        /* <DEDUP_REMOVED lines=13> */
[----:B------:R-:W-:Y:S02]  /*1670*/  CS2R R54, SRZ ;  /* 0x0000000000367805 */ /* 0x000fe4000001ff00 */
[----:B------:R-:W-:Y:S01]  /*1680*/  CS2R R198, SRZ ;  /* 0x0000000000c67805 */ /* 0x000fe2000001ff00 */
[----:B0-----:R-:W-:Y:S01]  /*1690*/  @P0 IMAD.HI.U32 R3, R3, UR5, RZ ;  /* 0x0000000503030c27 */ /* 0x001fe2000f8e00ff */
[----:B------:R-:W-:-:S02]  /*16a0*/  CS2R R50, SRZ ;  /* 0x0000000000327805 */ /* 0x000fc4000001ff00 */
[----:B------:R-:W-:Y:S02]  /*16b0*/  CS2R R200, SRZ ;  /* 0x0000000000c87805 */ /* 0x000fe4000001ff00 */
[----:B------:R-:W-:Y:S02]  /*16c0*/  CS2R R46, SRZ ;  /* 0x00000000002e7805 */ /* 0x000fe4000001ff00 */
[----:B------:R-:W-:Y:S02]  /*16d0*/  CS2R R202, SRZ ;  /* 0x0000000000ca7805 */ /* 0x000fe4000001ff00 */
[----:B------:R-:W-:Y:S02]  /*16e0*/  CS2R R42, SRZ ;  /* 0x00000000002a7805 */ /* 0x000fe4000001ff00 */
[----:B------:R-:W-:Y:S02]  /*16f0*/  CS2R R204, SRZ ;  /* 0x0000000000cc7805 */ /* 0x000fe4000001ff00 */
[----:B------:R-:W-:-:S02]  /*1700*/  CS2R R38, SRZ ;  /* 0x0000000000267805 */ /* 0x000fc4000001ff00 */
[----:B-1----:R-:W-:Y:S02]  /*1710*/  @P0 SHF.R.U32.HI R0, RZ, R4, R3 ;  /* 0x00000004ff000219 */ /* 0x002fe40000011603 */
[----:B------:R-:W-:Y:S02]  /*1720*/  CS2R R206, SRZ ;  /* 0x0000000000ce7805 */ /* 0x000fe4000001ff00 */
[----:B------:R-:W-:Y:S02]  /*1730*/  PLOP3.LUT P0, PT, PT, PT, PT, 0x80, 0x0 ;  /* 0x000000000000781c */ /* 0x000fe40003f0f070 */
[----:B------:R-:W-:Y:S02]  /*1740*/  CS2R R34, SRZ ;  /* 0x0000000000227805 */ /* 0x000fe4000001ff00 */
[----:B------:R-:W-:Y:S01]  /*1750*/  MOV R208, RZ ;  /* 0x000000ff00d07202 */ /* 0x000fe20000000f00 */
[----:B------:R-:W-:Y:S01]  /*1760*/  VIADD R3, R0, UR4 ;  /* 0x0000000400037c36 */ /* 0x000fe20008000000 */
[----:B------:R-:W-:Y:S01]  /*1770*/  CS2R R30, SRZ ;  /* 0x00000000001e7805 */ /* 0x000fe2000001ff00 */
[----:B------:R-:W-:Y:S01]  /*1780*/  IMAD.MOV.U32 R0, RZ, RZ, RZ ;  /* 0x000000ffff007224 */ /* 0x000fe200078e00ff */
[----:B------:R-:W-:Y:S01]  /*1790*/  CS2R R26, SRZ ;  /* 0x00000000001a7805 */ /* 0x000fe2000001ff00 */
[----:B------:R-:W-:Y:S01]  /*17a0*/  IMAD.MOV.U32 R7, RZ, RZ, RZ ;  /* 0x000000ffff077224 */ /* 0x000fe200078e00ff */
[----:B------:R-:W-:Y:S01]  /*17b0*/  SHF.R.S32.HI R4, RZ, 0x1f, R3 ;  /* 0x0000001fff047819 */ /* 0x000fe20000011403 */
[----:B------:R-:W-:-:S03]  /*17c0*/  IMAD.MOV.U32 R21, RZ, RZ, RZ ;  /* 0x000000ffff157224 */ /* 0x000fc600078e00ff */
[----:B------:R-:W-:Y:S01]  /*17d0*/  LEA.HI R4, R4, R3, RZ, 0x6 ;  /* 0x0000000304047211 */ /* 0x000fe200078f30ff */
[----:B------:R-:W-:-:S03]  /*17e0*/  IMAD.MOV.U32 R3, RZ, RZ, RZ ;  /* 0x000000ffff037224 */ /* 0x000fc600078e00ff */
[----:B------:R-:W-:-:S04]  /*17f0*/  SHF.R.S32.HI R4, RZ, 0x6, R4 ;  /* 0x00000006ff047819 */ /* 0x000fc80000011404 */
[----:B------:R-:W-:-:S04]  /*1800*/  VIMNMX R4, R4, UR52, PT ;  /* 0x0000003404047c48 */ /* 0x000fc8000bfe0100 */
[----:B------:R-:W-:-:S13]  /*1810*/  ISETP.GE.AND P1, PT, R4, 0x1, PT ;  /* 0x000000010400780c */ /* 0x000fda0003f26270 */
        /* <DEDUP_REMOVED lines=15> */
.L_x_4024:
[----:B------:R-:W-:Y:S01]  /*1910*/  ULEA UR21, UR38, UR42, 0x3 ;  /* 0x0000002a26157291 */ /* 0x000fe2000f8e183f */
[----:B------:R-:W-:-:S05]  /*1920*/  IMAD.U32 R0, RZ, RZ, UR37 ;  /* 0x00000025ff007e24 */ /* 0x000fca000f8e00ff */
[----:B------:R-:W-:-:S04]  /*1930*/  SHF.L.U32 R0, R0, 0x1f, RZ ;  /* 0x0000001f00007819 */ /* 0x000fc800000006ff */
[----:B------:R-:W0:Y:S02]  /*1940*/  SYNCS.PHASECHK.TRANS64.TRYWAIT P1, [UR21+0x28c50], R0 ;  /* 0x028c5000ff0075a7 */ /* 0x000e240008020155 */
[----:B0-----:R-:W-:Y:S05]  /*1950*/  @!P1 BRA `(.L_x_4025) ;  /* 0x000000ec00b89947 */ /* 0x001fea0003800000 */
.L_x_4144:
        /* <DEDUP_REMOVED lines=38> */
.L_x_4026:
[----:B------:R-:W-:Y:S01]  /*1bc0*/  UIADD3 UR6, UR21, 0x28c60, URZ ;  /* 0x00028c6015067890 */ /* 0x000fe2000fffe03f */
[----:B------:R-:W-:-:S03]  /*1bd0*/  ISETP.GE.AND P1, PT, R4, 0x2, PT ;  /* 0x000000020400780c */ /* 0x000fc60003f26270 */
[----:B------:R-:W-:-:S09]  /*1be0*/  UPRMT UR6, UR40, 0x654, UR6 ;  /* 0x0000065428067896 */ /* 0x000fd20008000006 */
[----:B------:R-:W-:Y:S01]  /*1bf0*/  SYNCS.ARRIVE.TRANS64.RED.A1T0 RZ, [UR6], RZ ;  /* 0x000000ffffff79a7 */ /* 0x000fe20008100406 */
[----:B------:R-:W-:Y:S05]  /*1c00*/  @!P1 BRA `(.L_x_4027) ;  /* 0x0000000800dc9947 */ /* 0x000fea0003800000 */
[----:B------:R-:W-:-:S07]  /*1c10*/  VIADD R4, R4, 0xfffffffe ;  /* 0xfffffffe04047836 */ /* 0x000fce0000000000 */
.L_x_4033:
[----:B------:R-:W-:Y:S01]  /*1c20*/  BAR.SYNC.DEFER_BLOCKING 0xe, 0x100 ;  /* 0x0384000000007b1d */ /* 0x000fe20000010000 */
[----:B01----:R-:W-:Y:S01]  /*1c30*/  MOV R3, UR38 ;  /* 0x0000002600037c02 */ /* 0x003fe20008000f00 */
        /* <DEDUP_REMOVED lines=141> */
.L_x_4028:
[----:B------:R-:W-:Y:S01]  /*2510*/  ULEA UR21, UR38, UR42, 0x3 ;  /* 0x0000002a26157291 */ /* 0x000fe2000f8e183f */
[----:B------:R-:W-:-:S05]  /*2520*/  IMAD.U32 R0, RZ, RZ, UR37 ;  /* 0x00000025ff007e24 */ /* 0x000fca000f8e00ff */
[----:B------:R-:W-:-:S04]  /*2530*/  SHF.L.U32 R0, R0, 0x1f, RZ ;  /* 0x0000001f00007819 */ /* 0x000fc800000006ff */
[----:B------:R0:W1:Y:S01]  /*2540*/  SYNCS.PHASECHK.TRANS64.TRYWAIT P1, [UR21+0x28c50], R0 ;  /* 0x028c5000ff0075a7 */ /* 0x0000620008020155 */
[----:B------:R-:W-:Y:S05]  /*2550*/  @!P0 BRA `(.L_x_4029) ;  /* 0x0000000000048947 */ /* 0x000fea0003800000 */
[----:B------:R-:W-:Y:S01]  /*2560*/  BPT.TRAP 0x1 ;  /* 0x000000040000795c */ /* 0x000fe20000300000 */
.L_x_4029:
[----:B-1----:R-:W-:Y:S05]  /*2570*/  @P1 BRA `(.L_x_4030) ;  /* 0x0000000000081947 */ /* 0x002fea0003800000 */
[----:B------:R-:W1:Y:S02]  /*2580*/  SYNCS.PHASECHK.TRANS64.TRYWAIT P1, [UR21+0x28c50], R0 ;  /* 0x028c5000ff0075a7 */ /* 0x000e640008020155 */
[----:B-1----:R-:W-:Y:S05]  /*2590*/  @!P1 BRA `(.L_x_4031) ;  /* 0x000000e000c09947 */ /* 0x002fea0003800000 */
.L_x_4030:
        /* <DEDUP_REMOVED lines=26> */
.L_x_4032:
[----:B------:R-:W-:-:S04]  /*2740*/  UIADD3 UR6, UR21, 0x28c60, URZ ;  /* 0x00028c6015067890 */ /* 0x000fc8000fffe03f */
[----:B------:R-:W-:-:S09]  /*2750*/  UPRMT UR6, UR40, 0x654, UR6 ;  /* 0x0000065428067896 */ /* 0x000fd20008000006 */
[----:B------:R-:W-:Y:S01]  /*2760*/  SYNCS.ARRIVE.TRANS64.RED.A1T0 RZ, [UR6], RZ ;  /* 0x000000ffffff79a7 */ /* 0x000fe20008100406 */
[----:B------:R-:W-:Y:S05]  /*2770*/  @P2 BRA `(.L_x_4033) ;  /* 0xfffffff400282947 */ /* 0x000fea000383ffff */
.L_x_4027:
[----:B------:R-:W-:Y:S01]  /*2780*/  BAR.SYNC.DEFER_BLOCKING 0xe, 0x100 ;  /* 0x0384000000007b1d */ /* 0x000fe20000010000 */
[----:B01----:R-:W-:Y:S01]  /*2790*/  IMAD.U32 R3, RZ, RZ, UR38 ;  /* 0x00000026ff037e24 */ /* 0x003fe2000f8e00ff */
[----:B------:R-:W-:Y:S01]  /*27a0*/  UIADD3 UR38, UR38, 0x1, URZ ;  /* 0x0000000126267890 */ /* 0x000fe2000fffe03f */
[----:B------:R-:W-:-:S03]  /*27b0*/  PLOP3.LUT P0, PT, PT, PT, PT, 0x8, 0x0 ;  /* 0x000000000000781c */ /* 0x000fc60003f0e170 */
        /* <DEDUP_REMOVED lines=140> */
.L_x_4022:
[----:B------:R-:W-:Y:S01]  /*3080*/  ULDC UR4, c[0x0][0x448] ;  /* 0x0001120000047ab9 */ /* 0x000fe20000000800 */
[----:B------:R-:W-:Y:S01]  /*3090*/  UIADD3 UR6, UR44, 0x3f, URZ ;  /* 0x0000003f2c067890 */ /* 0x000fe2000fffe03f */
[----:B------:R-:W-:Y:S01]  /*30a0*/  PLOP3.LUT P0, PT, PT, PT, PT, 0x80, 0x0 ;  /* 0x000000000000781c */ /* 0x000fe20003f0f070 */
[----:B------:R-:W-:Y:S01]  /*30b0*/  UISETP.NE.AND UP0, UPT, UR4, 0x1, UPT ;  /* 0x000000010400788c */ /* 0x000fe2000bf05270 */
[----:B------:R-:W-:Y:S01]  /*30c0*/  IMAD.MOV.U32 R0, RZ, RZ, RZ ;  /* 0x000000ffff007224 */ /* 0x000fe200078e00ff */
[----:B------:R-:W-:Y:S01]  /*30d0*/  ULDC UR8, c[0x0][0x288] ;  /* 0x0000a20000087ab9 */ /* 0x000fe20000000800 */
[----:B------:R-:W-:Y:S01]  /*30e0*/  IMAD.MOV.U32 R3, RZ, RZ, RZ ;  /* 0x000000ffff037224 */ /* 0x000fe200078e00ff */
[----:B------:R-:W-:Y:S01]  /*30f0*/  UIADD3 UR8, -UR8, 0x40, URZ ;  /* 0x0000004008087890 */ /* 0x000fe2000fffe13f */
[----:B------:R-:W-:Y:S01]  /*3100*/  CS2R R150, SRZ ;  /* 0x0000000000967805 */ /* 0x000fe2000001ff00 */
[----:B------:R-:W-:Y:S01]  /*3110*/  UP2UR UR49, UPR, URZ, 0x1 ;  /* 0x000000013f317883 */ /* 0x000fe20008000000 */
[----:B------:R-:W-:Y:S01]  /*3120*/  CS2R R148, SRZ ;  /* 0x0000000000947805 */ /* 0x000fe2000001ff00 */
[----:B------:R-:W-:Y:S01]  /*3130*/  UIMAD UR8, UR48, UR7, UR8 ;  /* 0x00000007300872a4 */ /* 0x000fe2000f8e0208 */
[----:B------:R-:W-:-:S02]  /*3140*/  CS2R R146, SRZ ;  /* 0x0000000000927805 */ /* 0x000fc4000001ff00 */
[----:B------:R-:W-:Y:S01]  /*3150*/  CS2R R144, SRZ ;  /* 0x0000000000907805 */ /* 0x000fe2000001ff00 */
[----:B------:R-:W-:Y:S01]  /*3160*/  @UP0 ULDC UR4, c[0x0][0x44c] ;  /* 0x0001130000040ab9 */ /* 0x000fe20000000800 */
[----:B------:R-:W-:Y:S01]  /*3170*/  @UP0 ULDC UR9, c[0x0][0x450] ;  /* 0x0001140000090ab9 */ /* 0x000fe20000000800 */
[----:B------:R-:W-:Y:S01]  /*3180*/  UIMAD.WIDE.U32 UR4, UR6, UR4, URZ ;  /* 0x00000004060472a5 */ /* 0x000fe2000f8e003f */
[----:B------:R-:W-:Y:S02]  /*3190*/  CS2R R142, SRZ ;  /* 0x00000000008e7805 */ /* 0x000fe4000001ff00 */
[----:B------:R-:W-:Y:S02]  /*31a0*/  CS2R R140, SRZ ;  /* 0x00000000008c7805 */ /* 0x000fe4000001ff00 */
[----:B------:R-:W-:Y:S01]  /*31b0*/  CS2R R138, SRZ ;  /* 0x00000000008a7805 */ /* 0x000fe2000001ff00 */
[----:B------:R-:W-:Y:S01]  /*31c0*/  @UP0 USHF.R.U32.HI UR6, URZ, UR9, UR5 ;  /* 0x000000093f060299 */ /* 0x000fe20008011605 */
[----:B------:R-:W-:-:S02]  /*31d0*/  CS2R R136, SRZ ;  /* 0x0000000000887805 */ /* 0x000fc4000001ff00 */
[----:B------:R-:W-:Y:S02]  /*31e0*/  CS2R R134, SRZ ;  /* 0x0000000000867805 */ /* 0x000fe4000001ff00 */
[----:B------:R-:W-:Y:S01]  /*31f0*/  CS2R R132, SRZ ;  /* 0x0000000000847805 */ /* 0x000fe2000001ff00 */
[----:B------:R-:W-:Y:S01]  /*3200*/  UIADD3 UR6, UR8, UR6, URZ ;  /* 0x0000000608067290 */ /* 0x000fe2000fffe03f */
[----:B------:R-:W-:Y:S02]  /*3210*/  CS2R R160, SRZ ;  /* 0x0000000000a07805 */ /* 0x000fe4000001ff00 */
[----:B------:R-:W-:Y:S02]  /*3220*/  CS2R R128, SRZ ;  /* 0x0000000000807805 */ /* 0x000fe4000001ff00 */
[----:B------:R-:W-:Y:S01]  /*3230*/  CS2R R158, SRZ ;  /* 0x00000000009e7805 */ /* 0x000fe2000001ff00 */
[----:B------:R-:W-:Y:S01]  /*3240*/  USHF.R.S32.HI UR4, URZ, 0x1f, UR6 ;  /* 0x0000001f3f047899 */ /* 0x000fe20008011406 */
[----:B------:R-:W-:-:S02]  /*3250*/  CS2R R156, SRZ ;  /* 0x00000000009c7805 */ /* 0x000fc4000001ff00 */
[----:B------:R-:W-:Y:S02]  /*3260*/  CS2R R124, SRZ ;  /* 0x00000000007c7805 */ /* 0x000fe4000001ff00 */
[----:B------:R-:W-:Y:S01]  /*3270*/  CS2R R154, SRZ ;  /* 0x00000000009a7805 */ /* 0x000fe2000001ff00 */
        /* <DEDUP_REMOVED lines=8> */
[----:B------:R-:W-:Y:S01]  /*3300*/  UISETP.LT.AND UP0, UPT, UR52, UR4, UPT ;  /* 0x000000043400728c */ /* 0x000fe2000bf01270 */
[----:B------:R-:W-:Y:S02]  /*3310*/  CS2R R162, SRZ ;  /* 0x0000000000a27805 */ /* 0x000fe4000001ff00 */
[----:B------:R-:W-:Y:S02]  /*3320*/  CS2R R106, SRZ ;  /* 0x00000000006a7805 */ /* 0x000fe4000001ff00 */
[----:B------:R-:W-:Y:S01]  /*3330*/  CS2R R164, SRZ ;  /* 0x0000000000a47805 */ /* 0x000fe2000001ff00 */
[----:B------:R-:W-:Y:S01]  /*3340*/  USEL UR52, UR52, UR4, UP0 ;  /* 0x0000000434347287 */ /* 0x000fe20008000000 */
[----:B------:R-:W-:-:S02]  /*3350*/  CS2R R102, SRZ ;  /* 0x0000000000667805 */ /* 0x000fc4000001ff00 */
[----:B------:R-:W-:Y:S02]  /*3360*/  CS2R R166, SRZ ;  /* 0x0000000000a67805 */ /* 0x000fe4000001ff00 */
[----:B------:R-:W-:Y:S01]  /*3370*/  CS2R R98, SRZ ;  /* 0x0000000000627805 */ /* 0x000fe2000001ff00 */
[----:B------:R-:W-:Y:S01]  /*3380*/  UISETP.GE.AND UP0, UPT, UR52, 0x1, UPT ;  /* 0x000000013400788c */ /* 0x000fe2000bf06270 */
[----:B------:R-:W-:Y:S02]  /*3390*/  CS2R R168, SRZ ;  /* 0x0000000000a87805 */ /* 0x000fe4000001ff00 */
[----:B------:R-:W-:Y:S02]  /*33a0*/  CS2R R94, SRZ ;  /* 0x00000000005e7805 */ /* 0x000fe4000001ff00 */
[----:B------:R-:W-:Y:S02]  /*33b0*/  CS2R R170, SRZ ;  /* 0x0000000000aa7805 */ /* 0x000fe4000001ff00 */
[----:B------:R-:W-:-:S02]  /*33c0*/  CS2R R90, SRZ ;  /* 0x00000000005a7805 */ /* 0x000fc4000001ff00 */
[----:B------:R-:W-:Y:S02]  /*33d0*/  CS2R R172, SRZ ;  /* 0x0000000000ac7805 */ /* 0x000fe4000001ff00 */
[----:B------:R-:W-:Y:S02]  /*33e0*/  PLOP3.LUT P1, PT, PT, PT, UP0, 0x80, 0x0 ;  /* 0x000000000000781c */ /* 0x000fe40003f2f008 */
        /* <DEDUP_REMOVED lines=11> */
[----:B------:R-:W-:Y:S02]  /*34a0*/  MOV R191, RZ ;  /* 0x000000ff00bf7202 */ /* 0x000fe40000000f00 */
        /* <DEDUP_REMOVED lines=41> */
[----:B------:R-:W-:Y:S01]  /*3740*/  MOV R5, UR5 ;  /* 0x0000000500057c02 */ /* 0x000fe20008000f00 */
        /* <DEDUP_REMOVED lines=10> */
.L_x_4034:
        /* <DEDUP_REMOVED lines=9> */
.L_x_4145:
[----:B------:R-:W-:Y:S05]  /*3880*/  @!P0 BRA `(.L_x_4036) ;  /* 0x0000000000048947 */ /* 0x000fea0003800000 */
[----:B------:R-:W-:Y:S01]  /*3890*/  BPT.TRAP 0x1 ;  /* 0x000000040000795c */ /* 0x000fe20000300000 */
.L_x_4036:
[----:B------:R-:W-:Y:S01]  /*38a0*/  IMAD.U32 R8, RZ, RZ, UR37 ;  /* 0x00000025ff087e24 */ /* 0x000fe2000f8e00ff */
[----:B------:R-:W-:-:S04]  /*38b0*/  MOV R7, UR38 ;  /* 0x0000002600077c02 */ /* 0x000fc80008000f00 */
[----:B------:R-:W-:Y:S02]  /*38c0*/  LEA R7, R7, UR42, 0x3 ;  /* 0x0000002a07077c11 */ /* 0x000fe4000f8e18ff */
[----:B------:R-:W-:-:S04]  /*38d0*/  SHF.L.U32 R8, R8, 0x1f, RZ ;  /* 0x0000001f08087819 */ /* 0x000fc800000006ff */
[----:B------:R1:W2:Y:S01]  /*38e0*/  SYNCS.PHASECHK.TRANS64.TRYWAIT P1, [R7+URZ+0x28c30], R8 ;  /* 0x028c3008070075a7 */ /* 0x0002a2000802017f */
[----:B------:R-:W-:Y:S05]  /*38f0*/  @!P0 BRA `(.L_x_4037) ;  /* 0x0000000000048947 */ /* 0x000fea0003800000 */
[----:B------:R-:W-:Y:S01]  /*3900*/  BPT.TRAP 0x1 ;  /* 0x000000040000795c */ /* 0x000fe20000300000 */
.L_x_4037:
[----:B--2---:R-:W-:Y:S05]  /*3910*/  @P1 BRA `(.L_x_4038) ;  /* 0x0000000000081947 */ /* 0x004fea0003800000 */
[----:B------:R-:W2:Y:S02]  /*3920*/  SYNCS.PHASECHK.TRANS64.TRYWAIT P1, [R7+URZ+0x28c30], R8 ;  /* 0x028c3008070075a7 */ /* 0x000ea4000802017f */
[----:B--2---:R-:W-:Y:S05]  /*3930*/  @!P1 BRA `(.L_x_4039) ;  /* 0x000000d000089947 */ /* 0x004fea0003800000 */
.L_x_4038:
        /* <DEDUP_REMOVED lines=40> */
.L_x_4040:
[----:B------:R-:W-:Y:S01]  /*3bc0*/  UISETP.NE.AND UP0, UPT, UR49, URZ, UPT ;  /* 0x0000003f3100728c */ /* 0x000fe2000bf05270 */
[----:B------:R-:W-:Y:S01]  /*3bd0*/  VIADD R3, R185, UR44 ;  /* 0x0000002cb9037c36 */ /* 0x000fe20008000000 */
[----:B------:R-:W-:Y:S01]  /*3be0*/  ULDC UR10, c[0x0][0x9d8] ;  /* 0x00027600000a7ab9 */ /* 0x000fe20000000800 */
[----:B------:R-:W-:Y:S01]  /*3bf0*/  ULDC UR14, c[0x0][0x2f0] ;  /* 0x0000bc00000e7ab9 */ /* 0x000fe20000000800 */
[----:B------:R-:W-:Y:S01]  /*3c00*/  FMUL.FTZ R26, R26, UR10 ;  /* 0x0000000a1a1a7c20 */ /* 0x000fe20008410000 */
[----:B------:R-:W-:Y:S01]  /*3c10*/  FMUL.FTZ R27, R27, UR10 ;  /* 0x0000000a1b1b7c20 */ /* 0x000fe20008410000 */
[----:B------:R-:W-:Y:S01]  /*3c20*/  PLOP3.LUT P1, PT, PT, PT, UP0, 0x80, 0x0 ;  /* 0x000000000000781c */ /* 0x000fe20003f2f008 */
[----:B------:R-:W-:Y:S01]  /*3c30*/  FMUL.FTZ R30, R30, UR10 ;  /* 0x0000000a1e1e7c20 */ /* 0x000fe20008410000 */
[----:B------:R-:W-:Y:S01]  /*3c40*/  PLOP3.LUT P2, PT, PT, PT, UP0, 0x80, 0x0 ;  /* 0x000000000000781c */ /* 0x000fe20003f4f008 */
[----:B------:R-:W-:Y:S01]  /*3c50*/  MUFU.TANH R9, R27 ;  /* 0x0000001b00097308 */ /* 0x000fe20000002400 */
[----:B------:R-:W-:Y:S01]  /*3c60*/  FMUL.FTZ R31, R31, UR10 ;  /* 0x0000000a1f1f7c20 */ /* 0x000fe20008410000 */
[----:B------:R-:W-:Y:S01]  /*3c70*/  @UP0 ULDC UR6, c[0x0][0x44c] ;  /* 0x0001130000060ab9 */ /* 0x000fe20000000800 */
[----:B------:R-:W-:Y:S01]  /*3c80*/  ULDC UR15, c[0x0][0x288] ;  /* 0x0000a200000f7ab9 */ /* 0x000fe20000000800 */
[----:B------:R-:W-:Y:S01]  /*3c90*/  FMUL.FTZ R34, R34, UR10 ;  /* 0x0000000a22227c20 */ /* 0x000fe20008410000 */
[----:B------:R-:W-:Y:S01]  /*3ca0*/  FMUL.FTZ R35, R35, UR10 ;  /* 0x0000000a23237c20 */ /* 0x000fe20008410000 */
[----:B------:R-:W-:Y:S01]  /*3cb0*/  FMUL.FTZ R28, R28, UR10 ;  /* 0x0000000a1c1c7c20 */ /* 0x000fe20008410000 */
[----:B------:R-:W-:Y:S01]  /*3cc0*/  FMUL.FTZ R38, R38, UR10 ;  /* 0x0000000a26267c20 */ /* 0x000fe20008410000 */
[----:B------:R-:W0:Y:S01]  /*3cd0*/  MUFU.TANH R26, R26 ;  /* 0x0000001a001a7308 */ /* 0x000e220000002400 */
[----:B------:R-:W-:Y:S01]  /*3ce0*/  FMUL.FTZ R39, R39, UR10 ;  /* 0x0000000a27277c20 */ /* 0x000fe20008410000 */
[----:B------:R-:W-:Y:S01]  /*3cf0*/  @P1 IMAD.HI.U32 R4, R3, UR6, RZ ;  /* 0x0000000603041c27 */ /* 0x000fe2000f8e00ff */
[----:B------:R-:W-:-:S03]  /*3d00*/  @UP0 ULDC UR6, c[0x0][0x450] ;  /* 0x0001140000060ab9 */ /* 0x000fc60000000800 */
[----:B------:R-:W-:Y:S01]  /*3d10*/  FMUL.FTZ R42, R42, UR10 ;  /* 0x0000000a2a2a7c20 */ /* 0x000fe20008410000 */
[----:B------:R-:W-:Y:S01]  /*3d20*/  FMUL.FTZ R43, R43, UR10 ;  /* 0x0000000a2b2b7c20 */ /* 0x000fe20008410000 */
[----:B------:R-:W-:Y:S01]  /*3d30*/  FMUL.FTZ R46, R46, UR10 ;  /* 0x0000000a2e2e7c20 */ /* 0x000fe20008410000 */
[----:B------:R-:W-:Y:S01]  /*3d40*/  @P2 SHF.R.U32.HI R3, RZ, UR6, R4 ;  /* 0x00000006ff032c19 */ /* 0x000fe20008011604 */
[----:B------:R-:W-:Y:S01]  /*3d50*/  UMOV UR6, 0xffffffc0 ;  /* 0xffffffc000067882 */ /* 0x000fe20000000000 */
[----:B------:R-:W3:Y:S01]  /*3d60*/  MUFU.TANH R30, R30 ;  /* 0x0000001e001e7308 */ /* 0x000ee20000002400 */
[----:B------:R-:W-:Y:S01]  /*3d70*/  UIMAD UR7, UR52, UR6, 0x41 ;  /* 0x00000041340774a4 */ /* 0x000fe2000f8e0206 */
[----:B------:R-:W-:Y:S01]  /*3d80*/  FMUL.FTZ R47, R47, UR10 ;  /* 0x0000000a2f2f7c20 */ /* 0x000fe20008410000 */
[----:B------:R-:W4:Y:S01]  /*3d90*/  SHFL.IDX PT, R6, R3, 0x1, 0x1c1f ;  /* 0x003c1f0003067f89 */ /* 0x000f2200000e0000 */
[----:B------:R-:W-:Y:S01]  /*3da0*/  UIMAD UR6, UR52, UR6, 0x40 ;  /* 0x00000040340674a4 */ /* 0x000fe2000f8e0206 */
[----:B------:R-:W-:Y:S01]  /*3db0*/  FMUL.FTZ R50, R50, UR10 ;  /* 0x0000000a32327c20 */ /* 0x000fe20008410000 */
[----:B------:R-:W-:Y:S01]  /*3dc0*/  UIMAD UR7, UR48, UR14, UR7 ;  /* 0x0000000e300772a4 */ /* 0x000fe2000f8e0207 */
[----:B------:R-:W-:Y:S01]  /*3dd0*/  FMUL.FTZ R51, R51, UR10 ;  /* 0x0000000a33337c20 */ /* 0x000fe20008410000 */
[----:B------:R-:W-:Y:S01]  /*3de0*/  UIMAD UR6, UR48, UR14, UR6 ;  /* 0x0000000e300672a4 */ /* 0x000fe2000f8e0206 */
[----:B------:R-:W5:Y:S01]  /*3df0*/  MUFU.TANH R31, R31 ;  /* 0x0000001f001f7308 */ /* 0x000f620000002400 */
[----:B------:R-:W-:Y:S01]  /*3e00*/  FMUL.FTZ R54, R54, UR10 ;  /* 0x0000000a36367c20 */ /* 0x000fe20008410000 */
[----:B------:R-:W-:Y:S01]  /*3e10*/  FMUL.FTZ R55, R55, UR10 ;  /* 0x0000000a37377c20 */ /* 0x000fe20008410000 */
[----:B------:R-:W-:Y:S01]  /*3e20*/  IMAD.U32 R5, RZ, RZ, UR7 ;  /* 0x00000007ff057e24 */ /* 0x000fe2000f8e00ff */
[----:B------:R-:W1:Y:S01]  /*3e30*/  SHFL.IDX PT, R3, R3, RZ, 0x1c1f ;  /* 0x001c1fff03037589 */ /* 0x000e6200000e0000 */
[----:B------:R-:W-:Y:S01]  /*3e40*/  IADD3 R4, -R2, UR6, RZ ;  /* 0x0000000602047c10 */ /* 0x000fe2000fffe1ff */
[----:B------:R-:W-:Y:S01]  /*3e50*/  FMUL.FTZ R24, R24, UR10 ;  /* 0x0000000a18187c20 */ /* 0x000fe20008410000 */
[----:B------:R-:W-:Y:S01]  /*3e60*/  FMUL.FTZ R25, R25, UR10 ;  /* 0x0000000a19197c20 */ /* 0x000fe20008410000 */
[----:B------:R-:W-:Y:S01]  /*3e70*/  IADD3 R5, R5, -UR15, -R2 ;  /* 0x8000000f05057c10 */ /* 0x000fe2000fffe802 */
        /* <DEDUP_REMOVED lines=8> */
[----:B------:R3:W-:Y:S01]  /*3f00*/  MUFU.TANH R11, R28 ;  /* 0x0000001c000b7308 */ /* 0x0007e20000002400 */
[----:B----4-:R-:W-:Y:S01]  /*3f10*/  VIADDMNMX R6, R6, R5, R4, PT ;  /* 0x0000000506067246 */ /* 0x010fe20003800104 */
[----:B------:R-:W-:Y:S01]  /*3f20*/  FMUL.FTZ R44, R44, UR10 ;  /* 0x0000000a2c2c7c20 */ /* 0x000fe20008410000 */
[----:B------:R-:W-:Y:S01]  /*3f30*/  FMUL.FTZ R45, R45, UR10 ;  /* 0x0000000a2d2d7c20 */ /* 0x000fe20008410000 */
[----:B------:R-:W-:Y:S01]  /*3f40*/  FMUL.FTZ R48, R48, UR10 ;  /* 0x0000000a30307c20 */ /* 0x000fe20008410000 */
[C---:B------:R-:W-:Y:S01]  /*3f50*/  ISETP.GT.AND P1, PT, R6.reuse, RZ, PT ;  /* 0x000000ff0600720c */ /* 0x040fe20003f24270 */
[----:B------:R-:W-:Y:S01]  /*3f60*/  FMUL.FTZ R49, R49, UR10 ;  /* 0x0000000a31317c20 */ /* 0x000fe20008410000 */
[C---:B------:R-:W-:Y:S01]  /*3f70*/  ISETP.GT.AND P2, PT, R6.reuse, 0x1, PT ;  /* 0x000000010600780c */ /* 0x040fe20003f44270 */
[----:B------:R-:W4:Y:S01]  /*3f80*/  MUFU.TANH R35, R35 ;  /* 0x0000002300237308 */ /* 0x000f220000002400 */
[----:B------:R-:W-:Y:S01]  /*3f90*/  ISETP.GT.AND P3, PT, R6, 0x8, PT ;  /* 0x000000080600780c */ /* 0x000fe20003f64270 */
[----:B------:R-:W-:Y:S01]  /*3fa0*/  FMUL.FTZ R52, R52, UR10 ;  /* 0x0000000a34347c20 */ /* 0x000fe20008410000 */
[----:B0-----:R-:W-:Y:S01]  /*3fb0*/  FSEL R27, R26, -INF , P1 ;  /* 0xff8000001a1b7808 */ /* 0x001fe20000800000 */
[----:B------:R-:W-:Y:S01]  /*3fc0*/  FMUL.FTZ R53, R53, UR10 ;  /* 0x0000000a35357c20 */ /* 0x000fe20008410000 */
[----:B---3--:R-:W-:Y:S01]  /*3fd0*/  FSEL R28, R9, -INF , P2 ;  /* 0xff800000091c7808 */ /* 0x008fe20001000000 */
[----:B------:R-:W-:Y:S01]  /*3fe0*/  ULDC UR10, c[0x0][0x988] ;  /* 0x00026200000a7ab9 */ /* 0x000fe20000000800 */
[----:B------:R-:W-:Y:S01]  /*3ff0*/  ISETP.GT.AND P1, PT, R6, 0x9, PT ;  /* 0x000000090600780c */ /* 0x000fe20003f24270 */
[----:B------:R-:W0:Y:S01]  /*4000*/  MUFU.TANH R38, R38 ;  /* 0x0000002600267308 */ /* 0x000e220000002400 */
[----:B------:R-:W-:-:S02]  /*4010*/  FSEL R30, R30, -INF , P3 ;  /* 0xff8000001e1e7808 */ /* 0x000fc40001800000 */
[----:B------:R-:W-:Y:S02]  /*4020*/  FMNMX.FTZ R9, R27, R28, !PT ;  /* 0x0000001c1b097209 */ /* 0x000fe40007810000 */
[----:B------:R-:W-:Y:S02]  /*4030*/  ISETP.GT.AND P2, PT, R6, 0x10, PT ;  /* 0x000000100600780c */ /* 0x000fe40003f44270 */
[----:B-----5:R-:W-:Y:S01]  /*4040*/  FSEL R31, R31, -INF , P1 ;  /* 0xff8000001f1f7808 */ /* 0x020fe20000800000 */
[----:B------:R-:W3:Y:S01]  /*4050*/  MUFU.TANH R39, R39 ;  /* 0x0000002700277308 */ /* 0x000ee20000002400 */
[----:B------:R-:W-:Y:S02]  /*4060*/  FMNMX.FTZ R10, R30, R9, !PT ;  /* 0x000000091e0a7209 */ /* 0x000fe40007810000 */
[----:B------:R-:W-:Y:S02]  /*4070*/  ISETP.GT.AND P1, PT, R6, 0x11, PT ;  /* 0x000000110600780c */ /* 0x000fe40003f24270 */
[----:B--2---:R-:W-:-:S02]  /*4080*/  FSEL R34, R34, -INF , P2 ;  /* 0xff80000022227808 */ /* 0x004fc40001000000 */
[----:B------:R-:W-:Y:S01]  /*4090*/  FMNMX.FTZ R9, R31, R10, !PT ;  /* 0x0000000a1f097209 */ /* 0x000fe20007810000 */
[----:B------:R-:W2:Y:S01]  /*40a0*/  MUFU.TANH R42, R42 ;  /* 0x0000002a002a7308 */ /* 0x000ea20000002400 */
[----:B------:R-:W-:Y:S02]  /*40b0*/  ISETP.GT.AND P2, PT, R6, 0x18, PT ;  /* 0x000000180600780c */ /* 0x000fe40003f44270 */
[----:B----4-:R-:W-:Y:S02]  /*40c0*/  FSEL R35, R35, -INF , P1 ;  /* 0xff80000023237808 */ /* 0x010fe40000800000 */
[----:B------:R-:W-:Y:S02]  /*40d0*/  FMNMX.FTZ R10, R34, R9, !PT ;  /* 0x00000009220a7209 */ /* 0x000fe40007810000 */
[----:B------:R-:W-:Y:S01]  /*40e0*/  ISETP.GT.AND P1, PT, R6, 0x19, PT ;  /* 0x000000190600780c */ /* 0x000fe20003f24270 */
[----:B------:R-:W4:Y:S01]  /*40f0*/  MUFU.TANH R43, R43 ;  /* 0x0000002b002b7308 */ /* 0x000f220000002400 */
[----:B0-----:R-:W-:-:S02]  /*4100*/  FSEL R38, R38, -INF , P2 ;  /* 0xff80000026267808 */ /* 0x001fc40001000000 */
[----:B------:R-:W-:Y:S02]  /*4110*/  FMNMX.FTZ R9, R35, R10, !PT ;  /* 0x0000000a23097209 */ /* 0x000fe40007810000 */
[----:B------:R-:W-:Y:S02]  /*4120*/  ISETP.GT.AND P2, PT, R6, 0x20, PT ;  /* 0x000000200600780c */ /* 0x000fe40003f44270 */
[----:B---3--:R-:W-:Y:S01]  /*4130*/  FSEL R39, R39, -INF , P1 ;  /* 0xff80000027277808 */ /* 0x008fe20000800000 */
[----:B------:R-:W0:Y:S01]  /*4140*/  MUFU.TANH R46, R46 ;  /* 0x0000002e002e7308 */ /* 0x000e220000002400 */
        /* <DEDUP_REMOVED lines=9> */
[----:B------:R-:W3:Y:S01]  /*41e0*/  MUFU.TANH R50, R50 ;  /* 0x0000003200327308 */ /* 0x000ee20000002400 */
[----:B0-----:R-:W-:-:S02]  /*41f0*/  FSEL R46, R46, -INF , P2 ;  /* 0xff8000002e2e7808 */ /* 0x001fc40001000000 */
[----:B------:R-:W-:Y:S02]  /*4200*/  FMNMX.FTZ R9, R43, R10, !PT ;  /* 0x0000000a2b097209 */ /* 0x000fe40007810000 */
[----:B------:R-:W-:Y:S02]  /*4210*/  ISETP.GT.AND P2, PT, R6, 0x30, PT ;  /* 0x000000300600780c */ /* 0x000fe40003f44270 */
[----:B------:R-:W-:Y:S01]  /*4220*/  FMNMX.FTZ R10, R46, R9, !PT ;  /* 0x000000092e0a7209 */ /* 0x000fe20007810000 */
[----:B------:R-:W0:Y:S01]  /*4230*/  MUFU.TANH R51, R51 ;  /* 0x0000003300337308 */ /* 0x000e220000002400 */
[----:B--2---:R-:W-:Y:S02]  /*4240*/  FSEL R47, R47, -INF , P1 ;  /* 0xff8000002f2f7808 */ /* 0x004fe40000800000 */
[----:B------:R-:W-:Y:S02]  /*4250*/  ISETP.GT.AND P1, PT, R6, 0x31, PT ;  /* 0x000000310600780c */ /* 0x000fe40003f24270 */
[----:B------:R-:W-:-:S02]  /*4260*/  FMNMX.FTZ R9, R47, R10, !PT ;  /* 0x0000000a2f097209 */ /* 0x000fc40007810000 */
[----:B-1----:R-:W-:Y:S01]  /*4270*/  VIADDMNMX R3, R3, R5, R4, PT ;  /* 0x0000000503037246 */ /* 0x002fe20003800104 */
[----:B------:R-:W1:Y:S01]  /*4280*/  MUFU.TANH R54, R54 ;  /* 0x0000003600367308 */ /* 0x000e620000002400 */
[----:B---3--:R-:W-:Y:S02]  /*4290*/  FSEL R50, R50, -INF , P2 ;  /* 0xff80000032327808 */ /* 0x008fe40001000000 */
[----:B------:R-:W-:Y:S02]  /*42a0*/  ISETP.GT.AND P2, PT, R6, 0x38, PT ;  /* 0x000000380600780c */ /* 0x000fe40003f44270 */
[----:B------:R-:W-:Y:S02]  /*42b0*/  FMNMX.FTZ R10, R50, R9, !PT ;  /* 0x00000009320a7209 */ /* 0x000fe40007810000 */
[----:B------:R-:W-:Y:S01]  /*42c0*/  ISETP.GT.AND P3, PT, R3, 0x8, PT ;  /* 0x000000080300780c */ /* 0x000fe20003f64270 */
[----:B------:R-:W2:Y:S01]  /*42d0*/  MUFU.TANH R55, R55 ;  /* 0x0000003700377308 */ /* 0x000ea20000002400 */
[----:B0-----:R-:W-:-:S02]  /*42e0*/  FSEL R51, R51, -INF , P1 ;  /* 0xff80000033337808 */ /* 0x001fc40000800000 */
[----:B------:R-:W-:Y:S02]  /*42f0*/  ISETP.GT.AND P1, PT, R6, 0x39, PT ;  /* 0x000000390600780c */ /* 0x000fe40003f24270 */
[----:B------:R-:W-:Y:S02]  /*4300*/  FMNMX.FTZ R9, R51, R10, !PT ;  /* 0x0000000a33097209 */ /* 0x000fe40007810000 */
[----:B------:R-:W-:Y:S01]  /*4310*/  FSEL R10, R11, -INF , P3 ;  /* 0xff8000000b0a7808 */ /* 0x000fe20001800000 */
[----:B------:R-:W0:Y:S01]  /*4320*/  MUFU.TANH R24, R24 ;  /* 0x0000001800187308 */ /* 0x000e220000002400 */
[----:B-1----:R-:W-:Y:S02]  /*4330*/  FSEL R54, R54, -INF , P2 ;  /* 0xff80000036367808 */ /* 0x002fe40001000000 */
[----:B------:R-:W-:Y:S02]  /*4340*/  ISETP.GT.AND P2, PT, R3, 0x1, PT ;  /* 0x000000010300780c */ /* 0x000fe40003f44270 */
[----:B------:R-:W-:-:S02]  /*4350*/  FMNMX.FTZ R6, R54, R9, !PT ;  /* 0x0000000936067209 */ /* 0x000fc40007810000 */
[----:B------:R-:W-:Y:S01]  /*4360*/  ISETP.GT.AND P3, PT, R3, 0x29, PT ;  /* 0x000000290300780c */ /* 0x000fe20003f64270 */
[----:B------:R-:W-:Y:S01]  /*4370*/  MUFU.TANH R25, R25 ;  /* 0x0000001900197308 */ /* 0x000fe20000002400 */
[----:B--2---:R-:W-:Y:S02]  /*4380*/  FSEL R55, R55, -INF , P1 ;  /* 0xff80000037377808 */ /* 0x004fe40000800000 */
[----:B------:R-:W-:Y:S02]  /*4390*/  ISETP.GT.AND P1, PT, R3, RZ, PT ;  /* 0x000000ff0300720c */ /* 0x000fe40003f24270 */
[----:B------:R-:W-:Y:S02]  /*43a0*/  FMNMX.FTZ R6, R55, R6, !PT ;  /* 0x0000000637067209 */ /* 0x000fe40007810000 */
[----:B------:R-:W-:Y:S01]  /*43b0*/  R2UR UR6, R7 ;  /* 0x00000000070672ca */ /* 0x000fe200000e0000 */
[----:B------:R-:W1:Y:S01]  /*43c0*/  MUFU.TANH R29, R29 ;  /* 0x0000001d001d7308 */ /* 0x000e620000002400 */
[----:B0-----:R-:W-:Y:S01]  /*43d0*/  FSEL R4, R24, -INF , P1 ;  /* 0xff80000018047808 */ /* 0x001fe20000800000 */
[----:B------:R-:W0:Y:S01]  /*43e0*/  SHFL.BFLY PT, R9, R6, 0x2, 0x1f ;  /* 0x0c401f0006097f89 */ /* 0x000e2200000e0000 */
[----:B------:R-:W-:-:S05]  /*43f0*/  ISETP.GT.AND P1, PT, R3, 0x9, PT ;  /* 0x000000090300780c */ /* 0x000fca0003f24270 */
[----:B------:R-:W2:Y:S04]  /*4400*/  MUFU.TANH R12, R32 ;  /* 0x00000020000c7308 */ /* 0x000ea80000002400 */
[----:B------:R-:W-:-:S04]  /*4410*/  UIADD3 UR6, UR6, 0x28c40, URZ ;  /* 0x00028c4006067890 */ /* 0x000fc8000fffe03f */
[----:B------:R-:W3:Y:S01]  /*4420*/  MUFU.TANH R33, R33 ;  /* 0x0000002100217308 */ /* 0x000ee20000002400 */
[----:B-1----:R-:W-:Y:S01]  /*4430*/  FSEL R11, R29, -INF , P1 ;  /* 0xff8000001d0b7808 */ /* 0x002fe20000800000 */
[----:B------:R-:W-:Y:S01]  /*4440*/  UPRMT UR6, UR40, 0x654, UR6 ;  /* 0x0000065428067896 */ /* 0x000fe20008000006 */
[----:B------:R-:W-:-:S05]  /*4450*/  ISETP.GT.AND P1, PT, R3, 0x11, PT ;  /* 0x000000110300780c */ /* 0x000fca0003f24270 */
[----:B------:R-:W1:Y:S01]  /*4460*/  MUFU.TANH R36, R36 ;  /* 0x0000002400247308 */ /* 0x000e620000002400 */
[----:B0-----:R-:W-:Y:S02]  /*4470*/  FMNMX.FTZ R13, R6, R9, !PT ;  /* 0x00000009060d7209 */ /* 0x001fe40007810000 */
[----:B------:R-:W-:Y:S01]  /*4480*/  SYNCS.ARRIVE.TRANS64.RED.A1T0 RZ, [UR6], RZ ;  /* 0x000000ffffff79a7 */ /* 0x000fe20008100406 */
[----:B------:R-:W-:Y:S02]  /*4490*/  FSEL R9, R25, -INF , P2 ;  /* 0xff80000019097808 */ /* 0x000fe40001000000 */
[----:B------:R-:W-:Y:S01]  /*44a0*/  ISETP.GT.AND P2, PT, R3, 0x10, PT ;  /* 0x000000100300780c */ /* 0x000fe20003f44270 */
[----:B------:R-:W0:Y:S01]  /*44b0*/  SHFL.BFLY PT, R14, R13, 0x1, 0x1f ;  /* 0x0c201f000d0e7f89 */ /* 0x000e2200000e0000 */
[----:B------:R-:W-:Y:S01]  /*44c0*/  FMNMX.FTZ R5, R4, R9, !PT ;  /* 0x0000000904057209 */ /* 0x000fe20007810000 */
[----:B------:R-:W4:Y:S01]  /*44d0*/  MUFU.TANH R37, R37 ;  /* 0x0000002500257308 */ /* 0x000f220000002400 */
[----:B--2---:R-:W-:-:S02]  /*44e0*/  FSEL R12, R12, -INF , P2 ;  /* 0xff8000000c0c7808 */ /* 0x004fc40001000000 */
[----:B------:R-:W-:Y:S02]  /*44f0*/  FMNMX.FTZ R6, R10, R5, !PT ;  /* 0x000000050a067209 */ /* 0x000fe40007810000 */
[----:B------:R-:W-:Y:S02]  /*4500*/  ISETP.GT.AND P2, PT, R3, 0x18, PT ;  /* 0x000000180300780c */ /* 0x000fe40003f44270 */
[----:B------:R-:W-:Y:S01]  /*4510*/  FMNMX.FTZ R15, R11, R6, !PT ;  /* 0x000000060b0f7209 */ /* 0x000fe20007810000 */
[----:B------:R-:W2:Y:S03]  /*4520*/  MUFU.TANH R20, R40 ;  /* 0x0000002800147308 */ /* 0x000ea60000002400 */
[----:B------:R-:W-:-:S05]  /*4530*/  FMNMX.FTZ R6, R12, R15, !PT ;  /* 0x0000000f0c067209 */ /* 0x000fca0007810000 */
[----:B------:R-:W5:Y:S01]  /*4540*/  MUFU.TANH R41, R41 ;  /* 0x0000002900297308 */ /* 0x000f620000002400 */
[----:B0-----:R-:W-:Y:S02]  /*4550*/  FMNMX.FTZ R5, R13, R14, !PT ;  /* 0x0000000e0d057209 */ /* 0x001fe40007810000 */
[----:B---3--:R-:W-:-:S05]  /*4560*/  FSEL R13, R33, -INF , P1 ;  /* 0xff800000210d7808 */ /* 0x008fca0000800000 */
[----:B------:R-:W0:Y:S01]  /*4570*/  MUFU.TANH R44, R44 ;  /* 0x0000002c002c7308 */ /* 0x000e220000002400 */
[----:B------:R-:W-:Y:S02]  /*4580*/  ISETP.GT.AND P1, PT, R3, 0x19, PT ;  /* 0x000000190300780c */ /* 0x000fe40003f24270 */
[----:B-1----:R-:W-:Y:S02]  /*4590*/  FSEL R14, R36, -INF , P2 ;  /* 0xff800000240e7808 */ /* 0x002fe40001000000 */
[----:B------:R-:W-:Y:S02]  /*45a0*/  FMNMX.FTZ R21, R13, R6, !PT ;  /* 0x000000060d157209 */ /* 0x000fe40007810000 */
[----:B------:R-:W-:Y:S01]  /*45b0*/  ISETP.GT.AND P2, PT, R3, 0x20, PT ;  /* 0x000000200300780c */ /* 0x000fe20003f44270 */
[----:B------:R-:W1:Y:S01]  /*45c0*/  MUFU.TANH R45, R45 ;  /* 0x0000002d002d7308 */ /* 0x000e620000002400 */
[----:B----4-:R-:W-:Y:S02]  /*45d0*/  FSEL R15, R37, -INF , P1 ;  /* 0xff800000250f7808 */ /* 0x010fe40000800000 */
[----:B------:R-:W-:-:S02]  /*45e0*/  FMNMX.FTZ R6, R14, R21, !PT ;  /* 0x000000150e067209 */ /* 0x000fc40007810000 */
[----:B------:R-:W-:Y:S02]  /*45f0*/  ISETP.GT.AND P1, PT, R3, 0x21, PT ;  /* 0x000000210300780c */ /* 0x000fe40003f24270 */
[----:B--2---:R-:W-:Y:S01]  /*4600*/  FSEL R20, R20, -INF , P2 ;  /* 0xff80000014147808 */ /* 0x004fe20001000000 */
[----:B------:R-:W2:Y:S01]  /*4610*/  MUFU.TANH R26, R48 ;  /* 0x00000030001a7308 */ /* 0x000ea20000002400 */
[----:B------:R-:W-:Y:S01]  /*4620*/  FMNMX.FTZ R25, R15, R6, !PT ;  /* 0x000000060f197209 */ /* 0x000fe20007810000 */
[----:B------:R-:W-:Y:S01]  /*4630*/  BAR.SYNC.DEFER_BLOCKING 0xf, 0x100 ;  /* 0x03c4000000007b1d */ /* 0x000fe20000010000 */
[----:B------:R-:W-:Y:S02]  /*4640*/  ISETP.GT.AND P2, PT, R3, 0x28, PT ;  /* 0x000000280300780c */ /* 0x000fe40003f44270 */
[----:B-----5:R-:W-:Y:S02]  /*4650*/  FSEL R21, R41, -INF , P1 ;  /* 0xff80000029157808 */ /* 0x020fe40000800000 */
[----:B------:R-:W-:Y:S01]  /*4660*/  FMNMX.FTZ R6, R20, R25, !PT ;  /* 0x0000001914067209 */ /* 0x000fe20007810000 */
[----:B------:R-:W3:Y:S01]  /*4670*/  MUFU.TANH R49, R49 ;  /* 0x0000003100317308 */ /* 0x000ee20000002400 */
[C---:B------:R-:W-:Y:S01]  /*4680*/  FMUL.FTZ R25, R5.reuse, UR10 ;  /* 0x0000000a05197c20 */ /* 0x040fe20008410000 */
[----:B------:R-:W-:-:S02]  /*4690*/  FSETP.NEU.FTZ.AND P4, PT, R5, -INF , PT ;  /* 0xff8000000500780b */ /* 0x000fc40003f9d000 */
[----:B0-----:R-:W-:Y:S02]  /*46a0*/  FSEL R24, R44, -INF , P2 ;  /* 0xff8000002c187808 */ /* 0x001fe40001000000 */
[----:B------:R-:W-:Y:S02]  /*46b0*/  FMNMX.FTZ R29, R21, R6, !PT ;  /* 0x00000006151d7209 */ /* 0x000fe40007810000 */
[----:B------:R-:W0:Y:S01]  /*46c0*/  MUFU.TANH R52, R52 ;  /* 0x0000003400347308 */ /* 0x000e220000002400 */
[----:B------:R-:W-:Y:S02]  /*46d0*/  FSEL R32, R25, RZ, P4 ;  /* 0x000000ff19207208 */ /* 0x000fe40002000000 */
[----:B------:R-:W-:Y:S02]  /*46e0*/  ISETP.GT.AND P1, PT, R3, 0x30, PT ;  /* 0x000000300300780c */ /* 0x000fe40003f24270 */
[----:B-1----:R-:W-:Y:S01]  /*46f0*/  FSEL R25, R45, -INF , P3 ;  /* 0xff8000002d197808 */ /* 0x002fe20001800000 */
[--C-:B------:R-:W-:Y:S01]  /*4700*/  FFMA.FTZ R33, R27, UR10, -R32.reuse ;  /* 0x0000000a1b217c23 */ /* 0x100fe20008010820 */
[----:B------:R-:W-:Y:S01]  /*4710*/  FMNMX.FTZ R6, R24, R29, !PT ;  /* 0x0000001d18067209 */ /* 0x000fe20007810000 */
[----:B------:R-:W1:Y:S01]  /*4720*/  MUFU.TANH R53, R53 ;  /* 0x0000003500357308 */ /* 0x000e620000002400 */
[----:B------:R-:W-:Y:S01]  /*4730*/  ISETP.GT.AND P2, PT, R3, 0x31, PT ;  /* 0x000000310300780c */ /* 0x000fe20003f44270 */
[--C-:B------:R-:W-:Y:S01]  /*4740*/  FFMA.FTZ R36, R28, UR10, -R32.reuse ;  /* 0x0000000a1c247c23 */ /* 0x100fe20008010820 */
[----:B--2---:R-:W-:Y:S01]  /*4750*/  FSEL R26, R26, -INF , P1 ;  /* 0xff8000001a1a7808 */ /* 0x004fe20000800000 */
[--C-:B------:R-:W-:Y:S01]  /*4760*/  FFMA.FTZ R30, R30, UR10, -R32.reuse ;  /* 0x0000000a1e1e7c23 */ /* 0x100fe20008010820 */
[----:B------:R-:W-:Y:S01]  /*4770*/  FMNMX.FTZ R29, R25, R6, !PT ;  /* 0x00000006191d7209 */ /* 0x000fe20007810000 */
[--C-:B------:R-:W-:Y:S01]  /*4780*/  FFMA.FTZ R31, R31, UR10, -R32.reuse ;  /* 0x0000000a1f1f7c23 */ /* 0x100fe20008010820 */
[----:B------:R-:W-:Y:S01]  /*4790*/  ISETP.GT.AND P1, PT, R3, 0x38, PT ;  /* 0x000000380300780c */ /* 0x000fe20003f24270 */
[----:B------:R-:W-:Y:S01]  /*47a0*/  MUFU.EX2 R155, R30 ;  /* 0x0000001e009b7308 */ /* 0x000fe20000000800 */
[----:B---3--:R-:W-:Y:S01]  /*47b0*/  FSEL R27, R49, -INF , P2 ;  /* 0xff800000311b7808 */ /* 0x008fe20001000000 */
[--C-:B------:R-:W-:Y:S01]  /*47c0*/  FFMA.FTZ R34, R34, UR10, -R32.reuse ;  /* 0x0000000a22227c23 */ /* 0x100fe20008010820 */
[----:B------:R-:W-:Y:S01]  /*47d0*/  FMNMX.FTZ R6, R26, R29, !PT ;  /* 0x0000001d1a067209 */ /* 0x000fe20007810000 */
[--C-:B------:R-:W-:Y:S01]  /*47e0*/  FFMA.FTZ R35, R35, UR10, -R32.reuse ;  /* 0x0000000a23237c23 */ /* 0x100fe20008010820 */
[----:B------:R-:W-:Y:S01]  /*47f0*/  ISETP.GT.AND P2, PT, R3, 0x39, PT ;  /* 0x000000390300780c */ /* 0x000fe20003f44270 */
[--C-:B------:R-:W-:Y:S01]  /*4800*/  FFMA.FTZ R38, R38, UR10, -R32.reuse ;  /* 0x0000000a26267c23 */ /* 0x100fe20008010820 */
[----:B0-----:R-:W-:Y:S01]  /*4810*/  FSEL R3, R52, -INF , P1 ;  /* 0xff80000034037808 */ /* 0x001fe20000800000 */
[----:B------:R-:W-:Y:S01]  /*4820*/  MUFU.EX2 R33, R33 ;  /* 0x0000002100217308 */ /* 0x000fe20000000800 */
[----:B------:R-:W-:Y:S01]  /*4830*/  FMNMX.FTZ R6, R27, R6, !PT ;  /* 0x000000061b067209 */ /* 0x000fe20007810000 */
[--C-:B------:R-:W-:Y:S01]  /*4840*/  FFMA.FTZ R39, R39, UR10, -R32.reuse ;  /* 0x0000000a27277c23 */ /* 0x100fe20008010820 */
[----:B-1----:R-:W-:Y:S01]  /*4850*/  FSEL R28, R53, -INF , P2 ;  /* 0xff800000351c7808 */ /* 0x002fe20001000000 */
[--C-:B------:R-:W-:Y:S01]  /*4860*/  FFMA.FTZ R42, R42, UR10, -R32.reuse ;  /* 0x0000000a2a2a7c23 */ /* 0x100fe20008010820 */
[----:B------:R-:W-:Y:S01]  /*4870*/  FMNMX.FTZ R29, R3, R6, !PT ;  /* 0x00000006031d7209 */ /* 0x000fe20007810000 */
[--C-:B------:R-:W-:Y:S01]  /*4880*/  FFMA.FTZ R43, R43, UR10, -R32.reuse ;  /* 0x0000000a2b2b7c23 */ /* 0x100fe20008010820 */
[--C-:B------:R-:W-:Y:S01]  /*4890*/  FFMA.FTZ R46, R46, UR10, -R32.reuse ;  /* 0x0000000a2e2e7c23 */ /* 0x100fe20008010820 */
[----:B------:R-:W0:Y:S01]  /*48a0*/  MUFU.EX2 R36, R36 ;  /* 0x0000002400247308 */ /* 0x000e220000000800 */
[----:B------:R-:W-:Y:S01]  /*48b0*/  FMNMX.FTZ R29, R28, R29, !PT ;  /* 0x0000001d1c1d7209 */ /* 0x000fe20007810000 */
[--C-:B------:R-:W-:Y:S01]  /*48c0*/  FFMA.FTZ R47, R47, UR10, -R32.reuse ;  /* 0x0000000a2f2f7c23 */ /* 0x100fe20008010820 */
[--C-:B------:R-:W-:Y:S01]  /*48d0*/  FFMA.FTZ R50, R50, UR10, -R32.reuse ;  /* 0x0000000a32327c23 */ /* 0x100fe20008010820 */
[--C-:B------:R-:W-:Y:S01]  /*48e0*/  FFMA.FTZ R51, R51, UR10, -R32.reuse ;  /* 0x0000000a33337c23 */ /* 0x100fe20008010820 */
[--C-:B------:R-:W-:Y:S01]  /*48f0*/  FFMA.FTZ R54, R54, UR10, -R32.reuse ;  /* 0x0000000a36367c23 */ /* 0x100fe20008010820 */
[----:B------:R-:W1:Y:S01]  /*4900*/  SHFL.BFLY PT, R6, R29, 0x2, 0x1f ;  /* 0x0c401f001d067f89 */ /* 0x000e6200000e0000 */
[----:B------:R-:W-:Y:S01]  /*4910*/  FFMA.FTZ R32, R55, UR10, -R32 ;  /* 0x0000000a37207c23 */ /* 0x000fe20008010820 */
[----:B------:R-:W-:Y:S08]  /*4920*/  MUFU.EX2 R40, R31 ;  /* 0x0000001f00287308 */ /* 0x000ff00000000800 */
[----:B------:R-:W-:Y:S01]  /*4930*/  MUFU.EX2 R34, R34 ;  /* 0x0000002200227308 */ /* 0x000fe20000000800 */
[----:B0-----:R-:W-:-:S07]  /*4940*/  F2FP.BF16.F32.PACK_AB R153, R36, R33 ;  /* 0x000000212499723e */ /* 0x001fce00000010ff */
[----:B------:R-:W0:Y:S01]  /*4950*/  MUFU.EX2 R35, R35 ;  /* 0x0000002300237308 */ /* 0x000e220000000800 */
[----:B-1----:R-:W-:-:S07]  /*4960*/  FMNMX.FTZ R30, R29, R6, !PT ;  /* 0x000000061d1e7209 */ /* 0x002fce0007810000 */
[----:B------:R-:W-:Y:S01]  /*4970*/  MUFU.EX2 R38, R38 ;  /* 0x0000002600267308 */ /* 0x000fe20000000800 */
[----:B------:R-:W1:Y:S07]  /*4980*/  SHFL.BFLY PT, R29, R30, 0x1, 0x1f ;  /* 0x0c201f001e1d7f89 */ /* 0x000e6e00000e0000 */
[----:B------:R-:W2:Y:S01]  /*4990*/  MUFU.EX2 R39, R39 ;  /* 0x0000002700277308 */ /* 0x000ea20000000800 */
[----:B0-----:R-:W-:-:S07]  /*49a0*/  F2FP.BF16.F32.PACK_AB R157, R35, R34 ;  /* 0x00000022239d723e */ /* 0x001fce00000010ff */
[----:B------:R-:W-:Y:S08]  /*49b0*/  MUFU.EX2 R42, R42 ;  /* 0x0000002a002a7308 */ /* 0x000ff00000000800 */
[----:B------:R0:W-:Y:S01]  /*49c0*/  MUFU.EX2 R31, R32 ;  /* 0x00000020001f7308 */ /* 0x0001e20000000800 */
[----:B--2---:R-:W-:Y:S02]  /*49d0*/  F2FP.BF16.F32.PACK_AB R159, R39, R38 ;  /* 0x00000026279f723e */ /* 0x004fe400000010ff */
[----:B-1----:R-:W-:Y:S01]  /*49e0*/  FMNMX.FTZ R6, R30, R29, !PT ;  /* 0x0000001d1e067209 */ /* 0x002fe20007810000 */
[----:B------:R-:W-:-:S03]  /*49f0*/  FADD.FTZ R30, R33, R36 ;  /* 0x00000024211e7221 */ /* 0x000fc60000010000 */
[C---:B------:R-:W-:Y:S01]  /*4a00*/  FSETP.NEU.FTZ.AND P1, PT, R6.reuse, -INF , PT ;  /* 0xff8000000600780b */ /* 0x040fe20003f3d000 */
[----:B------:R-:W-:Y:S01]  /*4a10*/  FMUL.FTZ R29, R6, UR10 ;  /* 0x0000000a061d7c20 */ /* 0x000fe20008410000 */
[----:B------:R-:W-:Y:S01]  /*4a20*/  FADD.FTZ R41, R155, R30 ;  /* 0x0000001e9b297221 */ /* 0x000fe20000010000 */
[----:B------:R-:W1:Y:S01]  /*4a30*/  MUFU.EX2 R43, R43 ;  /* 0x0000002b002b7308 */ /* 0x000e620000000800 */
[C---:B------:R-:W-:Y:S02]  /*4a40*/  F2FP.BF16.F32.PACK_AB R155, R40.reuse, R155 ;  /* 0x0000009b289b723e */ /* 0x040fe400000010ff */
[----:B------:R-:W-:Y:S01]  /*4a50*/  FSEL R29, R29, RZ, P1 ;  /* 0x000000ff1d1d7208 */ /* 0x000fe20000800000 */
[----:B------:R-:W-:-:S04]  /*4a60*/  FADD.FTZ R41, R40, R41 ;  /* 0x0000002928297221 */ /* 0x000fc80000010000 */
        /* <DEDUP_REMOVED lines=14> */
[----:B------:R-:W2:Y:S01]  /*4b50*/  MUFU.EX2 R9, R9 ;  /* 0x0000000900097308 */ /* 0x000ea20000000800 */
[--C-:B------:R-:W-:Y:S01]  /*4b60*/  FFMA.FTZ R27, R27, UR10, -R29.reuse ;  /* 0x0000000a1b1b7c23 */ /* 0x100fe2000801081d */
[--C-:B------:R-:W-:Y:S01]  /*4b70*/  FFMA.FTZ R3, R3, UR10, -R29.reuse ;  /* 0x0000000a03037c23 */ /* 0x100fe2000801081d */
[----:B------:R-:W-:Y:S01]  /*4b80*/  FFMA.FTZ R28, R28, UR10, -R29 ;  /* 0x0000000a1c1c7c23 */ /* 0x000fe2000801081d */
[----:B0-----:R-:W-:Y:S01]  /*4b90*/  FADD.FTZ R32, R34, R41 ;  /* 0x0000002922207221 */ /* 0x001fe20000010000 */
[----:B-1----:R-:W-:-:S03]  /*4ba0*/  F2FP.BF16.F32.PACK_AB R161, R43, R42 ;  /* 0x0000002a2ba1723e */ /* 0x002fc600000010ff */
[----:B------:R-:W0:Y:S08]  /*4bb0*/  MUFU.EX2 R10, R10 ;  /* 0x0000000a000a7308 */ /* 0x000e300000000800 */
[----:B------:R-:W1:Y:S01]  /*4bc0*/  MUFU.EX2 R11, R11 ;  /* 0x0000000b000b7308 */ /* 0x000e620000000800 */
[----:B--2---:R-:W-:Y:S01]  /*4bd0*/  FADD.FTZ R37, R4, R9 ;  /* 0x0000000904257221 */ /* 0x004fe20000010000 */
[----:B------:R-:W-:-:S06]  /*4be0*/  F2FP.BF16.F32.PACK_AB R152, R9, R4 ;  /* 0x000000040998723e */ /* 0x000fcc00000010ff */
[----:B------:R-:W2:Y:S01]  /*4bf0*/  MUFU.EX2 R12, R12 ;  /* 0x0000000c000c7308 */ /* 0x000ea20000000800 */
[----:B0-----:R-:W-:Y:S01]  /*4c00*/  FADD.FTZ R30, R10, R37 ;  /* 0x000000250a1e7221 */ /* 0x001fe20000010000 */
[----:B------:R-:W-:-:S04]  /*4c10*/  FADD.FTZ R37, R35, R32 ;  /* 0x0000002023257221 */ /* 0x000fc80000010000 */
[----:B------:R-:W-:Y:S02]  /*4c20*/  FADD.FTZ R32, R38, R37 ;  /* 0x0000002526207221 */ /* 0x000fe40000010000 */
[----:B------:R-:W0:Y:S01]  /*4c30*/  MUFU.EX2 R13, R13 ;  /* 0x0000000d000d7308 */ /* 0x000e220000000800 */
[----:B-1----:R-:W-:Y:S01]  /*4c40*/  FADD.FTZ R29, R11, R30 ;  /* 0x0000001e0b1d7221 */ /* 0x002fe20000010000 */
[----:B------:R-:W-:Y:S01]  /*4c50*/  FADD.FTZ R33, R39, R32 ;  /* 0x0000002027217221 */ /* 0x000fe20000010000 */
[----:B------:R-:W-:-:S03]  /*4c60*/  F2FP.BF16.F32.PACK_AB R154, R11, R10 ;  /* 0x0000000a0b9a723e */ /* 0x000fc600000010ff */
[----:B------:R-:W-:Y:S02]  /*4c70*/  FADD.FTZ R32, R42, R33 ;  /* 0x000000212a207221 */ /* 0x000fe40000010000 */
[----:B------:R-:W1:Y:S01]  /*4c80*/  MUFU.EX2 R14, R14 ;  /* 0x0000000e000e7308 */ /* 0x000e620000000800 */
[----:B--2---:R-:W-:Y:S01]  /*4c90*/  FADD.FTZ R30, R12, R29 ;  /* 0x0000001d0c1e7221 */ /* 0x004fe20000010000 */
[----:B------:R-:W-:Y:S01]  /*4ca0*/  FADD.FTZ R33, R43, R32 ;  /* 0x000000202b217221 */ /* 0x000fe20000010000 */
[----:B------:R2:W-:Y:S05]  /*4cb0*/  STSM.16.M88.4 [R19+0x26800], R152 ;  /* 0x0268009813007844 */ /* 0x0005ea0000000200 */
[----:B------:R-:W3:Y:S01]  /*4cc0*/  MUFU.EX2 R15, R15 ;  /* 0x0000000f000f7308 */ /* 0x000ee20000000800 */
[C---:B0-----:R-:W-:Y:S01]  /*4cd0*/  FADD.FTZ R29, R13.reuse, R30 ;  /* 0x0000001e0d1d7221 */ /* 0x041fe20000010000 */
[----:B------:R-:W-:-:S06]  /*4ce0*/  F2FP.BF16.F32.PACK_AB R156, R13, R12 ;  /* 0x0000000c0d9c723e */ /* 0x000fcc00000010ff */
[----:B------:R-:W0:Y:S01]  /*4cf0*/  MUFU.EX2 R20, R20 ;  /* 0x0000001400147308 */ /* 0x000e220000000800 */
[----:B-1----:R-:W-:-:S07]  /*4d00*/  FADD.FTZ R30, R14, R29 ;  /* 0x0000001d0e1e7221 */ /* 0x002fce0000010000 */
[----:B------:R-:W1:Y:S01]  /*4d10*/  MUFU.EX2 R21, R21 ;  /* 0x0000001500157308 */ /* 0x000e620000000800 */
[C---:B---3--:R-:W-:Y:S01]  /*4d20*/  FADD.FTZ R29, R15.reuse, R30 ;  /* 0x0000001e0f1d7221 */ /* 0x048fe20000010000 */
[----:B------:R-:W-:-:S05]  /*4d30*/  F2FP.BF16.F32.PACK_AB R158, R15, R14 ;  /* 0x0000000e0f9e723e */ /* 0x000fca00000010ff */
[----:B------:R2:W-:Y:S01]  /*4d40*/  STSM.16.M88.4 [R22], R156 ;  /* 0x0000009c16007844 */ /* 0x0005e20000000200 */
        /* <DEDUP_REMOVED lines=8> */
[----:B0-----:R-:W-:-:S07]  /*4dd0*/  FADD.FTZ R4, R24, R9 ;  /* 0x0000000918047221 */ /* 0x001fce0000010000 */
[----:B------:R-:W-:Y:S01]  /*4de0*/  MUFU.EX2 R50, R50 ;  /* 0x0000003200327308 */ /* 0x000fe20000000800 */
[C---:B-1----:R-:W-:Y:S01]  /*4df0*/  F2FP.BF16.F32.PACK_AB R163, R47.reuse, R46 ;  /* 0x0000002e2fa3723e */ /* 0x042fe200000010ff */
[----:B------:R-:W-:-:S06]  /*4e00*/  FADD.FTZ R47, R47, R10 ;  /* 0x0000000a2f2f7221 */ /* 0x000fcc0000010000 */
[----:B------:R-:W0:Y:S01]  /*4e10*/  MUFU.EX2 R51, R51 ;  /* 0x0000003300337308 */ /* 0x000e220000000800 */
[C---:B---3--:R-:W-:Y:S01]  /*4e20*/  F2FP.BF16.F32.PACK_AB R162, R25.reuse, R24 ;  /* 0x0000001819a2723e */ /* 0x048fe200000010ff */
[----:B------:R-:W-:-:S04]  /*4e30*/  FADD.FTZ R25, R25, R4 ;  /* 0x0000000419197221 */ /* 0x000fc80000010000 */
[----:B------:R2:W-:Y:S02]  /*4e40*/  STSM.16.M88.4 [R184], R160 ;  /* 0x000000a0b8007844 */ /* 0x0005e40000000200 */
[----:B------:R-:W-:Y:S08]  /*4e50*/  MUFU.EX2 R26, R26 ;  /* 0x0000001a001a7308 */ /* 0x000ff00000000800 */
[----:B------:R-:W1:Y:S01]  /*4e60*/  MUFU.EX2 R27, R27 ;  /* 0x0000001b001b7308 */ /* 0x000e620000000800 */
[----:B0-----:R-:W-:Y:S01]  /*4e70*/  F2FP.BF16.F32.PACK_AB R165, R51, R50 ;  /* 0x0000003233a5723e */ /* 0x001fe200000010ff */
[----:B------:R-:W-:-:S04]  /*4e80*/  FADD.FTZ R50, R50, R47 ;  /* 0x0000002f32327221 */ /* 0x000fc80000010000 */
[----:B------:R-:W-:Y:S02]  /*4e90*/  FADD.FTZ R51, R51, R50 ;  /* 0x0000003233337221 */ /* 0x000fe40000010000 */
[----:B------:R-:W0:Y:S08]  /*4ea0*/  MUFU.EX2 R54, R54 ;  /* 0x0000003600367308 */ /* 0x000e300000000800 */
[----:B------:R-:W-:Y:S01]  /*4eb0*/  MUFU.EX2 R3, R3 ;  /* 0x0000000300037308 */ /* 0x000fe20000000800 */
[----:B-1----:R-:W-:Y:S01]  /*4ec0*/  F2FP.BF16.F32.PACK_AB R164, R27, R26 ;  /* 0x0000001a1ba4723e */ /* 0x002fe200000010ff */
[----:B------:R-:W-:-:S04]  /*4ed0*/  FADD.FTZ R26, R26, R25 ;  /* 0x000000191a1a7221 */ /* 0x000fc80000010000 */
[----:B------:R-:W-:Y:S02]  /*4ee0*/  FADD.FTZ R26, R27, R26 ;  /* 0x0000001a1b1a7221 */ /* 0x000fe40000010000 */
[----:B------:R-:W1:Y:S01]  /*4ef0*/  MUFU.EX2 R28, R28 ;  /* 0x0000001c001c7308 */ /* 0x000e620000000800 */
[----:B0-----:R-:W-:Y:S01]  /*4f00*/  F2FP.BF16.F32.PACK_AB R167, R31, R54 ;  /* 0x000000361fa7723e */ /* 0x001fe200000010ff */
[----:B------:R-:W-:-:S04]  /*4f10*/  FADD.FTZ R4, R54, R51 ;  /* 0x0000003336047221 */ /* 0x000fc80000010000 */
[----:B------:R-:W-:Y:S01]  /*4f20*/  FADD.FTZ R4, R31, R4 ;  /* 0x000000041f047221 */ /* 0x000fe20000010000 */
[----:B-1----:R-:W-:Y:S01]  /*4f30*/  F2FP.BF16.F32.PACK_AB R166, R28, R3 ;  /* 0x000000031ca6723e */ /* 0x002fe200000010ff */
[----:B------:R-:W-:-:S04]  /*4f40*/  FADD.FTZ R3, R3, R26 ;  /* 0x0000001a03037221 */ /* 0x000fc80000010000 */
[----:B------:R2:W-:Y:S01]  /*4f50*/  STSM.16.M88.4 [R23], R164 ;  /* 0x000000a417007844 */ /* 0x0005e20000000200 */
[----:B------:R-:W-:Y:S01]  /*4f60*/  FADD.FTZ R3, R28, R3 ;  /* 0x000000031c037221 */ /* 0x000fe20000010000 */
[----:B------:R-:W-:Y:S06]  /*4f70*/  @!P0 BRA `(.L_x_4041) ;  /* 0x0000000000048947 */ /* 0x000fec0003800000 */
[----:B------:R-:W-:Y:S01]  /*4f80*/  BPT.TRAP 0x1 ;  /* 0x000000040000795c */ /* 0x000fe20000300000 */
.L_x_4041:
[----:B------:R0:W1:Y:S01]  /*4f90*/  SYNCS.PHASECHK.TRANS64.TRYWAIT P1, [R7+URZ+0x28c50], R8 ;  /* 0x028c5008070075a7 */ /* 0x000062000802017f */
[----:B------:R-:W-:Y:S05]  /*4fa0*/  @!P0 BRA `(.L_x_4042) ;  /* 0x0000000000048947 */ /* 0x000fea0003800000 */
[----:B------:R-:W-:Y:S01]  /*4fb0*/  BPT.TRAP 0x1 ;  /* 0x000000040000795c */ /* 0x000fe20000300000 */
.L_x_4042:
[----:B-1----:R-:W-:Y:S05]  /*4fc0*/  @P1 BRA `(.L_x_4043) ;  /* 0x0000000000081947 */ /* 0x002fea0003800000 */
[----:B------:R-:W1:Y:S02]  /*4fd0*/  SYNCS.PHASECHK.TRANS64.TRYWAIT P1, [R7+URZ+0x28c50], R8 ;  /* 0x028c5008070075a7 */ /* 0x000e64000802017f */
[----:B-1----:R-:W-:Y:S05]  /*4fe0*/  @!P1 BRA `(.L_x_4044) ;  /* 0x000000b800709947 */ /* 0x002fea0003800000 */
.L_x_4043:
        /* <DEDUP_REMOVED lines=34> */
.L_x_4045:
[----:B------:R-:W-:Y:S01]  /*5210*/  UISETP.NE.AND UP0, UPT, UR49, URZ, UPT ;  /* 0x0000003f3100728c */ /* 0x000fe2000bf05270 */
[----:B------:R-:W-:Y:S01]  /*5220*/  R2UR UR18, R7 ;  /* 0x00000000071272ca */ /* 0x000fe200000e0000 */
[----:B------:R-:W-:Y:S01]  /*5230*/  UMOV UR11, UR44 ;  /* 0x0000002c000b7c82 */ /* 0x000fe20008000000 */
[----:B------:R-:W-:Y:S02]  /*5240*/  UIMAD UR14, UR48, UR14, -UR15 ;  /* 0x0000000e300e72a4 */ /* 0x000fe4000f8e0a0f */
[----:B------:R-:W-:-:S06]  /*5250*/  UIADD3 UR21, UR52, -0x2, URZ ;  /* 0xfffffffe34157890 */ /* 0x000fcc000fffe03f */
[----:B------:R-:W-:Y:S01]  /*5260*/  @UP0 ULDC UR6, c[0x0][0x44c] ;  /* 0x0001130000060ab9 */ /* 0x000fe20000000800 */
[----:B------:R-:W-:Y:S01]  /*5270*/  @UP0 ULDC UR19, c[0x0][0x450] ;  /* 0x0001140000130ab9 */ /* 0x000fe20000000800 */
[----:B------:R-:W-:Y:S02]  /*5280*/  UIMAD.WIDE.U32 UR6, UR44, UR6, URZ ;  /* 0x000000062c0672a5 */ /* 0x000fe4000f8e003f */
[----:B------:R-:W-:Y:S02]  /*5290*/  UIADD3 UR6, UR18, 0x28c60, URZ ;  /* 0x00028c6012067890 */ /* 0x000fe4000fffe03f */
[----:B------:R-:W-:Y:S02]  /*52a0*/  @UP0 USHF.R.U32.HI UR11, URZ, UR19, UR7 ;  /* 0x000000133f0b0299 */ /* 0x000fe40008011607 */
[----:B------:R-:W-:Y:S02]  /*52b0*/  UPRMT UR6, UR40, 0x654, UR6 ;  /* 0x0000065428067896 */ /* 0x000fe40008000006 */
[----:B------:R-:W-:-:S04]  /*52c0*/  UIADD3 UR14, UR14, UR11, URZ ;  /* 0x0000000b0e0e7290 */ /* 0x000fc8000fffe03f */
[----:B------:R-:W-:-:S03]  /*52d0*/  USHF.R.S32.HI UR7, URZ, 0x1f, UR14 ;  /* 0x0000001f3f077899 */ /* 0x000fc6000801140e */
[----:B------:R-:W-:Y:S01]  /*52e0*/  SYNCS.ARRIVE.TRANS64.RED.A1T0 RZ, [UR6], RZ ;  /* 0x000000ffffff79a7 */ /* 0x000fe20008100406 */
[----:B------:R-:W-:-:S04]  /*52f0*/  ULEA.HI UR7, UR7, UR14, URZ, 0x6 ;  /* 0x0000000e07077291 */ /* 0x000fc8000f8f303f */
[----:B------:R-:W-:-:S04]  /*5300*/  USHF.R.S32.HI UR7, URZ, 0x6, UR7 ;  /* 0x000000063f077899 */ /* 0x000fc80008011407 */
[----:B------:R-:W-:-:S04]  /*5310*/  UISETP.LT.AND UP0, UPT, URZ, UR7, UPT ;  /* 0x000000073f00728c */ /* 0x000fc8000bf01270 */
[----:B------:R-:W-:-:S04]  /*5320*/  USEL UR20, URZ, UR7, !UP0 ;  /* 0x000000073f147287 */ /* 0x000fc8000c000000 */
[----:B------:R-:W-:-:S06]  /*5330*/  UISETP.GE.AND UP0, UPT, UR21, UR20, UPT ;  /* 0x000000141500728c */ /* 0x000fcc000bf06270 */
[----:B------:R-:W-:-:S13]  /*5340*/  PLOP3.LUT P1, PT, PT, PT, UP0, 0x80, 0x0 ;  /* 0x000000000000781c */ /* 0x000fda0003f2f008 */
[----:B------:R-:W-:Y:S05]  /*5350*/  @!P1 BRA `(.L_x_4046) ;  /* 0x0000002000a49947 */ /* 0x000fea0003800000 */
[----:B01----:R-:W-:Y:S01]  /*5360*/  MOV R8, R5 ;  /* 0x0000000500087202 */ /* 0x003fe20000000f00 */
[----:B------:R-:W-:Y:S01]  /*5370*/  IMAD.MOV.U32 R9, RZ, RZ, R6 ;  /* 0x000000ffff097224 */ /* 0x000fe200078e0006 */
[----:B------:R-:W-:Y:S01]  /*5380*/  UMOV UR24, UR38 ;  /* 0x0000002600187c82 */ /* 0x000fe20008000000 */
[----:B------:R-:W-:Y:S01]  /*5390*/  ULDC UR25, c[0x0][0x288] ;  /* 0x0000a20000197ab9 */ /* 0x000fe20000000800 */
[----:B------:R-:W-:Y:S01]  /*53a0*/  ULDC UR26, c[0x0][0x9d8] ;  /* 0x00027600001a7ab9 */ /* 0x000fe20000000800 */
[----:B------:R-:W-:-:S05]  /*53b0*/  ULDC UR22, c[0x0][0x988] ;  /* 0x0002620000167ab9 */ /* 0x000fca0000000800 */
.L_x_4057:
[----:B------:R-:W-:-:S04]  /*53c0*/  UIADD3 UR38, UR24, 0x1, URZ ;  /* 0x0000000118267890 */ /* 0x000fc8000fffe03f */
[----:B------:R-:W-:-:S04]  /*53d0*/  UISETP.NE.AND UP0, UPT, UR38, 0x2, UPT ;  /* 0x000000022600788c */ /* 0x000fc8000bf05270 */
[----:B------:R-:W-:Y:S02]  /*53e0*/  USEL UR6, URZ, 0x1, UP0 ;  /* 0x000000013f067887 */ /* 0x000fe40008000000 */
[----:B------:R-:W-:Y:S02]  /*53f0*/  USEL UR38, UR38, URZ, UP0 ;  /* 0x0000003f26267287 */ /* 0x000fe40008000000 */
[----:B------:R-:W-:Y:S01]  /*5400*/  ULOP3.LUT UR37, UR37, UR6, URZ, 0x3c, !UPT ;  /* 0x0000000625257292 */ /* 0x000fe2000f8e3c3f */
[----:B0--3--:R-:W-:Y:S11]  /*5410*/  @!P0 BRA `(.L_x_4047) ;  /* 0x0000000000048947 */ /* 0x009ff60003800000 */
[----:B------:R-:W-:Y:S01]  /*5420*/  BPT.TRAP 0x1 ;  /* 0x000000040000795c */ /* 0x000fe20000300000 */
.L_x_4047:
[----:B------:R-:W-:Y:S01]  /*5430*/  ULEA UR23, UR38, UR42, 0x3 ;  /* 0x0000002a26177291 */ /* 0x000fe2000f8e183f */
[----:B------:R-:W-:-:S05]  /*5440*/  IMAD.U32 R7, RZ, RZ, UR37 ;  /* 0x00000025ff077e24 */ /* 0x000fca000f8e00ff */
[----:B------:R-:W-:-:S04]  /*5450*/  SHF.L.U32 R7, R7, 0x1f, RZ ;  /* 0x0000001f07077819 */ /* 0x000fc800000006ff */
[----:B------:R0:W1:Y:S01]  /*5460*/  SYNCS.PHASECHK.TRANS64.TRYWAIT P1, [UR23+0x28c30], R7 ;  /* 0x028c3007ff0075a7 */ /* 0x0000620008020157 */
[----:B------:R-:W-:Y:S05]  /*5470*/  @!P0 BRA `(.L_x_4048) ;  /* 0x0000000000048947 */ /* 0x000fea0003800000 */
[----:B------:R-:W-:Y:S01]  /*5480*/  BPT.TRAP 0x1 ;  /* 0x000000040000795c */ /* 0x000fe20000300000 */
.L_x_4048:
[----:B-1----:R-:W-:Y:S05]  /*5490*/  @P1 BRA `(.L_x_4049) ;  /* 0x0000000000081947 */ /* 0x002fea0003800000 */
[----:B------:R-:W1:Y:S02]  /*54a0*/  SYNCS.PHASECHK.TRANS64.TRYWAIT P1, [UR23+0x28c30], R7 ;  /* 0x028c3007ff0075a7 */ /* 0x000e640008020157 */
[----:B-1----:R-:W-:Y:S05]  /*54b0*/  @!P1 BRA `(.L_x_4050) ;  /* 0x000000b400509947 */ /* 0x002fea0003800000 */
.L_x_4049:
[----:B------:R-:W-:Y:S01]  /*54c0*/  R2UR UR18, R0 ;  /* 0x00000000001272ca */ /* 0x000fe200000e0000 */
[----:B--2---:R-:W-:Y:S01]  /*54d0*/  WARPGROUP.ARRIVE ;  /* 0x00000000000079c5 */ /* 0x004fe20000000000 */
        /* <DEDUP_REMOVED lines=21> */
.L_x_4051:
[----:B------:R-:W-:Y:S01]  /*5630*/  UISETP.NE.AND UP0, UPT, UR49, URZ, UPT ;  /* 0x0000003f3100728c */ /* 0x000fe2000bf05270 */
[----:B------:R-:W-:Y:S02]  /*5640*/  VIADD R10, R185, UR44 ;  /* 0x0000002cb90a7c36 */ /* 0x000fe40008000000 */
[----:B-1----:R-:W-:Y:S01]  /*5650*/  FMUL.FTZ R6, R162, UR26 ;  /* 0x0000001aa2067c20 */ /* 0x002fe20008410000 */
[----:B------:R-:W1:Y:S01]  /*5660*/  LDC R15, c[0x0][0x2f0] ;  /* 0x0000bc00ff0f7b82 */ /* 0x000e620000000800 */
[----:B------:R-:W-:Y:S01]  /*5670*/  FMUL.FTZ R154, R154, UR26 ;  /* 0x0000001a9a9a7c20 */ /* 0x000fe20008410000 */
[----:B------:R-:W-:Y:S01]  /*5680*/  IMAD.MOV.U32 R162, RZ, RZ, R10 ;  /* 0x000000ffffa27224 */ /* 0x000fe200078e000a */
[----:B------:R-:W-:Y:S01]  /*5690*/  PLOP3.LUT P1, PT, PT, PT, UP0, 0x80, 0x0 ;  /* 0x000000000000781c */ /* 0x000fe20003f2f008 */
[----:B------:R-:W-:Y:S01]  /*56a0*/  FMUL.FTZ R155, R155, UR26 ;  /* 0x0000001a9b9b7c20 */ /* 0x000fe20008410000 */
[----:B------:R-:W-:Y:S01]  /*56b0*/  PLOP3.LUT P2, PT, PT, PT, UP0, 0x80, 0x0 ;  /* 0x000000000000781c */ /* 0x000fe20003f4f008 */
[----:B------:R-:W-:Y:S01]  /*56c0*/  FMUL.FTZ R158, R158, UR26 ;  /* 0x0000001a9e9e7c20 */ /* 0x000fe20008410000 */
[----:B------:R-:W2:Y:S01]  /*56d0*/  MUFU.TANH R154, R154 ;  /* 0x0000009a009a7308 */ /* 0x000ea20000002400 */
[----:B------:R-:W-:Y:S01]  /*56e0*/  @UP0 ULDC UR6, c[0x0][0x44c] ;  /* 0x0001130000060ab9 */ /* 0x000fe20000000800 */
[----:B------:R-:W-:Y:S01]  /*56f0*/  FMUL.FTZ R159, R159, UR26 ;  /* 0x0000001a9f9f7c20 */ /* 0x000fe20008410000 */
[----:B------:R-:W-:Y:S01]  /*5700*/  FMUL.FTZ R163, R163, UR26 ;  /* 0x0000001aa3a37c20 */ /* 0x000fe20008410000 */
[----:B------:R-:W-:Y:S01]  /*5710*/  FMUL.FTZ R191, R153, UR26 ;  /* 0x0000001a99bf7c20 */ /* 0x000fe20008410000 */
[----:B------:R-:W-:Y:S01]  /*5720*/  FMUL.FTZ R5, R152, UR26 ;  /* 0x0000001a98057c20 */ /* 0x000fe20008410000 */
[----:B------:R-:W-:Y:S01]  /*5730*/  FMUL.FTZ R167, R167, UR26 ;  /* 0x0000001aa7a77c20 */ /* 0x000fe20008410000 */
[----:B------:R-:W-:Y:S01]  /*5740*/  FMUL.FTZ R170, R170, UR26 ;  /* 0x0000001aaaaa7c20 */ /* 0x000fe20008410000 */
[----:B------:R-:W3:Y:S01]  /*5750*/  MUFU.TANH R155, R155 ;  /* 0x0000009b009b7308 */ /* 0x000ee20000002400 */
[----:B------:R-:W-:Y:S01]  /*5760*/  @P1 IMAD.HI.U32 R11, R10, UR6, RZ ;  /* 0x000000060a0b1c27 */ /* 0x000fe2000f8e00ff */
[----:B------:R-:W-:-:S03]  /*5770*/  @UP0 ULDC UR6, c[0x0][0x450] ;  /* 0x0001140000060ab9 */ /* 0x000fc60000000800 */
[----:B------:R-:W-:Y:S01]  /*5780*/  FMUL.FTZ R171, R171, UR26 ;  /* 0x0000001aabab7c20 */ /* 0x000fe20008410000 */
[----:B------:R-:W-:Y:S01]  /*5790*/  FMUL.FTZ R174, R174, UR26 ;  /* 0x0000001aaeae7c20 */ /* 0x000fe20008410000 */
[----:B------:R-:W-:Y:S01]  /*57a0*/  FMUL.FTZ R175, R175, UR26 ;  /* 0x0000001aafaf7c20 */ /* 0x000fe20008410000 */
[----:B------:R-:W-:Y:S01]  /*57b0*/  @P2 SHF.R.U32.HI R162, RZ, UR6, R11 ;  /* 0x00000006ffa22c19 */ /* 0x000fe2000801160b */
[----:B------:R-:W-:Y:S01]  /*57c0*/  UMOV UR6, 0xffffffc0 ;  /* 0xffffffc000067882 */ /* 0x000fe20000000000 */
[----:B------:R-:W-:Y:S01]  /*57d0*/  FMUL.FTZ R11, R166, UR26 ;  /* 0x0000001aa60b7c20 */ /* 0x000fe20008410000 */
[----:B------:R-:W-:Y:S01]  /*57e0*/  UIMAD UR6, UR21, UR6, 0x1 ;  /* 0x00000001150674a4 */ /* 0x000fe2000f8e0206 */
[----:B------:R-:W4:Y:S01]  /*57f0*/  MUFU.TANH R158, R158 ;  /* 0x0000009e009e7308 */ /* 0x000f220000002400 */
[----:B------:R-:W5:Y:S01]  /*5800*/  SHFL.IDX PT, R13, R162, 0x1, 0x1c1f ;  /* 0x003c1f00a20d7f89 */ /* 0x000f6200000e0000 */
[----:B------:R-:W-:Y:S01]  /*5810*/  FMUL.FTZ R178, R178, UR26 ;  /* 0x0000001ab2b27c20 */ /* 0x000fe20008410000 */
[----:B------:R-:W-:Y:S01]  /*5820*/  FMUL.FTZ R179, R179, UR26 ;  /* 0x0000001ab3b37c20 */ /* 0x000fe20008410000 */
[----:B------:R-:W-:Y:S01]  /*5830*/  FMUL.FTZ R182, R182, UR26 ;  /* 0x0000001ab6b67c20 */ /* 0x000fe20008410000 */
[----:B------:R-:W-:Y:S01]  /*5840*/  IADD3 R166, -R2, UR6, RZ ;  /* 0x0000000602a67c10 */ /* 0x000fe2000fffe1ff */
[----:B------:R-:W-:Y:S01]  /*5850*/  FMUL.FTZ R183, R183, UR26 ;  /* 0x0000001ab7b77c20 */ /* 0x000fe20008410000 */
[----:B------:R-:W-:Y:S01]  /*5860*/  FMUL.FTZ R157, R157, UR26 ;  /* 0x0000001a9d9d7c20 */ /* 0x000fe20008410000 */
[----:B------:R-:W0:Y:S01]  /*5870*/  MUFU.TANH R12, R159 ;  /* 0x0000009f000c7308 */ /* 0x000e220000002400 */
[----:B------:R-:W-:Y:S01]  /*5880*/  FMUL.FTZ R160, R160, UR26 ;  /* 0x0000001aa0a07c20 */ /* 0x000fe20008410000 */
[----:B-1----:R-:W-:-:S02]  /*5890*/  IMAD R166, R15, UR48, R166 ;  /* 0x000000300fa67c24 */ /* 0x002fc4000f8e02a6 */
        /* <DEDUP_REMOVED lines=12> */
[----:B------:R-:W-:Y:S01]  /*5960*/  UMOV UR10, UR22 ;  /* 0x00000016000a7c82 */ /* 0x000fe20008000000 */
[----:B------:R2:W1:Y:S01]  /*5970*/  MUFU.TANH R153, R163 ;  /* 0x000000a300997308 */ /* 0x0004620000002400 */
[----:B-----5:R-:W-:Y:S01]  /*5980*/  IADD3 R10, R13, -UR25, R166 ;  /* 0x800000190d0a7c10 */ /* 0x020fe2000fffe0a6 */
[----:B------:R-:W-:-:S03]  /*5990*/  UIADD3 UR6, UR23, 0x28c40, URZ ;  /* 0x00028c4017067890 */ /* 0x000fc6000fffe03f */
[C---:B------:R-:W-:Y:S01]  /*59a0*/  ISETP.GT.AND P1, PT, R10.reuse, RZ, PT ;  /* 0x000000ff0a00720c */ /* 0x040fe20003f24270 */
[----:B------:R-:W-:Y:S01]  /*59b0*/  UPRMT UR6, UR40, 0x654, UR6 ;  /* 0x0000065428067896 */ /* 0x000fe20008000006 */
[----:B------:R-:W-:Y:S01]  /*59c0*/  ISETP.GT.AND P2, PT, R10, 0x1, PT ;  /* 0x000000010a00780c */ /* 0x000fe20003f44270 */
[----:B------:R-:W5:Y:S01]  /*59d0*/  MUFU.TANH R152, R11 ;  /* 0x0000000b00987308 */ /* 0x000f620000002400 */
[----:B--2---:R-:W-:Y:S02]  /*59e0*/  FSEL R163, R154, -INF , P1 ;  /* 0xff8000009aa37808 */ /* 0x004fe40000800000 */
[C---:B------:R-:W-:Y:S02]  /*59f0*/  ISETP.GT.AND P1, PT, R10.reuse, 0x8, PT ;  /* 0x000000080a00780c */ /* 0x040fe40003f24270 */
[----:B---3--:R-:W-:Y:S02]  /*5a00*/  FSEL R159, R155, -INF , P2 ;  /* 0xff8000009b9f7808 */ /* 0x008fe40001000000 */
[----:B------:R-:W-:Y:S01]  /*5a10*/  FMNMX.FTZ R6, R163, R8, !PT ;  /* 0x00000008a3067209 */ /* 0x000fe20007810000 */
[----:B------:R2:W3:Y:S01]  /*5a20*/  MUFU.TANH R21, R167 ;  /* 0x000000a700157308 */ /* 0x0004e20000002400 */
[----:B------:R-:W-:Y:S01]  /*5a30*/  ISETP.GT.AND P2, PT, R10, 0x9, PT ;  /* 0x000000090a00780c */ /* 0x000fe20003f44270 */
[----:B------:R-:W-:Y:S01]  /*5a40*/  SYNCS.ARRIVE.TRANS64.RED.A1T0 RZ, [UR6], RZ ;  /* 0x000000ffffff79a7 */ /* 0x000fe20008100406 */
[----:B----4-:R-:W-:-:S02]  /*5a50*/  FSEL R155, R158, -INF , P1 ;  /* 0xff8000009e9b7808 */ /* 0x010fc40000800000 */
[----:B------:R-:W-:Y:S02]  /*5a60*/  FMNMX.FTZ R6, R159, R6, !PT ;  /* 0x000000069f067209 */ /* 0x000fe40007810000 */
[----:B------:R-:W-:Y:S01]  /*5a70*/  ISETP.GT.AND P1, PT, R10, 0x10, PT ;  /* 0x000000100a00780c */ /* 0x000fe20003f24270 */
[----:B------:R-:W4:Y:S01]  /*5a80*/  MUFU.TANH R20, R170 ;  /* 0x000000aa00147308 */ /* 0x000f220000002400 */
[----:B0-----:R-:W-:Y:S01]  /*5a90*/  FSEL R158, R12, -INF , P2 ;  /* 0xff8000000c9e7808 */ /* 0x001fe20001000000 */
[----:B--2---:R-:W-:Y:S01]  /*5aa0*/  FMUL.FTZ R167, R156, UR26 ;  /* 0x0000001a9ca77c20 */ /* 0x004fe20008410000 */
[----:B------:R-:W-:Y:S02]  /*5ab0*/  FMNMX.FTZ R11, R155, R6, !PT ;  /* 0x000000069b0b7209 */ /* 0x000fe40007810000 */
[----:B------:R-:W-:Y:S02]  /*5ac0*/  ISETP.GT.AND P2, PT, R10, 0x11, PT ;  /* 0x000000110a00780c */ /* 0x000fe40003f44270 */
[----:B-1----:R-:W-:Y:S01]  /*5ad0*/  FSEL R154, R14, -INF , P1 ;  /* 0xff8000000e9a7808 */ /* 0x002fe20000800000 */
[----:B------:R-:W0:Y:S01]  /*5ae0*/  MUFU.TANH R15, R171 ;  /* 0x000000ab000f7308 */ /* 0x000e220000002400 */
[----:B------:R-:W-:-:S02]  /*5af0*/  FMNMX.FTZ R11, R158, R11, !PT ;  /* 0x0000000b9e0b7209 */ /* 0x000fc40007810000 */
[----:B------:R-:W-:Y:S02]  /*5b00*/  ISETP.GT.AND P1, PT, R10, 0x18, PT ;  /* 0x000000180a00780c */ /* 0x000fe40003f24270 */
[----:B------:R-:W-:Y:S02]  /*5b10*/  FSEL R153, R153, -INF , P2 ;  /* 0xff80000099997808 */ /* 0x000fe40001000000 */
[----:B------:R-:W-:Y:S01]  /*5b20*/  FMNMX.FTZ R6, R154, R11, !PT ;  /* 0x0000000b9a067209 */ /* 0x000fe20007810000 */
[----:B------:R-:W1:Y:S01]  /*5b30*/  MUFU.TANH R174, R174 ;  /* 0x000000ae00ae7308 */ /* 0x000e620000002400 */
[----:B------:R-:W-:Y:S02]  /*5b40*/  ISETP.GT.AND P2, PT, R10, 0x19, PT ;  /* 0x000000190a00780c */ /* 0x000fe40003f44270 */
[----:B-----5:R-:W-:Y:S02]  /*5b50*/  FSEL R152, R152, -INF , P1 ;  /* 0xff80000098987808 */ /* 0x020fe40000800000 */
[----:B------:R-:W-:-:S02]  /*5b60*/  FMNMX.FTZ R11, R153, R6, !PT ;  /* 0x00000006990b7209 */ /* 0x000fc40007810000 */
[----:B------:R-:W-:Y:S01]  /*5b70*/  ISETP.GT.AND P1, PT, R10, 0x20, PT ;  /* 0x000000200a00780c */ /* 0x000fe20003f24270 */
[----:B------:R-:W2:Y:S01]  /*5b80*/  MUFU.TANH R175, R175 ;  /* 0x000000af00af7308 */ /* 0x000ea20000002400 */
[----:B---3--:R-:W-:Y:S02]  /*5b90*/  FSEL R21, R21, -INF , P2 ;  /* 0xff80000015157808 */ /* 0x008fe40001000000 */
[----:B------:R-:W-:Y:S02]  /*5ba0*/  FMNMX.FTZ R6, R152, R11, !PT ;  /* 0x0000000b98067209 */ /* 0x000fe40007810000 */
[----:B------:R-:W-:Y:S02]  /*5bb0*/  ISETP.GT.AND P2, PT, R10, 0x21, PT ;  /* 0x000000210a00780c */ /* 0x000fe40003f44270 */
[----:B----4-:R-:W-:Y:S01]  /*5bc0*/  FSEL R20, R20, -INF , P1 ;  /* 0xff80000014147808 */ /* 0x010fe20000800000 */
[----:B------:R-:W3:Y:S01]  /*5bd0*/  MUFU.TANH R13, R178 ;  /* 0x000000b2000d7308 */ /* 0x000ee20000002400 */
[----:B------:R-:W-:-:S02]  /*5be0*/  FMNMX.FTZ R11, R21, R6, !PT ;  /* 0x00000006150b7209 */ /* 0x000fc40007810000 */
[----:B------:R-:W-:Y:S02]  /*5bf0*/  ISETP.GT.AND P1, PT, R10, 0x28, PT ;  /* 0x000000280a00780c */ /* 0x000fe40003f24270 */
[----:B0-----:R-:W-:Y:S02]  /*5c00*/  FSEL R15, R15, -INF , P2 ;  /* 0xff8000000f0f7808 */ /* 0x001fe40001000000 */
[----:B------:R-:W-:Y:S01]  /*5c10*/  FMNMX.FTZ R6, R20, R11, !PT ;  /* 0x0000000b14067209 */ /* 0x000fe20007810000 */
[----:B------:R-:W0:Y:S01]  /*5c20*/  MUFU.TANH R179, R179 ;  /* 0x000000b300b37308 */ /* 0x000e220000002400 */
[----:B------:R-:W-:Y:S02]  /*5c30*/  ISETP.GT.AND P2, PT, R10, 0x29, PT ;  /* 0x000000290a00780c */ /* 0x000fe40003f44270 */
[----:B-1----:R-:W-:Y:S02]  /*5c40*/  FSEL R14, R174, -INF , P1 ;  /* 0xff800000ae0e7808 */ /* 0x002fe40000800000 */
[----:B------:R-:W-:-:S02]  /*5c50*/  FMNMX.FTZ R11, R15, R6, !PT ;  /* 0x000000060f0b7209 */ /* 0x000fc40007810000 */
[----:B------:R-:W-:Y:S01]  /*5c60*/  ISETP.GT.AND P1, PT, R10, 0x30, PT ;  /* 0x000000300a00780c */ /* 0x000fe20003f24270 */
[----:B------:R-:W1:Y:S01]  /*5c70*/  MUFU.TANH R182, R182 ;  /* 0x000000b600b67308 */ /* 0x000e620000002400 */
[----:B--2---:R-:W-:Y:S02]  /*5c80*/  FSEL R6, R175, -INF , P2 ;  /* 0xff800000af067808 */ /* 0x004fe40001000000 */
[----:B------:R-:W-:Y:S02]  /*5c90*/  FMNMX.FTZ R11, R14, R11, !PT ;  /* 0x0000000b0e0b7209 */ /* 0x000fe40007810000 */
[----:B------:R-:W-:Y:S02]  /*5ca0*/  ISETP.GT.AND P2, PT, R10, 0x31, PT ;  /* 0x000000310a00780c */ /* 0x000fe40003f44270 */
[----:B---3--:R-:W-:Y:S01]  /*5cb0*/  FSEL R13, R13, -INF , P1 ;  /* 0xff8000000d0d7808 */ /* 0x008fe20000800000 */
[----:B------:R-:W2:Y:S01]  /*5cc0*/  MUFU.TANH R183, R183 ;  /* 0x000000b700b77308 */ /* 0x000ea20000002400 */
[----:B------:R-:W-:-:S02]  /*5cd0*/  FMNMX.FTZ R12, R6, R11, !PT ;  /* 0x0000000b060c7209 */ /* 0x000fc40007810000 */
[----:B------:R-:W-:Y:S02]  /*5ce0*/  ISETP.GT.AND P1, PT, R10, 0x38, PT ;  /* 0x000000380a00780c */ /* 0x000fe40003f24270 */
[----:B0-----:R-:W-:Y:S02]  /*5cf0*/  FSEL R11, R179, -INF , P2 ;  /* 0xff800000b30b7808 */ /* 0x001fe40001000000 */
[----:B------:R-:W-:Y:S01]  /*5d00*/  FMNMX.FTZ R156, R13, R12, !PT ;  /* 0x0000000c0d9c7209 */ /* 0x000fe20007810000 */
[----:B------:R-:W0:Y:S01]  /*5d10*/  MUFU.TANH R5, R5 ;  /* 0x0000000500057308 */ /* 0x000e220000002400 */
[----:B-1----:R-:W-:Y:S02]  /*5d20*/  FSEL R12, R182, -INF , P1 ;  /* 0xff800000b60c7808 */ /* 0x002fe40000800000 */
[----:B------:R-:W-:Y:S02]  /*5d30*/  FMNMX.FTZ R171, R11, R156, !PT ;  /* 0x0000009c0bab7209 */ /* 0x000fe40007810000 */
[----:B------:R-:W-:-:S02]  /*5d40*/  ISETP.GT.AND P2, PT, R10, 0x39, PT ;  /* 0x000000390a00780c */ /* 0x000fc40003f44270 */
[----:B------:R-:W-:Y:S01]  /*5d50*/  FMNMX.FTZ R171, R12, R171, !PT ;  /* 0x000000ab0cab7209 */ /* 0x000fe20007810000 */
[----:B------:R-:W1:Y:S01]  /*5d60*/  MUFU.TANH R191, R191 ;  /* 0x000000bf00bf7308 */ /* 0x000e620000002400 */
[----:B--2---:R-:W-:-:S04]  /*5d70*/  FSEL R10, R183, -INF , P2 ;  /* 0xff800000b70a7808 */ /* 0x004fc80001000000 */
[----:B------:R-:W-:Y:S02]  /*5d80*/  FMNMX.FTZ R156, R10, R171, !PT ;  /* 0x000000ab0a9c7209 */ /* 0x000fe40007810000 */
[----:B------:R-:W2:Y:S01]  /*5d90*/  SHFL.IDX PT, R171, R162, RZ, 0x1c1f ;  /* 0x001c1fffa2ab7589 */ /* 0x000ea200000e0000 */
[----:B------:R-:W3:Y:S03]  /*5da0*/  MUFU.TANH R167, R167 ;  /* 0x000000a700a77308 */ /* 0x000ee60000002400 */
[----:B------:R-:W4:Y:S05]  /*5db0*/  SHFL.BFLY PT, R175, R156, 0x2, 0x1f ;  /* 0x0c401f009caf7f89 */ /* 0x000f2a00000e0000 */
[----:B------:R2:W5:Y:S08]  /*5dc0*/  MUFU.TANH R174, R157 ;  /* 0x0000009d00ae7308 */ /* 0x0005700000002400 */
[----:B------:R3:W5:Y:S01]  /*5dd0*/  MUFU.TANH R178, R160 ;  /* 0x000000a000b27308 */ /* 0x0007620000002400 */
[----:B--2---:R-:W-:-:S07]  /*5de0*/  IADD3 R157, R171, -UR25, R166 ;  /* 0x80000019ab9d7c10 */ /* 0x004fce000fffe0a6 */
[----:B------:R-:W2:Y:S01]  /*5df0*/  MUFU.TANH R161, R161 ;  /* 0x000000a100a17308 */ /* 0x000ea20000002400 */
[C---:B------:R-:W-:Y:S02]  /*5e00*/  ISETP.GT.AND P1, PT, R157.reuse, RZ, PT ;  /* 0x000000ff9d00720c */ /* 0x040fe40003f24270 */
[----:B----4-:R-:W-:Y:S02]  /*5e10*/  FMNMX.FTZ R175, R156, R175, !PT ;  /* 0x000000af9caf7209 */ /* 0x010fe40007810000 */
[----:B------:R-:W-:-:S03]  /*5e20*/  ISETP.GT.AND P2, PT, R157, 0x1, PT ;  /* 0x000000019d00780c */ /* 0x000fc60003f44270 */
[----:B------:R4:W2:Y:S01]  /*5e30*/  MUFU.TANH R179, R164 ;  /* 0x000000a400b37308 */ /* 0x0008a20000002400 */
[----:B0-----:R-:W-:Y:S01]  /*5e40*/  FSEL R156, R5, -INF , P1 ;  /* 0xff800000059c7808 */ /* 0x001fe20000800000 */
[----:B------:R-:W0:Y:S01]  /*5e50*/  SHFL.BFLY PT, R170, R175, 0x1, 0x1f ;  /* 0x0c201f00afaa7f89 */ /* 0x000e2200000e0000 */
[----:B------:R-:W-:Y:S02]  /*5e60*/  ISETP.GT.AND P1, PT, R157, 0x8, PT ;  /* 0x000000089d00780c */ /* 0x000fe40003f24270 */
[----:B-1----:R-:W-:Y:S02]  /*5e70*/  FSEL R191, R191, -INF , P2 ;  /* 0xff800000bfbf7808 */ /* 0x002fe40001000000 */
[----:B------:R-:W-:Y:S01]  /*5e80*/  FMNMX.FTZ R162, R156, R9, !PT ;  /* 0x000000099ca27209 */ /* 0x000fe20007810000 */
[----:B------:R-:W1:Y:S01]  /*5e90*/  MUFU.TANH R165, R165 ;  /* 0x000000a500a57308 */ /* 0x000e620000002400 */
[----:B------:R-:W-:Y:S02]  /*5ea0*/  ISETP.GT.AND P2, PT, R157, 0x9, PT ;  /* 0x000000099d00780c */ /* 0x000fe40003f44270 */
[----:B---3--:R-:W-:-:S02]  /*5eb0*/  FSEL R160, R167, -INF , P1 ;  /* 0xff800000a7a07808 */ /* 0x008fc40000800000 */
[----:B------:R-:W-:Y:S02]  /*5ec0*/  FMNMX.FTZ R5, R191, R162, !PT ;  /* 0x000000a2bf057209 */ /* 0x000fe40007810000 */
[C---:B------:R-:W-:Y:S01]  /*5ed0*/  ISETP.GT.AND P1, PT, R157.reuse, 0x10, PT ;  /* 0x000000109d00780c */ /* 0x040fe20003f24270 */
[----:B------:R-:W3:Y:S01]  /*5ee0*/  MUFU.TANH R182, R168 ;  /* 0x000000a800b67308 */ /* 0x000ee20000002400 */
[----:B-----5:R-:W-:Y:S02]  /*5ef0*/  FSEL R162, R174, -INF , P2 ;  /* 0xff800000aea27808 */ /* 0x020fe40001000000 */
[----:B------:R-:W-:Y:S02]  /*5f00*/  FMNMX.FTZ R5, R160, R5, !PT ;  /* 0x00000005a0057209 */ /* 0x000fe40007810000 */
[----:B------:R-:W-:Y:S02]  /*5f10*/  ISETP.GT.AND P2, PT, R157, 0x11, PT ;  /* 0x000000119d00780c */ /* 0x000fe40003f44270 */
[----:B----4-:R-:W-:Y:S01]  /*5f20*/  FSEL R164, R178, -INF , P1 ;  /* 0xff800000b2a47808 */ /* 0x010fe20000800000 */
[----:B------:R4:W5:Y:S01]  /*5f30*/  MUFU.TANH R171, R169 ;  /* 0x000000a900ab7308 */ /* 0x0009620000002400 */
[----:B------:R-:W-:-:S02]  /*5f40*/  FMNMX.FTZ R5, R162, R5, !PT ;  /* 0x00000005a2057209 */ /* 0x000fc40007810000 */
[----:B------:R-:W-:Y:S02]  /*5f50*/  ISETP.GT.AND P1, PT, R157, 0x18, PT ;  /* 0x000000189d00780c */ /* 0x000fe40003f24270 */
[----:B--2---:R-:W-:Y:S02]  /*5f60*/  FSEL R166, R161, -INF , P2 ;  /* 0xff800000a1a67808 */ /* 0x004fe40001000000 */
[----:B------:R-:W-:Y:S01]  /*5f70*/  FMNMX.FTZ R5, R164, R5, !PT ;  /* 0x00000005a4057209 */ /* 0x000fe20007810000 */
[----:B------:R-:W2:Y:S01]  /*5f80*/  MUFU.TANH R172, R172 ;  /* 0x000000ac00ac7308 */ /* 0x000ea20000002400 */
[----:B------:R-:W-:Y:S02]  /*5f90*/  ISETP.GT.AND P2, PT, R157, 0x19, PT ;  /* 0x000000199d00780c */ /* 0x000fe40003f44270 */
[----:B----4-:R-:W-:Y:S02]  /*5fa0*/  FSEL R169, R179, -INF , P1 ;  /* 0xff800000b3a97808 */ /* 0x010fe40000800000 */
[----:B------:R-:W-:-:S02]  /*5fb0*/  FMNMX.FTZ R168, R166, R5, !PT ;  /* 0x00000005a6a87209 */ /* 0x000fc40007810000 */
[----:B------:R-:W-:Y:S01]  /*5fc0*/  ISETP.GT.AND P1, PT, R157, 0x20, PT ;  /* 0x000000209d00780c */ /* 0x000fe20003f24270 */
[----:B------:R3:W4:Y:S01]  /*5fd0*/  MUFU.TANH R167, R173 ;  /* 0x000000ad00a77308 */ /* 0x0007220000002400 */
[----:B-1----:R-:W-:Y:S02]  /*5fe0*/  FSEL R174, R165, -INF , P2 ;  /* 0xff800000a5ae7808 */ /* 0x002fe40001000000 */
[----:B------:R-:W-:Y:S02]  /*5ff0*/  FMNMX.FTZ R161, R169, R168, !PT ;  /* 0x000000a8a9a17209 */ /* 0x000fe40007810000 */
[----:B0-----:R-:W-:Y:S02]  /*6000*/  FMNMX.FTZ R5, R175, R170, !PT ;  /* 0x000000aaaf057209 */ /* 0x001fe40007810000 */
[----:B------:R-:W-:Y:S01]  /*6010*/  ISETP.GT.AND P2, PT, R157, 0x21, PT ;  /* 0x000000219d00780c */ /* 0x000fe20003f44270 */
[----:B------:R0:W1:Y:S01]  /*6020*/  MUFU.TANH R178, R176 ;  /* 0x000000b000b27308 */ /* 0x0000620000002400 */
[----:B---3--:R-:W-:-:S02]  /*6030*/  FSEL R173, R182, -INF , P1 ;  /* 0xff800000b6ad7808 */ /* 0x008fc40000800000 */
        /* <DEDUP_REMOVED lines=8> */
[----:B------:R2:W5:Y:S01]  /*60c0*/  MUFU.TANH R165, R180 ;  /* 0x000000b400a57308 */ /* 0x0005620000002400 */
[----:B------:R-:W-:Y:S02]  /*60d0*/  ISETP.GT.AND P1, PT, R157, 0x30, PT ;  /* 0x000000309d00780c */ /* 0x000fe40003f24270 */
[----:B----4-:R-:W-:Y:S02]  /*60e0*/  FSEL R171, R167, -INF , P2 ;  /* 0xff800000a7ab7808 */ /* 0x010fe40001000000 */
[----:B0-----:R-:W-:Y:S02]  /*60f0*/  FMNMX.FTZ R176, R170, R161, !PT ;  /* 0x000000a1aab07209 */ /* 0x001fe40007810000 */
[----:B------:R-:W-:Y:S01]  /*6100*/  ISETP.GT.AND P2, PT, R157, 0x31, PT ;  /* 0x000000319d00780c */ /* 0x000fe20003f44270 */
[----:B------:R-:W0:Y:S01]  /*6110*/  MUFU.TANH R181, R181 ;  /* 0x000000b500b57308 */ /* 0x000e220000002400 */
[----:B-1----:R-:W-:Y:S01]  /*6120*/  FSEL R172, R178, -INF , P1 ;  /* 0xff800000b2ac7808 */ /* 0x002fe20000800000 */
[----:B--2---:R-:W-:Y:S01]  /*6130*/  FMUL.FTZ R180, R5, UR10 ;  /* 0x0000000a05b47c20 */ /* 0x004fe20008410000 */
[----:B------:R-:W-:-:S02]  /*6140*/  FMNMX.FTZ R161, R171, R176, !PT ;  /* 0x000000b0aba17209 */ /* 0x000fc40007810000 */
[----:B------:R-:W-:Y:S02]  /*6150*/  ISETP.GT.AND P3, PT, R157, 0x38, PT ;  /* 0x000000389d00780c */ /* 0x000fe40003f64270 */
[----:B---3--:R-:W-:Y:S02]  /*6160*/  FSEL R175, R177, -INF , P2 ;  /* 0xff800000b1af7808 */ /* 0x008fe40001000000 */
[----:B------:R-:W-:Y:S02]  /*6170*/  FMNMX.FTZ R178, R172, R161, !PT ;  /* 0x000000a1acb27209 */ /* 0x000fe40007810000 */
[----:B------:R-:W-:Y:S02]  /*6180*/  ISETP.GT.AND P1, PT, R157, 0x39, PT ;  /* 0x000000399d00780c */ /* 0x000fe40003f24270 */
[----:B-----5:R-:W-:Y:S02]  /*6190*/  FSEL R176, R165, -INF , P3 ;  /* 0xff800000a5b07808 */ /* 0x020fe40001800000 */
[----:B------:R-:W-:-:S02]  /*61a0*/  FMNMX.FTZ R157, R175, R178, !PT ;  /* 0x000000b2af9d7209 */ /* 0x000fc40007810000 */
[----:B0-----:R-:W-:Y:S02]  /*61b0*/  FSEL R177, R181, -INF , P1 ;  /* 0xff800000b5b17808 */ /* 0x001fe40000800000 */
[----:B------:R-:W-:Y:S02]  /*61c0*/  FMNMX.FTZ R178, R176, R157, !PT ;  /* 0x0000009db0b27209 */ /* 0x000fe40007810000 */
[----:B------:R-:W-:Y:S02]  /*61d0*/  FSETP.NEU.FTZ.AND P4, PT, R5, -INF , PT ;  /* 0xff8000000500780b */ /* 0x000fe40003f9d000 */
[----:B------:R-:W-:Y:S02]  /*61e0*/  FMNMX.FTZ R161, R177, R178, !PT ;  /* 0x000000b2b1a17209 */ /* 0x000fe40007810000 */
[----:B------:R-:W-:Y:S02]  /*61f0*/  FSEL R180, R180, RZ, P4 ;  /* 0x000000ffb4b47208 */ /* 0x000fe40002000000 */
[----:B------:R-:W-:Y:S01]  /*6200*/  IADD3 R181, -R18, RZ, RZ ;  /* 0x000000ff12b57210 */ /* 0x000fe20007ffe1ff */
[----:B------:R-:W0:Y:S02]  /*6210*/  SHFL.BFLY PT, R192, R161, 0x2, 0x1f ;  /* 0x0c401f00a1c07f89 */ /* 0x000e2400000e0000 */
[--C-:B------:R-:W-:Y:S01]  /*6220*/  FFMA.FTZ R182, R159, UR10, -R180.reuse ;  /* 0x0000000a9fb67c23 */ /* 0x100fe200080108b4 */
[--C-:B------:R-:W-:Y:S01]  /*6230*/  FFMA.FTZ R159, R152, UR10, -R180.reuse ;  /* 0x0000000a989f7c23 */ /* 0x100fe200080108b4 */
[--C-:B------:R-:W-:Y:S01]  /*6240*/  FFMA.FTZ R179, R163, UR10, -R180.reuse ;  /* 0x0000000aa3b37c23 */ /* 0x100fe200080108b4 */
[--C-:B------:R-:W-:Y:S01]  /*6250*/  FFMA.FTZ R163, R14, UR10, -R180.reuse ;  /* 0x0000000a0ea37c23 */ /* 0x100fe200080108b4 */
[--C-:B------:R-:W-:Y:S01]  /*6260*/  FFMA.FTZ R14, R6, UR10, -R180.reuse ;  /* 0x0000000a060e7c23 */ /* 0x100fe200080108b4 */
[--C-:B------:R-:W-:Y:S01]  /*6270*/  FFMA.FTZ R178, R153, UR10, -R180.reuse ;  /* 0x0000000a99b27c23 */ /* 0x100fe200080108b4 */
[----:B------:R-:W-:Y:S01]  /*6280*/  FSEL R153, R5, RZ, P4 ;  /* 0x000000ff05997208 */ /* 0x000fe20002000000 */
[--C-:B------:R-:W-:Y:S01]  /*6290*/  FFMA.FTZ R165, R13, UR10, -R180.reuse ;  /* 0x0000000a0da57c23 */ /* 0x100fe200080108b4 */
[--C-:B------:R-:W-:Y:S01]  /*62a0*/  FFMA.FTZ R194, R11, UR10, -R180.reuse ;  /* 0x0000000a0bc27c23 */ /* 0x100fe200080108b4 */
[----:B------:R-:W-:Y:S01]  /*62b0*/  MUFU.EX2 R179, R179 ;  /* 0x000000b300b37308 */ /* 0x000fe20000000800 */
[----:B------:R-:W-:Y:S01]  /*62c0*/  FFMA.FTZ R157, R154, UR10, -R180 ;  /* 0x0000000a9a9d7c23 */ /* 0x000fe200080108b4 */
[----:B------:R-:W-:Y:S01]  /*62d0*/  FADD.FTZ R153, -R153, R8 ;  /* 0x0000000899997221 */ /* 0x000fe20000010100 */
[--C-:B------:R-:W-:Y:S01]  /*62e0*/  FFMA.FTZ R155, R155, UR10, -R180.reuse ;  /* 0x0000000a9b9b7c23 */ /* 0x100fe200080108b4 */
[--C-:B------:R-:W-:Y:S01]  /*62f0*/  FFMA.FTZ R158, R158, UR10, -R180.reuse ;  /* 0x0000000a9e9e7c23 */ /* 0x100fe200080108b4 */
[--C-:B------:R-:W-:Y:S01]  /*6300*/  FFMA.FTZ R167, R12, UR10, -R180.reuse ;  /* 0x0000000a0ca77c23 */ /* 0x100fe200080108b4 */
[----:B------:R-:W-:Y:S01]  /*6310*/  FMUL.FTZ R153, R153, UR10 ;  /* 0x0000000a99997c20 */ /* 0x000fe20008410000 */
[--C-:B------:R-:W-:Y:S01]  /*6320*/  FFMA.FTZ R10, R10, UR10, -R180.reuse ;  /* 0x0000000a0a0a7c23 */ /* 0x100fe200080108b4 */
[----:B------:R-:W-:Y:S01]  /*6330*/  MUFU.EX2 R182, R182 ;  /* 0x000000b600b67308 */ /* 0x000fe20000000800 */
[----:B0-----:R-:W-:Y:S01]  /*6340*/  FMNMX.FTZ R152, R161, R192, !PT ;  /* 0x000000c0a1987209 */ /* 0x001fe20007810000 */
[--C-:B------:R-:W-:Y:S01]  /*6350*/  FFMA.FTZ R192, R21, UR10, -R180.reuse ;  /* 0x0000000a15c07c23 */ /* 0x100fe200080108b4 */
[--C-:B------:R-:W-:Y:S01]  /*6360*/  FFMA.FTZ R161, R20, UR10, -R180.reuse ;  /* 0x0000000a14a17c23 */ /* 0x100fe200080108b4 */
[----:B------:R-:W-:-:S04]  /*6370*/  FFMA.FTZ R20, R15, UR10, -R180 ;  /* 0x0000000a0f147c23 */ /* 0x000fc800080108b4 */
[----:B------:R-:W-:Y:S01]  /*6380*/  MUFU.EX2 R155, R155 ;  /* 0x0000009b009b7308 */ /* 0x000fe20000000800 */
[----:B------:R-:W0:Y:S07]  /*6390*/  SHFL.BFLY PT, R21, R152, 0x1, 0x1f ;  /* 0x0c201f0098157f89 */ /* 0x000e2e00000e0000 */
[----:B------:R-:W-:Y:S08]  /*63a0*/  MUFU.EX2 R158, R158 ;  /* 0x0000009e009e7308 */ /* 0x000ff00000000800 */
[----:B------:R-:W-:Y:S08]  /*63b0*/  MUFU.EX2 R157, R157 ;  /* 0x0000009d009d7308 */ /* 0x000ff00000000800 */
[----:B------:R-:W-:Y:S01]  /*63c0*/  MUFU.EX2 R178, R178 ;  /* 0x000000b200b27308 */ /* 0x000fe20000000800 */
[----:B0-----:R-:W-:-:S04]  /*63d0*/  FMNMX.FTZ R6, R152, R21, !PT ;  /* 0x0000001598067209 */ /* 0x001fc80007810000 */
[C---:B------:R-:W-:Y:S01]  /*63e0*/  FSETP.NEU.FTZ.AND P1, PT, R6.reuse, -INF , PT ;  /* 0xff8000000600780b */ /* 0x040fe20003f3d000 */
[C---:B------:R-:W-:Y:S02]  /*63f0*/  FMUL.FTZ R13, R6.reuse, UR10 ;  /* 0x0000000a060d7c20 */ /* 0x040fe40008410000 */
[----:B------:R-:W-:Y:S01]  /*6400*/  MUFU.EX2 R159, R159 ;  /* 0x0000009f009f7308 */ /* 0x000fe20000000800 */
[----:B------:R-:W-:Y:S02]  /*6410*/  FSEL R8, R6, RZ, P1 ;  /* 0x000000ff06087208 */ /* 0x000fe40000800000 */
[----:B------:R-:W-:Y:S02]  /*6420*/  FSEL R11, R13, RZ, P1 ;  /* 0x000000ff0d0b7208 */ /* 0x000fe40000800000 */
[----:B------:R-:W-:Y:S01]  /*6430*/  ISETP.NE.AND P1, PT, R2, R181, PT ;  /* 0x000000b50200720c */ /* 0x000fe20003f25270 */
[----:B------:R-:W-:Y:S01]  /*6440*/  FADD.FTZ R9, -R8, R9 ;  /* 0x0000000908097221 */ /* 0x000fe20000010100 */
[----:B------:R-:W-:-:S02]  /*6450*/  IMAD.U32 R181, RZ, RZ, UR24 ;  /* 0x00000018ffb57e24 */ /* 0x000fc4000f8e00ff */
[--C-:B------:R-:W-:Y:S01]  /*6460*/  FFMA.FTZ R152, R156, UR10, -R11.reuse ;  /* 0x0000000a9c987c23 */ /* 0x100fe2000801080b */
[--C-:B------:R-:W-:Y:S01]  /*6470*/  FFMA.FTZ R13, R191, UR10, -R11.reuse ;  /* 0x0000000abf0d7c23 */ /* 0x100fe2000801080b */
[----:B------:R-:W-:Y:S01]  /*6480*/  FMUL.FTZ R9, R9, UR10 ;  /* 0x0000000a09097c20 */ /* 0x000fe20008410000 */
        /* <DEDUP_REMOVED lines=13> */
[----:B------:R-:W-:-:S03]  /*6560*/  FFMA.FTZ R177, R177, UR10, -R11 ;  /* 0x0000000ab1b17c23 */ /* 0x000fc6000801080b */
[----:B------:R-:W1:Y:S01]  /*6570*/  MUFU.EX2 R9, R9 ;  /* 0x0000000900097308 */ /* 0x000e620000000800 */
[----:B0-----:R-:W-:Y:S01]  /*6580*/  FFMA.FTZ R153, R8, R4, R179 ;  /* 0x0000000408997223 */ /* 0x001fe200000100b3 */
[----:B------:R-:W-:Y:S02]  /*6590*/  @!P1 IMAD R4, R181, 0x40, R16 ;  /* 0x00000040b5049824 */ /* 0x000fe400078e0210 */
[-C--:B------:R-:W-:Y:S01]  /*65a0*/  FMUL.FTZ R26, R26, R8.reuse ;  /* 0x000000081a1a7220 */ /* 0x080fe20000410000 */
[-C--:B------:R-:W-:Y:S01]  /*65b0*/  FMUL.FTZ R27, R27, R8.reuse ;  /* 0x000000081b1b7220 */ /* 0x080fe20000410000 */
[----:B------:R-:W-:Y:S01]  /*65c0*/  FADD.FTZ R166, R182, R153 ;  /* 0x00000099b6a67221 */ /* 0x000fe20000010000 */
[-C--:B------:R-:W-:Y:S01]  /*65d0*/  FMUL.FTZ R30, R30, R8.reuse ;  /* 0x000000081e1e7220 */ /* 0x080fe20000410000 */
[----:B------:R-:W-:Y:S01]  /*65e0*/  @!P1 LEA R4, R4, UR42, 0x2 ;  /* 0x0000002a04049c11 */ /* 0x000fe2000f8e10ff */
[----:B------:R-:W0:Y:S01]  /*65f0*/  MUFU.EX2 R13, R13 ;  /* 0x0000000d000d7308 */ /* 0x000e220000000800 */
[----:B------:R-:W-:Y:S01]  /*6600*/  FADD.FTZ R153, R155, R166 ;  /* 0x000000a69b997221 */ /* 0x000fe20000010000 */
[C---:B------:R-:W-:Y:S01]  /*6610*/  F2FP.BF16.F32.PACK_AB R155, R158.reuse, R155 ;  /* 0x0000009b9e9b723e */ /* 0x040fe200000010ff */
[-C--:B------:R-:W-:Y:S01]  /*6620*/  FMUL.FTZ R31, R31, R8.reuse ;  /* 0x000000081f1f7220 */ /* 0x080fe20000410000 */
[----:B------:R-:W-:Y:S01]  /*6630*/  @!P1 STS [R4+0x28820], R8 ;  /* 0x0288200804009388 */ /* 0x000fe20000000800 */
[----:B------:R-:W-:Y:S01]  /*6640*/  FADD.FTZ R166, R158, R153 ;  /* 0x000000999ea67221 */ /* 0x000fe20000010000 */
[-C--:B------:R-:W-:Y:S01]  /*6650*/  FMUL.FTZ R34, R34, R8.reuse ;  /* 0x0000000822227220 */ /* 0x080fe20000410000 */
[----:B------:R-:W-:Y:S01]  /*6660*/  FMUL.FTZ R35, R35, R8 ;  /* 0x0000000823237220 */ /* 0x000fe20000410000 */
[----:B------:R-:W2:Y:S01]  /*6670*/  MUFU.EX2 R154, R154 ;  /* 0x0000009a009a7308 */ /* 0x000ea20000000800 */
[----:B-1----:R-:W-:Y:S01]  /*6680*/  FFMA.FTZ R164, R9, R3, R152 ;  /* 0x0000000309a47223 */ /* 0x002fe20000010098 */
[----:B------:R-:W-:Y:S01]  /*6690*/  FFMA.FTZ R3, R171, UR10, -R11 ;  /* 0x0000000aab037c23 */ /* 0x000fe2000801080b */
[----:B------:R-:W-:Y:S01]  /*66a0*/  FADD.FTZ R153, R157, R166 ;  /* 0x000000a69d997221 */ /* 0x000fe20000010000 */
[----:B------:R1:W-:Y:S01]  /*66b0*/  @!P1 STS [R4+0x28800], R9 ;  /* 0x0288000904009388 */ /* 0x0003e20000000800 */
[----:B------:R-:W-:Y:S01]  /*66c0*/  F2FP.BF16.F32.PACK_AB R157, R178, R157 ;  /* 0x0000009db29d723e */ /* 0x000fe200000010ff */
[----:B------:R-:W-:Y:S01]  /*66d0*/  FMUL.FTZ R24, R24, R9 ;  /* 0x0000000918187220 */ /* 0x000fe20000410000 */
[----:B------:R-:W-:Y:S01]  /*66e0*/  FADD.FTZ R166, R178, R153 ;  /* 0x00000099b2a67221 */ /* 0x000fe20000010000 */
[----:B------:R-:W3:Y:S01]  /*66f0*/  MUFU.EX2 R15, R15 ;  /* 0x0000000f000f7308 */ /* 0x000ee20000000800 */
[----:B0-----:R-:W-:Y:S01]  /*6700*/  FADD.FTZ R171, R13, R164 ;  /* 0x000000a40dab7221 */ /* 0x001fe20000010000 */
[----:B------:R-:W-:Y:S01]  /*6710*/  FFMA.FTZ R164, R172, UR10, -R11 ;  /* 0x0000000aaca47c23 */ /* 0x000fe2000801080b */
[----:B------:R-:W-:Y:S01]  /*6720*/  F2FP.BF16.F32.PACK_AB R153, R182, R179 ;  /* 0x000000b3b699723e */ /* 0x000fe200000010ff */
[-C--:B------:R-:W-:Y:S01]  /*6730*/  FMUL.FTZ R25, R25, R9.reuse ;  /* 0x0000000919197220 */ /* 0x080fe20000410000 */
[----:B------:R-:W-:Y:S01]  /*6740*/  F2FP.BF16.F32.PACK_AB R152, R13, R152 ;  /* 0x000000980d98723e */ /* 0x000fe200000010ff */
[-C--:B------:R-:W-:Y:S01]  /*6750*/  FMUL.FTZ R28, R28, R9.reuse ;  /* 0x000000091c1c7220 */ /* 0x080fe20000410000 */
[-C--:B------:R-:W-:Y:S01]  /*6760*/  FMUL.FTZ R29, R29, R9.reuse ;  /* 0x000000091d1d7220 */ /* 0x080fe20000410000 */
        /* <DEDUP_REMOVED lines=9> */
[C---:B---3--:R-:W-:Y:S01]  /*6800*/  FADD.FTZ R171, R15.reuse, R168 ;  /* 0x000000a80fab7221 */ /* 0x048fe20000010000 */
        /* <DEDUP_REMOVED lines=24> */
[----:B---3--:R-:W-:Y:S01]  /*6990*/  FADD.FTZ R168, R12, R171 ;  /* 0x000000ab0ca87221 */ /* 0x008fe20000010000 */
[----:B------:R-:W-:Y:S01]  /*69a0*/  FADD.FTZ R171, R159, R166 ;  /* 0x000000a69fab7221 */ /* 0x000fe20000010000 */
[----:B------:R3:W-:Y:S01]  /*69b0*/  STSM.16.M88.4 [R19+0x26800], R152 ;  /* 0x0268009813007844 */ /* 0x0007e20000000200 */
[-C--:B------:R-:W-:Y:S01]  /*69c0*/  FMUL.FTZ R76, R76, R9.reuse ;  /* 0x000000094c4c7220 */ /* 0x080fe20000410000 */
[-C--:B------:R-:W-:Y:S01]  /*69d0*/  FMUL.FTZ R77, R77, R9.reuse ;  /* 0x000000094d4d7220 */ /* 0x080fe20000410000 */
[-C--:B------:R-:W-:Y:S01]  /*69e0*/  FMUL.FTZ R80, R80, R9.reuse ;  /* 0x0000000950507220 */ /* 0x080fe20000410000 */
[-C--:B------:R-:W-:Y:S01]  /*69f0*/  FMUL.FTZ R81, R81, R9.reuse ;  /* 0x0000000951517220 */ /* 0x080fe20000410000 */
[----:B------:R-:W4:Y:S01]  /*6a00*/  MUFU.EX2 R161, R161 ;  /* 0x000000a100a17308 */ /* 0x000f220000000800 */
        /* <DEDUP_REMOVED lines=8> */
[C---:B--2---:R-:W-:Y:S01]  /*6a90*/  FADD.FTZ R168, R192.reuse, R171 ;  /* 0x000000abc0a87221 */ /* 0x044fe20000010000 */
[----:B------:R-:W-:Y:S01]  /*6aa0*/  F2FP.BF16.F32.PACK_AB R159, R192, R159 ;  /* 0x0000009fc09f723e */ /* 0x000fe200000010ff */
[-C--:B------:R-:W-:Y:S01]  /*6ab0*/  FMUL.FTZ R93, R93, R9.reuse ;  /* 0x000000095d5d7220 */ /* 0x080fe20000410000 */
[-C--:B------:R-:W-:Y:S01]  /*6ac0*/  FMUL.FTZ R96, R96, R9.reuse ;  /* 0x0000000960607220 */ /* 0x080fe20000410000 */
[-C--:B------:R-:W-:Y:S01]  /*6ad0*/  FMUL.FTZ R97, R97, R9.reuse ;  /* 0x0000000961617220 */ /* 0x080fe20000410000 */
[-C--:B------:R-:W-:Y:S01]  /*6ae0*/  FMUL.FTZ R100, R100, R9.reuse ;  /* 0x0000000964647220 */ /* 0x080fe20000410000 */
[----:B------:R3:W-:Y:S01]  /*6af0*/  STSM.16.M88.4 [R22], R156 ;  /* 0x0000009c16007844 */ /* 0x0007e20000000200 */
[----:B------:R-:W1:Y:S01]  /*6b00*/  MUFU.EX2 R20, R20 ;  /* 0x0000001400147308 */ /* 0x000e620000000800 */
[----:B----4-:R-:W-:Y:S01]  /*6b10*/  FADD.FTZ R13, R161, R168 ;  /* 0x000000a8a10d7221 */ /* 0x010fe20000010000 */
        /* <DEDUP_REMOVED lines=13> */
[----:B------:R-:W-:Y:S01]  /*6bf0*/  FMUL.FTZ R124, R124, R9 ;  /* 0x000000097c7c7220 */ /* 0x000fe20000410000 */
[----:B------:R-:W0:Y:S01]  /*6c00*/  MUFU.EX2 R163, R163 ;  /* 0x000000a300a37308 */ /* 0x000e220000000800 */
[C---:B-1----:R-:W-:Y:S01]  /*6c10*/  FADD.FTZ R4, R20.reuse, R13 ;  /* 0x0000000d14047221 */ /* 0x042fe20000010000 */
[----:B------:R-:W-:Y:S01]  /*6c20*/  F2FP.BF16.F32.PACK_AB R161, R20, R161 ;  /* 0x000000a114a1723e */ /* 0x000fe200000010ff */
        /* <DEDUP_REMOVED lines=17> */
[----:B------:R-:W-:Y:S01]  /*6d40*/  FMUL.FTZ R149, R149, R9 ;  /* 0x0000000995957220 */ /* 0x000fe20000410000 */
        /* <DEDUP_REMOVED lines=26> */
[----:B------:R3:W-:Y:S01]  /*6ef0*/  STSM.16.M88.4 [R184], R160 ;  /* 0x000000a0b8007844 */ /* 0x0007e20000000200 */
        /* <DEDUP_REMOVED lines=48> */
[----:B------:R-:W-:Y:S01]  /*7200*/  FMUL.FTZ R142, R142, R8 ;  /* 0x000000088e8e7220 */ /* 0x000fe20000410000 */
[C---:B-1----:R-:W-:Y:S01]  /*7210*/  F2FP.BF16.F32.PACK_AB R166, R177.reuse, R166 ;  /* 0x000000a6b1a6723e */ /* 0x042fe200000010ff */
[----:B------:R-:W-:Y:S01]  /*7220*/  FADD.FTZ R3, R177, R12 ;  /* 0x0000000cb1037221 */ /* 0x000fe20000010000 */
[-C--:B------:R-:W-:Y:S01]  /*7230*/  FMUL.FTZ R143, R143, R8.reuse ;  /* 0x000000088f8f7220 */ /* 0x080fe20000410000 */
[-C--:B------:R-:W-:Y:S01]  /*7240*/  FMUL.FTZ R146, R146, R8.reuse ;  /* 0x0000000892927220 */ /* 0x080fe20000410000 */
[-C--:B------:R-:W-:Y:S01]  /*7250*/  FMUL.FTZ R147, R147, R8.reuse ;  /* 0x0000000893937220 */ /* 0x080fe20000410000 */
[-C--:B------:R-:W-:Y:S01]  /*7260*/  FMUL.FTZ R150, R150, R8.reuse ;  /* 0x0000000896967220 */ /* 0x080fe20000410000 */
[----:B------:R-:W-:Y:S01]  /*7270*/  FMUL.FTZ R151, R151, R8 ;  /* 0x0000000897977220 */ /* 0x000fe20000410000 */
[C---:B--2---:R-:W-:Y:S01]  /*7280*/  F2FP.BF16.F32.PACK_AB R167, R10.reuse, R167 ;  /* 0x000000a70aa7723e */ /* 0x044fe200000010ff */
[----:B------:R-:W-:-:S04]  /*7290*/  FADD.FTZ R4, R10, R11 ;  /* 0x0000000b0a047221 */ /* 0x000fc80000010000 */
[----:B------:R3:W-:Y:S01]  /*72a0*/  STSM.16.M88.4 [R23], R164 ;  /* 0x000000a417007844 */ /* 0x0007e20000000200 */
[----:B------:R-:W-:Y:S05]  /*72b0*/  @!P0 BRA `(.L_x_4052) ;  /* 0x0000000000048947 */ /* 0x000fea0003800000 */
[----:B------:R-:W-:Y:S01]  /*72c0*/  BPT.TRAP 0x1 ;  /* 0x000000040000795c */ /* 0x000fe20000300000 */
.L_x_4052:
[----:B------:R0:W1:Y:S01]  /*72d0*/  SYNCS.PHASECHK.TRANS64.TRYWAIT P1, [UR23+0x28c50], R7 ;  /* 0x028c5007ff0075a7 */ /* 0x0000620008020157 */
[----:B------:R-:W-:Y:S05]  /*72e0*/  @!P0 BRA `(.L_x_4053) ;  /* 0x0000000000048947 */ /* 0x000fea0003800000 */
[----:B------:R-:W-:Y:S01]  /*72f0*/  BPT.TRAP 0x1 ;  /* 0x000000040000795c */ /* 0x000fe20000300000 */
.L_x_4053:
[----:B-1----:R-:W-:Y:S05]  /*7300*/  @P1 BRA `(.L_x_4054) ;  /* 0x0000000000081947 */ /* 0x002fea0003800000 */
[----:B------:R-:W1:Y:S02]  /*7310*/  SYNCS.PHASECHK.TRANS64.TRYWAIT P1, [UR23+0x28c50], R7 ;  /* 0x028c5007ff0075a7 */ /* 0x000e640008020157 */
[----:B-1----:R-:W-:Y:S05]  /*7320*/  @!P1 BRA `(.L_x_4055) ;  /* 0x0000009400cc9947 */ /* 0x002fea0003800000 */
.L_x_4054:
        /* <DEDUP_REMOVED lines=34> */
.L_x_4056:
[----:B------:R-:W-:Y:S01]  /*7550*/  UISETP.GT.AND UP0, UPT, UR21, UR20, UPT ;  /* 0x000000141500728c */ /* 0x000fe2000bf04270 */
[----:B-1----:R-:W-:Y:S01]  /*7560*/  IMAD.MOV.U32 R8, RZ, RZ, R5 ;  /* 0x000000ffff087224 */ /* 0x002fe200078e0005 */
[----:B------:R-:W-:Y:S01]  /*7570*/  UIADD3 UR23, UR23, 0x28c60, URZ ;  /* 0x00028c6017177890 */ /* 0x000fe2000fffe03f */
[----:B------:R-:W-:Y:S01]  /*7580*/  IMAD.MOV.U32 R9, RZ, RZ, R6 ;  /* 0x000000ffff097224 */ /* 0x000fe200078e0006 */
[----:B------:R-:W-:Y:S02]  /*7590*/  UIADD3 UR21, UR21, -0x1, URZ ;  /* 0xffffffff15157890 */ /* 0x000fe4000fffe03f */
[----:B------:R-:W-:Y:S01]  /*75a0*/  PLOP3.LUT P1, PT, PT, PT, UP0, 0x80, 0x0 ;  /* 0x000000000000781c */ /* 0x000fe20003f2f008 */
[----:B------:R-:W-:Y:S01]  /*75b0*/  UPRMT UR23, UR40, 0x654, UR23 ;  /* 0x0000065428177896 */ /* 0x000fe20008000017 */
[----:B------:R-:W-:-:S08]  /*75c0*/  UMOV UR24, UR38 ;  /* 0x0000002600187c82 */ /* 0x000fd00008000000 */
[----:B------:R-:W-:Y:S03]  /*75d0*/  SYNCS.ARRIVE.TRANS64.RED.A1T0 RZ, [UR23], RZ ;  /* 0x000000ffffff79a7 */ /* 0x000fe60008100417 */
[----:B------:R-:W-:Y:S05]  /*75e0*/  @P1 BRA `(.L_x_4057) ;  /* 0xffffffdc00741947 */ /* 0x000fea000383ffff */
.L_x_4046:
[----:B------:R-:W-:-:S13]  /*75f0*/  ISETP.LE.AND P1, PT, RZ, UR21, PT ;  /* 0x00000015ff007c0c */ /* 0x000fda000bf23270 */
[----:B------:R-:W-:Y:S05]  /*7600*/  @!P1 BRA `(.L_x_4058) ;  /* 0x0000001c003c9947 */ /* 0x000fea0003800000 */
[----:B01----:R-:W-:Y:S01]  /*7610*/  MOV R8, R5 ;  /* 0x0000000500087202 */ /* 0x003fe20000000f00 */
[----:B------:R-:W-:Y:S01]  /*7620*/  IMAD.MOV.U32 R191, RZ, RZ, R6 ;  /* 0x000000ffffbf7224 */ /* 0x000fe200078e0006 */
[----:B------:R-:W-:Y:S01]  /*7630*/  UMOV UR23, UR38 ;  /* 0x0000002600177c82 */ /* 0x000fe20008000000 */
[----:B------:R-:W-:Y:S01]  /*7640*/  ULDC UR24, c[0x0][0x9d8] ;  /* 0x0002760000187ab9 */ /* 0x000fe20000000800 */
[----:B------:R-:W-:-:S05]  /*7650*/  ULDC UR20, c[0x0][0x988] ;  /* 0x0002620000147ab9 */ /* 0x000fca0000000800 */
.L_x_4069:
[----:B------:R-:W-:-:S04]  /*7660*/  UIADD3 UR38, UR23, 0x1, URZ ;  /* 0x0000000117267890 */ /* 0x000fc8000fffe03f */
[----:B------:R-:W-:-:S04]  /*7670*/  UISETP.NE.AND UP0, UPT, UR38, 0x2, UPT ;  /* 0x000000022600788c */ /* 0x000fc8000bf05270 */
[----:B------:R-:W-:Y:S02]  /*7680*/  USEL UR6, URZ, 0x1, UP0 ;  /* 0x000000013f067887 */ /* 0x000fe40008000000 */
[----:B------:R-:W-:Y:S02]  /*7690*/  USEL UR38, UR38, URZ, UP0 ;  /* 0x0000003f26267287 */ /* 0x000fe40008000000 */
[----:B------:R-:W-:Y:S01]  /*76a0*/  ULOP3.LUT UR37, UR37, UR6, URZ, 0x3c, !UPT ;  /* 0x0000000625257292 */ /* 0x000fe2000f8e3c3f */
[----:B01----:R-:W-:Y:S11]  /*76b0*/  @!P0 BRA `(.L_x_4059) ;  /* 0x0000000000048947 */ /* 0x003ff60003800000 */
[----:B------:R-:W-:Y:S01]  /*76c0*/  BPT.TRAP 0x1 ;  /* 0x000000040000795c */ /* 0x000fe20000300000 */
.L_x_4059:
[----:B------:R-:W-:Y:S01]  /*76d0*/  ULEA UR22, UR38, UR42, 0x3 ;  /* 0x0000002a26167291 */ /* 0x000fe2000f8e183f */
[----:B------:R-:W-:-:S05]  /*76e0*/  IMAD.U32 R7, RZ, RZ, UR37 ;  /* 0x00000025ff077e24 */ /* 0x000fca000f8e00ff */
[----:B------:R-:W-:-:S04]  /*76f0*/  SHF.L.U32 R7, R7, 0x1f, RZ ;  /* 0x0000001f07077819 */ /* 0x000fc800000006ff */
[----:B------:R0:W1:Y:S01]  /*7700*/  SYNCS.PHASECHK.TRANS64.TRYWAIT P1, [UR22+0x28c30], R7 ;  /* 0x028c3007ff0075a7 */ /* 0x0000620008020156 */
[----:B------:R-:W-:Y:S05]  /*7710*/  @!P0 BRA `(.L_x_4060) ;  /* 0x0000000000048947 */ /* 0x000fea0003800000 */
[----:B------:R-:W-:Y:S01]  /*7720*/  BPT.TRAP 0x1 ;  /* 0x000000040000795c */ /* 0x000fe20000300000 */
.L_x_4060:
[----:B-1----:R-:W-:Y:S05]  /*7730*/  @P1 BRA `(.L_x_4061) ;  /* 0x0000000000081947 */ /* 0x002fea0003800000 */
[----:B------:R-:W1:Y:S02]  /*7740*/  SYNCS.PHASECHK.TRANS64.TRYWAIT P1, [UR22+0x28c30], R7 ;  /* 0x028c3007ff0075a7 */ /* 0x000e640008020156 */
[----:B-1----:R-:W-:Y:S05]  /*7750*/  @!P1 BRA `(.L_x_4062) ;  /* 0x0000009000d89947 */ /* 0x002fea0003800000 */
.L_x_4061:
[----:B------:R-:W-:Y:S01]  /*7760*/  R2UR UR18, R0 ;  /* 0x00000000001272ca */ /* 0x000fe200000e0000 */
[----:B--23--:R-:W-:Y:S01]  /*7770*/  WARPGROUP.ARRIVE ;  /* 0x00000000000079c5 */ /* 0x00cfe20000000000 */
        /* <DEDUP_REMOVED lines=21> */
.L_x_4063:
        /* <DEDUP_REMOVED lines=29> */
[----:B------:R-:W-:Y:S01]  /*7aa0*/  UMOV UR10, UR20 ;  /* 0x00000014000a7c82 */ /* 0x000fe20008000000 */
[----:B------:R-:W1:Y:S01]  /*7ab0*/  MUFU.TANH R157, R157 ;  /* 0x0000009d009d7308 */ /* 0x000e620000002400 */
[----:B--2---:R-:W-:Y:S01]  /*7ac0*/  FMNMX.FTZ R6, R5, R6, !PT ;  /* 0x0000000605067209 */ /* 0x004fe20007810000 */
[----:B------:R-:W-:Y:S01]  /*7ad0*/  FMUL.FTZ R166, R183, UR24 ;  /* 0x00000018b7a67c20 */ /* 0x000fe20008410000 */
[----:B------:R-:W-:-:S04]  /*7ae0*/  UIADD3 UR6, UR22, 0x28c40, URZ ;  /* 0x00028c4016067890 */ /* 0x000fc8000fffe03f */
[----:B------:R-:W-:Y:S01]  /*7af0*/  UPRMT UR6, UR40, 0x654, UR6 ;  /* 0x0000065428067896 */ /* 0x000fe20008000006 */
[----:B------:R-:W2:Y:S01]  /*7b00*/  MUFU.TANH R158, R158 ;  /* 0x0000009e009e7308 */ /* 0x000ea20000002400 */
[----:B---3--:R-:W-:-:S07]  /*7b10*/  FMNMX.FTZ R6, R193, R6, !PT ;  /* 0x00000006c1067209 */ /* 0x008fce0007810000 */
[----:B------:R-:W3:Y:S01]  /*7b20*/  MUFU.TANH R159, R159 ;  /* 0x0000009f009f7308 */ /* 0x000ee20000002400 */
[----:B-1----:R-:W-:Y:S01]  /*7b30*/  FMNMX.FTZ R13, R157, R6, !PT ;  /* 0x000000069d0d7209 */ /* 0x002fe20007810000 */
[----:B------:R-:W-:Y:S06]  /*7b40*/  SYNCS.ARRIVE.TRANS64.RED.A1T0 RZ, [UR6], RZ ;  /* 0x000000ffffff79a7 */ /* 0x000fec0008100406 */
        /* <DEDUP_REMOVED lines=11> */
[----:B-1----:R-:W-:-:S07]  /*7c00*/  FMNMX.FTZ R13, R169, R6, !PT ;  /* 0x00000006a90d7209 */ /* 0x002fce0007810000 */
[----:B------:R-:W1:Y:S01]  /*7c10*/  MUFU.TANH R172, R172 ;  /* 0x000000ac00ac7308 */ /* 0x000e620000002400 */
[----:B--2---:R-:W-:Y:S01]  /*7c20*/  FMNMX.FTZ R15, R168, R13, !PT ;  /* 0x0000000da80f7209 */ /* 0x004fe20007810000 */
[----:B------:R-:W-:Y:S01]  /*7c30*/  FMUL.FTZ R13, R162, UR24 ;  /* 0x00000018a20d7c20 */ /* 0x000fe20008410000 */
[----:B------:R-:W-:-:S05]  /*7c40*/  FMUL.FTZ R162, R179, UR24 ;  /* 0x00000018b3a27c20 */ /* 0x000fca0008410000 */
[----:B------:R-:W2:Y:S01]  /*7c50*/  MUFU.TANH R176, R176 ;  /* 0x000000b000b07308 */ /* 0x000ea20000002400 */
[----:B---3--:R-:W-:-:S07]  /*7c60*/  FMNMX.FTZ R15, R194, R15, !PT ;  /* 0x0000000fc20f7209 */ /* 0x008fce0007810000 */
[----:B------:R-:W3:Y:S01]  /*7c70*/  MUFU.TANH R173, R173 ;  /* 0x000000ad00ad7308 */ /* 0x000ee20000002400 */
[----:B-1----:R-:W-:Y:S01]  /*7c80*/  FMNMX.FTZ R21, R172, R15, !PT ;  /* 0x0000000fac157209 */ /* 0x002fe20007810000 */
[----:B------:R-:W-:-:S06]  /*7c90*/  FMUL.FTZ R15, R163, UR24 ;  /* 0x00000018a30f7c20 */ /* 0x000fcc0008410000 */
[----:B------:R-:W1:Y:S01]  /*7ca0*/  MUFU.TANH R165, R165 ;  /* 0x000000a500a57308 */ /* 0x000e620000002400 */
[----:B--2---:R-:W-:Y:S01]  /*7cb0*/  FMNMX.FTZ R6, R176, R21, !PT ;  /* 0x00000015b0067209 */ /* 0x004fe20007810000 */
[----:B------:R-:W-:-:S06]  /*7cc0*/  FMUL.FTZ R21, R167, UR24 ;  /* 0x00000018a7157c20 */ /* 0x000fcc0008410000 */
[----:B------:R-:W2:Y:S01]  /*7cd0*/  MUFU.TANH R9, R9 ;  /* 0x0000000900097308 */ /* 0x000ea20000002400 */
[----:B---3--:R-:W-:-:S07]  /*7ce0*/  FMNMX.FTZ R6, R173, R6, !PT ;  /* 0x00000006ad067209 */ /* 0x008fce0007810000 */
[----:B------:R-:W3:Y:S01]  /*7cf0*/  MUFU.TANH R10, R10 ;  /* 0x0000000a000a7308 */ /* 0x000ee20000002400 */
[----:B-1----:R-:W-:-:S05]  /*7d00*/  FMNMX.FTZ R6, R165, R6, !PT ;  /* 0x00000006a5067209 */ /* 0x002fca0007810000 */
[----:B------:R-:W1:Y:S02]  /*7d10*/  SHFL.BFLY PT, R155, R6, 0x2, 0x1f ;  /* 0x0c401f00069b7f89 */ /* 0x000e6400000e0000 */
[----:B------:R-:W4:Y:S01]  /*7d20*/  MUFU.TANH R11, R11 ;  /* 0x0000000b000b7308 */ /* 0x000f220000002400 */
[----:B--2---:R-:W-:-:S07]  /*7d30*/  FMNMX.FTZ R163, R9, R8, !PT ;  /* 0x0000000809a37209 */ /* 0x004fce0007810000 */
[----:B------:R-:W2:Y:S08]  /*7d40*/  MUFU.TANH R12, R12 ;  /* 0x0000000c000c7308 */ /* 0x000eb00000002400 */
[----:B------:R-:W5:Y:S01]  /*7d50*/  MUFU.TANH R13, R13 ;  /* 0x0000000d000d7308 */ /* 0x000f620000002400 */
[----:B-1----:R-:W-:Y:S01]  /*7d60*/  FMNMX.FTZ R170, R6, R155, !PT ;  /* 0x0000009b06aa7209 */ /* 0x002fe20007810000 */
[----:B------:R-:W-:-:S06]  /*7d70*/  FMUL.FTZ R155, R175, UR24 ;  /* 0x00000018af9b7c20 */ /* 0x000fcc0008410000 */
[----:B------:R-:W1:Y:S01]  /*7d80*/  MUFU.TANH R15, R15 ;  /* 0x0000000f000f7308 */ /* 0x000e620000002400 */
[----:B---3--:R-:W-:Y:S01]  /*7d90*/  FMNMX.FTZ R6, R10, R163, !PT ;  /* 0x000000a30a067209 */ /* 0x008fe20007810000 */
[----:B------:R-:W-:Y:S01]  /*7da0*/  FMUL.FTZ R163, R182, UR24 ;  /* 0x00000018b6a37c20 */ /* 0x000fe20008410000 */
[----:B------:R-:W3:Y:S02]  /*7db0*/  SHFL.BFLY PT, R171, R170, 0x1, 0x1f ;  /* 0x0c201f00aaab7f89 */ /* 0x000ee400000e0000 */
[----:B----4-:R-:W-:-:S03]  /*7dc0*/  FMNMX.FTZ R167, R11, R6, !PT ;  /* 0x000000060ba77209 */ /* 0x010fc60007810000 */
[----:B------:R-:W4:Y:S01]  /*7dd0*/  MUFU.TANH R20, R20 ;  /* 0x0000001400147308 */ /* 0x000f220000002400 */
[----:B--2---:R-:W-:-:S04]  /*7de0*/  FMNMX.FTZ R6, R12, R167, !PT ;  /* 0x000000a70c067209 */ /* 0x004fc80007810000 */
[----:B-----5:R-:W-:-:S03]  /*7df0*/  FMNMX.FTZ R14, R13, R6, !PT ;  /* 0x000000060d0e7209 */ /* 0x020fc60007810000 */
[----:B------:R-:W2:Y:S01]  /*7e00*/  MUFU.TANH R21, R21 ;  /* 0x0000001500157308 */ /* 0x000ea20000002400 */
[----:B-1----:R-:W-:-:S07]  /*7e10*/  FMNMX.FTZ R167, R15, R14, !PT ;  /* 0x0000000e0fa77209 */ /* 0x002fce0007810000 */
[----:B------:R-:W1:Y:S01]  /*7e20*/  MUFU.TANH R152, R152 ;  /* 0x0000009800987308 */ /* 0x000e620000002400 */
[----:B----4-:R-:W-:Y:S02]  /*7e30*/  FMNMX.FTZ R14, R20, R167, !PT ;  /* 0x000000a7140e7209 */ /* 0x010fe40007810000 */
[----:B---3--:R-:W-:-:S05]  /*7e40*/  FMNMX.FTZ R6, R170, R171, !PT ;  /* 0x000000abaa067209 */ /* 0x008fca0007810000 */
[----:B------:R-:W3:Y:S01]  /*7e50*/  MUFU.TANH R153, R153 ;  /* 0x0000009900997308 */ /* 0x000ee20000002400 */
[C---:B------:R-:W-:Y:S01]  /*7e60*/  FADD.FTZ R170, -R6.reuse, R191 ;  /* 0x000000bf06aa7221 */ /* 0x040fe20000010100 */
[----:B--2---:R-:W-:Y:S01]  /*7e70*/  FMNMX.FTZ R167, R21, R14, !PT ;  /* 0x0000000e15a77209 */ /* 0x004fe20007810000 */
[----:B------:R-:W-:Y:S02]  /*7e80*/  FMUL.FTZ R177, R6, UR10 ;  /* 0x0000000a06b17c20 */ /* 0x000fe40008410000 */
[----:B------:R-:W-:Y:S02]  /*7e90*/  FMUL.FTZ R174, R170, UR10 ;  /* 0x0000000aaaae7c20 */ /* 0x000fe40008410000 */
[--C-:B------:R-:W-:Y:S01]  /*7ea0*/  FFMA.FTZ R175, R5, UR10, -R177.reuse ;  /* 0x0000000a05af7c23 */ /* 0x100fe200080108b1 */
[----:B------:R-:W2:Y:S01]  /*7eb0*/  MUFU.TANH R154, R154 ;  /* 0x0000009a009a7308 */ /* 0x000ea20000002400 */
[----:B-1----:R-:W-:Y:S01]  /*7ec0*/  FMNMX.FTZ R170, R152, R167, !PT ;  /* 0x000000a798aa7209 */ /* 0x002fe20007810000 */
[--C-:B------:R-:W-:Y:S01]  /*7ed0*/  FFMA.FTZ R178, R157, UR10, -R177.reuse ;  /* 0x0000000a9db27c23 */ /* 0x100fe200080108b1 */
[--C-:B------:R-:W-:Y:S01]  /*7ee0*/  FFMA.FTZ R157, R158, UR10, -R177.reuse ;  /* 0x0000000a9e9d7c23 */ /* 0x100fe200080108b1 */
[--C-:B------:R-:W-:Y:S01]  /*7ef0*/  FFMA.FTZ R158, R160, UR10, -R177.reuse ;  /* 0x0000000aa09e7c23 */ /* 0x100fe200080108b1 */
[--C-:B------:R-:W-:Y:S01]  /*7f00*/  FFMA.FTZ R160, R164, UR10, -R177.reuse ;  /* 0x0000000aa4a07c23 */ /* 0x100fe200080108b1 */
[--C-:B------:R-:W-:Y:S01]  /*7f10*/  FFMA.FTZ R164, R172, UR10, -R177.reuse ;  /* 0x0000000aaca47c23 */ /* 0x100fe200080108b1 */
[--C-:B------:R-:W-:Y:S01]  /*7f20*/  FFMA.FTZ R172, R173, UR10, -R177.reuse ;  /* 0x0000000aadac7c23 */ /* 0x100fe200080108b1 */
[----:B------:R-:W1:Y:S01]  /*7f30*/  MUFU.TANH R155, R155 ;  /* 0x0000009b009b7308 */ /* 0x000e620000002400 */
[----:B---3--:R-:W-:Y:S01]  /*7f40*/  FMNMX.FTZ R171, R153, R170, !PT ;  /* 0x000000aa99ab7209 */ /* 0x008fe20007810000 */
[--C-:B------:R-:W-:Y:S01]  /*7f50*/  FFMA.FTZ R173, R165, UR10, -R177.reuse ;  /* 0x0000000aa5ad7c23 */ /* 0x100fe200080108b1 */
[--C-:B------:R-:W-:Y:S01]  /*7f60*/  FFMA.FTZ R167, R192, UR10, -R177.reuse ;  /* 0x0000000ac0a77c23 */ /* 0x100fe200080108b1 */
[----:B------:R-:W-:-:S04]  /*7f70*/  FFMA.FTZ R168, R168, UR10, -R177 ;  /* 0x0000000aa8a87c23 */ /* 0x000fc800080108b1 */
[----:B------:R-:W3:Y:S01]  /*7f80*/  MUFU.TANH R156, R156 ;  /* 0x0000009c009c7308 */ /* 0x000ee20000002400 */
[----:B--2---:R-:W-:Y:S01]  /*7f90*/  FMNMX.FTZ R170, R154, R171, !PT ;  /* 0x000000ab9aaa7209 */ /* 0x004fe20007810000 */
[----:B------:R-:W-:-:S06]  /*7fa0*/  FFMA.FTZ R171, R193, UR10, -R177 ;  /* 0x0000000ac1ab7c23 */ /* 0x000fcc00080108b1 */
[----:B------:R-:W2:Y:S01]  /*7fb0*/  MUFU.TANH R162, R162 ;  /* 0x000000a200a27308 */ /* 0x000ea20000002400 */
[----:B-1----:R-:W-:-:S07]  /*7fc0*/  FMNMX.FTZ R5, R155, R170, !PT ;  /* 0x000000aa9b057209 */ /* 0x002fce0007810000 */
[----:B------:R-:W1:Y:S01]  /*7fd0*/  MUFU.TANH R163, R163 ;  /* 0x000000a300a37308 */ /* 0x000e620000002400 */
[----:B---3--:R-:W-:-:S07]  /*7fe0*/  FMNMX.FTZ R5, R156, R5, !PT ;  /* 0x000000059c057209 */ /* 0x008fce0007810000 */
[----:B------:R-:W3:Y:S08]  /*7ff0*/  MUFU.TANH R166, R166 ;  /* 0x000000a600a67308 */ /* 0x000ef00000002400 */
[----:B------:R2:W4:Y:S08]  /*8000*/  MUFU.EX2 R14, R174 ;  /* 0x000000ae000e7308 */ /* 0x0005300000000800 */
[----:B------:R5:W-:Y:S01]  /*8010*/  MUFU.EX2 R170, R175 ;  /* 0x000000af00aa7308 */ /* 0x000be20000000800 */
[----:B--2---:R-:W-:-:S04]  /*8020*/  FMNMX.FTZ R174, R162, R5, !PT ;  /* 0x00000005a2ae7209 */ /* 0x004fc80007810000 */
[----:B-1----:R-:W-:Y:S01]  /*8030*/  FMNMX.FTZ R5, R163, R174, !PT ;  /* 0x000000aea3057209 */ /* 0x002fe20007810000 */
[--C-:B------:R-:W-:Y:S01]  /*8040*/  FFMA.FTZ R174, R159, UR10, -R177.reuse ;  /* 0x0000000a9fae7c23 */ /* 0x100fe200080108b1 */
[--C-:B------:R-:W-:Y:S01]  /*8050*/  FFMA.FTZ R159, R161, UR10, -R177.reuse ;  /* 0x0000000aa19f7c23 */ /* 0x100fe200080108b1 */
[--C-:B------:R-:W-:Y:S01]  /*8060*/  FFMA.FTZ R161, R169, UR10, -R177.reuse ;  /* 0x0000000aa9a17c23 */ /* 0x100fe200080108b1 */
[----:B---3--:R-:W-:Y:S01]  /*8070*/  FMNMX.FTZ R5, R166, R5, !PT ;  /* 0x00000005a6057209 */ /* 0x008fe20007810000 */
[--C-:B------:R-:W-:Y:S01]  /*8080*/  FFMA.FTZ R169, R194, UR10, -R177.reuse ;  /* 0x0000000ac2a97c23 */ /* 0x100fe200080108b1 */
[----:B-----5:R-:W-:Y:S01]  /*8090*/  FFMA.FTZ R175, R176, UR10, -R177 ;  /* 0x0000000ab0af7c23 */ /* 0x020fe200080108b1 */
[----:B------:R-:W1:Y:S01]  /*80a0*/  MUFU.EX2 R167, R167 ;  /* 0x000000a700a77308 */ /* 0x000e620000000800 */
[-C--:B----4-:R-:W-:Y:S01]  /*80b0*/  FMUL.FTZ R24, R24, R14.reuse ;  /* 0x0000000e18187220 */ /* 0x090fe20000410000 */
[----:B------:R-:W2:Y:S01]  /*80c0*/  SHFL.BFLY PT, R180, R5, 0x2, 0x1f ;  /* 0x0c401f0005b47f89 */ /* 0x000ea200000e0000 */
        /* <DEDUP_REMOVED lines=22> */
[----:B------:R-:W-:Y:S01]  /*8230*/  FMUL.FTZ R64, R64, R14 ;  /* 0x0000000e40407220 */ /* 0x000fe20000410000 */
[----:B--2---:R-:W-:Y:S01]  /*8240*/  FMNMX.FTZ R180, R5, R180, !PT ;  /* 0x000000b405b47209 */ /* 0x004fe20007810000 */
[-C--:B------:R-:W-:Y:S01]  /*8250*/  FMUL.FTZ R65, R65, R14.reuse ;  /* 0x0000000e41417220 */ /* 0x080fe20000410000 */
[-C--:B------:R-:W-:Y:S01]  /*8260*/  FMUL.FTZ R68, R68, R14.reuse ;  /* 0x0000000e44447220 */ /* 0x080fe20000410000 */
[-C--:B------:R-:W-:Y:S01]  /*8270*/  FMUL.FTZ R69, R69, R14.reuse ;  /* 0x0000000e45457220 */ /* 0x080fe20000410000 */
[-C--:B------:R-:W-:Y:S01]  /*8280*/  FMUL.FTZ R72, R72, R14.reuse ;  /* 0x0000000e48487220 */ /* 0x080fe20000410000 */
        /* <DEDUP_REMOVED lines=37> */
[--C-:B------:R-:W-:Y:S01]  /*84e0*/  FFMA.FTZ R179, R12, UR10, -R165.reuse ;  /* 0x0000000a0cb37c23 */ /* 0x100fe200080108a5 */
[--C-:B------:R-:W-:Y:S01]  /*84f0*/  FFMA.FTZ R176, R15, UR10, -R165.reuse ;  /* 0x0000000a0fb07c23 */ /* 0x100fe200080108a5 */
[----:B------:R-:W-:Y:S01]  /*8500*/  MUFU.EX2 R177, R177 ;  /* 0x000000b100b17308 */ /* 0x000fe20000000800 */
[----:B------:R-:W-:Y:S01]  /*8510*/  FFMA.FTZ R11, R13, UR10, -R165 ;  /* 0x0000000a0d0b7c23 */ /* 0x000fe200080108a5 */
[----:B------:R-:W-:-:S02]  /*8520*/  IMAD.MOV R15, RZ, RZ, -R18 ;  /* 0x000000ffff0f7224 */ /* 0x000fc400078e0a12 */
[--C-:B------:R-:W-:Y:S01]  /*8530*/  FFMA.FTZ R12, R20, UR10, -R165.reuse ;  /* 0x0000000a140c7c23 */ /* 0x100fe200080108a5 */
[----:B------:R-:W-:Y:S01]  /*8540*/  FFMA.FTZ R20, R153, UR10, -R165 ;  /* 0x0000000a99147c23 */ /* 0x000fe200080108a5 */
[----:B-1----:R-:W-:Y:S01]  /*8550*/  FFMA.FTZ R153, R14, R3, R167 ;  /* 0x000000030e997223 */ /* 0x002fe200000100a7 */
[--C-:B------:R-:W-:Y:S01]  /*8560*/  FFMA.FTZ R3, R154, UR10, -R165.reuse ;  /* 0x0000000a9a037c23 */ /* 0x100fe200080108a5 */
[----:B------:R-:W-:Y:S01]  /*8570*/  ISETP.NE.AND P1, PT, R2, R15, PT ;  /* 0x0000000f0200720c */ /* 0x000fe20003f25270 */
[----:B------:R-:W1:Y:S01]  /*8580*/  MUFU.EX2 R8, R8 ;  /* 0x0000000800087308 */ /* 0x000e620000000800 */
[----:B------:R-:W-:Y:S01]  /*8590*/  FFMA.FTZ R15, R152, UR10, -R165 ;  /* 0x0000000a980f7c23 */ /* 0x000fe200080108a5 */
[----:B------:R-:W-:Y:S01]  /*85a0*/  FADD.FTZ R154, R170, R153 ;  /* 0x00000099aa9a7221 */ /* 0x000fe20000010000 */
[--C-:B------:R-:W-:Y:S01]  /*85b0*/  FFMA.FTZ R13, R21, UR10, -R165.reuse ;  /* 0x0000000a150d7c23 */ /* 0x100fe200080108a5 */
[----:B------:R-:W-:Y:S02]  /*85c0*/  IMAD.U32 R21, RZ, RZ, UR23 ;  /* 0x00000017ff157e24 */ /* 0x000fe4000f8e00ff */
[--C-:B------:R-:W-:Y:S01]  /*85d0*/  FFMA.FTZ R156, R156, UR10, -R165.reuse ;  /* 0x0000000a9c9c7c23 */ /* 0x100fe200080108a5 */
[--C-:B------:R-:W-:Y:S01]  /*85e0*/  FFMA.FTZ R162, R162, UR10, -R165.reuse ;  /* 0x0000000aa2a27c23 */ /* 0x100fe200080108a5 */
[--C-:B------:R-:W-:Y:S01]  /*85f0*/  FFMA.FTZ R163, R163, UR10, -R165.reuse ;  /* 0x0000000aa3a37c23 */ /* 0x100fe200080108a5 */
[----:B------:R-:W2:Y:S01]  /*8600*/  MUFU.EX2 R9, R9 ;  /* 0x0000000900097308 */ /* 0x000ea20000000800 */
[--C-:B------:R-:W-:Y:S01]  /*8610*/  FFMA.FTZ R180, R166, UR10, -R165.reuse ;  /* 0x0000000aa6b47c23 */ /* 0x100fe200080108a5 */
[-C--:B------:R-:W-:Y:S01]  /*8620*/  FMUL.FTZ R124, R124, R14.reuse ;  /* 0x0000000e7c7c7220 */ /* 0x080fe20000410000 */
[----:B------:R-:W-:Y:S01]  /*8630*/  FMUL.FTZ R125, R125, R14 ;  /* 0x0000000e7d7d7220 */ /* 0x000fe20000410000 */
[----:B------:R-:W-:Y:S01]  /*8640*/  @!P1 LEA R21, R21, R16, 0x6 ;  /* 0x0000001015159211 */ /* 0x000fe200078e30ff */
[-C--:B------:R-:W-:Y:S01]  /*8650*/  FMUL.FTZ R128, R128, R14.reuse ;  /* 0x0000000e80807220 */ /* 0x080fe20000410000 */
[-C--:B------:R-:W-:Y:S01]  /*8660*/  FMUL.FTZ R129, R129, R14.reuse ;  /* 0x0000000e81817220 */ /* 0x080fe20000410000 */
[----:B------:R-:W-:Y:S01]  /*8670*/  FMUL.FTZ R132, R132, R14 ;  /* 0x0000000e84847220 */ /* 0x000fe20000410000 */
[----:B------:R-:W3:Y:S01]  /*8680*/  MUFU.EX2 R10, R10 ;  /* 0x0000000a000a7308 */ /* 0x000ee20000000800 */
[----:B-1----:R-:W-:Y:S01]  /*8690*/  FFMA.FTZ R152, R177, R4, R8 ;  /* 0x00000004b1987223 */ /* 0x002fe20000010008 */
[----:B------:R-:W-:Y:S01]  /*86a0*/  FFMA.FTZ R4, R155, UR10, -R165 ;  /* 0x0000000a9b047c23 */ /* 0x000fe200080108a5 */
[----:B------:R-:W-:Y:S01]  /*86b0*/  FADD.FTZ R155, R171, R154 ;  /* 0x0000009aab9b7221 */ /* 0x000fe20000010000 */
[----:B------:R-:W-:Y:S01]  /*86c0*/  @!P1 LEA R21, R21, UR42, 0x2 ;  /* 0x0000002a15159c11 */ /* 0x000fe2000f8e10ff */
[-C--:B------:R-:W-:Y:S01]  /*86d0*/  FMUL.FTZ R133, R133, R14.reuse ;  /* 0x0000000e85857220 */ /* 0x080fe20000410000 */
[-C--:B------:R-:W-:Y:S01]  /*86e0*/  FMUL.FTZ R136, R136, R14.reuse ;  /* 0x0000000e88887220 */ /* 0x080fe20000410000 */
[----:B------:R-:W-:Y:S01]  /*86f0*/  FADD.FTZ R154, R178, R155 ;  /* 0x0000009bb29a7221 */ /* 0x000fe20000010000 */
[----:B------:R-:W1:Y:S01]  /*8700*/  MUFU.EX2 R179, R179 ;  /* 0x000000b300b37308 */ /* 0x000e620000000800 */
[----:B--2---:R-:W-:Y:S01]  /*8710*/  FADD.FTZ R153, R9, R152 ;  /* 0x0000009809997221 */ /* 0x004fe20000010000 */
[----:B------:R-:W-:Y:S01]  /*8720*/  @!P1 STS [R21+0x28800], R14 ;  /* 0x0288000e15009388 */ /* 0x000fe20000000800 */
[-C--:B------:R-:W-:Y:S01]  /*8730*/  FMUL.FTZ R137, R137, R14.reuse ;  /* 0x0000000e89897220 */ /* 0x080fe20000410000 */
[-C--:B------:R-:W-:Y:S01]  /*8740*/  FMUL.FTZ R140, R140, R14.reuse ;  /* 0x0000000e8c8c7220 */ /* 0x080fe20000410000 */
[-C--:B------:R-:W-:Y:S01]  /*8750*/  FMUL.FTZ R141, R141, R14.reuse ;  /* 0x0000000e8d8d7220 */ /* 0x080fe20000410000 */
[----:B------:R2:W-:Y:S01]  /*8760*/  @!P1 STS [R21+0x28820], R177 ;  /* 0x028820b115009388 */ /* 0x0005e20000000800 */
[-C--:B------:R-:W-:Y:S01]  /*8770*/  FMUL.FTZ R144, R144, R14.reuse ;  /* 0x0000000e90907220 */ /* 0x080fe20000410000 */
[----:B------:R-:W4:Y:S01]  /*8780*/  MUFU.EX2 R11, R11 ;  /* 0x0000000b000b7308 */ /* 0x000f220000000800 */
[----:B---3--:R-:W-:Y:S01]  /*8790*/  FADD.FTZ R152, R10, R153 ;  /* 0x000000990a987221 */ /* 0x008fe20000010000 */
[----:B------:R-:W-:Y:S01]  /*87a0*/  FADD.FTZ R153, R157, R154 ;  /* 0x0000009a9d997221 */ /* 0x000fe20000010000 */
[-C--:B------:R-:W-:Y:S01]  /*87b0*/  FMUL.FTZ R145, R145, R14.reuse ;  /* 0x0000000e91917220 */ /* 0x080fe20000410000 */
[-C--:B------:R-:W-:Y:S01]  /*87c0*/  FMUL.FTZ R148, R148, R14.reuse ;  /* 0x0000000e94947220 */ /* 0x080fe20000410000 */
[----:B------:R-:W-:Y:S01]  /*87d0*/  FMUL.FTZ R149, R149, R14 ;  /* 0x0000000e95957220 */ /* 0x000fe20000410000 */
[----:B------:R-:W-:Y:S01]  /*87e0*/  FADD.FTZ R153, R174, R153 ;  /* 0x00000099ae997221 */ /* 0x000fe20000010000 */
[-C--:B------:R-:W-:Y:S01]  /*87f0*/  FMUL.FTZ R26, R26, R177.reuse ;  /* 0x000000b11a1a7220 */ /* 0x080fe20000410000 */
[----:B------:R-:W3:Y:S01]  /*8800*/  MUFU.EX2 R176, R176 ;  /* 0x000000b000b07308 */ /* 0x000ee20000000800 */
[----:B-1----:R-:W-:Y:S01]  /*8810*/  FADD.FTZ R152, R179, R152 ;  /* 0x00000098b3987221 */ /* 0x002fe20000010000 */
[----:B------:R-:W-:Y:S01]  /*8820*/  FADD.FTZ R154, R158, R153 ;  /* 0x000000999e9a7221 */ /* 0x000fe20000010000 */
[----:B------:R-:W-:Y:S01]  /*8830*/  F2FP.BF16.F32.PACK_AB R158, R159, R158 ;  /* 0x0000009e9f9e723e */ /* 0x000fe200000010ff */
[-C--:B------:R-:W-:Y:S01]  /*8840*/  FMUL.FTZ R27, R27, R177.reuse ;  /* 0x000000b11b1b7220 */ /* 0x080fe20000410000 */
[----:B------:R-:W-:Y:S01]  /*8850*/  FMUL.FTZ R30, R30, R177 ;  /* 0x000000b11e1e7220 */ /* 0x000fe20000410000 */
[----:B------:R-:W-:Y:S01]  /*8860*/  FADD.FTZ R153, R159, R154 ;  /* 0x0000009a9f997221 */ /* 0x000fe20000010000 */
[----:B------:R-:W-:Y:S01]  /*8870*/  F2FP.BF16.F32.PACK_AB R154, R178, R171 ;  /* 0x000000abb29a723e */ /* 0x000fe200000010ff */
[----:B------:R-:W1:Y:S01]  /*8880*/  MUFU.EX2 R12, R12 ;  /* 0x0000000c000c7308 */ /* 0x000e620000000800 */
[----:B----4-:R-:W-:Y:S01]  /*8890*/  FADD.FTZ R155, R11, R152 ;  /* 0x000000980b9b7221 */ /* 0x010fe20000010000 */
        /* <DEDUP_REMOVED lines=17> */
[-C--:B------:R-:W-:Y:S01]  /*89b0*/  FMUL.FTZ R54, R54, R177.reuse ;  /* 0x000000b136367220 */ /* 0x080fe20000410000 */
[-C--:B------:R-:W-:Y:S01]  /*89c0*/  FMUL.FTZ R55, R55, R177.reuse ;  /* 0x000000b137377220 */ /* 0x080fe20000410000 */
[-C--:B------:R-:W-:Y:S01]  /*89d0*/  FMUL.FTZ R58, R58, R177.reuse ;  /* 0x000000b13a3a7220 */ /* 0x080fe20000410000 */
[-C--:B------:R-:W-:Y:S01]  /*89e0*/  FMUL.FTZ R59, R59, R177.reuse ;  /* 0x000000b13b3b7220 */ /* 0x080fe20000410000 */
[-C--:B------:R-:W-:Y:S01]  /*89f0*/  FMUL.FTZ R62, R62, R177.reuse ;  /* 0x000000b13e3e7220 */ /* 0x080fe20000410000 */
[----:B------:R-:W-:Y:S01]  /*8a00*/  MUFU.EX2 R20, R20 ;  /* 0x0000001400147308 */ /* 0x000fe20000000800 */
[C---:B----4-:R-:W-:Y:S01]  /*8a10*/  FADD.FTZ R182, R13.reuse, R182 ;  /* 0x000000b60db67221 */ /* 0x050fe20000010000 */
[----:B------:R-:W-:Y:S01]  /*8a20*/  F2FP.BF16.F32.PACK_AB R159, R13, R12 ;  /* 0x0000000c0d9f723e */ /* 0x000fe200000010ff */
[-C--:B------:R-:W-:Y:S01]  /*8a30*/  FMUL.FTZ R63, R63, R177.reuse ;  /* 0x000000b13f3f7220 */ /* 0x080fe20000410000 */
[-C--:B------:R-:W-:Y:S01]  /*8a40*/  FMUL.FTZ R66, R66, R177.reuse ;  /* 0x000000b142427220 */ /* 0x080fe20000410000 */
[-C--:B------:R-:W-:Y:S01]  /*8a50*/  FMUL.FTZ R67, R67, R177.reuse ;  /* 0x000000b143437220 */ /* 0x080fe20000410000 */
[-C--:B------:R-:W-:Y:S01]  /*8a60*/  FMUL.FTZ R70, R70, R177.reuse ;  /* 0x000000b146467220 */ /* 0x080fe20000410000 */
[-C--:B------:R-:W-:Y:S01]  /*8a70*/  FMUL.FTZ R71, R71, R177.reuse ;  /* 0x000000b147477220 */ /* 0x080fe20000410000 */
        /* <DEDUP_REMOVED lines=40> */
[----:B------:R-:W0:Y:S01]  /*8d00*/  MUFU.EX2 R169, R169 ;  /* 0x000000a900a97308 */ /* 0x000e220000000800 */
[----:B-----5:R-:W-:Y:S01]  /*8d10*/  FADD.FTZ R156, R160, R153 ;  /* 0x00000099a09c7221 */ /* 0x020fe20000010000 */
[----:B------:R-:W-:Y:S01]  /*8d20*/  F2FP.BF16.F32.PACK_AB R153, R9, R8 ;  /* 0x000000080999723e */ /* 0x000fe200000010ff */
[----:B---3--:R-:W-:Y:S01]  /*8d30*/  FADD.FTZ R9, R15, R182 ;  /* 0x000000b60f097221 */ /* 0x008fe20000010000 */
[----:B------:R-:W-:Y:S01]  /*8d40*/  BAR.SYNC.DEFER_BLOCKING 0xf, 0x100 ;  /* 0x03c4000000007b1d */ /* 0x000fe20000010000 */
[----:B--2---:R-:W-:Y:S01]  /*8d50*/  FADD.FTZ R21, R161, R156 ;  /* 0x0000009ca1157221 */ /* 0x004fe20000010000 */
[----:B------:R-:W-:Y:S01]  /*8d60*/  F2FP.BF16.F32.PACK_AB R156, R174, R157 ;  /* 0x0000009dae9c723e */ /* 0x000fe200000010ff */
[----:B------:R-:W-:Y:S01]  /*8d70*/  FADD.FTZ R8, R20, R9 ;  /* 0x0000000914087221 */ /* 0x000fe20000010000 */
[----:B------:R-:W-:Y:S01]  /*8d80*/  F2FP.BF16.F32.PACK_AB R157, R176, R11 ;  /* 0x0000000bb09d723e */ /* 0x000fe200000010ff */
[----:B-1----:R-:W-:Y:S01]  /*8d90*/  FADD.FTZ R10, R168, R21 ;  /* 0x00000015a80a7221 */ /* 0x002fe20000010000 */
[----:B------:R-:W1:Y:S01]  /*8da0*/  MUFU.EX2 R164, R164 ;  /* 0x000000a400a47308 */ /* 0x000e620000000800 */
[----:B------:R-:W-:Y:S01]  /*8db0*/  FADD.FTZ R9, R3, R8 ;  /* 0x0000000803097221 */ /* 0x000fe20000010000 */
[----:B------:R-:W-:Y:S01]  /*8dc0*/  F2FP.BF16.F32.PACK_AB R160, R161, R160 ;  /* 0x000000a0a1a0723e */ /* 0x000fe200000010ff */
[----:B------:R-:W-:Y:S01]  /*8dd0*/  FMUL.FTZ R143, R143, R177 ;  /* 0x000000b18f8f7220 */ /* 0x000fe20000410000 */
[----:B------:R-:W-:Y:S01]  /*8de0*/  F2FP.BF16.F32.PACK_AB R161, R20, R15 ;  /* 0x0000000f14a1723e */ /* 0x000fe200000010ff */
[----:B----4-:R-:W-:Y:S01]  /*8df0*/  FADD.FTZ R8, R4, R9 ;  /* 0x0000000904087221 */ /* 0x010fe20000010000 */
[-C--:B------:R-:W-:Y:S01]  /*8e00*/  FMUL.FTZ R146, R146, R177.reuse ;  /* 0x000000b192927220 */ /* 0x080fe20000410000 */
[----:B0-----:R-:W-:Y:S01]  /*8e10*/  FADD.FTZ R11, R169, R10 ;  /* 0x0000000aa90b7221 */ /* 0x001fe20000010000 */
[----:B------:R0:W2:Y:S01]  /*8e20*/  MUFU.EX2 R166, R162 ;  /* 0x000000a200a67308 */ /* 0x0000a20000000800 */
[----:B------:R-:W-:Y:S01]  /*8e30*/  FADD.FTZ R9, R165, R8 ;  /* 0x00000008a5097221 */ /* 0x000fe20000010000 */
[-C--:B------:R-:W-:Y:S01]  /*8e40*/  FMUL.FTZ R147, R147, R177.reuse ;  /* 0x000000b193937220 */ /* 0x080fe20000410000 */
[-C--:B------:R-:W-:Y:S01]  /*8e50*/  FMUL.FTZ R150, R150, R177.reuse ;  /* 0x000000b196967220 */ /* 0x080fe20000410000 */
[----:B------:R-:W-:-:S04]  /*8e60*/  FMUL.FTZ R151, R151, R177 ;  /* 0x000000b197977220 */ /* 0x000fc80000410000 */
[----:B------:R-:W3:Y:S01]  /*8e70*/  MUFU.EX2 R175, R175 ;  /* 0x000000af00af7308 */ /* 0x000ee20000000800 */
[----:B-1----:R-:W-:Y:S01]  /*8e80*/  FADD.FTZ R10, R164, R11 ;  /* 0x0000000ba40a7221 */ /* 0x002fe20000010000 */
[----:B0-----:R-:W-:Y:S01]  /*8e90*/  F2FP.BF16.F32.PACK_AB R162, R169, R168 ;  /* 0x000000a8a9a2723e */ /* 0x001fe200000010ff */
[----:B------:R0:W-:Y:S04]  /*8ea0*/  STSM.16.M88.4 [R19+0x26800], R152 ;  /* 0x0268009813007844 */ /* 0x0001e80000000200 */
[----:B------:R0:W-:Y:S01]  /*8eb0*/  STSM.16.M88.4 [R22], R156 ;  /* 0x0000009c16007844 */ /* 0x0001e20000000200 */
[----:B------:R1:W4:Y:S01]  /*8ec0*/  MUFU.EX2 R167, R163 ;  /* 0x000000a300a77308 */ /* 0x0003220000000800 */
[C---:B--2---:R-:W-:Y:S01]  /*8ed0*/  FADD.FTZ R8, R166.reuse, R9 ;  /* 0x00000009a6087221 */ /* 0x044fe20000010000 */
[----:B------:R-:W-:-:S06]  /*8ee0*/  F2FP.BF16.F32.PACK_AB R165, R166, R165 ;  /* 0x000000a5a6a5723e */ /* 0x000fcc00000010ff */
[----:B------:R-:W2:Y:S01]  /*8ef0*/  MUFU.EX2 R172, R172 ;  /* 0x000000ac00ac7308 */ /* 0x000ea20000000800 */
[C---:B---3--:R-:W-:Y:S01]  /*8f00*/  FADD.FTZ R11, R175.reuse, R10 ;  /* 0x0000000aaf0b7221 */ /* 0x048fe20000010000 */
[----:B-1----:R-:W-:Y:S02]  /*8f10*/  F2FP.BF16.F32.PACK_AB R163, R4, R3 ;  /* 0x0000000304a3723e */ /* 0x002fe400000010ff */
[----:B------:R-:W-:-:S03]  /*8f20*/  F2FP.BF16.F32.PACK_AB R164, R175, R164 ;  /* 0x000000a4afa4723e */ /* 0x000fc600000010ff */
[----:B------:R0:W-:Y:S01]  /*8f30*/  STSM.16.M88.4 [R184], R160 ;  /* 0x000000a0b8007844 */ /* 0x0001e20000000200 */
[----:B------:R-:W1:Y:S01]  /*8f40*/  MUFU.EX2 R173, R173 ;  /* 0x000000ad00ad7308 */ /* 0x000e620000000800 */
[----:B----4-:R-:W-:-:S07]  /*8f50*/  FADD.FTZ R9, R167, R8 ;  /* 0x00000008a7097221 */ /* 0x010fce0000010000 */
[----:B------:R-:W3:Y:S01]  /*8f60*/  MUFU.EX2 R180, R180 ;  /* 0x000000b400b47308 */ /* 0x000ee20000000800 */
[----:B--2---:R-:W-:Y:S01]  /*8f70*/  FADD.FTZ R4, R172, R11 ;  /* 0x0000000bac047221 */ /* 0x004fe20000010000 */
[----:B-1----:R-:W-:-:S03]  /*8f80*/  F2FP.BF16.F32.PACK_AB R166, R173, R172 ;  /* 0x000000acada6723e */ /* 0x002fc600000010ff */
[----:B------:R-:W-:Y:S01]  /*8f90*/  FADD.FTZ R3, R173, R4 ;  /* 0x00000004ad037221 */ /* 0x000fe20000010000 */
[C---:B---3--:R-:W-:Y:S01]  /*8fa0*/  F2FP.BF16.F32.PACK_AB R167, R180.reuse, R167 ;  /* 0x000000a7b4a7723e */ /* 0x048fe200000010ff */
[----:B------:R-:W-:-:S04]  /*8fb0*/  FADD.FTZ R4, R180, R9 ;  /* 0x00000009b4047221 */ /* 0x000fc80000010000 */
[----:B------:R0:W-:Y:S01]  /*8fc0*/  STSM.16.M88.4 [R23], R164 ;  /* 0x000000a417007844 */ /* 0x0001e20000000200 */
[----:B------:R-:W-:Y:S05]  /*8fd0*/  @!P0 BRA `(.L_x_4064) ;  /* 0x0000000000048947 */ /* 0x000fea0003800000 */
[----:B------:R-:W-:Y:S01]  /*8fe0*/  BPT.TRAP 0x1 ;  /* 0x000000040000795c */ /* 0x000fe20000300000 */
.L_x_4064:
[----:B------:R1:W2:Y:S01]  /*8ff0*/  SYNCS.PHASECHK.TRANS64.TRYWAIT P1, [UR22+0x28c50], R7 ;  /* 0x028c5007ff0075a7 */ /* 0x0002a20008020156 */
[----:B------:R-:W-:Y:S05]  /*9000*/  @!P0 BRA `(.L_x_4065) ;  /* 0x0000000000048947 */ /* 0x000fea0003800000 */
[----:B------:R-:W-:Y:S01]  /*9010*/  BPT.TRAP 0x1 ;  /* 0x000000040000795c */ /* 0x000fe20000300000 */
.L_x_4065:
[----:B--2---:R-:W-:Y:S05]  /*9020*/  @P1 BRA `(.L_x_4066) ;  /* 0x0000000000081947 */ /* 0x004fea0003800000 */
[----:B------:R-:W2:Y:S02]  /*9030*/  SYNCS.PHASECHK.TRANS64.TRYWAIT P1, [UR22+0x28c50], R7 ;  /* 0x028c5007ff0075a7 */ /* 0x000ea40008020156 */
[----:B--2---:R-:W-:Y:S05]  /*9040*/  @!P1 BRA `(.L_x_4067) ;  /* 0x0000007800b49947 */ /* 0x004fea0003800000 */
.L_x_4066:
        /* <DEDUP_REMOVED lines=34> */
.L_x_4068:
[----:B------:R-:W-:Y:S01]  /*9270*/  UIADD3 UR22, UR22, 0x28c60, URZ ;  /* 0x00028c6016167890 */ /* 0x000fe2000fffe03f */
[----:B------:R-:W-:Y:S01]  /*9280*/  ISETP.LT.AND P1, PT, RZ, UR21, PT ;  /* 0x00000015ff007c0c */ /* 0x000fe2000bf21270 */
[----:B------:R-:W-:Y:S01]  /*9290*/  UIADD3 UR21, UR21, -0x1, URZ ;  /* 0xffffffff15157890 */ /* 0x000fe2000fffe03f */
[----:B--2---:R-:W-:Y:S01]  /*92a0*/  IMAD.MOV.U32 R8, RZ, RZ, R5 ;  /* 0x000000ffff087224 */ /* 0x004fe200078e0005 */
[----:B------:R-:W-:Y:S01]  /*92b0*/  UPRMT UR22, UR40, 0x654, UR22 ;  /* 0x0000065428167896 */ /* 0x000fe20008000016 */
[----:B------:R-:W-:Y:S01]  /*92c0*/  IMAD.MOV.U32 R191, RZ, RZ, R6 ;  /* 0x000000ffffbf7224 */ /* 0x000fe200078e0006 */
[----:B------:R-:W-:-:S07]  /*92d0*/  UMOV UR23, UR38 ;  /* 0x0000002600177c82 */ /* 0x000fce0008000000 */
[----:B------:R-:W-:Y:S01]  /*92e0*/  SYNCS.ARRIVE.TRANS64.RED.A1T0 RZ, [UR22], RZ ;  /* 0x000000ffffff79a7 */ /* 0x000fe20008100416 */
[----:B------:R-:W-:Y:S05]  /*92f0*/  @P1 BRA `(.L_x_4069) ;  /* 0xffffffe000d81947 */ /* 0x000fea000383ffff */
.L_x_4058:
[----:B------:R-:W0:Y:S01]  /*9300*/  SHFL.BFLY PT, R0, R3, 0x2, 0x1f ;  /* 0x0c401f0003007f89 */ /* 0x000e2200000e0000 */
[----:B------:R-:W-:Y:S01]  /*9310*/  IMAD.MOV R13, RZ, RZ, -R18 ;  /* 0x000000ffff0d7224 */ /* 0x000fe200078e0a12 */
[----:B------:R-:W-:Y:S01]  /*9320*/  UIADD3 UR36, UR36, 0x1, URZ ;  /* 0x0000000124247890 */ /* 0x000fe2000fffe03f */
[----:B------:R-:W-:Y:S01]  /*9330*/  IMAD.U32 R10, RZ, RZ, UR10 ;  /* 0x0000000aff0a7e24 */ /* 0x000fe2000f8e00ff */
[----:B------:R-:W4:Y:S01]  /*9340*/  SHFL.BFLY PT, R9, R4, 0x2, 0x1f ;  /* 0x0c401f0004097f89 */ /* 0x000f2200000e0000 */
[----:B------:R-:W-:Y:S08]  /*9350*/  BAR.ARV 0x8, 0x100 ;  /* 0x0204000000007b1d */ /* 0x000ff00000002000 */
[----:B------:R-:W-:Y:S01]  /*9360*/  BAR.SYNC.DEFER_BLOCKING 0xf, 0x100 ;  /* 0x03c4000000007b1d */ /* 0x000fe20000010000 */
[----:B------:R-:W-:-:S02]  /*9370*/  ISETP.NE.AND P0, PT, R2, R13, PT ;  /* 0x0000000d0200720c */ /* 0x000fc40003f05270 */
[----:B------:R-:W-:Y:S01]  /*9380*/  MOV R13, UR10 ;  /* 0x0000000a000d7c02 */ /* 0x000fe20008000f00 */
[----:B01----:R-:W-:Y:S01]  /*9390*/  FADD.FTZ R7, R0, R3 ;  /* 0x0000000300077221 */ /* 0x003fe20000010000 */
[----:B------:R-:W-:Y:S01]  /*93a0*/  MOV R3, UR38 ;  /* 0x0000002600037c02 */ /* 0x000fe20008000f00 */
[----:B------:R-:W-:Y:S01]  /*93b0*/  UIADD3 UR38, UR38, 0x1, URZ ;  /* 0x0000000126267890 */ /* 0x000fe2000fffe03f */
[----:B----4-:R-:W-:Y:S02]  /*93c0*/  FADD.FTZ R9, R9, R4 ;  /* 0x0000000409097221 */ /* 0x010fe40000010000 */
[----:B------:R-:W0:Y:S01]  /*93d0*/  SHFL.BFLY PT, R0, R7, 0x1, 0x1f ;  /* 0x0c201f0007007f89 */ /* 0x000e2200000e0000 */
[----:B------:R-:W-:Y:S01]  /*93e0*/  IMAD.MOV.U32 R4, RZ, RZ, RZ ;  /* 0x000000ffff047224 */ /* 0x000fe200078e00ff */
[----:B------:R-:W-:-:S03]  /*93f0*/  UISETP.NE.AND UP0, UPT, UR38, 0x2, UPT ;  /* 0x000000022600788c */ /* 0x000fc6000bf05270 */
[----:B------:R-:W-:Y:S01]  /*9400*/  @!P0 IMAD R3, R3, 0x40, R16 ;  /* 0x0000004003038824 */ /* 0x000fe200078e0210 */
[----:B------:R-:W1:Y:S01]  /*9410*/  SHFL.BFLY PT, R8, R9, 0x1, 0x1f ;  /* 0x0c201f0009087f89 */ /* 0x000e6200000e0000 */
[----:B------:R-:W-:Y:S02]  /*9420*/  USEL UR4, URZ, 0x1, UP0 ;  /* 0x000000013f047887 */ /* 0x000fe40008000000 */
[----:B------:R-:W-:Y:S02]  /*9430*/  USEL UR38, UR38, URZ, UP0 ;  /* 0x0000003f26267287 */ /* 0x000fe40008000000 */
[----:B------:R-:W-:Y:S01]  /*9440*/  ULOP3.LUT UR37, UR37, UR4, URZ, 0x3c, !UPT ;  /* 0x0000000425257292 */ /* 0x000fe2000f8e3c3f */
[----:B0-----:R-:W-:Y:S01]  /*9450*/  FADD.FTZ R11, R7, R0 ;  /* 0x00000000070b7221 */ /* 0x001fe20000010000 */
[----:B------:R-:W-:Y:S02]  /*9460*/  IMAD.MOV.U32 R0, RZ, RZ, RZ ;  /* 0x000000ffff007224 */ /* 0x000fe400078e00ff */
[----:B-1----:R-:W-:-:S02]  /*9470*/  FADD.FTZ R8, R9, R8 ;  /* 0x0000000809087221 */ /* 0x002fc40000010000 */
[----:B------:R-:W-:Y:S02]  /*9480*/  FSETP.NE.FTZ.AND P1, PT, R11, RZ, PT ;  /* 0x000000ff0b00720b */ /* 0x000fe40003f35000 */
[----:B------:R-:W-:Y:S01]  /*9490*/  @!P0 LEA R9, R3, UR42, 0x2 ;  /* 0x0000002a03098c11 */ /* 0x000fe2000f8e10ff */
[----:B------:R-:W-:Y:S01]  /*94a0*/  IMAD.MOV.U32 R3, RZ, RZ, -0x800000 ;  /* 0xff800000ff037424 */ /* 0x000fe200078e00ff */
[----:B------:R-:W-:-:S09]  /*94b0*/  FSETP.NE.FTZ.AND P2, PT, R8, RZ, PT ;  /* 0x000000ff0800720b */ /* 0x000fd20003f55000 */
[----:B------:R-:W0:Y:S08]  /*94c0*/  @P1 MUFU.RCP R0, R11 ;  /* 0x0000000b00001308 */ /* 0x000e300000001000 */
[----:B------:R-:W1:Y:S08]  /*94d0*/  @P2 MUFU.RCP R4, R8 ;  /* 0x0000000800042308 */ /* 0x000e700000001000 */
[----:B------:R-:W4:Y:S01]  /*94e0*/  @P1 MUFU.LG2 R11, R11 ;  /* 0x0000000b000b1308 */ /* 0x000f220000000c00 */
[----:B0-----:R-:W-:Y:S01]  /*94f0*/  @!P0 STS [R9+0x28800], R0 ;  /* 0x0288000009008388 */ /* 0x001fe20000000800 */
[-C--:B------:R-:W-:Y:S01]  /*9500*/  FMUL.FTZ R195, R24, R0.reuse ;  /* 0x0000000018c37220 */ /* 0x080fe20000410000 */
[-C--:B------:R-:W-:Y:S01]  /*9510*/  FMUL.FTZ R21, R25, R0.reuse ;  /* 0x0000000019157220 */ /* 0x080fe20000410000 */
[-C--:B------:R-:W-:Y:S01]  /*9520*/  FMUL.FTZ R192, R28, R0.reuse ;  /* 0x000000001cc07220 */ /* 0x080fe20000410000 */
[-C--:B------:R-:W-:Y:S01]  /*9530*/  FMUL.FTZ R7, R29, R0.reuse ;  /* 0x000000001d077220 */ /* 0x080fe20000410000 */
[-C--:B------:R-:W-:Y:S01]  /*9540*/  FMUL.FTZ R208, R32, R0.reuse ;  /* 0x0000000020d07220 */ /* 0x080fe20000410000 */
[-C--:B------:R-:W-:Y:S01]  /*9550*/  FMUL.FTZ R206, R33, R0.reuse ;  /* 0x0000000021ce7220 */ /* 0x080fe20000410000 */
[----:B------:R4:W0:Y:S01]  /*9560*/  @P2 MUFU.LG2 R12, R8 ;  /* 0x00000008000c2308 */ /* 0x0008220000000c00 */
        /* <DEDUP_REMOVED lines=8> */
[----:B----4-:R-:W-:Y:S01]  /*95f0*/  @P1 FMUL.FTZ R8, R11, 0.69314718246459960938 ;  /* 0x3f3172180b081820 */ /* 0x010fe20000410000 */
[-C--:B------:R-:W-:Y:S01]  /*9600*/  FMUL.FTZ R198, R49, R0.reuse ;  /* 0x0000000031c67220 */ /* 0x080fe20000410000 */
[----:B-1----:R-:W-:Y:S01]  /*9610*/  @P1 FMUL.FTZ R9, R10, 0.69314718246459960938 ;  /* 0x3f3172180a091820 */ /* 0x002fe20000410000 */
[----:B------:R-:W-:Y:S01]  /*9620*/  @P2 FMUL.FTZ R10, R13, 0.69314718246459960938 ;  /* 0x3f3172180d0a2820 */ /* 0x000fe20000410000 */
        /* <DEDUP_REMOVED lines=22> */
[-C--:B--23--:R-:W-:Y:S01]  /*9790*/  FMUL.FTZ R167, R93, R0.reuse ;  /* 0x000000005da77220 */ /* 0x08cfe20000410000 */
        /* <DEDUP_REMOVED lines=97> */
.L_x_4023:
        /* <DEDUP_REMOVED lines=10> */
[----:B------:R-:W1:Y:S01]  /*9e50*/  SHFL.IDX PT, R6, R211, RZ, 0x1f ;  /* 0x00001fffd3067589 */ /* 0x000e6200000e0000 */
[----:B------:R-:W-:Y:S01]  /*9e60*/  IMAD R9, R210, 0x40, R17 ;  /* 0x00000040d2097824 */ /* 0x000fe200078e0211 */
[----:B------:R-:W-:Y:S01]  /*9e70*/  F2FP.BF16.F32.PACK_AB R120, R121, R120 ;  /* 0x000000787978723e */ /* 0x000fe200000010ff */
[----:B------:R-:W-:-:S04]  /*9e80*/  USHF.R.S32.HI UR12, URZ, 0x1f, UR45 ;  /* 0x0000001f3f0c7899 */ /* 0x000fc8000801142d */
[----:B------:R-:W-:Y:S01]  /*9e90*/  BAR.SYNC.DEFER_BLOCKING 0x1, 0x100 ;  /* 0x0044000000007b1d */ /* 0x000fe20000010000 */
[----:B------:R-:W-:Y:S01]  /*9ea0*/  F2FP.BF16.F32.PACK_AB R121, R156, R154 ;  /* 0x0000009a9c79723e */ /* 0x000fe200000010ff */
[----:B------:R-:W-:Y:S01]  /*9eb0*/  USHF.R.S32.HI UR13, URZ, 0x1f, UR43 ;  /* 0x0000001f3f0d7899 */ /* 0x000fe2000801142b */
        /* <DEDUP_REMOVED lines=10> */
[----:B-1----:R-:W-:Y:S01]  /*9f60*/  ISETP.NE.AND P0, PT, R6, RZ, PT ;  /* 0x000000ff0600720c */ /* 0x002fe20003f05270 */
[----:B------:R-:W-:Y:S01]  /*9f70*/  IMAD.U32 R96, RZ, RZ, UR6 ;  /* 0x00000006ff607e24 */ /* 0x000fe2000f8e00ff */
[----:B------:R-:W-:Y:S01]  /*9f80*/  F2FP.BF16.F32.PACK_AB R146, R149, R148 ;  /* 0x000000949592723e */ /* 0x000fe200000010ff */
[----:B------:R-:W-:Y:S01]  /*9f90*/  IMAD.U32 R97, RZ, RZ, UR7 ;  /* 0x00000007ff617e24 */ /* 0x000fe2000f8e00ff */
[----:B------:R-:W-:Y:S01]  /*9fa0*/  F2FP.BF16.F32.PACK_AB R147, R151, R150 ;  /* 0x000000969793723e */ /* 0x000fe200000010ff */
[----:B------:R-:W-:-:S04]  /*9fb0*/  IMAD.WIDE R4, R215, 0x2, R96 ;  /* 0x00000002d7047825 */ /* 0x000fc800078e0260 */
[----:B------:R-:W-:Y:S01]  /*9fc0*/  IMAD.WIDE R96, R9, 0x2, R96 ;  /* 0x0000000209607825 */ /* 0x000fe200078e0260 */
[C---:B------:R-:W-:Y:S02]  /*9fd0*/  IADD3 R45, P2, R4.reuse, 0x20, RZ ;  /* 0x00000020042d7810 */ /* 0x040fe40007f5e0ff */
[C---:B------:R-:W-:Y:S02]  /*9fe0*/  IADD3 R49, P3, R4.reuse, 0x40, RZ ;  /* 0x0000004004317810 */ /* 0x040fe40007f7e0ff */
[C---:B------:R-:W-:Y:S02]  /*9ff0*/  IADD3 R61, P5, R4.reuse, 0x2000, RZ ;  /* 0x00002000043d7810 */ /* 0x040fe40007fbe0ff */
[----:B------:R-:W-:Y:S01]  /*a000*/  LOP3.LUT R12, R45, 0x380, RZ, 0xc0, !PT ;  /* 0x000003802d0c7812 */ /* 0x000fe200078ec0ff */
[--C-:B------:R-:W-:Y:S01]  /*a010*/  IMAD.X R13, RZ, RZ, R5.reuse, P3 ;  /* 0x000000ffff0d7224 */ /* 0x100fe200018e0605 */
[----:B------:R-:W-:Y:S01]  /*a020*/  LOP3.LUT R14, R49, 0x380, RZ, 0xc0, !PT ;  /* 0x00000380310e7812 */ /* 0x000fe200078ec0ff */
[----:B------:R-:W-:Y:S01]  /*a030*/  IMAD.X R25, RZ, RZ, R5, P5 ;  /* 0x000000ffff197224 */ /* 0x000fe200028e0605 */
[----:B------:R-:W-:-:S02]  /*a040*/  IADD3 R53, P4, R4, 0x60, RZ ;  /* 0x0000006004357810 */ /* 0x000fc40007f9e0ff */
[----:B------:R-:W-:Y:S02]  /*a050*/  SHF.R.U64 R12, R12, 0x3, RZ ;  /* 0x000000030c0c7819 */ /* 0x000fe400000012ff */
[----:B------:R-:W-:Y:S01]  /*a060*/  SHF.R.U64 R14, R14, 0x3, RZ ;  /* 0x000000030e0e7819 */ /* 0x000fe200000012ff */
[--C-:B------:R-:W-:Y:S01]  /*a070*/  IMAD.X R15, RZ, RZ, R5.reuse, P4 ;  /* 0x000000ffff0f7224 */ /* 0x100fe200020e0605 */
[----:B------:R-:W-:Y:S02]  /*a080*/  IADD3 R36, P5, R4, 0x4040, RZ ;  /* 0x0000404004247810 */ /* 0x000fe40007fbe0ff */
[----:B------:R-:W-:Y:S02]  /*a090*/  LOP3.LUT R130, R12, R45, RZ, 0x3c, !PT ;  /* 0x0000002d0c827212 */ /* 0x000fe400078e3cff */
[----:B------:R-:W-:Y:S01]  /*a0a0*/  IADD3 R37, P4, R4, 0x4020, RZ ;  /* 0x0000402004257810 */ /* 0x000fe20007f9e0ff */
[----:B------:R-:W-:Y:S01]  /*a0b0*/  IMAD.X R109, RZ, RZ, R5, P5 ;  /* 0x000000ffff6d7224 */ /* 0x000fe200028e0605 */
[----:B------:R-:W-:-:S02]  /*a0c0*/  LOP3.LUT R12, R14, R49, RZ, 0x3c, !PT ;  /* 0x000000310e0c7212 */ /* 0x000fc400078e3cff */
[----:B------:R-:W-:Y:S01]  /*a0d0*/  LOP3.LUT R49, R36, 0x380, RZ, 0xc0, !PT ;  /* 0x0000038024317812 */ /* 0x000fe200078ec0ff */
[--C-:B------:R-:W-:Y:S01]  /*a0e0*/  IMAD.X R105, RZ, RZ, R5.reuse, P4 ;  /* 0x000000ffff697224 */ /* 0x100fe200020e0605 */
[C---:B------:R-:W-:Y:S02]  /*a0f0*/  IADD3 R65, P6, R4.reuse, 0x2020, RZ ;  /* 0x0000202004417810 */ /* 0x040fe40007fde0ff */
[----:B------:R-:W-:Y:S02]  /*a100*/  SHF.R.U64 R49, R49, 0x3, RZ ;  /* 0x0000000331317819 */ /* 0x000fe400000012ff */
[C---:B------:R-:W-:Y:S01]  /*a110*/  IADD3 R10, P4, R4.reuse, 0x6060, RZ ;  /* 0x00006060040a7810 */ /* 0x040fe20007f9e0ff */
[----:B------:R-:W-:Y:S01]  /*a120*/  IMAD.X R29, RZ, RZ, R5, P6 ;  /* 0x000000ffff1d7224 */ /* 0x000fe200030e0605 */
[----:B------:R-:W-:Y:S02]  /*a130*/  IADD3 R69, P1, R4, 0x2040, RZ ;  /* 0x0000204004457810 */ /* 0x000fe40007f3e0ff */
[----:B------:R-:W-:-:S02]  /*a140*/  LOP3.LUT R108, R49, R36, RZ, 0x3c, !PT ;  /* 0x00000024316c7212 */ /* 0x000fc400078e3cff */
[----:B------:R-:W-:Y:S02]  /*a150*/  IADD3 R33, P6, R4, 0x4060, RZ ;  /* 0x0000406004217810 */ /* 0x000fe40007fde0ff */
[----:B------:R-:W-:Y:S02]  /*a160*/  LOP3.LUT R49, R10, 0x380, RZ, 0xc0, !PT ;  /* 0x000003800a317812 */ /* 0x000fe400078ec0ff */
[-C--:B------:R-:W-:Y:S02]  /*a170*/  IADD3.X R41, RZ, R5.reuse, RZ, P1, !PT ;  /* 0x00000005ff297210 */ /* 0x080fe40000ffe4ff */
[----:B------:R-:W-:Y:S02]  /*a180*/  IADD3.X R131, RZ, R5, RZ, P2, !PT ;  /* 0x00000005ff837210 */ /* 0x000fe400017fe4ff */
[C---:B------:R-:W-:Y:S02]  /*a190*/  IADD3 R6, P1, R4.reuse, 0x6000, RZ ;  /* 0x0000600004067810 */ /* 0x040fe40007f3e0ff */
[----:B------:R-:W-:-:S02]  /*a1a0*/  IADD3 R73, P2, R4, 0x2060, RZ ;  /* 0x0000206004497810 */ /* 0x000fc40007f5e0ff */
[----:B------:R-:W-:Y:S01]  /*a1b0*/  LOP3.LUT R24, R53, 0x380, RZ, 0xc0, !PT ;  /* 0x0000038035187812 */ /* 0x000fe200078ec0ff */
[--C-:B------:R-:W-:Y:S01]  /*a1c0*/  IMAD.X R123, RZ, RZ, R5.reuse, P1 ;  /* 0x000000ffff7b7224 */ /* 0x100fe200008e0605 */
[----:B------:R-:W-:Y:S01]  /*a1d0*/  LOP3.LUT R48, R33, 0x380, RZ, 0xc0, !PT ;  /* 0x0000038021307812 */ /* 0x000fe200078ec0ff */
[----:B------:R-:W-:Y:S01]  /*a1e0*/  IMAD.X R57, RZ, RZ, R5, P2 ;  /* 0x000000ffff397224 */ /* 0x000fe200010e0605 */
[----:B------:R-:W-:Y:S02]  /*a1f0*/  SHF.R.U64 R49, R49, 0x3, RZ ;  /* 0x0000000331317819 */ /* 0x000fe400000012ff */
[----:B------:R-:W-:Y:S02]  /*a200*/  SHF.R.U64 R24, R24, 0x3, RZ ;  /* 0x0000000318187819 */ /* 0x000fe400000012ff */
[----:B------:R-:W-:Y:S02]  /*a210*/  LOP3.LUT R44, R73, 0x380, RZ, 0xc0, !PT ;  /* 0x00000380492c7812 */ /* 0x000fe400078ec0ff */
[----:B------:R-:W-:-:S02]  /*a220*/  SHF.R.U64 R48, R48, 0x3, RZ ;  /* 0x0000000330307819 */ /* 0x000fc400000012ff */
[----:B------:R-:W-:Y:S02]  /*a230*/  LOP3.LUT R10, R49, R10, RZ, 0x3c, !PT ;  /* 0x0000000a310a7212 */ /* 0x000fe400078e3cff */
[----:B------:R-:W-:Y:S02]  /*a240*/  IADD3 R49, P1, R96, 0x4000, RZ ;  /* 0x0000400060317810 */ /* 0x000fe40007f3e0ff */
[C---:B------:R-:W-:Y:S02]  /*a250*/  IADD3 R32, P3, R4.reuse, 0x4000, RZ ;  /* 0x0000400004207810 */ /* 0x040fe40007f7e0ff */
[----:B------:R-:W-:Y:S02]  /*a260*/  LOP3.LUT R11, R4, 0x380, RZ, 0xc0, !PT ;  /* 0x00000380040b7812 */ /* 0x000fe400078ec0ff */
[----:B------:R-:W-:Y:S01]  /*a270*/  LOP3.LUT R14, R24, R53, RZ, 0x3c, !PT ;  /* 0x00000035180e7212 */ /* 0x000fe200078e3cff */
[----:B------:R-:W-:Y:S01]  /*a280*/  IMAD.X R101, RZ, RZ, R5, P3 ;  /* 0x000000ffff657224 */ /* 0x000fe200018e0605 */
[----:B------:R-:W-:-:S02]  /*a290*/  SHF.R.U64 R44, R44, 0x3, RZ ;  /* 0x000000032c2c7819 */ /* 0x000fc400000012ff */
[----:B------:R-:W-:Y:S02]  /*a2a0*/  LOP3.LUT R118, R48, R33, RZ, 0x3c, !PT ;  /* 0x0000002130767212 */ /* 0x000fe400078e3cff */
[----:B------:R-:W-:Y:S02]  /*a2b0*/  LOP3.LUT R24, R61, 0x380, RZ, 0xc0, !PT ;  /* 0x000003803d187812 */ /* 0x000fe400078ec0ff */
[----:B------:R-:W-:Y:S02]  /*a2c0*/  LOP3.LUT R28, R65, 0x380, RZ, 0xc0, !PT ;  /* 0x00000380411c7812 */ /* 0x000fe400078ec0ff */
[----:B------:R-:W-:Y:S02]  /*a2d0*/  LOP3.LUT R48, R49, 0x380, RZ, 0xc0, !PT ;  /* 0x0000038031307812 */ /* 0x000fe400078ec0ff */
[C---:B------:R-:W-:Y:S02]  /*a2e0*/  IADD3 R8, P2, R4.reuse, 0x6020, RZ ;  /* 0x0000602004087810 */ /* 0x040fe40007f5e0ff */
[----:B------:R-:W-:-:S02]  /*a2f0*/  IADD3 R20, P3, R4, 0x6040, RZ ;  /* 0x0000604004147810 */ /* 0x000fc40007f7e0ff */
[----:B------:R-:W-:Y:S01]  /*a300*/  SHF.R.U64 R11, R11, 0x3, RZ ;  /* 0x000000030b0b7819 */ /* 0x000fe200000012ff */
[--C-:B------:R-:W-:Y:S01]  /*a310*/  IMAD.X R127, RZ, RZ, R5.reuse, P2 ;  /* 0x000000ffff7f7224 */ /* 0x100fe200010e0605 */
[----:B------:R-:W-:Y:S01]  /*a320*/  LOP3.LUT R56, R44, R73, RZ, 0x3c, !PT ;  /* 0x000000492c387212 */ /* 0x000fe200078e3cff */
[----:B------:R-:W-:Y:S01]  /*a330*/  IMAD.X R9, RZ, RZ, R5, P3 ;  /* 0x000000ffff097224 */ /* 0x000fe200018e0605 */
[----:B------:R-:W-:Y:S02]  /*a340*/  SHF.R.U64 R24, R24, 0x3, RZ ;  /* 0x0000000318187819 */ /* 0x000fe400000012ff */
[----:B------:R-:W-:Y:S02]  /*a350*/  SHF.R.U64 R28, R28, 0x3, RZ ;  /* 0x000000031c1c7819 */ /* 0x000fe400000012ff */
[----:B------:R-:W-:Y:S02]  /*a360*/  LOP3.LUT R44, R37, 0x380, RZ, 0xc0, !PT ;  /* 0x00000380252c7812 */ /* 0x000fe400078ec0ff */
[----:B------:R-:W-:-:S02]  /*a370*/  SHF.R.U64 R48, R48, 0x3, RZ ;  /* 0x0000000330307819 */ /* 0x000fc400000012ff */
[----:B------:R-:W-:Y:S02]  /*a380*/  LOP3.LUT R45, R32, 0x380, RZ, 0xc0, !PT ;  /* 0x00000380202d7812 */ /* 0x000fe400078ec0ff */
[----:B------:R-:W-:Y:S01]  /*a390*/  LOP3.LUT R4, R11, R4, RZ, 0x3c, !PT ;  /* 0x000000040b047212 */ /* 0x000fe200078e3cff */
[----:B------:R-:W-:Y:S01]  /*a3a0*/  IMAD.X R11, RZ, RZ, R5, P4 ;  /* 0x000000ffff0b7224 */ /* 0x000fe200020e0605 */
[----:B------:R-:W-:Y:S02]  /*a3b0*/  IADD3.X R119, RZ, R5, RZ, P6, !PT ;  /* 0x00000005ff777210 */ /* 0x000fe400037fe4ff */
[----:B------:R-:W-:Y:S02]  /*a3c0*/  LOP3.LUT R24, R24, R61, RZ, 0x3c, !PT ;  /* 0x0000003d18187212 */ /* 0x000fe400078e3cff */
[----:B------:R-:W-:Y:S02]  /*a3d0*/  LOP3.LUT R28, R28, R65, RZ, 0x3c, !PT ;  /* 0x000000411c1c7212 */ /* 0x000fe400078e3cff */
[----:B------:R-:W-:-:S02]  /*a3e0*/  SHF.R.U64 R44, R44, 0x3, RZ ;  /* 0x000000032c2c7819 */ /* 0x000fc400000012ff */
[----:B------:R-:W-:Y:S02]  /*a3f0*/  LOP3.LUT R48, R48, R49, RZ, 0x3c, !PT ;  /* 0x0000003130307212 */ /* 0x000fe400078e3cff */
[----:B------:R-:W-:Y:S02]  /*a400*/  SHF.R.U64 R45, R45, 0x3, RZ ;  /* 0x000000032d2d7819 */ /* 0x000fe400000012ff */
[C---:B------:R-:W-:Y:S02]  /*a410*/  IADD3 R65, P4, R96.reuse, 0x1000, RZ ;  /* 0x0000100060417810 */ /* 0x040fe40007f9e0ff */
[C---:B------:R-:W-:Y:S02]  /*a420*/  IADD3 R61, P3, R96.reuse, 0x2000, RZ ;  /* 0x00002000603d7810 */ /* 0x040fe40007f7e0ff */
[C---:B------:R-:W-:Y:S02]  /*a430*/  IADD3 R53, P2, R96.reuse, 0x3000, RZ ;  /* 0x0000300060357810 */ /* 0x040fe40007f5e0ff */
[----:B------:R-:W-:-:S02]  /*a440*/  IADD3 R49, P6, R96, 0x5000, RZ ;  /* 0x0000500060317810 */ /* 0x000fc40007fde0ff */
[----:B------:R-:W-:Y:S02]  /*a450*/  LOP3.LUT R104, R44, R37, RZ, 0x3c, !PT ;  /* 0x000000252c687212 */ /* 0x000fe400078e3cff */
[----:B------:R-:W-:Y:S02]  /*a460*/  LOP3.LUT R100, R45, R32, RZ, 0x3c, !PT ;  /* 0x000000202d647212 */ /* 0x000fe400078e3cff */
[----:B------:R-:W-:Y:S02]  /*a470*/  LOP3.LUT R37, R8, 0x380, RZ, 0xc0, !PT ;  /* 0x0000038008257812 */ /* 0x000fe400078ec0ff */
[----:B------:R-:W-:Y:S02]  /*a480*/  LOP3.LUT R64, R65, 0x380, RZ, 0xc0, !PT ;  /* 0x0000038041407812 */ /* 0x000fe400078ec0ff */
[----:B------:R-:W-:Y:S02]  /*a490*/  LOP3.LUT R60, R61, 0x380, RZ, 0xc0, !PT ;  /* 0x000003803d3c7812 */ /* 0x000fe400078ec0ff */
[----:B------:R-:W-:-:S02]  /*a4a0*/  LOP3.LUT R52, R53, 0x380, RZ, 0xc0, !PT ;  /* 0x0000038035347812 */ /* 0x000fc400078ec0ff */
[----:B------:R-:W-:Y:S02]  /*a4b0*/  LOP3.LUT R44, R49, 0x380, RZ, 0xc0, !PT ;  /* 0x00000380312c7812 */ /* 0x000fe400078ec0ff */
[----:B------:R-:W-:Y:S02]  /*a4c0*/  LOP3.LUT R40, R69, 0x380, RZ, 0xc0, !PT ;  /* 0x0000038045287812 */ /* 0x000fe400078ec0ff */
[----:B------:R-:W-:Y:S02]  /*a4d0*/  LOP3.LUT R33, R6, 0x380, RZ, 0xc0, !PT ;  /* 0x0000038006217812 */ /* 0x000fe400078ec0ff */
[----:B------:R-:W-:Y:S02]  /*a4e0*/  LOP3.LUT R45, R20, 0x380, RZ, 0xc0, !PT ;  /* 0x00000380142d7812 */ /* 0x000fe400078ec0ff */
[----:B------:R-:W-:Y:S02]  /*a4f0*/  SHF.R.U64 R37, R37, 0x3, RZ ;  /* 0x0000000325257819 */ /* 0x000fe400000012ff */
[----:B------:R-:W-:-:S02]  /*a500*/  SHF.R.U64 R64, R64, 0x3, RZ ;  /* 0x0000000340407819 */ /* 0x000fc400000012ff */
[----:B------:R-:W-:Y:S02]  /*a510*/  SHF.R.U64 R60, R60, 0x3, RZ ;  /* 0x000000033c3c7819 */ /* 0x000fe400000012ff */
[----:B------:R-:W-:Y:S02]  /*a520*/  SHF.R.U64 R52, R52, 0x3, RZ ;  /* 0x0000000334347819 */ /* 0x000fe400000012ff */
[----:B------:R-:W-:Y:S02]  /*a530*/  SHF.R.U64 R44, R44, 0x3, RZ ;  /* 0x000000032c2c7819 */ /* 0x000fe400000012ff */
[----:B------:R-:W-:Y:S02]  /*a540*/  SHF.R.U64 R40, R40, 0x3, RZ ;  /* 0x0000000328287819 */ /* 0x000fe400000012ff */
[----:B------:R-:W-:Y:S02]  /*a550*/  SHF.R.U64 R33, R33, 0x3, RZ ;  /* 0x0000000321217819 */ /* 0x000fe400000012ff */
[----:B------:R-:W-:-:S02]  /*a560*/  SHF.R.U64 R45, R45, 0x3, RZ ;  /* 0x000000032d2d7819 */ /* 0x000fc400000012ff */
[----:B------:R-:W-:Y:S02]  /*a570*/  LOP3.LUT R126, R37, R8, RZ, 0x3c, !PT ;  /* 0x00000008257e7212 */ /* 0x000fe400078e3cff */
[----:B------:R-:W-:Y:S02]  /*a580*/  LOP3.LUT R64, R64, R65, RZ, 0x3c, !PT ;  /* 0x0000004140407212 */ /* 0x000fe400078e3cff */
[----:B------:R-:W-:Y:S01]  /*a590*/  LOP3.LUT R60, R60, R61, RZ, 0x3c, !PT ;  /* 0x0000003d3c3c7212 */ /* 0x000fe200078e3cff */
[--C-:B------:R-:W-:Y:S01]  /*a5a0*/  IMAD.X R61, RZ, RZ, R97.reuse, P3 ;  /* 0x000000ffff3d7224 */ /* 0x100fe200018e0661 */
[----:B------:R-:W-:Y:S01]  /*a5b0*/  LOP3.LUT R52, R52, R53, RZ, 0x3c, !PT ;  /* 0x0000003534347212 */ /* 0x000fe200078e3cff */
[--C-:B------:R-:W-:Y:S01]  /*a5c0*/  IMAD.X R53, RZ, RZ, R97.reuse, P2 ;  /* 0x000000ffff357224 */ /* 0x100fe200010e0661 */
[----:B------:R-:W-:Y:S01]  /*a5d0*/  LOP3.LUT R44, R44, R49, RZ, 0x3c, !PT ;  /* 0x000000312c2c7212 */ /* 0x000fe200078e3cff */
[----:B------:R-:W-:Y:S01]  /*a5e0*/  IMAD.X R49, RZ, RZ, R97, P1 ;  /* 0x000000ffff317224 */ /* 0x000fe200008e0661 */
[----:B------:R-:W-:-:S02]  /*a5f0*/  MOV R73, R4 ;  /* 0x0000000400497202 */ /* 0x000fc40000000f00 */
[----:B------:R-:W-:Y:S02]  /*a600*/  LOP3.LUT R40, R40, R69, RZ, 0x3c, !PT ;  /* 0x0000004528287212 */ /* 0x000fe400078e3cff */
[----:B------:R-:W-:Y:S02]  /*a610*/  LOP3.LUT R122, R33, R6, RZ, 0x3c, !PT ;  /* 0x00000006217a7212 */ /* 0x000fe400078e3cff */
[----:B------:R-:W-:Y:S02]  /*a620*/  LOP3.LUT R8, R45, R20, RZ, 0x3c, !PT ;  /* 0x000000142d087212 */ /* 0x000fe400078e3cff */
[----:B------:R-:W-:Y:S02]  /*a630*/  IADD3.X R65, RZ, R97, RZ, P4, !PT ;  /* 0x00000061ff417210 */ /* 0x000fe400027fe4ff */
[----:B------:R-:W-:Y:S02]  /*a640*/  F2FP.BF16.F32.PACK_AB R4, R21, R195 ;  /* 0x000000c31504723e */ /* 0x000fe400000010ff */
[----:B------:R-:W-:-:S02]  /*a650*/  IADD3 R45, P5, R96, 0x6000, RZ ;  /* 0x00006000602d7810 */ /* 0x000fc40007fbe0ff */
[C---:B------:R-:W-:Y:S02]  /*a660*/  IADD3 R37, P4, R96.reuse, 0x7000, RZ ;  /* 0x0000700060257810 */ /* 0x040fe40007f9e0ff */
[C---:B------:R-:W-:Y:S02]  /*a670*/  IADD3 R33, P3, R96.reuse, 0x8000, RZ ;  /* 0x0000800060217810 */ /* 0x040fe40007f7e0ff */
[C---:B------:R-:W-:Y:S02]  /*a680*/  IADD3 R69, P2, R96.reuse, 0x9000, RZ ;  /* 0x0000900060457810 */ /* 0x040fe40007f5e0ff */
[----:B------:R-:W-:Y:S02]  /*a690*/  IADD3 R21, P1, R96, 0xa000, RZ ;  /* 0x0000a00060157810 */ /* 0x000fe40007f3e0ff */
[----:B------:R-:W-:Y:S02]  /*a6a0*/  F2FP.BF16.F32.PACK_AB R6, R7, R192 ;  /* 0x000000c00706723e */ /* 0x000fe400000010ff */
[----:B------:R-:W-:-:S02]  /*a6b0*/  F2FP.BF16.F32.PACK_AB R5, R27, R26 ;  /* 0x0000001a1b05723e */ /* 0x000fc400000010ff */
[----:B------:R-:W-:Y:S02]  /*a6c0*/  F2FP.BF16.F32.PACK_AB R7, R31, R30 ;  /* 0x0000001e1f07723e */ /* 0x000fe400000010ff */
[----:B------:R-:W-:Y:S02]  /*a6d0*/  LOP3.LUT R36, R45, 0x380, RZ, 0xc0, !PT ;  /* 0x000003802d247812 */ /* 0x000fe400078ec0ff */
[----:B------:R-:W-:Y:S01]  /*a6e0*/  LOP3.LUT R32, R37, 0x380, RZ, 0xc0, !PT ;  /* 0x0000038025207812 */ /* 0x000fe200078ec0ff */
[----:B------:R0:W-:Y:S01]  /*a6f0*/  STSM.16.M88.4 [R73], R4 ;  /* 0x0000000449007844 */ /* 0x0001e20000000200 */
[----:B------:R-:W-:Y:S02]  /*a700*/  LOP3.LUT R20, R33, 0x380, RZ, 0xc0, !PT ;  /* 0x0000038021147812 */ /* 0x000fe400078ec0ff */
[----:B------:R-:W-:Y:S02]  /*a710*/  LOP3.LUT R68, R69, 0x380, RZ, 0xc0, !PT ;  /* 0x0000038045447812 */ /* 0x000fe400078ec0ff */
[----:B------:R-:W-:-:S02]  /*a720*/  LOP3.LUT R72, R21, 0x380, RZ, 0xc0, !PT ;  /* 0x0000038015487812 */ /* 0x000fc400078ec0ff */
[----:B------:R-:W-:Y:S02]  /*a730*/  SHF.R.U64 R36, R36, 0x3, RZ ;  /* 0x0000000324247819 */ /* 0x000fe400000012ff */
[----:B------:R-:W-:Y:S02]  /*a740*/  SHF.R.U64 R32, R32, 0x3, RZ ;  /* 0x0000000320207819 */ /* 0x000fe400000012ff */
[----:B------:R-:W-:Y:S02]  /*a750*/  SHF.R.U64 R20, R20, 0x3, RZ ;  /* 0x0000000314147819 */ /* 0x000fe400000012ff */
[----:B------:R-:W-:Y:S02]  /*a760*/  SHF.R.U64 R68, R68, 0x3, RZ ;  /* 0x0000000344447819 */ /* 0x000fe400000012ff */
[----:B------:R-:W-:Y:S01]  /*a770*/  SHF.R.U64 R72, R72, 0x3, RZ ;  /* 0x0000000348487819 */ /* 0x000fe200000012ff */
[----:B0-----:R-:W-:Y:S01]  /*a780*/  IMAD.X R73, RZ, RZ, R97, P1 ;  /* 0x000000ffff497224 */ /* 0x001fe200008e0661 */
[----:B------:R-:W-:-:S02]  /*a790*/  LOP3.LUT R5, R96, 0x380, RZ, 0xc0, !PT ;  /* 0x0000038060057812 */ /* 0x000fc400078ec0ff */
[----:B------:R-:W-:Y:S01]  /*a7a0*/  LOP3.LUT R36, R36, R45, RZ, 0x3c, !PT ;  /* 0x0000002d24247212 */ /* 0x000fe200078e3cff */
[--C-:B------:R-:W-:Y:S01]  /*a7b0*/  IMAD.X R45, RZ, RZ, R97.reuse, P6 ;  /* 0x000000ffff2d7224 */ /* 0x100fe200030e0661 */
[----:B------:R-:W-:Y:S02]  /*a7c0*/  SHF.R.U64 R5, R5, 0x3, RZ ;  /* 0x0000000305057819 */ /* 0x000fe400000012ff */
[----:B------:R-:W-:Y:S02]  /*a7d0*/  LOP3.LUT R32, R32, R37, RZ, 0x3c, !PT ;  /* 0x0000002520207212 */ /* 0x000fe400078e3cff */
        /* <DEDUP_REMOVED lines=14> */
[----:B------:R-:W-:Y:S02]  /*a8c0*/  F2FP.BF16.F32.PACK_AB R4, R206, R208 ;  /* 0x000000d0ce04723e */ /* 0x000fe400000010ff */
[----:B------:R-:W-:Y:S02]  /*a8d0*/  F2FP.BF16.F32.PACK_AB R5, R35, R34 ;  /* 0x000000222305723e */ /* 0x000fe400000010ff */
[----:B------:R-:W-:Y:S02]  /*a8e0*/  F2FP.BF16.F32.PACK_AB R6, R204, R207 ;  /* 0x000000cfcc06723e */ /* 0x000fe400000010ff */
[----:B------:R-:W-:Y:S02]  /*a8f0*/  F2FP.BF16.F32.PACK_AB R7, R39, R38 ;  /* 0x000000262707723e */ /* 0x000fe400000010ff */
[----:B------:R-:W-:-:S02]  /*a900*/  MOV R34, R8 ;  /* 0x0000000800227202 */ /* 0x000fc40000000f00 */
[----:B------:R-:W-:Y:S01]  /*a910*/  MOV R35, R10 ;  /* 0x0000000a00237202 */ /* 0x000fe20000000f00 */
[----:B------:R0:W-:Y:S01]  /*a920*/  STSM.16.M88.4 [R26], R4 ;  /* 0x000000041a007844 */ /* 0x0001e20000000200 */
[----:B------:R-:W-:Y:S02]  /*a930*/  MOV R131, R12 ;  /* 0x0000000c00837202 */ /* 0x000fe40000000f00 */
[----:B------:R-:W-:Y:S02]  /*a940*/  MOV R192, R14 ;  /* 0x0000000e00c07202 */ /* 0x000fe40000000f00 */
[----:B------:R-:W-:Y:S02]  /*a950*/  F2FP.BF16.F32.PACK_AB R8, R202, R205 ;  /* 0x000000cdca08723e */ /* 0x000fe400000010ff */
        /* <DEDUP_REMOVED lines=9> */
[----:B0-----:R-:W-:Y:S01]  /*a9f0*/  F2FP.BF16.F32.PACK_AB R4, R193, R197 ;  /* 0x000000c5c104723e */ /* 0x001fe200000010ff */
[----:B------:R-:W-:Y:S01]  /*aa00*/  STSM.16.M88.4 [R192], R12 ;  /* 0x0000000cc0007844 */ /* 0x000fe20000000200 */
[----:B------:R-:W-:Y:S02]  /*aa10*/  F2FP.BF16.F32.PACK_AB R5, R59, R58 ;  /* 0x0000003a3b05723e */ /* 0x000fe400000010ff */
[----:B------:R-:W-:Y:S02]  /*aa20*/  F2FP.BF16.F32.PACK_AB R6, R183, R194 ;  /* 0x000000c2b706723e */ /* 0x000fe400000010ff */
[----:B------:R-:W-:Y:S02]  /*aa30*/  F2FP.BF16.F32.PACK_AB R7, R63, R62 ;  /* 0x0000003e3f07723e */ /* 0x000fe400000010ff */
[----:B------:R-:W-:Y:S02]  /*aa40*/  MOV R213, R28 ;  /* 0x0000001c00d57202 */ /* 0x000fe40000000f00 */
[----:B------:R-:W-:Y:S01]  /*aa50*/  F2FP.BF16.F32.PACK_AB R24, R181, R191 ;  /* 0x000000bfb518723e */ /* 0x000fe200000010ff */
[----:B------:R-:W-:Y:S01]  /*aa60*/  STSM.16.M88.4 [R195], R4 ;  /* 0x00000004c3007844 */ /* 0x000fe20000000200 */
[----:B------:R-:W-:-:S02]  /*aa70*/  F2FP.BF16.F32.PACK_AB R25, R67, R66 ;  /* 0x000000424319723e */ /* 0x000fc400000010ff */
[----:B------:R-:W-:Y:S02]  /*aa80*/  F2FP.BF16.F32.PACK_AB R26, R179, R182 ;  /* 0x000000b6b31a723e */ /* 0x000fe400000010ff */
[----:B------:R-:W-:Y:S02]  /*aa90*/  F2FP.BF16.F32.PACK_AB R27, R71, R70 ;  /* 0x00000046471b723e */ /* 0x000fe400000010ff */
        /* <DEDUP_REMOVED lines=16> */
[----:B------:R-:W-:Y:S02]  /*aba0*/  MOV R104, R104 ;  /* 0x0000006800687202 */ /* 0x000fe40000000f00 */
[----:B0-----:R-:W-:-:S02]  /*abb0*/  F2FP.BF16.F32.PACK_AB R40, R173, R176 ;  /* 0x000000b0ad28723e */ /* 0x001fc400000010ff */
[----:B------:R-:W-:Y:S02]  /*abc0*/  F2FP.BF16.F32.PACK_AB R4, R165, R168 ;  /* 0x000000a8a504723e */ /* 0x000fe400000010ff */
[----:B------:R-:W-:Y:S01]  /*abd0*/  F2FP.BF16.F32.PACK_AB R5, R99, R98 ;  /* 0x000000626305723e */ /* 0x000fe200000010ff */
[----:B------:R0:W-:Y:S01]  /*abe0*/  STSM.16.M88.4 [R130], R40 ;  /* 0x0000002882007844 */ /* 0x0001e20000000200 */
[----:B------:R-:W-:Y:S02]  /*abf0*/  F2FP.BF16.F32.PACK_AB R6, R163, R166 ;  /* 0x000000a6a306723e */ /* 0x000fe400000010ff */
[----:B------:R-:W-:Y:S01]  /*ac00*/  F2FP.BF16.F32.PACK_AB R7, R103, R102 ;  /* 0x000000666707723e */ /* 0x000fe200000010ff */
[----:B------:R1:W-:Y:S01]  /*ac10*/  STSM.16.M88.4 [R100], R56 ;  /* 0x0000003864007844 */ /* 0x0003e20000000200 */
[----:B------:R-:W-:Y:S02]  /*ac20*/  MOV R108, R108 ;  /* 0x0000006c006c7202 */ /* 0x000fe40000000f00 */
[----:B------:R-:W-:Y:S01]  /*ac30*/  F2FP.BF16.F32.PACK_AB R8, R159, R164 ;  /* 0x000000a49f08723e */ /* 0x000fe200000010ff */
[----:B------:R1:W-:Y:S01]  /*ac40*/  STSM.16.M88.4 [R104], R4 ;  /* 0x0000000468007844 */ /* 0x0003e20000000200 */
[----:B------:R-:W-:-:S02]  /*ac50*/  F2FP.BF16.F32.PACK_AB R9, R107, R106 ;  /* 0x0000006a6b09723e */ /* 0x000fc400000010ff */
[----:B------:R-:W-:Y:S02]  /*ac60*/  F2FP.BF16.F32.PACK_AB R10, R152, R162 ;  /* 0x000000a2980a723e */ /* 0x000fe400000010ff */
[----:B------:R-:W-:Y:S02]  /*ac70*/  F2FP.BF16.F32.PACK_AB R11, R111, R110 ;  /* 0x0000006e6f0b723e */ /* 0x000fe400000010ff */
[----:B------:R-:W-:Y:S02]  /*ac80*/  MOV R118, R118 ;  /* 0x0000007600767202 */ /* 0x000fe40000000f00 */
[----:B------:R-:W-:Y:S01]  /*ac90*/  MOV R101, R122 ;  /* 0x0000007a00657202 */ /* 0x000fe20000000f00 */
[----:B------:R1:W-:Y:S01]  /*aca0*/  STSM.16.M88.4 [R108], R8 ;  /* 0x000000086c007844 */ /* 0x0003e20000000200 */
[----:B------:R-:W-:Y:S02]  /*acb0*/  F2FP.BF16.F32.PACK_AB R12, R113, R155 ;  /* 0x0000009b710c723e */ /* 0x000fe400000010ff */
[----:B------:R-:W-:-:S02]  /*acc0*/  F2FP.BF16.F32.PACK_AB R13, R115, R114 ;  /* 0x00000072730d723e */ /* 0x000fc400000010ff */
[----:B------:R-:W-:Y:S02]  /*acd0*/  F2FP.BF16.F32.PACK_AB R14, R117, R116 ;  /* 0x00000074750e723e */ /* 0x000fe400000010ff */
[----:B------:R-:W-:Y:S02]  /*ace0*/  F2FP.BF16.F32.PACK_AB R15, R153, R112 ;  /* 0x00000070990f723e */ /* 0x000fe400000010ff */
[----:B------:R-:W-:Y:S02]  /*acf0*/  F2FP.BF16.F32.PACK_AB R122, R125, R124 ;  /* 0x0000007c7d7a723e */ /* 0x000fe400000010ff */
[----:B------:R-:W-:Y:S01]  /*ad00*/  F2FP.BF16.F32.PACK_AB R123, R158, R157 ;  /* 0x0000009d9e7b723e */ /* 0x000fe200000010ff */
[----:B------:R1:W-:Y:S01]  /*ad10*/  STSM.16.M88.4 [R118], R12 ;  /* 0x0000000c76007844 */ /* 0x0003e20000000200 */
[----:B------:R-:W-:Y:S02]  /*ad20*/  MOV R126, R126 ;  /* 0x0000007e007e7202 */ /* 0x000fe40000000f00 */
[----:B0-----:R-:W-:Y:S01]  /*ad30*/  F2FP.BF16.F32.PACK_AB R130, R133, R132 ;  /* 0x000000848582723e */ /* 0x001fe200000010ff */
[----:B------:R1:W-:Y:S01]  /*ad40*/  STSM.16.M88.4 [R101], R120 ;  /* 0x0000007865007844 */ /* 0x0003e20000000200 */
[----:B------:R-:W-:-:S02]  /*ad50*/  F2FP.BF16.F32.PACK_AB R131, R135, R134 ;  /* 0x000000868783723e */ /* 0x000fc400000010ff */
[----:B------:R-:W-:Y:S02]  /*ad60*/  LOP3.LUT R76, R77, 0x380, RZ, 0xc0, !PT ;  /* 0x000003804d4c7812 */ /* 0x000fe400078ec0ff */
[----:B------:R-:W-:Y:S01]  /*ad70*/  LOP3.LUT R80, R81, 0x380, RZ, 0xc0, !PT ;  /* 0x0000038051507812 */ /* 0x000fe200078ec0ff */
[----:B------:R1:W-:Y:S01]  /*ad80*/  STSM.16.M88.4 [R126], R128 ;  /* 0x000000807e007844 */ /* 0x0003e20000000200 */
[----:B------:R-:W-:Y:S02]  /*ad90*/  LOP3.LUT R84, R85, 0x380, RZ, 0xc0, !PT ;  /* 0x0000038055547812 */ /* 0x000fe400078ec0ff */
[----:B------:R-:W-:Y:S01]  /*ada0*/  LOP3.LUT R88, R89, 0x380, RZ, 0xc0, !PT ;  /* 0x0000038059587812 */ /* 0x000fe200078ec0ff */
[----:B------:R1:W-:Y:S01]  /*adb0*/  STSM.16.M88.4 [R34], R136 ;  /* 0x0000008822007844 */ /* 0x0003e20000000200 */
[----:B------:R-:W-:Y:S02]  /*adc0*/  LOP3.LUT R92, R93, 0x380, RZ, 0xc0, !PT ;  /* 0x000003805d5c7812 */ /* 0x000fe400078ec0ff */
[----:B------:R-:W-:Y:S01]  /*add0*/  SHF.R.U64 R76, R76, 0x3, RZ ;  /* 0x000000034c4c7819 */ /* 0x000fe200000012ff */
[----:B------:R1:W-:Y:S01]  /*ade0*/  STSM.16.M88.4 [R35], R144 ;  /* 0x0000009023007844 */ /* 0x0003e20000000200 */
[----:B------:R-:W-:-:S02]  /*adf0*/  SHF.R.U64 R80, R80, 0x3, RZ ;  /* 0x0000000350507819 */ /* 0x000fc400000012ff */
[----:B------:R-:W-:Y:S02]  /*ae00*/  SHF.R.U64 R84, R84, 0x3, RZ ;  /* 0x0000000354547819 */ /* 0x000fe400000012ff */
[----:B------:R-:W-:Y:S02]  /*ae10*/  SHF.R.U64 R88, R88, 0x3, RZ ;  /* 0x0000000358587819 */ /* 0x000fe400000012ff */
[----:B------:R-:W-:Y:S02]  /*ae20*/  SHF.R.U64 R92, R92, 0x3, RZ ;  /* 0x000000035c5c7819 */ /* 0x000fe400000012ff */
[----:B------:R-:W-:Y:S02]  /*ae30*/  LOP3.LUT R76, R76, R77, RZ, 0x3c, !PT ;  /* 0x0000004d4c4c7212 */ /* 0x000fe400078e3cff */
        /* <DEDUP_REMOVED lines=16> */
[----:B------:R-:W-:Y:S01]  /*af40*/  IADD3 R9, -R18, RZ, RZ ;  /* 0x000000ff12097210 */ /* 0x000fe20007ffe1ff */
[----:B------:R-:W-:Y:S01]  /*af50*/  UIMAD.WIDE.U32 UR6, UR45, UR8, URZ ;  /* 0x000000082d0672a5 */ /* 0x000fe2000f8e003f */
[----:B------:R-:W-:Y:S01]  /*af60*/  IMAD.MOV.U32 R4, RZ, RZ, R10 ;  /* 0x000000ffff047224 */ /* 0x000fe200078e000a */
[----:B------:R-:W-:Y:S01]  /*af70*/  UIMAD UR5, UR45, UR9, UR5 ;  /* 0x000000092d0572a4 */ /* 0x000fe2000f8e0205 */
[----:B------:R-:W-:Y:S01]  /*af80*/  VIADD R13, R16, UR44 ;  /* 0x0000002c100d7c36 */ /* 0x000fe20008000000 */
        /* <DEDUP_REMOVED lines=36> */
.L_x_4072:
        /* <DEDUP_REMOVED lines=21> */
[----:B------:R-:W0:Y:S01]  /*b320*/  @P2 LDC R9, c[0x0][0xbec] ;  /* 0x0002fb00ff092b82 */ /* 0x000e220000000800 */
[----:B------:R-:W-:Y:S01]  /*b330*/  ISETP.GE.AND P0, PT, R188, UR10, PT ;  /* 0x0000000abc007c0c */ /* 0x000fe2000bf06270 */
[----:B------:R1:W5:Y:S04]  /*b340*/  LD.E.128 R4, desc[UR50][R20.64] ;  /* 0x0000003214047980 */ /* 0x000368000c101d00 */
[----:B------:R-:W5:Y:S02]  /*b350*/  LD.E.128 R68, desc[UR50][R68.64] ;  /* 0x0000003244447980 */ /* 0x000f64000c101d00 */
[----:B------:R-:W2:Y:S01]  /*b360*/  @P2 LDC R11, c[0x0][0xbf0] ;  /* 0x0002fc00ff0b2b82 */ /* 0x000ea20000000800 */
[----:B------:R-:W-:Y:S01]  /*b370*/  LOP3.LUT R3, R3, 0x4, R0, 0xe2, !PT ;  /* 0x0000000403037812 */ /* 0x000fe200078ee200 */
[----:B------:R-:W5:Y:S01]  /*b380*/  LD.E.128 R72, desc[UR50][R72.64] ;  /* 0x0000003248487980 */ /* 0x000f62000c101d00 */
[----:B------:R-:W-:-:S02]  /*b390*/  LEA R0, R209, R210, 0x5 ;  /* 0x000000d2d1007211 */ /* 0x000fc400078e28ff */
[----:B------:R-:W-:Y:S01]  /*b3a0*/  SEL R8, RZ, 0xffffffff, P0 ;  /* 0xffffffffff087807 */ /* 0x000fe20000000000 */
[----:B------:R-:W5:Y:S01]  /*b3b0*/  LD.E.128 R76, desc[UR50][R76.64] ;  /* 0x000000324c4c7980 */ /* 0x000f62000c101d00 */
[----:B------:R-:W-:Y:S01]  /*b3c0*/  ISETP.GE.AND P0, PT, R187, UR10, PT ;  /* 0x0000000abb007c0c */ /* 0x000fe2000bf06270 */
[----:B------:R-:W-:Y:S01]  /*b3d0*/  UIMAD UR5, UR12, UR8, URZ ;  /* 0x000000080c0572a4 */ /* 0x000fe2000f8e023f */
[----:B------:R-:W-:Y:S01]  /*b3e0*/  VIADD R14, R0, UR44 ;  /* 0x0000002c000e7c36 */ /* 0x000fe20008000000 */
[----:B------:R-:W5:Y:S01]  /*b3f0*/  LD.E.128 R80, desc[UR50][R80.64] ;  /* 0x0000003250507980 */ /* 0x000f62000c101d00 */
[----:B------:R-:W-:Y:S01]  /*b400*/  SEL R0, RZ, 0xffffffff, P0 ;  /* 0xffffffffff007807 */ /* 0x000fe20000000000 */
[----:B------:R-:W-:Y:S02]  /*b410*/  UIMAD.WIDE.U32 UR6, UR45, UR8, URZ ;  /* 0x000000082d0672a5 */ /* 0x000fe4000f8e003f */
[----:B------:R-:W-:Y:S01]  /*b420*/  UIMAD UR5, UR45, UR9, UR5 ;  /* 0x000000092d0572a4 */ /* 0x000fe2000f8e0205 */
[----:B------:R-:W-:Y:S01]  /*b430*/  IMAD.SHL.U32 R8, R8, 0x8, RZ ;  /* 0x0000000808087824 */ /* 0x000fe200078e00ff */
[----:B------:R-:W5:Y:S01]  /*b440*/  LD.E.128 R84, desc[UR50][R84.64] ;  /* 0x0000003254547980 */ /* 0x000f62000c101d00 */
[----:B------:R-:W-:Y:S01]  /*b450*/  ULDC.64 UR8, c[0x0][0xaf0] ;  /* 0x0002bc0000087ab9 */ /* 0x000fe20000000a00 */
[----:B------:R-:W-:Y:S01]  /*b460*/  IMAD.SHL.U32 R13, R0, 0x10, RZ ;  /* 0x00000010000d7824 */ /* 0x000fe200078e00ff */
[----:B------:R-:W-:Y:S01]  /*b470*/  UIADD3 UR7, UR7, UR5, URZ ;  /* 0x0000000507077290 */ /* 0x000fe2000fffe03f */
[----:B0-----:R-:W-:Y:S01]  /*b480*/  @P2 IMAD.HI.U32 R0, R14, R9, RZ ;  /* 0x000000090e002227 */ /* 0x001fe200078e00ff */
[----:B------:R-:W-:Y:S01]  /*b490*/  UIMAD UR5, UR13, UR8, URZ ;  /* 0x000000080d0572a4 */ /* 0x000fe2000f8e023f */
[----:B------:R-:W-:Y:S01]  /*b4a0*/  LOP3.LUT R8, R8, 0x8, R3, 0xe2, !PT ;  /* 0x0000000808087812 */ /* 0x000fe200078ee203 */
[----:B------:R-:W-:Y:S01]  /*b4b0*/  UIMAD.WIDE.U32 UR6, UR43, UR8, UR6 ;  /* 0x000000082b0672a5 */ /* 0x000fe2000f8e0006 */
[----:B------:R-:W-:Y:S01]  /*b4c0*/  IMAD.MOV.U32 R3, RZ, RZ, R14 ;  /* 0x000000ffff037224 */ /* 0x000fe200078e000e */
[----:B------:R-:W-:Y:S01]  /*b4d0*/  UIMAD UR5, UR43, UR9, UR5 ;  /* 0x000000092b0572a4 */ /* 0x000fe2000f8e0205 */
[----:B--2---:R-:W-:Y:S01]  /*b4e0*/  @P2 SHF.R.U32.HI R3, RZ, R11, R0 ;  /* 0x0000000bff032219 */ /* 0x004fe20000011600 */
[----:B------:R-:W5:Y:S01]  /*b4f0*/  LD.E.128 R88, desc[UR50][R88.64] ;  /* 0x0000003258587980 */ /* 0x000f62000c101d00 */
[----:B------:R-:W-:Y:S01]  /*b500*/  LOP3.LUT R10, R13, 0x10, R8, 0xe2, !PT ;  /* 0x000000100d0a7812 */ /* 0x000fe200078ee208 */
[----:B------:R-:W-:Y:S01]  /*b510*/  UIADD3 UR5, UR7, UR5, URZ ;  /* 0x0000000507057290 */ /* 0x000fe2000fffe03f */
[--C-:B------:R-:W-:Y:S01]  /*b520*/  SHF.R.S32.HI R11, RZ, 0x1f, R3.reuse ;  /* 0x0000001fff0b7819 */ /* 0x100fe20000011403 */
[----:B------:R-:W-:Y:S01]  /*b530*/  IMAD.U32 R9, RZ, RZ, UR7 ;  /* 0x00000007ff097e24 */ /* 0x000fe2000f8e00ff */
[----:B------:R-:W-:Y:S01]  /*b540*/  ISETP.GE.AND P0, PT, R186, UR10, PT ;  /* 0x0000000aba007c0c */ /* 0x000fe2000bf06270 */
[----:B------:R-:W-:Y:S01]  /*b550*/  IMAD.MOV R13, RZ, RZ, -R3 ;  /* 0x000000ffff0d7224 */ /* 0x000fe200078e0a03 */
[----:B------:R-:W-:Y:S01]  /*b560*/  MOV R8, UR6 ;  /* 0x0000000600087c02 */ /* 0x000fe20008000f00 */
[----:B------:R-:W-:Y:S01]  /*b570*/  ULDC.64 UR6, c[0x0][0xae0] ;  /* 0x0002b80000067ab9 */ /* 0x000fe20000000a00 */
[----:B------:R-:W-:Y:S01]  /*b580*/  SEL R0, RZ, 0xffffffff, P0 ;  /* 0xffffffffff007807 */ /* 0x000fe20000000000 */
[----:B------:R-:W-:Y:S01]  /*b590*/  IMAD R12, R11, UR6, RZ ;  /* 0x000000060b0c7c24 */ /* 0x000fe2000f8e02ff */
[----:B------:R-:W5:Y:S01]  /*b5a0*/  LD.E.128 R92, desc[UR50][R92.64] ;  /* 0x000000325c5c7980 */ /* 0x000f62000c101d00 */
[----:B------:R-:W-:Y:S01]  /*b5b0*/  IMAD.U32 R9, RZ, RZ, UR5 ;  /* 0x00000005ff097e24 */ /* 0x000fe2000f8e00ff */
[----:B------:R-:W-:Y:S01]  /*b5c0*/  ISETP.GE.AND P0, PT, R214, UR10, PT ;  /* 0x0000000ad6007c0c */ /* 0x000fe2000bf06270 */
[----:B------:R-:W-:Y:S01]  /*b5d0*/  IMAD R11, R15, R13, R14 ;  /* 0x0000000d0f0b7224 */ /* 0x000fe200078e020e */
[----:B------:R-:W-:Y:S01]  /*b5e0*/  @!PT LDS RZ, [RZ] ;  /* 0x00000000fffff984 */ /* 0x000fe20000000800 */
[----:B------:R-:W-:Y:S01]  /*b5f0*/  @!PT LDS RZ, [RZ] ;  /* 0x00000000fffff984 */ /* 0x000fe20000000800 */
[----:B------:R-:W-:Y:S01]  /*b600*/  @!PT LDS RZ, [RZ] ;  /* 0x00000000fffff984 */ /* 0x000fe20000000800 */
[----:B------:R-:W-:Y:S01]  /*b610*/  @!PT LDS RZ, [RZ] ;  /* 0x00000000fffff984 */ /* 0x000fe20000000800 */
[----:B------:R0:W-:Y:S06]  /*b620*/  MEMBAR.ALL.CTA ;  /* 0x0000000000007992 */ /* 0x0001ec0000008000 */
[----:B0-----:R-:W0:Y:S01]  /*b630*/  FENCE.VIEW.ASYNC.S ;  /* 0x00000000000073c6 */ /* 0x001e220000000000 */
[----:B-1----:R-:W-:Y:S01]  /*b640*/  IMAD.SHL.U32 R21, R0, 0x20, RZ ;  /* 0x0000002000157824 */ /* 0x002fe200078e00ff */
[----:B------:R-:W-:Y:S01]  /*b650*/  ULDC UR8, c[0x0][0xa88] ;  /* 0x0002a20000087ab9 */ /* 0x000fe20000000800 */
[C---:B------:R-:W-:Y:S01]  /*b660*/  IMAD R13, R3.reuse, UR7, R12 ;  /* 0x00000007030d7c24 */ /* 0x040fe2000f8e020c */
[----:B------:R-:W-:Y:S01]  /*b670*/  SHF.R.S32.HI R0, RZ, 0x1f, R11 ;  /* 0x0000001fff007819 */ /* 0x000fe2000001140b */
[----:B------:R-:W-:Y:S01]  /*b680*/  IMAD.WIDE.U32 R8, R3, UR6, R8 ;  /* 0x0000000603087c25 */ /* 0x000fe2000f8e0008 */
[----:B------:R-:W-:Y:S01]  /*b690*/  ULDC.64 UR6, c[0x0][0xad8] ;  /* 0x0002b60000067ab9 */ /* 0x000fe20000000a00 */
[----:B------:R-:W-:Y:S01]  /*b6a0*/  SEL R3, RZ, 0x40, P0 ;  /* 0x00000040ff037807 */ /* 0x000fe20000000000 */
[----:B------:R-:W-:Y:S01]  /*b6b0*/  UIADD3 UR5, UR42, 0x28c20, URZ ;  /* 0x00028c202a057890 */ /* 0x000fe2000fffe03f */
[----:B------:R-:W-:Y:S01]  /*b6c0*/  IMAD R0, R0, UR6, RZ ;  /* 0x0000000600007c24 */ /* 0x000fe2000f8e02ff */
[----:B------:R-:W-:Y:S01]  /*b6d0*/  IADD3 R9, R9, R13, RZ ;  /* 0x0000000d09097210 */ /* 0x000fe20007ffe0ff */
[----:B------:R-:W-:Y:S01]  /*b6e0*/  VIADD R28, R210, UR44 ;  /* 0x0000002cd21c7c36 */ /* 0x000fe20008000000 */
[----:B------:R-:W-:Y:S01]  /*b6f0*/  ISETP.GE.AND P0, PT, R212, UR10, PT ;  /* 0x0000000ad4007c0c */ /* 0x000fe2000bf06270 */
[----:B------:R-:W-:Y:S01]  /*b700*/  IMAD R29, R15, UR8, RZ ;  /* 0x000000080f1d7c24 */ /* 0x000fe2000f8e02ff */
[----:B------:R-:W-:Y:S01]  /*b710*/  UPRMT UR5, URZ, 0x654, UR5 ;  /* 0x000006543f057896 */ /* 0x000fe20008000005 */
[C---:B------:R-:W-:Y:S01]  /*b720*/  IMAD R13, R11.reuse, UR7, R0 ;  /* 0x000000070b0d7c24 */ /* 0x040fe2000f8e0200 */
[----:B------:R-:W-:Y:S01]  /*b730*/  SEL R0, RZ, 0x80, P0 ;  /* 0x00000080ff007807 */ /* 0x000fe20000000000 */
[----:B------:R-:W-:Y:S01]  /*b740*/  IMAD.WIDE.U32 R8, R11, UR6, R8 ;  /* 0x000000060b087c25 */ /* 0x000fe2000f8e0008 */
[----:B------:R-:W-:Y:S01]  /*b750*/  ISETP.GE.AND P0, PT, R28, R29, PT ;  /* 0x0000001d1c00720c */ /* 0x000fe20003f06270 */
[----:B------:R-:W-:Y:S01]  /*b760*/  ULDC.64 UR6, c[0x0][0xa80] ;  /* 0x0002a00000067ab9 */ /* 0x000fe20000000a00 */
[----:B------:R-:W-:Y:S01]  /*b770*/  LOP3.LUT R10, R21, 0x20, R10, 0xe2, !PT ;  /* 0x00000020150a7812 */ /* 0x000fe200078ee20a */
[----:B------:R-:W-:Y:S01]  /*b780*/  IMAD.IADD R9, R9, 0x1, R13 ;  /* 0x0000000109097824 */ /* 0x000fe200078e020d */
[----:B------:R-:W-:Y:S01]  /*b790*/  LEA R26, P1, R8, UR6, 0x1 ;  /* 0x00000006081a7c11 */ /* 0x000fe2000f8208ff */
[----:B------:R-:W-:Y:S01]  /*b7a0*/  BSSY B1, `(.L_x_4073) ;  /* 0x0000027000017945 */ /* 0x000fe20003800000 */
[----:B------:R-:W-:Y:S01]  /*b7b0*/  LOP3.LUT R3, R10, R3, RZ, 0xfc, !PT ;  /* 0x000000030a037212 */ /* 0x000fe200078efcff */
[----:B0-----:R-:W-:Y:S01]  /*b7c0*/  SYNCS.ARRIVE.TRANS64.RED.A1T0 RZ, [UR5], RZ ;  /* 0x000000ffffff79a7 */ /* 0x001fe20008100405 */
[----:B------:R-:W-:Y:S01]  /*b7d0*/  LEA.HI.X R27, R8, UR7, R9, 0x1, P1 ;  /* 0x00000007081b7c11 */ /* 0x000fe200088f0c09 */
[----:B------:R0:W1:Y:S01]  /*b7e0*/  SHFL.IDX PT, R10, R26, RZ, 0x181f ;  /* 0x00181fff1a0a7589 */ /* 0x00006200000e0000 */
[----:B------:R-:W-:-:S03]  /*b7f0*/  LOP3.LUT R0, R3, R0, RZ, 0xfc, !PT ;  /* 0x0000000003007212 */ /* 0x000fc600078efcff */
        /* <DEDUP_REMOVED lines=33> */
.L_x_4074:
[----:B------:R-:W-:Y:S05]  /*ba10*/  BSYNC B1 ;  /* 0x0000000000017941 */ /* 0x000fea0003800000 */
.L_x_4073:
[----:B---3-5:R-:W-:Y:S01]  /*ba20*/  VIADD R4, R28, 0x20 ;  /* 0x000000201c047836 */ /* 0x028fe20000000000 */
        /* <DEDUP_REMOVED lines=20> */
[-C--:B------:R-:W-:Y:S02]  /*bb70*/  @!P2 LEA.HI.X R13, R188, R7.reuse, R221, 0x1, P5 ;  /* 0x00000007bc0da211 */ /* 0x080fe400028f0cdd */
[-C--:B------:R-:W-:Y:S02]  /*bb80*/  @!P0 LEA R14, P3, R186, R6.reuse, 0x1 ;  /* 0x00000006ba0e8211 */ /* 0x080fe400078608ff */
[CC--:B0-----:R-:W-:Y:S01]  /*bb90*/  @!P1 LEA R4, P6, R187.reuse, R6.reuse, 0x1 ;  /* 0x00000006bb049211 */ /* 0x0c1fe200078c08ff */
[----:B------:R4:W-:Y:S01]  /*bba0*/  @!P2 ST.E.128 desc[UR50][R12.64], R32 ;  /* 0x000000200c00a985 */ /* 0x0009e2000c101d32 */
[----:B------:R-:W-:Y:S02]  /*bbb0*/  @P4 LEA R20, P5, R214, R6, 0x1 ;  /* 0x00000006d6144211 */ /* 0x000fe400078a08ff */
[-C--:B------:R-:W-:Y:S02]  /*bbc0*/  @!P1 LEA.HI.X R5, R187, R7.reuse, R220, 0x1, P6 ;  /* 0x00000007bb059211 */ /* 0x080fe400030f0cdc */
[----:B------:R-:W-:-:S02]  /*bbd0*/  @!P0 LEA.HI.X R15, R186, R7, R219, 0x1, P3 ;  /* 0x00000007ba0f8211 */ /* 0x000fc400018f0cdb */
        /* <DEDUP_REMOVED lines=10> */
.L_x_4071:
[----:B------:R-:W0:Y:S01]  /*bc80*/  LDC R10, c[0x0][0xbe8] ;  /* 0x0002fa00ff0a7b82 */ /* 0x000e220000000800 */
[----:B------:R-:W-:Y:S01]  /*bc90*/  ISETP.GE.AND P2, PT, R216, 0x40, PT ;  /* 0x00000040d800780c */ /* 0x000fe20003f46270 */
[----:B------:R-:W-:Y:S01]  /*bca0*/  ULDC UR12, c[0x0][0xac8] ;  /* 0x0002b200000c7ab9 */ /* 0x000fe20000000800 */
[----:B------:R-:W-:Y:S01]  /*bcb0*/  IMAD R0, R209, 0x20, R210 ;  /* 0x00000020d1007824 */ /* 0x000fe200078e02d2 */
[----:B------:R-:W-:Y:S01]  /*bcc0*/  ISETP.GE.AND P4, PT, R17, UR12, PT ;  /* 0x0000000c11007c0c */ /* 0x000fe2000bf86270 */
[----:B------:R-:W-:Y:S01]  /*bcd0*/  USHF.R.S32.HI UR8, URZ, 0x1f, UR45 ;  /* 0x0000001f3f087899 */ /* 0x000fe2000801142d */
[----:B------:R-:W-:Y:S01]  /*bce0*/  ISETP.GE.AND P3, PT, R190, UR12, PT ;  /* 0x0000000cbe007c0c */ /* 0x000fe2000bf66270 */
[----:B------:R-:W-:Y:S01]  /*bcf0*/  USHF.R.S32.HI UR9, URZ, 0x1f, UR43 ;  /* 0x0000001f3f097899 */ /* 0x000fe2000801142b */
[----:B------:R-:W-:Y:S01]  /*bd00*/  BSSY B1, `(.L_x_4076) ;  /* 0x0000031000017945 */ /* 0x000fe20003800000 */
[----:B------:R-:W-:Y:S02]  /*bd10*/  ISETP.GE.AND P1, PT, R189, UR12, PT ;  /* 0x0000000cbd007c0c */ /* 0x000fe4000bf26270 */
[----:B------:R-:W-:-:S02]  /*bd20*/  IADD3 R8, R0, UR44, RZ ;  /* 0x0000002c00087c10 */ /* 0x000fc4000fffe0ff */
[----:B------:R-:W-:Y:S02]  /*bd30*/  SEL R12, RZ, 0x1, P4 ;  /* 0x00000001ff0c7807 */ /* 0x000fe40002000000 */
        /* <DEDUP_REMOVED lines=10> */
[----:B--2---:R-:W-:-:S04]  /*bde0*/  IADD3 R6, R7, -0x80, R6 ;  /* 0xffffff8007067810 */ /* 0x004fc80007ffe006 */
        /* <DEDUP_REMOVED lines=34> */
.L_x_4077:
[----:B------:R-:W-:Y:S05]  /*c010*/  BSYNC B1 ;  /* 0x0000000000017941 */ /* 0x000fea0003800000 */
.L_x_4076:
[----:B------:R-:W-:Y:S01]  /*c020*/  ULDC.64 UR10, c[0x0][0xae8] ;  /* 0x0002ba00000a7ab9 */ /* 0x000fe20000000a00 */
[----:B------:R-:W-:Y:S01]  /*c030*/  SEL R0, RZ, 0xffffffff, P1 ;  /* 0xffffffffff007807 */ /* 0x000fe20000800000 */
[----:B------:R-:W-:Y:S01]  /*c040*/  UIMAD UR5, UR8, UR10, URZ ;  /* 0x0000000a080572a4 */ /* 0x000fe2000f8e023f */
[----:B------:R-:W-:Y:S01]  /*c050*/  IMAD.SHL.U32 R13, R13, 0x2, RZ ;  /* 0x000000020d0d7824 */ /* 0x000fe200078e00ff */
[----:B------:R-:W-:Y:S01]  /*c060*/  UIMAD.WIDE.U32 UR6, UR45, UR10, URZ ;  /* 0x0000000a2d0672a5 */ /* 0x000fe2000f8e003f */
[----:B------:R-:W-:Y:S01]  /*c070*/  SHF.L.U32 R5, R0, 0x2, RZ ;  /* 0x0000000200057819 */ /* 0x000fe200000006ff */
[----:B0-----:R-:W-:Y:S01]  /*c080*/  @P0 IMAD.HI.U32 R0, R8, R9, RZ ;  /* 0x0000000908000227 */ /* 0x001fe200078e00ff */
[----:B------:R-:W-:Y:S01]  /*c090*/  UIMAD UR5, UR45, UR11, UR5 ;  /* 0x0000000b2d0572a4 */ /* 0x000fe2000f8e0205 */
[----:B------:R-:W-:Y:S01]  /*c0a0*/  ISETP.GE.AND P1, PT, R188, UR12, PT ;  /* 0x0000000cbc007c0c */ /* 0x000fe2000bf26270 */
[----:B------:R-:W-:Y:S01]  /*c0b0*/  BSSY B1, `(.L_x_4078) ;  /* 0x0000056000017945 */ /* 0x000fe20003800000 */
[----:B--2---:R-:W-:Y:S01]  /*c0c0*/  IMAD.MOV.U32 R3, RZ, RZ, R8 ;  /* 0x000000ffff037224 */ /* 0x004fe200078e0008 */
[----:B------:R-:W-:Y:S01]  /*c0d0*/  ULDC.64 UR10, c[0x0][0xaf0] ;  /* 0x0002bc00000a7ab9 */ /* 0x000fe20000000a00 */
[----:B------:R-:W-:Y:S01]  /*c0e0*/  UIADD3 UR7, UR7, UR5, URZ ;  /* 0x0000000507077290 */ /* 0x000fe2000fffe03f */
[----:B-1----:R-:W-:Y:S01]  /*c0f0*/  @P0 SHF.R.U32.HI R3, RZ, R11, R0 ;  /* 0x0000000bff030219 */ /* 0x002fe20000011600 */
[----:B------:R-:W-:Y:S01]  /*c100*/  UIMAD UR5, UR9, UR10, URZ ;  /* 0x0000000a090572a4 */ /* 0x000fe2000f8e023f */
[----:B------:R-:W-:Y:S01]  /*c110*/  LOP3.LUT R12, R13, 0x2, R12, 0xe2, !PT ;  /* 0x000000020d0c7812 */ /* 0x000fe200078ee20c */
[----:B------:R-:W-:Y:S01]  /*c120*/  UIMAD.WIDE.U32 UR6, UR43, UR10, UR6 ;  /* 0x0000000a2b0672a5 */ /* 0x000fe2000f8e0006 */
[----:B------:R-:W-:Y:S01]  /*c130*/  SEL R0, RZ, 0xffffffff, P1 ;  /* 0xffffffffff007807 */ /* 0x000fe20000800000 */
[----:B------:R-:W-:Y:S01]  /*c140*/  UIMAD UR5, UR43, UR11, UR5 ;  /* 0x0000000b2b0572a4 */ /* 0x000fe2000f8e0205 */
[----:B------:R-:W-:Y:S01]  /*c150*/  LOP3.LUT R12, R5, 0x4, R12, 0xe2, !PT ;  /* 0x00000004050c7812 */ /* 0x000fe200078ee20c */
[--C-:B------:R-:W-:Y:S01]  /*c160*/  IMAD.MOV R7, RZ, RZ, -R3.reuse ;  /* 0x000000ffff077224 */ /* 0x100fe200078e0a03 */
[----:B------:R-:W-:Y:S01]  /*c170*/  ISETP.GE.AND P1, PT, R187, UR12, PT ;  /* 0x0000000cbb007c0c */ /* 0x000fe2000bf26270 */
[----:B------:R-:W-:Y:S01]  /*c180*/  IMAD.SHL.U32 R5, R0, 0x8, RZ ;  /* 0x0000000800057824 */ /* 0x000fe200078e00ff */
[----:B------:R-:W-:Y:S01]  /*c190*/  UIADD3 UR5, UR7, UR5, URZ ;  /* 0x0000000507057290 */ /* 0x000fe2000fffe03f */
[----:B------:R-:W-:Y:S01]  /*c1a0*/  SHF.R.S32.HI R0, RZ, 0x1f, R3 ;  /* 0x0000001fff007819 */ /* 0x000fe20000011403 */
[----:B------:R-:W-:Y:S01]  /*c1b0*/  IMAD.U32 R4, RZ, RZ, UR6 ;  /* 0x00000006ff047e24 */ /* 0x000fe2000f8e00ff */
[----:B------:R-:W-:Y:S01]  /*c1c0*/  ISETP.GE.AND P0, PT, R186, UR12, PT ;  /* 0x0000000cba007c0c */ /* 0x000fe2000bf06270 */
[----:B------:R-:W-:Y:S01]  /*c1d0*/  IMAD R7, R10, R7, R8 ;  /* 0x000000070a077224 */ /* 0x000fe200078e0208 */
[----:B------:R-:W-:Y:S01]  /*c1e0*/  LOP3.LUT R12, R5, 0x8, R12, 0xe2, !PT ;  /* 0x00000008050c7812 */ /* 0x000fe200078ee20c */
[----:B------:R-:W-:Y:S01]  /*c1f0*/  VIADD R26, R210, UR44 ;  /* 0x0000002cd21a7c36 */ /* 0x000fe20008000000 */
[----:B------:R-:W-:Y:S01]  /*c200*/  MOV R5, UR7 ;  /* 0x0000000700057c02 */ /* 0x000fe20008000f00 */
[----:B------:R-:W-:Y:S01]  /*c210*/  ULDC.64 UR6, c[0x0][0xae0] ;  /* 0x0002b80000067ab9 */ /* 0x000fe20000000a00 */
[----:B------:R-:W-:Y:S01]  /*c220*/  SEL R6, RZ, 0xffffffff, P1 ;  /* 0xffffffffff067807 */ /* 0x000fe20000800000 */
[----:B------:R-:W-:Y:S01]  /*c230*/  IMAD.U32 R5, RZ, RZ, UR5 ;  /* 0x00000005ff057e24 */ /* 0x000fe2000f8e00ff */
[----:B------:R-:W-:Y:S01]  /*c240*/  SEL R8, RZ, 0xffffffff, P0 ;  /* 0xffffffffff087807 */ /* 0x000fe20000000000 */
[----:B------:R-:W-:Y:S01]  /*c250*/  IMAD R0, R0, UR6, RZ ;  /* 0x0000000600007c24 */ /* 0x000fe2000f8e02ff */
        /* <DEDUP_REMOVED lines=8> */
[----:B------:R-:W-:Y:S01]  /*c2e0*/  IMAD.SHL.U32 R3, R8, 0x20, RZ ;  /* 0x0000002008037824 */ /* 0x000fe200078e00ff */
[----:B------:R-:W-:Y:S01]  /*c2f0*/  IADD3 R5, R5, R9, RZ ;  /* 0x0000000905057210 */ /* 0x000fe20007ffe0ff */
[----:B------:R-:W-:Y:S01]  /*c300*/  IMAD R0, R0, UR6, RZ ;  /* 0x0000000600007c24 */ /* 0x000fe2000f8e02ff */
[----:B------:R-:W-:Y:S01]  /*c310*/  ISETP.GE.AND P2, PT, R212, UR12, PT ;  /* 0x0000000cd4007c0c */ /* 0x000fe2000bf46270 */
[----:B------:R-:W-:Y:S01]  /*c320*/  IMAD R25, R10, UR5, RZ ;  /* 0x000000050a197c24 */ /* 0x000fe2000f8e02ff */
[----:B------:R-:W-:Y:S01]  /*c330*/  LOP3.LUT R12, R3, 0x20, R12, 0xe2, !PT ;  /* 0x00000020030c7812 */ /* 0x000fe200078ee20c */
[C---:B------:R-:W-:Y:S01]  /*c340*/  IMAD R3, R7.reuse, UR7, R0 ;  /* 0x0000000707037c24 */ /* 0x040fe2000f8e0200 */
[----:B------:R-:W-:Y:S01]  /*c350*/  SEL R0, RZ, 0x80, P2 ;  /* 0x00000080ff007807 */ /* 0x000fe20001000000 */
[----:B------:R-:W-:Y:S01]  /*c360*/  IMAD.WIDE.U32 R4, R7, UR6, R4 ;  /* 0x0000000607047c25 */ /* 0x000fe2000f8e0004 */
[----:B------:R-:W-:Y:S01]  /*c370*/  SEL R7, RZ, 0x40, P0 ;  /* 0x00000040ff077807 */ /* 0x000fe20000000000 */
[----:B------:R-:W-:Y:S01]  /*c380*/  ULDC.64 UR6, c[0x0][0xa80] ;  /* 0x0002a00000067ab9 */ /* 0x000fe20000000a00 */
[----:B------:R-:W-:Y:S01]  /*c390*/  ISETP.GE.AND P0, PT, R26, R25, PT ;  /* 0x000000191a00720c */ /* 0x000fe20003f06270 */
[----:B------:R-:W-:Y:S01]  /*c3a0*/  IMAD.IADD R3, R5, 0x1, R3 ;  /* 0x0000000105037824 */ /* 0x000fe200078e0203 */
[----:B------:R-:W-:-:S02]  /*c3b0*/  LEA R20, P1, R4, UR6, 0x1 ;  /* 0x0000000604147c11 */ /* 0x000fc4000f8208ff */
[----:B------:R-:W-:Y:S02]  /*c3c0*/  LOP3.LUT R21, R12, R7, RZ, 0xfc, !PT ;  /* 0x000000070c157212 */ /* 0x000fe400078efcff */
[----:B------:R-:W-:Y:S01]  /*c3d0*/  LEA.HI.X R3, R4, UR7, R3, 0x1, P1 ;  /* 0x0000000704037c11 */ /* 0x000fe200088f0c03 */
[----:B------:R0:W1:Y:S01]  /*c3e0*/  SHFL.IDX PT, R6, R20, RZ, 0x181f ;  /* 0x00181fff14067589 */ /* 0x00006200000e0000 */
[----:B------:R-:W-:-:S03]  /*c3f0*/  LOP3.LUT R24, R21, R0, RZ, 0xfc, !PT ;  /* 0x0000000015187212 */ /* 0x000fc600078efcff */
[----:B------:R0:W2:Y:S02]  /*c400*/  SHFL.IDX PT, R7, R3, RZ, 0x181f ;  /* 0x00181fff03077589 */ /* 0x0000a400000e0000 */
        /* <DEDUP_REMOVED lines=32> */
.L_x_4079:
[----:B------:R-:W-:Y:S05]  /*c610*/  BSYNC B1 ;  /* 0x0000000000017941 */ /* 0x000fea0003800000 */
.L_x_4078:
        /* <DEDUP_REMOVED lines=36> */
.L_x_4075:
[----:B------:R-:W-:Y:S05]  /*c860*/  BSYNC B0 ;  /* 0x0000000000007941 */ /* 0x000fea0003800000 */
.L_x_4070:
[----:B------:R-:W-:Y:S02]  /*c870*/  ULDC UR5, c[0x0][0xc38] ;  /* 0x00030e0000057ab9 */ /* 0x000fe40000000800 */
[----:B------:R-:W-:-:S06]  /*c880*/  UISETP.GE.AND UP0, UPT, UR4, UR5, UPT ;  /* 0x000000050400728c */ /* 0x000fcc000bf06270 */
[----:B------:R-:W-:-:S13]  /*c890*/  PLOP3.LUT P0, PT, PT, PT, UP0, 0x80, 0x0 ;  /* 0x000000000000781c */ /* 0x000fda0003f0f008 */
[----:B------:R-:W-:Y:S05]  /*c8a0*/  @!P0 BRA `(.L_x_4080) ;  /* 0xffffff4400a08947 */ /* 0x000fea000383ffff */
[----:B------:R-:W-:Y:S05]  /*c8b0*/  EXIT ;  /* 0x000000000000794d */ /* 0x000fea0003800000 */
.L_x_4018:
[----:B------:R-:W-:-:S08]  /*c8c0*/  NOP ;  /* 0x0000000000007918 */ /* 0x000fd00000000000 */
[----:B------:R-:W0:-:S00]  /*c8d0*/  USETMAXREG.DEALLOC.CTAPOOL 0x28 ;  /* 0x00000028000079c8 */ /* 0x000e0000080e0500 */
[----:B0-----:R-:W-:-:S06]  /*c8e0*/  LOP3.LUT R2, R2, 0x3, RZ, 0xc0, !PT ;  /* 0x0000000302027812 */ /* 0x001fcc00078ec0ff */
[----:B------:R-:W0:Y:S01]  /*c8f0*/  S2UR UR10, SR_CTAID.X ;  /* 0x00000000000a79c3 */ /* 0x000e220000002500 */
[----:B------:R-:W-:Y:S01]  /*c900*/  LOP3.LUT R16, R16, 0xffffdfff, RZ, 0xc0, !PT ;  /* 0xffffdfff10107812 */ /* 0x000fe200078ec0ff */
[----:B------:R-:W-:Y:S01]  /*c910*/  STL [R1+0x4], RZ ;  /* 0x000004ff01007387 */ /* 0x000fe20000100800 */
[----:B------:R-:W-:Y:S01]  /*c920*/  MOV R22, 0x1 ;  /* 0x0000000100167802 */ /* 0x000fe20000000f00 */
[----:B------:R-:W-:Y:S02]  /*c930*/  IMAD.MOV.U32 R18, RZ, RZ, RZ ;  /* 0x000000ffff127224 */ /* 0x000fe400078e00ff */
        /* <DEDUP_REMOVED lines=26> */
[----:B------:R-:W-:Y:S01]  /*cae0*/  IMAD.MOV.U32 R18, RZ, RZ, RZ ;  /* 0x000000ffff127224 */ /* 0x000fe200078e00ff */
[----:B------:R-:W-:Y:S01]  /*caf0*/  ISETP.GE.AND P3, PT, R3, UR4, PT ;  /* 0x0000000403007c0c */ /* 0x000fe2000bf66270 */
[----:B------:R-:W-:Y:S01]  /*cb00*/  UIMAD UR37, UR37, UR38, URZ ;  /* 0x00000026252572a4 */ /* 0x000fe2000f8e023f */
[----:B------:R-:W-:Y:S01]  /*cb10*/  ISETP.GE.AND P2, PT, R4, UR4, PT ;  /* 0x0000000404007c0c */ /* 0x000fe2000bf46270 */
[----:B------:R-:W-:Y:S01]  /*cb20*/  ULDC UR45, c[0x0][0xc] ;  /* 0x00000300002d7ab9 */ /* 0x000fe20000000800 */
[----:B------:R-:W-:Y:S01]  /*cb30*/  SEL R3, RZ, 0xffffffff, P1 ;  /* 0xffffffffff037807 */ /* 0x000fe20000800000 */
[----:B------:R-:W-:Y:S01]  /*cb40*/  ULOP3.LUT UR46, UR39, 0x2, URZ, 0xfc, !UPT ;  /* 0x00000002272e7892 */ /* 0x000fe2000f8efc3f */
[----:B------:R-:W-:-:S02]  /*cb50*/  LOP3.LUT R5, R8, 0x180, RZ, 0xfc, !PT ;  /* 0x0000018008057812 */ /* 0x000fc400078efcff */
[----:B------:R-:W-:Y:S01]  /*cb60*/  @P1 LOP3.LUT R16, R16, 0x40, RZ, 0xfc, !PT ;  /* 0x0000004010101812 */ /* 0x000fe200078efcff */
[----:B------:R-:W-:Y:S01]  /*cb70*/  IMAD.SHL.U32 R3, R3, 0x2, RZ ;  /* 0x0000000203037824 */ /* 0x000fe200078e00ff */
[----:B------:R-:W-:Y:S02]  /*cb80*/  LOP3.LUT R6, R8, 0x1c0, RZ, 0xfc, !PT ;  /* 0x000001c008067812 */ /* 0x000fe400078efcff */
[----:B------:R-:W-:Y:S02]  /*cb90*/  LOP3.LUT R16, R16, 0xffffff7f, RZ, 0xc0, !PT ;  /* 0xffffff7f10107812 */ /* 0x000fe400078ec0ff */
[----:B------:R-:W-:Y:S02]  /*cba0*/  SEL R2, RZ, 0x1, P0 ;  /* 0x00000001ff027807 */ /* 0x000fe40000000000 */
[----:B------:R-:W-:Y:S02]  /*cbb0*/  @P0 LOP3.LUT R16, R16, 0x80, RZ, 0xfc, !PT ;  /* 0x0000008010100812 */ /* 0x000fe400078efcff */
[----:B------:R-:W-:-:S02]  /*cbc0*/  ISETP.GE.AND P1, PT, R5, UR4, PT ;  /* 0x0000000405007c0c */ /* 0x000fc4000bf26270 */
[----:B------:R-:W-:Y:S02]  /*cbd0*/  LOP3.LUT R16, R16, 0xffffffdf, RZ, 0xc0, !PT ;  /* 0xffffffdf10107812 */ /* 0x000fe400078ec0ff */
[----:B------:R-:W-:Y:S02]  /*cbe0*/  ISETP.GE.AND P0, PT, R6, UR4, PT ;  /* 0x0000000406007c0c */ /* 0x000fe4000bf06270 */
[----:B------:R-:W-:Y:S02]  /*cbf0*/  @P3 LOP3.LUT R16, R16, 0x20, RZ, 0xfc, !PT ;  /* 0x0000002010103812 */ /* 0x000fe400078efcff */
[----:B------:R-:W-:Y:S02]  /*cc00*/  LOP3.LUT R5, R8, 0x100, RZ, 0xfc, !PT ;  /* 0x0000010008057812 */ /* 0x000fe400078efcff */
[----:B------:R-:W-:Y:S02]  /*cc10*/  LOP3.LUT R16, R16, 0xffffffef, RZ, 0xc0, !PT ;  /* 0xffffffef10107812 */ /* 0x000fe400078ec0ff */
[----:B------:R-:W-:-:S02]  /*cc20*/  LOP3.LUT R6, R8, 0x140, RZ, 0xfc, !PT ;  /* 0x0000014008067812 */ /* 0x000fc400078efcff */
[----:B------:R-:W-:Y:S02]  /*cc30*/  LOP3.LUT R2, R3, 0x2, R2, 0xe2, !PT ;  /* 0x0000000203027812 */ /* 0x000fe400078ee202 */
[----:B------:R-:W-:Y:S02]  /*cc40*/  @P2 LOP3.LUT R16, R16, 0x10, RZ, 0xfc, !PT ;  /* 0x0000001010102812 */ /* 0x000fe400078efcff */
[----:B------:R-:W-:Y:S02]  /*cc50*/  SEL R3, RZ, 0x4, P3 ;  /* 0x00000004ff037807 */ /* 0x000fe40001800000 */
[----:B------:R-:W-:Y:S02]  /*cc60*/  SEL R4, RZ, 0x8, P2 ;  /* 0x00000008ff047807 */ /* 0x000fe40001000000 */
[----:B------:R-:W-:Y:S02]  /*cc70*/  ISETP.GE.AND P3, PT, R5, UR4, PT ;  /* 0x0000000405007c0c */ /* 0x000fe4000bf66270 */
[----:B------:R-:W-:Y:S01]  /*cc80*/  ISETP.GE.AND P2, PT, R6, UR4, PT ;  /* 0x0000000406007c0c */ /* 0x000fe2000bf46270 */
[----:B------:R-:W-:Y:S01]  /*cc90*/  ULDC.64 UR4, c[0x0][0x418] ;  /* 0x0001060000047ab9 */ /* 0x000fe20000000a00 */
[----:B------:R-:W-:Y:S01]  /*cca0*/  LOP3.LUT R4, R4, R2, R3, 0xfe, !PT ;  /* 0x0000000204047212 */ /* 0x000fe200078efe03 */
[----:B------:R-:W-:Y:S01]  /*ccb0*/  UISETP.NE.U32.AND UP0, UPT, UR4, URZ, UPT ;  /* 0x0000003f0400728c */ /* 0x000fe2000bf05070 */
[----:B------:R-:W-:-:S02]  /*ccc0*/  LOP3.LUT R3, R31, 0x1f8, RZ, 0xc0, !PT ;  /* 0x000001f81f037812 */ /* 0x000fc400078ec0ff */
[----:B------:R-:W-:Y:S01]  /*ccd0*/  LOP3.LUT R16, R16, 0xfffffff7, RZ, 0xc0, !PT ;  /* 0xfffffff710107812 */ /* 0x000fe200078ec0ff */
[----:B------:R-:W-:Y:S01]  /*cce0*/  UISETP.NE.AND.EX UP0, UPT, UR5, URZ, UPT, UP0 ;  /* 0x0000003f0500728c */ /* 0x000fe2000bf05300 */
[----:B------:R-:W-:Y:S01]  /*ccf0*/  LOP3.LUT R2, R3, 0x38, R0, 0x78, !PT ;  /* 0x0000003803027812 */ /* 0x000fe200078e7800 */
[----:B------:R-:W-:Y:S01]  /*cd00*/  ULDC UR4, c[0x0][0x424] ;  /* 0x0001090000047ab9 */ /* 0x000fe20000000800 */
[----:B------:R-:W-:Y:S01]  /*cd10*/  UMOV UR5, 0x400 ;  /* 0x0000040000057882 */ /* 0x000fe20000000000 */
[----:B------:R-:W-:Y:S01]  /*cd20*/  SHF.L.U32 R3, R0, 0x4, RZ ;  /* 0x0000000400037819 */ /* 0x000fe200000006ff */
[----:B0-----:R-:W-:Y:S01]  /*cd30*/  ULEA UR8, UR8, UR5, 0x18 ;  /* 0x0000000508087291 */ /* 0x001fe2000f8ec03f */
[----:B------:R-:W-:Y:S01]  /*cd40*/  LOP3.LUT R31, R2, 0x200, R31, 0xf8, !PT ;  /* 0x00000200021f7812 */ /* 0x000fe200078ef81f */
[----:B------:R-:W-:Y:S01]  /*cd50*/  USEL UR4, UR4, 0x1, UP0 ;  /* 0x0000000104047887 */ /* 0x000fe20008000000 */
[----:B------:R-:W-:Y:S02]  /*cd60*/  LOP3.LUT R0, R36, 0x70, R3, 0xf8, !PT ;  /* 0x0000007024007812 */ /* 0x000fe400078ef803 */
[----:B------:R-:W-:Y:S01]  /*cd70*/  @P3 LOP3.LUT R16, R16, 0x8, RZ, 0xfc, !PT ;  /* 0x0000000810103812 */ /* 0x000fe200078efcff */
[----:B------:R-:W-:Y:S01]  /*cd80*/  UIMAD UR36, UR4, UR6, URZ ;  /* 0x00000006042472a4 */ /* 0x000fe2000f8e023f */
[----:B------:R-:W-:-:S02]  /*cd90*/  MOV R17, UR8 ;  /* 0x0000000800117c02 */ /* 0x000fc40008000f00 */
[----:B------:R-:W-:Y:S01]  /*cda0*/  SEL R7, RZ, 0x40, P1 ;  /* 0x00000040ff077807 */ /* 0x000fe20000800000 */
[----:B------:R-:W-:Y:S01]  /*cdb0*/  UIADD3 UR4, UR36, 0x3f, URZ ;  /* 0x0000003f24047890 */ /* 0x000fe2000fffe03f */
[----:B------:R-:W-:Y:S01]  /*cdc0*/  ISETP.GE.AND P1, PT, R8, UR7, PT ;  /* 0x0000000708007c0c */ /* 0x000fe2000bf26270 */
[----:B------:R-:W-:Y:S01]  /*cdd0*/  IMAD R0, R31, 0x2, R17 ;  /* 0x000000021f007824 */ /* 0x000fe200078e0211 */
[----:B------:R-:W-:Y:S01]  /*cde0*/  LOP3.LUT R16, R16, 0xfffffffb, RZ, 0xc0, !PT ;  /* 0xfffffffb10107812 */ /* 0x000fe200078ec0ff */
[----:B------:R-:W-:Y:S01]  /*cdf0*/  USHF.R.S32.HI UR5, URZ, 0x1f, UR4 ;  /* 0x0000001f3f057899 */ /* 0x000fe20008011404 */
[----:B------:R-:W-:Y:S01]  /*ce00*/  SEL R5, RZ, 0x10, P3 ;  /* 0x00000010ff057807 */ /* 0x000fe20001800000 */
[----:B------:R-:W-:Y:S01]  /*ce10*/  UIADD3 UR38, UR36, 0x40, -UR38 ;  /* 0x0000004024267890 */ /* 0x000fe2000fffe826 */
[----:B------:R-:W-:Y:S01]  /*ce20*/  SEL R6, RZ, 0x20, P2 ;  /* 0x00000020ff067807 */ /* 0x000fe20001000000 */
[----:B------:R1:W-:Y:S01]  /*ce30*/  STL [R1+0x8], R0 ;  /* 0x0000080001007387 */ /* 0x0003e20000100800 */
[----:B------:R-:W-:Y:S01]  /*ce40*/  @P2 LOP3.LUT R16, R16, 0x4, RZ, 0xfc, !PT ;  /* 0x0000000410102812 */ /* 0x000fe200078efcff */
[----:B------:R-:W-:Y:S01]  /*ce50*/  ULEA.HI UR5, UR5, UR4, URZ, 0x6 ;  /* 0x0000000405057291 */ /* 0x000fe2000f8f303f */
[----:B------:R-:W-:-:S02]  /*ce60*/  LOP3.LUT R4, R6, R4, R5, 0xfe, !PT ;  /* 0x0000000406047212 */ /* 0x000fc400078efe05 */
[----:B------:R-:W-:Y:S01]  /*ce70*/  SEL R9, RZ, 0x80, P0 ;  /* 0x00000080ff097807 */ /* 0x000fe20000000000 */
[----:B------:R-:W-:Y:S01]  /*ce80*/  USHF.R.S32.HI UR40, URZ, 0x6, UR5 ;  /* 0x000000063f287899 */ /* 0x000fe20008011405 */
[----:B------:R-:W-:Y:S02]  /*ce90*/  ISETP.GE.AND P0, PT, R8, UR9, PT ;  /* 0x0000000908007c0c */ /* 0x000fe4000bf06270 */
[----:B------:R-:W-:Y:S02]  /*cea0*/  LOP3.LUT R4, R4, R7, RZ, 0xfc, !PT ;  /* 0x0000000704047212 */ /* 0x000fe400078efcff */
[----:B------:R-:W-:Y:S02]  /*ceb0*/  LOP3.LUT R16, R16, 0xfffffffd, RZ, 0xc0, !PT ;  /* 0xfffffffd10107812 */ /* 0x000fe400078ec0ff */
[----:B------:R-:W-:Y:S02]  /*cec0*/  LOP3.LUT R32, R4, R9, RZ, 0xfc, !PT ;  /* 0x0000000904207212 */ /* 0x000fe400078efcff */
[----:B------:R-:W-:-:S02]  /*ced0*/  @P1 LOP3.LUT R16, R16, 0x2, RZ, 0xfc, !PT ;  /* 0x0000000210101812 */ /* 0x000fc400078efcff */
[----:B------:R-:W-:Y:S02]  /*cee0*/  LOP3.LUT R28, R4, 0x40, RZ, 0xc0, !PT ;  /* 0x00000040041c7812 */ /* 0x000fe400078ec0ff */
[----:B------:R-:W-:Y:S02]  /*cef0*/  LOP3.LUT R26, R32, 0x80, RZ, 0xc0, !PT ;  /* 0x00000080201a7812 */ /* 0x000fe400078ec0ff */
[----:B------:R-:W-:Y:S02]  /*cf00*/  LOP3.LUT R16, R16, 0xffffefff, RZ, 0xc0, !PT ;  /* 0xffffefff10107812 */ /* 0x000fe400078ec0ff */
[----:B------:R-:W-:Y:S02]  /*cf10*/  SHF.R.U32.HI R28, RZ, 0x2, R28 ;  /* 0x00000002ff1c7819 */ /* 0x000fe4000001161c */
[----:B------:R-:W-:Y:S02]  /*cf20*/  SHF.R.U32.HI R26, RZ, 0x3, R26 ;  /* 0x00000003ff1a7819 */ /* 0x000fe4000001161a */
[----:B-1----:R-:W-:-:S07]  /*cf30*/  @P0 LOP3.LUT R16, R16, 0x1000, RZ, 0xfc, !PT ;  /* 0x0000100010100812 */ /* 0x002fce00078efcff */
.L_x_4130:
        /* <DEDUP_REMOVED lines=22> */
.L_x_4082:
[----:B------:R-:W-:Y:S01]  /*d0a0*/  ULDC UR8, c[0x0][0xc54] ;  /* 0x0003150000087ab9 */ /* 0x000fe20000000800 */
[----:B------:R-:W-:Y:S01]  /*d0b0*/  UMOV UR6, UR7 ;  /* 0x0000000700067c82 */ /* 0x000fe20008000000 */
[----:B------:R-:W-:-:S11]  /*d0c0*/  UISETP.NE.AND UP0, UPT, UR8, 0x1, UPT ;  /* 0x000000010800788c */ /* 0x000fd6000bf05270 */
[----:B------:R-:W-:Y:S02]  /*d0d0*/  @UP0 ULDC.64 UR10, c[0x0][0xc58] ;  /* 0x00031600000a0ab9 */ /* 0x000fe40000000a00 */
[----:B------:R-:W-:-:S04]  /*d0e0*/  UIMAD.WIDE.U32 UR4, UR7, UR10, URZ ;  /* 0x0000000a070472a5 */ /* 0x000fc8000f8e003f */
[----:B------:R-:W-:-:S04]  /*d0f0*/  @UP0 USHF.R.U32.HI UR6, URZ, UR11, UR5 ;  /* 0x0000000b3f060299 */ /* 0x000fc80008011605 */
[----:B------:R-:W-:-:S12]  /*d100*/  UIMAD UR4, UR6, UR8, URZ ;  /* 0x00000008060472a4 */ /* 0x000fd8000f8e023f */
.L_x_4083:
        /* <DEDUP_REMOVED lines=18> */
[----:B------:R-:W-:Y:S01]  /*d230*/  MOV R3, UR5 ;  /* 0x0000000500037c02 */ /* 0x000fe20008000f00 */
[----:B------:R-:W-:Y:S01]  /*d240*/  IMAD.U32 R2, RZ, RZ, UR4 ;  /* 0x00000004ff027e24 */ /* 0x000fe2000f8e00ff */
[----:B------:R-:W-:Y:S01]  /*d250*/  ULDC UR5, c[0x0][0x448] ;  /* 0x0001120000057ab9 */ /* 0x000fe20000000800 */
[----:B------:R-:W-:Y:S01]  /*d260*/  ULDC UR4, c[0x0][0xc3c] ;  /* 0x00030f0000047ab9 */ /* 0x000fe20000000800 */
[----:B------:R-:W-:Y:S02]  /*d270*/  UISETP.NE.AND UP2, UPT, UR5, 0x1, UPT ;  /* 0x000000010500788c */ /* 0x000fe4000bf45270 */
[----:B------:R-:W-:Y:S01]  /*d280*/  UIADD3 UR43, UR43, UR4, URZ ;  /* 0x000000042b2b7290 */ /* 0x000fe2000fffe03f */
[----:B------:R0:W5:Y:S01]  /*d290*/  @P0 LDG.E R30, desc[UR50][R2.64] ;  /* 0x00000032021e0981 */ /* 0x000162000c1e1900 */
[----:B------:R-:W-:Y:S01]  /*d2a0*/  UP2UR UR47, UPR, URZ, 0x4 ;  /* 0x000000043f2f7883 */ /* 0x000fe20008000000 */
[----:B------:R-:W-:Y:S01]  /*d2b0*/  BSSY B7, `(.L_x_4084) ;  /* 0x0000305000077945 */ /* 0x000fe20003800000 */
[----:B------:R-:W-:-:S04]  /*d2c0*/  USHF.L.U32 UR6, UR43, 0x6, URZ ;  /* 0x000000062b067899 */ /* 0x000fc8000800063f */
[----:B------:R-:W-:Y:S01]  /*d2d0*/  UIADD3 UR6, UR6, 0x3f, URZ ;  /* 0x0000003f06067890 */ /* 0x000fe2000fffe03f */
[----:B------:R-:W-:Y:S01]  /*d2e0*/  @UP2 ULDC UR4, c[0x0][0x44c] ;  /* 0x0001130000042ab9 */ /* 0x000fe20000000800 */
[----:B------:R-:W-:Y:S02]  /*d2f0*/  @UP2 ULDC UR7, c[0x0][0x450] ;  /* 0x0001140000072ab9 */ /* 0x000fe40000000800 */
[----:B------:R-:W-:-:S04]  /*d300*/  UIMAD.WIDE.U32 UR4, UR6, UR4, URZ ;  /* 0x00000004060472a5 */ /* 0x000fc8000f8e003f */
[----:B------:R-:W-:-:S04]  /*d310*/  @UP2 USHF.R.U32.HI UR6, URZ, UR7, UR5 ;  /* 0x000000073f062299 */ /* 0x000fc80008011605 */
[----:B------:R-:W-:-:S04]  /*d320*/  UIADD3 UR6, UR38, UR6, URZ ;  /* 0x0000000626067290 */ /* 0x000fc8000fffe03f */
[----:B------:R-:W-:-:S04]  /*d330*/  USHF.R.S32.HI UR4, URZ, 0x1f, UR6 ;  /* 0x0000001f3f047899 */ /* 0x000fc80008011406 */
[----:B------:R-:W-:-:S04]  /*d340*/  ULEA.HI UR4, UR4, UR6, URZ, 0x6 ;  /* 0x0000000604047291 */ /* 0x000fc8000f8f303f */
[----:B------:R-:W-:-:S04]  /*d350*/  USHF.R.S32.HI UR4, URZ, 0x6, UR4 ;  /* 0x000000063f047899 */ /* 0x000fc80008011404 */
[----:B------:R-:W-:-:S04]  /*d360*/  UISETP.LT.AND UP0, UPT, UR40, UR4, UPT ;  /* 0x000000042800728c */ /* 0x000fc8000bf01270 */
[----:B------:R-:W-:-:S06]  /*d370*/  USEL UR44, UR40, UR4, UP0 ;  /* 0x00000004282c7287 */ /* 0x000fcc0008000000 */
[----:B------:R-:W-:-:S13]  /*d380*/  ISETP.LT.AND P0, PT, RZ, UR44, PT ;  /* 0x0000002cff007c0c */ /* 0x000fda000bf01270 */
[----:B0-----:R-:W-:Y:S05]  /*d390*/  @P0 BRA `(.L_x_4085) ;  /* 0x0000000000440947 */ /* 0x001fea0003800000 */
        /* <DEDUP_REMOVED lines=17> */
.L_x_4085:
        /* <DEDUP_REMOVED lines=20> */
.L_x_4088:
[----:B------:R-:W-:Y:S05]  /*d5f0*/  BSYNC B6 ;  /* 0x0000000000067941 */ /* 0x000fea0003800000 */
.L_x_4087:
        /* <DEDUP_REMOVED lines=9> */
[----:B------:R-:W-:Y:S01]  /*d690*/  MOV R4, UR6 ;  /* 0x0000000600047c02 */ /* 0x000fe20008000f00 */
[----:B------:R-:W-:Y:S01]  /*d6a0*/  IMAD.U32 R5, RZ, RZ, UR7 ;  /* 0x00000007ff057e24 */ /* 0x000fe2000f8e00ff */
[----:B------:R-:W-:Y:S01]  /*d6b0*/  MOV R10, UR4 ;  /* 0x00000004000a7c02 */ /* 0x000fe20008000f00 */
[----:B------:R-:W-:Y:S01]  /*d6c0*/  IMAD.U32 R6, RZ, RZ, UR8 ;  /* 0x00000008ff067e24 */ /* 0x000fe2000f8e00ff */
[----:B------:R-:W-:Y:S01]  /*d6d0*/  MOV R13, RZ ;  /* 0x000000ff000d7202 */ /* 0x000fe20000000f00 */
[----:B------:R-:W-:-:S02]  /*d6e0*/  IMAD.U32 R7, RZ, RZ, UR9 ;  /* 0x00000009ff077e24 */ /* 0x000fc4000f8e00ff */
[----:B------:R-:W-:Y:S02]  /*d6f0*/  IMAD.U32 R11, RZ, RZ, UR5 ;  /* 0x00000005ff0b7e24 */ /* 0x000fe4000f8e00ff */
[----:B------:R-:W-:Y:S02]  /*d700*/  IMAD.MOV.U32 R8, RZ, RZ, 0x70 ;  /* 0x00000070ff087424 */ /* 0x000fe400078e00ff */
[----:B0-----:R-:W-:-:S07]  /*d710*/  IMAD.MOV.U32 R12, RZ, RZ, 0x1 ;  /* 0x00000001ff0c7424 */ /* 0x001fce00078e00ff */
[----:B------:R-:W-:-:S07]  /*d720*/  LEPC R20, `(.L_x_4091) ;  /* 0x000000001014794e */ /* 0x000fce0000000000 */
[----:B-1---5:R-:W-:Y:S05]  /*d730*/  CALL.ABS.NOINC R2 ;  /* 0x0000000002007343 */ /* 0x022fea0003c00000 */
.L_x_4091:
[----:B------:R0:W1:Y:S01]  /*d740*/  LDC.64 R2, c[0x4][R19] ;  /* 0x0100000013027b82 */ /* 0x0000620000000a00 */
[----:B------:R-:W-:Y:S01]  /*d750*/  ULDC.64 UR6, c[0x4][0x90] ;  /* 0x0100240000067ab9 */ /* 0x000fe20000000a00 */
[----:B------:R-:W-:Y:S01]  /*d760*/  ULDC.64 UR8, c[0x4][0x98] ;  /* 0x0100260000087ab9 */ /* 0x000fe20000000a00 */
[----:B------:R-:W-:Y:S01]  /*d770*/  ULDC.64 UR4, c[0x4][0x18] ;  /* 0x0100060000047ab9 */ /* 0x000fe20000000a00 */
        /* <DEDUP_REMOVED lines=11> */
.L_x_4090:
[----:B------:R-:W-:Y:S05]  /*d830*/  BSYNC B6 ;  /* 0x0000000000067941 */ /* 0x000fea0003800000 */
.L_x_4089:
        /* <DEDUP_REMOVED lines=8> */
[----:B------:R-:W-:Y:S01]  /*d8c0*/  IMAD.U32 R2, RZ, RZ, UR4 ;  /* 0x00000004ff027e24 */ /* 0x000fe2000f8e00ff */
[----:B------:R-:W-:Y:S01]  /*d8d0*/  MOV R3, UR5 ;  /* 0x0000000500037c02 */ /* 0x000fe20008000f00 */
[----:B------:R-:W-:Y:S01]  /*d8e0*/  IMAD.U32 R27, RZ, RZ, UR44 ;  /* 0x0000002cff1b7e24 */ /* 0x000fe2000f8e00ff */
[----:B------:R-:W-:-:S03]  /*d8f0*/  ULDC UR4, c[0x0][0xc48] ;  /* 0x0003120000047ab9 */ /* 0x000fc60000000800 */
[----:B------:R1:W5:Y:S01]  /*d900*/  @P0 LDG.E R24, desc[UR50][R2.64] ;  /* 0x0000003202180981 */ /* 0x000362000c1e1900 */
[----:B------:R-:W-:Y:S01]  /*d910*/  UMOV UR5, 0xffffffff ;  /* 0xffffffff00057882 */ /* 0x000fe20000000000 */
[----:B------:R-:W-:Y:S01]  /*d920*/  IMAD.U32 R19, RZ, RZ, UR4 ;  /* 0x00000004ff137e24 */ /* 0x000fe2000f8e00ff */
[----:B------:R-:W-:Y:S01]  /*d930*/  LEA R27, R27, 0xffffffc0, 0x6 ;  /* 0xffffffc01b1b7811 */ /* 0x000fe200078e30ff */
[----:B------:R-:W-:Y:S06]  /*d940*/  BRA.DIV UR5, `(.L_x_4092) ;  /* 0x00000032058c7947 */ /* 0x000fec000b800000 */
.L_x_4147:
        /* <DEDUP_REMOVED lines=9> */
[----:B------:R-:W-:-:S04]  /*d9e0*/  LOP3.LUT R8, R36, 0x70, R8, 0xf8, !PT ;  /* 0x0000007024087812 */ /* 0x000fc800078ef808 */
[----:B------:R-:W-:-:S04]  /*d9f0*/  IADD3 R35, R8, R27, RZ ;  /* 0x0000001b08237210 */ /* 0x000fc80007ffe0ff */
[C---:B------:R-:W-:Y:S01]  /*da00*/  ISETP.GE.AND P0, PT, R35.reuse, UR36, PT ;  /* 0x0000002423007c0c */ /* 0x040fe2000bf06270 */
[----:B------:R-:W-:-:S03]  /*da10*/  IMAD.IADD R35, R35, 0x1, R30 ;  /* 0x0000000123237824 */ /* 0x000fc600078e021e */
[----:B------:R-:W-:Y:S01]  /*da20*/  ISETP.GT.U32.OR P0, PT, R8, 0x3f, P0 ;  /* 0x0000003f0800780c */ /* 0x000fe20000704470 */
[----:B0-----:R-:W-:-:S04]  /*da30*/  @P1 IMAD.HI.U32 R0, R35, R0, RZ ;  /* 0x0000000023001227 */ /* 0x001fc800078e00ff */
[----:B------:R-:W-:Y:S01]  /*da40*/  IMAD.MOV.U32 R9, RZ, RZ, R35 ;  /* 0x000000ffff097224 */ /* 0x000fe200078e0023 */
[----:B-1----:R-:W-:-:S07]  /*da50*/  @P1 SHF.R.U32.HI R9, RZ, R3, R0 ;  /* 0x00000003ff091219 */ /* 0x002fce0000011600 */
[----:B------:R-:W0:Y:S01]  /*da60*/  @!P0 LDC.64 R6, c[0x0][0x428] ;  /* 0x00010a00ff068b82 */ /* 0x000e220000000a00 */
[--C-:B------:R-:W-:Y:S01]  /*da70*/  @!P0 SHF.R.S32.HI R3, RZ, 0x1f, R9.reuse ;  /* 0x0000001fff038819 */ /* 0x100fe20000011409 */
[----:B------:R-:W-:-:S06]  /*da80*/  @!P0 IMAD.MOV.U32 R2, RZ, RZ, R9 ;  /* 0x000000ffff028224 */ /* 0x000fcc00078e0009 */
[----:B------:R-:W1:Y:S01]  /*da90*/  @!P0 LDC.64 R4, c[0x0][0x418] ;  /* 0x00010600ff048b82 */ /* 0x000e620000000a00 */
[-C--:B0-----:R-:W-:Y:S02]  /*daa0*/  @!P0 IMAD R0, R29, R6.reuse, RZ ;  /* 0x000000061d008224 */ /* 0x081fe400078e02ff */
[----:B------:R-:W-:-:S04]  /*dab0*/  @!P0 IMAD.WIDE.U32 R2, R24, R6, R2 ;  /* 0x0000000618028225 */ /* 0x000fc800078e0002 */
[----:B------:R-:W-:Y:S01]  /*dac0*/  @!P0 IMAD R7, R24, R7, R0 ;  /* 0x0000000718078224 */ /* 0x000fe200078e0200 */
[----:B-1----:R-:W-:-:S04]  /*dad0*/  @!P0 LEA R4, P1, R2, R4, 0x2 ;  /* 0x0000000402048211 */ /* 0x002fc800078210ff */
[----:B------:R-:W-:-:S04]  /*dae0*/  @!P0 IADD3 R0, R3, R7, RZ ;  /* 0x0000000703008210 */ /* 0x000fc80007ffe0ff */
[----:B------:R-:W-:Y:S02]  /*daf0*/  @!P0 LEA.HI.X R5, R2, R5, R0, 0x2, P1 ;  /* 0x0000000502058211 */ /* 0x000fe400008f1400 */
[----:B------:R-:W-:Y:S01]  /*db00*/  MOV R2, UR46 ;  /* 0x0000002e00027c02 */ /* 0x000fe20008000f00 */
[----:B------:R-:W-:Y:S02]  /*db10*/  IMAD.MOV R0, RZ, RZ, -R9 ;  /* 0x000000ffff007224 */ /* 0x000fe400078e0a09 */
[----:B------:R0:W5:Y:S01]  /*db20*/  @!P0 LDG.E R34, desc[UR50][R4.64] ;  /* 0x0000003204228981 */ /* 0x000162000c1e1900 */
[----:B------:R-:W-:Y:S01]  /*db30*/  ISETP.NE.AND P2, PT, R2, 0x3, PT ;  /* 0x000000030200780c */ /* 0x000fe20003f45270 */
[----:B------:R-:W-:Y:S01]  /*db40*/  IMAD R35, R10, R0, R35 ;  /* 0x000000000a237224 */ /* 0x000fe200078e0223 */
[----:B------:R-:W-:Y:S01]  /*db50*/  ISETP.GT.U32.AND P0, PT, R8, 0x3f, PT ;  /* 0x0000003f0800780c */ /* 0x000fe20003f04070 */
[----:B------:R-:W-:Y:S01]  /*db60*/  IMAD R0, RZ, RZ, -UR42 ;  /* 0x8000002aff007e24 */ /* 0x000fe2000f8e02ff */
[----:B------:R-:W-:-:S03]  /*db70*/  LOP3.LUT R16, R16, 0xfffffeff, RZ, 0xc0, !PT ;  /* 0xfffffeff10107812 */ /* 0x000fc600078ec0ff */
[----:B------:R-:W-:-:S05]  /*db80*/  IMAD R19, R19, R0, UR41 ;  /* 0x0000002913137e24 */ /* 0x000fca000f8e0200 */
[----:B------:R-:W-:Y:S02]  /*db90*/  SHF.R.S32.HI R23, RZ, 0x1f, R19 ;  /* 0x0000001fff177819 */ /* 0x000fe40000011413 */
[----:B------:R-:W-:-:S04]  /*dba0*/  @P2 LOP3.LUT R16, R16, 0x100, RZ, 0xfc, !PT ;  /* 0x0000010010102812 */ /* 0x000fc800078efcff */
[----:B------:R-:W-:-:S04]  /*dbb0*/  LOP3.LUT R16, R16, 0xfffffffe, RZ, 0xc0, !PT ;  /* 0xfffffffe10107812 */ /* 0x000fc800078ec0ff */
[----:B------:R-:W-:Y:S01]  /*dbc0*/  @P0 LOP3.LUT R16, R16, 0x1, RZ, 0xfc, !PT ;  /* 0x0000000110100812 */ /* 0x000fe200078efcff */
[----:B0-----:R-:W-:Y:S06]  /*dbd0*/  @!P2 BRA `(.L_x_4093) ;  /* 0x000000000004a947 */ /* 0x001fec0003800000 */
[----:B------:R-:W-:Y:S01]  /*dbe0*/  BPT.TRAP 0x1 ;  /* 0x000000040000795c */ /* 0x000fe20000300000 */
.L_x_4093:
[----:B------:R-:W-:Y:S01]  /*dbf0*/  IMAD R25, R18, 0x8, R17 ;  /* 0x0000000812197824 */ /* 0x000fe200078e0211 */
[----:B------:R-:W-:Y:S01]  /*dc00*/  SHF.L.U32 R0, R22, 0x1f, RZ ;  /* 0x0000001f16007819 */ /* 0x000fe200000006ff */
[----:B------:R-:W-:Y:S03]  /*dc10*/  BSSY B0, `(.L_x_4094) ;  /* 0x0000003000007945 */ /* 0x000fe60003800000 */
[----:B------:R-:W0:Y:S02]  /*dc20*/  SYNCS.PHASECHK.TRANS64.TRYWAIT P0, [R25+URZ+0x28c40], R0 ;  /* 0x028c4000190075a7 */ /* 0x000e24000800017f */
[----:B0-----:R-:W-:Y:S05]  /*dc30*/  @!P0 BRA `(.L_x_4095) ;  /* 0x0000002c00fc8947 */ /* 0x001fea0003800000 */
.L_x_4148:
[----:B------:R-:W-:Y:S05]  /*dc40*/  BSYNC B0 ;  /* 0x0000000000007941 */ /* 0x000fea0003800000 */
.L_x_4094:
        /* <DEDUP_REMOVED lines=12> */
[----:B------:R-:W-:Y:S02]  /*dd10*/  IMAD R5, R4, UR4, RZ ;  /* 0x0000000404057c24 */ /* 0x000fe4000f8e02ff */
[----:B------:R-:W-:-:S04]  /*dd20*/  IMAD.WIDE.U32 R2, R34, UR4, R2 ;  /* 0x0000000422027c25 */ /* 0x000fc8000f8e0002 */
[----:B------:R-:W-:Y:S01]  /*dd30*/  IMAD R5, R34, UR5, R5 ;  /* 0x0000000522057c24 */ /* 0x000fe2000f8e0205 */
[----:B------:R-:W-:Y:S01]  /*dd40*/  ULDC.64 UR4, c[0x0][0x308] ;  /* 0x0000c20000047ab9 */ /* 0x000fe20000000a00 */
[----:B0-----:R-:W-:Y:S02]  /*dd50*/  IMAD R4, R18, 0x1000, R31 ;  /* 0x0000100012047824 */ /* 0x001fe400078e021f */
[----:B------:R-:W-:Y:S02]  /*dd60*/  IMAD.IADD R3, R3, 0x1, R5 ;  /* 0x0000000103037824 */ /* 0x000fe400078e0205 */
[----:B------:R-:W-:Y:S02]  /*dd70*/  IMAD R0, R23, UR4, RZ ;  /* 0x0000000417007c24 */ /* 0x000fe4000f8e02ff */
[----:B------:R-:W-:-:S04]  /*dd80*/  IMAD.WIDE.U32 R2, R19, UR4, R2 ;  /* 0x0000000413027c25 */ /* 0x000fc8000f8e0002 */
[----:B------:R-:W-:Y:S01]  /*dd90*/  IMAD R5, R19, UR5, R0 ;  /* 0x0000000513057c24 */ /* 0x000fe2000f8e0200 */
[----:B------:R-:W-:Y:S01]  /*dda0*/  ULDC.64 UR4, c[0x0][0x2e8] ;  /* 0x0000ba0000047ab9 */ /* 0x000fe20000000a00 */
[----:B-1----:R-:W-:Y:S01]  /*ddb0*/  IMAD.SHL.U32 R6, R6, 0x8, RZ ;  /* 0x0000000806067824 */ /* 0x002fe200078e00ff */
[----:B------:R-:W-:Y:S01]  /*ddc0*/  LEA R0, P0, R2, UR4, 0x1 ;  /* 0x0000000402007c11 */ /* 0x000fe2000f8008ff */
[----:B------:R-:W-:Y:S01]  /*ddd0*/  UMOV UR4, 0xffffffff ;  /* 0xffffffff00047882 */ /* 0x000fe20000000000 */
[----:B------:R-:W-:Y:S02]  /*dde0*/  IADD3 R5, R3, R5, RZ ;  /* 0x0000000503057210 */ /* 0x000fe40007ffe0ff */
[----:B------:R-:W-:Y:S02]  /*ddf0*/  LOP3.LUT R6, R6, 0x38, RZ, 0xc0, !PT ;  /* 0x0000003806067812 */ /* 0x000fe400078ec0ff */
[----:B------:R-:W-:Y:S02]  /*de00*/  LEA.HI.X R5, R2, UR5, R5, 0x1, P0 ;  /* 0x0000000502057c11 */ /* 0x000fe400080f0c05 */
[----:B------:R-:W-:Y:S01]  /*de10*/  ISETP.GE.AND P0, PT, R27, 0x1, PT ;  /* 0x000000011b00780c */ /* 0x000fe20003f06270 */
[----:B------:R-:W-:-:S12]  /*de20*/  BRA.DIV UR4, `(.L_x_4096) ;  /* 0x0000002e04947947 */ /* 0x000fd8000b800000 */
[----:B------:R-:W0:Y:S01]  /*de30*/  SHFL.IDX PT, R14, R0, RZ, 0x181f ;  /* 0x00181fff000e7589 */ /* 0x000e2200000e0000 */
[----:B------:R-:W-:-:S03]  /*de40*/  @P0 LEA R7, R4, R17, 0x1 ;  /* 0x0000001104070211 */ /* 0x000fc600078e08ff */
        /* <DEDUP_REMOVED lines=9> */
[----:B0-----:R-:W-:-:S05]  /*dee0*/  @P0 LEA R14, P1, R6, R14, 0x1 ;  /* 0x0000000e060e0211 */ /* 0x001fca00078208ff */
[----:B-1----:R-:W-:Y:S01]  /*def0*/  @P0 IMAD.X R3, RZ, RZ, R2, P1 ;  /* 0x000000ffff030224 */ /* 0x002fe200008e0602 */
[----:B------:R-:W-:Y:S02]  /*df00*/  @P0 MOV R2, R14 ;  /* 0x0000000e00020202 */ /* 0x000fe40000000f00 */
        /* <DEDUP_REMOVED lines=11> */
.L_x_4158:
[----:B------:R-:W-:-:S13]  /*dfc0*/  ISETP.GE.AND P0, PT, R27, 0x31, PT ;  /* 0x000000311b00780c */ /* 0x000fda0003f06270 */
[----:B01----:R-:W-:-:S04]  /*dfd0*/  @P0 LEA R2, P1, R6, R14, 0x1 ;  /* 0x0000000e06020211 */ /* 0x003fc800078208ff */
[----:B------:R-:W-:Y:S01]  /*dfe0*/  @P0 IADD3.X R3, RZ, R5, RZ, P1, !PT ;  /* 0x00000005ff030210 */ /* 0x000fe20000ffe4ff */
[----:B------:R-:W-:-:S05]  /*dff0*/  @P0 IMAD R5, R4, 0x2, R17 ;  /* 0x0000000204050824 */ /* 0x000fca00078e0211 */
[----:B------:R-:W-:Y:S01]  /*e000*/  @!PT LDS RZ, [RZ] ;  /* 0x00000000fffff984 */ /* 0x000fe20000000800 */
[----:B------:R-:W-:Y:S01]  /*e010*/  @!PT LDS RZ, [RZ] ;  /* 0x00000000fffff984 */ /* 0x000fe20000000800 */
[----:B------:R-:W-:Y:S01]  /*e020*/  @!PT LDS RZ, [RZ] ;  /* 0x00000000fffff984 */ /* 0x000fe20000000800 */
[----:B------:R0:W-:Y:S01]  /*e030*/  @P0 LDGSTS.E.BYPASS.LTC128B.128 [R5+0x23c00], desc[UR50][R2.64], !P2 ;  /* 0x23c0000002050fae */ /* 0x0001e2000d101d72 */
[----:B------:R-:W-:Y:S01]  /*e040*/  PLOP3.LUT P0, PT, PT, PT, PT, 0x80, 0x0 ;  /* 0x000000000000781c */ /* 0x000fe20003f0f070 */
[----:B------:R-:W-:-:S12]  /*e050*/  NOP ;  /* 0x0000000000007918 */ /* 0x000fd80000000000 */
.L_x_4097:
        /* <DEDUP_REMOVED lines=11> */
.L_x_4098:
        /* <DEDUP_REMOVED lines=11> */
[----:B------:R-:W-:Y:S01]  /*e1c0*/  MOV R4, UR4 ;  /* 0x0000000400047c02 */ /* 0x000fe20008000f00 */
[----:B------:R-:W-:Y:S01]  /*e1d0*/  IMAD.U32 R5, RZ, RZ, UR5 ;  /* 0x00000005ff057e24 */ /* 0x000fe2000f8e00ff */
[----:B------:R-:W0:Y:S01]  /*e1e0*/  LDC.64 R2, c[0x4][R2] ;  /* 0x0100000002027b82 */ /* 0x000e220000000a00 */
[----:B------:R-:W-:Y:S01]  /*e1f0*/  IMAD.U32 R6, RZ, RZ, UR6 ;  /* 0x00000006ff067e24 */ /* 0x000fe2000f8e00ff */
[----:B------:R-:W-:Y:S01]  /*e200*/  MOV R10, UR8 ;  /* 0x00000008000a7c02 */ /* 0x000fe20008000f00 */
[----:B------:R-:W-:Y:S01]  /*e210*/  IMAD.U32 R7, RZ, RZ, UR7 ;  /* 0x00000007ff077e24 */ /* 0x000fe2000f8e00ff */
[----:B------:R-:W-:Y:S01]  /*e220*/  MOV R13, RZ ;  /* 0x000000ff000d7202 */ /* 0x000fe20000000f00 */
[----:B------:R-:W-:-:S02]  /*e230*/  IMAD.U32 R11, RZ, RZ, UR9 ;  /* 0x00000009ff0b7e24 */ /* 0x000fc4000f8e00ff */
[----:B------:R-:W-:Y:S02]  /*e240*/  IMAD.MOV.U32 R8, RZ, RZ, 0x70 ;  /* 0x00000070ff087424 */ /* 0x000fe400078e00ff */
[----:B------:R-:W-:-:S07]  /*e250*/  IMAD.MOV.U32 R12, RZ, RZ, 0x1 ;  /* 0x00000001ff0c7424 */ /* 0x000fce00078e00ff */
[----:B------:R-:W-:-:S07]  /*e260*/  LEPC R20, `(.L_x_4100) ;  /* 0x000000001014794e */ /* 0x000fce0000000000 */
[----:B01----:R-:W-:Y:S05]  /*e270*/  CALL.ABS.NOINC R2 ;  /* 0x0000000002007343 */ /* 0x003fea0003c00000 */
.L_x_4100:
[----:B------:R-:W-:Y:S05]  /*e280*/  BSYNC B6 ;  /* 0x0000000000067941 */ /* 0x000fea0003800000 */
.L_x_4099:
[----:B------:R2:W5:Y:S01]  /*e290*/  LDL R8, [R1+0x8] ;  /* 0x0000080001087983 */ /* 0x0005620000100800 */
[----:B------:R-:W-:Y:S01]  /*e2a0*/  UISETP.NE.AND UP0, UPT, UR47, URZ, UPT ;  /* 0x0000003f2f00728c */ /* 0x000fe2000bf05270 */
[----:B------:R-:W-:Y:S01]  /*e2b0*/  IMAD.U32 R0, RZ, RZ, UR43 ;  /* 0x0000002bff007e24 */ /* 0x000fe2000f8e00ff */
[----:B------:R-:W-:Y:S01]  /*e2c0*/  LOP3.LUT P5, RZ, R16, 0x1000, RZ, 0xc0, !PT ;  /* 0x0000100010ff7812 */ /* 0x000fe200078ac0ff */
[----:B0-----:R-:W0:Y:S01]  /*e2d0*/  S2R R2, SR_TID.X ;  /* 0x0000000000027919 */ /* 0x001e220000002100 */
[----:B------:R-:W-:Y:S01]  /*e2e0*/  R2UR UR6, R23 ;  /* 0x00000000170672ca */ /* 0x000fe200000e0000 */
[----:B------:R-:W-:Y:S01]  /*e2f0*/  ULDC.64 UR8, c[0x0][0x2d8] ;  /* 0x0000b60000087ab9 */ /* 0x000fe20000000a00 */
[----:B------:R-:W-:-:S05]  /*e300*/  PLOP3.LUT P0, PT, PT, PT, UP0, 0x80, 0x0 ;  /* 0x000000000000781c */ /* 0x000fca0003f0f008 */
[----:B------:R-:W-:Y:S01]  /*e310*/  @UP0 ULDC UR4, c[0x0][0x44c] ;  /* 0x0001130000040ab9 */ /* 0x000fe20000000800 */
[----:B0-----:R-:W-:-:S05]  /*e320*/  IMAD.SHL.U32 R2, R2, 0x10, RZ ;  /* 0x0000001002027824 */ /* 0x001fca00078e00ff */
[----:B------:R-:W-:-:S05]  /*e330*/  LOP3.LUT R2, R36, 0x70, R2, 0xf8, !PT ;  /* 0x0000007024027812 */ /* 0x000fca00078ef802 */
[----:B------:R-:W-:-:S04]  /*e340*/  IMAD R0, R0, 0x40, R2 ;  /* 0x0000004000007824 */ /* 0x000fc800078e0202 */
[----:B------:R-:W-:Y:S01]  /*e350*/  @P0 IMAD.HI.U32 R3, R0, UR4, RZ ;  /* 0x0000000400030c27 */ /* 0x000fe2000f8e00ff */
[----:B------:R-:W-:Y:S01]  /*e360*/  PLOP3.LUT P0, PT, PT, PT, UP0, 0x80, 0x0 ;  /* 0x000000000000781c */ /* 0x000fe20003f0f008 */
[----:B------:R-:W-:Y:S01]  /*e370*/  @UP0 ULDC UR4, c[0x0][0x450] ;  /* 0x0001140000040ab9 */ /* 0x000fe20000000800 */
[----:B------:R-:W-:Y:S02]  /*e380*/  MOV R2, R0 ;  /* 0x0000000000027202 */ /* 0x000fe40000000f00 */
[----:B------:R-:W-:Y:S01]  /*e390*/  R2UR UR7, R19 ;  /* 0x00000000130772ca */ /* 0x000fe200000e0000 */
[----:B------:R-:W-:-:S08]  /*e3a0*/  UIMAD UR6, UR6, UR8, URZ ;  /* 0x00000008060672a4 */ /* 0x000fd0000f8e023f */
[----:B------:R-:W-:Y:S02]  /*e3b0*/  @P0 SHF.R.U32.HI R2, RZ, UR4, R3 ;  /* 0x00000004ff020c19 */ /* 0x000fe40008011603 */
[----:B------:R-:W-:Y:S02]  /*e3c0*/  R2UR UR4, R19 ;  /* 0x00000000130472ca */ /* 0x000fe400000e0000 */
[----:B------:R-:W-:Y:S01]  /*e3d0*/  UIMAD UR7, UR7, UR9, UR6 ;  /* 0x00000009070772a4 */ /* 0x000fe2000f8e0206 */
[----:B------:R-:W0:Y:S01]  /*e3e0*/  S2R R10, SR_TID.X ;  /* 0x00000000000a7919 */ /* 0x000e220000002100 */
[----:B------:R-:W-:Y:S01]  /*e3f0*/  USHF.R.S32.HI UR6, URZ, 0x1f, UR42 ;  /* 0x0000001f3f067899 */ /* 0x000fe2000801142a */
[----:B------:R-:W-:-:S08]  /*e400*/  IMAD.MOV R5, RZ, RZ, -R2 ;  /* 0x000000ffff057224 */ /* 0x000fd000078e0a02 */
        /* <DEDUP_REMOVED lines=30> */
[----:B------:R-:W-:-:S03]  /*e5f0*/  IMAD.U32 R3, RZ, RZ, UR43 ;  /* 0x0000002bff037e24 */ /* 0x000fc6000f8e00ff */
[----:B------:R-:W2:Y:S01]  /*e600*/  SHFL.IDX PT, R2, R5, RZ, 0x181f ;  /* 0x00181fff05027589 */ /* 0x000ea200000e0000 */
[----:B------:R-:W-:-:S04]  /*e610*/  IMAD R4, R3, 0x40, R36 ;  /* 0x0000004003047824 */ /* 0x000fc800078e0224 */
[C---:B------:R-:W-:Y:S01]  /*e620*/  VIADD R6, R4.reuse, 0x10 ;  /* 0x0000001004067836 */ /* 0x040fe20000000000 */
[----:B------:R-:W-:-:S13]  /*e630*/  ISETP.GE.AND P0, PT, R4, UR37, PT ;  /* 0x0000002504007c0c */ /* 0x000fda000bf06270 */
[----:B0-----:R-:W-:-:S04]  /*e640*/  @!P0 LEA R14, P1, R10, R14, 0x1 ;  /* 0x0000000e0a0e8211 */ /* 0x001fc800078208ff */
[----:B--2---:R-:W-:Y:S01]  /*e650*/  @!P0 IADD3.X R3, RZ, R2, RZ, P1, !PT ;  /* 0x00000002ff038210 */ /* 0x004fe20000ffe4ff */
[----:B------:R-:W-:Y:S02]  /*e660*/  @!P0 IMAD.MOV.U32 R2, RZ, RZ, R14 ;  /* 0x000000ffff028224 */ /* 0x000fe400078e000e */
[----:B------:R-:W0:Y:S04]  /*e670*/  SHFL.IDX PT, R14, R0, 0x1, 0x181f ;  /* 0x00381f00000e7f89 */ /* 0x000e2800000e0000 */
[----:B-----5:R2:W-:Y:S01]  /*e680*/  @!P0 LDGSTS.E.BYPASS.LTC128B.128 [R8+0x20400], desc[UR50][R2.64], !P5 ;  /* 0x2040000002088fae */ /* 0x0205e2000e901d72 */
[----:B------:R-:W-:Y:S01]  /*e690*/  ISETP.GE.AND P0, PT, R6, UR37, PT ;  /* 0x0000002506007c0c */ /* 0x000fe2000bf06270 */
[----:B------:R-:W-:Y:S02]  /*e6a0*/  VIADD R6, R4, 0x20 ;  /* 0x0000002004067836 */ /* 0x000fe40000000000 */
[----:B--2---:R-:W2:Y:S10]  /*e6b0*/  SHFL.IDX PT, R2, R5, 0x1, 0x181f ;  /* 0x00381f0005027f89 */ /* 0x004eb400000e0000 */
[----:B0-----:R-:W-:-:S05]  /*e6c0*/  @!P0 LEA R14, P1, R10, R14, 0x1 ;  /* 0x0000000e0a0e8211 */ /* 0x001fca00078208ff */
[----:B--2---:R-:W-:Y:S01]  /*e6d0*/  @!P0 IMAD.X R3, RZ, RZ, R2, P1 ;  /* 0x000000ffff038224 */ /* 0x004fe200008e0602 */
[----:B------:R-:W-:Y:S02]  /*e6e0*/  @!P0 MOV R2, R14 ;  /* 0x0000000e00028202 */ /* 0x000fe40000000f00 */
        /* <DEDUP_REMOVED lines=10> */
.L_x_4167:
[----:B------:R-:W-:-:S04]  /*e790*/  IADD3 R4, R4, 0x30, RZ ;  /* 0x0000003004047810 */ /* 0x000fc80007ffe0ff */
[----:B------:R-:W-:-:S13]  /*e7a0*/  ISETP.GE.AND P0, PT, R4, UR37, PT ;  /* 0x0000002504007c0c */ /* 0x000fda000bf06270 */
[----:B0-2---:R-:W-:-:S05]  /*e7b0*/  @!P0 LEA R2, P1, R10, R14, 0x1 ;  /* 0x0000000e0a028211 */ /* 0x005fca00078208ff */
[----:B------:R-:W-:-:S05]  /*e7c0*/  @!P0 IMAD.X R3, RZ, RZ, R5, P1 ;  /* 0x000000ffff038224 */ /* 0x000fca00008e0605 */
[----:B------:R-:W-:Y:S01]  /*e7d0*/  @!PT LDS RZ, [RZ] ;  /* 0x00000000fffff984 */ /* 0x000fe20000000800 */
[----:B------:R-:W-:Y:S01]  /*e7e0*/  @!PT LDS RZ, [RZ] ;  /* 0x00000000fffff984 */ /* 0x000fe20000000800 */
[----:B------:R-:W-:Y:S01]  /*e7f0*/  @!PT LDS RZ, [RZ] ;  /* 0x00000000fffff984 */ /* 0x000fe20000000800 */
[----:B------:R0:W-:Y:S01]  /*e800*/  @!P0 LDGSTS.E.BYPASS.LTC128B.128 [R8+0x21c00], desc[UR50][R2.64], !P5 ;  /* 0x21c0000002088fae */ /* 0x0001e2000e901d72 */
[----:B------:R-:W-:Y:S01]  /*e810*/  PLOP3.LUT P0, PT, PT, PT, PT, 0x80, 0x0 ;  /* 0x000000000000781c */ /* 0x000fe20003f0f070 */
[----:B------:R-:W-:-:S12]  /*e820*/  NOP ;  /* 0x0000000000007918 */ /* 0x000fd80000000000 */
.L_x_4102:
        /* <DEDUP_REMOVED lines=18> */
.L_x_4168:
[----:B------:R-:W-:Y:S05]  /*e950*/  BSYNC B0 ;  /* 0x0000000000007941 */ /* 0x000fea0003800000 */
.L_x_4103:
[----:B------:R-:W-:-:S04]  /*e960*/  MOV R2, UR46 ;  /* 0x0000002e00027c02 */ /* 0x000fc80008000f00 */
[----:B------:R-:W-:-:S13]  /*e970*/  ISETP.NE.AND P0, PT, R2, 0x3, PT ;  /* 0x000000030200780c */ /* 0x000fda0003f05270 */
[----:B------:R-:W-:Y:S05]  /*e980*/  @!P0 BRA `(.L_x_4105) ;  /* 0x0000000000048947 */ /* 0x000fea0003800000 */
[----:B------:R-:W-:Y:S01]  /*e990*/  BPT.TRAP 0x1 ;  /* 0x000000040000795c */ /* 0x000fe20000300000 */
.L_x_4105:
[----:B0-----:R-:W-:Y:S01]  /*e9a0*/  SHF.L.U32 R0, R22, 0x1f, RZ ;  /* 0x0000001f16007819 */ /* 0x001fe200000006ff */
[----:B------:R-:W-:Y:S03]  /*e9b0*/  BSSY B0, `(.L_x_4106) ;  /* 0x0000003000007945 */ /* 0x000fe60003800000 */
[----:B------:R-:W0:Y:S02]  /*e9c0*/  SYNCS.PHASECHK.TRANS64.TRYWAIT P0, [R25+URZ+0x28c60], R0 ;  /* 0x028c6000190075a7 */ /* 0x000e24000800017f */
[----:B0-----:R-:W-:Y:S05]  /*e9d0*/  @!P0 BRA `(.L_x_4107) ;  /* 0x0000002c00008947 */ /* 0x001fea0003800000 */
.L_x_4169:
[----:B------:R-:W-:Y:S05]  /*e9e0*/  BSYNC B0 ;  /* 0x0000000000007941 */ /* 0x000fea0003800000 */
.L_x_4106:
        /* <DEDUP_REMOVED lines=14> */
[----:B------:R-:W-:Y:S01]  /*ead0*/  IMAD.IADD R3, R3, 0x1, R5 ;  /* 0x0000000103037824 */ /* 0x000fe200078e0205 */
[----:B------:R-:W-:Y:S01]  /*eae0*/  LEA R5, R18, R31, 0xf ;  /* 0x0000001f12057211 */ /* 0x000fe200078e78ff */
[C---:B------:R-:W-:Y:S02]  /*eaf0*/  IMAD R7, R19.reuse, UR5, R0 ;  /* 0x0000000513077c24 */ /* 0x040fe4000f8e0200 */
[----:B------:R-:W-:Y:S01]  /*eb00*/  IMAD.WIDE.U32 R2, R19, UR4, R2 ;  /* 0x0000000413027c25 */ /* 0x000fe2000f8e0002 */
[----:B------:R-:W-:-:S03]  /*eb10*/  ULDC.64 UR4, c[0x0][0x318] ;  /* 0x0000c60000047ab9 */ /* 0x000fc60000000a00 */
[----:B------:R-:W-:Y:S01]  /*eb20*/  IMAD.IADD R7, R3, 0x1, R7 ;  /* 0x0000000103077824 */ /* 0x000fe200078e0207 */
[----:B------:R-:W-:Y:S01]  /*eb30*/  LEA R6, P0, R2, UR4, 0x1 ;  /* 0x0000000402067c11 */ /* 0x000fe2000f8008ff */
[----:B------:R-:W-:-:S03]  /*eb40*/  UMOV UR4, 0xffffffff ;  /* 0xffffffff00047882 */ /* 0x000fc60000000000 */
[----:B------:R-:W-:Y:S02]  /*eb50*/  LEA.HI.X R7, R2, UR5, R7, 0x1, P0 ;  /* 0x0000000502077c11 */ /* 0x000fe400080f0c07 */
[----:B------:R-:W-:-:S13]  /*eb60*/  ISETP.GT.AND P0, PT, R4, -0x1, PT ;  /* 0xffffffff0400780c */ /* 0x000fda0003f04270 */
[----:B------:R-:W-:Y:S01]  /*eb70*/  @P0 LOP3.LUT R16, R16, 0x800, RZ, 0xfc, !PT ;  /* 0x0000080010100812 */ /* 0x000fe200078efcff */
[----:B------:R-:W-:Y:S06]  /*eb80*/  BRA.DIV UR4, `(.L_x_4108) ;  /* 0x0000002a04a87947 */ /* 0x000fec000b800000 */
[----:B------:R-:W0:Y:S01]  /*eb90*/  S2R R2, SR_TID.X ;  /* 0x0000000000027919 */ /* 0x000e220000002100 */
[C---:B------:R-:W-:Y:S02]  /*eba0*/  LOP3.LUT P1, RZ, R32.reuse, 0x1, RZ, 0xc0, !PT ;  /* 0x0000000120ff7812 */ /* 0x040fe4000782c0ff */
[----:B------:R-:W-:Y:S01]  /*ebb0*/  LEA R5, R5, R17, 0x1 ;  /* 0x0000001105057211 */ /* 0x000fe200078e08ff */
[----:B------:R-:W2:Y:S01]  /*ebc0*/  SHFL.IDX PT, R14, R6, RZ, 0x181f ;  /* 0x00181fff060e7589 */ /* 0x000ea200000e0000 */
[C---:B------:R-:W-:Y:S02]  /*ebd0*/  LOP3.LUT P5, RZ, R32.reuse, 0x2, RZ, 0xc0, !PT ;  /* 0x0000000220ff7812 */ /* 0x040fe400078ac0ff */
[C---:B------:R-:W-:Y:S01]  /*ebe0*/  LOP3.LUT P4, RZ, R32.reuse, 0x4, RZ, 0xc0, !PT ;  /* 0x0000000420ff7812 */ /* 0x040fe2000788c0ff */
[----:B------:R-:W3:Y:S01]  /*ebf0*/  SHFL.IDX PT, R3, R7, RZ, 0x181f ;  /* 0x00181fff07037589 */ /* 0x000ee200000e0000 */
[C---:B------:R-:W-:Y:S02]  /*ec00*/  LOP3.LUT P3, RZ, R32.reuse, 0x8, RZ, 0xc0, !PT ;  /* 0x0000000820ff7812 */ /* 0x040fe4000786c0ff */
[----:B------:R-:W-:Y:S01]  /*ec10*/  LOP3.LUT P2, RZ, R32, 0x10, RZ, 0xc0, !PT ;  /* 0x0000001020ff7812 */ /* 0x000fe2000784c0ff */
[----:B------:R-:W-:Y:S01]  /*ec20*/  SHFL.IDX PT, R8, R7, 0x2, 0x181f ;  /* 0x00581f0007087f89 */ /* 0x000fe200000e0000 */
[----:B------:R-:W-:-:S04]  /*ec30*/  LOP3.LUT R16, R16, 0xfffffdff, RZ, 0xc0, !PT ;  /* 0xfffffdff10107812 */ /* 0x000fc800078ec0ff */
        /* <DEDUP_REMOVED lines=70> */
.L_x_4179:
        /* <DEDUP_REMOVED lines=25> */
.L_x_4109:
        /* <DEDUP_REMOVED lines=11> */
.L_x_4110:
[----:B------:R-:W-:Y:S01]  /*f2e0*/  UISETP.GE.AND UP0, UPT, UR44, 0x2, UPT ;  /* 0x000000022c00788c */ /* 0x000fe2000bf06270 */
[----:B------:R0:W-:Y:S05]  /*f2f0*/  SYNCS.ARRIVE.TRANS64.A1T0 RZ, [R25+URZ+0x28c50], RZ ;  /* 0x028c50ff19ff79a7 */ /* 0x0001ea000810003f */
[----:B------:R-:W-:-:S13]  /*f300*/  PLOP3.LUT P0, PT, PT, PT, UP0, 0x40, 0x0 ;  /* 0x000000000000781c */ /* 0x000fda0003f0e808 */
[----:B0-----:R-:W-:Y:S05]  /*f310*/  @P0 BRA `(.L_x_4111) ;  /* 0x0000000c009c0947 */ /* 0x001fea0003800000 */
[----:B------:R-:W-:Y:S01]  /*f320*/  UIADD3 UR4, UR44, -0x2, URZ ;  /* 0xfffffffe2c047890 */ /* 0x000fe2000fffe03f */
[----:B------:R-:W-:Y:S05]  /*f330*/  BSSY B0, `(.L_x_4111) ;  /* 0x00000e5000007945 */ /* 0x000fea0003800000 */
[----:B------:R-:W-:-:S07]  /*f340*/  IMAD.U32 R9, RZ, RZ, UR4 ;  /* 0x00000004ff097e24 */ /* 0x000fce000f8e00ff */
.L_x_4124:
[----:B0-----:R-:W0:Y:S01]  /*f350*/  S2R R2, SR_TID.X ;  /* 0x0000000000027919 */ /* 0x001e220000002100 */
[----:B------:R-:W2:Y:S01]  /*f360*/  LDC R3, c[0x0][0x430] ;  /* 0x00010c00ff037b82 */ /* 0x000ea20000000800 */
[----:B-1----:R-:W-:Y:S01]  /*f370*/  IMAD R8, R9, 0x40, R30 ;  /* 0x0000004009087824 */ /* 0x002fe200078e021e */
[----:B------:R-:W-:Y:S02]  /*f380*/  IADD3 R18, R18, 0x1, RZ ;  /* 0x0000000112127810 */ /* 0x000fe40007ffe0ff */
[----:B--2---:R-:W-:Y:S01]  /*f390*/  ISETP.NE.AND P0, PT, R3, 0x1, PT ;  /* 0x000000010300780c */ /* 0x004fe20003f05270 */
[----:B0-----:R-:W-:-:S05]  /*f3a0*/  IMAD.SHL.U32 R2, R2, 0x10, RZ ;  /* 0x0000001002027824 */ /* 0x001fca00078e00ff */
[----:B------:R-:W-:-:S07]  /*f3b0*/  LOP3.LUT R2, R36, 0x70, R2, 0xf8, !PT ;  /* 0x0000007024027812 */ /* 0x000fce00078ef802 */
[----:B------:R-:W0:Y:S01]  /*f3c0*/  @P0 LDC R3, c[0x0][0x434] ;  /* 0x00010d00ff030b82 */ /* 0x000e220000000800 */
[C---:B------:R-:W-:Y:S02]  /*f3d0*/  ISETP.GT.U32.AND P1, PT, R2.reuse, 0x3f, PT ;  /* 0x0000003f0200780c */ /* 0x040fe40003f24070 */
[----:B------:R-:W-:-:S05]  /*f3e0*/  IADD3 R8, R2, R8, RZ ;  /* 0x0000000802087210 */ /* 0x000fca0007ffe0ff */
        /* <DEDUP_REMOVED lines=10> */
[----:B------:R-:W-:-:S04]  /*f490*/  @!P1 IMAD.WIDE.U32 R2, R24, R4, R2 ;  /* 0x0000000418029225 */ /* 0x000fc800078e0002 */
[----:B------:R-:W-:Y:S02]  /*f4a0*/  @!P1 IMAD.IADD R3, R5, 0x1, R3 ;  /* 0x0000000105039824 */ /* 0x000fe400078e0203 */
[----:B------:R-:W-:Y:S01]  /*f4b0*/  IMAD.MOV.U32 R4, RZ, RZ, RZ ;  /* 0x000000ffff047224 */ /* 0x000fe200078e00ff */
        /* <DEDUP_REMOVED lines=9> */
[----:B------:R-:W-:Y:S01]  /*f550*/  SEL R3, RZ, 0x1, P0 ;  /* 0x00000001ff037807 */ /* 0x000fe20000000000 */
[----:B------:R-:W-:Y:S01]  /*f560*/  IMAD R5, R5, UR4, R8 ;  /* 0x0000000405057c24 */ /* 0x000fe2000f8e0208 */
[----:B------:R-:W-:Y:S01]  /*f570*/  MOV R2, R9 ;  /* 0x0000000900027202 */ /* 0x000fe20000000f00 */
[----:B------:R-:W-:Y:S01]  /*f580*/  VIADD R9, R9, 0xffffffff ;  /* 0xffffffff09097836 */ /* 0x000fe20000000000 */
[----:B------:R-:W-:-:S02]  /*f590*/  SEL R18, R18, RZ, P0 ;  /* 0x000000ff12127207 */ /* 0x000fc40000000000 */
[----:B------:R-:W-:Y:S02]  /*f5a0*/  LOP3.LUT R22, R22, R3, RZ, 0x3c, !PT ;  /* 0x0000000316167212 */ /* 0x000fe400078e3cff */
[----:B------:R-:W-:Y:S01]  /*f5b0*/  ISETP.GT.AND P3, PT, R2, RZ, PT ;  /* 0x000000ff0200720c */ /* 0x000fe20003f64270 */
[----:B0-----:R-:W-:-:S12]  /*f5c0*/  @!P1 BRA `(.L_x_4112) ;  /* 0x0000000000049947 */ /* 0x001fd80003800000 */
[----:B------:R-:W-:Y:S01]  /*f5d0*/  BPT.TRAP 0x1 ;  /* 0x000000040000795c */ /* 0x000fe20000300000 */
.L_x_4112:
[----:B------:R-:W-:Y:S01]  /*f5e0*/  IMAD R8, R18, 0x8, R17 ;  /* 0x0000000812087824 */ /* 0x000fe200078e0211 */
[----:B------:R-:W-:Y:S01]  /*f5f0*/  SHF.L.U32 R20, R22, 0x1f, RZ ;  /* 0x0000001f16147819 */ /* 0x000fe200000006ff */
[----:B------:R-:W-:Y:S01]  /*f600*/  BSSY B1, `(.L_x_4113) ;  /* 0x0000004000017945 */ /* 0x000fe20003800000 */
[----:B------:R-:W-:Y:S02]  /*f610*/  SHF.R.S32.HI R7, RZ, 0x1f, R5 ;  /* 0x0000001fff077819 */ /* 0x000fe40000011405 */
[----:B------:R-:W0:Y:S02]  /*f620*/  SYNCS.PHASECHK.TRANS64.TRYWAIT P0, [R8+URZ+0x28c40], R20 ;  /* 0x028c4014080075a7 */ /* 0x000e24000800017f */
[----:B0-----:R-:W-:Y:S05]  /*f630*/  @!P0 BRA `(.L_x_4114) ;  /* 0x0000002800048947 */ /* 0x001fea0003800000 */
.L_x_4180:
[----:B------:R-:W-:Y:S05]  /*f640*/  BSYNC B1 ;  /* 0x0000000000017941 */ /* 0x000fea0003800000 */
.L_x_4113:
        /* <DEDUP_REMOVED lines=13> */
[----:B------:R-:W-:Y:S02]  /*f720*/  IADD3 R3, R3, R11, RZ ;  /* 0x0000000b03037210 */ /* 0x000fe40007ffe0ff */
[C---:B------:R-:W-:Y:S02]  /*f730*/  IMAD R27, R19.reuse, UR5, R6 ;  /* 0x00000005131b7c24 */ /* 0x040fe4000f8e0206 */
[----:B------:R-:W-:Y:S02]  /*f740*/  IMAD R6, R18, 0x1000, R31 ;  /* 0x0000100012067824 */ /* 0x000fe400078e021f */
[----:B------:R-:W-:Y:S01]  /*f750*/  IMAD.WIDE.U32 R2, R19, UR4, R2 ;  /* 0x0000000413027c25 */ /* 0x000fe2000f8e0002 */
[----:B------:R-:W-:-:S03]  /*f760*/  ULDC.64 UR4, c[0x0][0x2e8] ;  /* 0x0000ba0000047ab9 */ /* 0x000fc60000000a00 */
[----:B------:R-:W-:Y:S01]  /*f770*/  IMAD.IADD R27, R27, 0x1, R3 ;  /* 0x000000011b1b7824 */ /* 0x000fe200078e0203 */
[----:B------:R-:W-:Y:S01]  /*f780*/  LEA R21, P0, R2, UR4, 0x1 ;  /* 0x0000000402157c11 */ /* 0x000fe2000f8008ff */
[----:B------:R-:W-:-:S03]  /*f790*/  UMOV UR4, 0xffffffff ;  /* 0xffffffff00047882 */ /* 0x000fc60000000000 */
[----:B------:R-:W-:Y:S01]  /*f7a0*/  LEA.HI.X R27, R2, UR5, R27, 0x1, P0 ;  /* 0x00000005021b7c11 */ /* 0x000fe200080f0c1b */
[----:B------:R-:W-:Y:S08]  /*f7b0*/  BRA.DIV UR4, `(.L_x_4115) ;  /* 0x0000002604b87947 */ /* 0x000ff0000b800000 */
[----:B------:R-:W2:Y:S01]  /*f7c0*/  SHFL.IDX PT, R14, R21, RZ, 0x181f ;  /* 0x00181fff150e7589 */ /* 0x000ea200000e0000 */
[----:B-1----:R-:W-:-:S03]  /*f7d0*/  LEA R25, R6, R17, 0x1 ;  /* 0x0000001106197211 */ /* 0x002fc600078e08ff */
[----:B------:R-:W1:Y:S01]  /*f7e0*/  SHFL.IDX PT, R3, R27, RZ, 0x181f ;  /* 0x00181fff1b037589 */ /* 0x000e6200000e0000 */
[----:B--2---:R-:W-:-:S03]  /*f7f0*/  IADD3 R2, P0, R14, R0, RZ ;  /* 0x000000000e027210 */ /* 0x004fc60007f1e0ff */
[----:B------:R-:W2:Y:S02]  /*f800*/  SHFL.IDX PT, R14, R21, 0x1, 0x181f ;  /* 0x00381f00150e7f89 */ /* 0x000ea400000e0000 */
[----:B-1----:R-:W-:-:S05]  /*f810*/  IMAD.X R3, RZ, RZ, R3, P0 ;  /* 0x000000ffff037224 */ /* 0x002fca00000e0603 */
[----:B------:R1:W-:Y:S04]  /*f820*/  LDGSTS.E.BYPASS.LTC128B.128 [R25+0x22400], desc[UR50][R2.64], !P1 ;  /* 0x2240000002197fae */ /* 0x0003e8000c901d72 */
[----:B-1----:R-:W1:Y:S01]  /*f830*/  SHFL.IDX PT, R3, R27, 0x1, 0x181f ;  /* 0x00381f001b037f89 */ /* 0x002e6200000e0000 */
[----:B--2---:R-:W-:-:S03]  /*f840*/  IADD3 R2, P0, R14, R0, RZ ;  /* 0x000000000e027210 */ /* 0x004fc60007f1e0ff */
[----:B------:R-:W2:Y:S02]  /*f850*/  SHFL.IDX PT, R14, R21, 0x2, 0x181f ;  /* 0x00581f00150e7f89 */ /* 0x000ea400000e0000 */
[----:B-1----:R-:W-:-:S05]  /*f860*/  IMAD.X R3, RZ, RZ, R3, P0 ;  /* 0x000000ffff037224 */ /* 0x002fca00000e0603 */
[----:B------:R1:W-:Y:S04]  /*f870*/  LDGSTS.E.BYPASS.LTC128B.128 [R25+0x22c00], desc[UR50][R2.64], !P1 ;  /* 0x22c0000002197fae */ /* 0x0003e8000c901d72 */
[----:B-1----:R-:W1:Y:S01]  /*f880*/  SHFL.IDX PT, R3, R27, 0x2, 0x181f ;  /* 0x00581f001b037f89 */ /* 0x002e6200000e0000 */
[----:B--2---:R-:W-:-:S03]  /*f890*/  IADD3 R2, P0, R14, R0, RZ ;  /* 0x000000000e027210 */ /* 0x004fc60007f1e0ff */
[----:B------:R2:W3:Y:S04]  /*f8a0*/  SHFL.IDX PT, R14, R21, 0x3, 0x181f ;  /* 0x00781f00150e7f89 */ /* 0x0004e800000e0000 */
[----:B------:R-:W4:Y:S01]  /*f8b0*/  SHFL.IDX PT, R27, R27, 0x3, 0x181f ;  /* 0x00781f001b1b7f89 */ /* 0x000f2200000e0000 */
[----:B-1----:R-:W-:-:S05]  /*f8c0*/  IMAD.X R3, RZ, RZ, R3, P0 ;  /* 0x000000ffff037224 */ /* 0x002fca00000e0603 */
[----:B---3--:R2:W-:Y:S02]  /*f8d0*/  LDGSTS.E.BYPASS.LTC128B.128 [R25+0x23400], desc[UR50][R2.64], !P1 ;  /* 0x2340000002197fae */ /* 0x0085e4000c901d72 */
.L_x_4190:
        /* <DEDUP_REMOVED lines=8> */
.L_x_4116:
[----:B------:R-:W-:Y:S02]  /*f960*/  PLOP3.LUT P1, PT, P1, P0, PT, 0xa2, 0x0 ;  /* 0x000000000000781c */ /* 0x000fe40000f21472 */
[----:B------:R-:W-:-:S08]  /*f970*/  @P0 R2UR P1, UR4, R8 ;  /* 0x00000000080402ca */ /* 0x000fd00000020000 */
[----:B------:R-:W-:-:S05]  /*f980*/  @P0 PLOP3.LUT P0, PT, P1, PT, PT, 0x80, 0x0 ;  /* 0x000000000000081c */ /* 0x000fca0000f0f070 */
[----:B------:R-:W-:Y:S01]  /*f990*/  @!P1 SYNCS.ARRIVE.TRANS64.RED.A0T1 RZ, [UR4+0x28c30], RZ ;  /* 0x028c30ffffff99a7 */ /* 0x000fe20008200404 */
[----:B------:R-:W-:Y:S07]  /*f9a0*/  @!P1 ARRIVES.LDGSTSBAR.64.TRANSCNT [UR4+0x28c30] ;  /* 0x028c3000ff0099b0 */ /* 0x000fee0008000a84 */
[----:B------:R-:W-:Y:S05]  /*f9b0*/  @P0 BRA.U.ANY `(.L_x_4116) ;  /* 0xfffffffd00e80947 */ /* 0x000fea000393ffff */
[----:B------:R-:W-:Y:S01]  /*f9c0*/  NOP ;  /* 0x0000000000007918 */ /* 0x000fe20000000000 */
[----:B-1----:R-:W-:-:S04]  /*f9d0*/  MOV R2, UR46 ;  /* 0x0000002e00027c02 */ /* 0x002fc80008000f00 */
[----:B------:R-:W-:-:S13]  /*f9e0*/  ISETP.NE.AND P2, PT, R2, 0x3, PT ;  /* 0x000000030200780c */ /* 0x000fda0003f45270 */
[----:B------:R-:W-:Y:S05]  /*f9f0*/  @!P2 BRA `(.L_x_4117) ;  /* 0x000000000004a947 */ /* 0x000fea0003800000 */
[----:B------:R-:W-:Y:S01]  /*fa00*/  BPT.TRAP 0x1 ;  /* 0x000000040000795c */ /* 0x000fe20000300000 */
.L_x_4117:
[----:B------:R1:W-:Y:S01]  /*fa10*/  SYNCS.ARRIVE.TRANS64.A1T0 RZ, [R8+URZ+0x28c30], RZ ;  /* 0x028c30ff08ff79a7 */ /* 0x0003e2000810003f */
[----:B------:R-:W-:Y:S05]  /*fa20*/  @!P2 BRA `(.L_x_4118) ;  /* 0x000000000004a947 */ /* 0x000fea0003800000 */
[----:B------:R-:W-:Y:S01]  /*fa30*/  BPT.TRAP 0x1 ;  /* 0x000000040000795c */ /* 0x000fe20000300000 */
.L_x_4118:
[----:B------:R-:W2:Y:S01]  /*fa40*/  SYNCS.PHASECHK.TRANS64.TRYWAIT P0, [R8+URZ+0x28c60], R20 ;  /* 0x028c6014080075a7 */ /* 0x000ea2000800017f */
[----:B------:R-:W-:Y:S04]  /*fa50*/  BSSY B1, `(.L_x_4119) ;  /* 0x0000002000017945 */ /* 0x000fe80003800000 */
[----:B--2---:R-:W-:Y:S05]  /*fa60*/  @!P0 BRA `(.L_x_4120) ;  /* 0x0000002800188947 */ /* 0x004fea0003800000 */
.L_x_4191:
[----:B------:R-:W-:Y:S05]  /*fa70*/  BSYNC B1 ;  /* 0x0000000000017941 */ /* 0x000fea0003800000 */
.L_x_4119:
        /* <DEDUP_REMOVED lines=34> */
[----:B------:R-:W0:Y:S02]  /*fca0*/  SHFL.IDX PT, R14, R10, 0x1, 0x181f ;  /* 0x00381f000a0e7f89 */ /* 0x000e2400000e0000 */
[----:B--2---:R-:W-:Y:S02]  /*fcb0*/  IADD3.X R7, RZ, R3, RZ, P0, !PT ;  /* 0x00000003ff077210 */ /* 0x004fe400007fe4ff */
        /* <DEDUP_REMOVED lines=40> */
.L_x_4201:
[----:B--2---:R-:W-:Y:S02]  /*ff40*/  P2R R4, PR, RZ, 0x2 ;  /* 0x00000002ff047803 */ /* 0x004fe40000000000 */
[----:B------:R-:W-:Y:S02]  /*ff50*/  LOP3.LUT P1, RZ, R16, 0x80, RZ, 0xc0, !PT ;  /* 0x0000008010ff7812 */ /* 0x000fe4000782c0ff */
[----:B------:R-:W-:Y:S02]  /*ff60*/  IADD3 R2, P2, R14, R0, RZ ;  /* 0x000000000e027210 */ /* 0x000fe40007f5e0ff */
[----:B------:R-:W-:Y:S02]  /*ff70*/  P2R R5, PR, RZ, 0x8 ;  /* 0x00000008ff057803 */ /* 0x000fe40000000000 */
[----:B------:R-:W-:Y:S02]  /*ff80*/  LOP3.LUT P3, RZ, R16, 0x40, RZ, 0xc0, !PT ;  /* 0x0000004010ff7812 */ /* 0x000fe4000786c0ff */
[----:B------:R-:W-:-:S02]  /*ff90*/  IADD3.X R3, RZ, R20, RZ, P2, !PT ;  /* 0x00000014ff037210 */ /* 0x000fc400017fe4ff */
[C---:B------:R-:W-:Y:S02]  /*ffa0*/  LOP3.LUT P2, RZ, R16.reuse, 0x20, RZ, 0xc0, !PT ;  /* 0x0000002010ff7812 */ /* 0x040fe4000784c0ff */
[----:B------:R-:W-:Y:S01]  /*ffb0*/  LOP3.LUT P6, RZ, R16, 0x10, RZ, 0xc0, !PT ;  /* 0x0000001010ff7812 */ /* 0x000fe200078cc0ff */
        /* <DEDUP_REMOVED lines=15> */
.L_x_4122:
        /* <DEDUP_REMOVED lines=11> */
.L_x_4123:
[----:B------:R0:W-:Y:S01]  /*10160*/  SYNCS.ARRIVE.TRANS64.A1T0 RZ, [R8+URZ+0x28c50], RZ ;  /* 0x028c50ff08ff79a7 */ /* 0x0001e2000810003f */
[----:B------:R-:W-:Y:S05]  /*10170*/  @P3 BRA `(.L_x_4124) ;  /* 0xfffffff000743947 */ /* 0x000fea000383ffff */
[----:B------:R-:W-:Y:S05]  /*10180*/  BSYNC B0 ;  /* 0x0000000000007941 */ /* 0x000fea0003800000 */
.L_x_4111:
        /* <DEDUP_REMOVED lines=21> */
.L_x_4126:
[----:B------:R-:W-:Y:S05]  /*102e0*/  BSYNC B0 ;  /* 0x0000000000007941 */ /* 0x000fea0003800000 */
.L_x_4125:
[----:B------:R-:W-:-:S07]  /*102f0*/  LOP3.LUT R22, R22, R5, RZ, 0x3c, !PT ;  /* 0x0000000516167212 */ /* 0x000fce00078e3cff */
.L_x_4086:
[----:B------:R-:W-:Y:S05]  /*10300*/  BSYNC B7 ;  /* 0x0000000000077941 */ /* 0x000fea0003800000 */
.L_x_4084:
        /* <DEDUP_REMOVED lines=11> */
.L_x_4127:
[----:B------:R-:W-:-:S03]  /*103c0*/  UMOV UR4, 0xffffffff ;  /* 0xffffffff00047882 */ /* 0x000fc60000000000 */
[----:B------:R-:W-:Y:S05]  /*103d0*/  BRA.DIV UR4, `(.L_x_4129) ;  /* 0x0000002604a07947 */ /* 0x000fea000b800000 */
[----:B------:R2:W3:Y:S02]  /*103e0*/  SHFL.IDX PT, R14, R33, RZ, 0x1f ;  /* 0x00001fff210e7589 */ /* 0x0004e400000e0000 */
.L_x_4204:
[----:B------:R-:W4:Y:S01]  /*103f0*/  @!P1 S2R R3, SR_CgaCtaId ;  /* 0x0000000000039919 */ /* 0x000f220000008800 */
[----:B------:R-:W-:Y:S05]  /*10400*/  WARPSYNC.ALL ;  /* 0x0000000000007948 */ /* 0x000fea0003800000 */
[----:B------:R-:W-:Y:S01]  /*10410*/  BAR.SYNC.DEFER_BLOCKING 0x4, 0x180 ;  /* 0x0106000000007b1d */ /* 0x000fe20000010000 */
[----:B------:R-:W-:-:S04]  /*10420*/  @!P1 MOV R0, 0x400 ;  /* 0x0000040000009802 */ /* 0x000fc80000000f00 */
[----:B----4-:R-:W-:-:S05]  /*10430*/  @!P1 LEA R17, R3, R0, 0x18 ;  /* 0x0000000003119211 */ /* 0x010fca00078ec0ff */
[----:B------:R2:W-:Y:S02]  /*10440*/  @!P1 STS [R17+0x28cd0], R33 ;  /* 0x028cd02111009388 */ /* 0x0005e40000000800 */
[----:B--23--:R-:W-:Y:S01]  /*10450*/  MOV R33, R14 ;  /* 0x0000000e00217202 */ /* 0x00cfe20000000f00 */
[----:B------:R-:W-:Y:S06]  /*10460*/  BAR.ARV 0x5, 0x180 ;  /* 0x0146000000007b1d */ /* 0x000fec0000002000 */
.L_x_4128:
[----:B------:R-:W-:Y:S02]  /*10470*/  ULDC UR4, c[0x0][0xc38] ;  /* 0x00030e0000047ab9 */ /* 0x000fe40000000800 */
[----:B---3--:R-:W-:-:S13]  /*10480*/  ISETP.GE.AND P0, PT, R33, UR4, PT ;  /* 0x0000000421007c0c */ /* 0x008fda000bf06270 */
[----:B------:R-:W-:Y:S05]  /*10490*/  @!P0 BRA `(.L_x_4130) ;  /* 0xffffffc800a88947 */ /* 0x000fea000383ffff */
.L_x_4081:
        /* <DEDUP_REMOVED lines=12> */
.L_x_4205:
[----:B------:R-:W-:Y:S05]  /*10560*/  BSYNC B0 ;  /* 0x0000000000007941 */ /* 0x000fea0003800000 */
.L_x_4131:
[----:B------:R-:W-:-:S03]  /*10570*/  UMOV UR4, 0xffffffff ;  /* 0xffffffff00047882 */ /* 0x000fc60000000000 */
[----:B------:R-:W-:Y:S05]  /*10580*/  BRA.DIV UR4, `(.L_x_4133) ;  /* 0x0000002604707947 */ /* 0x000fea000b800000 */
[----:B---3--:R-:W3:Y:S02]  /*10590*/  S2R R0, SR_TID.X ;  /* 0x0000000000007919 */ /* 0x008ee40000002100 */
[----:B---3--:R-:W-:-:S04]  /*105a0*/  SHF.R.U32.HI R0, RZ, 0x5, R0 ;  /* 0x00000005ff007819 */ /* 0x008fc80000011600 */
[----:B------:R-:W-:-:S05]  /*105b0*/  LOP3.LUT R0, R0, 0x3, RZ, 0xc0, !PT ;  /* 0x0000000300007812 */ /* 0x000fca00078ec0ff */
[----:B------:R3:W4:Y:S02]  /*105c0*/  SHFL.IDX PT, R14, R0, RZ, 0x1f ;  /* 0x00001fff000e7589 */ /* 0x00072400000e0000 */
.L_x_4208:
[----:B----4-:R-:W-:Y:S01]  /*105d0*/  ISETP.NE.AND P0, PT, R14, RZ, PT ;  /* 0x000000ff0e00720c */ /* 0x010fe20003f05270 */
[----:B------:R-:W-:-:S12]  /*105e0*/  BSSY B0, `(.L_x_4134) ;  /* 0x0000024000007945 */ /* 0x000fd80003800000 */
[----:B------:R-:W-:Y:S05]  /*105f0*/  @P0 BRA `(.L_x_4135) ;  /* 0x0000000000880947 */ /* 0x000fea0003800000 */
[----:B------:R-:W-:-:S03]  /*10600*/  UMOV UR4, 0xffffffff ;  /* 0xffffffff00047882 */ /* 0x000fc60000000000 */
[----:B------:R-:W-:Y:S05]  /*10610*/  BRA.DIV UR4, `(.L_x_4136) ;  /* 0x0000002604807947 */ /* 0x000fea000b800000 */
[----:B------:R-:W-:-:S13]  /*10620*/  ELECT P6, URZ, PT ;  /* 0x00000000003f782f */ /* 0x000fda00038c0000 */
.L_x_4211:
[----:B------:R-:W-:Y:S05]  /*10630*/  @!P6 BRA `(.L_x_4135) ;  /* 0x000000000078e947 */ /* 0x000fea0003800000 */
[----:B------:R-:W-:-:S06]  /*10640*/  ULOP3.LUT UR4, UR39, 0x2, URZ, 0xfc, !UPT ;  /* 0x0000000227047892 */ /* 0x000fcc000f8efc3f */
[----:B---3--:R-:W-:-:S05]  /*10650*/  IMAD.U32 R0, RZ, RZ, UR4 ;  /* 0x00000004ff007e24 */ /* 0x008fca000f8e00ff */
[----:B------:R-:W-:-:S13]  /*10660*/  ISETP.NE.AND P0, PT, R0, 0x3, PT ;  /* 0x000000030000780c */ /* 0x000fda0003f05270 */
[----:B------:R-:W-:Y:S05]  /*10670*/  @!P0 BRA `(.L_x_4137) ;  /* 0x0000000000048947 */ /* 0x000fea0003800000 */
[----:B------:R-:W-:Y:S01]  /*10680*/  BPT.TRAP 0x1 ;  /* 0x000000040000795c */ /* 0x000fe20000300000 */
.L_x_4137:
[C---:B------:R-:W-:Y:S01]  /*10690*/  LEA R5, R18.reuse, R7, 0x3 ;  /* 0x0000000712057211 */ /* 0x040fe200078e18ff */
[----:B------:R-:W-:Y:S01]  /*106a0*/  VIADD R18, R18, 0x1 ;  /* 0x0000000112127836 */ /* 0x000fe20000000000 */
[----:B------:R-:W-:-:S04]  /*106b0*/  SHF.L.U32 R0, R22, 0x1f, RZ ;  /* 0x0000001f16007819 */ /* 0x000fc800000006ff */
[----:B------:R-:W3:Y:S01]  /*106c0*/  SYNCS.PHASECHK.TRANS64.TRYWAIT P1, [R5+URZ+0x28c40], R0 ;  /* 0x028c4000050075a7 */ /* 0x000ee2000802017f */
[----:B------:R-:W-:-:S04]  /*106d0*/  ISETP.NE.AND P2, PT, R18, 0x2, PT ;  /* 0x000000021200780c */ /* 0x000fc80003f45270 */
[----:B------:R-:W-:Y:S01]  /*106e0*/  SEL R3, RZ, 0x1, P2 ;  /* 0x00000001ff037807 */ /* 0x000fe20001000000 */
[----:B---3--:R-:W-:Y:S08]  /*106f0*/  @!P1 BRA `(.L_x_4138) ;  /* 0x0000002400689947 */ /* 0x008ff00003800000 */
.L_x_4212:
[----:B------:R-:W-:Y:S02]  /*10700*/  SEL R18, R18, RZ, P2 ;  /* 0x000000ff12127207 */ /* 0x000fe40001000000 */
[----:B------:R-:W-:Y:S01]  /*10710*/  LOP3.LUT R2, R22, R3, RZ, 0x3c, !PT ;  /* 0x0000000316027212 */ /* 0x000fe200078e3cff */
[----:B------:R-:W-:Y:S06]  /*10720*/  @!P0 BRA `(.L_x_4139) ;  /* 0x0000000000048947 */ /* 0x000fec0003800000 */
[----:B------:R-:W-:Y:S01]  /*10730*/  BPT.TRAP 0x1 ;  /* 0x000000040000795c */ /* 0x000fe20000300000 */
.L_x_4139:
[----:B------:R-:W-:Y:S01]  /*10740*/  IMAD R3, R18, 0x8, R7 ;  /* 0x0000000812037824 */ /* 0x000fe200078e0207 */
[----:B------:R-:W-:-:S04]  /*10750*/  SHF.L.U32 R2, R2, 0x1f, RZ ;  /* 0x0000001f02027819 */ /* 0x000fc800000006ff */
[----:B------:R-:W4:Y:S02]  /*10760*/  SYNCS.PHASECHK.TRANS64.TRYWAIT P1, [R3+URZ+0x28c40], R2 ;  /* 0x028c4002030075a7 */ /* 0x000f24000802017f */
[----:B----4-:R-:W-:Y:S05]  /*10770*/  @!P1 BRA `(.L_x_4140) ;  /* 0x00000024005c9947 */ /* 0x010fea0003800000 */
.L_x_4213:
[----:B------:R-:W-:Y:S05]  /*10780*/  @!P0 BRA `(.L_x_4141) ;  /* 0x0000000000048947 */ /* 0x000fea0003800000 */
[----:B------:R-:W-:Y:S01]  /*10790*/  BPT.TRAP 0x1 ;  /* 0x000000040000795c */ /* 0x000fe20000300000 */
.L_x_4141:
[----:B------:R-:W0:Y:S02]  /*107a0*/  SYNCS.PHASECHK.TRANS64.TRYWAIT P1, [R5+URZ+0x28c60], R0 ;  /* 0x028c6000050075a7 */ /* 0x000e24000802017f */
[----:B0-----:R-:W-:Y:S05]  /*107b0*/  @!P1 BRA `(.L_x_4142) ;  /* 0x0000002400609947 */ /* 0x001fea0003800000 */
.L_x_4214:
[----:B------:R-:W-:Y:S05]  /*107c0*/  @!P0 BRA `(.L_x_4143) ;  /* 0x0000000000048947 */ /* 0x000fea0003800000 */
[----:B------:R-:W-:Y:S01]  /*107d0*/  BPT.TRAP 0x1 ;  /* 0x000000040000795c */ /* 0x000fe20000300000 */
.L_x_4143:
[----:B------:R0:W0:Y:S02]  /*107e0*/  SYNCS.PHASECHK.TRANS64.TRYWAIT P0, [R3+URZ+0x28c60], R2 ;  /* 0x028c6002030075a7 */ /* 0x000024000800017f */
[----:B0-----:R-:W-:Y:S05]  /*107f0*/  @!P0 NANOSLEEP.SYNCS 0x989680 ;  /* 0x009896800000895d */ /* 0x001fea0003900000 */
[----:B------:R-:W0:Y:S02]  /*10800*/  @!P0 SYNCS.PHASECHK.TRANS64 P0, [R3+URZ+0x28c60], R2 ;  /* 0x028c6002030085a7 */ /* 0x000e24000800007f */
[----:B0-----:R-:W-:Y:S05]  /*10810*/  @!P0 BRA `(.L_x_4143) ;  /* 0xfffffffc00f08947 */ /* 0x001fea000383ffff */
.L_x_4135:
[----:B------:R-:W-:Y:S05]  /*10820*/  BSYNC B0 ;  /* 0x0000000000007941 */ /* 0x000fea0003800000 */
.L_x_4134:
[----:B------:R-:W-:Y:S05]  /*10830*/  EXIT ;  /* 0x000000000000794d */ /* 0x000fea0003800000 */
.L_x_4025:
[----:B0-----:R-:W-:-:S04]  /*10840*/  IMAD.U32 R3, RZ, RZ, UR21 ;  /* 0x00000015ff037e24 */ /* 0x001fc8000f8e00ff */
[----:B------:R0:W1:Y:S03]  /*10850*/  SYNCS.PHASECHK.TRANS64.TRYWAIT P1, [R3+URZ+0x28c50], R0 ;  /* 0x028c5000030075a7 */ /* 0x000066000802017f */
[----:B-1----:R-:W-:Y:S05]  /*10860*/  @!P1 NANOSLEEP.SYNCS 0x989680 ;  /* 0x009896800000995d */ /* 0x002fea0003900000 */
[----:B------:R-:W1:Y:S02]  /*10870*/  @!P1 SYNCS.PHASECHK.TRANS64 P1, [R3+URZ+0x28c50], R0 ;  /* 0x028c5000030095a7 */ /* 0x000e64000802007f */
[----:B-1----:R-:W-:Y:S05]  /*10880*/  @!P1 BRA `(.L_x_4025) ;  /* 0xfffffffc00ec9947 */ /* 0x002fea000383ffff */
[----:B------:R-:W-:Y:S05]  /*10890*/  BRA `(.L_x_4144) ;  /* 0xffffff1000307947 */ /* 0x000fea000383ffff */
.L_x_4031:
[----:B-1----:R-:W-:-:S04]  /*108a0*/  MOV R3, UR21 ;  /* 0x0000001500037c02 */ /* 0x002fc80008000f00 */
[----:B------:R1:W2:Y:S03]  /*108b0*/  SYNCS.PHASECHK.TRANS64.TRYWAIT P1, [R3+URZ+0x28c50], R0 ;  /* 0x028c5000030075a7 */ /* 0x0002a6000802017f */
[----:B--2---:R-:W-:Y:S05]  /*108c0*/  @!P1 NANOSLEEP.SYNCS 0x989680 ;  /* 0x009896800000995d */ /* 0x004fea0003900000 */
[----:B------:R-:W2:Y:S02]  /*108d0*/  @!P1 SYNCS.PHASECHK.TRANS64 P1, [R3+URZ+0x28c50], R0 ;  /* 0x028c5000030095a7 */ /* 0x000ea4000802007f */
[----:B--2---:R-:W-:Y:S05]  /*108e0*/  @!P1 BRA `(.L_x_4031) ;  /* 0xfffffffc00ec9947 */ /* 0x004fea000383ffff */
[----:B------:R-:W-:Y:S05]  /*108f0*/  BRA `(.L_x_4030) ;  /* 0xffffff1c00287947 */ /* 0x000fea000383ffff */
.L_x_4035:
[----:B0-----:R-:W-:-:S04]  /*10900*/  IMAD.U32 R3, RZ, RZ, UR42 ;  /* 0x0000002aff037e24 */ /* 0x001fc8000f8e00ff */
[----:B------:R0:W1:Y:S03]  /*10910*/  SYNCS.PHASECHK.TRANS64.TRYWAIT P1, [R3+URZ+0x28c00], R0 ;  /* 0x028c0000030075a7 */ /* 0x000066000802017f */
[----:B-1----:R-:W-:Y:S05]  /*10920*/  @!P1 NANOSLEEP.SYNCS 0x989680 ;  /* 0x009896800000995d */ /* 0x002fea0003900000 */
[----:B------:R-:W1:Y:S02]  /*10930*/  @!P1 SYNCS.PHASECHK.TRANS64 P1, [R3+URZ+0x28c00], R0 ;  /* 0x028c0000030095a7 */ /* 0x000e64000802007f */
[----:B-1----:R-:W-:Y:S05]  /*10940*/  @!P1 BRA `(.L_x_4035) ;  /* 0xfffffffc00ec9947 */ /* 0x002fea000383ffff */
[----:B------:R-:W-:Y:S05]  /*10950*/  BRA `(.L_x_4145) ;  /* 0xffffff2c00c87947 */ /* 0x000fea000383ffff */
.L_x_4039:
[----:B--2---:R2:W3:Y:S02]  /*10960*/  SYNCS.PHASECHK.TRANS64.TRYWAIT P1, [R7+URZ+0x28c30], R8 ;  /* 0x028c3008070075a7 */ /* 0x0044e4000802017f */
[----:B---3--:R-:W-:Y:S05]  /*10970*/  @!P1 NANOSLEEP.SYNCS 0x989680 ;  /* 0x009896800000995d */ /* 0x008fea0003900000 */
[----:B------:R-:W3:Y:S02]  /*10980*/  @!P1 SYNCS.PHASECHK.TRANS64 P1, [R7+URZ+0x28c30], R8 ;  /* 0x028c3008070095a7 */ /* 0x000ee4000802007f */
[----:B---3--:R-:W-:Y:S05]  /*10990*/  @!P1 BRA `(.L_x_4039) ;  /* 0xfffffffc00f09947 */ /* 0x008fea000383ffff */
[----:B------:R-:W-:Y:S05]  /*109a0*/  BRA `(.L_x_4038) ;  /* 0xffffff2c00e47947 */ /* 0x000fea000383ffff */
.L_x_4044:
[----:B-1----:R1:W3:Y:S02]  /*109b0*/  SYNCS.PHASECHK.TRANS64.TRYWAIT P1, [R7+URZ+0x28c50], R8 ;  /* 0x028c5008070075a7 */ /* 0x0022e4000802017f */
[----:B---3--:R-:W-:Y:S05]  /*109c0*/  @!P1 NANOSLEEP.SYNCS 0x989680 ;  /* 0x009896800000995d */ /* 0x008fea0003900000 */
[----:B------:R-:W3:Y:S02]  /*109d0*/  @!P1 SYNCS.PHASECHK.TRANS64 P1, [R7+URZ+0x28c50], R8 ;  /* 0x028c5008070095a7 */ /* 0x000ee4000802007f */
[----:B---3--:R-:W-:Y:S05]  /*109e0*/  @!P1 BRA `(.L_x_4044) ;  /* 0xfffffffc00f09947 */ /* 0x008fea000383ffff */
[----:B------:R-:W-:Y:S05]  /*109f0*/  BRA `(.L_x_4043) ;  /* 0xffffff44007c7947 */ /* 0x000fea000383ffff */
.L_x_4050:
[----:B-1----:R-:W-:-:S04]  /*10a00*/  IMAD.U32 R6, RZ, RZ, UR23 ;  /* 0x00000017ff067e24 */ /* 0x002fc8000f8e00ff */
[----:B------:R1:W3:Y:S03]  /*10a10*/  SYNCS.PHASECHK.TRANS64.TRYWAIT P1, [R6+URZ+0x28c30], R7 ;  /* 0x028c3007060075a7 */ /* 0x0002e6000802017f */
[----:B---3--:R-:W-:Y:S05]  /*10a20*/  @!P1 NANOSLEEP.SYNCS 0x989680 ;  /* 0x009896800000995d */ /* 0x008fea0003900000 */
[----:B------:R-:W3:Y:S02]  /*10a30*/  @!P1 SYNCS.PHASECHK.TRANS64 P1, [R6+URZ+0x28c30], R7 ;  /* 0x028c3007060095a7 */ /* 0x000ee4000802007f */
[----:B---3--:R-:W-:Y:S05]  /*10a40*/  @!P1 BRA `(.L_x_4050) ;  /* 0xfffffffc00ec9947 */ /* 0x008fea000383ffff */
[----:B------:R-:W-:Y:S05]  /*10a50*/  BRA `(.L_x_4049) ;  /* 0xffffff4800987947 */ /* 0x000fea000383ffff */
.L_x_4055:
[----:B-1----:R-:W-:-:S04]  /*10a60*/  IMAD.U32 R8, RZ, RZ, UR23 ;  /* 0x00000017ff087e24 */ /* 0x002fc8000f8e00ff */
[----:B------:R1:W2:Y:S03]  /*10a70*/  SYNCS.PHASECHK.TRANS64.TRYWAIT P1, [R8+URZ+0x28c50], R7 ;  /* 0x028c5007080075a7 */ /* 0x0002a6000802017f */
[----:B--2---:R-:W-:Y:S05]  /*10a80*/  @!P1 NANOSLEEP.SYNCS 0x989680 ;  /* 0x009896800000995d */ /* 0x004fea0003900000 */
[----:B------:R-:W2:Y:S02]  /*10a90*/  @!P1 SYNCS.PHASECHK.TRANS64 P1, [R8+URZ+0x28c50], R7 ;  /* 0x028c5007080095a7 */ /* 0x000ea4000802007f */
[----:B--2---:R-:W-:Y:S05]  /*10aa0*/  @!P1 BRA `(.L_x_4055) ;  /* 0xfffffffc00ec9947 */ /* 0x004fea000383ffff */
[----:B------:R-:W-:Y:S05]  /*10ab0*/  BRA `(.L_x_4054) ;  /* 0xffffff68001c7947 */ /* 0x000fea000383ffff */
.L_x_4062:
[----:B-1----:R-:W-:-:S04]  /*10ac0*/  MOV R6, UR22 ;  /* 0x0000001600067c02 */ /* 0x002fc80008000f00 */
[----:B------:R1:W4:Y:S03]  /*10ad0*/  SYNCS.PHASECHK.TRANS64.TRYWAIT P1, [R6+URZ+0x28c30], R7 ;  /* 0x028c3007060075a7 */ /* 0x000326000802017f */
[----:B----4-:R-:W-:Y:S05]  /*10ae0*/  @!P1 NANOSLEEP.SYNCS 0x989680 ;  /* 0x009896800000995d */ /* 0x010fea0003900000 */
[----:B------:R-:W4:Y:S02]  /*10af0*/  @!P1 SYNCS.PHASECHK.TRANS64 P1, [R6+URZ+0x28c30], R7 ;  /* 0x028c3007060095a7 */ /* 0x000f24000802007f */
[----:B----4-:R-:W-:Y:S05]  /*10b00*/  @!P1 BRA `(.L_x_4062) ;  /* 0xfffffffc00ec9947 */ /* 0x010fea000383ffff */
[----:B------:R-:W-:Y:S05]  /*10b10*/  BRA `(.L_x_4061) ;  /* 0xffffff6c00107947 */ /* 0x000fea000383ffff */
.L_x_4067:
[----:B--2---:R-:W-:-:S04]  /*10b20*/  IMAD.U32 R8, RZ, RZ, UR22 ;  /* 0x00000016ff087e24 */ /* 0x004fc8000f8e00ff */
[----:B------:R2:W3:Y:S03]  /*10b30*/  SYNCS.PHASECHK.TRANS64.TRYWAIT P1, [R8+URZ+0x28c50], R7 ;  /* 0x028c5007080075a7 */ /* 0x0004e6000802017f */
[----:B---3--:R-:W-:Y:S05]  /*10b40*/  @!P1 NANOSLEEP.SYNCS 0x989680 ;  /* 0x009896800000995d */ /* 0x008fea0003900000 */
[----:B------:R-:W3:Y:S02]  /*10b50*/  @!P1 SYNCS.PHASECHK.TRANS64 P1, [R8+URZ+0x28c50], R7 ;  /* 0x028c5007080095a7 */ /* 0x000ee4000802007f */
[----:B---3--:R-:W-:Y:S05]  /*10b60*/  @!P1 BRA `(.L_x_4067) ;  /* 0xfffffffc00ec9947 */ /* 0x008fea000383ffff */
[----:B------:R-:W-:Y:S05]  /*10b70*/  BRA `(.L_x_4066) ;  /* 0xffffff8400347947 */ /* 0x000fea000383ffff */
.L_x_4092:
[----:B------:R-:W2:Y:S01]  /*10b80*/  S2R R20, SR_TID.X ;  /* 0x0000000000147919 */ /* 0x000ea20000002100 */
[----:B------:R-:W-:Y:S01]  /*10b90*/  IMAD.MOV.U32 R12, RZ, RZ, RZ ;  /* 0x000000ffff0c7224 */ /* 0x000fe200078e00ff */
[----:B------:R-:W-:Y:S01]  /*10ba0*/  MOV R11, 0x1f ;  /* 0x0000001f000b7802 */ /* 0x000fe20000000f00 */
[----:B------:R-:W-:Y:S01]  /*10bb0*/  IMAD.MOV.U32 R15, RZ, RZ, -0x1 ;  /* 0xffffffffff0f7424 */ /* 0x000fe200078e00ff */
[----:B--2---:R-:W-:-:S04]  /*10bc0*/  SHF.R.U32.HI R20, RZ, 0x5, R20 ;  /* 0x00000005ff147819 */ /* 0x004fc80000011614 */
[----:B------:R-:W-:-:S05]  /*10bd0*/  LOP3.LUT R20, R20, 0x3, RZ, 0xc0, !PT ;  /* 0x0000000314147812 */ /* 0x000fca00078ec0ff */
[----:B------:R-:W-:-:S07]  /*10be0*/  IMAD.MOV.U32 R13, RZ, RZ, R20 ;  /* 0x000000ffff0d7224 */ /* 0x000fce00078e0014 */
[----:B01---5:R-:W-:Y:S05]  /*10bf0*/  WARPSYNC.COLLECTIVE R15, `(.L_x_4146) ;  /* 0x000000000f087348 */ /* 0x023fea0003c00000 */
[----:B------:R2:W3:Y:S02]  /*10c00*/  SHFL.IDX P6, R14, R13, R12, R11 ;  /* 0x0000000c0d0e7389 */ /* 0x0004e400000c000b */
[----:B0123-5:R-:W-:Y:S01]  /*10c10*/  ENDCOLLECTIVE ;  /* 0x000000000000791b */ /* 0x02ffe20003800000 */
.L_x_4146:
[----:B------:R-:W-:Y:S05]  /*10c20*/  BRA `(.L_x_4147) ;  /* 0xffffffcc00487947 */ /* 0x000fea000383ffff */
.L_x_4095:
[----:B0-----:R0:W1:Y:S02]  /*10c30*/  SYNCS.PHASECHK.TRANS64.TRYWAIT P0, [R25+URZ+0x28c40], R0 ;  /* 0x028c4000190075a7 */ /* 0x001064000800017f */
[----:B-1----:R-:W-:Y:S05]  /*10c40*/  @!P0 NANOSLEEP.SYNCS 0x989680 ;  /* 0x009896800000895d */ /* 0x002fea0003900000 */
[----:B------:R-:W1:Y:S02]  /*10c50*/  @!P0 SYNCS.PHASECHK.TRANS64 P0, [R25+URZ+0x28c40], R0 ;  /* 0x028c4000190085a7 */ /* 0x000e64000800007f */
[----:B-1----:R-:W-:Y:S05]  /*10c60*/  @!P0 BRA `(.L_x_4095) ;  /* 0xfffffffc00f08947 */ /* 0x002fea000383ffff */
[----:B------:R-:W-:Y:S05]  /*10c70*/  BRA `(.L_x_4148) ;  /* 0xffffffcc00f07947 */ /* 0x000fea000383ffff */
.L_x_4096:
[----:B------:R-:W-:Y:S01]  /*10c80*/  BSSY B0, `(.L_x_4149) ;  /* 0x0000008000007945 */ /* 0x000fe20003800000 */
[----:B------:R-:W-:Y:S01]  /*10c90*/  IMAD.MOV.U32 R13, RZ, RZ, R5 ;  /* 0x000000ffff0d7224 */ /* 0x000fe200078e0005 */
[----:B------:R-:W-:Y:S01]  /*10ca0*/  MOV R11, 0x181f ;  /* 0x0000181f000b7802 */ /* 0x000fe20000000f00 */
[----:B------:R-:W-:Y:S02]  /*10cb0*/  IMAD.MOV.U32 R12, RZ, RZ, RZ ;  /* 0x000000ffff0c7224 */ /* 0x000fe400078e00ff */
[----:B------:R-:W-:-:S07]  /*10cc0*/  IMAD.MOV.U32 R15, RZ, RZ, -0x1 ;  /* 0xffffffffff0f7424 */ /* 0x000fce00078e00ff */
[----:B------:R-:W-:Y:S05]  /*10cd0*/  WARPSYNC.COLLECTIVE R15, `(.L_x_4150) ;  /* 0x000000000f087348 */ /* 0x000fea0003c00000 */
[----:B------:R0:W1:Y:S02]  /*10ce0*/  SHFL.IDX P6, R14, R13, R12, R11 ;  /* 0x0000000c0d0e7389 */ /* 0x00006400000c000b */
[----:B01----:R-:W-:Y:S01]  /*10cf0*/  ENDCOLLECTIVE ;  /* 0x000000000000791b */ /* 0x003fe20003800000 */
.L_x_4150:
[----:B------:R-:W-:Y:S05]  /*10d00*/  BSYNC B0 ;  /* 0x0000000000007941 */ /* 0x000fea0003800000 */
.L_x_4149:
[----:B------:R-:W-:Y:S01]  /*10d10*/  IMAD.MOV.U32 R13, RZ, RZ, R0 ;  /* 0x000000ffff0d7224 */ /* 0x000fe200078e0000 */
[----:B------:R-:W-:Y:S01]  /*10d20*/  MOV R12, RZ ;  /* 0x000000ff000c7202 */ /* 0x000fe20000000f00 */
[----:B------:R-:W-:Y:S01]  /*10d30*/  IMAD.MOV.U32 R11, RZ, RZ, 0x181f ;  /* 0x0000181fff0b7424 */ /* 0x000fe200078e00ff */
[----:B------:R-:W-:Y:S01]  /*10d40*/  @P0 LEA R7, R4, R17, 0x1 ;  /* 0x0000001104070211 */ /* 0x000fe200078e08ff */
[----:B------:R-:W-:Y:S02]  /*10d50*/  IMAD.MOV.U32 R15, RZ, RZ, -0x1 ;  /* 0xffffffffff0f7424 */ /* 0x000fe400078e00ff */
[----:B------:R-:W-:-:S07]  /*10d60*/  IMAD.MOV.U32 R2, RZ, RZ, R14 ;  /* 0x000000ffff027224 */ /* 0x000fce00078e000e */
[----:B------:R-:W-:Y:S05]  /*10d70*/  WARPSYNC.COLLECTIVE R15, `(.L_x_4151) ;  /* 0x000000000f087348 */ /* 0x000fea0003c00000 */
[----:B------:R0:W1:Y:S02]  /*10d80*/  SHFL.IDX P6, R14, R13, R12, R11 ;  /* 0x0000000c0d0e7389 */ /* 0x00006400000c000b */
[----:B01----:R-:W-:Y:S01]  /*10d90*/  ENDCOLLECTIVE ;  /* 0x000000000000791b */ /* 0x003fe20003800000 */
.L_x_4151:
        /* <DEDUP_REMOVED lines=8> */
.L_x_4152:
[----:B------:R-:W-:Y:S01]  /*10e20*/  @!PT LDS RZ, [RZ] ;  /* 0x00000000fffff984 */ /* 0x000fe20000000800 */
[----:B------:R-:W-:Y:S01]  /*10e30*/  @!PT LDS RZ, [RZ] ;  /* 0x00000000fffff984 */ /* 0x000fe20000000800 */
[----:B------:R-:W-:Y:S01]  /*10e40*/  @!PT LDS RZ, [RZ] ;  /* 0x00000000fffff984 */ /* 0x000fe20000000800 */
[----:B------:R0:W-:Y:S01]  /*10e50*/  @P0 LDGSTS.E.BYPASS.LTC128B.128 [R7+0x22400], desc[UR50][R2.64], !P2 ;  /* 0x2240000002070fae */ /* 0x0001e2000d101d72 */
[----:B------:R-:W-:Y:S01]  /*10e60*/  ISETP.GE.AND P0, PT, R27, 0x11, PT ;  /* 0x000000111b00780c */ /* 0x000fe20003f06270 */
[----:B------:R-:W-:-:S12]  /*10e70*/  IMAD.MOV.U32 R13, RZ, RZ, R0 ;  /* 0x000000ffff0d7224 */ /* 0x000fd800078e0000 */
[----:B------:R-:W-:Y:S01]  /*10e80*/  @P0 IMAD R9, R4, 0x2, R17 ;  /* 0x0000000204090824 */ /* 0x000fe200078e0211 */
[----:B0-----:R-:W-:-:S07]  /*10e90*/  MOV R2, R14 ;  /* 0x0000000e00027202 */ /* 0x001fce0000000f00 */
[----:B------:R-:W-:Y:S05]  /*10ea0*/  WARPSYNC.COLLECTIVE R15, `(.L_x_4153) ;  /* 0x000000000f087348 */ /* 0x000fea0003c00000 */
[----:B------:R0:W1:Y:S02]  /*10eb0*/  SHFL.IDX P6, R14, R13, R12, R11 ;  /* 0x0000000c0d0e7389 */ /* 0x00006400000c000b */
[----:B01----:R-:W-:Y:S01]  /*10ec0*/  ENDCOLLECTIVE ;  /* 0x000000000000791b */ /* 0x003fe20003800000 */
.L_x_4153:
        /* <DEDUP_REMOVED lines=8> */
.L_x_4154:
        /* <DEDUP_REMOVED lines=11> */
.L_x_4155:
[----:B------:R-:W-:Y:S01]  /*11000*/  MOV R13, R5 ;  /* 0x00000005000d7202 */ /* 0x000fe20000000f00 */
[----:B------:R-:W-:Y:S01]  /*11010*/  IMAD.MOV.U32 R12, RZ, RZ, 0x3 ;  /* 0x00000003ff0c7424 */ /* 0x000fe200078e00ff */
[----:B------:R-:W-:-:S05]  /*11020*/  @P0 LEA R14, P1, R6, R14, 0x1 ;  /* 0x0000000e060e0211 */ /* 0x000fca00078208ff */
[----:B------:R-:W-:Y:S02]  /*11030*/  @P0 IMAD.X R3, RZ, RZ, R2, P1 ;  /* 0x000000ffff030224 */ /* 0x000fe400008e0602 */
[----:B------:R-:W-:-:S07]  /*11040*/  @P0 IMAD.MOV.U32 R2, RZ, RZ, R14 ;  /* 0x000000ffff020224 */ /* 0x000fce00078e000e */
[----:B------:R-:W-:Y:S05]  /*11050*/  WARPSYNC.COLLECTIVE R15, `(.L_x_4156) ;  /* 0x000000000f087348 */ /* 0x000fea0003c00000 */
[----:B------:R0:W1:Y:S02]  /*11060*/  SHFL.IDX P6, R14, R13, R12, R11 ;  /* 0x0000000c0d0e7389 */ /* 0x00006400000c000b */
[----:B01----:R-:W-:Y:S01]  /*11070*/  ENDCOLLECTIVE ;  /* 0x000000000000791b */ /* 0x003fe20003800000 */
.L_x_4156:
        /* <DEDUP_REMOVED lines=9> */
.L_x_4157:
[----:B------:R-:W-:Y:S05]  /*11110*/  BRA `(.L_x_4158) ;  /* 0xffffffcc00a87947 */ /* 0x000fea000383ffff */
.L_x_4101:
[----:B------:R-:W-:Y:S01]  /*11120*/  MOV R13, R5 ;  /* 0x00000005000d7202 */ /* 0x000fe20000000f00 */
[----:B------:R-:W-:Y:S02]  /*11130*/  IMAD.MOV.U32 R12, RZ, RZ, RZ ;  /* 0x000000ffff0c7224 */ /* 0x000fe400078e00ff */
[----:B------:R-:W-:Y:S02]  /*11140*/  IMAD.MOV.U32 R11, RZ, RZ, 0x181f ;  /* 0x0000181fff0b7424 */ /* 0x000fe400078e00ff */
[----:B------:R-:W-:Y:S02]  /*11150*/  IMAD.MOV.U32 R15, RZ, RZ, -0x1 ;  /* 0xffffffffff0f7424 */ /* 0x000fe400078e00ff */
[----:B------:R-:W-:-:S07]  /*11160*/  IMAD.U32 R3, RZ, RZ, UR43 ;  /* 0x0000002bff037e24 */ /* 0x000fce000f8e00ff */
[----:B-1---5:R-:W-:Y:S05]  /*11170*/  WARPSYNC.COLLECTIVE R15, `(.L_x_4159) ;  /* 0x000000000f087348 */ /* 0x022fea0003c00000 */
[----:B------:R0:W2:Y:S02]  /*11180*/  SHFL.IDX P6, R14, R13, R12, R11 ;  /* 0x0000000c0d0e7389 */ /* 0x0000a400000c000b */
[----:B012--5:R-:W-:Y:S01]  /*11190*/  ENDCOLLECTIVE ;  /* 0x000000000000791b */ /* 0x027fe20003800000 */
.L_x_4159:
[----:B------:R-:W-:-:S04]  /*111a0*/  IMAD R4, R3, 0x40, R36 ;  /* 0x0000004003047824 */ /* 0x000fc800078e0224 */
[C---:B------:R-:W-:Y:S01]  /*111b0*/  VIADD R6, R4.reuse, 0x10 ;  /* 0x0000001004067836 */ /* 0x040fe20000000000 */
[----:B------:R-:W-:Y:S01]  /*111c0*/  ISETP.GE.AND P0, PT, R4, UR37, PT ;  /* 0x0000002504007c0c */ /* 0x000fe2000bf06270 */
[----:B------:R-:W-:Y:S01]  /*111d0*/  IMAD.MOV.U32 R13, RZ, RZ, R0 ;  /* 0x000000ffff0d7224 */ /* 0x000fe200078e0000 */
[----:B------:R-:W-:-:S11]  /*111e0*/  MOV R2, R14 ;  /* 0x0000000e00027202 */ /* 0x000fd60000000f00 */
[----:B------:R-:W-:Y:S05]  /*111f0*/  WARPSYNC.COLLECTIVE R15, `(.L_x_4160) ;  /* 0x000000000f087348 */ /* 0x000fea0003c00000 */
[----:B------:R0:W1:Y:S02]  /*11200*/  SHFL.IDX P6, R14, R13, R12, R11 ;  /* 0x0000000c0d0e7389 */ /* 0x00006400000c000b */
[----:B01----:R-:W-:Y:S01]  /*11210*/  ENDCOLLECTIVE ;  /* 0x000000000000791b */ /* 0x003fe20003800000 */
.L_x_4160:
        /* <DEDUP_REMOVED lines=8> */
.L_x_4161:
        /* <DEDUP_REMOVED lines=11> */
.L_x_4162:
        /* <DEDUP_REMOVED lines=8> */
.L_x_4163:
[----:B------:R-:W-:Y:S01]  /*113d0*/  @!PT LDS RZ, [RZ] ;  /* 0x00000000fffff984 */ /* 0x000fe20000000800 */
[----:B------:R-:W-:Y:S01]  /*113e0*/  @!PT LDS RZ, [RZ] ;  /* 0x00000000fffff984 */ /* 0x000fe20000000800 */
[----:B------:R-:W-:Y:S01]  /*113f0*/  @!PT LDS RZ, [RZ] ;  /* 0x00000000fffff984 */ /* 0x000fe20000000800 */
[----:B------:R0:W-:Y:S01]  /*11400*/  @!P0 LDGSTS.E.BYPASS.LTC128B.128 [R8+0x20c00], desc[UR50][R2.64], !P5 ;  /* 0x20c0000002088fae */ /* 0x0001e2000e901d72 */
[----:B------:R-:W-:Y:S01]  /*11410*/  ISETP.GE.AND P0, PT, R6, UR37, PT ;  /* 0x0000002506007c0c */ /* 0x000fe2000bf06270 */
[----:B------:R-:W-:Y:S01]  /*11420*/  IMAD.MOV.U32 R13, RZ, RZ, R0 ;  /* 0x000000ffff0d7224 */ /* 0x000fe200078e0000 */
[----:B0-----:R-:W-:-:S11]  /*11430*/  MOV R2, R14 ;  /* 0x0000000e00027202 */ /* 0x001fd60000000f00 */
[----:B------:R-:W-:Y:S05]  /*11440*/  WARPSYNC.COLLECTIVE R15, `(.L_x_4164) ;  /* 0x000000000f087348 */ /* 0x000fea0003c00000 */
[----:B------:R0:W1:Y:S02]  /*11450*/  SHFL.IDX P6, R14, R13, R12, R11 ;  /* 0x0000000c0d0e7389 */ /* 0x00006400000c000b */
[----:B01----:R-:W-:Y:S01]  /*11460*/  ENDCOLLECTIVE ;  /* 0x000000000000791b */ /* 0x003fe20003800000 */
.L_x_4164:
        /* <DEDUP_REMOVED lines=8> */
.L_x_4165:
        /* <DEDUP_REMOVED lines=9> */
.L_x_4166:
[----:B------:R-:W-:Y:S05]  /*11580*/  BRA `(.L_x_4167) ;  /* 0xffffffd000807947 */ /* 0x000fea000383ffff */
.L_x_4104:
[----:B0-----:R0:W2:Y:S02]  /*11590*/  SYNCS.PHASECHK.TRANS64.TRYWAIT P0, [R17+URZ+0x28c20], R0 ;  /* 0x028c2000110075a7 */ /* 0x0010a4000800017f */
[----:B--2---:R-:W-:Y:S05]  /*115a0*/  @!P0 NANOSLEEP.SYNCS 0x989680 ;  /* 0x009896800000895d */ /* 0x004fea0003900000 */
[----:B------:R-:W2:Y:S02]  /*115b0*/  @!P0 SYNCS.PHASECHK.TRANS64 P0, [R17+URZ+0x28c20], R0 ;  /* 0x028c2000110085a7 */ /* 0x000ea4000800007f */
[----:B--2---:R-:W-:Y:S05]  /*115c0*/  @!P0 BRA `(.L_x_4104) ;  /* 0xfffffffc00f08947 */ /* 0x004fea000383ffff */
[----:B------:R-:W-:Y:S05]  /*115d0*/  BRA `(.L_x_4168) ;  /* 0xffffffd000dc7947 */ /* 0x000fea000383ffff */
.L_x_4107:
[----:B0-----:R0:W2:Y:S02]  /*115e0*/  SYNCS.PHASECHK.TRANS64.TRYWAIT P0, [R25+URZ+0x28c60], R0 ;  /* 0x028c6000190075a7 */ /* 0x0010a4000800017f */
[----:B--2---:R-:W-:Y:S05]  /*115f0*/  @!P0 NANOSLEEP.SYNCS 0x989680 ;  /* 0x009896800000895d */ /* 0x004fea0003900000 */
[----:B------:R-:W2:Y:S02]  /*11600*/  @!P0 SYNCS.PHASECHK.TRANS64 P0, [R25+URZ+0x28c60], R0 ;  /* 0x028c6000190085a7 */ /* 0x000ea4000800007f */
[----:B--2---:R-:W-:Y:S05]  /*11610*/  @!P0 BRA `(.L_x_4107) ;  /* 0xfffffffc00f08947 */ /* 0x004fea000383ffff */
[----:B------:R-:W-:Y:S05]  /*11620*/  BRA `(.L_x_4169) ;  /* 0xffffffd000ec7947 */ /* 0x000fea000383ffff */
.L_x_4108:
[----:B------:R-:W-:Y:S01]  /*11630*/  BSSY B0, `(.L_x_4170) ;  /* 0x0000008000007945 */ /* 0x000fe20003800000 */
[----:B------:R-:W-:Y:S01]  /*11640*/  MOV R13, R7 ;  /* 0x00000007000d7202 */ /* 0x000fe20000000f00 */
[----:B------:R-:W-:Y:S02]  /*11650*/  IMAD.MOV.U32 R12, RZ, RZ, RZ ;  /* 0x000000ffff0c7224 */ /* 0x000fe400078e00ff */
[----:B------:R-:W-:Y:S02]  /*11660*/  IMAD.MOV.U32 R11, RZ, RZ, 0x181f ;  /* 0x0000181fff0b7424 */ /* 0x000fe400078e00ff */
[----:B------:R-:W-:-:S07]  /*11670*/  IMAD.MOV.U32 R15, RZ, RZ, -0x1 ;  /* 0xffffffffff0f7424 */ /* 0x000fce00078e00ff */
[----:B-1----:R-:W-:Y:S05]  /*11680*/  WARPSYNC.COLLECTIVE R15, `(.L_x_4171) ;  /* 0x000000000f087348 */ /* 0x002fea0003c00000 */
[----:B------:R0:W2:Y:S02]  /*11690*/  SHFL.IDX P6, R14, R13, R12, R11 ;  /* 0x0000000c0d0e7389 */ /* 0x0000a400000c000b */
[----:B012---:R-:W-:Y:S01]  /*116a0*/  ENDCOLLECTIVE ;  /* 0x000000000000791b */ /* 0x007fe20003800000 */
.L_x_4171:
[----:B------:R-:W-:Y:S05]  /*116b0*/  BSYNC B0 ;  /* 0x0000000000007941 */ /* 0x000fea0003800000 */
.L_x_4170:
[----:B------:R-:W0:Y:S01]  /*116c0*/  S2R R8, SR_TID.X ;  /* 0x0000000000087919 */ /* 0x000e220000002100 */
[----:B------:R-:W-:Y:S01]  /*116d0*/  IMAD.MOV.U32 R13, RZ, RZ, R6 ;  /* 0x000000ffff0d7224 */ /* 0x000fe200078e0006 */
[----:B------:R-:W-:Y:S01]  /*116e0*/  MOV R3, R14 ;  /* 0x0000000e00037202 */ /* 0x000fe20000000f00 */
[----:B------:R-:W-:Y:S01]  /*116f0*/  IMAD.MOV.U32 R12, RZ, RZ, RZ ;  /* 0x000000ffff0c7224 */ /* 0x000fe200078e00ff */
[C---:B------:R-:W-:Y:S01]  /*11700*/  LOP3.LUT P1, RZ, R32.reuse, 0x1, RZ, 0xc0, !PT ;  /* 0x0000000120ff7812 */ /* 0x040fe2000782c0ff */
[----:B------:R-:W-:Y:S01]  /*11710*/  IMAD.MOV.U32 R11, RZ, RZ, 0x181f ;  /* 0x0000181fff0b7424 */ /* 0x000fe200078e00ff */
[----:B------:R-:W-:Y:S01]  /*11720*/  LEA R5, R5, R17, 0x1 ;  /* 0x0000001105057211 */ /* 0x000fe200078e08ff */
[----:B------:R-:W-:Y:S01]  /*11730*/  IMAD.MOV.U32 R15, RZ, RZ, -0x1 ;  /* 0xffffffffff0f7424 */ /* 0x000fe200078e00ff */
[C---:B------:R-:W-:Y:S02]  /*11740*/  LOP3.LUT P5, RZ, R32.reuse, 0x2, RZ, 0xc0, !PT ;  /* 0x0000000220ff7812 */ /* 0x040fe400078ac0ff */
[----:B------:R-:W-:-:S13]  /*11750*/  LOP3.LUT P4, RZ, R32, 0x4, RZ, 0xc0, !PT ;  /* 0x0000000420ff7812 */ /* 0x000fda000788c0ff */
[----:B0-----:R-:W-:Y:S05]  /*11760*/  WARPSYNC.COLLECTIVE R15, `(.L_x_4172) ;  /* 0x000000000f087348 */ /* 0x001fea0003c00000 */
[----:B------:R1:W2:Y:S02]  /*11770*/  SHFL.IDX P6, R14, R13, R12, R11 ;  /* 0x0000000c0d0e7389 */ /* 0x0002a400000c000b */
[----:B012---:R-:W-:Y:S01]  /*11780*/  ENDCOLLECTIVE ;  /* 0x000000000000791b */ /* 0x007fe20003800000 */
.L_x_4172:
[C---:B------:R-:W-:Y:S02]  /*11790*/  LOP3.LUT P3, RZ, R32.reuse, 0x8, RZ, 0xc0, !PT ;  /* 0x0000000820ff7812 */ /* 0x040fe4000786c0ff */
[----:B------:R-:W-:Y:S02]  /*117a0*/  LOP3.LUT P2, RZ, R32, 0x10, RZ, 0xc0, !PT ;  /* 0x0000001020ff7812 */ /* 0x000fe4000784c0ff */
[----:B------:R-:W-:-:S04]  /*117b0*/  LOP3.LUT R16, R16, 0xfffffdff, RZ, 0xc0, !PT ;  /* 0xfffffdff10107812 */ /* 0x000fc800078ec0ff */
[----:B------:R-:W-:Y:S01]  /*117c0*/  @P1 LOP3.LUT R16, R16, 0x200, RZ, 0xfc, !PT ;  /* 0x0000020010101812 */ /* 0x000fe200078efcff */
[----:B------:R-:W-:Y:S02]  /*117d0*/  IMAD.MOV.U32 R13, RZ, RZ, R7 ;  /* 0x000000ffff0d7224 */ /* 0x000fe400078e0007 */
        /* <DEDUP_REMOVED lines=31> */
.L_x_4173:
[----:B------:R-:W-:Y:S01]  /*119d0*/  MOV R13, R6 ;  /* 0x00000006000d7202 */ /* 0x000fe20000000f00 */
[----:B------:R-:W-:-:S07]  /*119e0*/  IMAD.MOV.U32 R3, RZ, RZ, R14 ;  /* 0x000000ffff037224 */ /* 0x000fce00078e000e */
[----:B------:R-:W-:Y:S05]  /*119f0*/  WARPSYNC.COLLECTIVE R15, `(.L_x_4174) ;  /* 0x000000000f087348 */ /* 0x000fea0003c00000 */
[----:B------:R0:W1:Y:S02]  /*11a00*/  SHFL.IDX P6, R14, R13, R12, R11 ;  /* 0x0000000c0d0e7389 */ /* 0x00006400000c000b */
[----:B01----:R-:W-:Y:S01]  /*11a10*/  ENDCOLLECTIVE ;  /* 0x000000000000791b */ /* 0x003fe20003800000 */
.L_x_4174:
        /* <DEDUP_REMOVED lines=28> */
.L_x_4175:
[----:B------:R-:W-:Y:S01]  /*11be0*/  IMAD.MOV.U32 R13, RZ, RZ, R6 ;  /* 0x000000ffff0d7224 */ /* 0x000fe200078e0006 */
[----:B------:R-:W-:-:S07]  /*11bf0*/  MOV R8, R14 ;  /* 0x0000000e00087202 */ /* 0x000fce0000000f00 */
[----:B------:R-:W-:Y:S05]  /*11c00*/  WARPSYNC.COLLECTIVE R15, `(.L_x_4176) ;  /* 0x000000000f087348 */ /* 0x000fea0003c00000 */
[----:B------:R0:W1:Y:S02]  /*11c10*/  SHFL.IDX P6, R14, R13, R12, R11 ;  /* 0x0000000c0d0e7389 */ /* 0x00006400000c000b */
[----:B01----:R-:W-:Y:S01]  /*11c20*/  ENDCOLLECTIVE ;  /* 0x000000000000791b */ /* 0x003fe20003800000 */
.L_x_4176:
[----:B------:R-:W-:Y:S01]  /*11c30*/  IMAD.MOV.U32 R13, RZ, RZ, R7 ;  /* 0x000000ffff0d7224 */ /* 0x000fe200078e0007 */
[----:B------:R-:W-:Y:S02]  /*11c40*/  MOV R12, 0x3 ;  /* 0x00000003000c7802 */ /* 0x000fe40000000f00 */
        /* <DEDUP_REMOVED lines=26> */
.L_x_4177:
[----:B------:R-:W-:Y:S02]  /*11df0*/  IMAD.MOV.U32 R13, RZ, RZ, R6 ;  /* 0x000000ffff0d7224 */ /* 0x000fe400078e0006 */
[----:B------:R-:W-:-:S07]  /*11e00*/  IMAD.MOV.U32 R7, RZ, RZ, R14 ;  /* 0x000000ffff077224 */ /* 0x000fce00078e000e */
[----:B------:R-:W-:Y:S05]  /*11e10*/  WARPSYNC.COLLECTIVE R15, `(.L_x_4178) ;  /* 0x000000000f087348 */ /* 0x000fea0003c00000 */
[----:B------:R0:W1:Y:S02]  /*11e20*/  SHFL.IDX P6, R14, R13, R12, R11 ;  /* 0x0000000c0d0e7389 */ /* 0x00006400000c000b */
[----:B01----:R-:W-:Y:S01]  /*11e30*/  ENDCOLLECTIVE ;  /* 0x000000000000791b */ /* 0x003fe20003800000 */
.L_x_4178:
[----:B------:R-:W-:Y:S05]  /*11e40*/  BRA `(.L_x_4179) ;  /* 0xffffffd000947947 */ /* 0x000fea000383ffff */
.L_x_4114:
[----:B0-----:R0:W2:Y:S02]  /*11e50*/  SYNCS.PHASECHK.TRANS64.TRYWAIT P0, [R8+URZ+0x28c40], R20 ;  /* 0x028c4014080075a7 */ /* 0x0010a4000800017f */
[----:B--2---:R-:W-:Y:S05]  /*11e60*/  @!P0 NANOSLEEP.SYNCS 0x989680 ;  /* 0x009896800000895d */ /* 0x004fea0003900000 */
[----:B------:R-:W2:Y:S02]  /*11e70*/  @!P0 SYNCS.PHASECHK.TRANS64 P0, [R8+URZ+0x28c40], R20 ;  /* 0x028c4014080085a7 */ /* 0x000ea4000800007f */
[----:B--2---:R-:W-:Y:S05]  /*11e80*/  @!P0 BRA `(.L_x_4114) ;  /* 0xfffffffc00f08947 */ /* 0x004fea000383ffff */
[----:B------:R-:W-:Y:S05]  /*11e90*/  BRA `(.L_x_4180) ;  /* 0xffffffd400e87947 */ /* 0x000fea000383ffff */
.L_x_4115:
        /* <DEDUP_REMOVED lines=8> */
.L_x_4182:
[----:B------:R-:W-:Y:S05]  /*11f20*/  BSYNC B1 ;  /* 0x0000000000017941 */ /* 0x000fea0003800000 */
.L_x_4181:
[----:B------:R-:W-:Y:S01]  /*11f30*/  MOV R13, R21 ;  /* 0x00000015000d7202 */ /* 0x000fe20000000f00 */
        /* <DEDUP_REMOVED lines=8> */
.L_x_4183:
[----:B------:R-:W-:Y:S02]  /*11fc0*/  IMAD.MOV.U32 R13, RZ, RZ, R27 ;  /* 0x000000ffff0d7224 */ /* 0x000fe400078e001b */
[----:B------:R-:W-:Y:S01]  /*11fd0*/  IMAD.MOV.U32 R12, RZ, RZ, 0x1 ;  /* 0x00000001ff0c7424 */ /* 0x000fe200078e00ff */
[----:B------:R-:W-:-:S13]  /*11fe0*/  IADD3 R2, P0, R14, R0, RZ ;  /* 0x000000000e027210 */ /* 0x000fda0007f1e0ff */
[----:B------:R-:W-:Y:S05]  /*11ff0*/  WARPSYNC.COLLECTIVE R15, `(.L_x_4184) ;  /* 0x000000000f087348 */ /* 0x000fea0003c00000 */
[----:B------:R0:W1:Y:S02]  /*12000*/  SHFL.IDX P6, R14, R13, R12, R11 ;  /* 0x0000000c0d0e7389 */ /* 0x00006400000c000b */
[----:B01----:R-:W-:Y:S01]  /*12010*/  ENDCOLLECTIVE ;  /* 0x000000000000791b */ /* 0x003fe20003800000 */
.L_x_4184:
[----:B------:R-:W-:-:S05]  /*12020*/  IADD3.X R3, RZ, R3, RZ, P0, !PT ;  /* 0x00000003ff037210 */ /* 0x000fca00007fe4ff */
[----:B------:R-:W-:Y:S01]  /*12030*/  @!PT LDS RZ, [RZ] ;  /* 0x00000000fffff984 */ /* 0x000fe20000000800 */
[----:B------:R-:W-:Y:S01]  /*12040*/  @!PT LDS RZ, [RZ] ;  /* 0x00000000fffff984 */ /* 0x000fe20000000800 */
[----:B------:R-:W-:Y:S01]  /*12050*/  @!PT LDS RZ, [RZ] ;  /* 0x00000000fffff984 */ /* 0x000fe20000000800 */
[----:B------:R0:W-:Y:S01]  /*12060*/  LDGSTS.E.BYPASS.LTC128B.128 [R25+0x22400], desc[UR50][R2.64], !P1 ;  /* 0x2240000002197fae */ /* 0x0001e2000c901d72 */
[----:B------:R-:W-:Y:S01]  /*12070*/  IMAD.MOV.U32 R13, RZ, RZ, R21 ;  /* 0x000000ffff0d7224 */ /* 0x000fe200078e0015 */
[----:B0-----:R-:W-:-:S07]  /*12080*/  MOV R3, R14 ;  /* 0x0000000e00037202 */ /* 0x001fce0000000f00 */
[----:B------:R-:W-:Y:S05]  /*12090*/  WARPSYNC.COLLECTIVE R15, `(.L_x_4185) ;  /* 0x000000000f087348 */ /* 0x000fea0003c00000 */
[----:B------:R0:W1:Y:S02]  /*120a0*/  SHFL.IDX P6, R14, R13, R12, R11 ;  /* 0x0000000c0d0e7389 */ /* 0x00006400000c000b */
[----:B01----:R-:W-:Y:S01]  /*120b0*/  ENDCOLLECTIVE ;  /* 0x000000000000791b */ /* 0x003fe20003800000 */
.L_x_4185:
[----:B------:R-:W-:Y:S01]  /*120c0*/  IMAD.MOV.U32 R13, RZ, RZ, R27 ;  /* 0x000000ffff0d7224 */ /* 0x000fe200078e001b */
[----:B------:R-:W-:Y:S02]  /*120d0*/  MOV R12, 0x2 ;  /* 0x00000002000c7802 */ /* 0x000fe40000000f00 */
[----:B------:R-:W-:-:S13]  /*120e0*/  IADD3 R2, P0, R14, R0, RZ ;  /* 0x000000000e027210 */ /* 0x000fda0007f1e0ff */
[----:B------:R-:W-:Y:S05]  /*120f0*/  WARPSYNC.COLLECTIVE R15, `(.L_x_4186) ;  /* 0x000000000f087348 */ /* 0x000fea0003c00000 */
[----:B------:R0:W1:Y:S02]  /*12100*/  SHFL.IDX P6, R14, R13, R12, R11 ;  /* 0x0000000c0d0e7389 */ /* 0x00006400000c000b */
[----:B01----:R-:W-:Y:S01]  /*12110*/  ENDCOLLECTIVE ;  /* 0x000000000000791b */ /* 0x003fe20003800000 */
.L_x_4186:
        /* <DEDUP_REMOVED lines=10> */
.L_x_4187:
[----:B------:R-:W-:Y:S01]  /*121c0*/  MOV R13, R27 ;  /* 0x0000001b000d7202 */ /* 0x000fe20000000f00 */
[----:B------:R-:W-:Y:S01]  /*121d0*/  IMAD.MOV.U32 R12, RZ, RZ, 0x3 ;  /* 0x00000003ff0c7424 */ /* 0x000fe200078e00ff */
[----:B------:R-:W-:-:S13]  /*121e0*/  IADD3 R2, P0, R14, R0, RZ ;  /* 0x000000000e027210 */ /* 0x000fda0007f1e0ff */
[----:B------:R-:W-:Y:S05]  /*121f0*/  WARPSYNC.COLLECTIVE R15, `(.L_x_4188) ;  /* 0x000000000f087348 */ /* 0x000fea0003c00000 */
[----:B------:R0:W1:Y:S02]  /*12200*/  SHFL.IDX P6, R14, R13, R12, R11 ;  /* 0x0000000c0d0e7389 */ /* 0x00006400000c000b */
[----:B01----:R-:W-:Y:S01]  /*12210*/  ENDCOLLECTIVE ;  /* 0x000000000000791b */ /* 0x003fe20003800000 */
.L_x_4188:
        /* <DEDUP_REMOVED lines=10> */
.L_x_4189:
[----:B------:R-:W-:Y:S05]  /*122c0*/  BRA `(.L_x_4190) ;  /* 0xffffffd400847947 */ /* 0x000fea000383ffff */
.L_x_4120:
[----:B--2---:R2:W3:Y:S02]  /*122d0*/  SYNCS.PHASECHK.TRANS64.TRYWAIT P0, [R8+URZ+0x28c60], R20 ;  /* 0x028c6014080075a7 */ /* 0x0044e4000800017f */
[----:B---3--:R-:W-:Y:S05]  /*122e0*/  @!P0 NANOSLEEP.SYNCS 0x989680 ;  /* 0x009896800000895d */ /* 0x008fea0003900000 */
[----:B------:R-:W3:Y:S02]  /*122f0*/  @!P0 SYNCS.PHASECHK.TRANS64 P0, [R8+URZ+0x28c60], R20 ;  /* 0x028c6014080085a7 */ /* 0x000ee4000800007f */
[----:B---3--:R-:W-:Y:S05]  /*12300*/  @!P0 BRA `(.L_x_4120) ;  /* 0xfffffffc00f08947 */ /* 0x008fea000383ffff */
[----:B------:R-:W-:Y:S05]  /*12310*/  BRA `(.L_x_4191) ;  /* 0xffffffd400d47947 */ /* 0x000fea000383ffff */
.L_x_4121:
        /* <DEDUP_REMOVED lines=8> */
.L_x_4193:
[----:B------:R-:W-:Y:S05]  /*123a0*/  BSYNC B1 ;  /* 0x0000000000017941 */ /* 0x000fea0003800000 */
.L_x_4192:
[----:B------:R-:W-:Y:S01]  /*123b0*/  IMAD.MOV.U32 R13, RZ, RZ, R10 ;  /* 0x000000ffff0d7224 */ /* 0x000fe200078e000a */
[----:B------:R-:W-:Y:S01]  /*123c0*/  MOV R15, 0xffffffff ;  /* 0xffffffff000f7802 */ /* 0x000fe20000000f00 */
[----:B------:R-:W-:Y:S01]  /*123d0*/  IMAD.MOV.U32 R12, RZ, RZ, RZ ;  /* 0x000000ffff0c7224 */ /* 0x000fe200078e00ff */
[----:B------:R-:W-:Y:S01]  /*123e0*/  MOV R3, R14 ;  /* 0x0000000e00037202 */ /* 0x000fe20000000f00 */
[----:B------:R-:W-:Y:S01]  /*123f0*/  IMAD.MOV.U32 R11, RZ, RZ, 0x181f ;  /* 0x0000181fff0b7424 */ /* 0x000fe200078e00ff */
[C---:B------:R-:W-:Y:S01]  /*12400*/  LOP3.LUT P2, RZ, R16.reuse, 0x40, RZ, 0xc0, !PT ;  /* 0x0000004010ff7812 */ /* 0x040fe2000784c0ff */
[----:B------:R-:W-:Y:S01]  /*12410*/  IMAD R21, R21, 0x2, R17 ;  /* 0x0000000215157824 */ /* 0x000fe200078e0211 */
[----:B------:R-:W-:-:S13]  /*12420*/  LOP3.LUT P1, RZ, R16, 0x20, RZ, 0xc0, !PT ;  /* 0x0000002010ff7812 */ /* 0x000fda000782c0ff */
[----:B------:R-:W-:Y:S05]  /*12430*/  WARPSYNC.COLLECTIVE R15, `(.L_x_4194) ;  /* 0x000000000f087348 */ /* 0x000fea0003c00000 */
[----:B------:R0:W1:Y:S02]  /*12440*/  SHFL.IDX P6, R14, R13, R12, R11 ;  /* 0x0000000c0d0e7389 */ /* 0x00006400000c000b */
[----:B01----:R-:W-:Y:S01]  /*12450*/  ENDCOLLECTIVE ;  /* 0x000000000000791b */ /* 0x003fe20003800000 */
.L_x_4194:
[----:B------:R-:W-:Y:S02]  /*12460*/  P2R R4, PR, RZ, 0x8 ;  /* 0x00000008ff047803 */ /* 0x000fe40000000000 */
[----:B------:R-:W-:-:S04]  /*12470*/  LOP3.LUT P3, RZ, R16, 0x10, RZ, 0xc0, !PT ;  /* 0x0000001010ff7812 */ /* 0x000fc8000786c0ff */
[----:B------:R-:W-:Y:S01]  /*12480*/  P2R R5, PR, RZ, 0x8 ;  /* 0x00000008ff057803 */ /* 0x000fe20000000000 */
[----:B------:R-:W-:Y:S01]  /*12490*/  IMAD.MOV.U32 R13, RZ, RZ, R20 ;  /* 0x000000ffff0d7224 */ /* 0x000fe200078e0014 */
[----:B------:R-:W-:Y:S02]  /*124a0*/  MOV R12, 0x1 ;  /* 0x00000001000c7802 */ /* 0x000fe40000000f00 */
        /* <DEDUP_REMOVED lines=11> */
.L_x_4195:
        /* <DEDUP_REMOVED lines=17> */
.L_x_4196:
        /* <DEDUP_REMOVED lines=17> */
.L_x_4197:
        /* <DEDUP_REMOVED lines=14> */
.L_x_4198:
        /* <DEDUP_REMOVED lines=17> */
.L_x_4199:
        /* <DEDUP_REMOVED lines=14> */
.L_x_4200:
[----:B------:R-:W-:Y:S05]  /*12a50*/  BRA `(.L_x_4201) ;  /* 0xffffffd400387947 */ /* 0x000fea000383ffff */
.L_x_4129:
[----:B------:R-:W-:Y:S01]  /*12a60*/  BSSY B0, `(.L_x_4202) ;  /* 0x0000008000007945 */ /* 0x000fe20003800000 */
[----:B------:R-:W-:Y:S01]  /*12a70*/  IMAD.MOV.U32 R13, RZ, RZ, R33 ;  /* 0x000000ffff0d7224 */ /* 0x000fe200078e0021 */
[----:B------:R-:W-:Y:S01]  /*12a80*/  MOV R11, 0x1f ;  /* 0x0000001f000b7802 */ /* 0x000fe20000000f00 */
[----:B------:R-:W-:Y:S02]  /*12a90*/  IMAD.MOV.U32 R12, RZ, RZ, RZ ;  /* 0x000000ffff0c7224 */ /* 0x000fe400078e00ff */
[----:B------:R-:W-:-:S07]  /*12aa0*/  IMAD.MOV.U32 R15, RZ, RZ, -0x1 ;  /* 0xffffffffff0f7424 */ /* 0x000fce00078e00ff */
[----:B01---5:R-:W-:Y:S05]  /*12ab0*/  WARPSYNC.COLLECTIVE R15, `(.L_x_4203) ;  /* 0x000000000f087348 */ /* 0x023fea0003c00000 */
[----:B------:R2:W3:Y:S02]  /*12ac0*/  SHFL.IDX P6, R14, R13, R12, R11 ;  /* 0x0000000c0d0e7389 */ /* 0x0004e400000c000b */
[----:B0123-5:R-:W-:Y:S01]  /*12ad0*/  ENDCOLLECTIVE ;  /* 0x000000000000791b */ /* 0x02ffe20003800000 */
.L_x_4203:
[----:B------:R-:W-:Y:S05]  /*12ae0*/  BSYNC B0 ;  /* 0x0000000000007941 */ /* 0x000fea0003800000 */
.L_x_4202:
[----:B------:R-:W-:Y:S05]  /*12af0*/  BRA `(.L_x_4204) ;  /* 0xffffffd8003c7947 */ /* 0x000fea000383ffff */
.L_x_4132:
[----:B---3--:R3:W4:Y:S02]  /*12b00*/  SYNCS.PHASECHK.TRANS64.TRYWAIT P0, [R7+URZ+0x28c20], R0 ;  /* 0x028c2000070075a7 */ /* 0x008724000800017f */
[----:B----4-:R-:W-:Y:S05]  /*12b10*/  @!P0 NANOSLEEP.SYNCS 0x989680 ;  /* 0x009896800000895d */ /* 0x010fea0003900000 */
[----:B------:R-:W4:Y:S02]  /*12b20*/  @!P0 SYNCS.PHASECHK.TRANS64 P0, [R7+URZ+0x28c20], R0 ;  /* 0x028c2000070085a7 */ /* 0x000f24000800007f */
[----:B----4-:R-:W-:Y:S05]  /*12b30*/  @!P0 BRA `(.L_x_4132) ;  /* 0xfffffffc00f08947 */ /* 0x010fea000383ffff */
[----:B------:R-:W-:Y:S05]  /*12b40*/  BRA `(.L_x_4205) ;  /* 0xffffffd800847947 */ /* 0x000fea000383ffff */
.L_x_4133:
[----:B------:R-:W4:Y:S01]  /*12b50*/  S2R R2, SR_TID.X ;  /* 0x0000000000027919 */ /* 0x000f220000002100 */
[----:B------:R-:W-:Y:S01]  /*12b60*/  BSSY B0, `(.L_x_4206) ;  /* 0x000000a000007945 */ /* 0x000fe20003800000 */
[----:B------:R-:W-:Y:S01]  /*12b70*/  IMAD.MOV.U32 R12, RZ, RZ, RZ ;  /* 0x000000ffff0c7224 */ /* 0x000fe200078e00ff */
[----:B------:R-:W-:Y:S01]  /*12b80*/  MOV R11, 0x1f ;  /* 0x0000001f000b7802 */ /* 0x000fe20000000f00 */
[----:B------:R-:W-:Y:S01]  /*12b90*/  IMAD.MOV.U32 R15, RZ, RZ, -0x1 ;  /* 0xffffffffff0f7424 */ /* 0x000fe200078e00ff */
[----:B----4-:R-:W-:-:S04]  /*12ba0*/  SHF.R.U32.HI R2, RZ, 0x5, R2 ;  /* 0x00000005ff027819 */ /* 0x010fc80000011602 */
[----:B------:R-:W-:-:S05]  /*12bb0*/  LOP3.LUT R2, R2, 0x3, RZ, 0xc0, !PT ;  /* 0x0000000302027812 */ /* 0x000fca00078ec0ff */
[----:B------:R-:W-:-:S07]  /*12bc0*/  IMAD.MOV.U32 R13, RZ, RZ, R2 ;  /* 0x000000ffff0d7224 */ /* 0x000fce00078e0002 */
[----:B0123-5:R-:W-:Y:S05]  /*12bd0*/  WARPSYNC.COLLECTIVE R15, `(.L_x_4207) ;  /* 0x000000000f087348 */ /* 0x02ffea0003c00000 */
[----:B------:R4:W0:Y:S02]  /*12be0*/  SHFL.IDX P6, R14, R13, R12, R11 ;  /* 0x0000000c0d0e7389 */ /* 0x00082400000c000b */
[----:B012345:R-:W-:Y:S01]  /*12bf0*/  ENDCOLLECTIVE ;  /* 0x000000000000791b */ /* 0x03ffe20003800000 */
.L_x_4207:
[----:B------:R-:W-:Y:S05]  /*12c00*/  BSYNC B0 ;  /* 0x0000000000007941 */ /* 0x000fea0003800000 */
.L_x_4206:
[----:B------:R-:W-:Y:S05]  /*12c10*/  BRA `(.L_x_4208) ;  /* 0xffffffd8006c7947 */ /* 0x000fea000383ffff */
.L_x_4136:
[----:B------:R-:W-:Y:S01]  /*12c20*/  BSSY B1, `(.L_x_4209) ;  /* 0x0000006000017945 */ /* 0x000fe20003800000 */
[----:B------:R-:W-:-:S07]  /*12c30*/  IMAD.MOV.U32 R15, RZ, RZ, -0x1 ;  /* 0xffffffffff0f7424 */ /* 0x000fce00078e00ff */
[----:B0123-5:R-:W-:Y:S05]  /*12c40*/  WARPSYNC.COLLECTIVE R15, `(.L_x_4210) ;  /* 0x000000000f0c7348 */ /* 0x02ffea0003c00000 */
[----:B------:R-:W-:Y:S02]  /*12c50*/  ELECT P6, UR62, PT ;  /* 0x00000000003e782f */ /* 0x000fe400038c0000 */
[----:B------:R-:W-:Y:S01]  /*12c60*/  MOV R14, UR62 ;  /* 0x0000003e000e7c02 */ /* 0x000fe20008000f00 */
[----:B0123-5:R-:W-:Y:S10]  /*12c70*/  ENDCOLLECTIVE ;  /* 0x000000000000791b */ /* 0x02fff40003800000 */
.L_x_4210:
[----:B------:R-:W-:Y:S05]  /*12c80*/  BSYNC B1 ;  /* 0x0000000000017941 */ /* 0x000fea0003800000 */
.L_x_4209:
[----:B------:R-:W-:Y:S05]  /*12c90*/  BRA `(.L_x_4211) ;  /* 0xffffffd800647947 */ /* 0x000fea000383ffff */
.L_x_4138:
[----:B---3--:R3:W4:Y:S02]  /*12ca0*/  SYNCS.PHASECHK.TRANS64.TRYWAIT P1, [R5+URZ+0x28c40], R0 ;  /* 0x028c4000050075a7 */ /* 0x008724000802017f */
[----:B----4-:R-:W-:Y:S05]  /*12cb0*/  @!P1 NANOSLEEP.SYNCS 0x989680 ;  /* 0x009896800000995d */ /* 0x010fea0003900000 */
[----:B------:R-:W4:Y:S02]  /*12cc0*/  @!P1 SYNCS.PHASECHK.TRANS64 P1, [R5+URZ+0x28c40], R0 ;  /* 0x028c4000050095a7 */ /* 0x000f24000802007f */
[----:B----4-:R-:W-:Y:S05]  /*12cd0*/  @!P1 BRA `(.L_x_4138) ;  /* 0xfffffffc00f09947 */ /* 0x010fea000383ffff */
[----:B------:R-:W-:Y:S05]  /*12ce0*/  BRA `(.L_x_4212) ;  /* 0xffffffd800847947 */ /* 0x000fea000383ffff */
.L_x_4140:
[----:B----4-:R4:W0:Y:S02]  /*12cf0*/  SYNCS.PHASECHK.TRANS64.TRYWAIT P1, [R3+URZ+0x28c40], R2 ;  /* 0x028c4002030075a7 */ /* 0x010824000802017f */
[----:B0-----:R-:W-:Y:S05]  /*12d00*/  @!P1 NANOSLEEP.SYNCS 0x989680 ;  /* 0x009896800000995d */ /* 0x001fea0003900000 */
[----:B------:R-:W0:Y:S02]  /*12d10*/  @!P1 SYNCS.PHASECHK.TRANS64 P1, [R3+URZ+0x28c40], R2 ;  /* 0x028c4002030095a7 */ /* 0x000e24000802007f */
[----:B0-----:R-:W-:Y:S05]  /*12d20*/  @!P1 BRA `(.L_x_4140) ;  /* 0xfffffffc00f09947 */ /* 0x001fea000383ffff */
[----:B------:R-:W-:Y:S05]  /*12d30*/  BRA `(.L_x_4213) ;  /* 0xffffffd800907947 */ /* 0x000fea000383ffff */
.L_x_4142:
[----:B------:R0:W0:Y:S02]  /*12d40*/  SYNCS.PHASECHK.TRANS64.TRYWAIT P1, [R5+URZ+0x28c60], R0 ;  /* 0x028c6000050075a7 */ /* 0x000024000802017f */
[----:B0-----:R-:W-:Y:S05]  /*12d50*/  @!P1 NANOSLEEP.SYNCS 0x989680 ;  /* 0x009896800000995d */ /* 0x001fea0003900000 */
[----:B------:R-:W0:Y:S02]  /*12d60*/  @!P1 SYNCS.PHASECHK.TRANS64 P1, [R5+URZ+0x28c60], R0 ;  /* 0x028c6000050095a7 */ /* 0x000e24000802007f */
[----:B0-----:R-:W-:Y:S05]  /*12d70*/  @!P1 BRA `(.L_x_4142) ;  /* 0xfffffffc00f09947 */ /* 0x001fea000383ffff */
[----:B------:R-:W-:Y:S05]  /*12d80*/  BRA `(.L_x_4214) ;  /* 0xffffffd8008c7947 */ /* 0x000fea000383ffff */
.L_x_4215:
        /* <DEDUP_REMOVED lines=15> */
.L_x_5818:


//--------------------- .text._ZN7cutlass13device_kernelIN5flash11enable_sm90INS1_16FlashAttnFwdSm90INS1_25CollectiveMainloopFwdSm90ILi2EN4cute5tupleIJNS5_1CILi1EEES8_S8_EEENS6_IJNS7_ILi64EEESA_SA_EEELi512ENS_10bfloat16_tEfNS_4arch4Sm90ELb1ELb0ELb1ELb0ELb1ELb0ELb1ELb0ELb0ELb1ELb0ELb0EEENS1_21CollectiveEpilogueFwdINS6_IJSA_NS7_ILi512EEESA_EEES9_SC_SE_Li256ELb0ELb1ELb0ELb0EEENS1_30DynamicPersistentTileSchedulerILi256ELi128ELb0ELb1ELb1EEEEEEEEEvNT_6ParamsE --------------------------
	.section	.text._ZN7cutlass13device_kernelIN5flash11enable_sm90INS1_16FlashAttnFwdSm90INS1_25CollectiveMainloopFwdSm90ILi2EN4cute5tupleIJNS5_1CILi1EEES8_S8_EEENS6_IJNS7_ILi64EEESA_SA_EEELi512ENS_10bfloat16_tEfNS_4arch4Sm90ELb1ELb0ELb1ELb0ELb1ELb0ELb1ELb0ELb0ELb1ELb0ELb0EEENS1_21CollectiveEpilogueFwdINS6_IJSA_NS7_ILi512EEESA_EEES9_SC_SE_Li256ELb0ELb1ELb0ELb0EEENS1_30DynamicPersistentTileSchedulerILi256ELi128ELb0ELb1ELb1EEEEEEEEEvNT_6ParamsE,"ax",@progbits
	.align	128
.text._ZN7cutlass13device_kernelIN5flash11enable_sm90INS1_16FlashAttnFwdSm90INS1_25CollectiveMainloopFwdSm90ILi2EN4cute5tupleIJNS5_1CILi1EEES8_S8_EEENS6_IJNS7_ILi64EEESA_SA_EEELi512ENS_10bfloat16_tEfNS_4arch4Sm90ELb1ELb0ELb1ELb0ELb1ELb0ELb1ELb0ELb0ELb1ELb0ELb0EEENS1_21CollectiveEpilogueFwdINS6_IJSA_NS7_ILi512EEESA_EEES9_SC_SE_Li256ELb0ELb1ELb0ELb0EEENS1_30DynamicPersistentTileSchedulerILi256ELi128ELb0ELb1ELb1EEEEEEEEEvNT_6ParamsE:
        .type           _ZN7cutlass13device_kernelIN5flash11enable_sm90INS1_16FlashAttnFwdSm90INS1_25CollectiveMainloopFwdSm90ILi2EN4cute5tupleIJNS5_1CILi1EEES8_S8_EEENS6_IJNS7_ILi64EEESA_SA_EEELi512ENS_10bfloat16_tEfNS_4arch4Sm90ELb1ELb0ELb1ELb0ELb1ELb0ELb1ELb0ELb0ELb1ELb0ELb0EEENS1_21CollectiveEpilogueFwdINS6_IJSA_NS7_ILi512EEESA_EEES9_SC_SE_Li256ELb0ELb1ELb0ELb0EEENS1_30DynamicPersistentTileSchedulerILi256ELi128ELb0ELb1ELb1EEEEEEEEEvNT_6ParamsE,@function
        .size           _ZN7cutlass13device_kernelIN5flash11enable_sm90INS1_16FlashAttnFwdSm90INS1_25CollectiveMainloopFwdSm90ILi2EN4cute5tupleIJNS5_1CILi1EEES8_S8_EEENS6_IJNS7_ILi64EEESA_SA_EEELi512ENS_10bfloat16_tEfNS_4arch4Sm90ELb1ELb0ELb1ELb0ELb1ELb0ELb1ELb0ELb0ELb1ELb0ELb0EEENS1_21CollectiveEpilogueFwdINS6_IJSA_NS7_ILi512EEESA_EEES9_SC_SE_Li256ELb0ELb1ELb0ELb0EEENS1_30DynamicPersistentTileSchedulerILi256ELi128ELb0ELb1ELb1EEEEEEEEEvNT_6ParamsE,(.L_x_5819 - _ZN7cutlass13device_kernelIN5flash11enable_sm90INS1_16FlashAttnFwdSm90INS1_25CollectiveMainloopFwdSm90ILi2EN4cute5tupleIJNS5_1CILi1EEES8_S8_EEENS6_IJNS7_ILi64EEESA_SA_EEELi512ENS_10bfloat16_tEfNS_4arch4Sm90ELb1ELb0ELb1ELb0ELb1ELb0ELb1ELb0ELb0ELb1ELb0ELb0EEENS1_21CollectiveEpilogueFwdINS6_IJSA_NS7_ILi512EEESA_EEES9_SC_SE_Li256ELb0ELb1ELb0ELb0EEENS1_30DynamicPersistentTileSchedulerILi256ELi128ELb0ELb1ELb1EEEEEEEEEvNT_6ParamsE)
        .other          _ZN7cutlass13device_kernelIN5flash11enable_sm90INS1_16FlashAttnFwdSm90INS1_25CollectiveMainloopFwdSm90ILi2EN4cute5tupleIJNS5_1CILi1EEES8_S8_EEENS6_IJNS7_ILi64EEESA_SA_EEELi512ENS_10bfloat16_tEfNS_4arch4Sm90ELb1ELb0ELb1ELb0ELb1ELb0ELb1ELb0ELb0ELb1ELb0ELb0EEENS1_21CollectiveEpilogueFwdINS6_IJSA_NS7_ILi512EEESA_EEES9_SC_SE_Li256ELb0ELb1ELb0ELb0EEENS1_30DynamicPersistentTileSchedulerILi256ELi128ELb0ELb1ELb1EEEEEEEEEvNT_6ParamsE,@"STO_CUDA_ENTRY STV_DEFAULT"
_ZN7cutlass13device_kernelIN5flash11enable_sm90INS1_16FlashAttnFwdSm90INS1_25CollectiveMainloopFwdSm90ILi2EN4cute5tupleIJNS5_1CILi1EEES8_S8_EEENS6_IJNS7_ILi64EEESA_SA_EEELi512ENS_10bfloat16_tEfNS_4arch4Sm90ELb1ELb0ELb1ELb0ELb1ELb0ELb1ELb0ELb0ELb1ELb0ELb0EEENS1_21CollectiveEpilogueFwdINS6_IJSA_NS7_ILi512EEESA_EEES9_SC_SE_Li256ELb0ELb1ELb0ELb0EEENS1_30DynamicPersistentTileSchedulerILi256ELi128ELb0ELb1ELb1EEEEEEEEEvNT_6ParamsE:
        /* <DEDUP_REMOVED lines=43> */
.L_x_4216:
        /* <DEDUP_REMOVED lines=22> */
.L_x_4217:
        /* <DEDUP_REMOVED lines=18> */
.L_x_4218:
        /* <DEDUP_REMOVED lines=22> */
.L_x_4219:
        /* <DEDUP_REMOVED lines=23> */
.L_x_4220:
        /* <DEDUP_REMOVED lines=8> */
.L_x_4222:
[----:B------:R-:W-:-:S08]  /*0880*/  NOP ;  /* 0x0000000000007918 */ /* 0x000fd00000000000 */
[----:B------:R-:W0:Y:S02]  /*0890*/  USETMAXREG.TRY_ALLOC.CTAPOOL UP0, 0xe8 ;  /* 0x000000e8000079c8 */ /* 0x000e240008000600 */
[----:B0-----:R-:W-:-:S13]  /*08a0*/  PLOP3.LUT P0, PT, PT, PT, UP0, 0x80, 0x0 ;  /* 0x000000000000781c */ /* 0x001fda0003f0f008 */
[----:B------:R-:W-:Y:S05]  /*08b0*/  @!P0 BRA `(.L_x_4222) ;  /* 0xfffffffc00f08947 */ /* 0x000fea000383ffff */
[----:B------:R-:W0:Y:S01]  /*08c0*/  S2R R2, SR_TID.X ;  /* 0x0000000000027919 */ /* 0x000e220000002100 */
[----:B------:R-:W1:Y:S08]  /*08d0*/  S2UR UR4, SR_CTAID.X ;  /* 0x00000000000479c3 */ /* 0x000e700000002500 */
[----:B------:R-:W-:Y:S06]  /*08e0*/  BAR.ARV 0x4, 0x180 ;  /* 0x0106000000007b1d */ /* 0x000fec0000002000 */
[----:B0-----:R-:W-:-:S04]  /*08f0*/  LOP3.LUT R0, R2, 0xffffff80, RZ, 0xc0, !PT ;  /* 0xffffff8002007812 */ /* 0x001fc800078ec0ff */
[----:B------:R-:W-:Y:S02]  /*0900*/  ISETP.NE.AND P0, PT, R0, 0x80, PT ;  /* 0x000000800000780c */ /* 0x000fe40003f05270 */
[----:B------:R-:W1:Y:S11]  /*0910*/  LDC R0, c[0x0][0xd38] ;  /* 0x00034e00ff007b82 */ /* 0x000e760000000800 */
[----:B------:R-:W-:Y:S06]  /*0920*/  @!P0 BAR.ARV 0x8, 0x100 ;  /* 0x0204000000008b1d */ /* 0x000fec0000002000 */
[----:B------:R-:W-:-:S13]  /*0930*/  ISETP.GE.U32.AND P0, PT, R2, 0x100, PT ;  /* 0x000001000200780c */ /* 0x000fda0003f06070 */
[----:B------:R-:W-:Y:S06]  /*0940*/  @P0 BAR.ARV 0xf, 0x100 ;  /* 0x03c4000000000b1d */ /* 0x000fec0000002000 */
[----:B-1----:R-:W-:-:S13]  /*0950*/  ISETP.LE.AND P0, PT, R0, UR4, PT ;  /* 0x0000000400007c0c */ /* 0x002fda000bf03270 */
[----:B------:R-:W-:Y:S05]  /*0960*/  @P0 EXIT ;  /* 0x000000000000094d */ /* 0x000fea0003800000 */
[----:B------:R-:W-:Y:S01]  /*0970*/  VIADD R222, R2, 0xffffff80 ;  /* 0xffffff8002de7836 */ /* 0x000fe20000000000 */
[----:B------:R-:W0:Y:S01]  /*0980*/  S2R R219, SR_CgaCtaId ;  /* 0x0000000000db7919 */ /* 0x000e220000008800 */
[----:B------:R-:W-:Y:S01]  /*0990*/  IMAD.MOV.U32 R188, RZ, RZ, 0x40 ;  /* 0x00000040ffbc7424 */ /* 0x000fe200078e00ff */
[----:B------:R-:W-:Y:S01]  /*09a0*/  ULOP3.LUT UR40, UR41, 0x1, URZ, 0xfc, !UPT ;  /* 0x0000000129287892 */ /* 0x000fe2000f8efc3f */
[----:B------:R-:W-:Y:S01]  /*09b0*/  IMAD.MOV.U32 R16, RZ, RZ, RZ ;  /* 0x000000ffff107224 */ /* 0x000fe200078e00ff */
[----:B------:R-:W-:Y:S01]  /*09c0*/  SHF.R.S32.HI R3, RZ, 0x1f, R222 ;  /* 0x0000001fff037819 */ /* 0x000fe200000114de */
[----:B------:R-:W-:-:S03]  /*09d0*/  UMOV UR36, URZ ;  /* 0x0000003f00247c82 */ /* 0x000fc60008000000 */
[CC--:B------:R-:W-:Y:S02]  /*09e0*/  LEA.HI R0, R3.reuse, R222.reuse, RZ, 0x4 ;  /* 0x000000de03007211 */ /* 0x0c0fe400078f20ff */
[CC--:B------:R-:W-:Y:S02]  /*09f0*/  LEA.HI R4, R3.reuse, R222.reuse, RZ, 0x5 ;  /* 0x000000de03047211 */ /* 0x0c0fe400078f28ff */
[----:B------:R-:W-:Y:S02]  /*0a00*/  SHF.R.S32.HI R7, RZ, 0x4, R0 ;  /* 0x00000004ff077819 */ /* 0x000fe40000011400 */
[----:B------:R-:W-:Y:S02]  /*0a10*/  LEA.HI R5, R3, R222, RZ, 0x7 ;  /* 0x000000de03057211 */ /* 0x000fe400078f38ff */
[C---:B------:R-:W-:Y:S02]  /*0a20*/  LEA.HI R2, R0.reuse, R7, RZ, 0x1 ;  /* 0x0000000700027211 */ /* 0x040fe400078f08ff */
[----:B------:R-:W-:-:S02]  /*0a30*/  LOP3.LUT R9, R0, 0xfffffff0, RZ, 0xc0, !PT ;  /* 0xfffffff000097812 */ /* 0x000fc400078ec0ff */
[----:B------:R-:W-:Y:S02]  /*0a40*/  LOP3.LUT R2, R2, 0x1ffffffe, RZ, 0xc0, !PT ;  /* 0x1ffffffe02027812 */ /* 0x000fe400078ec0ff */
[--C-:B------:R-:W-:Y:S01]  /*0a50*/  SHF.R.S32.HI R13, RZ, 0x5, R4.reuse ;  /* 0x00000005ff0d7819 */ /* 0x100fe20000011404 */
[----:B------:R-:W-:Y:S01]  /*0a60*/  IMAD.IADD R9, R222, 0x1, -R9 ;  /* 0x00000001de097824 */ /* 0x000fe200078e0a09 */
[----:B------:R-:W-:Y:S01]  /*0a70*/  SHF.R.S32.HI R4, RZ, 0x1f, R4 ;  /* 0x0000001fff047819 */ /* 0x000fe20000011404 */
[----:B------:R-:W-:Y:S01]  /*0a80*/  IMAD.IADD R8, R7, 0x1, -R2 ;  /* 0x0000000107087824 */ /* 0x000fe200078e0a02 */
[----:B------:R-:W-:Y:S02]  /*0a90*/  LOP3.LUT R7, R5, 0xffffff80, RZ, 0xc0, !PT ;  /* 0xffffff8005077812 */ /* 0x000fe400078ec0ff */
[----:B------:R-:W-:Y:S02]  /*0aa0*/  LEA.HI R2, R3, R222, RZ, 0x2 ;  /* 0x000000de03027211 */ /* 0x000fe400078f10ff */
[----:B------:R-:W-:Y:S01]  /*0ab0*/  LEA.HI R4, R4, R13, RZ, 0x2 ;  /* 0x0000000d04047211 */ /* 0x000fe200078f10ff */
[----:B------:R-:W-:Y:S01]  /*0ac0*/  IMAD.IADD R7, R222, 0x1, -R7 ;  /* 0x00000001de077824 */ /* 0x000fe200078e0a07 */
[----:B------:R-:W-:-:S02]  /*0ad0*/  LOP3.LUT R11, R2, 0xfffffffc, RZ, 0xc0, !PT ;  /* 0xfffffffc020b7812 */ /* 0x000fc400078ec0ff */
[----:B------:R-:W-:Y:S02]  /*0ae0*/  SHF.R.S32.HI R216, RZ, 0x7, R5 ;  /* 0x00000007ffd87819 */ /* 0x000fe40000011405 */
[----:B------:R-:W-:Y:S01]  /*0af0*/  LOP3.LUT R4, R4, 0x3ffffc, RZ, 0xc0, !PT ;  /* 0x003ffffc04047812 */ /* 0x000fe200078ec0ff */
[----:B------:R-:W-:Y:S01]  /*0b00*/  IMAD.IADD R11, R222, 0x1, -R11 ;  /* 0x00000001de0b7824 */ /* 0x000fe200078e0a0b */
[--C-:B------:R-:W-:Y:S01]  /*0b10*/  SHF.R.S32.HI R2, RZ, 0x1f, R9.reuse ;  /* 0x0000001fff027819 */ /* 0x100fe20000011409 */
[----:B------:R-:W-:Y:S01]  /*0b20*/  IMAD R15, R216, 0x100, R9 ;  /* 0x00000100d80f7824 */ /* 0x000fe200078e0209 */
[----:B------:R-:W-:Y:S01]  /*0b30*/  SHF.R.S32.HI R0, RZ, 0x1f, R7 ;  /* 0x0000001fff007819 */ /* 0x000fe20000011407 */
[----:B------:R-:W-:Y:S01]  /*0b40*/  IMAD.IADD R10, R13, 0x1, -R4 ;  /* 0x000000010d0a7824 */ /* 0x000fe200078e0a04 */
[----:B------:R-:W-:Y:S02]  /*0b50*/  LEA.HI R6, R2, R9, RZ, 0x3 ;  /* 0x0000000902067211 */ /* 0x000fe400078f18ff */
[----:B------:R-:W-:Y:S01]  /*0b60*/  LEA.HI R2, R0, R7, RZ, 0x2 ;  /* 0x0000000700027211 */ /* 0x000fe200078f10ff */
[----:B------:R-:W-:Y:S01]  /*0b70*/  IMAD R14, R10, 0x10, R15 ;  /* 0x000000100a0e7824 */ /* 0x000fe200078e020f */
[C---:B------:R-:W-:Y:S01]  /*0b80*/  LOP3.LUT R4, R6.reuse, 0xfffffff8, RZ, 0xc0, !PT ;  /* 0xfffffff806047812 */ /* 0x040fe200078ec0ff */
[----:B------:R-:W-:Y:S01]  /*0b90*/  IMAD.SHL.U32 R6, R6, 0x40, RZ ;  /* 0x0000004006067824 */ /* 0x000fe200078e00ff */
[----:B------:R-:W-:-:S02]  /*0ba0*/  LOP3.LUT R10, R2, 0x7ffffffc, RZ, 0xc0, !PT ;  /* 0x7ffffffc020a7812 */ /* 0x000fc400078ec0ff */
[----:B------:R-:W-:Y:S01]  /*0bb0*/  LEA.HI R12, R11, R11, RZ, 0x1 ;  /* 0x0000000b0b0c7211 */ /* 0x000fe200078f08ff */
[----:B------:R-:W-:Y:S01]  /*0bc0*/  IMAD.IADD R9, R9, 0x1, -R4 ;  /* 0x0000000109097824 */ /* 0x000fe200078e0a04 */
[----:B------:R-:W-:Y:S01]  /*0bd0*/  LEA.HI R4, R0, R7, RZ, 0x5 ;  /* 0x0000000700047211 */ /* 0x000fe200078f28ff */
[----:B------:R-:W-:Y:S01]  /*0be0*/  IMAD.IADD R10, R7, 0x1, -R10 ;  /* 0x00000001070a7824 */ /* 0x000fe200078e0a0a */
[----:B------:R-:W-:Y:S02]  /*0bf0*/  LOP3.LUT R12, R12, 0x1ffffffe, RZ, 0xc0, !PT ;  /* 0x1ffffffe0c0c7812 */ /* 0x000fe400078ec0ff */
[--C-:B------:R-:W-:Y:S02]  /*0c00*/  SHF.R.S32.HI R0, RZ, 0x2, R2.reuse ;  /* 0x00000002ff007819 */ /* 0x100fe40000011402 */
[----:B------:R-:W-:Y:S01]  /*0c10*/  SHF.R.S32.HI R7, RZ, 0x1f, R2 ;  /* 0x0000001fff077819 */ /* 0x000fe20000011402 */
[----:B------:R-:W-:Y:S01]  /*0c20*/  IMAD.SHL.U32 R2, R9, 0x40, RZ ;  /* 0x0000004009027824 */ /* 0x000fe200078e00ff */
[----:B------:R-:W-:Y:S01]  /*0c30*/  LOP3.LUT R6, R6, 0x7ffffe00, RZ, 0xc0, !PT ;  /* 0x7ffffe0006067812 */ /* 0x000fe200078ec0ff */
[----:B------:R-:W-:Y:S01]  /*0c40*/  IMAD.IADD R15, R11, 0x1, -R12 ;  /* 0x000000010b0f7824 */ /* 0x000fe200078e0a0c */
[----:B------:R-:W-:Y:S01]  /*0c50*/  LEA.HI R7, R7, R0, RZ, 0x3 ;  /* 0x0000000007077211 */ /* 0x000fe200078f18ff */
[----:B------:R-:W-:Y:S01]  /*0c60*/  IMAD.SHL.U32 R11, R8, 0x8, RZ ;  /* 0x00000008080b7824 */ /* 0x000fe200078e00ff */
[----:B------:R-:W-:Y:S01]  /*0c70*/  LOP3.LUT R2, R2, 0x1c0, RZ, 0xc0, !PT ;  /* 0x000001c002027812 */ /* 0x000fe200078ec0ff */
[----:B------:R-:W-:Y:S01]  /*0c80*/  IMAD R6, R13, 0x400, R6 ;  /* 0x000004000d067824 */ /* 0x000fe200078e0206 */
[----:B------:R-:W-:Y:S01]  /*0c90*/  LOP3.LUT R7, R7, 0xfffffff8, RZ, 0xc0, !PT ;  /* 0xfffffff807077812 */ /* 0x000fe200078ec0ff */
[--C-:B------:R-:W-:Y:S01]  /*0ca0*/  IMAD.U32 R221, R14, 0x40, R11.reuse ;  /* 0x000000400edd7824 */ /* 0x100fe200078e000b */
[----:B------:R-:W-:-:S02]  /*0cb0*/  LOP3.LUT R11, R2, 0x8, R11, 0xf8, !PT ;  /* 0x00000008020b7812 */ /* 0x000fc400078ef80b */
[----:B------:R-:W-:Y:S01]  /*0cc0*/  SHF.R.U32.HI R2, RZ, 0x3, R2 ;  /* 0x00000003ff027819 */ /* 0x000fe20000011602 */
[----:B------:R-:W-:Y:S01]  /*0cd0*/  IMAD.IADD R7, R0, 0x1, -R7 ;  /* 0x0000000100077824 */ /* 0x000fe200078e0a07 */
[----:B------:R-:W-:Y:S02]  /*0ce0*/  SHF.R.S32.HI R4, RZ, 0x5, R4 ;  /* 0x00000005ff047819 */ /* 0x000fe40000011404 */
[----:B------:R-:W-:Y:S02]  /*0cf0*/  LEA.HI R3, R3, R222, RZ, 0x3 ;  /* 0x000000de03037211 */ /* 0x000fe400078f18ff */
[----:B------:R-:W-:Y:S01]  /*0d00*/  LOP3.LUT R11, R11, R2, RZ, 0x3c, !PT ;  /* 0x000000020b0b7212 */ /* 0x000fe200078e3cff */
[----:B------:R-:W-:Y:S01]  /*0d10*/  IMAD R22, R4, 0x10, R7 ;  /* 0x0000001004167824 */ /* 0x000fe200078e0207 */
[----:B------:R-:W-:Y:S01]  /*0d20*/  MOV R0, 0x400 ;  /* 0x0000040000007802 */ /* 0x000fe20000000f00 */
[----:B------:R-:W-:Y:S01]  /*0d30*/  IMAD.MOV.U32 R2, RZ, RZ, RZ ;  /* 0x000000ffff027224 */ /* 0x000fe200078e00ff */
[----:B------:R-:W-:Y:S01]  /*0d40*/  LOP3.LUT R7, R3, 0xfffffff8, RZ, 0xc0, !PT ;  /* 0xfffffff803077812 */ /* 0x000fe200078ec0ff */
[----:B------:R-:W-:Y:S01]  /*0d50*/  IMAD R190, R15, 0x8, R22 ;  /* 0x000000080fbe7824 */ /* 0x000fe200078e0216 */
[----:B------:R-:W-:-:S02]  /*0d60*/  R2P PR, R9, 0x6 ;  /* 0x0000000609007804 */ /* 0x000fc40000000000 */
[----:B------:R-:W-:Y:S01]  /*0d70*/  IADD3 R6, R6, R11, RZ ;  /* 0x0000000b06067210 */ /* 0x000fe20007ffe0ff */
[----:B------:R-:W-:Y:S01]  /*0d80*/  IMAD.IADD R214, R222, 0x1, -R7 ;  /* 0x00000001ded67824 */ /* 0x000fe200078e0a07 */
[----:B0-----:R-:W-:Y:S02]  /*0d90*/  LEA R17, R219, R0, 0x18 ;  /* 0x00000000db117211 */ /* 0x001fe400078ec0ff */
[----:B------:R-:W-:Y:S01]  /*0da0*/  LEA.HI R5, R5, R216, RZ, 0x1 ;  /* 0x000000d805057211 */ /* 0x000fe200078f08ff */
[----:B------:R-:W-:Y:S01]  /*0db0*/  IMAD.SHL.U32 R23, R214, 0x8, RZ ;  /* 0x00000008d6177824 */ /* 0x000fe200078e00ff */
[----:B------:R-:W-:Y:S01]  /*0dc0*/  SEL R188, R188, 0xffffffc0, !P2 ;  /* 0xffffffc0bcbc7807 */ /* 0x000fe20005000000 */
[----:B------:R-:W-:Y:S01]  /*0dd0*/  IMAD R185, R6, 0x2, R17 ;  /* 0x0000000206b97824 */ /* 0x000fe200078e0211 */
[----:B------:R-:W-:Y:S01]  /*0de0*/  LOP3.LUT R5, R5, 0xfffffe, RZ, 0xc0, !PT ;  /* 0x00fffffe05057812 */ /* 0x000fe200078ec0ff */
[----:B------:R-:W-:Y:S01]  /*0df0*/  VIADD R195, R23, 0x40 ;  /* 0x0000004017c37836 */ /* 0x000fe20000000000 */
[----:B------:R-:W-:Y:S01]  /*0e00*/  SHF.R.S32.HI R215, RZ, 0x3, R3 ;  /* 0x00000003ffd77819 */ /* 0x000fe20000011403 */
[----:B------:R-:W-:Y:S01]  /*0e10*/  VIADD R189, R185, 0x36400 ;  /* 0x00036400b9bd7836 */ /* 0x000fe20000000000 */
[----:B------:R-:W-:Y:S01]  /*0e20*/  SHF.L.U32 R18, R10, 0x1, RZ ;  /* 0x000000010a127819 */ /* 0x000fe200000006ff */
[C---:B------:R-:W-:Y:S01]  /*0e30*/  VIADD R194, R23.reuse, 0x80 ;  /* 0x0000008017c27836 */ /* 0x040fe20000000000 */
[----:B------:R-:W-:Y:S01]  /*0e40*/  SHF.R.S32.HI R229, RZ, 0x1f, R195 ;  /* 0x0000001fffe57819 */ /* 0x000fe200000114c3 */
[----:B------:R-:W-:-:S02]  /*0e50*/  VIADD R193, R23, 0xc0 ;  /* 0x000000c017c17836 */ /* 0x000fc40000000000 */
        /* <DEDUP_REMOVED lines=10> */
[----:B------:R-:W-:Y:S01]  /*0f00*/  IMAD.IADD R5, R216, 0x1, -R5 ;  /* 0x00000001d8057824 */ /* 0x000fe200078e0a05 */
[----:B------:R-:W-:Y:S01]  /*0f10*/  SHF.R.S32.HI R223, RZ, 0x1f, R217 ;  /* 0x0000001fffdf7819 */ /* 0x000fe200000114d9 */
[----:B------:R-:W-:-:S02]  /*0f20*/  @P1 VIADD R187, R189, 0xffffffe0 ;  /* 0xffffffe0bdbb1836 */ /* 0x000fc40000000000 */
[----:B------:R-:W-:Y:S02]  /*0f30*/  IMAD.IADD R189, R189, 0x1, R188 ;  /* 0x00000001bdbd7824 */ /* 0x000fe400078e02bc */
[----:B------:R-:W-:Y:S02]  /*0f40*/  IMAD.SHL.U32 R184, R5, 0x100, RZ ;  /* 0x0000010005b87824 */ /* 0x000fe400078e00ff */
[----:B------:R-:W-:-:S07]  /*0f50*/  IMAD.IADD R188, R188, 0x1, R187 ;  /* 0x00000001bcbc7824 */ /* 0x000fce00078e02bb */
.L_x_4278:
        /* <DEDUP_REMOVED lines=21> */
.L_x_4223:
[----:B------:R-:W-:Y:S01]  /*10b0*/  ULDC UR7, c[0x0][0xd54] ;  /* 0x0003550000077ab9 */ /* 0x000fe20000000800 */
[----:B------:R-:W-:Y:S01]  /*10c0*/  UMOV UR6, UR9 ;  /* 0x0000000900067c82 */ /* 0x000fe20008000000 */
[----:B------:R-:W-:-:S11]  /*10d0*/  UISETP.NE.AND UP0, UPT, UR7, 0x1, UPT ;  /* 0x000000010700788c */ /* 0x000fd6000bf05270 */
[----:B------:R-:W-:Y:S02]  /*10e0*/  @UP0 ULDC.64 UR10, c[0x0][0xd58] ;  /* 0x00035600000a0ab9 */ /* 0x000fe40000000a00 */
[----:B------:R-:W-:-:S04]  /*10f0*/  UIMAD.WIDE.U32 UR4, UR9, UR10, URZ ;  /* 0x0000000a090472a5 */ /* 0x000fc8000f8e003f */
[----:B------:R-:W-:-:S04]  /*1100*/  @UP0 USHF.R.U32.HI UR6, URZ, UR11, UR5 ;  /* 0x0000000b3f060299 */ /* 0x000fc80008011605 */
[----:B------:R-:W-:-:S12]  /*1110*/  UIMAD UR4, UR6, UR7, URZ ;  /* 0x00000007060472a4 */ /* 0x000fd8000f8e023f */
.L_x_4224:
[----:B------:R-:W0:Y:S01]  /*1120*/  LDC.64 R4, c[0x0][0x418] ;  /* 0x00010600ff047b82 */ /* 0x000e220000000a00 */
[----:B------:R-:W-:Y:S01]  /*1130*/  ULDC UR37, c[0x0][0xd48] ;  /* 0x0003520000257ab9 */ /* 0x000fe20000000800 */
[----:B------:R-:W-:Y:S02]  /*1140*/  UIADD3 UR4, UR9, -UR4, URZ ;  /* 0x8000000409047290 */ /* 0x000fe4000fffe03f */
[----:B------:R-:W-:Y:S01]  /*1150*/  UISETP.NE.AND UP0, UPT, UR37, 0x1, UPT ;  /* 0x000000012500788c */ /* 0x000fe2000bf05270 */
[----:B------:R-:W-:Y:S01]  /*1160*/  ULDC UR5, c[0x0][0xd54] ;  /* 0x0003550000057ab9 */ /* 0x000fe20000000800 */
[----:B------:R-:W-:Y:S02]  /*1170*/  UISETP.NE.AND UP1, UPT, UR42, 0x1, UPT ;  /* 0x000000012a00788c */ /* 0x000fe4000bf25270 */
[----:B------:R-:W1:Y:S01]  /*1180*/  LDC R186, c[0x0][0x424] ;  /* 0x00010900ffba7b82 */ /* 0x000e620000000800 */
[----:B------:R-:W-:Y:S02]  /*1190*/  UIMAD UR8, UR8, UR5, UR4 ;  /* 0x00000005080872a4 */ /* 0x000fe4000f8e0204 */
[----:B------:R-:W-:Y:S01]  /*11a0*/  ULOP3.LUT UR6, URZ, UR6, URZ, 0x33, !UPT ;  /* 0x000000063f067292 */ /* 0x000fe2000f8e333f */
[----:B------:R-:W-:-:S03]  /*11b0*/  ULDC UR7, c[0x0][0xd3c] ;  /* 0x00034f0000077ab9 */ /* 0x000fc60000000800 */
[----:B------:R-:W-:Y:S01]  /*11c0*/  @UP0 ULDC UR4, c[0x0][0xd4c] ;  /* 0x0003530000040ab9 */ /* 0x000fe20000000800 */
[----:B------:R-:W2:Y:S01]  /*11d0*/  LDC R7, c[0x0][0x2f0] ;  /* 0x0000bc00ff077b82 */ /* 0x000ea20000000800 */
[----:B------:R-:W-:Y:S01]  /*11e0*/  UIMAD.WIDE.U32 UR4, UR8, UR4, URZ ;  /* 0x00000004080472a5 */ /* 0x000fe2000f8e003f */
[----:B------:R-:W-:Y:S01]  /*11f0*/  @UP0 ULDC UR9, c[0x0][0xd50] ;  /* 0x0003540000090ab9 */ /* 0x000fe20000000800 */
[----:B------:R-:W-:Y:S02]  /*1200*/  UMOV UR39, UR8 ;  /* 0x0000000800277c82 */ /* 0x000fe40008000000 */
[----:B------:R-:W-:Y:S02]  /*1210*/  @UP0 USHF.R.U32.HI UR39, URZ, UR9, UR5 ;  /* 0x000000093f270299 */ /* 0x000fe40008011605 */
[----:B------:R-:W-:Y:S01]  /*1220*/  UIADD3 UR6, UR6, UR7, URZ ;  /* 0x0000000706067290 */ /* 0x000fe2000fffe03f */
[----:B0-----:R-:W-:Y:S01]  /*1230*/  ISETP.NE.U32.AND P0, PT, R4, RZ, PT ;  /* 0x000000ff0400720c */ /* 0x001fe20003f05070 */
[----:B------:R-:W-:-:S02]  /*1240*/  UIADD3 UR4, -UR39, URZ, URZ ;  /* 0x0000003f27047290 */ /* 0x000fc4000fffe13f */
[----:B------:R-:W-:Y:S01]  /*1250*/  USHF.L.U32 UR38, UR6, 0x6, URZ ;  /* 0x0000000606267899 */ /* 0x000fe2000800063f */
[----:B------:R-:W-:Y:S01]  /*1260*/  ISETP.NE.AND.EX P0, PT, R5, RZ, PT, P0 ;  /* 0x000000ff0500720c */ /* 0x000fe20003f05300 */
[----:B------:R-:W-:-:S03]  /*1270*/  UIMAD UR37, UR37, UR4, UR8 ;  /* 0x00000004252572a4 */ /* 0x000fc6000f8e0208 */
[----:B-1----:R-:W-:Y:S02]  /*1280*/  SEL R186, R186, 0x1, P0 ;  /* 0x00000001baba7807 */ /* 0x002fe40000000000 */
[----:B------:R-:W-:-:S03]  /*1290*/  PLOP3.LUT P0, PT, PT, PT, UP1, 0x80, 0x0 ;  /* 0x000000000000781c */ /* 0x000fc60003f0f018 */
[----:B--2---:R-:W-:-:S05]  /*12a0*/  IMAD R0, R186, R7, 0x3f ;  /* 0x0000003fba007424 */ /* 0x004fca00078e0207 */
[----:B------:R-:W-:-:S04]  /*12b0*/  SHF.R.S32.HI R3, RZ, 0x1f, R0 ;  /* 0x0000001fff037819 */ /* 0x000fc80000011400 */
[----:B------:R-:W-:-:S04]  /*12c0*/  LEA.HI R3, R3, R0, RZ, 0x6 ;  /* 0x0000000003037211 */ /* 0x000fc800078f30ff */
[----:B------:R-:W-:Y:S01]  /*12d0*/  SHF.R.S32.HI R3, RZ, 0x6, R3 ;  /* 0x00000006ff037819 */ /* 0x000fe20000011403 */
[----:B------:R-:W-:Y:S06]  /*12e0*/  @!P0 BRA `(.L_x_4225) ;  /* 0x0000001c00548947 */ /* 0x000fec0003800000 */
[----:B------:R-:W0:Y:S01]  /*12f0*/  LDC R0, c[0x0][0x448] ;  /* 0x00011200ff007b82 */ /* 0x000e220000000800 */
[----:B------:R-:W-:Y:S01]  /*1300*/  UIADD3 UR4, UR38, 0x3f, URZ ;  /* 0x0000003f26047890 */ /* 0x000fe2000fffe03f */
[----:B------:R-:W-:Y:S02]  /*1310*/  CS2R R150, SRZ ;  /* 0x0000000000967805 */ /* 0x000fe4000001ff00 */
[----:B------:R-:W-:Y:S02]  /*1320*/  CS2R R148, SRZ ;  /* 0x0000000000947805 */ /* 0x000fe4000001ff00 */
[----:B------:R-:W-:Y:S02]  /*1330*/  CS2R R146, SRZ ;  /* 0x0000000000927805 */ /* 0x000fe4000001ff00 */
[----:B------:R-:W-:Y:S02]  /*1340*/  CS2R R144, SRZ ;  /* 0x0000000000907805 */ /* 0x000fe4000001ff00 */
[----:B------:R-:W-:-:S02]  /*1350*/  CS2R R142, SRZ ;  /* 0x00000000008e7805 */ /* 0x000fc4000001ff00 */
[----:B------:R-:W-:Y:S01]  /*1360*/  CS2R R140, SRZ ;  /* 0x00000000008c7805 */ /* 0x000fe2000001ff00 */
[----:B------:R-:W1:Y:S01]  /*1370*/  LDC R5, c[0x0][0x288] ;  /* 0x0000a200ff057b82 */ /* 0x000e620000000800 */
        /* <DEDUP_REMOVED lines=15> */
[----:B0-----:R-:W-:Y:S01]  /*1470*/  ISETP.NE.AND P0, PT, R0, 0x1, PT ;  /* 0x000000010000780c */ /* 0x001fe20003f05270 */
[----:B------:R-:W-:Y:S01]  /*1480*/  IMAD.U32 R0, RZ, RZ, UR4 ;  /* 0x00000004ff007e24 */ /* 0x000fe2000f8e00ff */
[----:B------:R-:W-:Y:S02]  /*1490*/  CS2R R110, SRZ ;  /* 0x00000000006e7805 */ /* 0x000fe4000001ff00 */
[----:B------:R-:W-:-:S02]  /*14a0*/  CS2R R160, SRZ ;  /* 0x0000000000a07805 */ /* 0x000fc4000001ff00 */
[----:B------:R-:W-:Y:S02]  /*14b0*/  CS2R R106, SRZ ;  /* 0x00000000006a7805 */ /* 0x000fe4000001ff00 */
[----:B------:R-:W-:Y:S02]  /*14c0*/  CS2R R162, SRZ ;  /* 0x0000000000a27805 */ /* 0x000fe4000001ff00 */
[----:B------:R-:W-:Y:S02]  /*14d0*/  CS2R R102, SRZ ;  /* 0x0000000000667805 */ /* 0x000fe4000001ff00 */
[----:B------:R-:W-:Y:S02]  /*14e0*/  CS2R R164, SRZ ;  /* 0x0000000000a47805 */ /* 0x000fe4000001ff00 */
[----:B-1----:R-:W-:Y:S02]  /*14f0*/  IADD3 R5, -R5, 0x40, RZ ;  /* 0x0000004005057810 */ /* 0x002fe40007ffe1ff */
[----:B------:R-:W-:-:S02]  /*1500*/  CS2R R98, SRZ ;  /* 0x0000000000627805 */ /* 0x000fc4000001ff00 */
[----:B------:R-:W-:Y:S02]  /*1510*/  CS2R R166, SRZ ;  /* 0x0000000000a67805 */ /* 0x000fe4000001ff00 */
[----:B------:R-:W-:Y:S02]  /*1520*/  CS2R R94, SRZ ;  /* 0x00000000005e7805 */ /* 0x000fe4000001ff00 */
[----:B------:R-:W-:Y:S01]  /*1530*/  CS2R R170, SRZ ;  /* 0x0000000000aa7805 */ /* 0x000fe2000001ff00 */
[----:B------:R-:W0:Y:S01]  /*1540*/  @P0 LDC R4, c[0x0][0x44c] ;  /* 0x00011300ff040b82 */ /* 0x000e220000000800 */
[----:B------:R-:W-:Y:S01]  /*1550*/  IMAD R5, R186, R7, R5 ;  /* 0x00000007ba057224 */ /* 0x000fe200078e0205 */
[----:B------:R-:W-:Y:S01]  /*1560*/  CS2R R90, SRZ ;  /* 0x00000000005a7805 */ /* 0x000fe2000001ff00 */
[----:B------:R-:W-:Y:S01]  /*1570*/  IMAD.MOV.U32 R169, RZ, RZ, RZ ;  /* 0x000000ffffa97224 */ /* 0x000fe200078e00ff */
[----:B------:R-:W-:Y:S02]  /*1580*/  CS2R R172, SRZ ;  /* 0x0000000000ac7805 */ /* 0x000fe4000001ff00 */
[----:B------:R-:W-:-:S02]  /*1590*/  CS2R R86, SRZ ;  /* 0x0000000000567805 */ /* 0x000fc4000001ff00 */
[----:B------:R-:W-:Y:S02]  /*15a0*/  CS2R R174, SRZ ;  /* 0x0000000000ae7805 */ /* 0x000fe4000001ff00 */
[----:B------:R-:W-:Y:S01]  /*15b0*/  CS2R R82, SRZ ;  /* 0x0000000000527805 */ /* 0x000fe2000001ff00 */
[----:B------:R-:W1:Y:S01]  /*15c0*/  @P0 LDC R9, c[0x0][0x450] ;  /* 0x00011400ff090b82 */ /* 0x000e620000000800 */
        /* <DEDUP_REMOVED lines=27> */
[----:B------:R-:W-:Y:S01]  /*1780*/  CS2R R34, SRZ ;  /* 0x0000000000227805 */ /* 0x000fe2000001ff00 */
[----:B------:R-:W-:Y:S01]  /*1790*/  IMAD.IADD R0, R5, 0x1, R0 ;  /* 0x0000000105007824 */ /* 0x000fe200078e0200 */
[----:B------:R-:W-:Y:S01]  /*17a0*/  CS2R R30, SRZ ;  /* 0x00000000001e7805 */ /* 0x000fe2000001ff00 */
[----:B------:R-:W-:Y:S01]  /*17b0*/  IMAD.MOV.U32 R6, RZ, RZ, RZ ;  /* 0x000000ffff067224 */ /* 0x000fe200078e00ff */
[----:B------:R-:W-:Y:S01]  /*17c0*/  CS2R R26, SRZ ;  /* 0x00000000001a7805 */ /* 0x000fe2000001ff00 */
[----:B------:R-:W-:Y:S01]  /*17d0*/  IMAD.MOV.U32 R21, RZ, RZ, RZ ;  /* 0x000000ffff157224 */ /* 0x000fe200078e00ff */
[----:B------:R-:W-:-:S04]  /*17e0*/  SHF.R.S32.HI R5, RZ, 0x1f, R0 ;  /* 0x0000001fff057819 */ /* 0x000fc80000011400 */
[----:B------:R-:W-:Y:S01]  /*17f0*/  LEA.HI R5, R5, R0, RZ, 0x6 ;  /* 0x0000000005057211 */ /* 0x000fe200078f30ff */
[----:B------:R-:W-:-:S03]  /*1800*/  IMAD.MOV.U32 R0, RZ, RZ, RZ ;  /* 0x000000ffff007224 */ /* 0x000fc600078e00ff */
[----:B------:R-:W-:-:S04]  /*1810*/  SHF.R.S32.HI R4, RZ, 0x6, R5 ;  /* 0x00000006ff047819 */ /* 0x000fc80000011405 */
[----:B------:R-:W-:Y:S01]  /*1820*/  VIMNMX R4, R3, R4, PT ;  /* 0x0000000403047248 */ /* 0x000fe20003fe0100 */
[----:B------:R-:W-:-:S03]  /*1830*/  IMAD.MOV.U32 R3, RZ, RZ, RZ ;  /* 0x000000ffff037224 */ /* 0x000fc600078e00ff */
[----:B------:R-:W-:-:S13]  /*1840*/  ISETP.GE.AND P1, PT, R4, 0x1, PT ;  /* 0x000000010400780c */ /* 0x000fda0003f26270 */
[----:B------:R-:W-:Y:S05]  /*1850*/  @!P1 BRA `(.L_x_4226) ;  /* 0x000000c000909947 */ /* 0x000fea0003800000 */
[----:B------:R-:W0:Y:S01]  /*1860*/  SHFL.IDX PT, R0, R216, RZ, 0x1f ;  /* 0x00001fffd8007589 */ /* 0x000e2200000e0000 */
        /* <DEDUP_REMOVED lines=9> */
[----:B------:R-:W-:Y:S01]  /*1900*/  UMOV UR7, 0x40000040 ;  /* 0x4000004000077882 */ /* 0x000fe20000000000 */
[----:B------:R-:W-:Y:S02]  /*1910*/  PLOP3.LUT P2, PT, PT, PT, UP0, 0x80, 0x0 ;  /* 0x000000000000781c */ /* 0x000fe40003f4f008 */
[----:B0-----:R-:W-:-:S04]  /*1920*/  LEA.HI R3, R0, R0, RZ, 0x1 ;  /* 0x0000000000037211 */ /* 0x001fc800078f08ff */
[----:B------:R-:W-:Y:S01]  /*1930*/  LOP3.LUT R3, R3, 0x1fffe, RZ, 0xc0, !PT ;  /* 0x0001fffe03037812 */ /* 0x000fe200078ec0ff */
[----:B------:R-:W-:-:S04]  /*1940*/  WARPGROUP.ARRIVE ;  /* 0x00000000000079c5 */ /* 0x000fc80000000000 */
        /* <DEDUP_REMOVED lines=9> */
[C---:B------:R-:W-:Y:S01]  /*19e0*/  R2UR UR8, R3.reuse ;  /* 0x00000000030872ca */ /* 0x040fe200000e0000 */
[----:B------:R-:W-:Y:S01]  /*19f0*/  VIADD R6, R3, 0x2 ;  /* 0x0000000203067836 */ /* 0x000fe20000000000 */
[----:B------:R-:W-:-:S04]  /*1a00*/  LOP3.LUT R7, R0, 0x2000000, RZ, 0xfc, !PT ;  /* 0x0200000000077812 */ /* 0x000fc800078efcff */
[----:B------:R-:W-:Y:S01]  /*1a10*/  R2UR UR12, R6 ;  /* 0x00000000060c72ca */ /* 0x000fe200000e0000 */
[----:B------:R-:W-:Y:S01]  /*1a20*/  IMAD R0, R2, 0x1000, R7 ;  /* 0x0000100002007824 */ /* 0x000fe200078e0207 */
[C---:B------:R-:W-:Y:S01]  /*1a30*/  IADD3 R6, R3.reuse, 0x4, RZ ;  /* 0x0000000403067810 */ /* 0x040fe20007ffe0ff */
[----:B------:R-:W-:Y:S02]  /*1a40*/  VIADD R3, R3, 0x6 ;  /* 0x0000000603037836 */ /* 0x000fe40000000000 */
[C---:B------:R-:W-:Y:S01]  /*1a50*/  VIADD R5, R0.reuse, 0x80 ;  /* 0x0000008000057836 */ /* 0x040fe20000000000 */
[----:B------:R-:W-:Y:S02]  /*1a60*/  R2UR UR10, R0 ;  /* 0x00000000000a72ca */ /* 0x000fe400000e0000 */
[----:B------:R-:W-:Y:S02]  /*1a70*/  R2UR UR16, R6 ;  /* 0x00000000061072ca */ /* 0x000fe400000e0000 */
[----:B------:R-:W-:Y:S01]  /*1a80*/  R2UR UR14, R5 ;  /* 0x00000000050e72ca */ /* 0x000fe200000e0000 */
[C---:B------:R-:W-:Y:S01]  /*1a90*/  VIADD R5, R0.reuse, 0x100 ;  /* 0x0000010000057836 */ /* 0x040fe20000000000 */
[----:B------:R-:W-:Y:S01]  /*1aa0*/  R2UR UR4, R3 ;  /* 0x00000000030472ca */ /* 0x000fe200000e0000 */
[----:B------:R-:W-:-:S03]  /*1ab0*/  VIADD R0, R0, 0x180 ;  /* 0x0000018000007836 */ /* 0x000fc60000000000 */
[----:B------:R-:W-:Y:S02]  /*1ac0*/  R2UR UR18, R5 ;  /* 0x00000000051272ca */ /* 0x000fe400000e0000 */
[----:B------:R-:W-:Y:S01]  /*1ad0*/  R2UR UR6, R0 ;  /* 0x00000000000672ca */ /* 0x000fe200000e0000 */
[----:B------:R-:W-:Y:S03]  /*1ae0*/  HGMMA.64x256x16.F32.BF16 R24, gdesc[UR8].tnspB, RZ, !UPT, gsb0 ;  /* 0x43e00000081879f0 */ /* 0x000fe6000c0018ff */
        /* <DEDUP_REMOVED lines=16> */
.L_x_4227:
[----:B------:R-:W-:Y:S01]  /*1bf0*/  IMAD R0, R2, 0x8, R17 ;  /* 0x0000000802007824 */ /* 0x000fe200078e0211 */
[----:B------:R-:W-:-:S03]  /*1c00*/  ISETP.GE.AND P0, PT, R4, 0x2, PT ;  /* 0x000000020400780c */ /* 0x000fc60003f06270 */
[----:B------:R-:W-:-:S05]  /*1c10*/  VIADD R0, R0, 0x38860 ;  /* 0x0003886000007836 */ /* 0x000fca0000000000 */
[----:B------:R-:W-:-:S04]  /*1c20*/  PRMT R0, R219, 0x654, R0 ;  /* 0x00000654db007816 */ /* 0x000fc80000000000 */
[----:B------:R0:W-:Y:S01]  /*1c30*/  SYNCS.ARRIVE.TRANS64.RED.A1T0 RZ, [R0+URZ], RZ ;  /* 0x000000ff00ff79a7 */ /* 0x0001e2000810043f */
[----:B------:R-:W-:Y:S05]  /*1c40*/  @!P0 BRA `(.L_x_4228) ;  /* 0x0000000800c08947 */ /* 0x000fea0003800000 */
[----:B------:R-:W-:-:S07]  /*1c50*/  VIADD R4, R4, 0xfffffffe ;  /* 0xfffffffe04047836 */ /* 0x000fce0000000000 */
.L_x_4230:
[----:B------:R-:W-:Y:S01]  /*1c60*/  BAR.SYNC.DEFER_BLOCKING 0xe, 0x100 ;  /* 0x0384000000007b1d */ /* 0x000fe20000010000 */
[----:B01----:R-:W-:Y:S01]  /*1c70*/  IMAD R0, R2, 0x40, R22 ;  /* 0x0000004002007824 */ /* 0x003fe200078e0216 */
[----:B------:R-:W-:Y:S01]  /*1c80*/  ISETP.GT.AND P1, PT, R4, RZ, PT ;  /* 0x000000ff0400720c */ /* 0x000fe20003f24270 */
[----:B------:R-:W-:Y:S02]  /*1c90*/  VIADD R2, R2, 0x1 ;  /* 0x0000000102027836 */ /* 0x000fe40000000000 */
[----:B------:R-:W-:Y:S01]  /*1ca0*/  IMAD R0, R0, 0x4, R17 ;  /* 0x0000000400007824 */ /* 0x000fe200078e0211 */
[----:B------:R-:W-:Y:S01]  /*1cb0*/  UMOV UR11, 0x40000040 ;  /* 0x40000040000b7882 */ /* 0x000fe20000000000 */
[----:B------:R-:W-:Y:S01]  /*1cc0*/  UMOV UR15, 0x40000040 ;  /* 0x40000040000f7882 */ /* 0x000fe20000000000 */
[----:B------:R-:W-:Y:S01]  /*1cd0*/  ISETP.NE.AND P0, PT, R2, 0x2, PT ;  /* 0x000000020200780c */ /* 0x000fe20003f05270 */
[----:B------:R-:W-:Y:S01]  /*1ce0*/  UMOV UR19, 0x40000040 ;  /* 0x4000004000137882 */ /* 0x000fe20000000000 */
[----:B------:R-:W-:Y:S01]  /*1cf0*/  UMOV UR7, 0x40000040 ;  /* 0x4000004000077882 */ /* 0x000fe20000000000 */
[----:B------:R-:W-:Y:S01]  /*1d00*/  VIADD R4, R4, 0xffffffff ;  /* 0xffffffff04047836 */ /* 0x000fe20000000000 */
[----:B------:R-:W-:Y:S01]  /*1d10*/  SEL R2, R2, RZ, P0 ;  /* 0x000000ff02027207 */ /* 0x000fe20000000000 */
[----:B------:R-:W0:Y:S04]  /*1d20*/  LDS R3, [R0+0x38400] ;  /* 0x0384000000037984 */ /* 0x000e280000000800 */
[----:B------:R1:W2:Y:S02]  /*1d30*/  LDS R5, [R0+0x38420] ;  /* 0x0384200000057984 */ /* 0x0002a40000000800 */
[----:B-1----:R-:W-:-:S05]  /*1d40*/  IMAD R0, R2, 0x1000, R7 ;  /* 0x0000100002007824 */ /* 0x002fca00078e0207 */
[----:B------:R-:W-:Y:S01]  /*1d50*/  R2UR UR10, R0 ;  /* 0x00000000000a72ca */ /* 0x000fe200000e0000 */
        /* <DEDUP_REMOVED lines=128> */
[----:B------:R-:W-:-:S05]  /*2560*/  VIADD R3, R0, 0x80 ;  /* 0x0000008000037836 */ /* 0x000fca0000000000 */
[----:B------:R-:W-:Y:S01]  /*2570*/  WARPGROUP.ARRIVE ;  /* 0x00000000000079c5 */ /* 0x000fe20000000000 */
[----:B------:R-:W-:Y:S01]  /*2580*/  R2UR UR14, R3 ;  /* 0x00000000030e72ca */ /* 0x000fe200000e0000 */
[C---:B------:R-:W-:Y:S02]  /*2590*/  VIADD R3, R0.reuse, 0x100 ;  /* 0x0000010000037836 */ /* 0x040fe40000000000 */
[----:B------:R-:W-:Y:S02]  /*25a0*/  VIADD R0, R0, 0x180 ;  /* 0x0000018000007836 */ /* 0x000fe40000000000 */
[----:B------:R-:W-:Y:S01]  /*25b0*/  HGMMA.64x256x16.F32.BF16 R24, gdesc[UR8].tnspB, R24, gsb0 ;  /* 0x43e00000081879f0 */ /* 0x000fe20008001818 */
[----:B------:R-:W-:Y:S02]  /*25c0*/  R2UR UR18, R3 ;  /* 0x00000000031272ca */ /* 0x000fe400000e0000 */
[----:B------:R-:W-:Y:S02]  /*25d0*/  R2UR UR6, R0 ;  /* 0x00000000000672ca */ /* 0x000fe400000e0000 */
[----:B------:R-:W-:-:S04]  /*25e0*/  SEL R3, RZ, 0x1, P0 ;  /* 0x00000001ff037807 */ /* 0x000fc80000000000 */
[----:B------:R-:W-:Y:S01]  /*25f0*/  LOP3.LUT R16, R16, R3, RZ, 0x3c, !PT ;  /* 0x0000000310107212 */ /* 0x000fe200078e3cff */
        /* <DEDUP_REMOVED lines=16> */
.L_x_4229:
[----:B------:R-:W-:-:S04]  /*2700*/  IMAD R0, R2, 0x8, R17 ;  /* 0x0000000802007824 */ /* 0x000fc800078e0211 */
[----:B------:R-:W-:-:S05]  /*2710*/  VIADD R0, R0, 0x38860 ;  /* 0x0003886000007836 */ /* 0x000fca0000000000 */
[----:B------:R-:W-:-:S04]  /*2720*/  PRMT R0, R219, 0x654, R0 ;  /* 0x00000654db007816 */ /* 0x000fc80000000000 */
[----:B------:R1:W-:Y:S01]  /*2730*/  SYNCS.ARRIVE.TRANS64.RED.A1T0 RZ, [R0+URZ], RZ ;  /* 0x000000ff00ff79a7 */ /* 0x0003e2000810043f */
[----:B------:R-:W-:Y:S05]  /*2740*/  @P1 BRA `(.L_x_4230) ;  /* 0xfffffff400441947 */ /* 0x000fea000383ffff */
.L_x_4228:
[----:B------:R-:W-:Y:S01]  /*2750*/  BAR.SYNC.DEFER_BLOCKING 0xe, 0x100 ;  /* 0x0384000000007b1d */ /* 0x000fe20000010000 */
[C---:B01----:R-:W-:Y:S01]  /*2760*/  IMAD R0, R2.reuse, 0x40, R22 ;  /* 0x0000004002007824 */ /* 0x043fe200078e0216 */
[----:B------:R-:W-:Y:S02]  /*2770*/  IADD3 R2, R2, 0x1, RZ ;  /* 0x0000000102027810 */ /* 0x000fe40007ffe0ff */
[----:B------:R-:W-:Y:S01]  /*2780*/  PLOP3.LUT P0, PT, PT, PT, PT, 0x8, 0x0 ;  /* 0x000000000000781c */ /* 0x000fe20003f0e170 */
[----:B------:R-:W-:Y:S01]  /*2790*/  IMAD R17, R0, 0x4, R17 ;  /* 0x0000000400117824 */ /* 0x000fe200078e0211 */
[----:B------:R-:W-:-:S04]  /*27a0*/  ISETP.NE.AND P1, PT, R2, 0x2, PT ;  /* 0x000000020200780c */ /* 0x000fc80003f25270 */
[----:B------:R-:W-:Y:S02]  /*27b0*/  SEL R5, RZ, 0x1, P1 ;  /* 0x00000001ff057807 */ /* 0x000fe40000800000 */
[----:B------:R-:W-:Y:S02]  /*27c0*/  SEL R2, R2, RZ, P1 ;  /* 0x000000ff02027207 */ /* 0x000fe40000800000 */
[----:B------:R-:W-:Y:S01]  /*27d0*/  LOP3.LUT R16, R16, R5, RZ, 0x3c, !PT ;  /* 0x0000000510107212 */ /* 0x000fe200078e3cff */
        /* <DEDUP_REMOVED lines=134> */
.L_x_4225:
        /* <DEDUP_REMOVED lines=24> */
[----:B0-----:R-:W-:Y:S02]  /*31c0*/  ISETP.NE.AND P0, PT, R220, 0x1, PT ;  /* 0x00000001dc00780c */ /* 0x001fe40003f05270 */
[----:B------:R-:W-:Y:S02]  /*31d0*/  CS2R R110, SRZ ;  /* 0x00000000006e7805 */ /* 0x000fe4000001ff00 */
[----:B------:R-:W-:-:S02]  /*31e0*/  CS2R R160, SRZ ;  /* 0x0000000000a07805 */ /* 0x000fc4000001ff00 */
[----:B------:R-:W-:Y:S02]  /*31f0*/  CS2R R106, SRZ ;  /* 0x00000000006a7805 */ /* 0x000fe4000001ff00 */
[----:B------:R-:W-:Y:S02]  /*3200*/  CS2R R162, SRZ ;  /* 0x0000000000a27805 */ /* 0x000fe4000001ff00 */
[----:B------:R-:W-:Y:S02]  /*3210*/  CS2R R102, SRZ ;  /* 0x0000000000667805 */ /* 0x000fe4000001ff00 */
[----:B------:R-:W-:Y:S02]  /*3220*/  CS2R R164, SRZ ;  /* 0x0000000000a47805 */ /* 0x000fe4000001ff00 */
[----:B------:R-:W-:Y:S02]  /*3230*/  CS2R R98, SRZ ;  /* 0x0000000000627805 */ /* 0x000fe4000001ff00 */
[----:B-1----:R-:W-:-:S02]  /*3240*/  IADD3 R6, -R4, 0x40, RZ ;  /* 0x0000004004067810 */ /* 0x002fc40007ffe1ff */
[----:B------:R-:W-:Y:S02]  /*3250*/  CS2R R166, SRZ ;  /* 0x0000000000a67805 */ /* 0x000fe4000001ff00 */
[----:B------:R-:W-:Y:S02]  /*3260*/  CS2R R94, SRZ ;  /* 0x00000000005e7805 */ /* 0x000fe4000001ff00 */
[----:B------:R-:W-:Y:S02]  /*3270*/  CS2R R170, SRZ ;  /* 0x0000000000aa7805 */ /* 0x000fe4000001ff00 */
[----:B------:R-:W-:Y:S01]  /*3280*/  CS2R R90, SRZ ;  /* 0x00000000005a7805 */ /* 0x000fe2000001ff00 */
[----:B------:R-:W0:Y:S01]  /*3290*/  @P0 LDC R0, c[0x0][0x44c] ;  /* 0x00011300ff000b82 */ /* 0x000e220000000800 */
[----:B------:R-:W-:Y:S01]  /*32a0*/  IMAD R7, R186, R7, R6 ;  /* 0x00000007ba077224 */ /* 0x000fe200078e0206 */
[----:B------:R-:W-:Y:S01]  /*32b0*/  CS2R R172, SRZ ;  /* 0x0000000000ac7805 */ /* 0x000fe2000001ff00 */
[----:B------:R-:W-:Y:S01]  /*32c0*/  IMAD.MOV.U32 R169, RZ, RZ, RZ ;  /* 0x000000ffffa97224 */ /* 0x000fe200078e00ff */
        /* <DEDUP_REMOVED lines=23> */
[----:B------:R-:W-:Y:S01]  /*3440*/  CS2R R46, SRZ ;  /* 0x00000000002e7805 */ /* 0x000fe2000001ff00 */
[----:B------:R-:W-:Y:S01]  /*3450*/  IMAD.U32 R0, RZ, RZ, UR4 ;  /* 0x00000004ff007e24 */ /* 0x000fe2000f8e00ff */
[----:B------:R-:W-:Y:S02]  /*3460*/  CS2R R208, SRZ ;  /* 0x0000000000d07805 */ /* 0x000fe4000001ff00 */
[----:B------:R-:W-:Y:S02]  /*3470*/  CS2R R42, SRZ ;  /* 0x00000000002a7805 */ /* 0x000fe4000001ff00 */
[----:B------:R-:W-:Y:S02]  /*3480*/  CS2R R210, SRZ ;  /* 0x0000000000d27805 */ /* 0x000fe4000001ff00 */
[----:B-1----:R-:W-:-:S02]  /*3490*/  @P0 SHF.R.U32.HI R0, RZ, R5, R4 ;  /* 0x00000005ff000219 */ /* 0x002fc40000011604 */
        /* <DEDUP_REMOVED lines=45> */
.L_x_4231:
[----:B------:R-:W-:Y:S01]  /*3770*/  ULEA.HI UR4, UR36, UR36, URZ, 0x1 ;  /* 0x0000002424047291 */ /* 0x000fe2000f8f083f */
[----:B------:R-:W-:-:S03]  /*3780*/  IMAD.U32 R0, RZ, RZ, UR40 ;  /* 0x00000028ff007e24 */ /* 0x000fc6000f8e00ff */
[----:B------:R-:W-:Y:S02]  /*3790*/  ULOP3.LUT UR4, UR4, 0xfffffffe, URZ, 0xc0, !UPT ;  /* 0xfffffffe04047892 */ /* 0x000fe4000f8ec03f */
[----:B------:R-:W-:Y:S02]  /*37a0*/  ISETP.NE.AND P0, PT, R0, 0x3, PT ;  /* 0x000000030000780c */ /* 0x000fe40003f05270 */
[----:B------:R-:W-:-:S06]  /*37b0*/  UIADD3 UR4, UR36, -UR4, URZ ;  /* 0x8000000424047290 */ /* 0x000fcc000fffe03f */
[----:B------:R-:W-:-:S05]  /*37c0*/  IMAD.U32 R4, RZ, RZ, UR4 ;  /* 0x00000004ff047e24 */ /* 0x000fca000f8e00ff */
[----:B------:R-:W-:-:S04]  /*37d0*/  SHF.L.U32 R4, R4, 0x1f, RZ ;  /* 0x0000001f04047819 */ /* 0x000fc800000006ff */
[----:B------:R-:W0:Y:S02]  /*37e0*/  SYNCS.PHASECHK.TRANS64.TRYWAIT P1, [R17+URZ+0x38800], R4 ;  /* 0x03880004110075a7 */ /* 0x000e24000802017f */
[----:B0-----:R-:W-:Y:S05]  /*37f0*/  @!P1 BRA `(.L_x_4232) ;  /* 0x0000011800d49947 */ /* 0x001fea0003800000 */
.L_x_4346:
[----:B------:R-:W-:Y:S05]  /*3800*/  @!P0 BRA `(.L_x_4233) ;  /* 0x0000000000048947 */ /* 0x000fea0003800000 */
[----:B------:R-:W-:Y:S01]  /*3810*/  BPT.TRAP 0x1 ;  /* 0x000000040000795c */ /* 0x000fe20000300000 */
.L_x_4233:
[----:B------:R-:W-:Y:S01]  /*3820*/  IMAD R9, R2, 0x8, R17 ;  /* 0x0000000802097824 */ /* 0x000fe200078e0211 */
[----:B------:R-:W-:-:S04]  /*3830*/  SHF.L.U32 R6, R16, 0x1f, RZ ;  /* 0x0000001f10067819 */ /* 0x000fc800000006ff */
[----:B------:R1:W2:Y:S01]  /*3840*/  SYNCS.PHASECHK.TRANS64.TRYWAIT P1, [R9+URZ+0x38830], R6 ;  /* 0x03883006090075a7 */ /* 0x0002a2000802017f */
[----:B------:R-:W-:Y:S05]  /*3850*/  @!P0 BRA `(.L_x_4234) ;  /* 0x0000000000048947 */ /* 0x000fea0003800000 */
[----:B------:R-:W-:Y:S01]  /*3860*/  BPT.TRAP 0x1 ;  /* 0x000000040000795c */ /* 0x000fe20000300000 */
.L_x_4234:
[----:B------:R-:W-:-:S05]  /*3870*/  VIADD R0, R17, 0x22400 ;  /* 0x0002240011007836 */ /* 0x000fca0000000000 */
[----:B------:R-:W-:-:S04]  /*3880*/  SHF.R.U32.HI R0, RZ, 0x4, R0 ;  /* 0x00000004ff007819 */ /* 0x000fc80000011600 */
[----:B------:R-:W-:Y:S01]  /*3890*/  LOP3.LUT R0, R0, 0x3fff, RZ, 0xc0, !PT ;  /* 0x00003fff00007812 */ /* 0x000fe200078ec0ff */
[----:B--2---:R-:W-:Y:S06]  /*38a0*/  @P1 BRA `(.L_x_4235) ;  /* 0x0000000000081947 */ /* 0x004fec0003800000 */
[----:B------:R-:W2:Y:S02]  /*38b0*/  SYNCS.PHASECHK.TRANS64.TRYWAIT P1, [R9+URZ+0x38830], R6 ;  /* 0x03883006090075a7 */ /* 0x000ea4000802017f */
[----:B--2---:R-:W-:Y:S05]  /*38c0*/  @!P1 BRA `(.L_x_4236) ;  /* 0x0000011800b49947 */ /* 0x004fea0003800000 */
.L_x_4235:
[----:B------:R-:W-:Y:S05]  /*38d0*/  WARPSYNC.ALL ;  /* 0x0000000000007948 */ /* 0x000fea0003800000 */
[----:B------:R-:W-:Y:S01]  /*38e0*/  LOP3.LUT R0, R0, 0x10000, RZ, 0xfc, !PT ;  /* 0x0001000000007812 */ /* 0x000fe200078efcff */
[----:B------:R-:W-:Y:S01]  /*38f0*/  VIADD R3, R17, 0x20400 ;  /* 0x0002040011037836 */ /* 0x000fe20000000000 */
[----:B------:R-:W-:-:S03]  /*3900*/  WARPGROUP.ARRIVE ;  /* 0x00000000000079c5 */ /* 0x000fc60000000000 */
[----:B------:R-:W-:Y:S01]  /*3910*/  IMAD R5, R2, 0x200, R0 ;  /* 0x0000020002057824 */ /* 0x000fe200078e0200 */
[----:B------:R-:W-:Y:S01]  /*3920*/  UMOV UR11, 0x40000040 ;  /* 0x40000040000b7882 */ /* 0x000fe20000000000 */
[----:B------:R-:W-:Y:S01]  /*3930*/  UMOV UR9, 0x40000040 ;  /* 0x4000004000097882 */ /* 0x000fe20000000000 */
[----:B------:R-:W-:Y:S01]  /*3940*/  SHF.R.U32.HI R3, RZ, 0x4, R3 ;  /* 0x00000004ff037819 */ /* 0x000fe20000011603 */
[----:B------:R-:W-:Y:S01]  /*3950*/  UMOV UR15, 0x40000040 ;  /* 0x40000040000f7882 */ /* 0x000fe20000000000 */
[----:B------:R-:W-:Y:S01]  /*3960*/  R2UR UR10, R5 ;  /* 0x00000000050a72ca */ /* 0x000fe200000e0000 */
[----:B------:R-:W-:Y:S01]  /*3970*/  UMOV UR13, 0x40000040 ;  /* 0x40000040000d7882 */ /* 0x000fe20000000000 */
[----:B------:R-:W-:Y:S01]  /*3980*/  LOP3.LUT R3, R3, 0x3fff, RZ, 0xc0, !PT ;  /* 0x00003fff03037812 */ /* 0x000fe200078ec0ff */
[----:B------:R-:W-:Y:S01]  /*3990*/  UMOV UR19, 0x40000040 ;  /* 0x4000004000137882 */ /* 0x000fe20000000000 */
[----:B------:R-:W-:Y:S01]  /*39a0*/  UMOV UR17, 0x40000040 ;  /* 0x4000004000117882 */ /* 0x000fe20000000000 */
[----:B------:R-:W-:Y:S01]  /*39b0*/  UMOV UR23, 0x40000040 ;  /* 0x4000004000177882 */ /* 0x000fe20000000000 */
[----:B------:R-:W-:Y:S01]  /*39c0*/  LOP3.LUT R3, R3, 0x10000, RZ, 0xfc, !PT ;  /* 0x0001000003037812 */ /* 0x000fe200078efcff */
[----:B------:R-:W-:-:S03]  /*39d0*/  UMOV UR21, 0x40000040 ;  /* 0x4000004000157882 */ /* 0x000fc60000000000 */
[C---:B------:R-:W-:Y:S01]  /*39e0*/  R2UR UR8, R3.reuse ;  /* 0x00000000030872ca */ /* 0x040fe200000e0000 */
[----:B------:R-:W-:Y:S02]  /*39f0*/  VIADD R5, R3, 0x2 ;  /* 0x0000000203057836 */ /* 0x000fe40000000000 */
[----:B------:R-:W-:Y:S02]  /*3a00*/  UIADD3 UR14, UR10, 0x2, URZ ;  /* 0x000000020a0e7890 */ /* 0x000fe4000fffe03f */
[----:B------:R-:W-:Y:S01]  /*3a10*/  UIADD3 UR18, UR10, 0x4, URZ ;  /* 0x000000040a127890 */ /* 0x000fe2000fffe03f */
[----:B------:R-:W-:Y:S01]  /*3a20*/  R2UR UR12, R5 ;  /* 0x00000000050c72ca */ /* 0x000fe200000e0000 */
[C---:B------:R-:W-:Y:S01]  /*3a30*/  VIADD R5, R3.reuse, 0x4 ;  /* 0x0000000403057836 */ /* 0x040fe20000000000 */
[----:B------:R-:W-:Y:S01]  /*3a40*/  UIADD3 UR22, UR10, 0x6, URZ ;  /* 0x000000060a167890 */ /* 0x000fe2000fffe03f */
[----:B------:R-:W-:-:S03]  /*3a50*/  VIADD R3, R3, 0x6 ;  /* 0x0000000603037836 */ /* 0x000fc60000000000 */
[----:B------:R-:W-:Y:S01]  /*3a60*/  R2UR UR16, R5 ;  /* 0x00000000051072ca */ /* 0x000fe200000e0000 */
[----:B------:R-:W-:Y:S01]  /*3a70*/  HGMMA.64x64x16.F32.BF16 R24, gdesc[UR8], RZ, !UPT, gsb0 ;  /* 0x00e00000081879f0 */ /* 0x000fe2000c0018ff */
[----:B------:R-:W-:Y:S02]  /*3a80*/  R2UR UR20, R3 ;  /* 0x00000000031472ca */ /* 0x000fe400000e0000 */
        /* <DEDUP_REMOVED lines=10> */
[----:B------:R-:W3:Y:S02]  /*3b30*/  SYNCS.PHASECHK.TRANS64.TRYWAIT P1, [R17+URZ+0x38810], R4 ;  /* 0x03881004110075a7 */ /* 0x000ee4000802017f */
[----:B---3--:R-:W-:Y:S05]  /*3b40*/  @!P1 BRA `(.L_x_4237) ;  /* 0x0000011800289947 */ /* 0x008fea0003800000 */
.L_x_4347:
[----:B------:R-:W-:Y:S05]  /*3b50*/  @!P0 BRA `(.L_x_4238) ;  /* 0x0000000000048947 */ /* 0x000fea0003800000 */
[----:B------:R-:W-:Y:S01]  /*3b60*/  BPT.TRAP 0x1 ;  /* 0x000000040000795c */ /* 0x000fe20000300000 */
.L_x_4238:
[----:B------:R4:W0:Y:S01]  /*3b70*/  SYNCS.PHASECHK.TRANS64.TRYWAIT P1, [R9+URZ+0x38850], R6 ;  /* 0x03885006090075a7 */ /* 0x000822000802017f */
[----:B------:R-:W-:Y:S05]  /*3b80*/  @!P0 BRA `(.L_x_4239) ;  /* 0x0000000000048947 */ /* 0x000fea0003800000 */
[----:B------:R-:W-:Y:S01]  /*3b90*/  BPT.TRAP 0x1 ;  /* 0x000000040000795c */ /* 0x000fe20000300000 */
.L_x_4239:
[C---:B------:R-:W-:Y:S02]  /*3ba0*/  VIADD R3, R17.reuse, 0x400 ;  /* 0x0000040011037836 */ /* 0x040fe40000000000 */
[----:B0--3--:R-:W-:-:S03]  /*3bb0*/  VIADD R4, R17, 0x26400 ;  /* 0x0002640011047836 */ /* 0x009fc60000000000 */
[----:B------:R-:W-:Y:S02]  /*3bc0*/  SHF.R.U32.HI R3, RZ, 0x4, R3 ;  /* 0x00000004ff037819 */ /* 0x000fe40000011603 */
[----:B------:R-:W-:Y:S02]  /*3bd0*/  SHF.R.U32.HI R4, RZ, 0x4, R4 ;  /* 0x00000004ff047819 */ /* 0x000fe40000011604 */
[----:B------:R-:W-:Y:S02]  /*3be0*/  LOP3.LUT R3, R3, 0x3fff, RZ, 0xc0, !PT ;  /* 0x00003fff03037812 */ /* 0x000fe400078ec0ff */
[----:B------:R-:W-:Y:S02]  /*3bf0*/  LOP3.LUT R5, R4, 0x3fff, RZ, 0xc0, !PT ;  /* 0x00003fff04057812 */ /* 0x000fe400078ec0ff */
[----:B------:R-:W-:Y:S02]  /*3c00*/  LOP3.LUT R4, R3, 0x10000, RZ, 0xfc, !PT ;  /* 0x0001000003047812 */ /* 0x000fe400078efcff */
[----:B------:R-:W-:-:S03]  /*3c10*/  LOP3.LUT R3, R5, 0x10000, RZ, 0xfc, !PT ;  /* 0x0001000005037812 */ /* 0x000fc600078efcff */
[----:B------:R-:W-:Y:S01]  /*3c20*/  IMAD R5, R2, 0x1000, R4 ;  /* 0x0000100002057824 */ /* 0x000fe200078e0204 */
[----:B------:R-:W-:Y:S06]  /*3c30*/  @P1 BRA `(.L_x_4240) ;  /* 0x0000000000081947 */ /* 0x000fec0003800000 */
[----:B------:R-:W0:Y:S02]  /*3c40*/  SYNCS.PHASECHK.TRANS64.TRYWAIT P1, [R9+URZ+0x38850], R6 ;  /* 0x03885006090075a7 */ /* 0x000e24000802017f */
[----:B0-----:R-:W-:Y:S05]  /*3c50*/  @!P1 BRA `(.L_x_4241) ;  /* 0x0000011400f89947 */ /* 0x001fea0003800000 */
.L_x_4240:
[----:B------:R-:W-:Y:S01]  /*3c60*/  R2UR UR24, R3 ;  /* 0x00000000031872ca */ /* 0x000fe200000e0000 */
[----:B------:R-:W-:Y:S01]  /*3c70*/  WARPGROUP.ARRIVE ;  /* 0x00000000000079c5 */ /* 0x000fe20000000000 */
[----:B------:R-:W-:Y:S01]  /*3c80*/  R2UR UR26, R5 ;  /* 0x00000000051a72ca */ /* 0x000fe200000e0000 */
[----:B------:R-:W-:Y:S01]  /*3c90*/  UMOV UR25, 0x40000040 ;  /* 0x4000004000197882 */ /* 0x000fe20000000000 */
[----:B------:R-:W-:Y:S01]  /*3ca0*/  UMOV UR27, 0x40000040 ;  /* 0x40000040001b7882 */ /* 0x000fe20000000000 */
[----:B------:R-:W-:Y:S01]  /*3cb0*/  VIADD R7, R3, 0x2 ;  /* 0x0000000203077836 */ /* 0x000fe20000000000 */
[----:B------:R-:W-:Y:S01]  /*3cc0*/  UMOV UR5, 0x40000040 ;  /* 0x4000004000057882 */ /* 0x000fe20000000000 */
[----:B012-4-:R-:W-:Y:S01]  /*3cd0*/  VIADD R6, R5, 0x2 ;  /* 0x0000000205067836 */ /* 0x017fe20000000000 */
[----:B------:R-:W-:Y:S01]  /*3ce0*/  UMOV UR7, 0x40000040 ;  /* 0x4000004000077882 */ /* 0x000fe20000000000 */
[----:B------:R-:W0:Y:S01]  /*3cf0*/  S2R R8, SR_TID.X ;  /* 0x0000000000087919 */ /* 0x000e220000002100 */
[----:B------:R-:W-:Y:S01]  /*3d00*/  R2UR UR4, R7 ;  /* 0x00000000070472ca */ /* 0x000fe200000e0000 */
[C---:B------:R-:W-:Y:S01]  /*3d10*/  VIADD R11, R5.reuse, 0x800 ;  /* 0x00000800050b7836 */ /* 0x040fe20000000000 */
[----:B------:R-:W-:Y:S01]  /*3d20*/  R2UR UR6, R6 ;  /* 0x00000000060672ca */ /* 0x000fe200000e0000 */
[----:B------:R-:W-:Y:S01]  /*3d30*/  VIADD R6, R5, 0x4 ;  /* 0x0000000405067836 */ /* 0x000fe20000000000 */
[----:B------:R-:W-:Y:S01]  /*3d40*/  IADD3 R7, R3, 0x4, RZ ;  /* 0x0000000403077810 */ /* 0x000fe20007ffe0ff */
[----:B------:R-:W-:Y:S01]  /*3d50*/  HGMMA.64x64x16.F32.BF16 R24, gdesc[UR24], R24, gsb0 ;  /* 0x00e00000181879f0 */ /* 0x000fe20008001818 */
[----:B------:R-:W-:Y:S01]  /*3d60*/  IMAD.MOV.U32 R59, RZ, RZ, 0x40 ;  /* 0x00000040ff3b7424 */ /* 0x000fe200078e00ff */
[----:B0-----:R-:W-:Y:S01]  /*3d70*/  SHF.R.U32.HI R8, RZ, 0x7, R8 ;  /* 0x00000007ff087819 */ /* 0x001fe20000011608 */
[----:B------:R-:W-:-:S02]  /*3d80*/  WARPGROUP.DEPBAR.LE gsb0, 0x0 ;  /* 0x00008000000079c5 */ /* 0x000fc40000010000 */
[----:B------:R-:W-:-:S06]  /*3d90*/  WARPGROUP.ARRIVE ;  /* 0x00000000000079c5 */ /* 0x000fcc0000000000 */
[----:B------:R-:W-:Y:S01]  /*3da0*/  HGMMA.64x64x16.F32.BF16 R24, gdesc[UR4], R24, gsb0 ;  /* 0x00e00000041879f0 */ /* 0x000fe20008001818 */
[----:B------:R-:W-:Y:S01]  /*3db0*/  R2UR UR4, R7 ;  /* 0x00000000070472ca */ /* 0x000fe200000e0000 */
[----:B------:R-:W-:Y:S01]  /*3dc0*/  UMOV UR5, 0x40000040 ;  /* 0x4000004000057882 */ /* 0x000fe20000000000 */
[----:B------:R-:W-:Y:S01]  /*3dd0*/  R2UR UR6, R6 ;  /* 0x00000000060672ca */ /* 0x000fe200000e0000 */
[----:B------:R-:W-:Y:S01]  /*3de0*/  UMOV UR7, 0x40000040 ;  /* 0x4000004000077882 */ /* 0x000fe20000000000 */
[----:B------:R-:W-:Y:S02]  /*3df0*/  VIADD R7, R3, 0x6 ;  /* 0x0000000603077836 */ /* 0x000fe40000000000 */
[----:B------:R-:W-:Y:S01]  /*3e00*/  VIADD R6, R5, 0x6 ;  /* 0x0000000605067836 */ /* 0x000fe20000000000 */
[----:B------:R-:W-:Y:S02]  /*3e10*/  WARPGROUP.DEPBAR.LE gsb0, 0x0 ;  /* 0x00008000000079c5 */ /* 0x000fe40000010000 */
        /* <DEDUP_REMOVED lines=69> */
[----:B------:R-:W-:Y:S01]  /*4270*/  VIADD R7, R3, 0x406 ;  /* 0x0000040603077836 */ /* 0x000fe20000000000 */
[----:B------:R-:W-:Y:S01]  /*4280*/  IADD3 R6, R5, 0x406, RZ ;  /* 0x0000040605067810 */ /* 0x000fe20007ffe0ff */
[----:B------:R-:W-:Y:S02]  /*4290*/  WARPGROUP.DEPBAR.LE gsb0, 0x0 ;  /* 0x00008000000079c5 */ /* 0x000fe40000010000 */
[----:B------:R-:W-:-:S07]  /*42a0*/  WARPGROUP.ARRIVE ;  /* 0x00000000000079c5 */ /* 0x000fce0000000000 */
        /* <DEDUP_REMOVED lines=41> */
[----:B------:R-:W0:Y:S01]  /*4540*/  SHFL.IDX PT, R6, R8, RZ, 0x1f ;  /* 0x00001fff08067589 */ /* 0x000e2200000e0000 */
[----:B------:R-:W-:Y:S01]  /*4550*/  VIADD R7, R3, 0x800 ;  /* 0x0000080003077836 */ /* 0x000fe20000000000 */
[----:B0-----:R-:W-:-:S04]  /*4560*/  ISETP.GT.AND P1, PT, R6, 0x7f, PT ;  /* 0x0000007f0600780c */ /* 0x001fc80003f24270 */
[----:B------:R-:W-:-:S05]  /*4570*/  SEL R6, RZ, 0x2, !P1 ;  /* 0x00000002ff067807 */ /* 0x000fca0004800000 */
[C---:B------:R-:W-:Y:S02]  /*4580*/  IMAD.IADD R8, R6.reuse, 0x1, R7 ;  /* 0x0000000106087824 */ /* 0x040fe400078e0207 */
[----:B------:R-:W-:Y:S01]  /*4590*/  IMAD.IADD R10, R6, 0x1, R11 ;  /* 0x00000001060a7824 */ /* 0x000fe200078e020b */
[----:B------:R-:W-:Y:S02]  /*45a0*/  WARPGROUP.DEPBAR.LE gsb0, 0x0 ;  /* 0x00008000000079c5 */ /* 0x000fe40000010000 */
[----:B------:R-:W-:-:S06]  /*45b0*/  WARPGROUP.ARRIVE ;  /* 0x00000000000079c5 */ /* 0x000fcc0000000000 */
[----:B------:R-:W-:Y:S01]  /*45c0*/  HGMMA.64x64x16.F32.BF16 R24, gdesc[UR4], R24, gsb0 ;  /* 0x00e00000041879f0 */ /* 0x000fe20008001818 */
[----:B------:R-:W-:Y:S01]  /*45d0*/  R2UR UR4, R8 ;  /* 0x00000000080472ca */ /* 0x000fe200000e0000 */
[----:B------:R-:W-:Y:S01]  /*45e0*/  UMOV UR5, 0x40000040 ;  /* 0x4000004000057882 */ /* 0x000fe20000000000 */
[----:B------:R-:W-:Y:S01]  /*45f0*/  R2UR UR6, R10 ;  /* 0x000000000a0672ca */ /* 0x000fe200000e0000 */
[----:B------:R-:W-:Y:S01]  /*4600*/  UMOV UR7, 0x40000040 ;  /* 0x4000004000077882 */ /* 0x000fe20000000000 */
[----:B------:R-:W-:-:S05]  /*4610*/  IMAD.MOV.U32 R10, RZ, RZ, 0x4 ;  /* 0x00000004ff0a7424 */ /* 0x000fca00078e00ff */
[C---:B------:R-:W-:Y:S02]  /*4620*/  SEL R8, R10.reuse, 0x2, P1 ;  /* 0x000000020a087807 */ /* 0x040fe40000800000 */
[----:B------:R-:W-:-:S03]  /*4630*/  SEL R10, R10, 0x6, !P1 ;  /* 0x000000060a0a7807 */ /* 0x000fc60004800000 */
[--C-:B------:R-:W-:Y:S02]  /*4640*/  IMAD.IADD R12, R7, 0x1, R8.reuse ;  /* 0x00000001070c7824 */ /* 0x100fe400078e0208 */
[----:B------:R-:W-:Y:S02]  /*4650*/  IMAD.IADD R13, R11, 0x1, R8 ;  /* 0x000000010b0d7824 */ /* 0x000fe400078e0208 */
[--C-:B------:R-:W-:Y:S02]  /*4660*/  IMAD.IADD R7, R7, 0x1, R10.reuse ;  /* 0x0000000107077824 */ /* 0x100fe400078e020a */
        /* <DEDUP_REMOVED lines=8> */
[----:B------:R-:W-:Y:S02]  /*46f0*/  WARPGROUP.DEPBAR.LE gsb0, 0x0 ;  /* 0x00008000000079c5 */ /* 0x000fe40000010000 */
[----:B------:R-:W-:-:S09]  /*4700*/  WARPGROUP.ARRIVE ;  /* 0x00000000000079c5 */ /* 0x000fd20000000000 */
[----:B------:R-:W-:Y:S01]  /*4710*/  HGMMA.64x64x16.F32.BF16 R24, gdesc[UR4], R24, gsb0 ;  /* 0x00e00000041879f0 */ /* 0x000fe20008001818 */
[----:B------:R-:W-:Y:S01]  /*4720*/  R2UR UR4, R7 ;  /* 0x00000000070472ca */ /* 0x000fe200000e0000 */
[----:B------:R-:W-:Y:S01]  /*4730*/  UMOV UR5, 0x40000040 ;  /* 0x4000004000057882 */ /* 0x000fe20000000000 */
[----:B------:R-:W-:Y:S01]  /*4740*/  R2UR UR6, R11 ;  /* 0x000000000b0672ca */ /* 0x000fe200000e0000 */
[----:B------:R-:W-:Y:S01]  /*4750*/  UMOV UR7, 0x40000040 ;  /* 0x4000004000077882 */ /* 0x000fe20000000000 */
[----:B------:R-:W-:Y:S01]  /*4760*/  IMAD.MOV.U32 R7, RZ, RZ, 0x28 ;  /* 0x00000028ff077424 */ /* 0x000fe200078e00ff */
[----:B------:R-:W-:-:S04]  /*4770*/  MOV R11, 0xa00 ;  /* 0x00000a00000b7802 */ /* 0x000fc80000000f00 */
[----:B------:R-:W-:Y:S02]  /*4780*/  SEL R7, R7, 0x26, P1 ;  /* 0x0000002607077807 */ /* 0x000fe40000800000 */
[----:B------:R-:W-:Y:S02]  /*4790*/  SEL R11, R11, 0x980, P1 ;  /* 0x000009800b0b7807 */ /* 0x000fe40000800000 */
[----:B------:R-:W-:Y:S02]  /*47a0*/  LOP3.LUT R12, R7, 0x6, RZ, 0xc0, !PT ;  /* 0x00000006070c7812 */ /* 0x000fe400078ec0ff */
[----:B------:R-:W-:-:S04]  /*47b0*/  LOP3.LUT R11, R11, 0xa00, RZ, 0xc0, !PT ;  /* 0x00000a000b0b7812 */ /* 0x000fc800078ec0ff */
[CC--:B------:R-:W-:Y:S02]  /*47c0*/  IADD3 R7, R12.reuse, R11.reuse, R3 ;  /* 0x0000000b0c077210 */ /* 0x0c0fe40007ffe003 */
[----:B------:R-:W-:Y:S01]  /*47d0*/  IADD3 R11, R12, R11, R5 ;  /* 0x0000000b0c0b7210 */ /* 0x000fe20007ffe005 */
        /* <DEDUP_REMOVED lines=8> */
[----:B------:R-:W-:Y:S02]  /*4860*/  VIADD R11, R5, 0xa00 ;  /* 0x00000a00050b7836 */ /* 0x000fe40000000000 */
[C---:B------:R-:W-:Y:S02]  /*4870*/  IMAD.IADD R12, R6.reuse, 0x1, R7 ;  /* 0x00000001060c7824 */ /* 0x040fe400078e0207 */
[----:B------:R-:W-:Y:S01]  /*4880*/  IMAD.IADD R13, R6, 0x1, R11 ;  /* 0x00000001060d7824 */ /* 0x000fe200078e020b */
[----:B------:R-:W-:-:S02]  /*4890*/  WARPGROUP.DEPBAR.LE gsb0, 0x0 ;  /* 0x00008000000079c5 */ /* 0x000fc40000010000 */
[----:B------:R-:W-:-:S06]  /*48a0*/  WARPGROUP.ARRIVE ;  /* 0x00000000000079c5 */ /* 0x000fcc0000000000 */
[----:B------:R-:W-:Y:S01]  /*48b0*/  HGMMA.64x64x16.F32.BF16 R24, gdesc[UR4], R24, gsb0 ;  /* 0x00e00000041879f0 */ /* 0x000fe20008001818 */
[----:B------:R-:W-:Y:S01]  /*48c0*/  R2UR UR4, R12 ;  /* 0x000000000c0472ca */ /* 0x000fe200000e0000 */
[----:B------:R-:W-:Y:S01]  /*48d0*/  UMOV UR5, 0x40000040 ;  /* 0x4000004000057882 */ /* 0x000fe20000000000 */
[----:B------:R-:W-:Y:S01]  /*48e0*/  R2UR UR6, R13 ;  /* 0x000000000d0672ca */ /* 0x000fe200000e0000 */
[----:B------:R-:W-:Y:S01]  /*48f0*/  UMOV UR7, 0x40000040 ;  /* 0x4000004000077882 */ /* 0x000fe20000000000 */
[C---:B------:R-:W-:Y:S02]  /*4900*/  IMAD.IADD R12, R8.reuse, 0x1, R7 ;  /* 0x00000001080c7824 */ /* 0x040fe400078e0207 */
[----:B------:R-:W-:Y:S02]  /*4910*/  IMAD.IADD R13, R8, 0x1, R11 ;  /* 0x00000001080d7824 */ /* 0x000fe400078e020b */
        /* <DEDUP_REMOVED lines=16> */
[----:B------:R-:W-:Y:S02]  /*4a20*/  IMAD.MOV.U32 R7, RZ, RZ, 0x30 ;  /* 0x00000030ff077424 */ /* 0x000fe400078e00ff */
[----:B------:R-:W-:-:S03]  /*4a30*/  IMAD.MOV.U32 R11, RZ, RZ, 0xc00 ;  /* 0x00000c00ff0b7424 */ /* 0x000fc600078e00ff */
        /* <DEDUP_REMOVED lines=79> */
[----:B------:R-:W-:-:S04]  /*4f30*/  SEL R6, R59, 0x3e, P1 ;  /* 0x0000003e3b067807 */ /* 0x000fc80000800000 */
[----:B------:R-:W-:Y:S01]  /*4f40*/  LOP3.LUT R6, R6, 0x6, RZ, 0xc0, !PT ;  /* 0x0000000606067812 */ /* 0x000fe200078ec0ff */
        /* <DEDUP_REMOVED lines=8> */
[----:B------:R-:W-:-:S04]  /*4fd0*/  SEL R7, R7, 0xf80, P1 ;  /* 0x00000f8007077807 */ /* 0x000fc80000800000 */
        /* <DEDUP_REMOVED lines=12> */
[----:B------:R-:W-:Y:S03]  /*50a0*/  HGMMA.64x64x16.F32.BF16 R24, gdesc[UR4], R24, gsb0 ;  /* 0x00e00000041879f0 */ /* 0x000fe60008001818 */
[----:B------:R-:W-:Y:S02]  /*50b0*/  WARPGROUP.DEPBAR.LE gsb0, 0x0 ;  /* 0x00008000000079c5 */ /* 0x000fe40000010000 */
[----:B------:R-:W-:Y:S05]  /*50c0*/  @!P0 BRA `(.L_x_4242) ;  /* 0x0000000000048947 */ /* 0x000fea0003800000 */
[----:B------:R-:W-:Y:S01]  /*50d0*/  BPT.TRAP 0x1 ;  /* 0x000000040000795c */ /* 0x000fe20000300000 */
.L_x_4242:
[----:B------:R-:W-:Y:S01]  /*50e0*/  ISETP.NE.AND P5, PT, R220, 0x1, PT ;  /* 0x00000001dc00780c */ /* 0x000fe20003fa5270 */
[----:B------:R-:W-:Y:S01]  /*50f0*/  VIADD R6, R190, UR38 ;  /* 0x00000026be067c36 */ /* 0x000fe20008000000 */
[----:B------:R-:W0:Y:S01]  /*5100*/  LDC R11, c[0x0][0x2f0] ;  /* 0x0000bc00ff0b7b82 */ /* 0x000e220000000800 */
[----:B------:R-:W-:Y:S01]  /*5110*/  IMAD.MOV.U32 R7, RZ, RZ, -0x40 ;  /* 0xffffffc0ff077424 */ /* 0x000fe200078e00ff */
[----:B------:R-:W-:Y:S01]  /*5120*/  ULDC UR4, c[0x0][0xad0] ;  /* 0x0002b40000047ab9 */ /* 0x000fe20000000800 */
[----:B------:R-:W-:Y:S02]  /*5130*/  IMAD R202, R2, 0x1000, R19 ;  /* 0x0000100002ca7824 */ /* 0x000fe400078e0213 */
[----:B------:R-:W-:Y:S01]  /*5140*/  FMUL.FTZ R24, R24, UR4 ;  /* 0x0000000418187c20 */ /* 0x000fe20008410000 */
[----:B------:R-:W-:Y:S01]  /*5150*/  FMUL.FTZ R25, R25, UR4 ;  /* 0x0000000419197c20 */ /* 0x000fe20008410000 */
[----:B------:R-:W-:Y:S02]  /*5160*/  IMAD R7, R168, R7, 0x41 ;  /* 0x00000041a8077424 */ /* 0x000fe400078e0207 */
[----:B------:R-:W-:Y:S01]  /*5170*/  FMUL.FTZ R28, R28, UR4 ;  /* 0x000000041c1c7c20 */ /* 0x000fe20008410000 */
[----:B------:R-:W1:Y:S01]  /*5180*/  LDC R13, c[0x0][0x288] ;  /* 0x0000a200ff0d7b82 */ /* 0x000e620000000800 */
[----:B------:R-:W2:Y:S01]  /*5190*/  MUFU.TANH R12, R24 ;  /* 0x00000018000c7308 */ /* 0x000ea20000002400 */
[----:B------:R-:W-:Y:S01]  /*51a0*/  FMUL.FTZ R29, R29, UR4 ;  /* 0x000000041d1d7c20 */ /* 0x000fe20008410000 */
[----:B------:R-:W-:Y:S01]  /*51b0*/  FMUL.FTZ R32, R32, UR4 ;  /* 0x0000000420207c20 */ /* 0x000fe20008410000 */
[----:B------:R-:W-:Y:S01]  /*51c0*/  FMUL.FTZ R33, R33, UR4 ;  /* 0x0000000421217c20 */ /* 0x000fe20008410000 */
[----:B------:R-:W-:Y:S01]  /*51d0*/  FMUL.FTZ R36, R36, UR4 ;  /* 0x0000000424247c20 */ /* 0x000fe20008410000 */
[----:B------:R-:W-:Y:S01]  /*51e0*/  FMUL.FTZ R37, R37, UR4 ;  /* 0x0000000425257c20 */ /* 0x000fe20008410000 */
[----:B------:R-:W-:Y:S01]  /*51f0*/  FMUL.FTZ R27, R27, UR4 ;  /* 0x000000041b1b7c20 */ /* 0x000fe20008410000 */
[----:B------:R-:W3:Y:S01]  /*5200*/  @P5 LDC R5, c[0x0][0x44c] ;  /* 0x00011300ff055b82 */ /* 0x000ee20000000800 */
[----:B------:R-:W4:Y:S01]  /*5210*/  MUFU.TANH R15, R25 ;  /* 0x00000019000f7308 */ /* 0x000f220000002400 */
[----:B------:R-:W-:Y:S01]  /*5220*/  FMUL.FTZ R26, R26, UR4 ;  /* 0x000000041a1a7c20 */ /* 0x000fe20008410000 */
[----:B------:R-:W-:Y:S01]  /*5230*/  FMUL.FTZ R40, R40, UR4 ;  /* 0x0000000428287c20 */ /* 0x000fe20008410000 */
[----:B------:R-:W-:Y:S01]  /*5240*/  FMUL.FTZ R41, R41, UR4 ;  /* 0x0000000429297c20 */ /* 0x000fe20008410000 */
[----:B------:R-:W-:Y:S01]  /*5250*/  FMUL.FTZ R44, R44, UR4 ;  /* 0x000000042c2c7c20 */ /* 0x000fe20008410000 */
[----:B------:R-:W-:Y:S01]  /*5260*/  FMUL.FTZ R45, R45, UR4 ;  /* 0x000000042d2d7c20 */ /* 0x000fe20008410000 */
[----:B------:R-:W-:Y:S01]  /*5270*/  FMUL.FTZ R48, R48, UR4 ;  /* 0x0000000430307c20 */ /* 0x000fe20008410000 */
[----:B------:R-:W5:Y:S01]  /*5280*/  @P5 LDC R8, c[0x0][0x450] ;  /* 0x00011400ff085b82 */ /* 0x000f620000000800 */
[----:B0-----:R-:W-:Y:S01]  /*5290*/  IMAD R7, R186, R11, R7 ;  /* 0x0000000bba077224 */ /* 0x001fe200078e0207 */
        /* <DEDUP_REMOVED lines=14> */
[----:B---3--:R-:W-:-:S04]  /*5380*/  @P5 IMAD.HI.U32 R5, R6, R5, RZ ;  /* 0x0000000506055227 */ /* 0x008fc800078e00ff */
[----:B------:R-:W-:Y:S01]  /*5390*/  FMUL.FTZ R47, R47, UR4 ;  /* 0x000000042f2f7c20 */ /* 0x000fe20008410000 */
[----:B------:R-:W3:Y:S01]  /*53a0*/  MUFU.TANH R21, R32 ;  /* 0x0000002000157308 */ /* 0x000ee20000002400 */
[----:B------:R-:W-:Y:S01]  /*53b0*/  FMUL.FTZ R50, R50, UR4 ;  /* 0x0000000432327c20 */ /* 0x000fe20008410000 */
[----:B------:R-:W-:Y:S01]  /*53c0*/  FMUL.FTZ R51, R51, UR4 ;  /* 0x0000000433337c20 */ /* 0x000fe20008410000 */
[----:B------:R-:W-:Y:S01]  /*53d0*/  FMUL.FTZ R54, R54, UR4 ;  /* 0x0000000436367c20 */ /* 0x000fe20008410000 */
[----:B------:R-:W-:Y:S01]  /*53e0*/  FMUL.FTZ R55, R55, UR4 ;  /* 0x0000000437377c20 */ /* 0x000fe20008410000 */
[----:B------:R-:W-:Y:S01]  /*53f0*/  ULDC UR4, c[0x0][0xa80] ;  /* 0x0002a00000047ab9 */ /* 0x000fe20000000800 */
[----:B-----5:R-:W-:Y:S01]  /*5400*/  @P5 SHF.R.U32.HI R6, RZ, R8, R5 ;  /* 0x00000008ff065219 */ /* 0x020fe20000011605 */
[----:B------:R-:W-:Y:S01]  /*5410*/  IMAD R5, R168, -0x40, R59 ;  /* 0xffffffc0a8057824 */ /* 0x000fe200078e023b */
[--C-:B-1----:R-:W-:Y:S01]  /*5420*/  IADD3 R8, R7, -R13, -R18.reuse ;  /* 0x8000000d07087210 */ /* 0x102fe20007ffe812 */
[----:B------:R-:W1:Y:S01]  /*5430*/  MUFU.TANH R24, R33 ;  /* 0x0000002100187308 */ /* 0x000e620000002400 */
[----:B------:R-:W-:Y:S01]  /*5440*/  R2UR UR6, R202 ;  /* 0x00000000ca0672ca */ /* 0x000fe200000e0000 */
[----:B------:R-:W5:Y:S01]  /*5450*/  SHFL.IDX PT, R10, R6, RZ, 0x1c1f ;  /* 0x001c1fff060a7589 */ /* 0x000f6200000e0000 */
[----:B------:R-:W-:Y:S01]  /*5460*/  IMAD R5, R186, R11, R5 ;  /* 0x0000000bba057224 */ /* 0x000fe200078e0205 */
[----:B------:R-:W-:Y:S01]  /*5470*/  UMOV UR7, 0x40000040 ;  /* 0x4000004000077882 */ /* 0x000fe20000000000 */
[----:B------:R-:W-:Y:S01]  /*5480*/  VIADD R206, R202, 0x80 ;  /* 0x00000080cace7836 */ /* 0x000fe20000000000 */
[----:B------:R-:W1:Y:S01]  /*5490*/  SHFL.IDX PT, R6, R6, 0x1, 0x1c1f ;  /* 0x003c1f0006067f89 */ /* 0x000e6200000e0000 */
[----:B------:R-:W-:Y:S01]  /*54a0*/  IMAD.IADD R5, R5, 0x1, -R18 ;  /* 0x0000000105057824 */ /* 0x000fe200078e0a12 */
[----:B------:R-:W1:Y:S08]  /*54b0*/  MUFU.TANH R25, R36 ;  /* 0x0000002400197308 */ /* 0x000e700000002400 */
[----:B------:R-:W1:Y:S08]  /*54c0*/  MUFU.TANH R37, R37 ;  /* 0x0000002500257308 */ /* 0x000e700000002400 */
[----:B------:R-:W-:Y:S01]  /*54d0*/  MUFU.TANH R57, R27 ;  /* 0x0000001b00397308 */ /* 0x000fe20000002400 */
[----:B-----5:R-:W-:-:S04]  /*54e0*/  VIADDMNMX R10, R10, R8, R5, PT ;  /* 0x000000080a0a7246 */ /* 0x020fc80003800105 */
[C---:B------:R-:W-:Y:S02]  /*54f0*/  ISETP.GT.AND P1, PT, R10.reuse, RZ, PT ;  /* 0x000000ff0a00720c */ /* 0x040fe40003f24270 */
[C---:B------:R-:W-:Y:S01]  /*5500*/  ISETP.GT.AND P2, PT, R10.reuse, 0x1, PT ;  /* 0x000000010a00780c */ /* 0x040fe20003f44270 */
[----:B------:R5:W-:Y:S01]  /*5510*/  MUFU.TANH R56, R26 ;  /* 0x0000001a00387308 */ /* 0x000be20000002400 */
[----:B------:R-:W-:Y:S02]  /*5520*/  ISETP.GT.AND P3, PT, R10, 0x8, PT ;  /* 0x000000080a00780c */ /* 0x000fe40003f64270 */
[----:B--2---:R-:W-:Y:S02]  /*5530*/  FSEL R12, R12, -INF , P1 ;  /* 0xff8000000c0c7808 */ /* 0x004fe40000800000 */
[----:B----4-:R-:W-:Y:S02]  /*5540*/  FSEL R15, R15, -INF , P2 ;  /* 0xff8000000f0f7808 */ /* 0x010fe40001000000 */
[----:B------:R-:W-:Y:S01]  /*5550*/  ISETP.GT.AND P1, PT, R10, 0x9, PT ;  /* 0x000000090a00780c */ /* 0x000fe20003f24270 */
[----:B------:R-:W2:Y:S01]  /*5560*/  MUFU.TANH R27, R40 ;  /* 0x00000028001b7308 */ /* 0x000ea20000002400 */
[----:B0-----:R-:W-:-:S02]  /*5570*/  FSEL R14, R14, -INF , P3 ;  /* 0xff8000000e0e7808 */ /* 0x001fc40001800000 */
[----:B------:R-:W-:Y:S02]  /*5580*/  FMNMX.FTZ R7, R12, R15, !PT ;  /* 0x0000000f0c077209 */ /* 0x000fe40007810000 */
[----:B------:R-:W-:Y:S02]  /*5590*/  ISETP.GT.AND P2, PT, R10, 0x10, PT ;  /* 0x000000100a00780c */ /* 0x000fe40003f44270 */
[----:B------:R-:W-:Y:S01]  /*55a0*/  FSEL R20, R20, -INF , P1 ;  /* 0xff80000014147808 */ /* 0x000fe20000800000 */
[----:B------:R-:W0:Y:S01]  /*55b0*/  MUFU.TANH R41, R41 ;  /* 0x0000002900297308 */ /* 0x000e220000002400 */
[----:B------:R-:W-:Y:S02]  /*55c0*/  FMNMX.FTZ R7, R14, R7, !PT ;  /* 0x000000070e077209 */ /* 0x000fe40007810000 */
[----:B------:R-:W-:Y:S02]  /*55d0*/  ISETP.GT.AND P1, PT, R10, 0x11, PT ;  /* 0x000000110a00780c */ /* 0x000fe40003f24270 */
[----:B---3--:R-:W-:-:S02]  /*55e0*/  FSEL R21, R21, -INF , P2 ;  /* 0xff80000015157808 */ /* 0x008fc40001000000 */
[----:B-----5:R-:W-:Y:S01]  /*55f0*/  FMNMX.FTZ R26, R20, R7, !PT ;  /* 0x00000007141a7209 */ /* 0x020fe20007810000 */
[----:B------:R-:W3:Y:S01]  /*5600*/  MUFU.TANH R29, R44 ;  /* 0x0000002c001d7308 */ /* 0x000ee20000002400 */
[----:B------:R-:W-:Y:S02]  /*5610*/  ISETP.GT.AND P2, PT, R10, 0x18, PT ;  /* 0x000000180a00780c */ /* 0x000fe40003f44270 */
[----:B-1----:R-:W-:Y:S02]  /*5620*/  FSEL R24, R24, -INF , P1 ;  /* 0xff80000018187808 */ /* 0x002fe40000800000 */
[----:B------:R-:W-:Y:S02]  /*5630*/  FMNMX.FTZ R7, R21, R26, !PT ;  /* 0x0000001a15077209 */ /* 0x000fe40007810000 */
[----:B------:R-:W-:Y:S01]  /*5640*/  ISETP.GT.AND P1, PT, R10, 0x19, PT ;  /* 0x000000190a00780c */ /* 0x000fe20003f24270 */
[----:B------:R-:W1:Y:S01]  /*5650*/  MUFU.TANH R45, R45 ;  /* 0x0000002d002d7308 */ /* 0x000e620000002400 */
[----:B------:R-:W-:-:S02]  /*5660*/  FSEL R25, R25, -INF , P2 ;  /* 0xff80000019197808 */ /* 0x000fc40001000000 */
[----:B------:R-:W-:Y:S02]  /*5670*/  FMNMX.FTZ R28, R24, R7, !PT ;  /* 0x00000007181c7209 */ /* 0x000fe40007810000 */
[C---:B------:R-:W-:Y:S02]  /*5680*/  ISETP.GT.AND P2, PT, R10.reuse, 0x20, PT ;  /* 0x000000200a00780c */ /* 0x040fe40003f44270 */
[----:B------:R-:W-:Y:S01]  /*5690*/  FSEL R26, R37, -INF , P1 ;  /* 0xff800000251a7808 */ /* 0x000fe20000800000 */
[----:B------:R4:W-:Y:S01]  /*56a0*/  MUFU.TANH R58, R30 ;  /* 0x0000001e003a7308 */ /* 0x0009e20000002400 */
[----:B------:R-:W-:Y:S02]  /*56b0*/  FMNMX.FTZ R7, R25, R28, !PT ;  /* 0x0000001c19077209 */ /* 0x000fe40007810000 */
[----:B------:R-:W-:Y:S02]  /*56c0*/  ISETP.GT.AND P1, PT, R10, 0x21, PT ;  /* 0x000000210a00780c */ /* 0x000fe40003f24270 */
[----:B--2---:R-:W-:-:S02]  /*56d0*/  FSEL R27, R27, -INF , P2 ;  /* 0xff8000001b1b7808 */ /* 0x004fc40001000000 */
[----:B------:R-:W-:Y:S01]  /*56e0*/  ISETP.GT.AND P2, PT, R10, 0x28, PT ;  /* 0x000000280a00780c */ /* 0x000fe20003f44270 */
[----:B------:R-:W2:Y:S01]  /*56f0*/  MUFU.TANH R48, R48 ;  /* 0x0000003000307308 */ /* 0x000ea20000002400 */
[----:B----4-:R-:W-:Y:S02]  /*5700*/  FMNMX.FTZ R30, R26, R7, !PT ;  /* 0x000000071a1e7209 */ /* 0x010fe40007810000 */
[----:B0-----:R-:W-:Y:S02]  /*5710*/  FSEL R28, R41, -INF , P1 ;  /* 0xff800000291c7808 */ /* 0x001fe40000800000 */
[----:B------:R-:W-:Y:S02]  /*5720*/  FMNMX.FTZ R7, R27, R30, !PT ;  /* 0x0000001e1b077209 */ /* 0x000fe40007810000 */
[----:B------:R-:W-:Y:S01]  /*5730*/  ISETP.GT.AND P1, PT, R10, 0x29, PT ;  /* 0x000000290a00780c */ /* 0x000fe20003f24270 */
[----:B------:R-:W0:Y:S01]  /*5740*/  MUFU.TANH R33, R49 ;  /* 0x0000003100217308 */ /* 0x000e220000002400 */
[----:B---3--:R-:W-:-:S02]  /*5750*/  FSEL R29, R29, -INF , P2 ;  /* 0xff8000001d1d7808 */ /* 0x008fc40001000000 */
[----:B------:R-:W-:Y:S02]  /*5760*/  FMNMX.FTZ R32, R28, R7, !PT ;  /* 0x000000071c207209 */ /* 0x000fe40007810000 */
[C---:B------:R-:W-:Y:S02]  /*5770*/  ISETP.GT.AND P2, PT, R10.reuse, 0x30, PT ;  /* 0x000000300a00780c */ /* 0x040fe40003f44270 */
[----:B-1----:R-:W-:Y:S01]  /*5780*/  FSEL R30, R45, -INF , P1 ;  /* 0xff8000002d1e7808 */ /* 0x002fe20000800000 */
[----:B------:R-:W1:Y:S01]  /*5790*/  MUFU.TANH R36, R52 ;  /* 0x0000003400247308 */ /* 0x000e620000002400 */
[----:B------:R-:W-:Y:S02]  /*57a0*/  FMNMX.FTZ R7, R29, R32, !PT ;  /* 0x000000201d077209 */ /* 0x000fe40007810000 */
[----:B------:R-:W-:Y:S02]  /*57b0*/  ISETP.GT.AND P1, PT, R10, 0x31, PT ;  /* 0x000000310a00780c */ /* 0x000fe40003f24270 */
[----:B--2---:R-:W-:-:S02]  /*57c0*/  FSEL R32, R48, -INF , P2 ;  /* 0xff80000030207808 */ /* 0x004fc40001000000 */
[----:B------:R-:W-:Y:S01]  /*57d0*/  FMNMX.FTZ R7, R30, R7, !PT ;  /* 0x000000071e077209 */ /* 0x000fe20007810000 */
[----:B------:R-:W2:Y:S01]  /*57e0*/  MUFU.TANH R37, R53 ;  /* 0x0000003500257308 */ /* 0x000ea20000002400 */
[----:B------:R-:W-:Y:S02]  /*57f0*/  ISETP.GT.AND P2, PT, R10, 0x38, PT ;  /* 0x000000380a00780c */ /* 0x000fe40003f44270 */
[----:B0-----:R-:W-:Y:S02]  /*5800*/  FSEL R33, R33, -INF , P1 ;  /* 0xff80000021217808 */ /* 0x001fe40000800000 */
[----:B------:R-:W-:Y:S02]  /*5810*/  FMNMX.FTZ R40, R32, R7, !PT ;  /* 0x0000000720287209 */ /* 0x000fe40007810000 */
[----:B------:R-:W-:Y:S01]  /*5820*/  ISETP.GT.AND P1, PT, R10, 0x39, PT ;  /* 0x000000390a00780c */ /* 0x000fe20003f24270 */
[----:B------:R0:W3:Y:S01]  /*5830*/  MUFU.TANH R41, R31 ;  /* 0x0000001f00297308 */ /* 0x0000e20000002400 */
[----:B-1----:R-:W-:-:S02]  /*5840*/  FSEL R36, R36, -INF , P2 ;  /* 0xff80000024247808 */ /* 0x002fc40001000000 */
[----:B------:R-:W-:Y:S02]  /*5850*/  FMNMX.FTZ R7, R33, R40, !PT ;  /* 0x0000002821077209 */ /* 0x000fe40007810000 */
[----:B------:R-:W-:Y:S02]  /*5860*/  VIADDMNMX R6, R6, R8, R5, PT ;  /* 0x0000000806067246 */ /* 0x000fe40003800105 */
[----:B------:R-:W-:Y:S01]  /*5870*/  FMNMX.FTZ R10, R36, R7, !PT ;  /* 0x00000007240a7209 */ /* 0x000fe20007810000 */
[----:B------:R1:W4:Y:S01]  /*5880*/  MUFU.TANH R40, R34 ;  /* 0x0000002200287308 */ /* 0x0003220000002400 */
[----:B--2---:R-:W-:Y:S02]  /*5890*/  FSEL R37, R37, -INF , P1 ;  /* 0xff80000025257808 */ /* 0x004fe40000800000 */
[----:B------:R-:W-:Y:S02]  /*58a0*/  ISETP.GT.AND P1, PT, R6, RZ, PT ;  /* 0x000000ff0600720c */ /* 0x000fe40003f24270 */
[----:B------:R-:W-:-:S02]  /*58b0*/  FMNMX.FTZ R10, R37, R10, !PT ;  /* 0x0000000a250a7209 */ /* 0x000fc40007810000 */
[C---:B------:R-:W-:Y:S01]  /*58c0*/  ISETP.GT.AND P2, PT, R6.reuse, 0x1, PT ;  /* 0x000000010600780c */ /* 0x040fe20003f44270 */
[----:B------:R2:W5:Y:S01]  /*58d0*/  MUFU.TANH R44, R35 ;  /* 0x00000023002c7308 */ /* 0x0005620000002400 */
[----:B------:R-:W-:Y:S01]  /*58e0*/  ISETP.GT.AND P3, PT, R6, 0x8, PT ;  /* 0x000000080600780c */ /* 0x000fe20003f64270 */
[----:B------:R-:W5:Y:S01]  /*58f0*/  SHFL.BFLY PT, R7, R10, 0x2, 0x1f ;  /* 0x0c401f000a077f89 */ /* 0x000f6200000e0000 */
[----:B0-----:R-:W-:Y:S02]  /*5900*/  FSEL R31, R56, -INF , P1 ;  /* 0xff800000381f7808 */ /* 0x001fe40000800000 */
[----:B-1----:R-:W-:Y:S02]  /*5910*/  FSEL R34, R57, -INF , P2 ;  /* 0xff80000039227808 */ /* 0x002fe40001000000 */
[----:B------:R-:W-:Y:S01]  /*5920*/  ISETP.GT.AND P1, PT, R6, 0x9, PT ;  /* 0x000000090600780c */ /* 0x000fe20003f24270 */
[----:B------:R3:W0:Y:S01]  /*5930*/  MUFU.TANH R45, R38 ;  /* 0x00000026002d7308 */ /* 0x0006220000002400 */
[----:B--2---:R-:W-:-:S02]  /*5940*/  FSEL R35, R58, -INF , P3 ;  /* 0xff8000003a237808 */ /* 0x004fc40001800000 */
[----:B------:R-:W-:Y:S02]  /*5950*/  FMNMX.FTZ R8, R31, R34, !PT ;  /* 0x000000221f087209 */ /* 0x000fe40007810000 */
[C---:B------:R-:W-:Y:S02]  /*5960*/  ISETP.GT.AND P2, PT, R6.reuse, 0x10, PT ;  /* 0x000000100600780c */ /* 0x040fe40003f44270 */
[----:B------:R-:W-:Y:S01]  /*5970*/  FMNMX.FTZ R5, R35, R8, !PT ;  /* 0x0000000823057209 */ /* 0x000fe20007810000 */
[----:B------:R4:W1:Y:S01]  /*5980*/  MUFU.TANH R48, R39 ;  /* 0x0000002700307308 */ /* 0x0008620000002400 */
[----:B---3--:R-:W-:Y:S02]  /*5990*/  FSEL R38, R41, -INF , P1 ;  /* 0xff80000029267808 */ /* 0x008fe40000800000 */
[----:B------:R-:W-:Y:S02]  /*59a0*/  ISETP.GT.AND P1, PT, R6, 0x11, PT ;  /* 0x000000110600780c */ /* 0x000fe40003f24270 */
[----:B------:R-:W-:-:S02]  /*59b0*/  FMNMX.FTZ R8, R38, R5, !PT ;  /* 0x0000000526087209 */ /* 0x000fc40007810000 */
[----:B------:R-:W-:Y:S01]  /*59c0*/  ISETP.GT.AND P3, PT, R6, 0x29, PT ;  /* 0x000000290600780c */ /* 0x000fe20003f64270 */
[----:B------:R1:W2:Y:S01]  /*59d0*/  MUFU.TANH R49, R42 ;  /* 0x0000002a00317308 */ /* 0x0002a20000002400 */
[----:B----4-:R-:W-:Y:S02]  /*59e0*/  FSEL R39, R40, -INF , P2 ;  /* 0xff80000028277808 */ /* 0x010fe40001000000 */
[----:B-----5:R-:W-:Y:S02]  /*59f0*/  FMNMX.FTZ R7, R10, R7, !PT ;  /* 0x000000070a077209 */ /* 0x020fe40007810000 */
[----:B------:R-:W-:Y:S02]  /*5a00*/  ISETP.GT.AND P2, PT, R6, 0x18, PT ;  /* 0x000000180600780c */ /* 0x000fe40003f44270 */
[----:B------:R-:W-:Y:S01]  /*5a10*/  FSEL R40, R44, -INF , P1 ;  /* 0xff8000002c287808 */ /* 0x000fe20000800000 */
[----:B------:R2:W3:Y:S01]  /*5a20*/  MUFU.TANH R52, R43 ;  /* 0x0000002b00347308 */ /* 0x0004e20000002400 */
[----:B------:R-:W4:Y:S01]  /*5a30*/  SHFL.BFLY PT, R10, R7, 0x1, 0x1f ;  /* 0x0c201f00070a7f89 */ /* 0x000f2200000e0000 */
[----:B------:R-:W-:-:S02]  /*5a40*/  FMNMX.FTZ R5, R39, R8, !PT ;  /* 0x0000000827057209 */ /* 0x000fc40007810000 */
[----:B------:R-:W-:Y:S02]  /*5a50*/  ISETP.GT.AND P1, PT, R6, 0x19, PT ;  /* 0x000000190600780c */ /* 0x000fe40003f24270 */
[----:B0-----:R-:W-:Y:S02]  /*5a60*/  FSEL R41, R45, -INF , P2 ;  /* 0xff8000002d297808 */ /* 0x001fe40001000000 */
[----:B------:R-:W0:Y:S01]  /*5a70*/  MUFU.TANH R46, R46 ;  /* 0x0000002e002e7308 */ /* 0x000e220000002400 */
[----:B------:R-:W-:Y:S02]  /*5a80*/  FMNMX.FTZ R8, R40, R5, !PT ;  /* 0x0000000528087209 */ /* 0x000fe40007810000 */
[----:B------:R-:W-:Y:S02]  /*5a90*/  ISETP.GT.AND P2, PT, R6, 0x20, PT ;  /* 0x000000200600780c */ /* 0x000fe40003f44270 */
[----:B-1----:R-:W-:Y:S02]  /*5aa0*/  FSEL R42, R48, -INF , P1 ;  /* 0xff800000302a7808 */ /* 0x002fe40000800000 */
[----:B------:R-:W-:Y:S01]  /*5ab0*/  FMNMX.FTZ R5, R41, R8, !PT ;  /* 0x0000000829057209 */ /* 0x000fe20007810000 */
[----:B------:R-:W1:Y:S01]  /*5ac0*/  MUFU.TANH R47, R47 ;  /* 0x0000002f002f7308 */ /* 0x000e620000002400 */
[----:B------:R-:W-:-:S02]  /*5ad0*/  ISETP.GT.AND P1, PT, R6, 0x21, PT ;  /* 0x000000210600780c */ /* 0x000fc40003f24270 */
[----:B--2---:R-:W-:Y:S02]  /*5ae0*/  FSEL R43, R49, -INF , P2 ;  /* 0xff800000312b7808 */ /* 0x004fe40001000000 */
[----:B------:R-:W-:Y:S02]  /*5af0*/  FMNMX.FTZ R8, R42, R5, !PT ;  /* 0x000000052a087209 */ /* 0x000fe40007810000 */
[----:B------:R-:W-:Y:S01]  /*5b00*/  ISETP.GT.AND P2, PT, R6, 0x28, PT ;  /* 0x000000280600780c */ /* 0x000fe20003f44270 */
[----:B------:R-:W2:Y:S01]  /*5b10*/  MUFU.TANH R50, R50 ;  /* 0x0000003200327308 */ /* 0x000ea20000002400 */
[----:B---3--:R-:W-:Y:S02]  /*5b20*/  FSEL R44, R52, -INF , P1 ;  /* 0xff800000342c7808 */ /* 0x008fe40000800000 */
[----:B------:R-:W-:Y:S02]  /*5b30*/  FMNMX.FTZ R5, R43, R8, !PT ;  /* 0x000000082b057209 */ /* 0x000fe40007810000 */
[----:B0-----:R-:W-:-:S02]  /*5b40*/  FSEL R45, R46, -INF , P2 ;  /* 0xff8000002e2d7808 */ /* 0x001fc40001000000 */
[----:B------:R-:W-:Y:S01]  /*5b50*/  FMNMX.FTZ R8, R44, R5, !PT ;  /* 0x000000052c087209 */ /* 0x000fe20007810000 */
[----:B------:R-:W0:Y:S01]  /*5b60*/  MUFU.TANH R51, R51 ;  /* 0x0000003300337308 */ /* 0x000e220000002400 */
[----:B----4-:R-:W-:Y:S02]  /*5b70*/  FMNMX.FTZ R7, R7, R10, !PT ;  /* 0x0000000a07077209 */ /* 0x010fe40007810000 */
[C---:B------:R-:W-:Y:S02]  /*5b80*/  ISETP.GT.AND P1, PT, R6.reuse, 0x30, PT ;  /* 0x000000300600780c */ /* 0x040fe40003f24270 */
[----:B-1----:R-:W-:Y:S01]  /*5b90*/  FSEL R46, R47, -INF , P3 ;  /* 0xff8000002f2e7808 */ /* 0x002fe20001800000 */
[----:B------:R-:W-:Y:S01]  /*5ba0*/  FMUL.FTZ R10, R7, UR4 ;  /* 0x00000004070a7c20 */ /* 0x000fe20008410000 */
[----:B------:R-:W-:Y:S01]  /*5bb0*/  FMNMX.FTZ R5, R45, R8, !PT ;  /* 0x000000082d057209 */ /* 0x000fe20007810000 */
[----:B------:R-:W1:Y:S01]  /*5bc0*/  MUFU.TANH R54, R54 ;  /* 0x0000003600367308 */ /* 0x000e620000002400 */
[----:B------:R-:W-:-:S02]  /*5bd0*/  ISETP.GT.AND P2, PT, R6, 0x31, PT ;  /* 0x000000310600780c */ /* 0x000fc40003f44270 */
[----:B--2---:R-:W-:Y:S02]  /*5be0*/  FSEL R47, R50, -INF , P1 ;  /* 0xff800000322f7808 */ /* 0x004fe40000800000 */
[----:B------:R-:W-:Y:S02]  /*5bf0*/  FMNMX.FTZ R8, R46, R5, !PT ;  /* 0x000000052e087209 */ /* 0x000fe40007810000 */
[----:B------:R-:W-:Y:S01]  /*5c00*/  FSETP.NEU.FTZ.AND P4, PT, R7, -INF , PT ;  /* 0xff8000000700780b */ /* 0x000fe20003f9d000 */
[----:B------:R-:W2:Y:S01]  /*5c10*/  MUFU.TANH R55, R55 ;  /* 0x0000003700377308 */ /* 0x000ea20000002400 */
[----:B0-----:R-:W-:Y:S02]  /*5c20*/  FSEL R48, R51, -INF , P2 ;  /* 0xff80000033307808 */ /* 0x001fe40001000000 */
[----:B------:R-:W-:Y:S02]  /*5c30*/  ISETP.GT.AND P1, PT, R6, 0x38, PT ;  /* 0x000000380600780c */ /* 0x000fe40003f24270 */
[----:B------:R-:W-:-:S02]  /*5c40*/  FMNMX.FTZ R51, R47, R8, !PT ;  /* 0x000000082f337209 */ /* 0x000fc40007810000 */
[----:B------:R-:W-:Y:S02]  /*5c50*/  FSEL R53, R10, RZ, P4 ;  /* 0x000000ff0a357208 */ /* 0x000fe40002000000 */
[----:B------:R-:W-:Y:S02]  /*5c60*/  ISETP.GT.AND P2, PT, R6, 0x39, PT ;  /* 0x000000390600780c */ /* 0x000fe40003f44270 */
[----:B-1----:R-:W-:Y:S01]  /*5c70*/  FSEL R49, R54, -INF , P1 ;  /* 0xff80000036317808 */ /* 0x002fe20000800000 */
[--C-:B------:R-:W-:Y:S01]  /*5c80*/  FFMA.FTZ R6, R15, UR4, -R53.reuse ;  /* 0x000000040f067c23 */ /* 0x100fe20008010835 */
[----:B------:R-:W-:Y:S01]  /*5c90*/  FMNMX.FTZ R8, R48, R51, !PT ;  /* 0x0000003330087209 */ /* 0x000fe20007810000 */
[--C-:B------:R-:W-:Y:S01]  /*5ca0*/  FFMA.FTZ R12, R12, UR4, -R53.reuse ;  /* 0x000000040c0c7c23 */ /* 0x100fe20008010835 */
[--C-:B------:R-:W-:Y:S01]  /*5cb0*/  FFMA.FTZ R10, R14, UR4, -R53.reuse ;  /* 0x000000040e0a7c23 */ /* 0x100fe20008010835 */
[--C-:B------:R-:W-:Y:S01]  /*5cc0*/  FFMA.FTZ R14, R25, UR4, -R53.reuse ;  /* 0x00000004190e7c23 */ /* 0x100fe20008010835 */
[----:B--2---:R-:W-:Y:S01]  /*5cd0*/  FSEL R50, R55, -INF , P2 ;  /* 0xff80000037327808 */ /* 0x004fe20001000000 */
[----:B------:R0:W-:Y:S01]  /*5ce0*/  MUFU.EX2 R5, R12 ;  /* 0x0000000c00057308 */ /* 0x0001e20000000800 */
        /* <DEDUP_REMOVED lines=8> */
[--C-:B0-----:R-:W-:Y:S01]  /*5d70*/  FFMA.FTZ R12, R21, UR4, -R53.reuse ;  /* 0x00000004150c7c23 */ /* 0x101fe20008010835 */
[----:B------:R-:W0:Y:S01]  /*5d80*/  SHFL.BFLY PT, R51, R8, 0x2, 0x1f ;  /* 0x0c401f0008337f89 */ /* 0x000e2200000e0000 */
[--C-:B------:R-:W-:Y:S01]  /*5d90*/  FFMA.FTZ R21, R24, UR4, -R53.reuse ;  /* 0x0000000418157c23 */ /* 0x100fe20008010835 */
[--C-:B------:R-:W-:Y:S01]  /*5da0*/  FFMA.FTZ R172, R32, UR4, -R53.reuse ;  /* 0x0000000420ac7c23 */ /* 0x100fe20008010835 */
[--C-:B------:R-:W-:Y:S01]  /*5db0*/  FFMA.FTZ R175, R33, UR4, -R53.reuse ;  /* 0x0000000421af7c23 */ /* 0x100fe20008010835 */
[--C-:B------:R-:W-:Y:S01]  /*5dc0*/  FFMA.FTZ R174, R36, UR4, -R53.reuse ;  /* 0x0000000424ae7c23 */ /* 0x100fe20008010835 */
[----:B------:R-:W-:Y:S01]  /*5dd0*/  FFMA.FTZ R177, R37, UR4, -R53 ;  /* 0x0000000425b17c23 */ /* 0x000fe20008010835 */
[----:B------:R-:W1:Y:S08]  /*5de0*/  MUFU.EX2 R6, R6 ;  /* 0x0000000600067308 */ /* 0x000e700000000800 */
[----:B------:R-:W-:Y:S08]  /*5df0*/  MUFU.EX2 R10, R10 ;  /* 0x0000000a000a7308 */ /* 0x000ff00000000800 */
[----:B------:R-:W2:Y:S01]  /*5e00*/  MUFU.EX2 R15, R15 ;  /* 0x0000000f000f7308 */ /* 0x000ea20000000800 */
[----:B-1----:R-:W-:Y:S01]  /*5e10*/  F2FP.BF16.F32.PACK_AB R152, R6, R5 ;  /* 0x000000050698723e */ /* 0x002fe200000010ff */
[----:B------:R-:W-:Y:S01]  /*5e20*/  FADD.FTZ R5, R5, R6 ;  /* 0x0000000605057221 */ /* 0x000fe20000010000 */
[----:B0-----:R-:W-:-:S05]  /*5e30*/  FMNMX.FTZ R51, R8, R51, !PT ;  /* 0x0000003308337209 */ /* 0x001fca0007810000 */
        /* <DEDUP_REMOVED lines=15> */
[----:B------:R-:W-:Y:S01]  /*5f30*/  FSEL R25, R24, RZ, P1 ;  /* 0x000000ff18197208 */ /* 0x000fe20000800000 */
[----:B------:R-:W-:-:S04]  /*5f40*/  VIADD R24, R9, 0x38840 ;  /* 0x0003884009187836 */ /* 0x000fc80000000000 */
[--C-:B------:R-:W-:Y:S01]  /*5f50*/  FFMA.FTZ R176, R31, UR4, -R25.reuse ;  /* 0x000000041fb07c23 */ /* 0x100fe20008010819 */
[----:B------:R-:W-:Y:S01]  /*5f60*/  PRMT R24, R219, 0x654, R24 ;  /* 0x00000654db187816 */ /* 0x000fe20000000018 */
        /* <DEDUP_REMOVED lines=15> */
[----:B------:R1:W-:Y:S01]  /*6060*/  SYNCS.ARRIVE.TRANS64.RED.A1T0 RZ, [R24+URZ], RZ ;  /* 0x000000ff18ff79a7 */ /* 0x0003e2000810043f */
[----:B------:R-:W-:Y:S01]  /*6070*/  MUFU.EX2 R176, R176 ;  /* 0x000000b000b07308 */ /* 0x000fe20000000800 */
[----:B0-----:R-:W-:Y:S01]  /*6080*/  F2FP.BF16.F32.PACK_AB R158, R169, R14 ;  /* 0x0000000ea99e723e */ /* 0x001fe200000010ff */
[----:B------:R-:W-:-:S04]  /*6090*/  FADD.FTZ R14, R14, R21 ;  /* 0x000000150e0e7221 */ /* 0x000fc80000010000 */
[----:B------:R-:W-:Y:S02]  /*60a0*/  FADD.FTZ R169, R169, R14 ;  /* 0x0000000ea9a97221 */ /* 0x000fe40000010000 */
[----:B------:R-:W0:Y:S08]  /*60b0*/  MUFU.EX2 R179, R179 ;  /* 0x000000b300b37308 */ /* 0x000e300000000800 */
[----:B------:R-:W-:Y:S08]  /*60c0*/  MUFU.EX2 R178, R178 ;  /* 0x000000b200b27308 */ /* 0x000ff00000000800 */
[----:B------:R-:W2:Y:S01]  /*60d0*/  MUFU.EX2 R181, R181 ;  /* 0x000000b500b57308 */ /* 0x000ea20000000800 */
[----:B0-----:R-:W-:Y:S01]  /*60e0*/  F2FP.BF16.F32.PACK_AB R153, R179, R176 ;  /* 0x000000b0b399723e */ /* 0x001fe200000010ff */
[----:B------:R-:W-:-:S06]  /*60f0*/  FADD.FTZ R179, R176, R179 ;  /* 0x000000b3b0b37221 */ /* 0x000fcc0000010000 */
[----:B------:R-:W-:Y:S08]  /*6100*/  MUFU.EX2 R180, R180 ;  /* 0x000000b400b47308 */ /* 0x000ff00000000800 */
[----:B------:R-:W0:Y:S01]  /*6110*/  MUFU.EX2 R183, R183 ;  /* 0x000000b700b77308 */ /* 0x000e220000000800 */
[----:B--2---:R-:W-:Y:S01]  /*6120*/  F2FP.BF16.F32.PACK_AB R155, R181, R178 ;  /* 0x000000b2b59b723e */ /* 0x004fe200000010ff */
[----:B------:R-:W-:Y:S01]  /*6130*/  BAR.SYNC.DEFER_BLOCKING 0xf, 0x100 ;  /* 0x03c4000000007b1d */ /* 0x000fe20000010000 */
[----:B------:R-:W-:-:S04]  /*6140*/  FADD.FTZ R178, R178, R179 ;  /* 0x000000b3b2b27221 */ /* 0x000fc80000010000 */
[----:B------:R-:W-:Y:S01]  /*6150*/  FADD.FTZ R181, R181, R178 ;  /* 0x000000b2b5b57221 */ /* 0x000fe20000010000 */
[----:B------:R-:W-:Y:S08]  /*6160*/  MUFU.EX2 R182, R182 ;  /* 0x000000b600b67308 */ /* 0x000ff00000000800 */
[----:B------:R-:W2:Y:S01]  /*6170*/  MUFU.EX2 R197, R197 ;  /* 0x000000c500c57308 */ /* 0x000ea20000000800 */
[----:B0-----:R-:W-:Y:S01]  /*6180*/  F2FP.BF16.F32.PACK_AB R157, R183, R180 ;  /* 0x000000b4b79d723e */ /* 0x001fe200000010ff */
[----:B------:R-:W-:-:S04]  /*6190*/  FADD.FTZ R180, R180, R181 ;  /* 0x000000b5b4b47221 */ /* 0x000fc80000010000 */
[----:B------:R-:W-:Y:S02]  /*61a0*/  FADD.FTZ R183, R183, R180 ;  /* 0x000000b4b7b77221 */ /* 0x000fe40000010000 */
[----:B------:R-:W0:Y:S01]  /*61b0*/  MUFU.EX2 R171, R171 ;  /* 0x000000ab00ab7308 */ /* 0x000e220000000800 */
[----:B------:R3:W-:Y:S07]  /*61c0*/  STSM.16.M88.4 [R185+0x36400], R152 ;  /* 0x03640098b9007844 */ /* 0x0007ee0000000200 */
        /* <DEDUP_REMOVED lines=35> */
[----:B------:R-:W2:Y:S08]  /*6400*/  MUFU.EX2 R204, R204 ;  /* 0x000000cc00cc7308 */ /* 0x000eb00000000800 */
[----:B------:R-:W4:Y:S01]  /*6410*/  MUFU.EX2 R205, R205 ;  /* 0x000000cd00cd7308 */ /* 0x000f220000000800 */
[----:B0-----:R-:W-:Y:S01]  /*6420*/  F2FP.BF16.F32.PACK_AB R165, R203, R200 ;  /* 0x000000c8cba5723e */ /* 0x001fe200000010ff */
[----:B------:R-:W-:-:S04]  /*6430*/  FADD.FTZ R200, R200, R201 ;  /* 0x000000c9c8c87221 */ /* 0x000fc80000010000 */
[----:B------:R-:W-:-:S04]  /*6440*/  FADD.FTZ R203, R203, R200 ;  /* 0x000000c8cbcb7221 */ /* 0x000fc80000010000 */
[----:B--2---:R-:W-:Y:S01]  /*6450*/  FADD.FTZ R6, R204, R203 ;  /* 0x000000cbcc067221 */ /* 0x004fe20000010000 */
[----:B----4-:R-:W-:-:S03]  /*6460*/  F2FP.BF16.F32.PACK_AB R167, R205, R204 ;  /* 0x000000cccda7723e */ /* 0x010fc600000010ff */
[----:B------:R-:W-:Y:S02]  /*6470*/  FADD.FTZ R6, R205, R6 ;  /* 0x00000006cd067221 */ /* 0x000fe40000010000 */
[----:B------:R3:W-:Y:S01]  /*6480*/  STSM.16.M88.4 [R188], R164 ;  /* 0x000000a4bc007844 */ /* 0x0007e20000000200 */
[----:B-1----:R-:W-:-:S06]  /*6490*/  WARPGROUP.ARRIVE ;  /* 0x00000000000079c5 */ /* 0x002fcc0000000000 */
[----:B------:R-:W-:Y:S01]  /*64a0*/  HGMMA.64x256x16.F32.BF16 R24, R152, gdesc[UR4].tnspB, RZ, !UPT, gsb0 ;  /* 0x43e0000498187df0 */ /* 0x000fe2000c0018ff */
[----:B------:R-:W-:Y:S01]  /*64b0*/  R2UR UR6, R206 ;  /* 0x00000000ce0672ca */ /* 0x000fe200000e0000 */
[----:B------:R-:W-:Y:S01]  /*64c0*/  UMOV UR7, 0x40000040 ;  /* 0x4000004000077882 */ /* 0x000fe20000000000 */
[C---:B------:R-:W-:Y:S01]  /*64d0*/  VIADD R206, R202.reuse, 0x100 ;  /* 0x00000100cace7836 */ /* 0x040fe20000000000 */
[----:B------:R-:W-:Y:S01]  /*64e0*/  IADD3 R202, R202, 0x180, RZ ;  /* 0x00000180caca7810 */ /* 0x000fe20007ffe0ff */
[----:B------:R-:W-:Y:S02]  /*64f0*/  WARPGROUP.DEPBAR.LE gsb0, 0x0 ;  /* 0x00008000000079c5 */ /* 0x000fe40000010000 */
[----:B------:R-:W-:-:S15]  /*6500*/  WARPGROUP.ARRIVE ;  /* 0x00000000000079c5 */ /* 0x000fde0000000000 */
[----:B------:R-:W-:-:S06]  /*6510*/  NOP ;  /* 0x0000000000007918 */ /* 0x000fcc0000000000 */
[----:B------:R-:W-:Y:S01]  /*6520*/  HGMMA.64x256x16.F32.BF16 R24, R156, gdesc[UR4].tnspB, R24, gsb0 ;  /* 0x43e000049c187df0 */ /* 0x000fe20008001818 */
[----:B------:R-:W-:Y:S01]  /*6530*/  R2UR UR6, R206 ;  /* 0x00000000ce0672ca */ /* 0x000fe200000e0000 */
[----:B------:R-:W-:Y:S01]  /*6540*/  UMOV UR7, 0x40000040 ;  /* 0x4000004000077882 */ /* 0x000fe20000000000 */
[----:B------:R-:W-:Y:S02]  /*6550*/  WARPGROUP.DEPBAR.LE gsb0, 0x0 ;  /* 0x00008000000079c5 */ /* 0x000fe40000010000 */
[----:B------:R-:W-:-:S15]  /*6560*/  WARPGROUP.ARRIVE ;  /* 0x00000000000079c5 */ /* 0x000fde0000000000 */
[----:B------:R-:W-:-:S08]  /*6570*/  NOP ;  /* 0x0000000000007918 */ /* 0x000fd00000000000 */
[----:B------:R-:W-:Y:S01]  /*6580*/  HGMMA.64x256x16.F32.BF16 R24, R160, gdesc[UR4].tnspB, R24, gsb0 ;  /* 0x43e00004a0187df0 */ /* 0x000fe20008001818 */
[----:B------:R-:W-:Y:S01]  /*6590*/  R2UR UR6, R202 ;  /* 0x00000000ca0672ca */ /* 0x000fe200000e0000 */
        /* <DEDUP_REMOVED lines=14> */
[----:B---3--:R-:W-:Y:S05]  /*6680*/  @!P0 BRA `(.L_x_4243) ;  /* 0x0000000000048947 */ /* 0x008fea0003800000 */
[----:B------:R-:W-:Y:S01]  /*6690*/  BPT.TRAP 0x1 ;  /* 0x000000040000795c */ /* 0x000fe20000300000 */
.L_x_4243:
[----:B------:R-:W0:Y:S01]  /*66a0*/  @P5 LDC R12, c[0x0][0x44c] ;  /* 0x00011300ff0c5b82 */ /* 0x000e220000000800 */
[----:B------:R-:W-:Y:S02]  /*66b0*/  IMAD.U32 R10, RZ, RZ, UR38 ;  /* 0x00000026ff0a7e24 */ /* 0x000fe4000f8e00ff */
[----:B------:R-:W-:Y:S02]  /*66c0*/  IMAD R11, R186, R11, -R13 ;  /* 0x0000000bba0b7224 */ /* 0x000fe400078e0a0d */
[----:B------:R-:W-:-:S03]  /*66d0*/  VIADD R168, R168, 0xfffffffe ;  /* 0xfffffffea8a87836 */ /* 0x000fc60000000000 */
[----:B------:R-:W1:Y:S02]  /*66e0*/  @P5 LDC R15, c[0x0][0x450] ;  /* 0x00011400ff0f5b82 */ /* 0x000e640000000800 */
[----:B------:R-:W-:Y:S01]  /*66f0*/  R2UR UR33, R168 ;  /* 0x00000000a82172ca */ /* 0x000fe200000e0000 */
[----:B0-----:R-:W-:-:S05]  /*6700*/  @P5 IMAD.HI.U32 R12, R12, UR38, RZ ;  /* 0x000000260c0c5c27 */ /* 0x001fca000f8e00ff */
[----:B-1----:R-:W-:-:S05]  /*6710*/  @P5 SHF.R.U32.HI R10, RZ, R15, R12 ;  /* 0x0000000fff0a5219 */ /* 0x002fca000001160c */
[----:B------:R-:W-:-:S05]  /*6720*/  IMAD.IADD R10, R11, 0x1, R10 ;  /* 0x000000010b0a7824 */ /* 0x000fca00078e020a */
[----:B------:R-:W-:-:S04]  /*6730*/  SHF.R.S32.HI R11, RZ, 0x1f, R10 ;  /* 0x0000001fff0b7819 */ /* 0x000fc8000001140a */
[----:B------:R-:W-:Y:S01]  /*6740*/  LEA.HI R11, R11, R10, RZ, 0x6 ;  /* 0x0000000a0b0b7211 */ /* 0x000fe200078f30ff */
[----:B------:R-:W-:-:S03]  /*6750*/  VIADD R10, R9, 0x38860 ;  /* 0x00038860090a7836 */ /* 0x000fc60000000000 */
[----:B------:R-:W-:Y:S02]  /*6760*/  SHF.R.S32.HI R11, RZ, 0x6, R11 ;  /* 0x00000006ff0b7819 */ /* 0x000fe4000001140b */
[----:B------:R-:W-:Y:S02]  /*6770*/  PRMT R10, R219, 0x654, R10 ;  /* 0x00000654db0a7816 */ /* 0x000fe4000000000a */
[----:B------:R-:W-:Y:S02]  /*6780*/  R2UR UR32, R11 ;  /* 0x000000000b2072ca */ /* 0x000fe400000e0000 */
[----:B------:R0:W-:Y:S11]  /*6790*/  SYNCS.ARRIVE.TRANS64.RED.A1T0 RZ, [R10+URZ], RZ ;  /* 0x000000ff0aff79a7 */ /* 0x0001f6000810043f */
[----:B------:R-:W-:-:S04]  /*67a0*/  UISETP.LT.AND UP0, UPT, URZ, UR32, UPT ;  /* 0x000000203f00728c */ /* 0x000fc8000bf01270 */
[----:B------:R-:W-:-:S04]  /*67b0*/  USEL UR32, URZ, UR32, !UP0 ;  /* 0x000000203f207287 */ /* 0x000fc8000c000000 */
[----:B------:R-:W-:-:S06]  /*67c0*/  UISETP.GE.AND UP0, UPT, UR33, UR32, UPT ;  /* 0x000000202100728c */ /* 0x000fcc000bf06270 */
[----:B------:R-:W-:-:S13]  /*67d0*/  PLOP3.LUT P1, PT, PT, PT, UP0, 0x80, 0x0 ;  /* 0x000000000000781c */ /* 0x000fda0003f2f008 */
[----:B0-----:R-:W-:Y:S05]  /*67e0*/  @!P1 BRA `(.L_x_4244) ;  /* 0x0000003400a89947 */ /* 0x001fea0003800000 */
[----:B------:R-:W-:Y:S01]  /*67f0*/  IMAD.MOV.U32 R11, RZ, RZ, R8 ;  /* 0x000000ffff0b7224 */ /* 0x000fe200078e0008 */
[----:B------:R-:W-:Y:S01]  /*6800*/  ULDC UR5, c[0x0][0x288] ;  /* 0x0000a20000057ab9 */ /* 0x000fe20000000800 */
[----:B------:R-:W-:Y:S01]  /*6810*/  IMAD.MOV.U32 R10, RZ, RZ, R7 ;  /* 0x000000ffff0a7224 */ /* 0x000fe200078e0007 */
[----:B------:R-:W-:Y:S01]  /*6820*/  ULDC UR6, c[0x0][0x2f0] ;  /* 0x0000bc0000067ab9 */ /* 0x000fe20000000800 */
[----:B------:R-:W-:Y:S01]  /*6830*/  IMAD.MOV.U32 R13, RZ, RZ, R2 ;  /* 0x000000ffff0d7224 */ /* 0x000fe200078e0002 */
[----:B------:R-:W-:Y:S01]  /*6840*/  ULDC UR7, c[0x0][0xad0] ;  /* 0x0002b40000077ab9 */ /* 0x000fe20000000800 */
[----:B------:R-:W-:-:S05]  /*6850*/  ULDC UR4, c[0x0][0xa80] ;  /* 0x0002a00000047ab9 */ /* 0x000fca0000000800 */
.L_x_4255:
[----:B------:R-:W-:-:S05]  /*6860*/  VIADD R2, R13, 0x1 ;  /* 0x000000010d027836 */ /* 0x000fca0000000000 */
[----:B------:R-:W-:-:S04]  /*6870*/  ISETP.NE.AND P1, PT, R2, 0x2, PT ;  /* 0x000000020200780c */ /* 0x000fc80003f25270 */
[----:B------:R-:W-:Y:S02]  /*6880*/  SEL R7, RZ, 0x1, P1 ;  /* 0x00000001ff077807 */ /* 0x000fe40000800000 */
[----:B------:R-:W-:Y:S02]  /*6890*/  SEL R2, R2, RZ, P1 ;  /* 0x000000ff02027207 */ /* 0x000fe40000800000 */
[----:B------:R-:W-:Y:S01]  /*68a0*/  LOP3.LUT R16, R16, R7, RZ, 0x3c, !PT ;  /* 0x0000000710107212 */ /* 0x000fe200078e3cff */
[----:B------:R-:W-:Y:S06]  /*68b0*/  @!P0 BRA `(.L_x_4245) ;  /* 0x0000000000048947 */ /* 0x000fec0003800000 */
[----:B------:R-:W-:Y:S01]  /*68c0*/  BPT.TRAP 0x1 ;  /* 0x000000040000795c */ /* 0x000fe20000300000 */
.L_x_4245:
[----:B------:R-:W-:Y:S01]  /*68d0*/  IMAD R9, R2, 0x8, R17 ;  /* 0x0000000802097824 */ /* 0x000fe200078e0211 */
[----:B------:R-:W-:-:S04]  /*68e0*/  SHF.L.U32 R8, R16, 0x1f, RZ ;  /* 0x0000001f10087819 */ /* 0x000fc800000006ff */
[----:B------:R0:W1:Y:S01]  /*68f0*/  SYNCS.PHASECHK.TRANS64.TRYWAIT P1, [R9+URZ+0x38830], R8 ;  /* 0x03883008090075a7 */ /* 0x000062000802017f */
[----:B------:R-:W-:Y:S05]  /*6900*/  @!P0 BRA `(.L_x_4246) ;  /* 0x0000000000048947 */ /* 0x000fea0003800000 */
[----:B------:R-:W-:Y:S01]  /*6910*/  BPT.TRAP 0x1 ;  /* 0x000000040000795c */ /* 0x000fe20000300000 */
.L_x_4246:
[----:B------:R-:W-:Y:S01]  /*6920*/  IMAD R7, R2, 0x200, R0 ;  /* 0x0000020002077824 */ /* 0x000fe200078e0200 */
[----:B-1----:R-:W-:Y:S06]  /*6930*/  @P1 BRA `(.L_x_4247) ;  /* 0x0000000000081947 */ /* 0x002fec0003800000 */
[----:B------:R-:W1:Y:S02]  /*6940*/  SYNCS.PHASECHK.TRANS64.TRYWAIT P1, [R9+URZ+0x38830], R8 ;  /* 0x03883008090075a7 */ /* 0x000e64000802017f */
[----:B-1----:R-:W-:Y:S05]  /*6950*/  @!P1 BRA `(.L_x_4248) ;  /* 0x000000e800cc9947 */ /* 0x002fea0003800000 */
.L_x_4247:
[----:B------:R-:W-:Y:S01]  /*6960*/  R2UR UR10, R7 ;  /* 0x00000000070a72ca */ /* 0x000fe200000e0000 */
[----:B------:R-:W-:Y:S01]  /*6970*/  WARPGROUP.ARRIVE ;  /* 0x00000000000079c5 */ /* 0x000fe20000000000 */
[----:B------:R-:W-:Y:S01]  /*6980*/  UMOV UR11, 0x40000040 ;  /* 0x40000040000b7882 */ /* 0x000fe20000000000 */
[----:B------:R-:W-:Y:S01]  /*6990*/  UMOV UR15, 0x40000040 ;  /* 0x40000040000f7882 */ /* 0x000fe20000000000 */
[----:B------:R-:W-:Y:S01]  /*69a0*/  UMOV UR19, 0x40000040 ;  /* 0x4000004000137882 */ /* 0x000fe20000000000 */
[----:B------:R-:W-:-:S08]  /*69b0*/  UMOV UR23, 0x40000040 ;  /* 0x4000004000177882 */ /* 0x000fd00000000000 */
[----:B------:R-:W-:Y:S01]  /*69c0*/  HGMMA.64x64x16.F32.BF16 R152, gdesc[UR8], RZ, !UPT, gsb0 ;  /* 0x00e00000089879f0 */ /* 0x000fe2000c0018ff */
[----:B------:R-:W-:Y:S02]  /*69d0*/  UIADD3 UR14, UR10, 0x2, URZ ;  /* 0x000000020a0e7890 */ /* 0x000fe4000fffe03f */
[----:B------:R-:W-:Y:S02]  /*69e0*/  UIADD3 UR18, UR10, 0x4, URZ ;  /* 0x000000040a127890 */ /* 0x000fe4000fffe03f */
        /* <DEDUP_REMOVED lines=13> */
.L_x_4249:
[----:B------:R2:W3:Y:S01]  /*6ac0*/  SYNCS.PHASECHK.TRANS64.TRYWAIT P1, [R9+URZ+0x38850], R8 ;  /* 0x03885008090075a7 */ /* 0x0004e2000802017f */
[----:B------:R-:W-:Y:S05]  /*6ad0*/  @!P0 BRA `(.L_x_4250) ;  /* 0x0000000000048947 */ /* 0x000fea0003800000 */
[----:B------:R-:W-:Y:S01]  /*6ae0*/  BPT.TRAP 0x1 ;  /* 0x000000040000795c */ /* 0x000fe20000300000 */
.L_x_4250:
[----:B------:R-:W-:Y:S01]  /*6af0*/  IMAD R7, R2, 0x1000, R4 ;  /* 0x0000100002077824 */ /* 0x000fe200078e0204 */
[----:B---3--:R-:W-:Y:S06]  /*6b00*/  @P1 BRA `(.L_x_4251) ;  /* 0x0000000000081947 */ /* 0x008fec0003800000 */
[----:B------:R-:W3:Y:S02]  /*6b10*/  SYNCS.PHASECHK.TRANS64.TRYWAIT P1, [R9+URZ+0x38850], R8 ;  /* 0x03885008090075a7 */ /* 0x000ee4000802017f */
[----:B---3--:R-:W-:Y:S05]  /*6b20*/  @!P1 BRA `(.L_x_4252) ;  /* 0x000000e8006c9947 */ /* 0x008fea0003800000 */
.L_x_4251:
[----:B------:R-:W-:Y:S01]  /*6b30*/  R2UR UR26, R7 ;  /* 0x00000000071a72ca */ /* 0x000fe200000e0000 */
[----:B------:R-:W-:Y:S01]  /*6b40*/  WARPGROUP.ARRIVE ;  /* 0x00000000000079c5 */ /* 0x000fe20000000000 */
[----:B------:R-:W-:Y:S01]  /*6b50*/  UMOV UR27, 0x40000040 ;  /* 0x40000040001b7882 */ /* 0x000fe20000000000 */
[----:B------:R-:W-:Y:S01]  /*6b60*/  VIADD R12, R3, 0x2 ;  /* 0x00000002030c7836 */ /* 0x000fe20000000000 */
[----:B------:R-:W-:Y:S01]  /*6b70*/  UMOV UR29, 0x40000040 ;  /* 0x40000040001d7882 */ /* 0x000fe20000000000 */
[----:B0123--:R-:W-:Y:S01]  /*6b80*/  VIADD R8, R7, 0x2 ;  /* 0x0000000207087836 */ /* 0x00ffe20000000000 */
[----:B------:R-:W-:Y:S01]  /*6b90*/  UMOV UR31, 0x40000040 ;  /* 0x40000040001f7882 */ /* 0x000fe20000000000 */
[----:B------:R-:W0:Y:S01]  /*6ba0*/  S2R R14, SR_TID.X ;  /* 0x00000000000e7919 */ /* 0x000e220000002100 */
[----:B------:R-:W-:Y:S01]  /*6bb0*/  R2UR UR28, R12 ;  /* 0x000000000c1c72ca */ /* 0x000fe200000e0000 */
[----:B------:R-:W-:Y:S01]  /*6bc0*/  VIADD R12, R3, 0x4 ;  /* 0x00000004030c7836 */ /* 0x000fe20000000000 */
[----:B------:R-:W-:Y:S01]  /*6bd0*/  R2UR UR30, R8 ;  /* 0x00000000081e72ca */ /* 0x000fe200000e0000 */
[----:B------:R-:W-:-:S02]  /*6be0*/  VIADD R8, R7, 0x4 ;  /* 0x0000000407087836 */ /* 0x000fc40000000000 */
[----:B------:R-:W-:Y:S01]  /*6bf0*/  HGMMA.64x64x16.F32.BF16 R152, gdesc[UR24], R152, gsb0 ;  /* 0x00e00000189879f0 */ /* 0x000fe20008001898 */
[----:B------:R-:W-:Y:S02]  /*6c00*/  VIADD R21, R3, 0x800 ;  /* 0x0000080003157836 */ /* 0x000fe40000000000 */
[----:B------:R-:W-:Y:S01]  /*6c10*/  VIADD R15, R7, 0x800 ;  /* 0x00000800070f7836 */ /* 0x000fe20000000000 */
[----:B0-----:R-:W-:Y:S01]  /*6c20*/  SHF.R.U32.HI R14, RZ, 0x7, R14 ;  /* 0x00000007ff0e7819 */ /* 0x001fe2000001160e */
        /* <DEDUP_REMOVED lines=124> */
[----:B------:R-:W0:Y:S02]  /*73f0*/  SHFL.IDX PT, R8, R14, RZ, 0x1f ;  /* 0x00001fff0e087589 */ /* 0x000e2400000e0000 */
[----:B0-----:R-:W-:-:S04]  /*7400*/  ISETP.GT.AND P1, PT, R8, 0x7f, PT ;  /* 0x0000007f0800780c */ /* 0x001fc80003f24270 */
[----:B------:R-:W-:-:S05]  /*7410*/  SEL R8, RZ, 0x2, !P1 ;  /* 0x00000002ff087807 */ /* 0x000fca0004800000 */
[----:B------:R-:W-:Y:S02]  /*7420*/  IMAD.IADD R12, R21, 0x1, R8 ;  /* 0x00000001150c7824 */ /* 0x000fe400078e0208 */
        /* <DEDUP_REMOVED lines=11> */
[----:B------:R-:W-:Y:S01]  /*74e0*/  IMAD.IADD R20, R21, 0x1, R12 ;  /* 0x0000000115147824 */ /* 0x000fe200078e020c */
[----:B------:R-:W-:Y:S02]  /*74f0*/  WARPGROUP.DEPBAR.LE gsb0, 0x0 ;  /* 0x00008000000079c5 */ /* 0x000fe40000010000 */
[----:B------:R-:W-:-:S06]  /*7500*/  WARPGROUP.ARRIVE ;  /* 0x00000000000079c5 */ /* 0x000fcc0000000000 */
[----:B------:R-:W-:Y:S01]  /*7510*/  HGMMA.64x64x16.F32.BF16 R152, gdesc[UR28], R152, gsb0 ;  /* 0x00e000001c9879f0 */ /* 0x000fe20008001898 */
[----:B------:R-:W-:Y:S01]  /*7520*/  R2UR UR28, R20 ;  /* 0x00000000141c72ca */ /* 0x000fe200000e0000 */
[C---:B------:R-:W-:Y:S01]  /*7530*/  IMAD.IADD R20, R15.reuse, 0x1, R12 ;  /* 0x000000010f147824 */ /* 0x040fe200078e020c */
[----:B------:R-:W-:Y:S01]  /*7540*/  UMOV UR29, 0x40000040 ;  /* 0x40000040001d7882 */ /* 0x000fe20000000000 */
[----:B------:R-:W-:Y:S01]  /*7550*/  UMOV UR31, 0x40000040 ;  /* 0x40000040001f7882 */ /* 0x000fe20000000000 */
[--C-:B------:R-:W-:Y:S02]  /*7560*/  IMAD.IADD R15, R15, 0x1, R14.reuse ;  /* 0x000000010f0f7824 */ /* 0x100fe400078e020e */
[----:B------:R-:W-:Y:S01]  /*7570*/  R2UR UR30, R20 ;  /* 0x00000000141e72ca */ /* 0x000fe200000e0000 */
[----:B------:R-:W-:Y:S02]  /*7580*/  IMAD.IADD R20, R21, 0x1, R14 ;  /* 0x0000000115147824 */ /* 0x000fe400078e020e */
[----:B------:R-:W-:-:S05]  /*7590*/  IMAD.MOV.U32 R21, RZ, RZ, 0xa00 ;  /* 0x00000a00ff157424 */ /* 0x000fca00078e00ff */
        /* <DEDUP_REMOVED lines=22> */
[----:B------:R-:W-:Y:S02]  /*7700*/  IMAD.IADD R20, R21, 0x1, R8 ;  /* 0x0000000115147824 */ /* 0x000fe400078e0208 */
[----:B------:R-:W-:Y:S01]  /*7710*/  VIADD R15, R7, 0xa00 ;  /* 0x00000a00070f7836 */ /* 0x000fe20000000000 */
[----:B------:R-:W-:Y:S02]  /*7720*/  WARPGROUP.DEPBAR.LE gsb0, 0x0 ;  /* 0x00008000000079c5 */ /* 0x000fe40000010000 */
[----:B------:R-:W-:-:S06]  /*7730*/  WARPGROUP.ARRIVE ;  /* 0x00000000000079c5 */ /* 0x000fcc0000000000 */
[----:B------:R-:W-:Y:S01]  /*7740*/  HGMMA.64x64x16.F32.BF16 R152, gdesc[UR28], R152, gsb0 ;  /* 0x00e000001c9879f0 */ /* 0x000fe20008001898 */
[----:B------:R-:W-:Y:S01]  /*7750*/  R2UR UR28, R20 ;  /* 0x00000000141c72ca */ /* 0x000fe200000e0000 */
[----:B------:R-:W-:Y:S01]  /*7760*/  IMAD.IADD R20, R8, 0x1, R15 ;  /* 0x0000000108147824 */ /* 0x000fe200078e020f */
[----:B------:R-:W-:Y:S01]  /*7770*/  UMOV UR29, 0x40000040 ;  /* 0x40000040001d7882 */ /* 0x000fe20000000000 */
[----:B------:R-:W-:-:S03]  /*7780*/  UMOV UR31, 0x40000040 ;  /* 0x40000040001f7882 */ /* 0x000fc60000000000 */
[----:B------:R-:W-:Y:S02]  /*7790*/  R2UR UR30, R20 ;  /* 0x00000000141e72ca */ /* 0x000fe400000e0000 */
[----:B------:R-:W-:Y:S01]  /*77a0*/  IADD3 R20, R21, R12, RZ ;  /* 0x0000000c15147210 */ /* 0x000fe20007ffe0ff */
[----:B------:R-:W-:Y:S02]  /*77b0*/  WARPGROUP.DEPBAR.LE gsb0, 0x0 ;  /* 0x00008000000079c5 */ /* 0x000fe40000010000 */
[----:B------:R-:W-:-:S08]  /*77c0*/  WARPGROUP.ARRIVE ;  /* 0x00000000000079c5 */ /* 0x000fd00000000000 */
[----:B------:R-:W-:Y:S01]  /*77d0*/  HGMMA.64x64x16.F32.BF16 R152, gdesc[UR28], R152, gsb0 ;  /* 0x00e000001c9879f0 */ /* 0x000fe20008001898 */
[----:B------:R-:W-:Y:S01]  /*77e0*/  R2UR UR28, R20 ;  /* 0x00000000141c72ca */ /* 0x000fe200000e0000 */
[--C-:B------:R-:W-:Y:S01]  /*77f0*/  IMAD.IADD R20, R12, 0x1, R15.reuse ;  /* 0x000000010c147824 */ /* 0x100fe200078e020f */
[----:B------:R-:W-:Y:S01]  /*7800*/  UMOV UR29, 0x40000040 ;  /* 0x40000040001d7882 */ /* 0x000fe20000000000 */
[----:B------:R-:W-:Y:S01]  /*7810*/  UMOV UR31, 0x40000040 ;  /* 0x40000040001f7882 */ /* 0x000fe20000000000 */
[----:B------:R-:W-:Y:S02]  /*7820*/  IMAD.IADD R15, R14, 0x1, R15 ;  /* 0x000000010e0f7824 */ /* 0x000fe400078e020f */
        /* <DEDUP_REMOVED lines=34> */
[----:B------:R-:W-:Y:S01]  /*7a50*/  R2UR UR30, R20 ;  /* 0x00000000141e72ca */ /* 0x000fe200000e0000 */
[----:B------:R-:W-:Y:S01]  /*7a60*/  IMAD.IADD R20, R21, 0x1, R12 ;  /* 0x0000000115147824 */ /* 0x000fe200078e020c */
[----:B------:R-:W-:Y:S02]  /*7a70*/  WARPGROUP.DEPBAR.LE gsb0, 0x0 ;  /* 0x00008000000079c5 */ /* 0x000fe40000010000 */
[----:B------:R-:W-:-:S09]  /*7a80*/  WARPGROUP.ARRIVE ;  /* 0x00000000000079c5 */ /* 0x000fd20000000000 */
        /* <DEDUP_REMOVED lines=32> */
[----:B------:R-:W-:-:S03]  /*7c90*/  IMAD.IADD R20, R21, 0x1, R8 ;  /* 0x0000000115147824 */ /* 0x000fc600078e0208 */
[----:B------:R-:W-:Y:S01]  /*7ca0*/  IADD3 R8, R8, R15, RZ ;  /* 0x0000000f08087210 */ /* 0x000fe20007ffe0ff */
        /* <DEDUP_REMOVED lines=46> */
.L_x_4253:
[----:B------:R-:W-:Y:S01]  /*7f90*/  ISETP.NE.AND P1, PT, R220, 0x1, PT ;  /* 0x00000001dc00780c */ /* 0x000fe20003f25270 */
[----:B------:R-:W-:Y:S01]  /*7fa0*/  FMUL.FTZ R8, R152, UR7 ;  /* 0x0000000798087c20 */ /* 0x000fe20008410000 */
[----:B------:R-:W-:Y:S01]  /*7fb0*/  FMUL.FTZ R198, R153, UR7 ;  /* 0x0000000799c67c20 */ /* 0x000fe20008410000 */
[----:B------:R-:W-:Y:S01]  /*7fc0*/  FMUL.FTZ R12, R155, UR7 ;  /* 0x000000079b0c7c20 */ /* 0x000fe20008410000 */
[----:B------:R-:W-:Y:S02]  /*7fd0*/  VIADD R155, R190, UR38 ;  /* 0x00000026be9b7c36 */ /* 0x000fe40008000000 */
[----:B------:R-:W-:Y:S01]  /*7fe0*/  FMUL.FTZ R7, R154, UR7 ;  /* 0x000000079a077c20 */ /* 0x000fe20008410000 */
[----:B------:R-:W-:Y:S01]  /*7ff0*/  FMUL.FTZ R154, R163, UR7 ;  /* 0x00000007a39a7c20 */ /* 0x000fe20008410000 */
[----:B------:R-:W-:Y:S01]  /*8000*/  UMOV UR10, 0xffffffc0 ;  /* 0xffffffc0000a7882 */ /* 0x000fe20000000000 */
[----:B------:R-:W-:Y:S01]  /*8010*/  FMUL.FTZ R21, R159, UR7 ;  /* 0x000000079f157c20 */ /* 0x000fe20008410000 */
[----:B------:R-:W-:Y:S01]  /*8020*/  UIMAD UR10, UR33, UR10, 0x1 ;  /* 0x00000001210a74a4 */ /* 0x000fe2000f8e020a */
[----:B------:R-:W-:Y:S01]  /*8030*/  FMUL.FTZ R14, R158, UR7 ;  /* 0x000000079e0e7c20 */ /* 0x000fe20008410000 */
[----:B------:R-:W0:Y:S01]  /*8040*/  MUFU.TANH R7, R7 ;  /* 0x0000000700077308 */ /* 0x000e220000002400 */
[----:B------:R-:W-:Y:S01]  /*8050*/  FMUL.FTZ R15, R156, UR7 ;  /* 0x000000079c0f7c20 */ /* 0x000fe20008410000 */
[----:B------:R-:W1:Y:S01]  /*8060*/  @P1 LDC R152, c[0x0][0x44c] ;  /* 0x00011300ff981b82 */ /* 0x000e620000000800 */
[----:B------:R-:W-:Y:S01]  /*8070*/  FMUL.FTZ R20, R162, UR7 ;  /* 0x00000007a2147c20 */ /* 0x000fe20008410000 */
[----:B------:R-:W-:Y:S01]  /*8080*/  IADD3 R159, -R18, UR10, RZ ;  /* 0x0000000a129f7c10 */ /* 0x000fe2000fffe1ff */
[----:B------:R-:W-:Y:S01]  /*8090*/  FMUL.FTZ R158, R167, UR7 ;  /* 0x00000007a79e7c20 */ /* 0x000fe20008410000 */
[----:B------:R-:W-:Y:S01]  /*80a0*/  FMUL.FTZ R170, R170, UR7 ;  /* 0x00000007aaaa7c20 */ /* 0x000fe20008410000 */
[----:B------:R-:W-:Y:S01]  /*80b0*/  FMUL.FTZ R167, R171, UR7 ;  /* 0x00000007aba77c20 */ /* 0x000fe20008410000 */
[----:B------:R-:W2:Y:S01]  /*80c0*/  MUFU.TANH R12, R12 ;  /* 0x0000000c000c7308 */ /* 0x000ea20000002400 */
[----:B------:R-:W-:Y:S01]  /*80d0*/  IMAD R156, R186, UR6, R159 ;  /* 0x00000006ba9c7c24 */ /* 0x000fe2000f8e029f */
[----:B------:R-:W3:Y:S01]  /*80e0*/  @P1 LDC R153, c[0x0][0x450] ;  /* 0x00011400ff991b82 */ /* 0x000ee20000000800 */
[----:B------:R-:W-:Y:S01]  /*80f0*/  FMUL.FTZ R179, R179, UR7 ;  /* 0x00000007b3b37c20 */ /* 0x000fe20008410000 */
[----:B------:R-:W-:Y:S01]  /*8100*/  FMUL.FTZ R182, R182, UR7 ;  /* 0x00000007b6b67c20 */ /* 0x000fe20008410000 */
[----:B------:R-:W-:Y:S01]  /*8110*/  FMUL.FTZ R183, R183, UR7 ;  /* 0x00000007b7b77c20 */ /* 0x000fe20008410000 */
[----:B------:R-:W-:Y:S01]  /*8120*/  FMUL.FTZ R197, R157, UR7 ;  /* 0x000000079dc57c20 */ /* 0x000fe20008410000 */
[----:B------:R-:W-:Y:S01]  /*8130*/  FMUL.FTZ R196, R160, UR7 ;  /* 0x00000007a0c47c20 */ /* 0x000fe20008410000 */
[----:B------:R-:W4:Y:S01]  /*8140*/  MUFU.TANH R14, R14 ;  /* 0x0000000e000e7308 */ /* 0x000f220000002400 */
[----:B------:R-:W-:Y:S01]  /*8150*/  FMUL.FTZ R157, R161, UR7 ;  /* 0x00000007a19d7c20 */ /* 0x000fe20008410000 */
[----:B------:R-:W-:Y:S01]  /*8160*/  FMUL.FTZ R164, R164, UR7 ;  /* 0x00000007a4a47c20 */ /* 0x000fe20008410000 */
[----:B------:R-:W-:Y:S01]  /*8170*/  FMUL.FTZ R160, R169, UR7 ;  /* 0x00000007a9a07c20 */ /* 0x000fe20008410000 */
[----:B------:R-:W-:Y:S01]  /*8180*/  FMUL.FTZ R161, R172, UR7 ;  /* 0x00000007aca17c20 */ /* 0x000fe20008410000 */
[----:B------:R-:W-:Y:S01]  /*8190*/  FMUL.FTZ R169, R173, UR7 ;  /* 0x00000007ada97c20 */ /* 0x000fe20008410000 */
[----:B------:R-:W-:Y:S01]  /*81a0*/  FMUL.FTZ R172, R176, UR7 ;  /* 0x00000007b0ac7c20 */ /* 0x000fe20008410000 */
[----:B------:R-:W-:Y:S01]  /*81b0*/  FMUL.FTZ R177, R177, UR7 ;  /* 0x00000007b1b17c20 */ /* 0x000fe20008410000 */
[----:B------:R-:W5:Y:S01]  /*81c0*/  MUFU.TANH R21, R21 ;  /* 0x0000001500157308 */ /* 0x000f620000002400 */
[----:B------:R-:W-:Y:S01]  /*81d0*/  FMUL.FTZ R173, R180, UR7 ;  /* 0x00000007b4ad7c20 */ /* 0x000fe20008410000 */
[----:B-1----:R-:W-:-:S04]  /*81e0*/  @P1 IMAD.HI.U32 R152, R155, R152, RZ ;  /* 0x000000989b981227 */ /* 0x002fc800078e00ff */
[----:B------:R-:W-:Y:S01]  /*81f0*/  FMUL.FTZ R181, R181, UR7 ;  /* 0x00000007b5b57c20 */ /* 0x000fe20008410000 */
[----:B------:R-:W-:Y:S01]  /*8200*/  UMOV UR11, 0x40000040 ;  /* 0x40000040000b7882 */ /* 0x000fe20000000000 */
[----:B------:R-:W-:Y:S01]  /*8210*/  IMAD R204, R2, 0x1000, R19 ;  /* 0x0000100002cc7824 */ /* 0x000fe200078e0213 */
[----:B------:R-:W1:Y:S01]  /*8220*/  MUFU.TANH R20, R20 ;  /* 0x0000001400147308 */ /* 0x000e620000002400 */
[----:B---3--:R-:W-:Y:S01]  /*8230*/  @P1 SHF.R.U32.HI R155, RZ, R153, R152 ;  /* 0x00000099ff9b1219 */ /* 0x008fe20000011698 */
[----:B------:R-:W-:Y:S01]  /*8240*/  FMUL.FTZ R153, R166, UR7 ;  /* 0x00000007a6997c20 */ /* 0x000fe20008410000 */
[----:B------:R-:W-:Y:S01]  /*8250*/  FMUL.FTZ R166, R175, UR7 ;  /* 0x00000007afa67c20 */ /* 0x000fe20008410000 */
[C---:B------:R-:W-:Y:S01]  /*8260*/  R2UR UR10, R204.reuse ;  /* 0x00000000cc0a72ca */ /* 0x040fe200000e0000 */
[----:B------:R-:W-:Y:S01]  /*8270*/  VIADD R207, R204, 0x80 ;  /* 0x00000080cccf7836 */ /* 0x000fe20000000000 */
[----:B------:R-:W3:Y:S02]  /*8280*/  SHFL.IDX PT, R163, R155, 0x1, 0x1c1f ;  /* 0x003c1f009ba37f89 */ /* 0x000ee400000e0000 */
[----:B------:R-:W1:Y:S02]  /*8290*/  MUFU.TANH R154, R154 ;  /* 0x0000009a009a7308 */ /* 0x000e640000002400 */
[----:B------:R-:W1:Y:S06]  /*82a0*/  SHFL.IDX PT, R155, R155, RZ, 0x1c1f ;  /* 0x001c1fff9b9b7589 */ /* 0x000e6c00000e0000 */
[----:B------:R-:W1:Y:S08]  /*82b0*/  MUFU.TANH R153, R153 ;  /* 0x0000009900997308 */ /* 0x000e700000002400 */
[----:B------:R-:W1:Y:S01]  /*82c0*/  MUFU.TANH R158, R158 ;  /* 0x0000009e009e7308 */ /* 0x000e620000002400 */
[----:B---3--:R-:W-:Y:S01]  /*82d0*/  IADD3 R152, R163, -UR5, R156 ;  /* 0x80000005a3987c10 */ /* 0x008fe2000fffe09c */
[----:B------:R-:W-:-:S06]  /*82e0*/  FMUL.FTZ R163, R174, UR7 ;  /* 0x00000007aea37c20 */ /* 0x000fcc0008410000 */
[----:B------:R-:W3:Y:S01]  /*82f0*/  MUFU.TANH R170, R170 ;  /* 0x000000aa00aa7308 */ /* 0x000ee20000002400 */
[C---:B------:R-:W-:Y:S02]  /*8300*/  ISETP.GT.AND P1, PT, R152.reuse, RZ, PT ;  /* 0x000000ff9800720c */ /* 0x040fe40003f24270 */
[C---:B------:R-:W-:Y:S02]  /*8310*/  ISETP.GT.AND P2, PT, R152.reuse, 0x1, PT ;  /* 0x000000019800780c */ /* 0x040fe40003f44270 */
[----:B0-----:R-:W-:Y:S02]  /*8320*/  FSEL R162, R7, -INF , P1 ;  /* 0xff80000007a27808 */ /* 0x001fe40000800000 */
[----:B------:R-:W-:Y:S01]  /*8330*/  ISETP.GT.AND P1, PT, R152, 0x8, PT ;  /* 0x000000089800780c */ /* 0x000fe20003f24270 */
[----:B------:R-:W0:Y:S01]  /*8340*/  MUFU.TANH R167, R167 ;  /* 0x000000a700a77308 */ /* 0x000e220000002400 */
[----:B--2---:R-:W-:Y:S02]  /*8350*/  FSEL R12, R12, -INF , P2 ;  /* 0xff8000000c0c7808 */ /* 0x004fe40001000000 */
[----:B------:R-:W-:-:S02]  /*8360*/  FMNMX.FTZ R7, R162, R11, !PT ;  /* 0x0000000ba2077209 */ /* 0x000fc40007810000 */
[----:B------:R-:W-:Y:S02]  /*8370*/  ISETP.GT.AND P2, PT, R152, 0x9, PT ;  /* 0x000000099800780c */ /* 0x000fe40003f44270 */
[----:B----4-:R-:W-:Y:S01]  /*8380*/  FSEL R14, R14, -INF , P1 ;  /* 0xff8000000e0e7808 */ /* 0x010fe20000800000 */
[----:B------:R-:W2:Y:S01]  /*8390*/  MUFU.TANH R163, R163 ;  /* 0x000000a300a37308 */ /* 0x000ea20000002400 */
[----:B------:R-:W-:Y:S01]  /*83a0*/  FMNMX.FTZ R159, R12, R7, !PT ;  /* 0x000000070c9f7209 */ /* 0x000fe20007810000 */
[----:B------:R-:W-:Y:S01]  /*83b0*/  FMUL.FTZ R7, R178, UR7 ;  /* 0x00000007b2077c20 */ /* 0x000fe20008410000 */
[----:B------:R-:W-:Y:S02]  /*83c0*/  ISETP.GT.AND P1, PT, R152, 0x10, PT ;  /* 0x000000109800780c */ /* 0x000fe40003f24270 */
[----:B-----5:R-:W-:Y:S02]  /*83d0*/  FSEL R21, R21, -INF , P2 ;  /* 0xff80000015157808 */ /* 0x020fe40001000000 */
[----:B------:R-:W-:Y:S01]  /*83e0*/  FMNMX.FTZ R174, R14, R159, !PT ;  /* 0x0000009f0eae7209 */ /* 0x000fe20007810000 */
[----:B------:R-:W4:Y:S01]  /*83f0*/  MUFU.TANH R166, R166 ;  /* 0x000000a600a67308 */ /* 0x000f220000002400 */
[----:B------:R-:W-:-:S02]  /*8400*/  ISETP.GT.AND P2, PT, R152, 0x11, PT ;  /* 0x000000119800780c */ /* 0x000fc40003f44270 */
[----:B-1----:R-:W-:Y:S02]  /*8410*/  FSEL R20, R20, -INF , P1 ;  /* 0xff80000014147808 */ /* 0x002fe40000800000 */
[----:B------:R-:W-:Y:S02]  /*8420*/  FMNMX.FTZ R159, R21, R174, !PT ;  /* 0x000000ae159f7209 */ /* 0x000fe40007810000 */
[----:B------:R-:W-:Y:S01]  /*8430*/  ISETP.GT.AND P1, PT, R152, 0x18, PT ;  /* 0x000000189800780c */ /* 0x000fe20003f24270 */
[----:B------:R-:W1:Y:S01]  /*8440*/  MUFU.TANH R7, R7 ;  /* 0x0000000700077308 */ /* 0x000e620000002400 */
[----:B------:R-:W-:Y:S02]  /*8450*/  FSEL R175, R154, -INF , P2 ;  /* 0xff8000009aaf7808 */ /* 0x000fe40001000000 */
[----:B------:R-:W-:Y:S02]  /*8460*/  FMNMX.FTZ R174, R20, R159, !PT ;  /* 0x0000009f14ae7209 */ /* 0x000fe40007810000 */
[----:B------:R-:W-:-:S02]  /*8470*/  ISETP.GT.AND P2, PT, R152, 0x19, PT ;  /* 0x000000199800780c */ /* 0x000fc40003f44270 */
[----:B------:R-:W-:Y:S01]  /*8480*/  FSEL R171, R153, -INF , P1 ;  /* 0xff80000099ab7808 */ /* 0x000fe20000800000 */
[----:B------:R-:W5:Y:S01]  /*8490*/  MUFU.TANH R154, R179 ;  /* 0x000000b3009a7308 */ /* 0x000f620000002400 */
[----:B------:R-:W-:Y:S02]  /*84a0*/  FMNMX.FTZ R178, R175, R174, !PT ;  /* 0x000000aeafb27209 */ /* 0x000fe40007810000 */
[----:B------:R-:W-:Y:S02]  /*84b0*/  ISETP.GT.AND P1, PT, R152, 0x20, PT ;  /* 0x000000209800780c */ /* 0x000fe40003f24270 */
[----:B------:R-:W-:Y:S02]  /*84c0*/  FSEL R174, R158, -INF , P2 ;  /* 0xff8000009eae7808 */ /* 0x000fe40001000000 */
[----:B------:R-:W-:Y:S01]  /*84d0*/  FMNMX.FTZ R153, R171, R178, !PT ;  /* 0x000000b2ab997209 */ /* 0x000fe20007810000 */
[----:B------:R-:W5:Y:S01]  /*84e0*/  MUFU.TANH R182, R182 ;  /* 0x000000b600b67308 */ /* 0x000f620000002400 */
[----:B------:R-:W-:-:S02]  /*84f0*/  ISETP.GT.AND P2, PT, R152, 0x21, PT ;  /* 0x000000219800780c */ /* 0x000fc40003f44270 */
[----:B---3--:R-:W-:Y:S02]  /*8500*/  FSEL R170, R170, -INF , P1 ;  /* 0xff800000aaaa7808 */ /* 0x008fe40000800000 */
[----:B------:R-:W-:Y:S02]  /*8510*/  FMNMX.FTZ R153, R174, R153, !PT ;  /* 0x00000099ae997209 */ /* 0x000fe40007810000 */
[----:B------:R-:W-:Y:S01]  /*8520*/  ISETP.GT.AND P1, PT, R152, 0x28, PT ;  /* 0x000000289800780c */ /* 0x000fe20003f24270 */
[----:B------:R-:W3:Y:S01]  /*8530*/  MUFU.TANH R183, R183 ;  /* 0x000000b700b77308 */ /* 0x000ee20000002400 */
[----:B0-----:R-:W-:Y:S02]  /*8540*/  FSEL R167, R167, -INF , P2 ;  /* 0xff800000a7a77808 */ /* 0x001fe40001000000 */
[----:B------:R-:W-:Y:S02]  /*8550*/  FMNMX.FTZ R158, R170, R153, !PT ;  /* 0x00000099aa9e7209 */ /* 0x000fe40007810000 */
[----:B------:R-:W-:-:S02]  /*8560*/  ISETP.GT.AND P2, PT, R152, 0x29, PT ;  /* 0x000000299800780c */ /* 0x000fc40003f44270 */
[----:B--2---:R-:W-:Y:S01]  /*8570*/  FSEL R163, R163, -INF , P1 ;  /* 0xff800000a3a37808 */ /* 0x004fe20000800000 */
[----:B------:R-:W0:Y:S01]  /*8580*/  MUFU.TANH R8, R8 ;  /* 0x0000000800087308 */ /* 0x000e220000002400 */
[----:B------:R-:W-:Y:S02]  /*8590*/  FMNMX.FTZ R158, R167, R158, !PT ;  /* 0x0000009ea79e7209 */ /* 0x000fe40007810000 */
[----:B------:R-:W-:Y:S02]  /*85a0*/  ISETP.GT.AND P1, PT, R152, 0x30, PT ;  /* 0x000000309800780c */ /* 0x000fe40003f24270 */
[----:B----4-:R-:W-:Y:S02]  /*85b0*/  FSEL R166, R166, -INF , P2 ;  /* 0xff800000a6a67808 */ /* 0x010fe40001000000 */
[----:B------:R-:W-:Y:S01]  /*85c0*/  FMNMX.FTZ R153, R163, R158, !PT ;  /* 0x0000009ea3997209 */ /* 0x000fe20007810000 */
[----:B------:R-:W2:Y:S01]  /*85d0*/  MUFU.TANH R198, R198 ;  /* 0x000000c600c67308 */ /* 0x000ea20000002400 */
[----:B------:R-:W-:-:S02]  /*85e0*/  ISETP.GT.AND P2, PT, R152, 0x31, PT ;  /* 0x000000319800780c */ /* 0x000fc40003f44270 */
[----:B-1----:R-:W-:Y:S02]  /*85f0*/  FSEL R7, R7, -INF , P1 ;  /* 0xff80000007077808 */ /* 0x002fe40000800000 */
[----:B------:R-:W-:Y:S02]  /*8600*/  FMNMX.FTZ R158, R166, R153, !PT ;  /* 0x00000099a69e7209 */ /* 0x000fe40007810000 */
[----:B------:R-:W-:Y:S01]  /*8610*/  ISETP.GT.AND P1, PT, R152, 0x38, PT ;  /* 0x000000389800780c */ /* 0x000fe20003f24270 */
[----:B------:R-:W1:Y:S01]  /*8620*/  MUFU.TANH R15, R15 ;  /* 0x0000000f000f7308 */ /* 0x000e620000002400 */
[----:B-----5:R-:W-:Y:S02]  /*8630*/  FSEL R154, R154, -INF , P2 ;  /* 0xff8000009a9a7808 */ /* 0x020fe40001000000 */
[----:B------:R-:W-:Y:S02]  /*8640*/  FMNMX.FTZ R153, R7, R158, !PT ;  /* 0x0000009e07997209 */ /* 0x000fe40007810000 */
[----:B------:R-:W-:-:S02]  /*8650*/  ISETP.GT.AND P2, PT, R152, 0x39, PT ;  /* 0x000000399800780c */ /* 0x000fc40003f44270 */
[----:B------:R-:W-:Y:S01]  /*8660*/  FSEL R152, R182, -INF , P1 ;  /* 0xff800000b6987808 */ /* 0x000fe20000800000 */
[----:B------:R-:W4:Y:S01]  /*8670*/  MUFU.TANH R197, R197 ;  /* 0x000000c500c57308 */ /* 0x000f220000002400 */
[----:B------:R-:W-:Y:S02]  /*8680*/  FMNMX.FTZ R159, R154, R153, !PT ;  /* 0x000000999a9f7209 */ /* 0x000fe40007810000 */
[----:B---3--:R-:W-:Y:S02]  /*8690*/  FSEL R153, R183, -INF , P2 ;  /* 0xff800000b7997808 */ /* 0x008fe40001000000 */
[----:B------:R-:W-:Y:S01]  /*86a0*/  FMNMX.FTZ R158, R152, R159, !PT ;  /* 0x0000009f989e7209 */ /* 0x000fe20007810000 */
[----:B------:R-:W-:Y:S01]  /*86b0*/  FMUL.FTZ R159, R168, UR7 ;  /* 0x00000007a89f7c20 */ /* 0x000fe20008410000 */
[----:B------:R-:W-:Y:S01]  /*86c0*/  IADD3 R168, R155, -UR5, R156 ;  /* 0x800000059ba87c10 */ /* 0x000fe2000fffe09c */
[----:B------:R-:W3:Y:S01]  /*86d0*/  MUFU.TANH R196, R196 ;  /* 0x000000c400c47308 */ /* 0x000ee20000002400 */
[----:B------:R-:W-:Y:S01]  /*86e0*/  FMNMX.FTZ R178, R153, R158, !PT ;  /* 0x0000009e99b27209 */ /* 0x000fe20007810000 */
[----:B------:R-:W-:Y:S01]  /*86f0*/  FMUL.FTZ R158, R165, UR7 ;  /* 0x00000007a59e7c20 */ /* 0x000fe20008410000 */
[----:B------:R-:W-:-:S02]  /*8700*/  ISETP.GT.AND P1, PT, R168, RZ, PT ;  /* 0x000000ffa800720c */ /* 0x000fc40003f24270 */
[----:B------:R-:W-:Y:S01]  /*8710*/  ISETP.GT.AND P2, PT, R168, 0x1, PT ;  /* 0x00000001a800780c */ /* 0x000fe20003f44270 */
[----:B------:R-:W5:Y:S01]  /*8720*/  SHFL.BFLY PT, R179, R178, 0x2, 0x1f ;  /* 0x0c401f00b2b37f89 */ /* 0x000f6200000e0000 */
[----:B0-----:R-:W-:Y:S01]  /*8730*/  FSEL R183, R8, -INF , P1 ;  /* 0xff80000008b77808 */ /* 0x001fe20000800000 */
[----:B------:R-:W-:Y:S01]  /*8740*/  MUFU.TANH R157, R157 ;  /* 0x0000009d009d7308 */ /* 0x000fe20000002400 */
[----:B------:R-:W-:Y:S02]  /*8750*/  ISETP.GT.AND P1, PT, R168, 0x8, PT ;  /* 0x00000008a800780c */ /* 0x000fe40003f24270 */
[----:B--2---:R-:W-:Y:S02]  /*8760*/  FSEL R198, R198, -INF , P2 ;  /* 0xff800000c6c67808 */ /* 0x004fe40001000000 */
[----:B------:R-:W-:Y:S02]  /*8770*/  FMNMX.FTZ R155, R183, R10, !PT ;  /* 0x0000000ab79b7209 */ /* 0x000fe40007810000 */
[----:B------:R-:W-:Y:S01]  /*8780*/  ISETP.GT.AND P2, PT, R168, 0x9, PT ;  /* 0x00000009a800780c */ /* 0x000fe20003f44270 */
[----:B------:R-:W0:Y:S01]  /*8790*/  MUFU.TANH R164, R164 ;  /* 0x000000a400a47308 */ /* 0x000e220000002400 */
[----:B-1----:R-:W-:-:S02]  /*87a0*/  FSEL R182, R15, -INF , P1 ;  /* 0xff8000000fb67808 */ /* 0x002fc40000800000 */
[----:B------:R-:W-:Y:S02]  /*87b0*/  FMNMX.FTZ R155, R198, R155, !PT ;  /* 0x0000009bc69b7209 */ /* 0x000fe40007810000 */
[----:B------:R-:W-:Y:S02]  /*87c0*/  ISETP.GT.AND P1, PT, R168, 0x10, PT ;  /* 0x00000010a800780c */ /* 0x000fe40003f24270 */
[----:B----4-:R-:W-:Y:S01]  /*87d0*/  FSEL R197, R197, -INF , P2 ;  /* 0xff800000c5c57808 */ /* 0x010fe20001000000 */
[----:B------:R-:W1:Y:S01]  /*87e0*/  MUFU.TANH R158, R158 ;  /* 0x0000009e009e7308 */ /* 0x000e620000002400 */
[----:B------:R-:W-:Y:S02]  /*87f0*/  FMNMX.FTZ R8, R182, R155, !PT ;  /* 0x0000009bb6087209 */ /* 0x000fe40007810000 */
[----:B------:R-:W-:Y:S02]  /*8800*/  ISETP.GT.AND P2, PT, R168, 0x11, PT ;  /* 0x00000011a800780c */ /* 0x000fe40003f44270 */
[----:B---3--:R-:W-:-:S02]  /*8810*/  FSEL R196, R196, -INF , P1 ;  /* 0xff800000c4c47808 */ /* 0x008fc40000800000 */
[----:B-----5:R-:W-:Y:S01]  /*8820*/  FMNMX.FTZ R165, R178, R179, !PT ;  /* 0x000000b3b2a57209 */ /* 0x020fe20007810000 */
[----:B------:R-:W2:Y:S01]  /*8830*/  MUFU.TANH R159, R159 ;  /* 0x0000009f009f7308 */ /* 0x000ea20000002400 */
[----:B------:R-:W-:Y:S02]  /*8840*/  FMNMX.FTZ R155, R197, R8, !PT ;  /* 0x00000008c59b7209 */ /* 0x000fe40007810000 */
[C---:B------:R-:W-:Y:S01]  /*8850*/  ISETP.GT.AND P1, PT, R168.reuse, 0x18, PT ;  /* 0x00000018a800780c */ /* 0x040fe20003f24270 */
[----:B------:R-:W3:Y:S01]  /*8860*/  SHFL.BFLY PT, R156, R165, 0x1, 0x1f ;  /* 0x0c201f00a59c7f89 */ /* 0x000ee200000e0000 */
[----:B------:R-:W-:Y:S02]  /*8870*/  ISETP.GT.AND P3, PT, R168, 0x28, PT ;  /* 0x00000028a800780c */ /* 0x000fe40003f64270 */
[----:B0-----:R-:W-:Y:S01]  /*8880*/  FSEL R164, R164, -INF , P1 ;  /* 0xff800000a4a47808 */ /* 0x001fe20000800000 */
[----:B------:R-:W0:Y:S01]  /*8890*/  MUFU.TANH R160, R160 ;  /* 0x000000a000a07308 */ /* 0x000e220000002400 */
[----:B------:R-:W-:-:S02]  /*88a0*/  ISETP.GT.AND P1, PT, R168, 0x20, PT ;  /* 0x00000020a800780c */ /* 0x000fc40003f24270 */
[----:B------:R-:W-:-:S05]  /*88b0*/  ISETP.GT.AND P4, PT, R168, 0x29, PT ;  /* 0x00000029a800780c */ /* 0x000fca0003f84270 */
[----:B------:R-:W4:Y:S08]  /*88c0*/  MUFU.TANH R161, R161 ;  /* 0x000000a100a17308 */ /* 0x000f300000002400 */
[----:B------:R-:W5:Y:S01]  /*88d0*/  MUFU.TANH R169, R169 ;  /* 0x000000a900a97308 */ /* 0x000f620000002400 */
[----:B---3--:R-:W-:Y:S02]  /*88e0*/  FMNMX.FTZ R8, R165, R156, !PT ;  /* 0x0000009ca5087209 */ /* 0x008fe40007810000 */
[----:B------:R-:W-:-:S02]  /*88f0*/  FSEL R165, R157, -INF , P2 ;  /* 0xff8000009da57808 */ /* 0x000fc40001000000 */
[----:B------:R-:W-:-:S03]  /*8900*/  FMNMX.FTZ R156, R196, R155, !PT ;  /* 0x0000009bc49c7209 */ /* 0x000fc60007810000 */
[----:B------:R-:W3:Y:S01]  /*8910*/  MUFU.TANH R172, R172 ;  /* 0x000000ac00ac7308 */ /* 0x000ee20000002400 */
[----:B------:R-:W-:Y:S01]  /*8920*/  ISETP.GT.AND P2, PT, R168, 0x19, PT ;  /* 0x00000019a800780c */ /* 0x000fe20003f44270 */
[----:B------:R-:W-:Y:S01]  /*8930*/  FMUL.FTZ R179, R8, UR4 ;  /* 0x0000000408b37c20 */ /* 0x000fe20008410000 */
[----:B------:R-:W-:Y:S02]  /*8940*/  FMNMX.FTZ R157, R165, R156, !PT ;  /* 0x0000009ca59d7209 */ /* 0x000fe40007810000 */
[----:B-1----:R-:W-:Y:S02]  /*8950*/  FSEL R155, R158, -INF , P2 ;  /* 0xff8000009e9b7808 */ /* 0x002fe40001000000 */
[----:B------:R-:W-:Y:S01]  /*8960*/  FMNMX.FTZ R158, R164, R157, !PT ;  /* 0x0000009da49e7209 */ /* 0x000fe20007810000 */
[----:B------:R-:W1:Y:S01]  /*8970*/  MUFU.TANH R15, R177 ;  /* 0x000000b1000f7308 */ /* 0x000e620000002400 */
[----:B------:R-:W-:Y:S02]  /*8980*/  ISETP.GT.AND P2, PT, R168, 0x21, PT ;  /* 0x00000021a800780c */ /* 0x000fe40003f44270 */
[----:B--2---:R-:W-:-:S02]  /*8990*/  FSEL R156, R159, -INF , P1 ;  /* 0xff8000009f9c7808 */ /* 0x004fc40000800000 */
[----:B------:R-:W-:Y:S02]  /*89a0*/  FMNMX.FTZ R159, R155, R158, !PT ;  /* 0x0000009e9b9f7209 */ /* 0x000fe40007810000 */
[----:B0-----:R-:W-:Y:S01]  /*89b0*/  FSEL R157, R160, -INF , P2 ;  /* 0xff800000a09d7808 */ /* 0x001fe20001000000 */
[----:B------:R-:W0:Y:S01]  /*89c0*/  MUFU.TANH R173, R173 ;  /* 0x000000ad00ad7308 */ /* 0x000e220000002400 */
[----:B------:R-:W-:Y:S02]  /*89d0*/  FMNMX.FTZ R160, R156, R159, !PT ;  /* 0x0000009f9ca07209 */ /* 0x000fe40007810000 */
[----:B----4-:R-:W-:Y:S02]  /*89e0*/  FSEL R158, R161, -INF , P3 ;  /* 0xff800000a19e7808 */ /* 0x010fe40001800000 */
[----:B------:R-:W-:Y:S02]  /*89f0*/  FMNMX.FTZ R161, R157, R160, !PT ;  /* 0x000000a09da17209 */ /* 0x000fe40007810000 */
[----:B------:R-:W-:Y:S01]  /*8a00*/  ISETP.GT.AND P2, PT, R168, 0x30, PT ;  /* 0x00000030a800780c */ /* 0x000fe20003f44270 */
[----:B------:R-:W2:Y:S01]  /*8a10*/  MUFU.TANH R180, R181 ;  /* 0x000000b500b47308 */ /* 0x000ea20000002400 */
[----:B-----5:R-:W-:-:S02]  /*8a20*/  FSEL R159, R169, -INF , P4 ;  /* 0xff800000a99f7808 */ /* 0x020fc40002000000 */
[----:B------:R-:W-:Y:S02]  /*8a30*/  FMNMX.FTZ R176, R158, R161, !PT ;  /* 0x000000a19eb07209 */ /* 0x000fe40007810000 */
[----:B------:R-:W-:Y:S02]  /*8a40*/  FSETP.NEU.FTZ.AND P1, PT, R8, -INF , PT ;  /* 0xff8000000800780b */ /* 0x000fe40003f3d000 */
[----:B------:R-:W-:Y:S02]  /*8a50*/  ISETP.GT.AND P3, PT, R168, 0x31, PT ;  /* 0x00000031a800780c */ /* 0x000fe40003f64270 */
[----:B---3--:R-:W-:Y:S02]  /*8a60*/  FSEL R160, R172, -INF , P2 ;  /* 0xff800000aca07808 */ /* 0x008fe40001000000 */
[----:B------:R-:W-:Y:S02]  /*8a70*/  FMNMX.FTZ R169, R159, R176, !PT ;  /* 0x000000b09fa97209 */ /* 0x000fe40007810000 */
[----:B------:R-:W-:-:S02]  /*8a80*/  FSEL R179, R179, RZ, P1 ;  /* 0x000000ffb3b37208 */ /* 0x000fc40000800000 */
[----:B------:R-:W-:Y:S02]  /*8a90*/  ISETP.GT.AND P2, PT, R168, 0x38, PT ;  /* 0x00000038a800780c */ /* 0x000fe40003f44270 */
[----:B-1----:R-:W-:Y:S01]  /*8aa0*/  FSEL R161, R15, -INF , P3 ;  /* 0xff8000000fa17808 */ /* 0x002fe20001800000 */
[--C-:B------:R-:W-:Y:S01]  /*8ab0*/  FFMA.FTZ R177, R162, UR4, -R179.reuse ;  /* 0x00000004a2b17c23 */ /* 0x100fe200080108b3 */
[----:B------:R-:W-:Y:S01]  /*8ac0*/  FMNMX.FTZ R172, R160, R169, !PT ;  /* 0x000000a9a0ac7209 */ /* 0x000fe20007810000 */
[--C-:B------:R-:W-:Y:S01]  /*8ad0*/  FFMA.FTZ R12, R12, UR4, -R179.reuse ;  /* 0x000000040c0c7c23 */ /* 0x100fe200080108b3 */
[----:B------:R-:W-:Y:S01]  /*8ae0*/  ISETP.GT.AND P3, PT, R168, 0x39, PT ;  /* 0x00000039a800780c */ /* 0x000fe20003f64270 */
[----:B------:R1:W-:Y:S01]  /*8af0*/  MUFU.EX2 R15, R177 ;  /* 0x000000b1000f7308 */ /* 0x0003e20000000800 */
[----:B0-----:R-:W-:Y:S01]  /*8b00*/  FSEL R162, R173, -INF , P2 ;  /* 0xff800000ada27808 */ /* 0x001fe20001000000 */
[--C-:B------:R-:W-:Y:S01]  /*8b10*/  FFMA.FTZ R168, R171, UR4, -R179.reuse ;  /* 0x00000004aba87c23 */ /* 0x100fe200080108b3 */
[----:B------:R-:W-:Y:S01]  /*8b20*/  FMNMX.FTZ R169, R161, R172, !PT ;  /* 0x000000aca1a97209 */ /* 0x000fe20007810000 */
[--C-:B------:R-:W-:Y:S01]  /*8b30*/  FFMA.FTZ R171, R174, UR4, -R179.reuse ;  /* 0x00000004aeab7c23 */ /* 0x100fe200080108b3 */
[----:B--2---:R-:W-:Y:S01]  /*8b40*/  FSEL R180, R180, -INF , P3 ;  /* 0xff800000b4b47808 */ /* 0x004fe20001800000 */
        /* <DEDUP_REMOVED lines=11> */
[----:B------:R-:W-:Y:S08]  /*8c00*/  MUFU.EX2 R12, R12 ;  /* 0x0000000c000c7308 */ /* 0x000ff00000000800 */
[----:B------:R-:W-:Y:S08]  /*8c10*/  MUFU.EX2 R14, R14 ;  /* 0x0000000e000e7308 */ /* 0x000ff00000000800 */
[----:B------:R-:W-:Y:S01]  /*8c20*/  MUFU.EX2 R21, R21 ;  /* 0x0000001500157308 */ /* 0x000fe20000000800 */
[----:B0-----:R-:W-:Y:S01]  /*8c30*/  FMNMX.FTZ R176, R172, R173, !PT ;  /* 0x000000adacb07209 */ /* 0x001fe20007810000 */
[--C-:B------:R-:W-:Y:S01]  /*8c40*/  FFMA.FTZ R173, R167, UR4, -R179.reuse ;  /* 0x00000004a7ad7c23 */ /* 0x100fe200080108b3 */
[----:B------:R-:W-:-:S05]  /*8c50*/  FFMA.FTZ R172, R163, UR4, -R179 ;  /* 0x00000004a3ac7c23 */ /* 0x000fca00080108b3 */
[----:B------:R-:W-:Y:S01]  /*8c60*/  MUFU.EX2 R20, R20 ;  /* 0x0000001400147308 */ /* 0x000fe20000000800 */
[----:B-1----:R-:W0:Y:S07]  /*8c70*/  SHFL.BFLY PT, R177, R176, 0x1, 0x1f ;  /* 0x0c201f00b0b17f89 */ /* 0x002e2e00000e0000 */
[----:B------:R-:W-:Y:S08]  /*8c80*/  MUFU.EX2 R169, R169 ;  /* 0x000000a900a97308 */ /* 0x000ff00000000800 */
[----:B------:R-:W-:Y:S08]  /*8c90*/  MUFU.EX2 R168, R168 ;  /* 0x000000a800a87308 */ /* 0x000ff00000000800 */
[----:B------:R-:W-:Y:S01]  /*8ca0*/  MUFU.EX2 R171, R171 ;  /* 0x000000ab00ab7308 */ /* 0x000fe20000000800 */
[----:B0-----:R-:W-:Y:S01]  /*8cb0*/  FMNMX.FTZ R7, R176, R177, !PT ;  /* 0x000000b1b0077209 */ /* 0x001fe20007810000 */
[--C-:B------:R-:W-:Y:S01]  /*8cc0*/  FFMA.FTZ R176, R152, UR4, -R179.reuse ;  /* 0x0000000498b07c23 */ /* 0x100fe200080108b3 */
[----:B------:R-:W-:-:S02]  /*8cd0*/  FFMA.FTZ R179, R153, UR4, -R179 ;  /* 0x0000000499b37c23 */ /* 0x000fc400080108b3 */
[C---:B------:R-:W-:Y:S01]  /*8ce0*/  FSETP.NEU.FTZ.AND P2, PT, R7.reuse, -INF , PT ;  /* 0xff8000000700780b */ /* 0x040fe20003f5d000 */
[----:B------:R-:W-:Y:S02]  /*8cf0*/  FMUL.FTZ R152, R7, UR4 ;  /* 0x0000000407987c20 */ /* 0x000fe40008410000 */
[----:B------:R0:W-:Y:S03]  /*8d00*/  MUFU.EX2 R177, R154 ;  /* 0x0000009a00b17308 */ /* 0x0001e60000000800 */
[----:B------:R-:W-:Y:S02]  /*8d10*/  FSEL R153, R152, RZ, P2 ;  /* 0x000000ff98997208 */ /* 0x000fe40001000000 */
[----:B------:R-:W-:-:S03]  /*8d20*/  FSEL R152, R8, RZ, P1 ;  /* 0x000000ff08987208 */ /* 0x000fc60000800000 */
[----:B------:R-:W-:Y:S01]  /*8d30*/  MUFU.EX2 R170, R170 ;  /* 0x000000aa00aa7308 */ /* 0x000fe20000000800 */
[--C-:B------:R-:W-:Y:S01]  /*8d40*/  FFMA.FTZ R199, R155, UR4, -R153.reuse ;  /* 0x000000049bc77c23 */ /* 0x100fe20008010899 */
[----:B------:R-:W-:Y:S01]  /*8d50*/  FSEL R155, R7, RZ, P2 ;  /* 0x000000ff079b7208 */ /* 0x000fe20001000000 */
[----:B------:R-:W-:Y:S01]  /*8d60*/  FFMA.FTZ R201, R157, UR4, -R153 ;  /* 0x000000049dc97c23 */ /* 0x000fe20008010899 */
[----:B------:R-:W-:Y:S02]  /*8d70*/  IMAD.MOV R157, RZ, RZ, -R184 ;  /* 0x000000ffff9d7224 */ /* 0x000fe400078e0ab8 */
[----:B------:R-:W-:Y:S01]  /*8d80*/  FADD.FTZ R152, -R152, R11 ;  /* 0x0000000b98987221 */ /* 0x000fe20000010100 */
[--C-:B------:R-:W-:Y:S01]  /*8d90*/  FFMA.FTZ R200, R156, UR4, -R153.reuse ;  /* 0x000000049cc87c23 */ /* 0x100fe20008010899 */
[----:B------:R-:W-:Y:S01]  /*8da0*/  FADD.FTZ R155, -R155, R10 ;  /* 0x0000000a9b9b7221 */ /* 0x000fe20000010100 */
[----:B------:R-:W-:Y:S01]  /*8db0*/  FFMA.FTZ R178, R183, UR4, -R153 ;  /* 0x00000004b7b27c23 */ /* 0x000fe20008010899 */
[----:B------:R-:W-:Y:S01]  /*8dc0*/  ISETP.NE.AND P1, PT, R18, R157, PT ;  /* 0x0000009d1200720c */ /* 0x000fe20003f25270 */
[----:B0-----:R-:W-:Y:S01]  /*8dd0*/  FMUL.FTZ R154, R152, UR4 ;  /* 0x00000004989a7c20 */ /* 0x001fe20008410000 */
[----:B------:R-:W-:Y:S01]  /*8de0*/  FMUL.FTZ R155, R155, UR4 ;  /* 0x000000049b9b7c20 */ /* 0x000fe20008410000 */
[----:B------:R-:W-:-:S02]  /*8df0*/  VIADD R152, R9, 0x38840 ;  /* 0x0003884009987836 */ /* 0x000fc40000000000 */
[--C-:B------:R-:W-:Y:S01]  /*8e00*/  FFMA.FTZ R181, R198, UR4, -R153.reuse ;  /* 0x00000004c6b57c23 */ /* 0x100fe20008010899 */
[----:B------:R-:W0:Y:S01]  /*8e10*/  MUFU.EX2 R10, R154 ;  /* 0x0000009a000a7308 */ /* 0x000e220000000800 */
[--C-:B------:R-:W-:Y:S01]  /*8e20*/  FFMA.FTZ R182, R182, UR4, -R153.reuse ;  /* 0x00000004b6b67c23 */ /* 0x100fe20008010899 */
[--C-:B------:R-:W-:Y:S01]  /*8e30*/  FFMA.FTZ R183, R197, UR4, -R153.reuse ;  /* 0x00000004c5b77c23 */ /* 0x100fe20008010899 */
[----:B------:R-:W-:Y:S01]  /*8e40*/  PRMT R152, R219, 0x654, R152 ;  /* 0x00000654db987816 */ /* 0x000fe20000000098 */
[--C-:B------:R-:W-:Y:S01]  /*8e50*/  FFMA.FTZ R196, R196, UR4, -R153.reuse ;  /* 0x00000004c4c47c23 */ /* 0x100fe20008010899 */
[--C-:B------:R-:W-:Y:S01]  /*8e60*/  FFMA.FTZ R197, R165, UR4, -R153.reuse ;  /* 0x00000004a5c57c23 */ /* 0x100fe20008010899 */
[--C-:B------:R-:W-:Y:S01]  /*8e70*/  FFMA.FTZ R198, R164, UR4, -R153.reuse ;  /* 0x00000004a4c67c23 */ /* 0x100fe20008010899 */
[----:B------:R-:W-:Y:S01]  /*8e80*/  FFMA.FTZ R202, R158, UR4, -R153 ;  /* 0x000000049eca7c23 */ /* 0x000fe20008010899 */
[----:B------:R1:W2:Y:S01]  /*8e90*/  MUFU.EX2 R205, R155 ;  /* 0x0000009b00cd7308 */ /* 0x0002a20000000800 */
[----:B------:R-:W-:-:S02]  /*8ea0*/  @!P1 IMAD R156, R13, 0x40, R22 ;  /* 0x000000400d9c9824 */ /* 0x000fc400078e0216 */
[--C-:B------:R-:W-:Y:S01]  /*8eb0*/  FFMA.FTZ R203, R159, UR4, -R153.reuse ;  /* 0x000000049fcb7c23 */ /* 0x100fe20008010899 */
[----:B------:R3:W-:Y:S01]  /*8ec0*/  SYNCS.ARRIVE.TRANS64.RED.A1T0 RZ, [R152+URZ], RZ ;  /* 0x000000ff98ff79a7 */ /* 0x0007e2000810043f */
[----:B------:R-:W-:Y:S01]  /*8ed0*/  FFMA.FTZ R206, R161, UR4, -R153 ;  /* 0x00000004a1ce7c23 */ /* 0x000fe20008010899 */
[----:B------:R-:W-:Y:S02]  /*8ee0*/  @!P1 IMAD R156, R156, 0x4, R17 ;  /* 0x000000049c9c9824 */ /* 0x000fe400078e0211 */
[--C-:B------:R-:W-:Y:S01]  /*8ef0*/  FFMA.FTZ R13, R162, UR4, -R153.reuse ;  /* 0x00000004a20d7c23 */ /* 0x100fe20008010899 */
[--C-:B------:R-:W-:Y:S01]  /*8f00*/  FFMA.FTZ R180, R180, UR4, -R153.reuse ;  /* 0x00000004b4b47c23 */ /* 0x100fe20008010899 */
[----:B------:R-:W-:Y:S01]  /*8f10*/  FFMA.FTZ R160, R160, UR4, -R153 ;  /* 0x00000004a0a07c23 */ /* 0x000fe20008010899 */
[----:B------:R-:W-:Y:S01]  /*8f20*/  MUFU.EX2 R178, R178 ;  /* 0x000000b200b27308 */ /* 0x000fe20000000800 */
[----:B0-----:R-:W-:Y:S01]  /*8f30*/  @!P1 STS [R156+0x38420], R10 ;  /* 0x0384200a9c009388 */ /* 0x001fe20000000800 */
[----:B------:R-:W-:Y:S01]  /*8f40*/  F2FP.BF16.F32.PACK_AB R153, R12, R15 ;  /* 0x0000000f0c99723e */ /* 0x000fe200000010ff */
[----:B------:R-:W-:Y:S01]  /*8f50*/  FMUL.FTZ R26, R26, R10 ;  /* 0x0000000a1a1a7220 */ /* 0x000fe20000410000 */
[----:B-1----:R-:W-:Y:S01]  /*8f60*/  F2FP.BF16.F32.PACK_AB R155, R21, R14 ;  /* 0x0000000e159b723e */ /* 0x002fe200000010ff */
[----:B------:R-:W-:Y:S01]  /*8f70*/  FMUL.FTZ R27, R27, R10 ;  /* 0x0000000a1b1b7220 */ /* 0x000fe20000410000 */
[----:B------:R-:W-:Y:S01]  /*8f80*/  F2FP.BF16.F32.PACK_AB R157, R169, R20 ;  /* 0x00000014a99d723e */ /* 0x000fe200000010ff */
[----:B------:R-:W-:Y:S01]  /*8f90*/  FMUL.FTZ R30, R30, R10 ;  /* 0x0000000a1e1e7220 */ /* 0x000fe20000410000 */
[----:B--2---:R0:W-:Y:S01]  /*8fa0*/  @!P1 STS [R156+0x38400], R205 ;  /* 0x038400cd9c009388 */ /* 0x0041e20000000800 */
[----:B------:R-:W3:Y:S01]  /*8fb0*/  MUFU.EX2 R181, R181 ;  /* 0x000000b500b57308 */ /* 0x000ee20000000800 */
[----:B------:R-:W-:Y:S01]  /*8fc0*/  F2FP.BF16.F32.PACK_AB R159, R171, R168 ;  /* 0x000000a8ab9f723e */ /* 0x000fe200000010ff */
        /* <DEDUP_REMOVED lines=15> */
[----:B---3--:R-:W-:Y:S01]  /*90c0*/  F2FP.BF16.F32.PACK_AB R152, R181, R178 ;  /* 0x000000b2b598723e */ /* 0x008fe200000010ff */
        /* <DEDUP_REMOVED lines=44> */
[-C--:B------:R-:W-:Y:S01]  /*9390*/  FMUL.FTZ R76, R76, R205.reuse ;  /* 0x000000cd4c4c7220 */ /* 0x080fe20000410000 */
[-C--:B------:R-:W-:Y:S01]  /*93a0*/  FMUL.FTZ R77, R77, R205.reuse ;  /* 0x000000cd4d4d7220 */ /* 0x080fe20000410000 */
[----:B------:R-:W-:Y:S01]  /*93b0*/  MUFU.EX2 R172, R172 ;  /* 0x000000ac00ac7308 */ /* 0x000fe20000000800 */
[----:B-1----:R-:W-:Y:S01]  /*93c0*/  F2FP.BF16.F32.PACK_AB R158, R199, R198 ;  /* 0x000000c6c79e723e */ /* 0x002fe200000010ff */
        /* <DEDUP_REMOVED lines=78> */
[----:B------:R-:W3:Y:S01]  /*98b0*/  MUFU.EX2 R206, R206 ;  /* 0x000000ce00ce7308 */ /* 0x000ee20000000800 */
[----:B--2---:R-:W-:Y:S01]  /*98c0*/  F2FP.BF16.F32.PACK_AB R160, R201, R200 ;  /* 0x000000c8c9a0723e */ /* 0x004fe200000010ff */
[-C--:B------:R-:W-:Y:S01]  /*98d0*/  FMUL.FTZ R144, R144, R205.reuse ;  /* 0x000000cd90907220 */ /* 0x080fe20000410000 */
[-C--:B------:R-:W-:Y:S01]  /*98e0*/  FMUL.FTZ R145, R145, R205.reuse ;  /* 0x000000cd91917220 */ /* 0x080fe20000410000 */
[-C--:B------:R-:W-:Y:S01]  /*98f0*/  FMUL.FTZ R146, R146, R10.reuse ;  /* 0x0000000a92927220 */ /* 0x080fe20000410000 */
[-C--:B------:R-:W-:Y:S01]  /*9900*/  FMUL.FTZ R147, R147, R10.reuse ;  /* 0x0000000a93937220 */ /* 0x080fe20000410000 */
[-C--:B------:R-:W-:Y:S01]  /*9910*/  FMUL.FTZ R148, R148, R205.reuse ;  /* 0x000000cd94947220 */ /* 0x080fe20000410000 */
[----:B------:R-:W-:Y:S01]  /*9920*/  FMUL.FTZ R149, R149, R205 ;  /* 0x000000cd95957220 */ /* 0x000fe20000410000 */
[----:B------:R-:W-:Y:S01]  /*9930*/  MUFU.EX2 R13, R13 ;  /* 0x0000000d000d7308 */ /* 0x000fe20000000800 */
[-C--:B------:R-:W-:Y:S01]  /*9940*/  FMUL.FTZ R150, R150, R10.reuse ;  /* 0x0000000a96967220 */ /* 0x080fe20000410000 */
[----:B------:R-:W-:Y:S01]  /*9950*/  FMUL.FTZ R151, R151, R10 ;  /* 0x0000000a97977220 */ /* 0x000fe20000410000 */
[----:B-1----:R-:W-:Y:S01]  /*9960*/  F2FP.BF16.F32.PACK_AB R165, R177, R174 ;  /* 0x000000aeb1a5723e */ /* 0x002fe200000010ff */
[----:B------:R1:W-:Y:S01]  /*9970*/  STSM.16.M88.4 [R185+0x36400], R152 ;  /* 0x03640098b9007844 */ /* 0x0003e20000000200 */
[----:B0-----:R-:W-:Y:S01]  /*9980*/  F2FP.BF16.F32.PACK_AB R167, R179, R176 ;  /* 0x000000b0b3a7723e */ /* 0x001fe200000010ff */
[----:B------:R-:W-:Y:S01]  /*9990*/  FFMA.FTZ R15, R10, R6, R15 ;  /* 0x000000060a0f7223 */ /* 0x000fe2000001000f */
[----:B------:R-:W-:Y:S01]  /*99a0*/  FFMA.FTZ R178, R205, R5, R178 ;  /* 0x00000005cdb27223 */ /* 0x000fe200000100b2 */
[----:B------:R-:W0:Y:S01]  /*99b0*/  MUFU.EX2 R180, R180 ;  /* 0x000000b400b47308 */ /* 0x000e220000000800 */
[----:B---3--:R-:W-:Y:S01]  /*99c0*/  F2FP.BF16.F32.PACK_AB R164, R206, R11 ;  /* 0x0000000bcea4723e */ /* 0x008fe200000010ff */
[----:B------:R1:W-:Y:S01]  /*99d0*/  STSM.16.M88.4 [R187], R156 ;  /* 0x0000009cbb007844 */ /* 0x0003e20000000200 */
[----:B------:R-:W-:Y:S01]  /*99e0*/  FADD.FTZ R15, R12, R15 ;  /* 0x0000000f0c0f7221 */ /* 0x000fe20000010000 */
[----:B------:R-:W-:-:S02]  /*99f0*/  FADD.FTZ R181, R181, R178 ;  /* 0x000000b2b5b57221 */ /* 0x000fc40000010000 */
[----:B------:R1:W-:Y:S01]  /*9a00*/  STSM.16.M88.4 [R189], R160 ;  /* 0x000000a0bd007844 */ /* 0x0003e20000000200 */
[----:B------:R-:W-:Y:S01]  /*9a10*/  FADD.FTZ R14, R14, R15 ;  /* 0x0000000f0e0e7221 */ /* 0x000fe20000010000 */
[----:B------:R-:W-:-:S03]  /*9a20*/  FADD.FTZ R182, R182, R181 ;  /* 0x000000b5b6b67221 */ /* 0x000fc60000010000 */
[----:B------:R-:W-:Y:S01]  /*9a30*/  FADD.FTZ R21, R21, R14 ;  /* 0x0000000e15157221 */ /* 0x000fe20000010000 */
[----:B------:R-:W-:-:S03]  /*9a40*/  FADD.FTZ R183, R183, R182 ;  /* 0x000000b6b7b77221 */ /* 0x000fc60000010000 */
[----:B------:R-:W-:Y:S01]  /*9a50*/  FADD.FTZ R20, R20, R21 ;  /* 0x0000001514147221 */ /* 0x000fe20000010000 */
[----:B------:R-:W-:Y:S01]  /*9a60*/  FADD.FTZ R196, R196, R183 ;  /* 0x000000b7c4c47221 */ /* 0x000fe20000010000 */
[----:B0-----:R-:W-:Y:S02]  /*9a70*/  F2FP.BF16.F32.PACK_AB R166, R180, R13 ;  /* 0x0000000db4a6723e */ /* 0x001fe400000010ff */
[----:B------:R-:W-:Y:S01]  /*9a80*/  FADD.FTZ R169, R169, R20 ;  /* 0x00000014a9a97221 */ /* 0x000fe20000010000 */
[----:B------:R-:W-:Y:S02]  /*9a90*/  FADD.FTZ R197, R197, R196 ;  /* 0x000000c4c5c57221 */ /* 0x000fe40000010000 */
[----:B------:R1:W-:Y:S01]  /*9aa0*/  STSM.16.M88.4 [R188], R164 ;  /* 0x000000a4bc007844 */ /* 0x0003e20000000200 */
[----:B------:R-:W-:Y:S01]  /*9ab0*/  WARPGROUP.ARRIVE ;  /* 0x00000000000079c5 */ /* 0x000fe20000000000 */
[----:B------:R-:W-:Y:S01]  /*9ac0*/  FADD.FTZ R168, R168, R169 ;  /* 0x000000a9a8a87221 */ /* 0x000fe20000010000 */
[----:B------:R-:W-:-:S03]  /*9ad0*/  FADD.FTZ R198, R198, R197 ;  /* 0x000000c5c6c67221 */ /* 0x000fc60000010000 */
[----:B------:R-:W-:Y:S01]  /*9ae0*/  FADD.FTZ R171, R171, R168 ;  /* 0x000000a8abab7221 */ /* 0x000fe20000010000 */
[----:B------:R-:W-:Y:S01]  /*9af0*/  HGMMA.64x256x16.F32.BF16 R24, R152, gdesc[UR8].tnspB, R24, gsb0 ;  /* 0x43e0000898187df0 */ /* 0x000fe20008001818 */
[----:B------:R-:W-:Y:S01]  /*9b00*/  R2UR UR10, R207 ;  /* 0x00000000cf0a72ca */ /* 0x000fe200000e0000 */
[----:B------:R-:W-:Y:S01]  /*9b10*/  UMOV UR11, 0x40000040 ;  /* 0x40000040000b7882 */ /* 0x000fe20000000000 */
[C---:B------:R-:W-:Y:S02]  /*9b20*/  VIADD R207, R204.reuse, 0x100 ;  /* 0x00000100cccf7836 */ /* 0x040fe40000000000 */
[----:B------:R-:W-:Y:S01]  /*9b30*/  FADD.FTZ R199, R199, R198 ;  /* 0x000000c6c7c77221 */ /* 0x000fe20000010000 */
[----:B------:R-:W-:Y:S02]  /*9b40*/  VIADD R204, R204, 0x180 ;  /* 0x00000180cccc7836 */ /* 0x000fe40000000000 */
[----:B------:R-:W-:Y:S01]  /*9b50*/  FADD.FTZ R170, R170, R171 ;  /* 0x000000abaaaa7221 */ /* 0x000fe20000010000 */
[----:B------:R-:W-:-:S03]  /*9b60*/  FADD.FTZ R200, R200, R199 ;  /* 0x000000c7c8c87221 */ /* 0x000fc60000010000 */
        /* <DEDUP_REMOVED lines=13> */
[----:B------:R-:W-:Y:S01]  /*9c40*/  FADD.FTZ R5, R180, R5 ;  /* 0x00000005b4057221 */ /* 0x000fe20000010000 */
[----:B------:R-:W-:Y:S02]  /*9c50*/  WARPGROUP.DEPBAR.LE gsb0, 0x0 ;  /* 0x00008000000079c5 */ /* 0x000fe40000010000 */
[----:B------:R-:W-:-:S06]  /*9c60*/  WARPGROUP.ARRIVE ;  /* 0x00000000000079c5 */ /* 0x000fcc0000000000 */
        /* <DEDUP_REMOVED lines=24> */
.L_x_4254:
[----:B------:R-:W-:Y:S01]  /*9df0*/  UISETP.GT.AND UP0, UPT, UR33, UR32, UPT ;  /* 0x000000202100728c */ /* 0x000fe2000bf04270 */
[----:B------:R-:W-:Y:S01]  /*9e00*/  VIADD R10, R9, 0x38860 ;  /* 0x00038860090a7836 */ /* 0x000fe20000000000 */
[----:B------:R-:W-:Y:S01]  /*9e10*/  UIADD3 UR33, UR33, -0x1, URZ ;  /* 0xffffffff21217890 */ /* 0x000fe2000fffe03f */
[----:B------:R-:W-:Y:S01]  /*9e20*/  IMAD.MOV.U32 R11, RZ, RZ, R8 ;  /* 0x000000ffff0b7224 */ /* 0x000fe200078e0008 */
[----:B------:R-:W-:Y:S02]  /*9e30*/  MOV R13, R2 ;  /* 0x00000002000d7202 */ /* 0x000fe40000000f00 */
[----:B------:R-:W-:Y:S02]  /*9e40*/  PLOP3.LUT P1, PT, PT, PT, UP0, 0x80, 0x0 ;  /* 0x000000000000781c */ /* 0x000fe40003f2f008 */
[----:B------:R-:W-:-:S04]  /*9e50*/  PRMT R10, R219, 0x654, R10 ;  /* 0x00000654db0a7816 */ /* 0x000fc8000000000a */
[----:B------:R0:W-:Y:S02]  /*9e60*/  SYNCS.ARRIVE.TRANS64.RED.A1T0 RZ, [R10+URZ], RZ ;  /* 0x000000ff0aff79a7 */ /* 0x0001e4000810043f */
[----:B0-----:R-:W-:-:S05]  /*9e70*/  IMAD.MOV.U32 R10, RZ, RZ, R7 ;  /* 0x000000ffff0a7224 */ /* 0x001fca00078e0007 */
[----:B------:R-:W-:Y:S05]  /*9e80*/  @P1 BRA `(.L_x_4255) ;  /* 0xffffffc800741947 */ /* 0x000fea000383ffff */
.L_x_4244:
[----:B------:R-:W-:-:S13]  /*9e90*/  ISETP.LE.AND P1, PT, RZ, UR33, PT ;  /* 0x00000021ff007c0c */ /* 0x000fda000bf23270 */
[----:B------:R-:W-:Y:S05]  /*9ea0*/  @!P1 BRA `(.L_x_4256) ;  /* 0x0000003000549947 */ /* 0x000fea0003800000 */
[----:B------:R-:W-:Y:S01]  /*9eb0*/  IMAD.MOV.U32 R13, RZ, RZ, R8 ;  /* 0x000000ffff0d7224 */ /* 0x000fe200078e0008 */
[----:B------:R-:W-:Y:S01]  /*9ec0*/  ULDC UR29, c[0x0][0xad0] ;  /* 0x0002b400001d7ab9 */ /* 0x000fe20000000800 */
[----:B------:R-:W-:Y:S01]  /*9ed0*/  IMAD.MOV.U32 R14, RZ, RZ, R7 ;  /* 0x000000ffff0e7224 */ /* 0x000fe200078e0007 */
[----:B------:R-:W-:Y:S01]  /*9ee0*/  ULDC UR28, c[0x0][0xa80] ;  /* 0x0002a000001c7ab9 */ /* 0x000fe20000000800 */
[----:B------:R-:W-:-:S07]  /*9ef0*/  IMAD.MOV.U32 R11, RZ, RZ, R2 ;  /* 0x000000ffff0b7224 */ /* 0x000fce00078e0002 */
.L_x_4267:
[----:B------:R-:W-:-:S05]  /*9f00*/  VIADD R2, R11, 0x1 ;  /* 0x000000010b027836 */ /* 0x000fca0000000000 */
[----:B------:R-:W-:-:S04]  /*9f10*/  ISETP.NE.AND P1, PT, R2, 0x2, PT ;  /* 0x000000020200780c */ /* 0x000fc80003f25270 */
[----:B------:R-:W-:Y:S02]  /*9f20*/  SEL R7, RZ, 0x1, P1 ;  /* 0x00000001ff077807 */ /* 0x000fe40000800000 */
[----:B------:R-:W-:Y:S02]  /*9f30*/  SEL R2, R2, RZ, P1 ;  /* 0x000000ff02027207 */ /* 0x000fe40000800000 */
[----:B------:R-:W-:Y:S01]  /*9f40*/  LOP3.LUT R16, R16, R7, RZ, 0x3c, !PT ;  /* 0x0000000710107212 */ /* 0x000fe200078e3cff */
[----:B0-----:R-:W-:Y:S06]  /*9f50*/  @!P0 BRA `(.L_x_4257) ;  /* 0x0000000000048947 */ /* 0x001fec0003800000 */
[----:B------:R-:W-:Y:S01]  /*9f60*/  BPT.TRAP 0x1 ;  /* 0x000000040000795c */ /* 0x000fe20000300000 */
.L_x_4257:
[----:B------:R-:W-:Y:S01]  /*9f70*/  IMAD R9, R2, 0x8, R17 ;  /* 0x0000000802097824 */ /* 0x000fe200078e0211 */
[----:B------:R-:W-:-:S04]  /*9f80*/  SHF.L.U32 R8, R16, 0x1f, RZ ;  /* 0x0000001f10087819 */ /* 0x000fc800000006ff */
[----:B------:R0:W1:Y:S01]  /*9f90*/  SYNCS.PHASECHK.TRANS64.TRYWAIT P1, [R9+URZ+0x38830], R8 ;  /* 0x03883008090075a7 */ /* 0x000062000802017f */
[----:B------:R-:W-:Y:S05]  /*9fa0*/  @!P0 BRA `(.L_x_4258) ;  /* 0x0000000000048947 */ /* 0x000fea0003800000 */
[----:B------:R-:W-:Y:S01]  /*9fb0*/  BPT.TRAP 0x1 ;  /* 0x000000040000795c */ /* 0x000fe20000300000 */
.L_x_4258:
[----:B------:R-:W-:Y:S01]  /*9fc0*/  IMAD R7, R2, 0x200, R0 ;  /* 0x0000020002077824 */ /* 0x000fe200078e0200 */
[----:B-1----:R-:W-:Y:S06]  /*9fd0*/  @P1 BRA `(.L_x_4259) ;  /* 0x0000000000081947 */ /* 0x002fec0003800000 */
[----:B------:R-:W1:Y:S02]  /*9fe0*/  SYNCS.PHASECHK.TRANS64.TRYWAIT P1, [R9+URZ+0x38830], R8 ;  /* 0x03883008090075a7 */ /* 0x000e64000802017f */
[----:B-1----:R-:W-:Y:S05]  /*9ff0*/  @!P1 BRA `(.L_x_4260) ;  /* 0x000000b4004c9947 */ /* 0x002fea0003800000 */
.L_x_4259:
        /* <DEDUP_REMOVED lines=22> */
.L_x_4261:
[----:B------:R2:W3:Y:S01]  /*a160*/  SYNCS.PHASECHK.TRANS64.TRYWAIT P1, [R9+URZ+0x38850], R8 ;  /* 0x03885008090075a7 */ /* 0x0004e2000802017f */
[----:B------:R-:W-:Y:S05]  /*a170*/  @!P0 BRA `(.L_x_4262) ;  /* 0x0000000000048947 */ /* 0x000fea0003800000 */
[----:B------:R-:W-:Y:S01]  /*a180*/  BPT.TRAP 0x1 ;  /* 0x000000040000795c */ /* 0x000fe20000300000 */
.L_x_4262:
[----:B------:R-:W-:Y:S01]  /*a190*/  IMAD R7, R2, 0x1000, R4 ;  /* 0x0000100002077824 */ /* 0x000fe200078e0204 */
[----:B---3--:R-:W-:Y:S06]  /*a1a0*/  @P1 BRA `(.L_x_4263) ;  /* 0x0000000000081947 */ /* 0x008fec0003800000 */
[----:B------:R-:W3:Y:S02]  /*a1b0*/  SYNCS.PHASECHK.TRANS64.TRYWAIT P1, [R9+URZ+0x38850], R8 ;  /* 0x03885008090075a7 */ /* 0x000ee4000802017f */
[----:B---3--:R-:W-:Y:S05]  /*a1c0*/  @!P1 BRA `(.L_x_4264) ;  /* 0x000000b000ec9947 */ /* 0x008fea0003800000 */
.L_x_4263:
        /* <DEDUP_REMOVED lines=11> */
[----:B------:R-:W-:Y:S01]  /*a280*/  VIADD R8, R7, 0x4 ;  /* 0x0000000407087836 */ /* 0x000fe20000000000 */
[----:B------:R-:W-:Y:S01]  /*a290*/  IADD3 R21, R3, 0x800, RZ ;  /* 0x0000080003157810 */ /* 0x000fe20007ffe0ff */
[----:B------:R-:W-:Y:S01]  /*a2a0*/  HGMMA.64x64x16.F32.BF16 R152, gdesc[UR24], R152, gsb0 ;  /* 0x00e00000189879f0 */ /* 0x000fe20008001898 */
[----:B------:R-:W-:Y:S01]  /*a2b0*/  VIADD R15, R7, 0x800 ;  /* 0x00000800070f7836 */ /* 0x000fe20000000000 */
        /* <DEDUP_REMOVED lines=175> */
[----:B------:R-:W-:Y:S02]  /*adb0*/  IMAD.IADD R20, R21, 0x1, R8 ;  /* 0x0000000115147824 */ /* 0x000fe400078e0208 */
        /* <DEDUP_REMOVED lines=8> */
[----:B------:R-:W-:Y:S02]  /*ae40*/  IMAD.IADD R20, R21, 0x1, R10 ;  /* 0x0000000115147824 */ /* 0x000fe400078e020a */
[--C-:B------:R-:W-:Y:S02]  /*ae50*/  IMAD.IADD R186, R10, 0x1, R15.reuse ;  /* 0x000000010aba7824 */ /* 0x100fe400078e020f */
        /* <DEDUP_REMOVED lines=19> */
[----:B------:R-:W-:-:S04]  /*af90*/  MOV R15, 0x30 ;  /* 0x00000030000f7802 */ /* 0x000fc80000000f00 */
        /* <DEDUP_REMOVED lines=75> */
[----:B------:R-:W-:Y:S01]  /*b450*/  IMAD.IADD R8, R21, 0x1, R12 ;  /* 0x0000000115087824 */ /* 0x000fe200078e020c */
[----:B------:R-:W-:Y:S01]  /*b460*/  IADD3 R12, R12, R15, RZ ;  /* 0x0000000f0c0c7210 */ /* 0x000fe20007ffe0ff */
        /* <DEDUP_REMOVED lines=28> */
.L_x_4265:
        /* <DEDUP_REMOVED lines=41> */
[----:B------:R-:W-:-:S05]  /*b8c0*/  UMOV UR7, 0x40000040 ;  /* 0x4000004000077882 */ /* 0x000fca0000000000 */
        /* <DEDUP_REMOVED lines=49> */
[----:B------:R-:W-:Y:S01]  /*bbe0*/  FFMA.FTZ R171, R155, UR4, -R202 ;  /* 0x000000049bab7c23 */ /* 0x000fe200080108ca */
[----:B------:R-:W-:Y:S01]  /*bbf0*/  IMAD.MOV R155, RZ, RZ, -R184 ;  /* 0x000000ffff9b7224 */ /* 0x000fe200078e0ab8 */
[----:B------:R-:W1:Y:S01]  /*bc00*/  MUFU.TANH R181, R181 ;  /* 0x000000b500b57308 */ /* 0x000e620000002400 */
[----:B----4-:R-:W-:Y:S01]  /*bc10*/  FMNMX.FTZ R169, R176, R169, !PT ;  /* 0x000000a9b0a97209 */ /* 0x010fe20007810000 */
[--C-:B------:R-:W-:Y:S01]  /*bc20*/  FFMA.FTZ R152, R152, UR4, -R202.reuse ;  /* 0x0000000498987c23 */ /* 0x100fe200080108ca */
[--C-:B------:R-:W-:Y:S01]  /*bc30*/  FFMA.FTZ R179, R154, UR4, -R202.reuse ;  /* 0x000000049ab37c23 */ /* 0x100fe200080108ca */
[----:B------:R-:W-:Y:S01]  /*bc40*/  ISETP.NE.AND P1, PT, R18, R155, PT ;  /* 0x0000009b1200720c */ /* 0x000fe20003f25270 */
        /* <DEDUP_REMOVED lines=8> */
[--C-:B------:R-:W-:Y:S01]  /*bcd0*/  FFMA.FTZ R196, R161, UR4, -R202.reuse ;  /* 0x00000004a1c47c23 */ /* 0x100fe200080108ca */
[--C-:B------:R-:W-:Y:S01]  /*bce0*/  FFMA.FTZ R183, R164, UR4, -R202.reuse ;  /* 0x00000004a4b77c23 */ /* 0x100fe200080108ca */
[--C-:B------:R-:W-:Y:S01]  /*bcf0*/  FFMA.FTZ R200, R165, UR4, -R202.reuse ;  /* 0x00000004a5c87c23 */ /* 0x100fe200080108ca */
[----:B------:R-:W0:Y:S01]  /*bd00*/  MUFU.TANH R197, R197 ;  /* 0x000000c500c57308 */ /* 0x000e220000002400 */
[----:B-1----:R-:W-:Y:S01]  /*bd10*/  FMNMX.FTZ R169, R181, R168, !PT ;  /* 0x000000a8b5a97209 */ /* 0x002fe20007810000 */
[----:B------:R-:W-:Y:S01]  /*bd20*/  FFMA.FTZ R168, R8, UR4, -R202 ;  /* 0x0000000408a87c23 */ /* 0x000fe200080108ca */
[----:B------:R-:W-:-:S02]  /*bd30*/  @!P1 IMAD R154, R11, 0x40, R22 ;  /* 0x000000400b9a9824 */ /* 0x000fc400078e0216 */
[--C-:B------:R-:W-:Y:S01]  /*bd40*/  FFMA.FTZ R172, R172, UR4, -R202.reuse ;  /* 0x00000004acac7c23 */ /* 0x100fe200080108ca */
[----:B------:R-:W-:Y:S01]  /*bd50*/  FFMA.FTZ R173, R173, UR4, -R202 ;  /* 0x00000004adad7c23 */ /* 0x000fe200080108ca */
[----:B------:R-:W-:Y:S01]  /*bd60*/  @!P1 IMAD R154, R154, 0x4, R17 ;  /* 0x000000049a9a9824 */ /* 0x000fe200078e0211 */
[----:B------:R-:W1:Y:S01]  /*bd70*/  MUFU.TANH R198, R198 ;  /* 0x000000c600c67308 */ /* 0x000e620000002400 */
[----:B--2---:R-:W-:-:S07]  /*bd80*/  FMNMX.FTZ R8, R186, R169, !PT ;  /* 0x000000a9ba087209 */ /* 0x004fce0007810000 */
[----:B------:R-:W2:Y:S01]  /*bd90*/  MUFU.TANH R199, R199 ;  /* 0x000000c700c77308 */ /* 0x000ea20000002400 */
[----:B0-----:R-:W-:-:S07]  /*bda0*/  FMNMX.FTZ R169, R197, R8, !PT ;  /* 0x00000008c5a97209 */ /* 0x001fce0007810000 */
[----:B------:R-:W0:Y:S01]  /*bdb0*/  MUFU.TANH R201, R201 ;  /* 0x000000c900c97308 */ /* 0x000e220000002400 */
[----:B-1----:R-:W-:-:S07]  /*bdc0*/  FMNMX.FTZ R8, R198, R169, !PT ;  /* 0x000000a9c6087209 */ /* 0x002fce0007810000 */
[----:B------:R1:W3:Y:S01]  /*bdd0*/  MUFU.EX2 R14, R170 ;  /* 0x000000aa000e7308 */ /* 0x0002e20000000800 */
[----:B--2---:R-:W-:-:S07]  /*bde0*/  FMNMX.FTZ R8, R199, R8, !PT ;  /* 0x00000008c7087209 */ /* 0x004fce0007810000 */
[----:B------:R2:W-:Y:S01]  /*bdf0*/  MUFU.EX2 R169, R152 ;  /* 0x0000009800a97308 */ /* 0x0005e20000000800 */
[----:B0-----:R-:W-:Y:S01]  /*be00*/  FMNMX.FTZ R8, R201, R8, !PT ;  /* 0x00000008c9087209 */ /* 0x001fe20007810000 */
[----:B-1----:R-:W-:-:S04]  /*be10*/  FFMA.FTZ R170, R153, UR4, -R202 ;  /* 0x0000000499aa7c23 */ /* 0x002fc800080108ca */
[----:B------:R-:W0:Y:S02]  /*be20*/  SHFL.BFLY PT, R153, R8, 0x2, 0x1f ;  /* 0x0c401f0008997f89 */ /* 0x000e2400000e0000 */
[----:B------:R-:W-:Y:S01]  /*be30*/  MUFU.EX2 R21, R21 ;  /* 0x0000001500157308 */ /* 0x000fe20000000800 */
[----:B--2---:R-:W-:Y:S02]  /*be40*/  VIADD R152, R9, 0x38840 ;  /* 0x0003884009987836 */ /* 0x004fe40000000000 */
[-C--:B---3--:R-:W-:Y:S01]  /*be50*/  FMUL.FTZ R24, R24, R14.reuse ;  /* 0x0000000e18187220 */ /* 0x088fe20000410000 */
[-C--:B------:R-:W-:Y:S01]  /*be60*/  FMUL.FTZ R25, R25, R14.reuse ;  /* 0x0000000e19197220 */ /* 0x080fe20000410000 */
[-C--:B------:R-:W-:Y:S01]  /*be70*/  FMUL.FTZ R28, R28, R14.reuse ;  /* 0x0000000e1c1c7220 */ /* 0x080fe20000410000 */
[-C--:B------:R-:W-:Y:S01]  /*be80*/  FMUL.FTZ R29, R29, R14.reuse ;  /* 0x0000000e1d1d7220 */ /* 0x080fe20000410000 */
[----:B------:R-:W-:Y:S01]  /*be90*/  PRMT R152, R219, 0x654, R152 ;  /* 0x00000654db987816 */ /* 0x000fe20000000098 */
[-C--:B------:R-:W-:Y:S01]  /*bea0*/  FMUL.FTZ R32, R32, R14.reuse ;  /* 0x0000000e20207220 */ /* 0x080fe20000410000 */
[----:B------:R-:W1:Y:S01]  /*beb0*/  MUFU.EX2 R168, R168 ;  /* 0x000000a800a87308 */ /* 0x000e620000000800 */
[-C--:B------:R-:W-:Y:S01]  /*bec0*/  FMUL.FTZ R33, R33, R14.reuse ;  /* 0x0000000e21217220 */ /* 0x080fe20000410000 */
[----:B------:R1:W-:Y:S01]  /*bed0*/  SYNCS.ARRIVE.TRANS64.RED.A1T0 RZ, [R152+URZ], RZ ;  /* 0x000000ff98ff79a7 */ /* 0x0003e2000810043f */
[----:B------:R-:W-:Y:S01]  /*bee0*/  @!P1 STS [R154+0x38400], R14 ;  /* 0x0384000e9a009388 */ /* 0x000fe20000000800 */
        /* <DEDUP_REMOVED lines=11> */
[-C--:B------:R-:W-:Y:S01]  /*bfa0*/  FMUL.FTZ R53, R53, R14.reuse ;  /* 0x0000000e35357220 */ /* 0x080fe20000410000 */
[----:B------:R-:W-:Y:S01]  /*bfb0*/  MUFU.EX2 R171, R171 ;  /* 0x000000ab00ab7308 */ /* 0x000fe20000000800 */
[----:B-1----:R-:W-:Y:S01]  /*bfc0*/  F2FP.BF16.F32.PACK_AB R152, R168, R21 ;  /* 0x00000015a898723e */ /* 0x002fe200000010ff */
[-C--:B------:R-:W-:Y:S01]  /*bfd0*/  FMUL.FTZ R56, R56, R14.reuse ;  /* 0x0000000e38387220 */ /* 0x080fe20000410000 */
[----:B------:R-:W0:Y:S01]  /*bfe0*/  SHFL.BFLY PT, R8, R153, 0x1, 0x1f ;  /* 0x0c201f0099087f89 */ /* 0x000e2200000e0000 */
        /* <DEDUP_REMOVED lines=21> */
[----:B-1----:R-:W-:Y:S01]  /*c140*/  F2FP.BF16.F32.PACK_AB R156, R174, R171 ;  /* 0x000000abae9c723e */ /* 0x002fe200000010ff */
[----:B------:R-:W-:Y:S01]  /*c150*/  FMUL.FTZ R93, R93, R14 ;  /* 0x0000000e5d5d7220 */ /* 0x000fe20000410000 */
[----:B0-----:R-:W-:Y:S01]  /*c160*/  FMNMX.FTZ R8, R153, R8, !PT ;  /* 0x0000000899087209 */ /* 0x001fe20007810000 */
[-C--:B------:R-:W-:Y:S01]  /*c170*/  FMUL.FTZ R96, R96, R14.reuse ;  /* 0x0000000e60607220 */ /* 0x080fe20000410000 */
[-C--:B------:R-:W-:Y:S01]  /*c180*/  FMUL.FTZ R97, R97, R14.reuse ;  /* 0x0000000e61617220 */ /* 0x080fe20000410000 */
[-C--:B------:R-:W-:Y:S01]  /*c190*/  FMUL.FTZ R100, R100, R14.reuse ;  /* 0x0000000e64647220 */ /* 0x080fe20000410000 */
[-C--:B------:R-:W-:Y:S01]  /*c1a0*/  FMUL.FTZ R101, R101, R14.reuse ;  /* 0x0000000e65657220 */ /* 0x080fe20000410000 */
[C---:B------:R-:W-:Y:S01]  /*c1b0*/  FADD.FTZ R13, -R8.reuse, R13 ;  /* 0x0000000d080d7221 */ /* 0x040fe20000010100 */
[----:B------:R-:W-:Y:S01]  /*c1c0*/  FMUL.FTZ R153, R8, UR4 ;  /* 0x0000000408997c20 */ /* 0x000fe20008410000 */
[----:B------:R-:W-:Y:S01]  /*c1d0*/  MUFU.EX2 R177, R177 ;  /* 0x000000b100b17308 */ /* 0x000fe20000000800 */
[-C--:B------:R-:W-:Y:S01]  /*c1e0*/  FMUL.FTZ R104, R104, R14.reuse ;  /* 0x0000000e68687220 */ /* 0x080fe20000410000 */
[----:B------:R-:W-:Y:S01]  /*c1f0*/  FMUL.FTZ R13, R13, UR4 ;  /* 0x000000040d0d7c20 */ /* 0x000fe20008410000 */
[--C-:B------:R-:W-:Y:S01]  /*c200*/  FFMA.FTZ R203, R12, UR4, -R153.reuse ;  /* 0x000000040ccb7c23 */ /* 0x100fe20008010899 */
[--C-:B------:R-:W-:Y:S01]  /*c210*/  FFMA.FTZ R12, R15, UR4, -R153.reuse ;  /* 0x000000040f0c7c23 */ /* 0x100fe20008010899 */
        /* <DEDUP_REMOVED lines=16> */
[----:B------:R-:W-:Y:S01]  /*c320*/  IMAD R197, R2, 0x1000, R19 ;  /* 0x0000100002c57824 */ /* 0x000fe200078e0213 */
[----:B--2---:R-:W-:Y:S01]  /*c330*/  F2FP.BF16.F32.PACK_AB R158, R178, R175 ;  /* 0x000000afb29e723e */ /* 0x004fe200000010ff */
[-C--:B------:R-:W-:Y:S01]  /*c340*/  FMUL.FTZ R105, R105, R14.reuse ;  /* 0x0000000e69697220 */ /* 0x080fe20000410000 */
[----:B------:R-:W-:Y:S01]  /*c350*/  FMUL.FTZ R108, R108, R14 ;  /* 0x0000000e6c6c7220 */ /* 0x000fe20000410000 */
[----:B0-----:R0:W-:Y:S01]  /*c360*/  @!P1 STS [R154+0x38420], R13 ;  /* 0x0384200d9a009388 */ /* 0x0011e20000000800 */
[----:B------:R-:W-:Y:S01]  /*c370*/  R2UR UR6, R197 ;  /* 0x00000000c50672ca */ /* 0x000fe200000e0000 */
[-C--:B------:R-:W-:Y:S01]  /*c380*/  FMUL.FTZ R26, R26, R13.reuse ;  /* 0x0000000d1a1a7220 */ /* 0x080fe20000410000 */
[----:B------:R-:W1:Y:S01]  /*c390*/  MUFU.EX2 R203, R203 ;  /* 0x000000cb00cb7308 */ /* 0x000e620000000800 */
[-C--:B------:R-:W-:Y:S01]  /*c3a0*/  FMUL.FTZ R27, R27, R13.reuse ;  /* 0x0000000d1b1b7220 */ /* 0x080fe20000410000 */
[-C--:B------:R-:W-:Y:S01]  /*c3b0*/  FMUL.FTZ R30, R30, R13.reuse ;  /* 0x0000000d1e1e7220 */ /* 0x080fe20000410000 */
[-C--:B------:R-:W-:Y:S01]  /*c3c0*/  FMUL.FTZ R31, R31, R13.reuse ;  /* 0x0000000d1f1f7220 */ /* 0x080fe20000410000 */
[-C--:B------:R-:W-:Y:S01]  /*c3d0*/  FMUL.FTZ R34, R34, R13.reuse ;  /* 0x0000000d22227220 */ /* 0x080fe20000410000 */
[-C--:B------:R-:W-:Y:S01]  /*c3e0*/  FMUL.FTZ R35, R35, R13.reuse ;  /* 0x0000000d23237220 */ /* 0x080fe20000410000 */
[----:B------:R-:W-:Y:S01]  /*c3f0*/  FMUL.FTZ R38, R38, R13 ;  /* 0x0000000d26267220 */ /* 0x000fe20000410000 */
[----:B0-----:R-:W-:Y:S01]  /*c400*/  F2FP.BF16.F32.PACK_AB R154, R170, R169 ;  /* 0x000000a9aa9a723e */ /* 0x001fe200000010ff */
        /* <DEDUP_REMOVED lines=57> */
[----:B0-----:R-:W-:Y:S01]  /*c7a0*/  F2FP.BF16.F32.PACK_AB R159, R207, R202 ;  /* 0x000000cacf9f723e */ /* 0x001fe200000010ff */
        /* <DEDUP_REMOVED lines=40> */
[----:B------:R-:W-:Y:S01]  /*ca30*/  FMUL.FTZ R151, R151, R13 ;  /* 0x0000000d97977220 */ /* 0x000fe20000410000 */
[----:B------:R1:W-:Y:S01]  /*ca40*/  STSM.16.M88.4 [R185+0x36400], R152 ;  /* 0x03640098b9007844 */ /* 0x0003e20000000200 */
[----:B------:R-:W-:-:S02]  /*ca50*/  VIADD R199, R197, 0x80 ;  /* 0x00000080c5c77836 */ /* 0x000fc40000000000 */
[----:B------:R-:W-:Y:S01]  /*ca60*/  FFMA.FTZ R5, R14, R5, R21 ;  /* 0x000000050e057223 */ /* 0x000fe20000010015 */
[----:B------:R-:W-:Y:S01]  /*ca70*/  FFMA.FTZ R6, R13, R6, R10 ;  /* 0x000000060d067223 */ /* 0x000fe2000001000a */
[----:B------:R1:W-:Y:S01]  /*ca80*/  STSM.16.M88.4 [R187], R156 ;  /* 0x0000009cbb007844 */ /* 0x0003e20000000200 */
[----:B------:R-:W-:Y:S01]  /*ca90*/  MUFU.EX2 R183, R183 ;  /* 0x000000b700b77308 */ /* 0x000fe20000000800 */
[----:B------:R-:W-:Y:S01]  /*caa0*/  FADD.FTZ R168, R168, R5 ;  /* 0x00000005a8a87221 */ /* 0x000fe20000010000 */
[----:B------:R-:W-:-:S03]  /*cab0*/  FADD.FTZ R203, R203, R6 ;  /* 0x00000006cbcb7221 */ /* 0x000fc60000010000 */
[----:B------:R-:W-:Y:S01]  /*cac0*/  FADD.FTZ R169, R169, R168 ;  /* 0x000000a8a9a97221 */ /* 0x000fe20000010000 */
[----:B------:R-:W-:Y:S02]  /*cad0*/  FADD.FTZ R12, R12, R203 ;  /* 0x000000cb0c0c7221 */ /* 0x000fe40000010000 */
        /* <DEDUP_REMOVED lines=26> */
[----:B------:R-:W-:Y:S01]  /*cc80*/  FADD.FTZ R181, R181, R180 ;  /* 0x000000b4b5b57221 */ /* 0x000fe20000010000 */
[----:B------:R-:W-:Y:S01]  /*cc90*/  FADD.FTZ R183, R183, R196 ;  /* 0x000000c4b7b77221 */ /* 0x000fe20000010000 */
[----:B------:R-:W-:Y:S03]  /*cca0*/  MUFU.EX2 R11, R11 ;  /* 0x0000000b000b7308 */ /* 0x000fe60000000800 */
[----:B------:R-:W-:-:S04]  /*ccb0*/  FADD.FTZ R183, R200, R183 ;  /* 0x000000b7c8b77221 */ /* 0x000fc80000010000 */
[----:B------:R-:W-:Y:S01]  /*ccc0*/  FADD.FTZ R172, R172, R183 ;  /* 0x000000b7acac7221 */ /* 0x000fe20000010000 */
        /* <DEDUP_REMOVED lines=11> */
[----:B------:R-:W-:Y:S01]  /*cd80*/  R2UR UR6, R199 ;  /* 0x00000000c70672ca */ /* 0x000fe200000e0000 */
[----:B------:R-:W-:Y:S01]  /*cd90*/  UMOV UR7, 0x40000040 ;  /* 0x4000004000077882 */ /* 0x000fe20000000000 */
[C---:B------:R-:W-:Y:S02]  /*cda0*/  VIADD R199, R197.reuse, 0x100 ;  /* 0x00000100c5c77836 */ /* 0x040fe40000000000 */
[----:B------:R-:W-:Y:S01]  /*cdb0*/  VIADD R197, R197, 0x180 ;  /* 0x00000180c5c57836 */ /* 0x000fe20000000000 */
[----:B------:R-:W-:Y:S02]  /*cdc0*/  WARPGROUP.DEPBAR.LE gsb0, 0x0 ;  /* 0x00008000000079c5 */ /* 0x000fe40000010000 */
[----:B------:R-:W-:-:S15]  /*cdd0*/  WARPGROUP.ARRIVE ;  /* 0x00000000000079c5 */ /* 0x000fde0000000000 */
[----:B------:R-:W-:-:S05]  /*cde0*/  NOP ;  /* 0x0000000000007918 */ /* 0x000fca0000000000 */
        /* <DEDUP_REMOVED lines=24> */
.L_x_4266:
[----:B------:R-:W-:Y:S01]  /*cf70*/  ISETP.LT.AND P1, PT, RZ, UR33, PT ;  /* 0x00000021ff007c0c */ /* 0x000fe2000bf21270 */
[----:B------:R-:W-:Y:S01]  /*cf80*/  VIADD R10, R9, 0x38860 ;  /* 0x00038860090a7836 */ /* 0x000fe20000000000 */
[----:B------:R-:W-:Y:S01]  /*cf90*/  UIADD3 UR33, UR33, -0x1, URZ ;  /* 0xffffffff21217890 */ /* 0x000fe2000fffe03f */
[----:B------:R-:W-:Y:S02]  /*cfa0*/  IMAD.MOV.U32 R13, RZ, RZ, R8 ;  /* 0x000000ffff0d7224 */ /* 0x000fe400078e0008 */
[----:B------:R-:W-:Y:S01]  /*cfb0*/  IMAD.MOV.U32 R14, RZ, RZ, R7 ;  /* 0x000000ffff0e7224 */ /* 0x000fe200078e0007 */
[----:B------:R-:W-:Y:S01]  /*cfc0*/  PRMT R10, R219, 0x654, R10 ;  /* 0x00000654db0a7816 */ /* 0x000fe2000000000a */
[----:B------:R-:W-:-:S03]  /*cfd0*/  IMAD.MOV.U32 R11, RZ, RZ, R2 ;  /* 0x000000ffff0b7224 */ /* 0x000fc600078e0002 */
[----:B------:R0:W-:Y:S03]  /*cfe0*/  SYNCS.ARRIVE.TRANS64.RED.A1T0 RZ, [R10+URZ], RZ ;  /* 0x000000ff0aff79a7 */ /* 0x0001e6000810043f */
[----:B------:R-:W-:Y:S05]  /*cff0*/  @P1 BRA `(.L_x_4267) ;  /* 0xffffffcc00c01947 */ /* 0x000fea000383ffff */
.L_x_4256:
[----:B------:R-:W1:Y:S01]  /*d000*/  SHFL.BFLY PT, R0, R5, 0x2, 0x1f ;  /* 0x0c401f0005007f89 */ /* 0x000e6200000e0000 */
[----:B------:R-:W-:Y:S01]  /*d010*/  IMAD.U32 R12, RZ, RZ, UR4 ;  /* 0x00000004ff0c7e24 */ /* 0x000fe2000f8e00ff */
[----:B------:R-:W-:Y:S02]  /*d020*/  UIADD3 UR36, UR36, 0x1, URZ ;  /* 0x0000000124247890 */ /* 0x000fe4000fffe03f */
[----:B------:R-:W0:Y:S01]  /*d030*/  SHFL.BFLY PT, R9, R6, 0x2, 0x1f ;  /* 0x0c401f0006097f89 */ /* 0x000e2200000e0000 */
[----:B------:R-:W-:Y:S08]  /*d040*/  BAR.ARV 0x8, 0x100 ;  /* 0x0204000000007b1d */ /* 0x000ff00000002000 */
[----:B------:R-:W-:Y:S01]  /*d050*/  BAR.SYNC.DEFER_BLOCKING 0xf, 0x100 ;  /* 0x03c4000000007b1d */ /* 0x000fe20000010000 */
[----:B-1----:R-:W-:Y:S01]  /*d060*/  FADD.FTZ R4, R0, R5 ;  /* 0x0000000500047221 */ /* 0x002fe20000010000 */
[----:B------:R-:W-:-:S02]  /*d070*/  VIADD R5, R2, 0x1 ;  /* 0x0000000102057836 */ /* 0x000fc40000000000 */
[----:B0-----:R-:W-:Y:S02]  /*d080*/  FADD.FTZ R10, R9, R6 ;  /* 0x00000006090a7221 */ /* 0x001fe40000010000 */
[----:B------:R-:W0:Y:S01]  /*d090*/  SHFL.BFLY PT, R3, R4, 0x1, 0x1f ;  /* 0x0c201f0004037f89 */ /* 0x000e2200000e0000 */
[----:B------:R-:W-:-:S03]  /*d0a0*/  ISETP.NE.AND P1, PT, R5, 0x2, PT ;  /* 0x000000020500780c */ /* 0x000fc60003f25270 */
[----:B------:R-:W1:Y:S01]  /*d0b0*/  SHFL.BFLY PT, R9, R10, 0x1, 0x1f ;  /* 0x0c201f000a097f89 */ /* 0x000e6200000e0000 */
[----:B------:R-:W-:-:S04]  /*d0c0*/  SEL R11, RZ, 0x1, P1 ;  /* 0x00000001ff0b7807 */ /* 0x000fc80000800000 */
[----:B------:R-:W-:Y:S01]  /*d0d0*/  LOP3.LUT R16, R16, R11, RZ, 0x3c, !PT ;  /* 0x0000000b10107212 */ /* 0x000fe200078e3cff */
[----:B0-----:R-:W-:Y:S01]  /*d0e0*/  FADD.FTZ R0, R4, R3 ;  /* 0x0000000304007221 */ /* 0x001fe20000010000 */
[----:B------:R-:W-:Y:S02]  /*d0f0*/  IMAD.MOV R3, RZ, RZ, -R184 ;  /* 0x000000ffff037224 */ /* 0x000fe400078e0ab8 */
[----:B------:R-:W-:Y:S02]  /*d100*/  IMAD.MOV.U32 R4, RZ, RZ, RZ ;  /* 0x000000ffff047224 */ /* 0x000fe400078e00ff */
[----:B-1----:R-:W-:Y:S01]  /*d110*/  FADD.FTZ R9, R10, R9 ;  /* 0x000000090a097221 */ /* 0x002fe20000010000 */
[----:B------:R-:W-:Y:S02]  /*d120*/  FSETP.NE.FTZ.AND P2, PT, R0, RZ, PT ;  /* 0x000000ff0000720b */ /* 0x000fe40003f55000 */
[----:B------:R-:W-:Y:S01]  /*d130*/  ISETP.NE.AND P0, PT, R18, R3, PT ;  /* 0x000000031200720c */ /* 0x000fe20003f05270 */
[----:B------:R-:W-:Y:S01]  /*d140*/  IMAD.MOV.U32 R3, RZ, RZ, RZ ;  /* 0x000000ffff037224 */ /* 0x000fe200078e00ff */
[----:B------:R-:W-:-:S09]  /*d150*/  FSETP.NE.FTZ.AND P3, PT, R9, RZ, PT ;  /* 0x000000ff0900720b */ /* 0x000fd20003f75000 */
[----:B------:R-:W0:Y:S02]  /*d160*/  @P2 MUFU.RCP R3, R0 ;  /* 0x0000000000032308 */ /* 0x000e240000001000 */
[----:B------:R-:W-:-:S05]  /*d170*/  @!P0 LEA R2, R2, R22, 0x6 ;  /* 0x0000001602028211 */ /* 0x000fca00078e30ff */
[----:B------:R-:W-:Y:S01]  /*d180*/  @!P0 IMAD R2, R2, 0x4, R17 ;  /* 0x0000000402028824 */ /* 0x000fe200078e0211 */
        /* <DEDUP_REMOVED lines=17> */
[----:B------:R-:W-:Y:S01]  /*d2a0*/  FMUL.FTZ R206, R48, R3 ;  /* 0x0000000330ce7220 */ /* 0x000fe20000410000 */
[----:B--2---:R-:W-:Y:S01]  /*d2b0*/  @P2 FMUL.FTZ R13, R10, 0.69314718246459960938 ;  /* 0x3f3172180a0d2820 */ /* 0x004fe20000410000 */
[----:B0-----:R-:W-:Y:S01]  /*d2c0*/  @P3 FMUL.FTZ R9, R12, 0.69314718246459960938 ;  /* 0x3f3172180c093820 */ /* 0x001fe20000410000 */
[----:B-1----:R-:W-:-:S02]  /*d2d0*/  IMAD.U32 R2, RZ, RZ, UR4 ;  /* 0x00000004ff027e24 */ /* 0x002fc4000f8e00ff */
[-C--:B------:R-:W-:Y:S01]  /*d2e0*/  FMUL.FTZ R203, R49, R3.reuse ;  /* 0x0000000331cb7220 */ /* 0x080fe20000410000 */
[-C--:B------:R-:W-:Y:S01]  /*d2f0*/  FMUL.FTZ R204, R52, R3.reuse ;  /* 0x0000000334cc7220 */ /* 0x080fe20000410000 */
[-C--:B------:R-:W-:Y:S01]  /*d300*/  FMUL.FTZ R201, R53, R3.reuse ;  /* 0x0000000335c97220 */ /* 0x080fe20000410000 */
[----:B------:R-:W-:Y:S01]  /*d310*/  @P2 FMUL.FTZ R2, R2, 0.69314718246459960938 ;  /* 0x3f31721802022820 */ /* 0x000fe20000410000 */
        /* <DEDUP_REMOVED lines=49> */
[----:B------:R-:W-:-:S02]  /*d630*/  IMAD.MOV.U32 R3, RZ, RZ, -0x800000 ;  /* 0xff800000ff037424 */ /* 0x000fc400078e00ff */
[----:B------:R-:W-:Y:S01]  /*d640*/  @P2 FFMA.FTZ R3, R2, R7, R13 ;  /* 0x0000000702032223 */ /* 0x000fe2000001000d */
        /* <DEDUP_REMOVED lines=67> */
[----:B------:R-:W-:Y:S01]  /*da80*/  SEL R2, R5, RZ, P1 ;  /* 0x000000ff05027207 */ /* 0x000fe20000800000 */
[----:B------:R-:W-:Y:S06]  /*da90*/  BAR.ARV 0xe, 0x100 ;  /* 0x0384000000007b1d */ /* 0x000fec0000002000 */
.L_x_4226:
[----:B------:R-:W0:Y:S01]  /*daa0*/  S2R R219, SR_CgaCtaId ;  /* 0x0000000000db7919 */ /* 0x000e220000008800 */
[----:B------:R-:W-:Y:S01]  /*dab0*/  MOV R4, 0x400 ;  /* 0x0000040000047802 */ /* 0x000fe20000000f00 */
[----:B------:R-:W-:Y:S01]  /*dac0*/  BSSY B0, `(.L_x_4268) ;  /* 0x00002a7000007945 */ /* 0x000fe20003800000 */
[----:B------:R-:W-:Y:S02]  /*dad0*/  BAR.SYNC.DEFER_BLOCKING 0x5, 0x180 ;  /* 0x0146000000007b1d */ /* 0x000fe40000010000 */
[----:B0-----:R-:W-:-:S05]  /*dae0*/  LEA R17, R219, R4, 0x18 ;  /* 0x00000004db117211 */ /* 0x001fca00078ec0ff */
[----:B------:R-:W0:Y:S02]  /*daf0*/  LDS R4, [R17+0x388d0] ;  /* 0x0388d00011047984 */ /* 0x000e240000000800 */
[----:B0-----:R-:W-:Y:S01]  /*db00*/  R2UR UR4, R4 ;  /* 0x00000000040472ca */ /* 0x001fe200000e0000 */
[----:B------:R-:W-:Y:S06]  /*db10*/  BAR.ARV 0x4, 0x180 ;  /* 0x0106000000007b1d */ /* 0x000fec0000002000 */
[----:B------:R-:W-:Y:S08]  /*db20*/  @P0 BRA `(.L_x_4269) ;  /* 0x0000001c00880947 */ /* 0x000ff00003800000 */
[----:B------:R-:W0:Y:S01]  /*db30*/  S2R R4, SR_SWINHI ;  /* 0x0000000000047919 */ /* 0x000e220000002f00 */
[----:B------:R-:W-:Y:S01]  /*db40*/  IMAD R7, R215, 0x40, R23 ;  /* 0x00000040d7077824 */ /* 0x000fe200078e0217 */
[----:B------:R-:W-:Y:S01]  /*db50*/  F2FP.BF16.F32.PACK_AB R6, R6, R197 ;  /* 0x000000c50606723e */ /* 0x000fe200000010ff */
[----:B------:R-:W-:Y:S01]  /*db60*/  USHF.R.S32.HI UR12, URZ, 0x1f, UR37 ;  /* 0x0000001f3f0c7899 */ /* 0x000fe20008011425 */
[----:B------:R-:W-:Y:S01]  /*db70*/  BAR.SYNC.DEFER_BLOCKING 0x1, 0x100 ;  /* 0x0044000000007b1d */ /* 0x000fe20000010000 */
[----:B------:R-:W-:Y:S01]  /*db80*/  F2FP.BF16.F32.PACK_AB R128, R129, R128 ;  /* 0x000000808180723e */ /* 0x000fe200000010ff */
[----:B------:R-:W-:Y:S01]  /*db90*/  USHF.R.S32.HI UR13, URZ, 0x1f, UR39 ;  /* 0x0000001f3f0d7899 */ /* 0x000fe20008011427 */
        /* <DEDUP_REMOVED lines=11> */
[----:B------:R-:W-:Y:S02]  /*dc50*/  MOV R96, R17 ;  /* 0x0000001100607202 */ /* 0x000fe40000000f00 */
[----:B0-----:R-:W-:-:S03]  /*dc60*/  MOV R97, R4 ;  /* 0x0000000400617202 */ /* 0x001fc60000000f00 */
[----:B------:R-:W-:-:S04]  /*dc70*/  IMAD.WIDE R4, R221, 0x2, R96 ;  /* 0x00000002dd047825 */ /* 0x000fc800078e0260 */
[----:B------:R-:W-:Y:S01]  /*dc80*/  IMAD.WIDE R96, R7, 0x2, R96 ;  /* 0x0000000207607825 */ /* 0x000fe200078e0260 */
[C---:B------:R-:W-:Y:S02]  /*dc90*/  IADD3 R45, P1, R4.reuse, 0x20, RZ ;  /* 0x00000020042d7810 */ /* 0x040fe40007f3e0ff */
[C---:B------:R-:W-:Y:S02]  /*dca0*/  IADD3 R49, P0, R4.reuse, 0x40, RZ ;  /* 0x0000004004317810 */ /* 0x040fe40007f1e0ff */
[----:B------:R-:W-:Y:S01]  /*dcb0*/  LOP3.LUT R40, R45, 0x380, RZ, 0xc0, !PT ;  /* 0x000003802d287812 */ /* 0x000fe200078ec0ff */
[--C-:B------:R-:W-:Y:S01]  /*dcc0*/  IMAD.X R101, RZ, RZ, R5.reuse, P1 ;  /* 0x000000ffff657224 */ /* 0x100fe200008e0605 */
[----:B------:R-:W-:Y:S01]  /*dcd0*/  IADD3 R53, P4, R4, 0x60, RZ ;  /* 0x0000006004357810 */ /* 0x000fe20007f9e0ff */
[--C-:B------:R-:W-:Y:S01]  /*dce0*/  IMAD.X R105, RZ, RZ, R5.reuse, P0 ;  /* 0x000000ffff697224 */ /* 0x100fe200000e0605 */
[----:B------:R-:W-:Y:S02]  /*dcf0*/  LOP3.LUT R44, R49, 0x380, RZ, 0xc0, !PT ;  /* 0x00000380312c7812 */ /* 0x000fe400078ec0ff */
[----:B------:R-:W-:Y:S01]  /*dd00*/  SHF.R.U64 R40, R40, 0x3, RZ ;  /* 0x0000000328287819 */ /* 0x000fe200000012ff */
[----:B------:R-:W-:Y:S01]  /*dd10*/  IMAD.X R109, RZ, RZ, R5, P4 ;  /* 0x000000ffff6d7224 */ /* 0x000fe200020e0605 */
[----:B------:R-:W-:-:S02]  /*dd20*/  LOP3.LUT R48, R53, 0x380, RZ, 0xc0, !PT ;  /* 0x0000038035307812 */ /* 0x000fc400078ec0ff */
[----:B------:R-:W-:Y:S02]  /*dd30*/  SHF.R.U64 R44, R44, 0x3, RZ ;  /* 0x000000032c2c7819 */ /* 0x000fe400000012ff */
[C---:B------:R-:W-:Y:S02]  /*dd40*/  IADD3 R37, P6, R4.reuse, 0x2020, RZ ;  /* 0x0000202004257810 */ /* 0x040fe40007fde0ff */
[C---:B------:R-:W-:Y:S02]  /*dd50*/  IADD3 R36, P3, R4.reuse, 0x2000, RZ ;  /* 0x0000200004247810 */ /* 0x040fe40007f7e0ff */
[----:B------:R-:W-:Y:S01]  /*dd60*/  IADD3 R33, P5, R4, 0x2040, RZ ;  /* 0x0000204004217810 */ /* 0x000fe20007fbe0ff */
[--C-:B------:R-:W-:Y:S01]  /*dd70*/  IMAD.X R117, RZ, RZ, R5.reuse, P6 ;  /* 0x000000ffff757224 */ /* 0x100fe200030e0605 */
[----:B------:R-:W-:Y:S01]  /*dd80*/  LOP3.LUT R100, R40, R45, RZ, 0x3c, !PT ;  /* 0x0000002d28647212 */ /* 0x000fe200078e3cff */
[--C-:B------:R-:W-:Y:S01]  /*dd90*/  IMAD.X R113, RZ, RZ, R5.reuse, P3 ;  /* 0x000000ffff717224 */ /* 0x100fe200018e0605 */
[----:B------:R-:W-:Y:S01]  /*dda0*/  SHF.R.U64 R40, R48, 0x3, RZ ;  /* 0x0000000330287819 */ /* 0x000fe200000012ff */
[----:B------:R-:W-:Y:S01]  /*ddb0*/  IMAD.X R123, RZ, RZ, R5, P5 ;  /* 0x000000ffff7b7224 */ /* 0x000fe200028e0605 */
[----:B------:R-:W-:-:S02]  /*ddc0*/  LOP3.LUT R104, R44, R49, RZ, 0x3c, !PT ;  /* 0x000000312c687212 */ /* 0x000fc400078e3cff */
[----:B------:R-:W-:Y:S02]  /*ddd0*/  LOP3.LUT R44, R37, 0x380, RZ, 0xc0, !PT ;  /* 0x00000380252c7812 */ /* 0x000fe400078ec0ff */
[----:B------:R-:W-:Y:S02]  /*dde0*/  IADD3 R14, P2, R4, 0x2060, RZ ;  /* 0x00002060040e7810 */ /* 0x000fe40007f5e0ff */
[----:B------:R-:W-:Y:S02]  /*ddf0*/  LOP3.LUT R45, R36, 0x380, RZ, 0xc0, !PT ;  /* 0x00000380242d7812 */ /* 0x000fe400078ec0ff */
[----:B------:R-:W-:Y:S01]  /*de00*/  LOP3.LUT R48, R33, 0x380, RZ, 0xc0, !PT ;  /* 0x0000038021307812 */ /* 0x000fe200078ec0ff */
[----:B------:R-:W-:Y:S01]  /*de10*/  IMAD.X R127, RZ, RZ, R5, P2 ;  /* 0x000000ffff7f7224 */ /* 0x000fe200010e0605 */
[----:B------:R-:W-:Y:S02]  /*de20*/  LOP3.LUT R108, R40, R53, RZ, 0x3c, !PT ;  /* 0x00000035286c7212 */ /* 0x000fe400078e3cff */
[----:B------:R-:W-:-:S02]  /*de30*/  SHF.R.U64 R40, R44, 0x3, RZ ;  /* 0x000000032c287819 */ /* 0x000fc400000012ff */
[----:B------:R-:W-:Y:S02]  /*de40*/  SHF.R.U64 R45, R45, 0x3, RZ ;  /* 0x000000032d2d7819 */ /* 0x000fe400000012ff */
[----:B------:R-:W-:Y:S02]  /*de50*/  LOP3.LUT R49, R14, 0x380, RZ, 0xc0, !PT ;  /* 0x000003800e317812 */ /* 0x000fe400078ec0ff */
[----:B------:R-:W-:Y:S02]  /*de60*/  SHF.R.U64 R44, R48, 0x3, RZ ;  /* 0x00000003302c7819 */ /* 0x000fe400000012ff */
[C---:B------:R-:W-:Y:S02]  /*de70*/  IADD3 R12, P1, R4.reuse, 0x4000, RZ ;  /* 0x00004000040c7810 */ /* 0x040fe40007f3e0ff */
[C---:B------:R-:W-:Y:S02]  /*de80*/  IADD3 R24, P0, R4.reuse, 0x4020, RZ ;  /* 0x0000402004187810 */ /* 0x040fe40007f1e0ff */
[----:B------:R-:W-:Y:S01]  /*de90*/  IADD3 R20, P4, R4, 0x4040, RZ ;  /* 0x0000404004147810 */ /* 0x000fe20007f9e0ff */
[--C-:B------:R-:W-:Y:S01]  /*dea0*/  IMAD.X R13, RZ, RZ, R5.reuse, P1 ;  /* 0x000000ffff0d7224 */ /* 0x100fe200008e0605 */
[----:B------:R-:W-:Y:S01]  /*deb0*/  LOP3.LUT R116, R40, R37, RZ, 0x3c, !PT ;  /* 0x0000002528747212 */ /* 0x000fe200078e3cff */
[--C-:B------:R-:W-:Y:S01]  /*dec0*/  IMAD.X R15, RZ, RZ, R5.reuse, P0 ;  /* 0x000000ffff0f7224 */ /* 0x100fe200000e0605 */
[----:B------:R-:W-:Y:S01]  /*ded0*/  LOP3.LUT R112, R45, R36, RZ, 0x3c, !PT ;  /* 0x000000242d707212 */ /* 0x000fe200078e3cff */
[----:B------:R-:W-:Y:S01]  /*dee0*/  IMAD.X R25, RZ, RZ, R5, P4 ;  /* 0x000000ffff197224 */ /* 0x000fe200020e0605 */
[----:B------:R-:W-:-:S02]  /*def0*/  SHF.R.U64 R37, R49, 0x3, RZ ;  /* 0x0000000331257819 */ /* 0x000fc400000012ff */
[----:B------:R-:W-:Y:S02]  /*df00*/  LOP3.LUT R122, R44, R33, RZ, 0x3c, !PT ;  /* 0x000000212c7a7212 */ /* 0x000fe400078e3cff */
[----:B------:R-:W-:Y:S02]  /*df10*/  LOP3.LUT R9, R4, 0x380, RZ, 0xc0, !PT ;  /* 0x0000038004097812 */ /* 0x000fe400078ec0ff */
[----:B------:R-:W-:Y:S02]  /*df20*/  LOP3.LUT R33, R12, 0x380, RZ, 0xc0, !PT ;  /* 0x000003800c217812 */ /* 0x000fe400078ec0ff */
[----:B------:R-:W-:Y:S02]  /*df30*/  LOP3.LUT R36, R24, 0x380, RZ, 0xc0, !PT ;  /* 0x0000038018247812 */ /* 0x000fe400078ec0ff */
[----:B------:R-:W-:Y:S02]  /*df40*/  IADD3 R28, P3, R4, 0x4060, RZ ;  /* 0x00004060041c7810 */ /* 0x000fe40007f7e0ff */
[----:B------:R-:W-:-:S02]  /*df50*/  LOP3.LUT R45, R20, 0x380, RZ, 0xc0, !PT ;  /* 0x00000380142d7812 */ /* 0x000fc400078ec0ff */
[----:B------:R-:W-:Y:S01]  /*df60*/  LOP3.LUT R126, R37, R14, RZ, 0x3c, !PT ;  /* 0x0000000e257e7212 */ /* 0x000fe200078e3cff */
[----:B------:R-:W-:Y:S01]  /*df70*/  IMAD.X R29, RZ, RZ, R5, P3 ;  /* 0x000000ffff1d7224 */ /* 0x000fe200018e0605 */
[----:B------:R-:W-:Y:S02]  /*df80*/  IADD3 R8, P2, R4, 0x6040, RZ ;  /* 0x0000604004087810 */ /* 0x000fe40007f5e0ff */
[----:B------:R-:W-:Y:S02]  /*df90*/  SHF.R.U64 R9, R9, 0x3, RZ ;  /* 0x0000000309097819 */ /* 0x000fe400000012ff */
[----:B------:R-:W-:Y:S02]  /*dfa0*/  SHF.R.U64 R33, R33, 0x3, RZ ;  /* 0x0000000321217819 */ /* 0x000fe400000012ff */
[----:B------:R-:W-:Y:S02]  /*dfb0*/  SHF.R.U64 R37, R36, 0x3, RZ ;  /* 0x0000000324257819 */ /* 0x000fe400000012ff */
        /* <DEDUP_REMOVED lines=10> */
[----:B------:R-:W-:-:S02]  /*e060*/  LOP3.LUT R14, R37, R24, RZ, 0x3c, !PT ;  /* 0x00000018250e7212 */ /* 0x000fc400078e3cff */
[----:B------:R-:W-:Y:S02]  /*e070*/  SHF.R.U64 R33, R36, 0x3, RZ ;  /* 0x0000000324217819 */ /* 0x000fe400000012ff */
[----:B------:R-:W-:Y:S02]  /*e080*/  LOP3.LUT R24, R45, R20, RZ, 0x3c, !PT ;  /* 0x000000142d187212 */ /* 0x000fe400078e3cff */
[----:B------:R-:W-:Y:S02]  /*e090*/  LOP3.LUT R20, R10, 0x380, RZ, 0xc0, !PT ;  /* 0x000003800a147812 */ /* 0x000fe400078ec0ff */
[----:B------:R-:W-:Y:S02]  /*e0a0*/  IADD3 R65, P2, R96, 0x1000, RZ ;  /* 0x0000100060417810 */ /* 0x000fe40007f5e0ff */
[----:B------:R-:W-:Y:S02]  /*e0b0*/  LOP3.LUT R28, R33, R28, RZ, 0x3c, !PT ;  /* 0x0000001c211c7212 */ /* 0x000fe400078e3cff */
[----:B------:R-:W-:-:S02]  /*e0c0*/  SHF.R.U64 R33, R20, 0x3, RZ ;  /* 0x0000000314217819 */ /* 0x000fc400000012ff */
[----:B------:R-:W-:Y:S02]  /*e0d0*/  LOP3.LUT R64, R65, 0x380, RZ, 0xc0, !PT ;  /* 0x0000038041407812 */ /* 0x000fe400078ec0ff */
[----:B------:R-:W-:Y:S02]  /*e0e0*/  LOP3.LUT R20, R7, 0x380, RZ, 0xc0, !PT ;  /* 0x0000038007147812 */ /* 0x000fe400078ec0ff */
[----:B------:R-:W-:Y:S02]  /*e0f0*/  LOP3.LUT R37, R32, 0x380, RZ, 0xc0, !PT ;  /* 0x0000038020257812 */ /* 0x000fe400078ec0ff */
[----:B------:R-:W-:Y:S02]  /*e100*/  LOP3.LUT R40, R33, R10, RZ, 0x3c, !PT ;  /* 0x0000000a21287212 */ /* 0x000fe400078e3cff */
[----:B------:R-:W-:Y:S02]  /*e110*/  SHF.R.U64 R64, R64, 0x3, RZ ;  /* 0x0000000340407819 */ /* 0x000fe400000012ff */
[----:B------:R-:W-:-:S02]  /*e120*/  SHF.R.U64 R10, R20, 0x3, RZ ;  /* 0x00000003140a7819 */ /* 0x000fc400000012ff */
[----:B------:R-:W-:Y:S02]  /*e130*/  SHF.R.U64 R37, R37, 0x3, RZ ;  /* 0x0000000325257819 */ /* 0x000fe400000012ff */
[----:B------:R-:W-:Y:S01]  /*e140*/  LOP3.LUT R64, R64, R65, RZ, 0x3c, !PT ;  /* 0x0000004140407212 */ /* 0x000fe200078e3cff */
[----:B------:R-:W-:Y:S01]  /*e150*/  IMAD.X R65, RZ, RZ, R97, P2 ;  /* 0x000000ffff417224 */ /* 0x000fe200010e0661 */
[----:B------:R-:W-:Y:S02]  /*e160*/  LOP3.LUT R10, R10, R7, RZ, 0x3c, !PT ;  /* 0x000000070a0a7212 */ /* 0x000fe400078e3cff */
[C---:B------:R-:W-:Y:S02]  /*e170*/  IADD3 R33, P1, R96.reuse, 0x7000, RZ ;  /* 0x0000700060217810 */ /* 0x040fe40007f3e0ff */
[----:B------:R-:W-:Y:S02]  /*e180*/  IADD3 R7, P2, R96, 0x8000, RZ ;  /* 0x0000800060077810 */ /* 0x000fe40007f5e0ff */
[----:B------:R-:W-:-:S02]  /*e190*/  LOP3.LUT R56, R37, R32, RZ, 0x3c, !PT ;  /* 0x0000002025387212 */ /* 0x000fc400078e3cff */
[----:B------:R-:W-:Y:S02]  /*e1a0*/  LOP3.LUT R32, R33, 0x380, RZ, 0xc0, !PT ;  /* 0x0000038021207812 */ /* 0x000fe400078ec0ff */
[----:B------:R-:W-:Y:S02]  /*e1b0*/  LOP3.LUT R20, R7, 0x380, RZ, 0xc0, !PT ;  /* 0x0000038007147812 */ /* 0x000fe400078ec0ff */
[----:B------:R-:W-:Y:S02]  /*e1c0*/  SHF.R.U64 R32, R32, 0x3, RZ ;  /* 0x0000000320207819 */ /* 0x000fe400000012ff */
[----:B------:R-:W-:Y:S02]  /*e1d0*/  SHF.R.U64 R20, R20, 0x3, RZ ;  /* 0x0000000314147819 */ /* 0x000fe400000012ff */
[----:B------:R-:W-:Y:S02]  /*e1e0*/  LOP3.LUT R32, R32, R33, RZ, 0x3c, !PT ;  /* 0x0000002120207212 */ /* 0x000fe400078e3cff */
[----:B------:R-:W-:-:S02]  /*e1f0*/  IADD3.X R57, RZ, R5, RZ, P5, !PT ;  /* 0x00000005ff397210 */ /* 0x000fc40002ffe4ff */
[----:B------:R-:W-:Y:S02]  /*e200*/  LOP3.LUT R20, R20, R7, RZ, 0x3c, !PT ;  /* 0x0000000714147212 */ /* 0x000fe400078e3cff */
[----:B------:R-:W-:Y:S02]  /*e210*/  MOV R33, R4 ;  /* 0x0000000400217202 */ /* 0x000fe40000000f00 */
[----:B------:R-:W-:Y:S01]  /*e220*/  F2FP.BF16.F32.PACK_AB R4, R21, R200 ;  /* 0x000000c81504723e */ /* 0x000fe200000010ff */
[----:B------:R-:W-:Y:S01]  /*e230*/  IMAD.X R21, RZ, RZ, R97, P2 ;  /* 0x000000ffff157224 */ /* 0x000fe200010e0661 */
[----:B------:R-:W-:Y:S02]  /*e240*/  F2FP.BF16.F32.PACK_AB R5, R27, R26 ;  /* 0x0000001a1b05723e */ /* 0x000fe400000010ff */
[----:B------:R-:W-:Y:S02]  /*e250*/  F2FP.BF16.F32.PACK_AB R7, R31, R30 ;  /* 0x0000001e1f07723e */ /* 0x000fe400000010ff */
[----:B------:R-:W-:-:S02]  /*e260*/  IADD3 R61, P3, R96, 0x2000, RZ ;  /* 0x00002000603d7810 */ /* 0x000fc40007f7e0ff */
[----:B------:R-:W-:Y:S01]  /*e270*/  LOP3.LUT R45, R8, 0x380, RZ, 0xc0, !PT ;  /* 0x00000380082d7812 */ /* 0x000fe200078ec0ff */
[----:B------:R0:W-:Y:S01]  /*e280*/  STSM.16.M88.4 [R33], R4 ;  /* 0x0000000421007844 */ /* 0x0001e20000000200 */
[----:B------:R-:W-:Y:S02]  /*e290*/  LOP3.LUT R60, R61, 0x380, RZ, 0xc0, !PT ;  /* 0x000003803d3c7812 */ /* 0x000fe400078ec0ff */
[----:B------:R-:W-:Y:S01]  /*e2a0*/  SHF.R.U64 R45, R45, 0x3, RZ ;  /* 0x000000032d2d7819 */ /* 0x000fe200000012ff */
[----:B------:R-:W1:Y:S01]  /*e2b0*/  SHFL.IDX PT, R4, R216, RZ, 0x1f ;  /* 0x00001fffd8047589 */ /* 0x000e6200000e0000 */
[----:B------:R-:W-:Y:S02]  /*e2c0*/  SHF.R.U64 R60, R60, 0x3, RZ ;  /* 0x000000033c3c7819 */ /* 0x000fe400000012ff */
[----:B------:R-:W-:Y:S02]  /*e2d0*/  LOP3.LUT R8, R45, R8, RZ, 0x3c, !PT ;  /* 0x000000082d087212 */ /* 0x000fe400078e3cff */
[----:B------:R-:W-:Y:S01]  /*e2e0*/  LOP3.LUT R60, R60, R61, RZ, 0x3c, !PT ;  /* 0x0000003d3c3c7212 */ /* 0x000fe200078e3cff */
[----:B------:R-:W-:Y:S01]  /*e2f0*/  IMAD.X R61, RZ, RZ, R97, P3 ;  /* 0x000000ffff3d7224 */ /* 0x000fe200018e0661 */
[----:B------:R-:W-:-:S02]  /*e300*/  IADD3 R53, P4, R96, 0x3000, RZ ;  /* 0x0000300060357810 */ /* 0x000fc40007f9e0ff */
[C---:B------:R-:W-:Y:S02]  /*e310*/  IADD3 R49, P5, R96.reuse, 0x4000, RZ ;  /* 0x0000400060317810 */ /* 0x040fe40007fbe0ff */
[C---:B------:R-:W-:Y:S01]  /*e320*/  IADD3 R45, P6, R96.reuse, 0x5000, RZ ;  /* 0x00005000602d7810 */ /* 0x040fe20007fde0ff */
[----:B0-----:R-:W-:Y:S01]  /*e330*/  IMAD.X R33, RZ, RZ, R97, P1 ;  /* 0x000000ffff217224 */ /* 0x001fe200008e0661 */
[C---:B------:R-:W-:Y:S02]  /*e340*/  IADD3 R37, P0, R96.reuse, 0x6000, RZ ;  /* 0x0000600060257810 */ /* 0x040fe40007f1e0ff */
[----:B------:R-:W-:Y:S02]  /*e350*/  IADD3 R69, P3, R96, 0x9000, RZ ;  /* 0x0000900060457810 */ /* 0x000fe40007f7e0ff */
        /* <DEDUP_REMOVED lines=26> */
[C---:B------:R-:W-:Y:S02]  /*e500*/  IADD3 R89, P1, R96.reuse, 0xe000, RZ ;  /* 0x0000e00060597810 */ /* 0x040fe40007f3e0ff */
[----:B------:R-:W-:Y:S02]  /*e510*/  IADD3 R93, P2, R96, 0xf000, RZ ;  /* 0x0000f000605d7810 */ /* 0x000fe40007f5e0ff */
[----:B-1----:R-:W-:-:S02]  /*e520*/  ISETP.NE.AND P3, PT, R4, RZ, PT ;  /* 0x000000ff0400720c */ /* 0x002fc40003f65270 */
[----:B------:R-:W-:Y:S02]  /*e530*/  LOP3.LUT R96, R5, R96, RZ, 0x3c, !PT ;  /* 0x0000006005607212 */ /* 0x000fe400078e3cff */
        /* <DEDUP_REMOVED lines=8> */
[----:B------:R-:W-:Y:S02]  /*e5c0*/  MOV R35, R10 ;  /* 0x0000000a00237202 */ /* 0x000fe40000000f00 */
[----:B------:R-:W-:Y:S02]  /*e5d0*/  MOV R105, R104 ;  /* 0x0000006800697202 */ /* 0x000fe40000000f00 */
[----:B------:R-:W-:Y:S02]  /*e5e0*/  MOV R109, R12 ;  /* 0x0000000c006d7202 */ /* 0x000fe40000000f00 */
[----:B------:R-:W-:-:S02]  /*e5f0*/  MOV R100, R14 ;  /* 0x0000000e00647202 */ /* 0x000fc40000000f00 */
[----:B------:R-:W-:Y:S02]  /*e600*/  F2FP.BF16.F32.PACK_AB R8, R207, R210 ;  /* 0x000000d2cf08723e */ /* 0x000fe400000010ff */
        /* <DEDUP_REMOVED lines=8> */
[----:B------:R-:W-:Y:S02]  /*e690*/  MOV R112, R112 ;  /* 0x0000007000707202 */ /* 0x000fe40000000f00 */
[----:B0-----:R-:W-:Y:S01]  /*e6a0*/  F2FP.BF16.F32.PACK_AB R4, R198, R202 ;  /* 0x000000cac604723e */ /* 0x001fe200000010ff */
[----:B------:R-:W-:Y:S01]  /*e6b0*/  STSM.16.M88.4 [R168], R12 ;  /* 0x0000000ca8007844 */ /* 0x000fe20000000200 */
[----:B------:R-:W-:Y:S02]  /*e6c0*/  F2FP.BF16.F32.PACK_AB R5, R59, R58 ;  /* 0x0000003a3b05723e */ /* 0x000fe400000010ff */
[----:B------:R-:W-:Y:S02]  /*e6d0*/  F2FP.BF16.F32.PACK_AB R6, R183, R199 ;  /* 0x000000c7b706723e */ /* 0x000fe400000010ff */
[----:B------:R-:W-:-:S02]  /*e6e0*/  F2FP.BF16.F32.PACK_AB R7, R63, R62 ;  /* 0x0000003e3f07723e */ /* 0x000fc400000010ff */
[----:B------:R-:W-:Y:S02]  /*e6f0*/  MOV R104, R24 ;  /* 0x0000001800687202 */ /* 0x000fe40000000f00 */
[----:B------:R-:W-:Y:S01]  /*e700*/  MOV R116, R116 ;  /* 0x0000007400747202 */ /* 0x000fe20000000f00 */
[----:B------:R0:W-:Y:S01]  /*e710*/  STSM.16.M88.4 [R112], R4 ;  /* 0x0000000470007844 */ /* 0x0001e20000000200 */
[----:B------:R-:W-:Y:S02]  /*e720*/  MOV R108, R28 ;  /* 0x0000001c006c7202 */ /* 0x000fe40000000f00 */
[----:B------:R-:W-:Y:S02]  /*e730*/  F2FP.BF16.F32.PACK_AB R24, R181, R196 ;  /* 0x000000c4b518723e */ /* 0x000fe400000010ff */
[----:B------:R-:W-:Y:S02]  /*e740*/  F2FP.BF16.F32.PACK_AB R25, R67, R66 ;  /* 0x000000424319723e */ /* 0x000fe400000010ff */
[----:B------:R-:W-:-:S02]  /*e750*/  F2FP.BF16.F32.PACK_AB R26, R179, R182 ;  /* 0x000000b6b31a723e */ /* 0x000fc400000010ff */
[----:B------:R-:W-:Y:S02]  /*e760*/  F2FP.BF16.F32.PACK_AB R27, R71, R70 ;  /* 0x00000046471b723e */ /* 0x000fe400000010ff */
[----:B------:R-:W-:Y:S02]  /*e770*/  MOV R122, R122 ;  /* 0x0000007a007a7202 */ /* 0x000fe40000000f00 */
[----:B------:R-:W-:Y:S01]  /*e780*/  MOV R113, R40 ;  /* 0x0000002800717202 */ /* 0x000fe20000000f00 */
[----:B------:R1:W-:Y:S01]  /*e790*/  STSM.16.M88.4 [R116], R24 ;  /* 0x0000001874007844 */ /* 0x0003e20000000200 */
        /* <DEDUP_REMOVED lines=16> */
[----:B0-----:R-:W-:-:S02]  /*e8a0*/  F2FP.BF16.F32.PACK_AB R4, R164, R167 ;  /* 0x000000a7a404723e */ /* 0x001fc400000010ff */
[----:B------:R-:W-:Y:S01]  /*e8b0*/  F2FP.BF16.F32.PACK_AB R5, R99, R98 ;  /* 0x000000626305723e */ /* 0x000fe200000010ff */
[----:B------:R2:W-:Y:S01]  /*e8c0*/  STSM.16.M88.4 [R109], R56 ;  /* 0x000000386d007844 */ /* 0x0005e20000000200 */
[----:B------:R-:W-:Y:S02]  /*e8d0*/  F2FP.BF16.F32.PACK_AB R6, R162, R165 ;  /* 0x000000a5a206723e */ /* 0x000fe400000010ff */
[----:B------:R-:W-:Y:S02]  /*e8e0*/  F2FP.BF16.F32.PACK_AB R7, R103, R102 ;  /* 0x000000666707723e */ /* 0x000fe400000010ff */
[----:B------:R-:W-:Y:S02]  /*e8f0*/  F2FP.BF16.F32.PACK_AB R8, R160, R163 ;  /* 0x000000a3a008723e */ /* 0x000fe400000010ff */
[----:B------:R-:W-:Y:S01]  /*e900*/  F2FP.BF16.F32.PACK_AB R9, R107, R106 ;  /* 0x0000006a6b09723e */ /* 0x000fe200000010ff */
[----:B------:R2:W-:Y:S01]  /*e910*/  STSM.16.M88.4 [R100], R4 ;  /* 0x0000000464007844 */ /* 0x0005e20000000200 */
[----:B------:R-:W-:-:S02]  /*e920*/  F2FP.BF16.F32.PACK_AB R10, R158, R161 ;  /* 0x000000a19e0a723e */ /* 0x000fc400000010ff */
[----:B------:R-:W-:Y:S02]  /*e930*/  F2FP.BF16.F32.PACK_AB R11, R111, R110 ;  /* 0x0000006e6f0b723e */ /* 0x000fe400000010ff */
[----:B------:R-:W-:Y:S02]  /*e940*/  F2FP.BF16.F32.PACK_AB R12, R156, R159 ;  /* 0x0000009f9c0c723e */ /* 0x000fe400000010ff */
[----:B------:R-:W-:Y:S01]  /*e950*/  F2FP.BF16.F32.PACK_AB R13, R115, R114 ;  /* 0x00000072730d723e */ /* 0x000fe200000010ff */
[----:B------:R2:W-:Y:S01]  /*e960*/  STSM.16.M88.4 [R104], R8 ;  /* 0x0000000868007844 */ /* 0x0005e20000000200 */
[----:B------:R-:W-:Y:S02]  /*e970*/  F2FP.BF16.F32.PACK_AB R14, R154, R157 ;  /* 0x0000009d9a0e723e */ /* 0x000fe400000010ff */
[----:B------:R-:W-:Y:S02]  /*e980*/  F2FP.BF16.F32.PACK_AB R15, R119, R118 ;  /* 0x00000076770f723e */ /* 0x000fe400000010ff */
[----:B-1----:R-:W-:-:S02]  /*e990*/  F2FP.BF16.F32.PACK_AB R24, R121, R155 ;  /* 0x0000009b7918723e */ /* 0x002fc400000010ff */
[----:B------:R-:W-:Y:S01]  /*e9a0*/  F2FP.BF16.F32.PACK_AB R25, R120, R19 ;  /* 0x000000137819723e */ /* 0x000fe200000010ff */
[----:B------:R2:W-:Y:S01]  /*e9b0*/  STSM.16.M88.4 [R108], R12 ;  /* 0x0000000c6c007844 */ /* 0x0005e20000000200 */
[----:B------:R-:W-:Y:S02]  /*e9c0*/  F2FP.BF16.F32.PACK_AB R26, R125, R124 ;  /* 0x0000007c7d1a723e */ /* 0x000fe400000010ff */
[----:B------:R-:W-:Y:S02]  /*e9d0*/  F2FP.BF16.F32.PACK_AB R27, R153, R152 ;  /* 0x00000098991b723e */ /* 0x000fe400000010ff */
[----:B------:R-:W-:Y:S02]  /*e9e0*/  LOP3.LUT R72, R73, 0x380, RZ, 0xc0, !PT ;  /* 0x0000038049487812 */ /* 0x000fe400078ec0ff */
[----:B------:R-:W-:Y:S01]  /*e9f0*/  LOP3.LUT R76, R77, 0x380, RZ, 0xc0, !PT ;  /* 0x000003804d4c7812 */ /* 0x000fe200078ec0ff */
[----:B------:R2:W-:Y:S01]  /*ea00*/  STSM.16.M88.4 [R113], R24 ;  /* 0x0000001871007844 */ /* 0x0005e20000000200 */
[----:B------:R-:W-:-:S02]  /*ea10*/  LOP3.LUT R80, R81, 0x380, RZ, 0xc0, !PT ;  /* 0x0000038051507812 */ /* 0x000fc400078ec0ff */
[----:B------:R-:W-:Y:S01]  /*ea20*/  LOP3.LUT R84, R85, 0x380, RZ, 0xc0, !PT ;  /* 0x0000038055547812 */ /* 0x000fe200078ec0ff */
[----:B------:R2:W-:Y:S01]  /*ea30*/  STSM.16.M88.4 [R101], R128 ;  /* 0x0000008065007844 */ /* 0x0005e20000000200 */
[----:B------:R-:W-:Y:S02]  /*ea40*/  LOP3.LUT R88, R89, 0x380, RZ, 0xc0, !PT ;  /* 0x0000038059587812 */ /* 0x000fe400078ec0ff */
[----:B------:R-:W-:Y:S01]  /*ea50*/  LOP3.LUT R92, R93, 0x380, RZ, 0xc0, !PT ;  /* 0x000003805d5c7812 */ /* 0x000fe200078ec0ff */
[----:B------:R2:W-:Y:S01]  /*ea60*/  STSM.16.M88.4 [R34], R136 ;  /* 0x0000008822007844 */ /* 0x0005e20000000200 */
[----:B------:R-:W-:Y:S02]  /*ea70*/  SHF.R.U64 R72, R72, 0x3, RZ ;  /* 0x0000000348487819 */ /* 0x000fe400000012ff */
[----:B------:R-:W-:Y:S01]  /*ea80*/  SHF.R.U64 R76, R76, 0x3, RZ ;  /* 0x000000034c4c7819 */ /* 0x000fe200000012ff */
[----:B------:R2:W-:Y:S01]  /*ea90*/  STSM.16.M88.4 [R35], R144 ;  /* 0x0000009023007844 */ /* 0x0005e20000000200 */
[----:B------:R-:W-:-:S02]  /*eaa0*/  SHF.R.U64 R80, R80, 0x3, RZ ;  /* 0x0000000350507819 */ /* 0x000fc400000012ff */
        /* <DEDUP_REMOVED lines=15> */
[----:B------:R-:W-:Y:S06]  /*eba0*/  BAR.SYNC.DEFER_BLOCKING 0x1, 0x100 ;  /* 0x0044000000007b1d */ /* 0x000fec0000010000 */
[----:B--2---:R-:W-:Y:S05]  /*ebb0*/  @P3 BRA `(.L_x_4270) ;  /* 0x0000000000b83947 */ /* 0x004fea0003800000 */
[----:B------:R-:W0:Y:S01]  /*ebc0*/  LDC R8, c[0x0][0xce8] ;  /* 0x00033a00ff087b82 */ /* 0x000e220000000800 */
[----:B------:R-:W-:Y:S01]  /*ebd0*/  VIADD R10, R190, UR38 ;  /* 0x00000026be0a7c36 */ /* 0x000fe20008000000 */
[----:B------:R-:W-:Y:S01]  /*ebe0*/  ULDC.64 UR8, c[0x0][0xc90] ;  /* 0x0003240000087ab9 */ /* 0x000fe20000000a00 */
[----:B------:R-:W-:Y:S01]  /*ebf0*/  ULDC.64 UR10, c[0x0][0xc98] ;  /* 0x00032600000a7ab9 */ /* 0x000fe20000000a00 */
[----:B------:R-:W-:Y:S01]  /*ec00*/  UIMAD UR5, UR12, UR8, URZ ;  /* 0x000000080c0572a4 */ /* 0x000fe2000f8e023f */
[----:B------:R-:W-:Y:S01]  /*ec10*/  IMAD.MOV R9, RZ, RZ, -R184 ;  /* 0x000000ffff097224 */ /* 0x000fe200078e0ab8 */
[----:B------:R-:W-:Y:S01]  /*ec20*/  UIMAD.WIDE.U32 UR6, UR37, UR8, URZ ;  /* 0x00000008250672a5 */ /* 0x000fe2000f8e003f */
[----:B------:R-:W-:Y:S01]  /*ec30*/  MOV R4, R10 ;  /* 0x0000000a00047202 */ /* 0x000fe20000000f00 */
        /* <DEDUP_REMOVED lines=38> */
.L_x_4270:
        /* <DEDUP_REMOVED lines=18> */
[----:B------:R-:W5:Y:S04]  /*efc0*/  LD.E.128 R36, desc[UR44][R36.64] ;  /* 0x0000002c24247980 */ /* 0x000f68000c101d00 */
[----:B------:R-:W5:Y:S02]  /*efd0*/  LD.E.128 R32, desc[UR44][R32.64] ;  /* 0x0000002c20207980 */ /* 0x000f64000c101d00 */
[----:B------:R-:W0:Y:S01]  /*efe0*/  @P2 LDC R9, c[0x0][0xcec] ;  /* 0x00033b00ff092b82 */ /* 0x000e220000000800 */
[----:B------:R-:W-:Y:S01]  /*eff0*/  IMAD.SHL.U32 R3, R3, 0x4, RZ ;  /* 0x0000000403037824 */ /* 0x000fe200078e00ff */
[----:B------:R-:W-:Y:S01]  /*f000*/  ISETP.GE.AND P0, PT, R193, UR10, PT ;  /* 0x0000000ac1007c0c */ /* 0x000fe2000bf06270 */
[----:B------:R1:W5:Y:S04]  /*f010*/  LD.E.128 R4, desc[UR44][R20.64] ;  /* 0x0000002c14047980 */ /* 0x000368000c101d00 */
[----:B------:R-:W5:Y:S01]  /*f020*/  LD.E.128 R68, desc[UR44][R68.64] ;  /* 0x0000002c44447980 */ /* 0x000f62000c101d00 */
[----:B------:R-:W2:Y:S01]  /*f030*/  @P2 LDC R11, c[0x0][0xcf0] ;  /* 0x00033c00ff0b2b82 */ /* 0x000ea20000000800 */
[----:B------:R-:W-:Y:S01]  /*f040*/  LOP3.LUT R3, R3, 0x4, R0, 0xe2, !PT ;  /* 0x0000000403037812 */ /* 0x000fe200078ee200 */
[----:B------:R-:W-:Y:S01]  /*f050*/  IMAD R0, R214, 0x20, R215 ;  /* 0x00000020d6007824 */ /* 0x000fe200078e02d7 */
[----:B------:R-:W-:Y:S01]  /*f060*/  SEL R8, RZ, 0xffffffff, P0 ;  /* 0xffffffffff087807 */ /* 0x000fe20000000000 */
[----:B------:R-:W5:Y:S01]  /*f070*/  LD.E.128 R72, desc[UR44][R72.64] ;  /* 0x0000002c48487980 */ /* 0x000f62000c101d00 */
[----:B------:R-:W-:Y:S01]  /*f080*/  ISETP.GE.AND P0, PT, R192, UR10, PT ;  /* 0x0000000ac0007c0c */ /* 0x000fe2000bf06270 */
[----:B------:R-:W-:Y:S01]  /*f090*/  UIMAD UR5, UR12, UR8, URZ ;  /* 0x000000080c0572a4 */ /* 0x000fe2000f8e023f */
[----:B------:R-:W-:Y:S01]  /*f0a0*/  VIADD R14, R0, UR38 ;  /* 0x00000026000e7c36 */ /* 0x000fe20008000000 */
[----:B------:R-:W5:Y:S01]  /*f0b0*/  LD.E.128 R76, desc[UR44][R76.64] ;  /* 0x0000002c4c4c7980 */ /* 0x000f62000c101d00 */
[----:B------:R-:W-:Y:S01]  /*f0c0*/  SEL R0, RZ, 0xffffffff, P0 ;  /* 0xffffffffff007807 */ /* 0x000fe20000000000 */
[----:B------:R-:W-:-:S02]  /*f0d0*/  UIMAD.WIDE.U32 UR6, UR37, UR8, URZ ;  /* 0x00000008250672a5 */ /* 0x000fc4000f8e003f */
        /* <DEDUP_REMOVED lines=19> */
[----:B------:R-:W-:Y:S01]  /*f210*/  IMAD.U32 R9, RZ, RZ, UR7 ;  /* 0x00000007ff097e24 */ /* 0x000fe2000f8e00ff */
[----:B------:R-:W-:Y:S01]  /*f220*/  ULDC.64 UR6, c[0x0][0xbe0] ;  /* 0x0002f80000067ab9 */ /* 0x000fe20000000a00 */
[----:B------:R-:W-:Y:S01]  /*f230*/  IMAD.MOV R13, RZ, RZ, -R3 ;  /* 0x000000ffff0d7224 */ /* 0x000fe200078e0a03 */
[----:B------:R-:W-:Y:S01]  /*f240*/  SEL R0, RZ, 0xffffffff, P0 ;  /* 0xffffffffff007807 */ /* 0x000fe20000000000 */
[----:B------:R-:W-:Y:S01]  /*f250*/  IMAD R12, R11, UR6, RZ ;  /* 0x000000060b0c7c24 */ /* 0x000fe2000f8e02ff */
[----:B------:R-:W5:Y:S01]  /*f260*/  LD.E.128 R88, desc[UR44][R88.64] ;  /* 0x0000002c58587980 */ /* 0x000f62000c101d00 */
[----:B------:R-:W-:Y:S01]  /*f270*/  IMAD.U32 R9, RZ, RZ, UR5 ;  /* 0x00000005ff097e24 */ /* 0x000fe2000f8e00ff */
[----:B------:R-:W-:Y:S01]  /*f280*/  ULDC UR5, c[0x0][0xb88] ;  /* 0x0002e20000057ab9 */ /* 0x000fe20000000800 */
[----:B------:R-:W-:Y:S01]  /*f290*/  IMAD R11, R15, R13, R14 ;  /* 0x0000000d0f0b7224 */ /* 0x000fe200078e020e */
[----:B------:R-:W5:Y:S01]  /*f2a0*/  LD.E.128 R92, desc[UR44][R92.64] ;  /* 0x0000002c5c5c7980 */ /* 0x000f62000c101d00 */
[----:B------:R-:W-:Y:S01]  /*f2b0*/  IMAD.SHL.U32 R19, R0, 0x20, RZ ;  /* 0x0000002000137824 */ /* 0x000fe200078e00ff */
[----:B------:R-:W-:Y:S01]  /*f2c0*/  ISETP.GE.AND P0, PT, R218, UR10, PT ;  /* 0x0000000ada007c0c */ /* 0x000fe2000bf06270 */
[C---:B------:R-:W-:Y:S01]  /*f2d0*/  IMAD R13, R3.reuse, UR7, R12 ;  /* 0x00000007030d7c24 */ /* 0x040fe2000f8e020c */
[----:B------:R-:W-:Y:S01]  /*f2e0*/  @!PT LDS RZ, [RZ] ;  /* 0x00000000fffff984 */ /* 0x000fe20000000800 */
[----:B------:R-:W-:Y:S01]  /*f2f0*/  @!PT LDS RZ, [RZ] ;  /* 0x00000000fffff984 */ /* 0x000fe20000000800 */
[----:B------:R-:W-:Y:S01]  /*f300*/  @!PT LDS RZ, [RZ] ;  /* 0x00000000fffff984 */ /* 0x000fe20000000800 */
[----:B------:R-:W-:Y:S01]  /*f310*/  @!PT LDS RZ, [RZ] ;  /* 0x00000000fffff984 */ /* 0x000fe20000000800 */
[----:B------:R0:W-:Y:S06]  /*f320*/  MEMBAR.ALL.CTA ;  /* 0x0000000000007992 */ /* 0x0001ec0000008000 */
[----:B0-----:R-:W0:Y:S01]  /*f330*/  FENCE.VIEW.ASYNC.S ;  /* 0x00000000000073c6 */ /* 0x001e220000000000 */
[----:B------:R-:W-:Y:S01]  /*f340*/  IMAD.WIDE.U32 R8, R3, UR6, R8 ;  /* 0x0000000603087c25 */ /* 0x000fe2000f8e0008 */
[----:B------:R-:W-:Y:S01]  /*f350*/  SHF.R.S32.HI R0, RZ, 0x1f, R11 ;  /* 0x0000001fff007819 */ /* 0x000fe2000001140b */
[----:B------:R-:W-:Y:S01]  /*f360*/  ULDC.64 UR6, c[0x0][0xbd8] ;  /* 0x0002f60000067ab9 */ /* 0x000fe20000000a00 */
[----:B------:R-:W-:Y:S01]  /*f370*/  LOP3.LUT R10, R19, 0x20, R10, 0xe2, !PT ;  /* 0x00000020130a7812 */ /* 0x000fe200078ee20a */
[----:B------:R-:W-:Y:S01]  /*f380*/  VIADD R27, R215, UR38 ;  /* 0x00000026d71b7c36 */ /* 0x000fe20008000000 */
[----:B------:R-:W-:Y:S01]  /*f390*/  IADD3 R9, R9, R13, RZ ;  /* 0x0000000d09097210 */ /* 0x000fe20007ffe0ff */
[----:B------:R-:W-:Y:S01]  /*f3a0*/  IMAD R0, R0, UR6, RZ ;  /* 0x0000000600007c24 */ /* 0x000fe2000f8e02ff */
[----:B------:R-:W-:Y:S01]  /*f3b0*/  SEL R3, RZ, 0x40, P0 ;  /* 0x00000040ff037807 */ /* 0x000fe20000000000 */
[----:B------:R-:W-:Y:S01]  /*f3c0*/  IMAD R28, R15, UR5, RZ ;  /* 0x000000050f1c7c24 */ /* 0x000fe2000f8e02ff */
[----:B------:R-:W-:Y:S01]  /*f3d0*/  ISETP.GE.AND P0, PT, R217, UR10, PT ;  /* 0x0000000ad9007c0c */ /* 0x000fe2000bf06270 */
[C---:B------:R-:W-:Y:S01]  /*f3e0*/  IMAD R13, R11.reuse, UR7, R0 ;  /* 0x000000070b0d7c24 */ /* 0x040fe2000f8e0200 */
[----:B------:R-:W-:Y:S01]  /*f3f0*/  LOP3.LUT R3, R10, R3, RZ, 0xfc, !PT ;  /* 0x000000030a037212 */ /* 0x000fe200078efcff */
[----:B------:R-:W-:Y:S01]  /*f400*/  IMAD.WIDE.U32 R8, R11, UR6, R8 ;  /* 0x000000060b087c25 */ /* 0x000fe2000f8e0008 */
[----:B------:R-:W-:Y:S01]  /*f410*/  ISETP.GE.AND P1, PT, R27, R28, PT ;  /* 0x0000001c1b00720c */ /* 0x000fe20003f26270 */
[----:B------:R-:W-:Y:S01]  /*f420*/  ULDC.64 UR6, c[0x0][0xb80] ;  /* 0x0002e00000067ab9 */ /* 0x000fe20000000a00 */
[----:B------:R-:W-:Y:S01]  /*f430*/  SEL R10, RZ, 0x80, P0 ;  /* 0x00000080ff0a7807 */ /* 0x000fe20000000000 */
[----:B------:R-:W-:Y:S01]  /*f440*/  VIADD R0, R17, 0x38820 ;  /* 0x0003882011007836 */ /* 0x000fe20000000000 */
[----:B------:R-:W-:Y:S01]  /*f450*/  LEA R19, P2, R8, UR6, 0x1 ;  /* 0x0000000608137c11 */ /* 0x000fe2000f8408ff */
[----:B------:R-:W-:Y:S01]  /*f460*/  IMAD.IADD R9, R9, 0x1, R13 ;  /* 0x0000000109097824 */ /* 0x000fe200078e020d */
[----:B------:R-:W-:Y:S02]  /*f470*/  BSSY B1, `(.L_x_4271) ;  /* 0x0000027000017945 */ /* 0x000fe40003800000 */
[----:B------:R-:W-:-:S02]  /*f480*/  PRMT R0, RZ, 0x654, R0 ;  /* 0x00000654ff007816 */ /* 0x000fc40000000000 */
[----:B------:R-:W-:Y:S02]  /*f490*/  LEA.HI.X R26, R8, UR7, R9, 0x1, P2 ;  /* 0x00000007081a7c11 */ /* 0x000fe400090f0c09 */
[----:B0-----:R0:W-:Y:S03]  /*f4a0*/  SYNCS.ARRIVE.TRANS64.RED.A1T0 RZ, [R0+URZ], RZ ;  /* 0x000000ff00ff79a7 */ /* 0x0011e6000810043f */
[----:B------:R1:W2:Y:S01]  /*f4b0*/  SHFL.IDX PT, R11, R26, RZ, 0x181f ;  /* 0x00181fff1a0b7589 */ /* 0x0002a200000e0000 */
[----:B0-----:R-:W-:-:S03]  /*f4c0*/  LOP3.LUT R0, R3, R10, RZ, 0xfc, !PT ;  /* 0x0000000a03007212 */ /* 0x001fc600078efcff */
[----:B------:R1:W0:Y:S01]  /*f4d0*/  SHFL.IDX PT, R10, R19, RZ, 0x181f ;  /* 0x00181fff130a7589 */ /* 0x00022200000e0000 */
[----:B------:R-:W-:Y:S05]  /*f4e0*/  @P1 BRA `(.L_x_4272) ;  /* 0x00000000007c1947 */ /* 0x000fea0003800000 */
[----:B------:R-:W-:Y:S02]  /*f4f0*/  ISETP.GE.AND P1, PT, R195, UR10, PT ;  /* 0x0000000ac3007c0c */ /* 0x000fe4000bf26270 */
[----:B------:R-:W-:Y:S02]  /*f500*/  ISETP.GE.AND P0, PT, R23, UR10, PT ;  /* 0x0000000a17007c0c */ /* 0x000fe4000bf06270 */
[----:B------:R-:W-:Y:S02]  /*f510*/  ISETP.GE.AND P5, PT, R194, UR10, PT ;  /* 0x0000000ac2007c0c */ /* 0x000fe4000bfa6270 */
[----:B------:R-:W-:-:S07]  /*f520*/  ISETP.GE.AND P3, PT, R193, UR10, PT ;  /* 0x0000000ac1007c0c */ /* 0x000fce000bf66270 */
[-C--:B0-----:R-:W-:Y:S02]  /*f530*/  @!P1 LEA R12, P2, R195, R10.reuse, 0x1 ;  /* 0x0000000ac30c9211 */ /* 0x081fe400078408ff */
        /* <DEDUP_REMOVED lines=10> */
[CC--:B-1----:R-:W-:Y:S01]  /*f5e0*/  @!P3 LEA R20, P6, R193.reuse, R10.reuse, 0x1 ;  /* 0x0000000ac114b211 */ /* 0x0c2fe200078c08ff */
[----:B------:R3:W-:Y:S03]  /*f5f0*/  @!P5 ST.E.128 desc[UR44][R14.64], R48 ;  /* 0x000000300e00d985 */ /* 0x0007e6000c101d2c */
[----:B------:R-:W-:Y:S02]  /*f600*/  @!P3 LEA.HI.X R21, R193, R11, R227, 0x1, P6 ;  /* 0x0000000bc115b211 */ /* 0x000fe400030f0ce3 */
[----:B0-----:R-:W-:-:S03]  /*f610*/  @!P2 LEA R8, P5, R192, R10, 0x1 ;  /* 0x0000000ac008a211 */ /* 0x001fc600078a08ff */
        /* <DEDUP_REMOVED lines=12> */
.L_x_4272:
[----:B------:R-:W-:Y:S05]  /*f6e0*/  BSYNC B1 ;  /* 0x0000000000017941 */ /* 0x000fea0003800000 */
.L_x_4271:
        /* <DEDUP_REMOVED lines=22> */
[CC--:B------:R-:W-:Y:S02]  /*f850*/  @!P0 LEA R14, P3, R191.reuse, R6.reuse, 0x1 ;  /* 0x00000006bf0e8211 */ /* 0x0c0fe400078608ff */
[-C--:B0-----:R-:W-:Y:S01]  /*f860*/  @!P1 LEA R4, P6, R192, R6.reuse, 0x1 ;  /* 0x00000006c0049211 */ /* 0x081fe200078c08ff */
[----:B------:R4:W-:Y:S01]  /*f870*/  @!P2 ST.E.128 desc[UR44][R12.64], R32 ;  /* 0x000000200c00a985 */ /* 0x0009e2000c101d2c */
[----:B-1----:R-:W-:Y:S02]  /*f880*/  @P4 LEA R20, P5, R218, R6, 0x1 ;  /* 0x00000006da144211 */ /* 0x002fe400078a08ff */
        /* <DEDUP_REMOVED lines=12> */
.L_x_4269:
        /* <DEDUP_REMOVED lines=9> */
[----:B------:R-:W-:Y:S01]  /*f9e0*/  ISETP.GE.AND P1, PT, R194, UR12, PT ;  /* 0x0000000cc2007c0c */ /* 0x000fe2000bf26270 */
[----:B------:R-:W-:Y:S01]  /*f9f0*/  VIADD R8, R0, UR38 ;  /* 0x0000002600087c36 */ /* 0x000fe20008000000 */
        /* <DEDUP_REMOVED lines=46> */
.L_x_4275:
[----:B------:R-:W-:Y:S05]  /*fce0*/  BSYNC B1 ;  /* 0x0000000000017941 */ /* 0x000fea0003800000 */
.L_x_4274:
        /* <DEDUP_REMOVED lines=28> */
[----:B------:R-:W-:Y:S01]  /*feb0*/  MOV R5, UR7 ;  /* 0x0000000700057c02 */ /* 0x000fe20008000f00 */
[----:B------:R-:W-:Y:S01]  /*fec0*/  ULDC.64 UR6, c[0x0][0xbe0] ;  /* 0x0002f80000067ab9 */ /* 0x000fe20000000a00 */
[----:B------:R-:W-:Y:S01]  /*fed0*/  SEL R6, RZ, 0xffffffff, P1 ;  /* 0xffffffffff067807 */ /* 0x000fe20000800000 */
        /* <DEDUP_REMOVED lines=18> */
[----:B------:R-:W-:Y:S02]  /*10000*/  VIADD R0, R215, UR38 ;  /* 0x00000026d7007c36 */ /* 0x000fe40008000000 */
[----:B------:R-:W-:-:S02]  /*10010*/  IMAD R25, R10, UR5, RZ ;  /* 0x000000050a197c24 */ /* 0x000fc4000f8e02ff */
        /* <DEDUP_REMOVED lines=44> */
.L_x_4277:
[----:B------:R-:W-:Y:S05]  /*102e0*/  BSYNC B1 ;  /* 0x0000000000017941 */ /* 0x000fea0003800000 */
.L_x_4276:
        /* <DEDUP_REMOVED lines=36> */
.L_x_4273:
[----:B------:R-:W-:Y:S05]  /*10530*/  BSYNC B0 ;  /* 0x0000000000007941 */ /* 0x000fea0003800000 */
.L_x_4268:
[----:B------:R-:W-:Y:S02]  /*10540*/  ULDC UR5, c[0x0][0xd38] ;  /* 0x00034e0000057ab9 */ /* 0x000fe40000000800 */
[----:B------:R-:W-:-:S06]  /*10550*/  UISETP.GE.AND UP0, UPT, UR4, UR5, UPT ;  /* 0x000000050400728c */ /* 0x000fcc000bf06270 */
[----:B------:R-:W-:-:S13]  /*10560*/  PLOP3.LUT P0, PT, PT, PT, UP0, 0x80, 0x0 ;  /* 0x000000000000781c */ /* 0x000fda0003f0f008 */
[----:B------:R-:W-:Y:S05]  /*10570*/  @!P0 BRA `(.L_x_4278) ;  /* 0xffffff0800788947 */ /* 0x000fea000383ffff */
[----:B------:R-:W-:Y:S05]  /*10580*/  EXIT ;  /* 0x000000000000794d */ /* 0x000fea0003800000 */
.L_x_4221:
        /* <DEDUP_REMOVED lines=24> */
[----:B------:R-:W-:Y:S01]  /*10710*/  ULDC UR9, c[0x0][0x2b8] ;  /* 0x0000ae0000097ab9 */ /* 0x000fe20000000800 */
[----:B------:R-:W-:Y:S01]  /*10720*/  ULDC UR38, c[0x0][0x288] ;  /* 0x0000a20000267ab9 */ /* 0x000fe20000000800 */
[----:B------:R-:W-:Y:S01]  /*10730*/  UISETP.NE.AND.EX UP0, UPT, UR7, URZ, UPT, UP0 ;  /* 0x0000003f0700728c */ /* 0x000fe2000bf05300 */
[----:B------:R-:W-:Y:S01]  /*10740*/  IMAD.MOV.U32 R23, RZ, RZ, 0x1 ;  /* 0x00000001ff177424 */ /* 0x000fe200078e00ff */
[----:B------:R-:W-:Y:S01]  /*10750*/  ULDC UR39, c[0x0][0x448] ;  /* 0x0001120000277ab9 */ /* 0x000fe20000000800 */
[----:B------:R-:W-:Y:S01]  /*10760*/  ULDC.64 UR6, c[0x0][0x2f0] ;  /* 0x0000bc0000067ab9 */ /* 0x000fe20000000a00 */
        /* <DEDUP_REMOVED lines=77> */
[----:B------:R-:W-:Y:S02]  /*10c40*/  @P0 LOP3.LUT R16, R16, 0x4, RZ, 0xfc, !PT ;  /* 0x0000000410100812 */ /* 0x000fe400078efcff */
        /* <DEDUP_REMOVED lines=32> */
[----:B------:R2:W-:Y:S01]  /*10e50*/  STL [R1], R0 ;  /* 0x0000000001007387 */ /* 0x0005e20000100800 */
[----:B------:R-:W-:Y:S02]  /*10e60*/  @P1 LOP3.LUT R16, R16, 0x2, RZ, 0xfc, !PT ;  /* 0x0000000210101812 */ /* 0x000fe400078efcff */
[----:B------:R-:W-:-:S02]  /*10e70*/  SHF.R.U32.HI R29, RZ, 0x2, R29 ;  /* 0x00000002ff1d7819 */ /* 0x000fc4000001161d */
[----:B------:R-:W-:Y:S02]  /*10e80*/  LOP3.LUT R16, R16, 0xffefffff, RZ, 0xc0, !PT ;  /* 0xffefffff10107812 */ /* 0x000fe400078ec0ff */
[----:B------:R-:W-:Y:S02]  /*10e90*/  SHF.R.U32.HI R28, RZ, 0x3, R28 ;  /* 0x00000003ff1c7819 */ /* 0x000fe4000001161c */
[----:B------:R-:W-:-:S07]  /*10ea0*/  @P0 LOP3.LUT R16, R16, 0x100000, RZ, 0xfc, !PT ;  /* 0x0010000010100812 */ /* 0x000fce00078efcff */
.L_x_4332:
        /* <DEDUP_REMOVED lines=13> */
[----:B0123-5:R-:W-:Y:S05]  /*10f80*/  @P0 BRA `(.L_x_4280) ;  /* 0x0000000000200947 */ /* 0x02ffea0003800000 */
        /* <DEDUP_REMOVED lines=8> */
.L_x_4280:
[----:B------:R-:W-:Y:S01]  /*11010*/  ULDC UR8, c[0x0][0xd54] ;  /* 0x0003550000087ab9 */ /* 0x000fe20000000800 */
[----:B------:R-:W-:Y:S01]  /*11020*/  UMOV UR6, UR7 ;  /* 0x0000000700067c82 */ /* 0x000fe20008000000 */
[----:B------:R-:W-:-:S11]  /*11030*/  UISETP.NE.AND UP0, UPT, UR8, 0x1, UPT ;  /* 0x000000010800788c */ /* 0x000fd6000bf05270 */
[----:B------:R-:W-:Y:S02]  /*11040*/  @UP0 ULDC.64 UR10, c[0x0][0xd58] ;  /* 0x00035600000a0ab9 */ /* 0x000fe40000000a00 */
[----:B------:R-:W-:-:S04]  /*11050*/  UIMAD.WIDE.U32 UR4, UR7, UR10, URZ ;  /* 0x0000000a070472a5 */ /* 0x000fc8000f8e003f */
[----:B------:R-:W-:-:S04]  /*11060*/  @UP0 USHF.R.U32.HI UR6, URZ, UR11, UR5 ;  /* 0x0000000b3f060299 */ /* 0x000fc80008011605 */
[----:B------:R-:W-:-:S12]  /*11070*/  UIMAD UR4, UR6, UR8, URZ ;  /* 0x00000008060472a4 */ /* 0x000fd8000f8e023f */
.L_x_4281:
[----:B------:R-:W-:Y:S01]  /*11080*/  ULDC UR5, c[0x0][0xd48] ;  /* 0x0003520000057ab9 */ /* 0x000fe20000000800 */
[----:B------:R-:W-:Y:S01]  /*11090*/  ULDC.64 UR8, c[0x0][0xb20] ;  /* 0x0002c80000087ab9 */ /* 0x000fe20000000a00 */
[----:B------:R-:W-:Y:S01]  /*110a0*/  UISETP.NE.AND UP1, UPT, UR5, 0x1, UPT ;  /* 0x000000010500788c */ /* 0x000fe2000bf25270 */
[----:B------:R-:W-:Y:S01]  /*110b0*/  MOV R31, RZ ;  /* 0x000000ff001f7202 */ /* 0x000fe20000000f00 */
        /* <DEDUP_REMOVED lines=54> */
.L_x_4283:
        /* <DEDUP_REMOVED lines=20> */
.L_x_4286:
[----:B------:R-:W-:Y:S05]  /*11560*/  BSYNC B6 ;  /* 0x0000000000067941 */ /* 0x000fea0003800000 */
.L_x_4285:
        /* <DEDUP_REMOVED lines=20> */
.L_x_4289:
        /* <DEDUP_REMOVED lines=15> */
.L_x_4288:
[----:B------:R-:W-:Y:S05]  /*117a0*/  BSYNC B6 ;  /* 0x0000000000067941 */ /* 0x000fea0003800000 */
.L_x_4287:
        /* <DEDUP_REMOVED lines=12> */
[----:B------:R-:W-:Y:S01]  /*11870*/  IMAD.U32 R25, RZ, RZ, UR43 ;  /* 0x0000002bff197e24 */ /* 0x000fe2000f8e00ff */
[----:B------:R-:W-:Y:S01]  /*11880*/  UMOV UR5, 0xffffffff ;  /* 0xffffffff00057882 */ /* 0x000fe20000000000 */
[----:B------:R-:W-:-:S03]  /*11890*/  IMAD.U32 R19, RZ, RZ, UR4 ;  /* 0x00000004ff137e24 */ /* 0x000fc6000f8e00ff */
[----:B------:R-:W-:Y:S01]  /*118a0*/  LEA R25, R25, 0xffffffc0, 0x6 ;  /* 0xffffffc019197811 */ /* 0x000fe200078e30ff */
[----:B------:R-:W-:Y:S06]  /*118b0*/  BRA.DIV UR5, `(.L_x_4290) ;  /* 0x0000003e05447947 */ /* 0x000fec000b800000 */
.L_x_4349:
[----:B------:R-:W2:Y:S01]  /*118c0*/  S2R R0, SR_TID.X ;  /* 0x0000000000007919 */ /* 0x000ea20000002100 */
[----:B0-----:R-:W-:Y:S01]  /*118d0*/  ISETP.NE.AND P1, PT, R10, 0x1, PT ;  /* 0x000000010a00780c */ /* 0x001fe20003f25270 */
[----:B------:R-:W-:Y:S01]  /*118e0*/  IMAD.MOV.U32 R35, RZ, RZ, RZ ;  /* 0x000000ffff237224 */ /* 0x000fe200078e00ff */
[----:B-----5:R-:W-:Y:S01]  /*118f0*/  SHF.R.S32.HI R30, RZ, 0x1f, R26 ;  /* 0x0000001fff1e7819 */ /* 0x020fe2000001141a */
[----:B-1----:R-:W0:Y:S01]  /*11900*/  S2R R2, SR_TID.X ;  /* 0x0000000000027919 */ /* 0x002e220000002100 */
[----:B------:R-:W-:-:S09]  /*11910*/  LOP3.LUT R16, R16, 0xffffdfff, RZ, 0xc0, !PT ;  /* 0xffffdfff10107812 */ /* 0x000fd200078ec0ff */
[----:B------:R-:W1:Y:S01]  /*11920*/  @P1 LDC R5, c[0x0][0x438] ;  /* 0x00010e00ff051b82 */ /* 0x000e620000000800 */
[----:B------:R-:W-:Y:S02]  /*11930*/  @P1 LOP3.LUT R16, R16, 0x2000, RZ, 0xfc, !PT ;  /* 0x0000200010101812 */ /* 0x000fe400078efcff */
[----:B--2---:R-:W-:Y:S01]  /*11940*/  LOP3.LUT R0, R0, 0x7f, RZ, 0xc0, !PT ;  /* 0x0000007f00007812 */ /* 0x004fe200078ec0ff */
[----:B0-----:R-:W-:-:S03]  /*11950*/  IMAD.SHL.U32 R8, R2, 0x10, RZ ;  /* 0x0000001002087824 */ /* 0x001fc600078e00ff */
[----:B------:R-:W-:-:S04]  /*11960*/  SHF.R.U32.HI R0, RZ, 0x3, R0 ;  /* 0x00000003ff007819 */ /* 0x000fc80000011600 */
[----:B------:R-:W-:Y:S02]  /*11970*/  LOP3.LUT R8, R0, 0x70, R8, 0xf8, !PT ;  /* 0x0000007000087812 */ /* 0x000fe400078ef808 */
[----:B------:R-:W0:Y:S02]  /*11980*/  @P1 LDC R0, c[0x0][0x434] ;  /* 0x00010d00ff001b82 */ /* 0x000e240000000800 */
[----:B------:R-:W-:-:S04]  /*11990*/  IADD3 R2, R8, R25, RZ ;  /* 0x0000001908027210 */ /* 0x000fc80007ffe0ff */
[C---:B------:R-:W-:Y:S01]  /*119a0*/  ISETP.GE.AND P0, PT, R2.reuse, UR40, PT ;  /* 0x0000002802007c0c */ /* 0x040fe2000bf06270 */
[----:B------:R-:W-:-:S03]  /*119b0*/  IMAD.IADD R37, R2, 0x1, R31 ;  /* 0x0000000102257824 */ /* 0x000fc600078e021f */
[----:B------:R-:W-:Y:S01]  /*119c0*/  ISETP.GT.U32.OR P0, PT, R8, 0x3f, P0 ;  /* 0x0000003f0800780c */ /* 0x000fe20000704470 */
[----:B------:R-:W-:-:S12]  /*119d0*/  IMAD.MOV.U32 R6, RZ, RZ, R37 ;  /* 0x000000ffff067224 */ /* 0x000fd800078e0025 */
[----:B------:R-:W2:Y:S01]  /*119e0*/  @!P0 LDC.64 R2, c[0x0][0x428] ;  /* 0x00010a00ff028b82 */ /* 0x000ea20000000a00 */
[----:B0-----:R-:W-:-:S05]  /*119f0*/  @P1 IMAD.HI.U32 R0, R37, R0, RZ ;  /* 0x0000000025001227 */ /* 0x001fca00078e00ff */
[----:B-1----:R-:W-:Y:S02]  /*11a00*/  @P1 SHF.R.U32.HI R6, RZ, R5, R0 ;  /* 0x00000005ff061219 */ /* 0x002fe40000011600 */
[----:B------:R-:W0:Y:S02]  /*11a10*/  @!P0 LDC.64 R4, c[0x0][0x418] ;  /* 0x00010600ff048b82 */ /* 0x000e240000000a00 */
[----:B------:R-:W-:Y:S01]  /*11a20*/  @!P0 SHF.R.S32.HI R7, RZ, 0x1f, R6 ;  /* 0x0000001fff078819 */ /* 0x000fe20000011406 */
[----:B--2---:R-:W-:-:S04]  /*11a30*/  @!P0 IMAD R0, R30, R2, RZ ;  /* 0x000000021e008224 */ /* 0x004fc800078e02ff */
[C---:B------:R-:W-:Y:S02]  /*11a40*/  @!P0 IMAD R9, R26.reuse, R3, R0 ;  /* 0x000000031a098224 */ /* 0x040fe400078e0200 */
[----:B------:R-:W-:-:S04]  /*11a50*/  @!P0 IMAD.WIDE.U32 R2, R26, R2, R6 ;  /* 0x000000021a028225 */ /* 0x000fc800078e0006 */
[----:B------:R-:W-:Y:S01]  /*11a60*/  @!P0 IMAD.IADD R0, R3, 0x1, R9 ;  /* 0x0000000103008824 */ /* 0x000fe200078e0209 */
[----:B0-----:R-:W-:-:S04]  /*11a70*/  @!P0 LEA R4, P1, R2, R4, 0x2 ;  /* 0x0000000402048211 */ /* 0x001fc800078210ff */
[----:B------:R-:W-:Y:S01]  /*11a80*/  @!P0 LEA.HI.X R5, R2, R5, R0, 0x2, P1 ;  /* 0x0000000502058211 */ /* 0x000fe200008f1400 */
[----:B------:R-:W-:Y:S02]  /*11a90*/  IMAD.U32 R2, RZ, RZ, UR47 ;  /* 0x0000002fff027e24 */ /* 0x000fe4000f8e00ff */
        /* <DEDUP_REMOVED lines=14> */
.L_x_4291:
[----:B------:R-:W-:Y:S01]  /*11b80*/  IMAD R27, R18, 0x8, R17 ;  /* 0x00000008121b7824 */ /* 0x000fe200078e0211 */
[----:B------:R-:W-:Y:S01]  /*11b90*/  SHF.L.U32 R0, R23, 0x1f, RZ ;  /* 0x0000001f17007819 */ /* 0x000fe200000006ff */
[----:B------:R-:W-:Y:S03]  /*11ba0*/  BSSY B0, `(.L_x_4292) ;  /* 0x0000003000007945 */ /* 0x000fe60003800000 */
[----:B------:R-:W0:Y:S02]  /*11bb0*/  SYNCS.PHASECHK.TRANS64.TRYWAIT P0, [R27+URZ+0x38840], R0 ;  /* 0x038840001b0075a7 */ /* 0x000e24000800017f */
[----:B0-----:R-:W-:Y:S05]  /*11bc0*/  @!P0 BRA `(.L_x_4293) ;  /* 0x0000003800ac8947 */ /* 0x001fea0003800000 */
.L_x_4350:
[----:B------:R-:W-:Y:S05]  /*11bd0*/  BSYNC B0 ;  /* 0x0000000000007941 */ /* 0x000fea0003800000 */
.L_x_4292:
        /* <DEDUP_REMOVED lines=47> */
[----:B-1----:R-:W-:Y:S01]  /*11ed0*/  @P0 IMAD.X R3, RZ, RZ, R2, P1 ;  /* 0x000000ffff030224 */ /* 0x002fe200008e0602 */
[----:B------:R-:W-:-:S05]  /*11ee0*/  @P0 MOV R2, R6 ;  /* 0x0000000600020202 */ /* 0x000fca0000000f00 */
        /* <DEDUP_REMOVED lines=10> */
.L_x_4360:
        /* <DEDUP_REMOVED lines=10> */
.L_x_4295:
        /* <DEDUP_REMOVED lines=11> */
.L_x_4296:
        /* <DEDUP_REMOVED lines=24> */
.L_x_4298:
[----:B------:R-:W-:Y:S05]  /*12260*/  BSYNC B6 ;  /* 0x0000000000067941 */ /* 0x000fea0003800000 */
.L_x_4297:
[----:B------:R-:W2:Y:S01]  /*12270*/  S2R R20, SR_TID.X ;  /* 0x0000000000147919 */ /* 0x000ea20000002100 */
[----:B------:R-:W-:Y:S01]  /*12280*/  UISETP.NE.AND UP0, UPT, UR50, URZ, UPT ;  /* 0x0000003f3200728c */ /* 0x000fe2000bf05270 */
[----:B------:R-:W-:Y:S01]  /*12290*/  IMAD.U32 R34, RZ, RZ, UR42 ;  /* 0x0000002aff227e24 */ /* 0x000fe2000f8e00ff */
[----:B------:R-:W-:Y:S01]  /*122a0*/  R2UR UR6, R24 ;  /* 0x00000000180672ca */ /* 0x000fe200000e0000 */
[----:B------:R-:W-:Y:S01]  /*122b0*/  ULDC.64 UR8, c[0x0][0x2d8] ;  /* 0x0000b60000087ab9 */ /* 0x000fe20000000a00 */
[----:B------:R-:W-:Y:S02]  /*122c0*/  R2UR UR7, R19 ;  /* 0x00000000130772ca */ /* 0x000fe400000e0000 */
[----:B------:R-:W-:Y:S02]  /*122d0*/  PLOP3.LUT P0, PT, PT, PT, UP0, 0x80, 0x0 ;  /* 0x000000000000781c */ /* 0x000fe40003f0f008 */
[----:B------:R-:W-:-:S03]  /*122e0*/  LOP3.LUT P5, RZ, R16, 0x100000, RZ, 0xc0, !PT ;  /* 0x0010000010ff7812 */ /* 0x000fc600078ac0ff */
[----:B------:R-:W-:-:S04]  /*122f0*/  @UP0 ULDC UR4, c[0x0][0x44c] ;  /* 0x0001130000040ab9 */ /* 0x000fc80000000800 */
[----:B------:R-:W-:-:S04]  /*12300*/  UIMAD UR6, UR6, UR8, URZ ;  /* 0x00000008060672a4 */ /* 0x000fc8000f8e023f */
[----:B------:R-:W-:Y:S01]  /*12310*/  UIMAD UR6, UR7, UR9, UR6 ;  /* 0x00000009070672a4 */ /* 0x000fe2000f8e0206 */
[C---:B--2---:R-:W-:Y:S01]  /*12320*/  LOP3.LUT R21, R20.reuse, 0x7f, RZ, 0xc0, !PT ;  /* 0x0000007f14157812 */ /* 0x044fe200078ec0ff */
[----:B------:R-:W-:-:S03]  /*12330*/  IMAD.SHL.U32 R20, R20, 0x10, RZ ;  /* 0x0000001014147824 */ /* 0x000fc600078e00ff */
[----:B------:R-:W-:-:S04]  /*12340*/  SHF.R.U32.HI R21, RZ, 0x3, R21 ;  /* 0x00000003ff157819 */ /* 0x000fc80000011615 */
[----:B------:R-:W-:Y:S02]  /*12350*/  LOP3.LUT R20, R21, 0x70, R20, 0xf8, !PT ;  /* 0x0000007015147812 */ /* 0x000fe400078ef814 */
[----:B------:R-:W2:Y:S02]  /*12360*/  S2R R21, SR_TID.X ;  /* 0x0000000000157919 */ /* 0x000ea40000002100 */
[----:B------:R-:W-:-:S05]  /*12370*/  LEA R34, R34, R20, 0x6 ;  /* 0x0000001422227211 */ /* 0x000fca00078e30ff */
[----:B------:R-:W-:Y:S01]  /*12380*/  @P0 IMAD.HI.U32 R0, R34, UR4, RZ ;  /* 0x0000000422000c27 */ /* 0x000fe2000f8e00ff */
[----:B------:R-:W-:Y:S01]  /*12390*/  PLOP3.LUT P0, PT, PT, PT, UP0, 0x80, 0x0 ;  /* 0x000000000000781c */ /* 0x000fe20003f0f008 */
[----:B------:R-:W-:Y:S02]  /*123a0*/  @UP0 ULDC UR4, c[0x0][0x450] ;  /* 0x0001140000040ab9 */ /* 0x000fe40000000800 */
[----:B------:R-:W-:-:S10]  /*123b0*/  IMAD.MOV.U32 R6, RZ, RZ, R34 ;  /* 0x000000ffff067224 */ /* 0x000fd400078e0022 */
[----:B------:R-:W-:Y:S02]  /*123c0*/  @P0 SHF.R.U32.HI R6, RZ, UR4, R0 ;  /* 0x00000004ff060c19 */ /* 0x000fe40008011600 */
[----:B------:R-:W-:-:S03]  /*123d0*/  R2UR UR4, R19 ;  /* 0x00000000130472ca */ /* 0x000fc600000e0000 */
[----:B------:R-:W-:Y:S02]  /*123e0*/  IMAD.MOV R7, RZ, RZ, -R6 ;  /* 0x000000ffff077224 */ /* 0x000fe400078e0a06 */
[C---:B--2---:R-:W-:Y:S01]  /*123f0*/  IMAD.SHL.U32 R8, R21.reuse, 0x8, RZ ;  /* 0x0000000815087824 */ /* 0x044fe200078e00ff */
[----:B------:R-:W-:-:S07]  /*12400*/  LOP3.LUT R20, R21, 0x7f, RZ, 0xc0, !PT ;  /* 0x0000007f15147812 */ /* 0x000fce00078ec0ff */
[----:B------:R-:W-:Y:S01]  /*12410*/  UIMAD.WIDE.U32 UR4, UR4, UR8, URZ ;  /* 0x00000008040472a5 */ /* 0x000fe2000f8e003f */
[----:B------:R-:W-:Y:S02]  /*12420*/  LOP3.LUT R8, R8, 0x38, RZ, 0xc0, !PT ;  /* 0x0000003808087812 */ /* 0x000fe400078ec0ff */
[----:B------:R-:W-:Y:S01]  /*12430*/  ULDC.64 UR8, c[0x0][0x2e0] ;  /* 0x0000b80000087ab9 */ /* 0x000fe20000000a00 */
[----:B------:R-:W-:Y:S01]  /*12440*/  UIADD3 UR5, UR5, UR6, URZ ;  /* 0x0000000605057290 */ /* 0x000fe2000fffe03f */
[----:B------:R-:W-:Y:S01]  /*12450*/  SHF.R.U32.HI R9, RZ, 0x3, R20 ;  /* 0x00000003ff097819 */ /* 0x000fe20000011614 */
[----:B------:R-:W-:Y:S02]  /*12460*/  UIMAD UR6, UR49, UR8, URZ ;  /* 0x00000008310672a4 */ /* 0x000fe4000f8e023f */
[----:B------:R-:W-:Y:S02]  /*12470*/  UIMAD.WIDE.U32 UR4, UR36, UR8, UR4 ;  /* 0x00000008240472a5 */ /* 0x000fe4000f8e0004 */
[----:B------:R-:W-:-:S04]  /*12480*/  UIMAD UR6, UR36, UR9, UR6 ;  /* 0x00000009240672a4 */ /* 0x000fc8000f8e0206 */
[----:B------:R-:W-:Y:S02]  /*12490*/  UIADD3 UR6, UR5, UR6, URZ ;  /* 0x0000000605067290 */ /* 0x000fe4000fffe03f */
[----:B0-----:R-:W-:Y:S01]  /*124a0*/  IMAD.U32 R5, RZ, RZ, UR5 ;  /* 0x00000005ff057e24 */ /* 0x001fe2000f8e00ff */
[----:B------:R-:W-:Y:S01]  /*124b0*/  SHF.R.S32.HI R5, RZ, 0x1f, R6 ;  /* 0x0000001fff057819 */ /* 0x000fe20000011406 */
[----:B------:R-:W-:Y:S01]  /*124c0*/  IMAD.U32 R4, RZ, RZ, UR4 ;  /* 0x00000004ff047e24 */ /* 0x000fe2000f8e00ff */
[----:B------:R-:W-:Y:S01]  /*124d0*/  ULDC.64 UR4, c[0x0][0x2d0] ;  /* 0x0000b40000047ab9 */ /* 0x000fe20000000a00 */
[----:B------:R-:W-:Y:S01]  /*124e0*/  IMAD.U32 R3, RZ, RZ, UR6 ;  /* 0x00000006ff037e24 */ /* 0x000fe2000f8e00ff */
[----:B------:R-:W-:Y:S01]  /*124f0*/  ULDC UR6, c[0x0][0x448] ;  /* 0x0001120000067ab9 */ /* 0x000fe20000000800 */
[----:B------:R-:W-:Y:S02]  /*12500*/  IMAD R5, R5, UR4, RZ ;  /* 0x0000000405057c24 */ /* 0x000fe4000f8e02ff */
[----:B------:R-:W-:-:S02]  /*12510*/  IMAD R0, R7, UR6, R34 ;  /* 0x0000000607007c24 */ /* 0x000fc4000f8e0222 */
[----:B------:R-:W-:Y:S02]  /*12520*/  IMAD.MOV.U32 R2, RZ, RZ, R4 ;  /* 0x000000ffff027224 */ /* 0x000fe400078e0004 */
[C---:B------:R-:W-:Y:S01]  /*12530*/  IMAD R4, R6.reuse, UR5, R5 ;  /* 0x0000000506047c24 */ /* 0x040fe2000f8e0205 */
[----:B------:R-:W-:Y:S01]  /*12540*/  SHF.R.S32.HI R5, RZ, 0x1f, R0 ;  /* 0x0000001fff057819 */ /* 0x000fe20000011400 */
        /* <DEDUP_REMOVED lines=13> */
[----:B------:R-:W-:Y:S01]  /*12620*/  IMAD.U32 R4, RZ, RZ, UR42 ;  /* 0x0000002aff047e24 */ /* 0x000fe2000f8e00ff */
[----:B------:R-:W-:Y:S02]  /*12630*/  LOP3.LUT R16, R16, 0xfffffeff, RZ, 0xc0, !PT ;  /* 0xfffffeff10107812 */ /* 0x000fe400078ec0ff */
[----:B------:R-:W2:Y:S01]  /*12640*/  SHFL.IDX PT, R2, R5, RZ, 0x181f ;  /* 0x00181fff05027589 */ /* 0x000ea200000e0000 */
[----:B------:R-:W-:-:S05]  /*12650*/  IMAD R4, R4, 0x40, R9 ;  /* 0x0000004004047824 */ /* 0x000fca00078e0209 */
[----:B------:R-:W-:-:S13]  /*12660*/  ISETP.GE.AND P1, PT, R4, UR39, PT ;  /* 0x0000002704007c0c */ /* 0x000fda000bf26270 */
[----:B------:R-:W-:Y:S02]  /*12670*/  @P1 LOP3.LUT R16, R16, 0x100, RZ, 0xfc, !PT ;  /* 0x0000010010101812 */ /* 0x000fe400078efcff */
[----:B0-----:R-:W-:Y:S02]  /*12680*/  @!P1 LEA R6, P0, R8, R14, 0x1 ;  /* 0x0000000e08069211 */ /* 0x001fe400078008ff */
[----:B------:R-:W0:Y:S01]  /*12690*/  SHFL.IDX PT, R14, R0, 0x1, 0x181f ;  /* 0x00381f00000e7f89 */ /* 0x000e2200000e0000 */
[----:B------:R-:W-:Y:S02]  /*126a0*/  LOP3.LUT R16, R16, 0xffffff7f, RZ, 0xc0, !PT ;  /* 0xffffff7f10107812 */ /* 0x000fe400078ec0ff */
        /* <DEDUP_REMOVED lines=20> */
[----:B--2---:R-:W-:Y:S01]  /*127f0*/  @!P1 IADD3.X R3, RZ, R2, RZ, P0, !PT ;  /* 0x00000002ff039210 */ /* 0x004fe200007fe4ff */
[----:B------:R-:W-:-:S05]  /*12800*/  @!P1 IMAD.MOV.U32 R2, RZ, RZ, R6 ;  /* 0x000000ffff029224 */ /* 0x000fca00078e0006 */
[----:B0-----:R3:W-:Y:S02]  /*12810*/  @!P1 LDGSTS.E.BYPASS.LTC128B.128 [R22+0x21400], desc[UR44][R2.64], !P5 ;  /* 0x2140000002169fae */ /* 0x0017e4000e901d6c */
.L_x_4369:
        /* <DEDUP_REMOVED lines=12> */
.L_x_4300:
        /* <DEDUP_REMOVED lines=11> */
[----:B--2---:R-:W-:Y:S05]  /*12990*/  @!P0 BRA `(.L_x_4302) ;  /* 0x0000000000408947 */ /* 0x004fea0003800000 */
        /* <DEDUP_REMOVED lines=16> */
.L_x_4302:
[----:B------:R-:W-:Y:S05]  /*12aa0*/  BSYNC B6 ;  /* 0x0000000000067941 */ /* 0x000fea0003800000 */
.L_x_4301:
[----:B------:R2:W5:Y:S04]  /*12ab0*/  LDL R21, [R1+0x4] ;  /* 0x0000040001157983 */ /* 0x0005680000100800 */
[----:B------:R2:W5:Y:S01]  /*12ac0*/  LDL R20, [R1] ;  /* 0x0000000001147983 */ /* 0x0005620000100800 */
[----:B------:R-:W-:Y:S01]  /*12ad0*/  UISETP.NE.AND UP0, UPT, UR50, URZ, UPT ;  /* 0x0000003f3200728c */ /* 0x000fe2000bf05270 */
[----:B------:R-:W-:Y:S01]  /*12ae0*/  R2UR UR6, R24 ;  /* 0x00000000180672ca */ /* 0x000fe200000e0000 */
[----:B0-----:R-:W-:Y:S01]  /*12af0*/  IMAD.MOV.U32 R2, RZ, RZ, R34 ;  /* 0x000000ffff027224 */ /* 0x001fe200078e0022 */
[----:B------:R-:W-:Y:S01]  /*12b00*/  R2UR UR7, R19 ;  /* 0x00000000130772ca */ /* 0x000fe200000e0000 */
[----:B------:R-:W-:Y:S01]  /*12b10*/  ULDC.64 UR8, c[0x0][0x3d8] ;  /* 0x0000f60000087ab9 */ /* 0x000fe20000000a00 */
[----:B------:R-:W0:Y:S01]  /*12b20*/  S2R R6, SR_TID.X ;  /* 0x0000000000067919 */ /* 0x000e220000002100 */
[----:B------:R-:W-:-:S02]  /*12b30*/  PLOP3.LUT P0, PT, PT, PT, UP0, 0x80, 0x0 ;  /* 0x000000000000781c */ /* 0x000fc40003f0f008 */
[C---:B------:R-:W-:Y:S02]  /*12b40*/  LOP3.LUT P2, RZ, R16.reuse, 0x20000, RZ, 0xc0, !PT ;  /* 0x0002000010ff7812 */ /* 0x040fe4000784c0ff */
[C---:B------:R-:W-:Y:S01]  /*12b50*/  LOP3.LUT P3, RZ, R16.reuse, 0x10000, RZ, 0xc0, !PT ;  /* 0x0001000010ff7812 */ /* 0x040fe2000786c0ff */
[----:B------:R-:W-:Y:S01]  /*12b60*/  @UP0 ULDC UR4, c[0x0][0x44c] ;  /* 0x0001130000040ab9 */ /* 0x000fe20000000800 */
[C---:B------:R-:W-:Y:S02]  /*12b70*/  LOP3.LUT P4, RZ, R16.reuse, 0x8000, RZ, 0xc0, !PT ;  /* 0x0000800010ff7812 */ /* 0x040fe4000788c0ff */
[----:B------:R-:W-:Y:S01]  /*12b80*/  UIMAD UR6, UR6, UR8, URZ ;  /* 0x00000008060672a4 */ /* 0x000fe2000f8e023f */
[----:B------:R-:W-:-:S03]  /*12b90*/  LOP3.LUT P5, RZ, R16, 0x4000, RZ, 0xc0, !PT ;  /* 0x0000400010ff7812 */ /* 0x000fc600078ac0ff */
[----:B------:R-:W-:Y:S01]  /*12ba0*/  UIMAD UR6, UR7, UR9, UR6 ;  /* 0x00000009070672a4 */ /* 0x000fe2000f8e0206 */
[----:B------:R-:W-:Y:S01]  /*12bb0*/  @P0 IMAD.HI.U32 R0, R34, UR4, RZ ;  /* 0x0000000422000c27 */ /* 0x000fe2000f8e00ff */
[----:B------:R-:W-:Y:S01]  /*12bc0*/  PLOP3.LUT P0, PT, PT, PT, UP0, 0x80, 0x0 ;  /* 0x000000000000781c */ /* 0x000fe20003f0f008 */
[----:B------:R-:W-:Y:S01]  /*12bd0*/  @UP0 ULDC UR4, c[0x0][0x450] ;  /* 0x0001140000040ab9 */ /* 0x000fe20000000800 */
[----:B------:R-:W-:-:S11]  /*12be0*/  ULDC UR7, c[0x0][0x448] ;  /* 0x0001120000077ab9 */ /* 0x000fd60000000800 */
[----:B------:R-:W-:Y:S02]  /*12bf0*/  @P0 SHF.R.U32.HI R2, RZ, UR4, R0 ;  /* 0x00000004ff020c19 */ /* 0x000fe40008011600 */
[----:B------:R-:W-:Y:S02]  /*12c00*/  R2UR UR4, R19 ;  /* 0x00000000130472ca */ /* 0x000fe400000e0000 */
[--C-:B------:R-:W-:Y:S01]  /*12c10*/  SHF.R.S32.HI R0, RZ, 0x1f, R2.reuse ;  /* 0x0000001fff007819 */ /* 0x100fe20000011402 */
[----:B------:R-:W-:Y:S02]  /*12c20*/  IMAD.MOV R5, RZ, RZ, -R2 ;  /* 0x000000ffff057224 */ /* 0x000fe400078e0a02 */
[----:B0-----:R-:W-:Y:S02]  /*12c30*/  IMAD.SHL.U32 R8, R6, 0x8, RZ ;  /* 0x0000000806087824 */ /* 0x001fe400078e00ff */
[----:B------:R-:W-:-:S03]  /*12c40*/  IMAD R5, R5, UR7, R34 ;  /* 0x0000000705057c24 */ /* 0x000fc6000f8e0222 */
[----:B------:R-:W-:-:S03]  /*12c50*/  LOP3.LUT R8, R8, 0x38, RZ, 0xc0, !PT ;  /* 0x0000003808087812 */ /* 0x000fc600078ec0ff */
[----:B------:R-:W-:-:S03]  /*12c60*/  UIMAD.WIDE.U32 UR4, UR4, UR8, URZ ;  /* 0x00000008040472a5 */ /* 0x000fc6000f8e003f */
[----:B------:R-:W-:Y:S01]  /*12c70*/  ULDC.64 UR8, c[0x0][0x3e0] ;  /* 0x0000f80000087ab9 */ /* 0x000fe20000000a00 */
[----:B------:R-:W-:Y:S02]  /*12c80*/  UIADD3 UR5, UR5, UR6, URZ ;  /* 0x0000000605057290 */ /* 0x000fe4000fffe03f */
[----:B------:R-:W-:Y:S02]  /*12c90*/  UIMAD UR6, UR49, UR8, URZ ;  /* 0x00000008310672a4 */ /* 0x000fe4000f8e023f */
[----:B------:R-:W-:Y:S02]  /*12ca0*/  UIMAD.WIDE.U32 UR4, UR36, UR8, UR4 ;  /* 0x00000008240472a5 */ /* 0x000fe4000f8e0004 */
[----:B------:R-:W-:-:S03]  /*12cb0*/  UIMAD UR6, UR36, UR9, UR6 ;  /* 0x00000009240672a4 */ /* 0x000fc6000f8e0206 */
[----:B------:R-:W-:Y:S01]  /*12cc0*/  ULDC.64 UR8, c[0x0][0x3d0] ;  /* 0x0000f40000087ab9 */ /* 0x000fe20000000a00 */
[----:B------:R-:W-:Y:S01]  /*12cd0*/  UIADD3 UR5, UR5, UR6, URZ ;  /* 0x0000000605057290 */ /* 0x000fe2000fffe03f */
[----:B------:R-:W-:Y:S01]  /*12ce0*/  IMAD R7, R0, UR8, RZ ;  /* 0x0000000800077c24 */ /* 0x000fe2000f8e02ff */
[----:B------:R-:W-:Y:S01]  /*12cf0*/  SHF.R.S32.HI R0, RZ, 0x1f, R5 ;  /* 0x0000001fff007819 */ /* 0x000fe20000011405 */
[----:B------:R-:W-:Y:S02]  /*12d00*/  IMAD.U32 R3, RZ, RZ, UR8 ;  /* 0x00000008ff037e24 */ /* 0x000fe4000f8e00ff */
        /* <DEDUP_REMOVED lines=12> */
[----:B--2---:R-:W-:Y:S06]  /*12dd0*/  BRA.DIV UR4, `(.L_x_4303) ;  /* 0x0000003204987947 */ /* 0x004fec000b800000 */
[----:B------:R-:W0:Y:S01]  /*12de0*/  SHFL.IDX PT, R14, R0, RZ, 0x181f ;  /* 0x00181fff000e7589 */ /* 0x000e2200000e0000 */
[C---:B------:R-:W-:Y:S02]  /*12df0*/  LOP3.LUT P1, RZ, R16.reuse, 0x40, RZ, 0xc0, !PT ;  /* 0x0000004010ff7812 */ /* 0x040fe4000782c0ff */
[C---:B------:R-:W-:Y:S01]  /*12e00*/  LOP3.LUT P6, RZ, R16.reuse, 0x40000, RZ, 0xc0, !PT ;  /* 0x0004000010ff7812 */ /* 0x040fe200078cc0ff */
[----:B------:R-:W2:Y:S01]  /*12e10*/  SHFL.IDX PT, R2, R4, RZ, 0x181f ;  /* 0x00181fff04027589 */ /* 0x000ea200000e0000 */
[----:B------:R-:W-:Y:S02]  /*12e20*/  P2R R5, PR, RZ, 0x2 ;  /* 0x00000002ff057803 */ /* 0x000fe40000000000 */
[----:B------:R-:W-:-:S04]  /*12e30*/  LOP3.LUT P1, RZ, R16, 0x80, RZ, 0xc0, !PT ;  /* 0x0000008010ff7812 */ /* 0x000fc8000782c0ff */
[----:B------:R-:W-:Y:S02]  /*12e40*/  P2R R6, PR, RZ, 0x2 ;  /* 0x00000002ff067803 */ /* 0x000fe40000000000 */
[----:B------:R-:W-:-:S13]  /*12e50*/  LOP3.LUT P1, RZ, R16, 0x100, RZ, 0xc0, !PT ;  /* 0x0000010010ff7812 */ /* 0x000fda000782c0ff */
[----:B0-----:R-:W-:Y:S02]  /*12e60*/  @!P1 LEA R7, P0, R8, R14, 0x1 ;  /* 0x0000000e08079211 */ /* 0x001fe400078008ff */
[----:B------:R-:W0:Y:S03]  /*12e70*/  SHFL.IDX PT, R14, R0, 0x1, 0x181f ;  /* 0x00381f00000e7f89 */ /* 0x000e2600000e0000 */
[----:B--2---:R-:W-:Y:S01]  /*12e80*/  @!P1 IMAD.X R3, RZ, RZ, R2, P0 ;  /* 0x000000ffff039224 */ /* 0x004fe200000e0602 */
[----:B------:R-:W-:Y:S01]  /*12e90*/  LOP3.LUT P0, RZ, R16, 0x80000, RZ, 0xc0, !PT ;  /* 0x0008000010ff7812 */ /* 0x000fe2000780c0ff */
[----:B------:R-:W-:-:S12]  /*12ea0*/  @!P1 IMAD.MOV.U32 R2, RZ, RZ, R7 ;  /* 0x000000ffff029224 */ /* 0x000fd800078e0007 */
        /* <DEDUP_REMOVED lines=10> */
[----:B------:R-:W-:-:S03]  /*12f50*/  ISETP.NE.AND P1, PT, R6, RZ, PT ;  /* 0x000000ff0600720c */ /* 0x000fc60003f25270 */
[----:B------:R-:W3:Y:S10]  /*12f60*/  SHFL.IDX PT, R6, R4, 0x1, 0x181f ;  /* 0x00381f0004067f89 */ /* 0x000ef400000e0000 */
[----:B0-----:R-:W-:-:S02]  /*12f70*/  @!P1 LEA R7, P0, R8, R14, 0x1 ;  /* 0x0000000e08079211 */ /* 0x001fc400078008ff */
[----:B------:R-:W0:Y:S03]  /*12f80*/  SHFL.IDX PT, R14, R0, 0x2, 0x181f ;  /* 0x00581f00000e7f89 */ /* 0x000e2600000e0000 */
[----:B--2---:R-:W-:Y:S02]  /*12f90*/  @!P1 IMAD.MOV.U32 R2, RZ, RZ, R7 ;  /* 0x000000ffff029224 */ /* 0x004fe400078e0007 */
[----:B---3--:R-:W-:Y:S01]  /*12fa0*/  @!P1 IMAD.X R6, RZ, RZ, R6, P0 ;  /* 0x000000ffff069224 */ /* 0x008fe200000e0606 */
[----:B------:R-:W-:-:S03]  /*12fb0*/  LOP3.LUT P0, RZ, R16, 0x80000, RZ, 0xc0, !PT ;  /* 0x0008000010ff7812 */ /* 0x000fc6000780c0ff */
[----:B------:R-:W-:-:S10]  /*12fc0*/  @!P1 IMAD.MOV.U32 R3, RZ, RZ, R6 ;  /* 0x000000ffff039224 */ /* 0x000fd400078e0006 */
        /* <DEDUP_REMOVED lines=11> */
[----:B------:R-:W3:Y:S04]  /*13080*/  SHFL.IDX PT, R5, R4, 0x2, 0x181f ;  /* 0x00581f0004057f89 */ /* 0x000ee800000e0000 */
[----:B------:R-:W4:Y:S06]  /*13090*/  SHFL.IDX PT, R4, R4, 0x3, 0x181f ;  /* 0x00781f0004047f89 */ /* 0x000f2c00000e0000 */
[----:B0-----:R-:W-:-:S05]  /*130a0*/  @!P1 LEA R14, P0, R8, R14, 0x1 ;  /* 0x0000000e080e9211 */ /* 0x001fca00078008ff */
[----:B--2---:R-:W-:Y:S02]  /*130b0*/  @!P1 IMAD.MOV.U32 R2, RZ, RZ, R14 ;  /* 0x000000ffff029224 */ /* 0x004fe400078e000e */
[----:B------:R0:W2:Y:S01]  /*130c0*/  SHFL.IDX PT, R14, R0, 0x3, 0x181f ;  /* 0x00781f00000e7f89 */ /* 0x0000a200000e0000 */
[----:B---3--:R-:W-:Y:S01]  /*130d0*/  @!P1 IMAD.X R5, RZ, RZ, R5, P0 ;  /* 0x000000ffff059224 */ /* 0x008fe200000e0605 */
        /* <DEDUP_REMOVED lines=11> */
[----:B--2-4-:R0:W-:Y:S02]  /*13190*/  @!P1 LDGSTS.E.BYPASS.LTC128B.128 [R22+0x35400], desc[UR44][R2.64+0x380], P0 ;  /* 0x3540038002169fae */ /* 0x0141e40008101d6c */
.L_x_4379:
        /* <DEDUP_REMOVED lines=20> */
.L_x_4304:
        /* <DEDUP_REMOVED lines=18> */
.L_x_4380:
[----:B------:R-:W-:Y:S05]  /*13400*/  BSYNC B0 ;  /* 0x0000000000007941 */ /* 0x000fea0003800000 */
.L_x_4305:
[----:B------:R-:W-:-:S05]  /*13410*/  IMAD.U32 R2, RZ, RZ, UR47 ;  /* 0x0000002fff027e24 */ /* 0x000fca000f8e00ff */
[----:B------:R-:W-:-:S13]  /*13420*/  ISETP.NE.AND P0, PT, R2, 0x3, PT ;  /* 0x000000030200780c */ /* 0x000fda0003f05270 */
[----:B------:R-:W-:Y:S05]  /*13430*/  @!P0 BRA `(.L_x_4307) ;  /* 0x0000000000048947 */ /* 0x000fea0003800000 */
[----:B------:R-:W-:Y:S01]  /*13440*/  BPT.TRAP 0x1 ;  /* 0x000000040000795c */ /* 0x000fe20000300000 */
.L_x_4307:
[----:B0-----:R-:W-:Y:S01]  /*13450*/  SHF.L.U32 R0, R23, 0x1f, RZ ;  /* 0x0000001f17007819 */ /* 0x001fe200000006ff */
[----:B------:R-:W-:Y:S03]  /*13460*/  BSSY B0, `(.L_x_4308) ;  /* 0x0000003000007945 */ /* 0x000fe60003800000 */
[----:B------:R-:W0:Y:S02]  /*13470*/  SYNCS.PHASECHK.TRANS64.TRYWAIT P0, [R27+URZ+0x38860], R0 ;  /* 0x038860001b0075a7 */ /* 0x000e24000800017f */
[----:B0-----:R-:W-:Y:S05]  /*13480*/  @!P0 BRA `(.L_x_4309) ;  /* 0x0000003000d88947 */ /* 0x001fea0003800000 */
.L_x_4381:
[----:B------:R-:W-:Y:S05]  /*13490*/  BSYNC B0 ;  /* 0x0000000000007941 */ /* 0x000fea0003800000 */
.L_x_4308:
        /* <DEDUP_REMOVED lines=38> */
[----:B------:R-:W-:-:S02]  /*13700*/  @P1 LOP3.LUT R16, R16, 0x40, RZ, 0xfc, !PT ;  /* 0x0000004010101812 */ /* 0x000fc400078efcff */
[----:B0-----:R-:W-:-:S04]  /*13710*/  SHF.L.U32 R2, R2, 0x3, RZ ;  /* 0x0000000302027819 */ /* 0x001fc800000006ff */
        /* <DEDUP_REMOVED lines=68> */
.L_x_4391:
        /* <DEDUP_REMOVED lines=25> */
.L_x_4311:
        /* <DEDUP_REMOVED lines=11> */
.L_x_4312:
[----:B------:R-:W-:Y:S01]  /*13da0*/  UISETP.GE.AND UP0, UPT, UR43, 0x2, UPT ;  /* 0x000000022b00788c */ /* 0x000fe2000bf06270 */
[----:B------:R0:W-:Y:S05]  /*13db0*/  SYNCS.ARRIVE.TRANS64.A1T0 RZ, [R27+URZ+0x38850], RZ ;  /* 0x038850ff1bff79a7 */ /* 0x0001ea000810003f */
[----:B------:R-:W-:-:S13]  /*13dc0*/  PLOP3.LUT P0, PT, PT, PT, UP0, 0x40, 0x0 ;  /* 0x000000000000781c */ /* 0x000fda0003f0e808 */
[----:B0-----:R-:W-:Y:S05]  /*13dd0*/  @P0 BRA `(.L_x_4313) ;  /* 0x0000000c00b00947 */ /* 0x001fea0003800000 */
[----:B------:R-:W-:Y:S01]  /*13de0*/  UIADD3 UR4, UR43, -0x2, URZ ;  /* 0xfffffffe2b047890 */ /* 0x000fe2000fffe03f */
[----:B------:R-:W-:Y:S05]  /*13df0*/  BSSY B0, `(.L_x_4313) ;  /* 0x00000ea000007945 */ /* 0x000fea0003800000 */
[----:B------:R-:W-:-:S07]  /*13e00*/  IMAD.U32 R9, RZ, RZ, UR4 ;  /* 0x00000004ff097e24 */ /* 0x000fce000f8e00ff */
.L_x_4326:
[----:B0-----:R-:W0:Y:S01]  /*13e10*/  S2R R2, SR_TID.X ;  /* 0x0000000000027919 */ /* 0x001e220000002100 */
[----:B--2---:R-:W-:Y:S02]  /*13e20*/  IMAD R8, R9, 0x40, R31 ;  /* 0x0000004009087824 */ /* 0x004fe400078e021f */
        /* <DEDUP_REMOVED lines=23> */
[----:B------:R-:W-:Y:S02]  /*13fa0*/  MOV R11, UR47 ;  /* 0x0000002f000b7c02 */ /* 0x000fe40008000f00 */
[----:B0-----:R-:W-:-:S04]  /*13fb0*/  @!P1 LEA R6, P0, R2, R6, 0x2 ;  /* 0x0000000602069211 */ /* 0x001fc800078010ff */
[----:B------:R-:W-:Y:S02]  /*13fc0*/  @!P1 LEA.HI.X R7, R2, R7, R3, 0x2, P0 ;  /* 0x0000000702079211 */ /* 0x000fe400000f1403 */
[----:B------:R-:W-:-:S03]  /*13fd0*/  ISETP.NE.AND P0, PT, R18, 0x2, PT ;  /* 0x000000021200780c */ /* 0x000fc60003f05270 */
[----:B------:R0:W5:Y:S01]  /*13fe0*/  @!P1 LDG.E R4, desc[UR44][R6.64] ;  /* 0x0000002c06049981 */ /* 0x000162000c1e1900 */
[----:B------:R-:W-:Y:S02]  /*13ff0*/  ISETP.NE.AND P1, PT, R11, 0x3, PT ;  /* 0x000000030b00780c */ /* 0x000fe40003f25270 */
        /* <DEDUP_REMOVED lines=9> */
[----:B------:R-:W-:Y:S01]  /*14090*/  ISETP.GT.AND P3, PT, R2, RZ, PT ;  /* 0x000000ff0200720c */ /* 0x000fe20003f64270 */
[----:B0-----:R-:W-:-:S12]  /*140a0*/  @!P1 BRA `(.L_x_4314) ;  /* 0x0000000000049947 */ /* 0x001fd80003800000 */
[----:B------:R-:W-:Y:S01]  /*140b0*/  BPT.TRAP 0x1 ;  /* 0x000000040000795c */ /* 0x000fe20000300000 */
.L_x_4314:
[----:B------:R-:W-:Y:S01]  /*140c0*/  IMAD R8, R18, 0x8, R17 ;  /* 0x0000000812087824 */ /* 0x000fe200078e0211 */
[----:B------:R-:W-:Y:S01]  /*140d0*/  SHF.L.U32 R20, R23, 0x1f, RZ ;  /* 0x0000001f17147819 */ /* 0x000fe200000006ff */
[----:B------:R-:W-:Y:S01]  /*140e0*/  BSSY B1, `(.L_x_4315) ;  /* 0x0000004000017945 */ /* 0x000fe20003800000 */
[----:B------:R-:W-:Y:S02]  /*140f0*/  SHF.R.S32.HI R7, RZ, 0x1f, R5 ;  /* 0x0000001fff077819 */ /* 0x000fe40000011405 */
[----:B------:R-:W0:Y:S02]  /*14100*/  SYNCS.PHASECHK.TRANS64.TRYWAIT P0, [R8+URZ+0x38840], R20 ;  /* 0x03884014080075a7 */ /* 0x000e24000800017f */
[----:B0-----:R-:W-:Y:S05]  /*14110*/  @!P0 BRA `(.L_x_4316) ;  /* 0x0000002c00d08947 */ /* 0x001fea0003800000 */
.L_x_4392:
[----:B------:R-:W-:Y:S05]  /*14120*/  BSYNC B1 ;  /* 0x0000000000017941 */ /* 0x000fea0003800000 */
.L_x_4315:
        /* <DEDUP_REMOVED lines=18> */
[----:B-1----:R-:W-:Y:S01]  /*14250*/  IMAD.IADD R27, R6, 0x1, R3 ;  /* 0x00000001061b7824 */ /* 0x002fe200078e0203 */
[----:B------:R-:W-:Y:S01]  /*14260*/  UMOV UR4, 0xffffffff ;  /* 0xffffffff00047882 */ /* 0x000fe20000000000 */
[----:B------:R-:W-:-:S03]  /*14270*/  IMAD R6, R18, 0x1000, R32 ;  /* 0x0000100012067824 */ /* 0x000fc600078e0220 */
[----:B------:R-:W-:Y:S01]  /*14280*/  LEA.HI.X R27, R2, UR5, R27, 0x1, P0 ;  /* 0x00000005021b7c11 */ /* 0x000fe200080f0c1b */
        /* <DEDUP_REMOVED lines=20> */
.L_x_4402:
        /* <DEDUP_REMOVED lines=8> */
.L_x_4318:
        /* <DEDUP_REMOVED lines=11> */
.L_x_4319:
[----:B------:R2:W-:Y:S01]  /*14500*/  SYNCS.ARRIVE.TRANS64.A1T0 RZ, [R8+URZ+0x38830], RZ ;  /* 0x038830ff08ff79a7 */ /* 0x0005e2000810003f */
[----:B------:R-:W-:Y:S05]  /*14510*/  @!P2 BRA `(.L_x_4320) ;  /* 0x000000000004a947 */ /* 0x000fea0003800000 */
[----:B------:R-:W-:Y:S01]  /*14520*/  BPT.TRAP 0x1 ;  /* 0x000000040000795c */ /* 0x000fe20000300000 */
.L_x_4320:
[----:B------:R-:W3:Y:S01]  /*14530*/  SYNCS.PHASECHK.TRANS64.TRYWAIT P0, [R8+URZ+0x38860], R20 ;  /* 0x03886014080075a7 */ /* 0x000ee2000800017f */
[----:B------:R-:W-:Y:S04]  /*14540*/  BSSY B1, `(.L_x_4321) ;  /* 0x0000002000017945 */ /* 0x000fe80003800000 */
[----:B---3--:R-:W-:Y:S05]  /*14550*/  @!P0 BRA `(.L_x_4322) ;  /* 0x0000002c00f08947 */ /* 0x008fea0003800000 */
.L_x_4403:
[----:B------:R-:W-:Y:S05]  /*14560*/  BSYNC B1 ;  /* 0x0000000000017941 */ /* 0x000fea0003800000 */
.L_x_4321:
[----:B------:R-:W-:Y:S01]  /*14570*/  ULDC.64 UR4, c[0x0][0x328] ;  /* 0x0000ca0000047ab9 */ /* 0x000fe20000000a00 */
[C---:B------:R-:W-:Y:S01]  /*14580*/  LOP3.LUT P5, RZ, R16.reuse, 0x8, RZ, 0xc0, !PT ;  /* 0x0000000810ff7812 */ /* 0x040fe200078ac0ff */
[----:B------:R-:W-:Y:S01]  /*14590*/  IMAD R2, R7, UR4, RZ ;  /* 0x0000000407027c24 */ /* 0x000fe2000f8e02ff */
[----:B------:R-:W-:Y:S01]  /*145a0*/  LOP3.LUT P4, RZ, R16, 0x4, RZ, 0xc0, !PT ;  /* 0x0000000410ff7812 */ /* 0x000fe2000788c0ff */
[----:B-1----:R-:W-:Y:S02]  /*145b0*/  IMAD R21, R18, 0x7000, R6 ;  /* 0x0000700012157824 */ /* 0x002fe400078e0206 */
        /* <DEDUP_REMOVED lines=24> */
[----:B------:R-:W3:Y:S03]  /*14740*/  SHFL.IDX PT, R2, R10, 0x1, 0x181f ;  /* 0x00381f000a027f89 */ /* 0x000ee600000e0000 */
[----:B------:R-:W-:-:S02]  /*14750*/  LOP3.LUT P3, RZ, R16, 0x200, RZ, 0xc0, !PT ;  /* 0x0000020010ff7812 */ /* 0x000fc4000786c0ff */
[C---:B------:R-:W-:Y:S02]  /*14760*/  LOP3.LUT P6, RZ, R16.reuse, 0x20, RZ, 0xc0, !PT ;  /* 0x0000002010ff7812 */ /* 0x040fe400078cc0ff */
[C---:B------:R-:W-:Y:S02]  /*14770*/  LOP3.LUT P2, RZ, R16.reuse, 0x10, RZ, 0xc0, !PT ;  /* 0x0000001010ff7812 */ /* 0x040fe4000784c0ff */
[----:B------:R-:W-:Y:S02]  /*14780*/  LOP3.LUT R16, R16, 0xff7fffff, RZ, 0xc0, !PT ;  /* 0xff7fffff10107812 */ /* 0x000fe400078ec0ff */
[----:B0-----:R-:W-:-:S05]  /*14790*/  IADD3 R6, P0, R14, R0, RZ ;  /* 0x000000000e067210 */ /* 0x001fca0007f1e0ff */
[----:B------:R-:W-:Y:S01]  /*147a0*/  @P3 LOP3.LUT R16, R16, 0x800000, RZ, 0xfc, !PT ;  /* 0x0080000010103812 */ /* 0x000fe200078efcff */
[----:B------:R-:W-:Y:S01]  /*147b0*/  SHFL.IDX PT, R14, R10, 0x3, 0x181f ;  /* 0x00781f000a0e7f89 */ /* 0x000fe200000e0000 */
[----:B-1----:R-:W-:-:S03]  /*147c0*/  IMAD.X R7, RZ, RZ, R3, P0 ;  /* 0x000000ffff077224 */ /* 0x002fc600000e0603 */
[----:B------:R-:W0:Y:S01]  /*147d0*/  SHFL.IDX PT, R3, R20, 0x1, 0x181f ;  /* 0x00381f0014037f89 */ /* 0x000e2200000e0000 */
[----:B---3--:R-:W-:-:S03]  /*147e0*/  IADD3 R4, P0, R2, R0, RZ ;  /* 0x0000000002047210 */ /* 0x008fc60007f1e0ff */
[----:B------:R-:W1:Y:S04]  /*147f0*/  SHFL.IDX PT, R2, R10, 0x2, 0x181f ;  /* 0x00581f000a027f89 */ /* 0x000e6800000e0000 */
[----:B------:R-:W-:Y:S01]  /*14800*/  LDGSTS.E.BYPASS.LTC128B.128 [R21+0x400], desc[UR44][R6.64], !P1 ;  /* 0x0040000006157fae */ /* 0x000fe2000c901d6c */
[----:B------:R-:W-:-:S03]  /*14810*/  ISETP.NE.U32.AND P1, PT, R28, RZ, PT ;  /* 0x000000ff1c00720c */ /* 0x000fc60003f25070 */
[----:B------:R-:W-:Y:S01]  /*14820*/  LDGSTS.E.BYPASS.LTC128B.128 [R21+0x2400], desc[UR44][R6.64+0x80], !P3 ;  /* 0x0240008006157fae */ /* 0x000fe2000d901d6c */
[----:B------:R-:W-:-:S03]  /*14830*/  LOP3.LUT P3, RZ, R16, 0x400, RZ, 0xc0, !PT ;  /* 0x0000040010ff7812 */ /* 0x000fc6000786c0ff */
[----:B------:R-:W-:Y:S04]  /*14840*/  LDGSTS.E.BYPASS.LTC128B.128 [R21+0x4400], desc[UR44][R6.64+0x100], !P6 ;  /* 0x0440010006157fae */ /* 0x000fe8000f101d6c */
[----:B------:R-:W-:Y:S01]  /*14850*/  LDGSTS.E.BYPASS.LTC128B.128 [R21+0x6400], desc[UR44][R6.64+0x180], !P2 ;  /* 0x0640018006157fae */ /* 0x000fe2000d101d6c */
[----:B0-----:R-:W-:-:S03]  /*14860*/  IADD3.X R5, RZ, R3, RZ, P0, !PT ;  /* 0x00000003ff057210 */ /* 0x001fc600007fe4ff */
[----:B------:R-:W-:Y:S01]  /*14870*/  LDGSTS.E.BYPASS.LTC128B.128 [R21+0x8400], desc[UR44][R6.64+0x200], !P5 ;  /* 0x0840020006157fae */ /* 0x000fe2000e901d6c */
[----:B-1----:R-:W-:-:S03]  /*14880*/  IADD3 R2, P0, R2, R0, RZ ;  /* 0x0000000002027210 */ /* 0x002fc60007f1e0ff */
[----:B------:R-:W0:Y:S04]  /*14890*/  SHFL.IDX PT, R3, R20, 0x2, 0x181f ;  /* 0x00581f0014037f89 */ /* 0x000e2800000e0000 */
[----:B------:R-:W-:Y:S04]  /*148a0*/  LDGSTS.E.BYPASS.LTC128B.128 [R21+0xa400], desc[UR44][R6.64+0x280], !P4 ;  /* 0x0a40028006157fae */ /* 0x000fe8000e101d6c */
[----:B------:R-:W1:Y:S01]  /*148b0*/  SHFL.IDX PT, R20, R20, 0x3, 0x181f ;  /* 0x00781f0014147f89 */ /* 0x000e6200000e0000 */
        /* <DEDUP_REMOVED lines=24> */
[----:B-1----:R3:W-:Y:S02]  /*14a40*/  LDGSTS.E.BYPASS.LTC128B.128 [R21+0xf400], desc[UR44][R2.64+0x380], P1 ;  /* 0x0f40038002157fae */ /* 0x0027e40008901d6c */
.L_x_4413:
[----:B---3--:R-:W-:Y:S02]  /*14a50*/  P2R R4, PR, RZ, 0x2 ;  /* 0x00000002ff047803 */ /* 0x008fe40000000000 */
        /* <DEDUP_REMOVED lines=22> */
.L_x_4324:
        /* <DEDUP_REMOVED lines=11> */
.L_x_4325:
[----:B------:R0:W-:Y:S01]  /*14c70*/  SYNCS.ARRIVE.TRANS64.A1T0 RZ, [R8+URZ+0x38850], RZ ;  /* 0x038850ff08ff79a7 */ /* 0x0001e2000810003f */
[----:B------:R-:W-:Y:S05]  /*14c80*/  @P3 BRA `(.L_x_4326) ;  /* 0xfffffff000603947 */ /* 0x000fea000383ffff */
[----:B------:R-:W-:Y:S05]  /*14c90*/  BSYNC B0 ;  /* 0x0000000000007941 */ /* 0x000fea0003800000 */
.L_x_4313:
[----:B------:R-:W3:Y:S01]  /*14ca0*/  S2R R0, SR_TID.X ;  /* 0x0000000000007919 */ /* 0x000ee20000002100 */
[----:B------:R-:W-:Y:S01]  /*14cb0*/  VIADD R18, R18, 0x1 ;  /* 0x0000000112127836 */ /* 0x000fe20000000000 */
[----:B------:R-:W-:Y:S04]  /*14cc0*/  BSSY B0, `(.L_x_4327) ;  /* 0x0000013000007945 */ /* 0x000fe80003800000 */
[----:B------:R-:W-:-:S04]  /*14cd0*/  ISETP.NE.AND P0, PT, R18, 0x2, PT ;  /* 0x000000021200780c */ /* 0x000fc80003f05270 */
[----:B------:R-:W-:Y:S02]  /*14ce0*/  SEL R18, R18, RZ, P0 ;  /* 0x000000ff12127207 */ /* 0x000fe40000000000 */
[----:B---3--:R-:W-:Y:S02]  /*14cf0*/  LOP3.LUT R2, R0, 0x7f, RZ, 0xc0, !PT ;  /* 0x0000007f00027812 */ /* 0x008fe400078ec0ff */
[----:B------:R-:W-:Y:S02]  /*14d00*/  SEL R0, RZ, 0x1, P0 ;  /* 0x00000001ff007807 */ /* 0x000fe40000000000 */
[----:B------:R-:W-:-:S13]  /*14d10*/  ISETP.NE.AND P1, PT, R2, RZ, PT ;  /* 0x000000ff0200720c */ /* 0x000fda0003f25270 */
[----:B------:R-:W-:Y:S05]  /*14d20*/  @P1 BRA `(.L_x_4328) ;  /* 0x0000000000301947 */ /* 0x000fea0003800000 */
[----:B------:R-:W3:Y:S01]  /*14d30*/  S2R R7, SR_LANEID ;  /* 0x0000000000077919 */ /* 0x000ee20000000000 */
[----:B------:R-:W-:Y:S01]  /*14d40*/  VOTEU.ANY UR4, UPT, PT ;  /* 0x0000000000047886 */ /* 0x000fe200038e0100 */
[----:B------:R-:W4:Y:S01]  /*14d50*/  LDC.64 R2, c[0x0][0xd80] ;  /* 0x00036000ff027b82 */ /* 0x000f220000000a00 */
[----:B------:R-:W3:Y:S08]  /*14d60*/  FLO.U32 R4, UR4 ;  /* 0x0000000400047d00 */ /* 0x000ef000080e0000 */
[----:B------:R-:W4:Y:S01]  /*14d70*/  POPC R5, UR4 ;  /* 0x0000000400057d09 */ /* 0x000f220008000000 */
[----:B---3--:R-:W-:-:S13]  /*14d80*/  ISETP.EQ.U32.AND P0, PT, R4, R7, PT ;  /* 0x000000070400720c */ /* 0x008fda0003f02070 */
[----:B----4-:R-:W3:Y:S01]  /*14d90*/  @P0 ATOMG.E.ADD.STRONG.GPU PT, R3, desc[UR44][R2.64], R5 ;  /* 0x00000005020309a8 */ /* 0x010ee200081ee1ec */
[----:B------:R-:W4:Y:S02]  /*14da0*/  S2R R6, SR_LTMASK ;  /* 0x0000000000067919 */ /* 0x000f240000003900 */
[----:B----4-:R-:W-:-:S04]  /*14db0*/  LOP3.LUT R6, R6, UR4, RZ, 0xc0, !PT ;  /* 0x0000000406067c12 */ /* 0x010fc8000f8ec0ff */
[----:B------:R-:W4:Y:S01]  /*14dc0*/  POPC R7, R6 ;  /* 0x0000000600077309 */ /* 0x000f220000000000 */
[----:B---3--:R-:W4:Y:S02]  /*14dd0*/  SHFL.IDX PT, R4, R3, R4, 0x1f ;  /* 0x00001f0403047589 */ /* 0x008f2400000e0000 */
[----:B----4-:R-:W-:-:S07]  /*14de0*/  IADD3 R36, R4, UR48, R7 ;  /* 0x0000003004247c10 */ /* 0x010fce000fffe007 */
.L_x_4328:
[----:B------:R-:W-:Y:S05]  /*14df0*/  BSYNC B0 ;  /* 0x0000000000007941 */ /* 0x000fea0003800000 */
.L_x_4327:
[----:B------:R-:W-:-:S07]  /*14e00*/  LOP3.LUT R23, R23, R0, RZ, 0x3c, !PT ;  /* 0x0000000017177212 */ /* 0x000fce00078e3cff */
.L_x_4284:
[----:B------:R-:W-:Y:S05]  /*14e10*/  BSYNC B7 ;  /* 0x0000000000077941 */ /* 0x000fea0003800000 */
.L_x_4282:
[----:B------:R-:W-:-:S13]  /*14e20*/  LOP3.LUT P0, RZ, R16, 0x200000, RZ, 0xc0, !PT ;  /* 0x0020000010ff7812 */ /* 0x000fda000780c0ff */
[----:B------:R-:W-:Y:S05]  /*14e30*/  @!P0 BRA `(.L_x_4329) ;  /* 0x0000000000248947 */ /* 0x000fea0003800000 */
[----:B------:R-:W-:Y:S05]  /*14e40*/  WARPSYNC.ALL ;  /* 0x0000000000007948 */ /* 0x000fea0003800000 */
[----:B------:R-:W3:Y:S08]  /*14e50*/  S2UR UR5, SR_CgaCtaId ;  /* 0x00000000000579c3 */ /* 0x000ef00000008800 */
[----:B------:R-:W-:Y:S06]  /*14e60*/  BAR.SYNC.DEFER_BLOCKING 0x5, 0x180 ;  /* 0x0146000000007b1d */ /* 0x000fec0000010000 */
[----:B------:R-:W-:-:S02]  /*14e70*/  UMOV UR4, 0x400 ;  /* 0x0000040000047882 */ /* 0x000fc40000000000 */
[----:B---3--:R-:W-:-:S06]  /*14e80*/  ULEA UR4, UR5, UR4, 0x18 ;  /* 0x0000000405047291 */ /* 0x008fcc000f8ec03f */
[----:B------:R-:W-:-:S05]  /*14e90*/  IMAD.U32 R17, RZ, RZ, UR4 ;  /* 0x00000004ff117e24 */ /* 0x000fca000f8e00ff */
[----:B------:R3:W4:Y:S01]  /*14ea0*/  LDS R36, [R17+0x388d0] ;  /* 0x0388d00011247984 */ /* 0x0007220000000800 */
[----:B------:R-:W-:Y:S06]  /*14eb0*/  BAR.ARV 0x4, 0x180 ;  /* 0x0106000000007b1d */ /* 0x000fec0000002000 */
[----:B------:R-:W-:Y:S05]  /*14ec0*/  BRA `(.L_x_4330) ;  /* 0x00000000002c7947 */ /* 0x000fea0003800000 */
.L_x_4329:
[----:B------:R-:W-:-:S03]  /*14ed0*/  UMOV UR4, 0xffffffff ;  /* 0xffffffff00047882 */ /* 0x000fc60000000000 */
[----:B------:R-:W-:Y:S05]  /*14ee0*/  BRA.DIV UR4, `(.L_x_4331) ;  /* 0x0000002e04747947 */ /* 0x000fea000b800000 */
[----:B------:R3:W4:Y:S02]  /*14ef0*/  SHFL.IDX PT, R14, R36, RZ, 0x1f ;  /* 0x00001fff240e7589 */ /* 0x00072400000e0000 */
.L_x_4416:
[----:B------:R-:W0:Y:S01]  /*14f00*/  @!P1 S2R R3, SR_CgaCtaId ;  /* 0x0000000000039919 */ /* 0x000e220000008800 */
[----:B------:R-:W-:Y:S05]  /*14f10*/  WARPSYNC.ALL ;  /* 0x0000000000007948 */ /* 0x000fea0003800000 */
[----:B------:R-:W-:Y:S01]  /*14f20*/  BAR.SYNC.DEFER_BLOCKING 0x4, 0x180 ;  /* 0x0106000000007b1d */ /* 0x000fe20000010000 */
[----:B------:R-:W-:-:S04]  /*14f30*/  @!P1 MOV R0, 0x400 ;  /* 0x0000040000009802 */ /* 0x000fc80000000f00 */
[----:B0-----:R-:W-:-:S05]  /*14f40*/  @!P1 LEA R17, R3, R0, 0x18 ;  /* 0x0000000003119211 */ /* 0x001fca00078ec0ff */
[----:B------:R3:W-:Y:S02]  /*14f50*/  @!P1 STS [R17+0x388d0], R36 ;  /* 0x0388d02411009388 */ /* 0x0007e40000000800 */
[----:B---34-:R-:W-:Y:S01]  /*14f60*/  IMAD.MOV.U32 R36, RZ, RZ, R14 ;  /* 0x000000ffff247224 */ /* 0x018fe200078e000e */
[----:B------:R-:W-:Y:S06]  /*14f70*/  BAR.ARV 0x5, 0x180 ;  /* 0x0146000000007b1d */ /* 0x000fec0000002000 */
.L_x_4330:
[----:B------:R-:W-:Y:S02]  /*14f80*/  ULDC UR4, c[0x0][0xd38] ;  /* 0x00034e0000047ab9 */ /* 0x000fe40000000800 */
[----:B----4-:R-:W-:-:S13]  /*14f90*/  ISETP.GE.AND P0, PT, R36, UR4, PT ;  /* 0x0000000424007c0c */ /* 0x010fda000bf06270 */
[----:B------:R-:W-:Y:S05]  /*14fa0*/  @!P0 BRA `(.L_x_4332) ;  /* 0xffffffbc00c08947 */ /* 0x000fea000383ffff */
.L_x_4279:
[----:B------:R-:W4:Y:S01]  /*14fb0*/  LDL.LU R0, [R1+0x10] ;  /* 0x0000100001007983 */ /* 0x000f220000300800 */
[----:B------:R-:W-:Y:S01]  /*14fc0*/  BSSY B0, `(.L_x_4333) ;  /* 0x000000b000007945 */ /* 0x000fe20003800000 */
[----:B------:R-:W0:Y:S01]  /*14fd0*/  S2R R5, SR_CgaCtaId ;  /* 0x0000000000057919 */ /* 0x000e220000008800 */
[----:B----4-:R-:W-:-:S05]  /*14fe0*/  VIADD R0, R0, 0x1 ;  /* 0x0000000100007836 */ /* 0x010fca0000000000 */
        /* <DEDUP_REMOVED lines=8> */
.L_x_4417:
[----:B------:R-:W-:Y:S05]  /*15070*/  BSYNC B0 ;  /* 0x0000000000007941 */ /* 0x000fea0003800000 */
.L_x_4333:
[----:B------:R-:W-:-:S03]  /*15080*/  UMOV UR4, 0xffffffff ;  /* 0xffffffff00047882 */ /* 0x000fc60000000000 */
[----:B------:R-:W-:Y:S05]  /*15090*/  BRA.DIV UR4, `(.L_x_4335) ;  /* 0x0000002e04447947 */ /* 0x000fea000b800000 */
[----:B0-----:R-:W0:Y:S02]  /*150a0*/  S2R R0, SR_TID.X ;  /* 0x0000000000007919 */ /* 0x001e240000002100 */
[----:B0-----:R-:W-:-:S04]  /*150b0*/  SHF.R.U32.HI R0, RZ, 0x5, R0 ;  /* 0x00000005ff007819 */ /* 0x001fc80000011600 */
[----:B------:R-:W-:-:S05]  /*150c0*/  LOP3.LUT R0, R0, 0x3, RZ, 0xc0, !PT ;  /* 0x0000000300007812 */ /* 0x000fca00078ec0ff */
[----:B------:R0:W4:Y:S02]  /*150d0*/  SHFL.IDX PT, R14, R0, RZ, 0x1f ;  /* 0x00001fff000e7589 */ /* 0x00012400000e0000 */
.L_x_4420:
[----:B----4-:R-:W-:Y:S01]  /*150e0*/  ISETP.NE.AND P0, PT, R14, RZ, PT ;  /* 0x000000ff0e00720c */ /* 0x010fe20003f05270 */
[----:B------:R-:W-:-:S12]  /*150f0*/  BSSY B0, `(.L_x_4336) ;  /* 0x0000024000007945 */ /* 0x000fd80003800000 */
[----:B------:R-:W-:Y:S05]  /*15100*/  @P0 BRA `(.L_x_4337) ;  /* 0x0000000000880947 */ /* 0x000fea0003800000 */
[----:B------:R-:W-:-:S03]  /*15110*/  UMOV UR4, 0xffffffff ;  /* 0xffffffff00047882 */ /* 0x000fc60000000000 */
[----:B------:R-:W-:Y:S05]  /*15120*/  BRA.DIV UR4, `(.L_x_4338) ;  /* 0x0000002e04547947 */ /* 0x000fea000b800000 */
[----:B------:R-:W-:-:S13]  /*15130*/  ELECT P6, URZ, PT ;  /* 0x00000000003f782f */ /* 0x000fda00038c0000 */
.L_x_4423:
[----:B------:R-:W-:Y:S05]  /*15140*/  @!P6 BRA `(.L_x_4337) ;  /* 0x000000000078e947 */ /* 0x000fea0003800000 */
[----:B------:R-:W-:-:S06]  /*15150*/  ULOP3.LUT UR4, UR41, 0x2, URZ, 0xfc, !UPT ;  /* 0x0000000229047892 */ /* 0x000fcc000f8efc3f */
[----:B0-----:R-:W-:-:S05]  /*15160*/  IMAD.U32 R0, RZ, RZ, UR4 ;  /* 0x00000004ff007e24 */ /* 0x001fca000f8e00ff */
[----:B------:R-:W-:-:S13]  /*15170*/  ISETP.NE.AND P0, PT, R0, 0x3, PT ;  /* 0x000000030000780c */ /* 0x000fda0003f05270 */
[----:B------:R-:W-:Y:S05]  /*15180*/  @!P0 BRA `(.L_x_4339) ;  /* 0x0000000000048947 */ /* 0x000fea0003800000 */
[----:B------:R-:W-:Y:S01]  /*15190*/  BPT.TRAP 0x1 ;  /* 0x000000040000795c */ /* 0x000fe20000300000 */
.L_x_4339:
[C---:B------:R-:W-:Y:S01]  /*151a0*/  IMAD R3, R18.reuse, 0x8, R5 ;  /* 0x0000000812037824 */ /* 0x040fe200078e0205 */
[----:B------:R-:W-:Y:S01]  /*151b0*/  SHF.L.U32 R2, R23, 0x1f, RZ ;  /* 0x0000001f17027819 */ /* 0x000fe200000006ff */
[----:B------:R-:W-:-:S03]  /*151c0*/  VIADD R18, R18, 0x1 ;  /* 0x0000000112127836 */ /* 0x000fc60000000000 */
[----:B------:R-:W0:Y:S02]  /*151d0*/  SYNCS.PHASECHK.TRANS64.TRYWAIT P1, [R3+URZ+0x38840], R2 ;  /* 0x03884002030075a7 */ /* 0x000e24000802017f */
[----:B------:R-:W-:-:S04]  /*151e0*/  ISETP.NE.AND P2, PT, R18, 0x2, PT ;  /* 0x000000021200780c */ /* 0x000fc80003f45270 */
[----:B------:R-:W-:Y:S01]  /*151f0*/  SEL R0, RZ, 0x1, P2 ;  /* 0x00000001ff007807 */ /* 0x000fe20001000000 */
[----:B0-----:R-:W-:Y:S08]  /*15200*/  @!P1 BRA `(.L_x_4340) ;  /* 0x0000002c003c9947 */ /* 0x001ff00003800000 */
.L_x_4424:
[----:B------:R-:W-:Y:S02]  /*15210*/  SEL R18, R18, RZ, P2 ;  /* 0x000000ff12127207 */ /* 0x000fe40001000000 */
[----:B------:R-:W-:Y:S01]  /*15220*/  LOP3.LUT R0, R23, R0, RZ, 0x3c, !PT ;  /* 0x0000000017007212 */ /* 0x000fe200078e3cff */
[----:B------:R-:W-:Y:S06]  /*15230*/  @!P0 BRA `(.L_x_4341) ;  /* 0x0000000000048947 */ /* 0x000fec0003800000 */
[----:B------:R-:W-:Y:S01]  /*15240*/  BPT.TRAP 0x1 ;  /* 0x000000040000795c */ /* 0x000fe20000300000 */
.L_x_4341:
[----:B------:R-:W-:Y:S01]  /*15250*/  IMAD R5, R18, 0x8, R5 ;  /* 0x0000000812057824 */ /* 0x000fe200078e0205 */
[----:B------:R-:W-:-:S04]  /*15260*/  SHF.L.U32 R0, R0, 0x1f, RZ ;  /* 0x0000001f00007819 */ /* 0x000fc800000006ff */
[----:B------:R-:W4:Y:S02]  /*15270*/  SYNCS.PHASECHK.TRANS64.TRYWAIT P1, [R5+URZ+0x38840], R0 ;  /* 0x03884000050075a7 */ /* 0x000f24000802017f */
[----:B----4-:R-:W-:Y:S05]  /*15280*/  @!P1 BRA `(.L_x_4342) ;  /* 0x0000002c00309947 */ /* 0x010fea0003800000 */
.L_x_4425:
[----:B------:R-:W-:Y:S05]  /*15290*/  @!P0 BRA `(.L_x_4343) ;  /* 0x0000000000048947 */ /* 0x000fea0003800000 */
[----:B------:R-:W-:Y:S01]  /*152a0*/  BPT.TRAP 0x1 ;  /* 0x000000040000795c */ /* 0x000fe20000300000 */
.L_x_4343:
[----:B------:R-:W0:Y:S02]  /*152b0*/  SYNCS.PHASECHK.TRANS64.TRYWAIT P1, [R3+URZ+0x38860], R2 ;  /* 0x03886002030075a7 */ /* 0x000e24000802017f */
[----:B0-----:R-:W-:Y:S05]  /*152c0*/  @!P1 BRA `(.L_x_4344) ;  /* 0x0000002c00349947 */ /* 0x001fea0003800000 */
.L_x_4426:
[----:B------:R-:W-:Y:S05]  /*152d0*/  @!P0 BRA `(.L_x_4345) ;  /* 0x0000000000048947 */ /* 0x000fea0003800000 */
[----:B------:R-:W-:Y:S01]  /*152e0*/  BPT.TRAP 0x1 ;  /* 0x000000040000795c */ /* 0x000fe20000300000 */
.L_x_4345:
[----:B------:R0:W0:Y:S02]  /*152f0*/  SYNCS.PHASECHK.TRANS64.TRYWAIT P0, [R5+URZ+0x38860], R0 ;  /* 0x03886000050075a7 */ /* 0x000024000800017f */
[----:B0-----:R-:W-:Y:S05]  /*15300*/  @!P0 NANOSLEEP.SYNCS 0x989680 ;  /* 0x009896800000895d */ /* 0x001fea0003900000 */
[----:B------:R-:W0:Y:S02]  /*15310*/  @!P0 SYNCS.PHASECHK.TRANS64 P0, [R5+URZ+0x38860], R0 ;  /* 0x03886000050085a7 */ /* 0x000e24000800007f */
[----:B0-----:R-:W-:Y:S05]  /*15320*/  @!P0 BRA `(.L_x_4345) ;  /* 0xfffffffc00f08947 */ /* 0x001fea000383ffff */
.L_x_4337:
[----:B------:R-:W-:Y:S05]  /*15330*/  BSYNC B0 ;  /* 0x0000000000007941 */ /* 0x000fea0003800000 */
.L_x_4336:
[----:B------:R-:W-:Y:S05]  /*15340*/  EXIT ;  /* 0x000000000000794d */ /* 0x000fea0003800000 */
.L_x_4232:
[----:B0-----:R0:W1:Y:S02]  /*15350*/  SYNCS.PHASECHK.TRANS64.TRYWAIT P1, [R17+URZ+0x38800], R4 ;  /* 0x03880004110075a7 */ /* 0x001064000802017f */
[----:B-1----:R-:W-:Y:S05]  /*15360*/  @!P1 NANOSLEEP.SYNCS 0x989680 ;  /* 0x009896800000995d */ /* 0x002fea0003900000 */
[----:B------:R-:W1:Y:S02]  /*15370*/  @!P1 SYNCS.PHASECHK.TRANS64 P1, [R17+URZ+0x38800], R4 ;  /* 0x03880004110095a7 */ /* 0x000e64000802007f */
[----:B-1----:R-:W-:Y:S05]  /*15380*/  @!P1 BRA `(.L_x_4232) ;  /* 0xfffffffc00f09947 */ /* 0x002fea000383ffff */
[----:B------:R-:W-:Y:S05]  /*15390*/  BRA `(.L_x_4346) ;  /* 0xfffffee400187947 */ /* 0x000fea000383ffff */
.L_x_4236:
[----:B--2---:R2:W3:Y:S02]  /*153a0*/  SYNCS.PHASECHK.TRANS64.TRYWAIT P1, [R9+URZ+0x38830], R6 ;  /* 0x03883006090075a7 */ /* 0x0044e4000802017f */
[----:B---3--:R-:W-:Y:S05]  /*153b0*/  @!P1 NANOSLEEP.SYNCS 0x989680 ;  /* 0x009896800000995d */ /* 0x008fea0003900000 */
[----:B------:R-:W3:Y:S02]  /*153c0*/  @!P1 SYNCS.PHASECHK.TRANS64 P1, [R9+URZ+0x38830], R6 ;  /* 0x03883006090095a7 */ /* 0x000ee4000802007f */
[----:B---3--:R-:W-:Y:S05]  /*153d0*/  @!P1 BRA `(.L_x_4236) ;  /* 0xfffffffc00f09947 */ /* 0x008fea000383ffff */
[----:B------:R-:W-:Y:S05]  /*153e0*/  BRA `(.L_x_4235) ;  /* 0xfffffee400387947 */ /* 0x000fea000383ffff */
.L_x_4237:
[----:B---3--:R3:W4:Y:S02]  /*153f0*/  SYNCS.PHASECHK.TRANS64.TRYWAIT P1, [R17+URZ+0x38810], R4 ;  /* 0x03881004110075a7 */ /* 0x008724000802017f */
[----:B----4-:R-:W-:Y:S05]  /*15400*/  @!P1 NANOSLEEP.SYNCS 0x989680 ;  /* 0x009896800000995d */ /* 0x010fea0003900000 */
[----:B------:R-:W4:Y:S02]  /*15410*/  @!P1 SYNCS.PHASECHK.TRANS64 P1, [R17+URZ+0x38810], R4 ;  /* 0x03881004110095a7 */ /* 0x000f24000802007f */
[----:B----4-:R-:W-:Y:S05]  /*15420*/  @!P1 BRA `(.L_x_4237) ;  /* 0xfffffffc00f09947 */ /* 0x010fea000383ffff */
[----:B------:R-:W-:Y:S05]  /*15430*/  BRA `(.L_x_4347) ;  /* 0xfffffee400c47947 */ /* 0x000fea000383ffff */
.L_x_4241:
[----:B0-----:R0:W3:Y:S02]  /*15440*/  SYNCS.PHASECHK.TRANS64.TRYWAIT P1, [R9+URZ+0x38850], R6 ;  /* 0x03885006090075a7 */ /* 0x0010e4000802017f */
[----:B---3--:R-:W-:Y:S05]  /*15450*/  @!P1 NANOSLEEP.SYNCS 0x989680 ;  /* 0x009896800000995d */ /* 0x008fea0003900000 */
[----:B------:R-:W3:Y:S02]  /*15460*/  @!P1 SYNCS.PHASECHK.TRANS64 P1, [R9+URZ+0x38850], R6 ;  /* 0x03885006090095a7 */ /* 0x000ee4000802007f */
[----:B---3--:R-:W-:Y:S05]  /*15470*/  @!P1 BRA `(.L_x_4241) ;  /* 0xfffffffc00f09947 */ /* 0x008fea000383ffff */
[----:B------:R-:W-:Y:S05]  /*15480*/  BRA `(.L_x_4240) ;  /* 0xfffffee400f47947 */ /* 0x000fea000383ffff */
.L_x_4248:
[----:B-1----:R1:W2:Y:S02]  /*15490*/  SYNCS.PHASECHK.TRANS64.TRYWAIT P1, [R9+URZ+0x38830], R8 ;  /* 0x03883008090075a7 */ /* 0x0022a4000802017f */
[----:B--2---:R-:W-:Y:S05]  /*154a0*/  @!P1 NANOSLEEP.SYNCS 0x989680 ;  /* 0x009896800000995d */ /* 0x004fea0003900000 */
[----:B------:R-:W2:Y:S02]  /*154b0*/  @!P1 SYNCS.PHASECHK.TRANS64 P1, [R9+URZ+0x38830], R8 ;  /* 0x03883008090095a7 */ /* 0x000ea4000802007f */
[----:B--2---:R-:W-:Y:S05]  /*154c0*/  @!P1 BRA `(.L_x_4248) ;  /* 0xfffffffc00f09947 */ /* 0x004fea000383ffff */
[----:B------:R-:W-:Y:S05]  /*154d0*/  BRA `(.L_x_4247) ;  /* 0xffffff1400207947 */ /* 0x000fea000383ffff */
.L_x_4252:
[----:B---3--:R3:W4:Y:S02]  /*154e0*/  SYNCS.PHASECHK.TRANS64.TRYWAIT P1, [R9+URZ+0x38850], R8 ;  /* 0x03885008090075a7 */ /* 0x008724000802017f */
[----:B----4-:R-:W-:Y:S05]  /*154f0*/  @!P1 NANOSLEEP.SYNCS 0x989680 ;  /* 0x009896800000995d */ /* 0x010fea0003900000 */
[----:B------:R-:W4:Y:S02]  /*15500*/  @!P1 SYNCS.PHASECHK.TRANS64 P1, [R9+URZ+0x38850], R8 ;  /* 0x03885008090095a7 */ /* 0x000f24000802007f */
[----:B----4-:R-:W-:Y:S05]  /*15510*/  @!P1 BRA `(.L_x_4252) ;  /* 0xfffffffc00f09947 */ /* 0x010fea000383ffff */
[----:B------:R-:W-:Y:S05]  /*15520*/  BRA `(.L_x_4251) ;  /* 0xffffff1400807947 */ /* 0x000fea000383ffff */
.L_x_4260:
[----:B-1----:R1:W2:Y:S02]  /*15530*/  SYNCS.PHASECHK.TRANS64.TRYWAIT P1, [R9+URZ+0x38830], R8 ;  /* 0x03883008090075a7 */ /* 0x0022a4000802017f */
[----:B--2---:R-:W-:Y:S05]  /*15540*/  @!P1 NANOSLEEP.SYNCS 0x989680 ;  /* 0x009896800000995d */ /* 0x004fea0003900000 */
[----:B------:R-:W2:Y:S02]  /*15550*/  @!P1 SYNCS.PHASECHK.TRANS64 P1, [R9+URZ+0x38830], R8 ;  /* 0x03883008090095a7 */ /* 0x000ea4000802007f */
[----:B--2---:R-:W-:Y:S05]  /*15560*/  @!P1 BRA `(.L_x_4260) ;  /* 0xfffffffc00f09947 */ /* 0x004fea000383ffff */
[----:B------:R-:W-:Y:S05]  /*15570*/  BRA `(.L_x_4259) ;  /* 0xffffff4800a07947 */ /* 0x000fea000383ffff */
.L_x_4264:
[----:B---3--:R3:W4:Y:S02]  /*15580*/  SYNCS.PHASECHK.TRANS64.TRYWAIT P1, [R9+URZ+0x38850], R8 ;  /* 0x03885008090075a7 */ /* 0x008724000802017f */
[----:B----4-:R-:W-:Y:S05]  /*15590*/  @!P1 NANOSLEEP.SYNCS 0x989680 ;  /* 0x009896800000995d */ /* 0x010fea0003900000 */
[----:B------:R-:W4:Y:S02]  /*155a0*/  @!P1 SYNCS.PHASECHK.TRANS64 P1, [R9+URZ+0x38850], R8 ;  /* 0x03885008090095a7 */ /* 0x000f24000802007f */
[----:B----4-:R-:W-:Y:S05]  /*155b0*/  @!P1 BRA `(.L_x_4264) ;  /* 0xfffffffc00f09947 */ /* 0x010fea000383ffff */
[----:B------:R-:W-:Y:S05]  /*155c0*/  BRA `(.L_x_4263) ;  /* 0xffffff4c00007947 */ /* 0x000fea000383ffff */
.L_x_4290:
        /* <DEDUP_REMOVED lines=10> */
.L_x_4348:
[----:B------:R-:W-:Y:S05]  /*15670*/  BRA `(.L_x_4349) ;  /* 0xffffffc000907947 */ /* 0x000fea000383ffff */
.L_x_4293:
[----:B0-----:R0:W1:Y:S02]  /*15680*/  SYNCS.PHASECHK.TRANS64.TRYWAIT P0, [R27+URZ+0x38840], R0 ;  /* 0x038840001b0075a7 */ /* 0x001064000800017f */
[----:B-1----:R-:W-:Y:S05]  /*15690*/  @!P0 NANOSLEEP.SYNCS 0x989680 ;  /* 0x009896800000895d */ /* 0x002fea0003900000 */
[----:B------:R-:W1:Y:S02]  /*156a0*/  @!P0 SYNCS.PHASECHK.TRANS64 P0, [R27+URZ+0x38840], R0 ;  /* 0x038840001b0085a7 */ /* 0x000e64000800007f */
[----:B-1----:R-:W-:Y:S05]  /*156b0*/  @!P0 BRA `(.L_x_4293) ;  /* 0xfffffffc00f08947 */ /* 0x002fea000383ffff */
[----:B------:R-:W-:Y:S05]  /*156c0*/  BRA `(.L_x_4350) ;  /* 0xffffffc400407947 */ /* 0x000fea000383ffff */
.L_x_4294:
        /* <DEDUP_REMOVED lines=8> */
.L_x_4352:
[----:B------:R-:W-:Y:S05]  /*15750*/  BSYNC B0 ;  /* 0x0000000000007941 */ /* 0x000fea0003800000 */
.L_x_4351:
        /* <DEDUP_REMOVED lines=9> */
.L_x_4353:
[----:B------:R-:W-:Y:S02]  /*157f0*/  IMAD.MOV.U32 R13, RZ, RZ, R5 ;  /* 0x000000ffff0d7224 */ /* 0x000fe400078e0005 */
[----:B------:R-:W-:Y:S01]  /*15800*/  IMAD.MOV.U32 R12, RZ, RZ, 0x1 ;  /* 0x00000001ff0c7424 */ /* 0x000fe200078e00ff */
[----:B------:R-:W-:-:S13]  /*15810*/  @P0 LEA R6, P1, R8, R14, 0x1 ;  /* 0x0000000e08060211 */ /* 0x000fda00078208ff */
[----:B------:R-:W-:Y:S05]  /*15820*/  WARPSYNC.COLLECTIVE R15, `(.L_x_4354) ;  /* 0x000000000f087348 */ /* 0x000fea0003c00000 */
[----:B------:R0:W1:Y:S02]  /*15830*/  SHFL.IDX P6, R14, R13, R12, R11 ;  /* 0x0000000c0d0e7389 */ /* 0x00006400000c000b */
[----:B01----:R-:W-:Y:S01]  /*15840*/  ENDCOLLECTIVE ;  /* 0x000000000000791b */ /* 0x003fe20003800000 */
.L_x_4354:
        /* <DEDUP_REMOVED lines=12> */
.L_x_4355:
[----:B------:R-:W-:Y:S02]  /*15910*/  @P0 IMAD R9, R4, 0x2, R17 ;  /* 0x0000000204090824 */ /* 0x000fe400078e0211 */
[----:B------:R-:W-:Y:S02]  /*15920*/  IMAD.MOV.U32 R13, RZ, RZ, R5 ;  /* 0x000000ffff0d7224 */ /* 0x000fe400078e0005 */
[----:B------:R-:W-:Y:S01]  /*15930*/  IMAD.MOV.U32 R12, RZ, RZ, 0x2 ;  /* 0x00000002ff0c7424 */ /* 0x000fe200078e00ff */
[----:B------:R-:W-:-:S13]  /*15940*/  @P0 LEA R6, P1, R8, R14, 0x1 ;  /* 0x0000000e08060211 */ /* 0x000fda00078208ff */
[----:B------:R-:W-:Y:S05]  /*15950*/  WARPSYNC.COLLECTIVE R15, `(.L_x_4356) ;  /* 0x000000000f087348 */ /* 0x000fea0003c00000 */
[----:B------:R0:W1:Y:S02]  /*15960*/  SHFL.IDX P6, R14, R13, R12, R11 ;  /* 0x0000000c0d0e7389 */ /* 0x00006400000c000b */
[----:B01----:R-:W-:Y:S01]  /*15970*/  ENDCOLLECTIVE ;  /* 0x000000000000791b */ /* 0x003fe20003800000 */
.L_x_4356:
[----:B------:R-:W-:Y:S01]  /*15980*/  @P0 IMAD.X R3, RZ, RZ, R2, P1 ;  /* 0x000000ffff030224 */ /* 0x000fe200008e0602 */
[----:B------:R-:W-:-:S05]  /*15990*/  @P0 MOV R2, R6 ;  /* 0x0000000600020202 */ /* 0x000fca0000000f00 */
        /* <DEDUP_REMOVED lines=11> */
.L_x_4357:
[----:B------:R-:W-:Y:S02]  /*15a50*/  IMAD.MOV.U32 R13, RZ, RZ, R5 ;  /* 0x000000ffff0d7224 */ /* 0x000fe400078e0005 */
[----:B------:R-:W-:Y:S01]  /*15a60*/  IMAD.MOV.U32 R12, RZ, RZ, 0x3 ;  /* 0x00000003ff0c7424 */ /* 0x000fe200078e00ff */
[----:B------:R-:W-:-:S13]  /*15a70*/  @P0 LEA R6, P1, R8, R14, 0x1 ;  /* 0x0000000e08060211 */ /* 0x000fda00078208ff */
[----:B------:R-:W-:Y:S05]  /*15a80*/  WARPSYNC.COLLECTIVE R15, `(.L_x_4358) ;  /* 0x000000000f087348 */ /* 0x000fea0003c00000 */
[----:B------:R0:W1:Y:S02]  /*15a90*/  SHFL.IDX P6, R14, R13, R12, R11 ;  /* 0x0000000c0d0e7389 */ /* 0x00006400000c000b */
[----:B01----:R-:W-:Y:S01]  /*15aa0*/  ENDCOLLECTIVE ;  /* 0x000000000000791b */ /* 0x003fe20003800000 */
.L_x_4358:
        /* <DEDUP_REMOVED lines=11> */
.L_x_4359:
[----:B------:R-:W-:Y:S05]  /*15b60*/  BRA `(.L_x_4360) ;  /* 0xffffffc400087947 */ /* 0x000fea000383ffff */
.L_x_4299:
[----:B------:R-:W-:Y:S01]  /*15b70*/  IMAD.MOV.U32 R13, RZ, RZ, R5 ;  /* 0x000000ffff0d7224 */ /* 0x000fe200078e0005 */
[----:B------:R-:W-:Y:S01]  /*15b80*/  MOV R4, UR42 ;  /* 0x0000002a00047c02 */ /* 0x000fe20008000f00 */
[----:B------:R-:W-:Y:S01]  /*15b90*/  IMAD.MOV.U32 R12, RZ, RZ, RZ ;  /* 0x000000ffff0c7224 */ /* 0x000fe200078e00ff */
[----:B------:R-:W-:Y:S01]  /*15ba0*/  LOP3.LUT R16, R16, 0xfffffeff, RZ, 0xc0, !PT ;  /* 0xfffffeff10107812 */ /* 0x000fe200078ec0ff */
[----:B------:R-:W-:Y:S02]  /*15bb0*/  IMAD.MOV.U32 R11, RZ, RZ, 0x181f ;  /* 0x0000181fff0b7424 */ /* 0x000fe400078e00ff */
[----:B------:R-:W-:Y:S02]  /*15bc0*/  IMAD.MOV.U32 R15, RZ, RZ, -0x1 ;  /* 0xffffffffff0f7424 */ /* 0x000fe400078e00ff */
[----:B------:R-:W-:-:S07]  /*15bd0*/  IMAD R4, R4, 0x40, R9 ;  /* 0x0000004004047824 */ /* 0x000fce00078e0209 */
[----:B-1----:R-:W-:Y:S05]  /*15be0*/  WARPSYNC.COLLECTIVE R15, `(.L_x_4361) ;  /* 0x000000000f087348 */ /* 0x002fea0003c00000 */
[----:B------:R0:W2:Y:S02]  /*15bf0*/  SHFL.IDX P6, R14, R13, R12, R11 ;  /* 0x0000000c0d0e7389 */ /* 0x0000a400000c000b */
[----:B012---:R-:W-:Y:S01]  /*15c00*/  ENDCOLLECTIVE ;  /* 0x000000000000791b */ /* 0x007fe20003800000 */
.L_x_4361:
        /* <DEDUP_REMOVED lines=8> */
.L_x_4362:
[----:B------:R-:W-:Y:S02]  /*15c90*/  IMAD.MOV.U32 R13, RZ, RZ, R5 ;  /* 0x000000ffff0d7224 */ /* 0x000fe400078e0005 */
[----:B------:R-:W-:Y:S01]  /*15ca0*/  IMAD.MOV.U32 R12, RZ, RZ, 0x1 ;  /* 0x00000001ff0c7424 */ /* 0x000fe200078e00ff */
[----:B------:R-:W-:-:S13]  /*15cb0*/  @!P1 LEA R6, P0, R8, R14, 0x1 ;  /* 0x0000000e08069211 */ /* 0x000fda00078008ff */
[----:B------:R-:W-:Y:S05]  /*15cc0*/  WARPSYNC.COLLECTIVE R15, `(.L_x_4363) ;  /* 0x000000000f087348 */ /* 0x000fea0003c00000 */
[----:B------:R0:W1:Y:S02]  /*15cd0*/  SHFL.IDX P6, R14, R13, R12, R11 ;  /* 0x0000000c0d0e7389 */ /* 0x00006400000c000b */
[----:B01----:R-:W-:Y:S01]  /*15ce0*/  ENDCOLLECTIVE ;  /* 0x000000000000791b */ /* 0x003fe20003800000 */
.L_x_4363:
        /* <DEDUP_REMOVED lines=14> */
.L_x_4364:
[----:B------:R-:W-:Y:S01]  /*15dd0*/  LOP3.LUT R16, R16, 0xffffffbf, RZ, 0xc0, !PT ;  /* 0xffffffbf10107812 */ /* 0x000fe200078ec0ff */
[----:B------:R-:W-:Y:S02]  /*15de0*/  IMAD.MOV.U32 R13, RZ, RZ, R5 ;  /* 0x000000ffff0d7224 */ /* 0x000fe400078e0005 */
[----:B------:R-:W-:Y:S01]  /*15df0*/  IMAD.MOV.U32 R12, RZ, RZ, 0x2 ;  /* 0x00000002ff0c7424 */ /* 0x000fe200078e00ff */
[----:B------:R-:W-:-:S13]  /*15e00*/  @!P1 LEA R6, P0, R8, R14, 0x1 ;  /* 0x0000000e08069211 */ /* 0x000fda00078008ff */
[----:B------:R-:W-:Y:S05]  /*15e10*/  WARPSYNC.COLLECTIVE R15, `(.L_x_4365) ;  /* 0x000000000f087348 */ /* 0x000fea0003c00000 */
[----:B------:R0:W1:Y:S02]  /*15e20*/  SHFL.IDX P6, R14, R13, R12, R11 ;  /* 0x0000000c0d0e7389 */ /* 0x00006400000c000b */
[----:B01----:R-:W-:Y:S01]  /*15e30*/  ENDCOLLECTIVE ;  /* 0x000000000000791b */ /* 0x003fe20003800000 */
.L_x_4365:
        /* <DEDUP_REMOVED lines=14> */
.L_x_4366:
[----:B------:R-:W-:Y:S01]  /*15f20*/  MOV R13, R5 ;  /* 0x00000005000d7202 */ /* 0x000fe20000000f00 */
[----:B------:R-:W-:Y:S01]  /*15f30*/  IMAD.MOV.U32 R12, RZ, RZ, 0x3 ;  /* 0x00000003ff0c7424 */ /* 0x000fe200078e00ff */
[----:B------:R-:W-:-:S13]  /*15f40*/  @!P1 LEA R6, P0, R8, R14, 0x1 ;  /* 0x0000000e08069211 */ /* 0x000fda00078008ff */
[----:B------:R-:W-:Y:S05]  /*15f50*/  WARPSYNC.COLLECTIVE R15, `(.L_x_4367) ;  /* 0x000000000f087348 */ /* 0x000fea0003c00000 */
[----:B------:R0:W1:Y:S02]  /*15f60*/  SHFL.IDX P6, R14, R13, R12, R11 ;  /* 0x0000000c0d0e7389 */ /* 0x00006400000c000b */
[----:B01----:R-:W-:Y:S01]  /*15f70*/  ENDCOLLECTIVE ;  /* 0x000000000000791b */ /* 0x003fe20003800000 */
.L_x_4367:
        /* <DEDUP_REMOVED lines=11> */
.L_x_4368:
[----:B------:R-:W-:Y:S05]  /*16030*/  BRA `(.L_x_4369) ;  /* 0xffffffc400f87947 */ /* 0x000fea000383ffff */
.L_x_4303:
        /* <DEDUP_REMOVED lines=8> */
.L_x_4371:
[----:B------:R-:W-:Y:S05]  /*160c0*/  BSYNC B0 ;  /* 0x0000000000007941 */ /* 0x000fea0003800000 */
.L_x_4370:
[----:B------:R-:W-:Y:S01]  /*160d0*/  IMAD.MOV.U32 R13, RZ, RZ, R0 ;  /* 0x000000ffff0d7224 */ /* 0x000fe200078e0000 */
[----:B------:R-:W-:Y:S01]  /*160e0*/  LOP3.LUT P1, RZ, R16, 0x100, RZ, 0xc0, !PT ;  /* 0x0000010010ff7812 */ /* 0x000fe2000782c0ff */
[----:B------:R-:W-:Y:S01]  /*160f0*/  IMAD.MOV.U32 R12, RZ, RZ, RZ ;  /* 0x000000ffff0c7224 */ /* 0x000fe200078e00ff */
[----:B------:R-:W-:Y:S01]  /*16100*/  P2R R5, PR, RZ, 0x4 ;  /* 0x00000004ff057803 */ /* 0x000fe20000000000 */
[----:B------:R-:W-:Y:S02]  /*16110*/  IMAD.MOV.U32 R11, RZ, RZ, 0x181f ;  /* 0x0000181fff0b7424 */ /* 0x000fe400078e00ff */
[----:B------:R-:W-:Y:S02]  /*16120*/  IMAD.MOV.U32 R15, RZ, RZ, -0x1 ;  /* 0xffffffffff0f7424 */ /* 0x000fe400078e00ff */
[----:B------:R-:W-:-:S07]  /*16130*/  IMAD.MOV.U32 R2, RZ, RZ, R14 ;  /* 0x000000ffff027224 */ /* 0x000fce00078e000e */
[----:B------:R-:W-:Y:S05]  /*16140*/  WARPSYNC.COLLECTIVE R15, `(.L_x_4372) ;  /* 0x000000000f087348 */ /* 0x000fea0003c00000 */
[----:B------:R0:W1:Y:S02]  /*16150*/  SHFL.IDX P6, R14, R13, R12, R11 ;  /* 0x0000000c0d0e7389 */ /* 0x00006400000c000b */
[----:B01----:R-:W-:Y:S01]  /*16160*/  ENDCOLLECTIVE ;  /* 0x000000000000791b */ /* 0x003fe20003800000 */
.L_x_4372:
[----:B------:R-:W-:Y:S02]  /*16170*/  IMAD.MOV.U32 R13, RZ, RZ, R4 ;  /* 0x000000ffff0d7224 */ /* 0x000fe400078e0004 */
[----:B------:R-:W-:Y:S01]  /*16180*/  IMAD.MOV.U32 R12, RZ, RZ, 0x1 ;  /* 0x00000001ff0c7424 */ /* 0x000fe200078e00ff */
[----:B------:R-:W-:Y:S02]  /*16190*/  @!P1 LEA R7, P0, R8, R14, 0x1 ;  /* 0x0000000e08079211 */ /* 0x000fe400078008ff */
[----:B------:R-:W-:-:S03]  /*161a0*/  LOP3.LUT P6, RZ, R16, 0x40000, RZ, 0xc0, !PT ;  /* 0x0004000010ff7812 */ /* 0x000fc600078cc0ff */
[----:B------:R-:W-:Y:S01]  /*161b0*/  @!P1 IMAD.X R3, RZ, RZ, R2, P0 ;  /* 0x000000ffff039224 */ /* 0x000fe200000e0602 */
[----:B------:R-:W-:Y:S01]  /*161c0*/  LOP3.LUT P0, RZ, R16, 0x80000, RZ, 0xc0, !PT ;  /* 0x0008000010ff7812 */ /* 0x000fe2000780c0ff */
[----:B------:R-:W-:-:S12]  /*161d0*/  @!P1 IMAD.MOV.U32 R2, RZ, RZ, R7 ;  /* 0x000000ffff029224 */ /* 0x000fd800078e0007 */
        /* <DEDUP_REMOVED lines=9> */
.L_x_4373:
[----:B------:R-:W-:Y:S01]  /*16270*/  @!PT LDS RZ, [RZ] ;  /* 0x00000000fffff984 */ /* 0x000fe20000000800 */
[----:B------:R-:W-:Y:S01]  /*16280*/  @!PT LDS RZ, [RZ] ;  /* 0x00000000fffff984 */ /* 0x000fe20000000800 */
[----:B------:R-:W-:Y:S01]  /*16290*/  @!PT LDS RZ, [RZ] ;  /* 0x00000000fffff984 */ /* 0x000fe20000000800 */
[----:B------:R0:W-:Y:S01]  /*162a0*/  @!P1 LDGSTS.E.BYPASS.LTC128B.128 [R22+0x2a400], desc[UR44][R2.64+0x100], !P2 ;  /* 0x2a40010002169fae */ /* 0x0001e2000d101d6c */
[----:B------:R-:W-:-:S03]  /*162b0*/  LOP3.LUT P2, RZ, R16, 0x80000, RZ, 0xc0, !PT ;  /* 0x0008000010ff7812 */ /* 0x000fc6000784c0ff */
        /* <DEDUP_REMOVED lines=10> */
.L_x_4374:
        /* <DEDUP_REMOVED lines=14> */
[----:B------:R-:W-:-:S04]  /*16440*/  ISETP.NE.AND P2, PT, R5, RZ, PT ;  /* 0x000000ff0500720c */ /* 0x000fc80003f45270 */
        /* <DEDUP_REMOVED lines=12> */
.L_x_4375:
[----:B------:R-:W-:Y:S02]  /*16510*/  IMAD.MOV.U32 R13, RZ, RZ, R0 ;  /* 0x000000ffff0d7224 */ /* 0x000fe400078e0000 */
[----:B------:R-:W-:-:S07]  /*16520*/  IMAD.MOV.U32 R5, RZ, RZ, R14 ;  /* 0x000000ffff057224 */ /* 0x000fce00078e000e */
[----:B------:R-:W-:Y:S05]  /*16530*/  WARPSYNC.COLLECTIVE R15, `(.L_x_4376) ;  /* 0x000000000f087348 */ /* 0x000fea0003c00000 */
[----:B------:R0:W1:Y:S02]  /*16540*/  SHFL.IDX P6, R14, R13, R12, R11 ;  /* 0x0000000c0d0e7389 */ /* 0x00006400000c000b */
[----:B01----:R-:W-:Y:S01]  /*16550*/  ENDCOLLECTIVE ;  /* 0x000000000000791b */ /* 0x003fe20003800000 */
.L_x_4376:
        /* <DEDUP_REMOVED lines=17> */
.L_x_4377:
        /* <DEDUP_REMOVED lines=14> */
.L_x_4378:
[----:B------:R-:W-:Y:S01]  /*16750*/  @!PT LDS RZ, [RZ] ;  /* 0x00000000fffff984 */ /* 0x000fe20000000800 */
[----:B------:R-:W-:Y:S01]  /*16760*/  @!PT LDS RZ, [RZ] ;  /* 0x00000000fffff984 */ /* 0x000fe20000000800 */
[----:B------:R-:W-:Y:S01]  /*16770*/  @!PT LDS RZ, [RZ] ;  /* 0x00000000fffff984 */ /* 0x000fe20000000800 */
[----:B------:R2:W-:Y:S01]  /*16780*/  @!P1 LDGSTS.E.BYPASS.LTC128B.128 [R22+0x35400], desc[UR44][R2.64+0x380], P0 ;  /* 0x3540038002169fae */ /* 0x0005e20008101d6c */
[----:B------:R-:W-:Y:S05]  /*16790*/  BRA `(.L_x_4379) ;  /* 0xffffffc800807947 */ /* 0x000fea000383ffff */
.L_x_4306:
[----:B0-----:R0:W2:Y:S02]  /*167a0*/  SYNCS.PHASECHK.TRANS64.TRYWAIT P0, [R17+URZ+0x38820], R0 ;  /* 0x03882000110075a7 */ /* 0x0010a4000800017f */
[----:B--2---:R-:W-:Y:S05]  /*167b0*/  @!P0 NANOSLEEP.SYNCS 0x989680 ;  /* 0x009896800000895d */ /* 0x004fea0003900000 */
[----:B------:R-:W2:Y:S02]  /*167c0*/  @!P0 SYNCS.PHASECHK.TRANS64 P0, [R17+URZ+0x38820], R0 ;  /* 0x03882000110085a7 */ /* 0x000ea4000800007f */
[----:B--2---:R-:W-:Y:S05]  /*167d0*/  @!P0 BRA `(.L_x_4306) ;  /* 0xfffffffc00f08947 */ /* 0x004fea000383ffff */
[----:B------:R-:W-:Y:S05]  /*167e0*/  BRA `(.L_x_4380) ;  /* 0xffffffcc00047947 */ /* 0x000fea000383ffff */
.L_x_4309:
[----:B0-----:R0:W2:Y:S02]  /*167f0*/  SYNCS.PHASECHK.TRANS64.TRYWAIT P0, [R27+URZ+0x38860], R0 ;  /* 0x038860001b0075a7 */ /* 0x0010a4000800017f */
[----:B--2---:R-:W-:Y:S05]  /*16800*/  @!P0 NANOSLEEP.SYNCS 0x989680 ;  /* 0x009896800000895d */ /* 0x004fea0003900000 */
[----:B------:R-:W2:Y:S02]  /*16810*/  @!P0 SYNCS.PHASECHK.TRANS64 P0, [R27+URZ+0x38860], R0 ;  /* 0x038860001b0085a7 */ /* 0x000ea4000800007f */
[----:B--2---:R-:W-:Y:S05]  /*16820*/  @!P0 BRA `(.L_x_4309) ;  /* 0xfffffffc00f08947 */ /* 0x004fea000383ffff */
[----:B------:R-:W-:Y:S05]  /*16830*/  BRA `(.L_x_4381) ;  /* 0xffffffcc00147947 */ /* 0x000fea000383ffff */
.L_x_4310:
        /* <DEDUP_REMOVED lines=8> */
.L_x_4383:
[----:B------:R-:W-:Y:S05]  /*168c0*/  BSYNC B0 ;  /* 0x0000000000007941 */ /* 0x000fea0003800000 */
.L_x_4382:
        /* <DEDUP_REMOVED lines=15> */
.L_x_4384:
        /* <DEDUP_REMOVED lines=34> */
.L_x_4385:
[----:B------:R-:W-:Y:S02]  /*16be0*/  IMAD.MOV.U32 R13, RZ, RZ, R6 ;  /* 0x000000ffff0d7224 */ /* 0x000fe400078e0006 */
[----:B------:R-:W-:-:S07]  /*16bf0*/  IMAD.MOV.U32 R3, RZ, RZ, R14 ;  /* 0x000000ffff037224 */ /* 0x000fce00078e000e */
[----:B------:R-:W-:Y:S05]  /*16c00*/  WARPSYNC.COLLECTIVE R15, `(.L_x_4386) ;  /* 0x000000000f087348 */ /* 0x000fea0003c00000 */
[----:B------:R0:W1:Y:S02]  /*16c10*/  SHFL.IDX P6, R14, R13, R12, R11 ;  /* 0x0000000c0d0e7389 */ /* 0x00006400000c000b */
[----:B01----:R-:W-:Y:S01]  /*16c20*/  ENDCOLLECTIVE ;  /* 0x000000000000791b */ /* 0x003fe20003800000 */
.L_x_4386:
        /* <DEDUP_REMOVED lines=28> */
.L_x_4387:
[----:B------:R-:W-:Y:S01]  /*16df0*/  MOV R13, R6 ;  /* 0x00000006000d7202 */ /* 0x000fe20000000f00 */
[----:B------:R-:W-:-:S07]  /*16e00*/  IMAD.MOV.U32 R8, RZ, RZ, R14 ;  /* 0x000000ffff087224 */ /* 0x000fce00078e000e */
[----:B------:R-:W-:Y:S05]  /*16e10*/  WARPSYNC.COLLECTIVE R15, `(.L_x_4388) ;  /* 0x000000000f087348 */ /* 0x000fea0003c00000 */
[----:B------:R0:W1:Y:S02]  /*16e20*/  SHFL.IDX P6, R14, R13, R12, R11 ;  /* 0x0000000c0d0e7389 */ /* 0x00006400000c000b */
[----:B01----:R-:W-:Y:S01]  /*16e30*/  ENDCOLLECTIVE ;  /* 0x000000000000791b */ /* 0x003fe20003800000 */
.L_x_4388:
        /* <DEDUP_REMOVED lines=28> */
.L_x_4389:
[----:B------:R-:W-:Y:S02]  /*17000*/  IMAD.MOV.U32 R13, RZ, RZ, R6 ;  /* 0x000000ffff0d7224 */ /* 0x000fe400078e0006 */
[----:B------:R-:W-:-:S07]  /*17010*/  IMAD.MOV.U32 R7, RZ, RZ, R14 ;  /* 0x000000ffff077224 */ /* 0x000fce00078e000e */
[----:B------:R-:W-:Y:S05]  /*17020*/  WARPSYNC.COLLECTIVE R15, `(.L_x_4390) ;  /* 0x000000000f087348 */ /* 0x000fea0003c00000 */
[----:B------:R0:W1:Y:S02]  /*17030*/  SHFL.IDX P6, R14, R13, R12, R11 ;  /* 0x0000000c0d0e7389 */ /* 0x00006400000c000b */
[----:B01----:R-:W-:Y:S01]  /*17040*/  ENDCOLLECTIVE ;  /* 0x000000000000791b */ /* 0x003fe20003800000 */
.L_x_4390:
[----:B------:R-:W-:Y:S05]  /*17050*/  BRA `(.L_x_4391) ;  /* 0xffffffc800c07947 */ /* 0x000fea000383ffff */
.L_x_4316:
[----:B0-----:R0:W2:Y:S02]  /*17060*/  SYNCS.PHASECHK.TRANS64.TRYWAIT P0, [R8+URZ+0x38840], R20 ;  /* 0x03884014080075a7 */ /* 0x0010a4000800017f */
[----:B--2---:R-:W-:Y:S05]  /*17070*/  @!P0 NANOSLEEP.SYNCS 0x989680 ;  /* 0x009896800000895d */ /* 0x004fea0003900000 */
[----:B------:R-:W2:Y:S02]  /*17080*/  @!P0 SYNCS.PHASECHK.TRANS64 P0, [R8+URZ+0x38840], R20 ;  /* 0x03884014080085a7 */ /* 0x000ea4000800007f */
[----:B--2---:R-:W-:Y:S05]  /*17090*/  @!P0 BRA `(.L_x_4316) ;  /* 0xfffffffc00f08947 */ /* 0x004fea000383ffff */
[----:B------:R-:W-:Y:S05]  /*170a0*/  BRA `(.L_x_4392) ;  /* 0xffffffd0001c7947 */ /* 0x000fea000383ffff */
.L_x_4317:
        /* <DEDUP_REMOVED lines=8> */
.L_x_4394:
[----:B------:R-:W-:Y:S05]  /*17130*/  BSYNC B1 ;  /* 0x0000000000017941 */ /* 0x000fea0003800000 */
.L_x_4393:
        /* <DEDUP_REMOVED lines=9> */
.L_x_4395:
[----:B------:R-:W-:Y:S01]  /*171d0*/  MOV R13, R27 ;  /* 0x0000001b000d7202 */ /* 0x000fe20000000f00 */
[----:B------:R-:W-:Y:S02]  /*171e0*/  IMAD.MOV.U32 R12, RZ, RZ, 0x1 ;  /* 0x00000001ff0c7424 */ /* 0x000fe400078e00ff */
[----:B------:R-:W-:-:S07]  /*171f0*/  IMAD.MOV.U32 R2, RZ, RZ, R14 ;  /* 0x000000ffff027224 */ /* 0x000fce00078e000e */
[----:B------:R-:W-:Y:S05]  /*17200*/  WARPSYNC.COLLECTIVE R15, `(.L_x_4396) ;  /* 0x000000000f087348 */ /* 0x000fea0003c00000 */
[----:B------:R0:W1:Y:S02]  /*17210*/  SHFL.IDX P6, R14, R13, R12, R11 ;  /* 0x0000000c0d0e7389 */ /* 0x00006400000c000b */
[----:B01----:R-:W-:Y:S01]  /*17220*/  ENDCOLLECTIVE ;  /* 0x000000000000791b */ /* 0x003fe20003800000 */
.L_x_4396:
        /* <DEDUP_REMOVED lines=11> */
.L_x_4397:
[----:B------:R-:W-:Y:S02]  /*172e0*/  IMAD.MOV.U32 R13, RZ, RZ, R27 ;  /* 0x000000ffff0d7224 */ /* 0x000fe400078e001b */
[----:B------:R-:W-:Y:S02]  /*172f0*/  IMAD.MOV.U32 R12, RZ, RZ, 0x2 ;  /* 0x00000002ff0c7424 */ /* 0x000fe400078e00ff */
[----:B------:R-:W-:-:S07]  /*17300*/  IMAD.MOV.U32 R2, RZ, RZ, R14 ;  /* 0x000000ffff027224 */ /* 0x000fce00078e000e */
[----:B------:R-:W-:Y:S05]  /*17310*/  WARPSYNC.COLLECTIVE R15, `(.L_x_4398) ;  /* 0x000000000f087348 */ /* 0x000fea0003c00000 */
[----:B------:R0:W1:Y:S02]  /*17320*/  SHFL.IDX P6, R14, R13, R12, R11 ;  /* 0x0000000c0d0e7389 */ /* 0x00006400000c000b */
[----:B01----:R-:W-:Y:S01]  /*17330*/  ENDCOLLECTIVE ;  /* 0x000000000000791b */ /* 0x003fe20003800000 */
.L_x_4398:
        /* <DEDUP_REMOVED lines=11> */
.L_x_4399:
[----:B------:R-:W-:Y:S02]  /*173f0*/  IMAD.MOV.U32 R13, RZ, RZ, R27 ;  /* 0x000000ffff0d7224 */ /* 0x000fe400078e001b */
[----:B------:R-:W-:Y:S02]  /*17400*/  IMAD.MOV.U32 R12, RZ, RZ, 0x3 ;  /* 0x00000003ff0c7424 */ /* 0x000fe400078e00ff */
[----:B------:R-:W-:-:S07]  /*17410*/  IMAD.MOV.U32 R2, RZ, RZ, R14 ;  /* 0x000000ffff027224 */ /* 0x000fce00078e000e */
[----:B------:R-:W-:Y:S05]  /*17420*/  WARPSYNC.COLLECTIVE R15, `(.L_x_4400) ;  /* 0x000000000f087348 */ /* 0x000fea0003c00000 */
[----:B------:R0:W1:Y:S02]  /*17430*/  SHFL.IDX P6, R14, R13, R12, R11 ;  /* 0x0000000c0d0e7389 */ /* 0x00006400000c000b */
[----:B01----:R-:W-:Y:S01]  /*17440*/  ENDCOLLECTIVE ;  /* 0x000000000000791b */ /* 0x003fe20003800000 */
.L_x_4400:
        /* <DEDUP_REMOVED lines=11> */
.L_x_4401:
[----:B------:R-:W-:Y:S01]  /*17500*/  IMAD.MOV.U32 R2, RZ, RZ, R14 ;  /* 0x000000ffff027224 */ /* 0x000fe200078e000e */
[----:B------:R-:W-:Y:S06]  /*17510*/  BRA `(.L_x_4402) ;  /* 0xffffffcc00ac7947 */ /* 0x000fec000383ffff */
.L_x_4322:
[----:B---3--:R3:W4:Y:S02]  /*17520*/  SYNCS.PHASECHK.TRANS64.TRYWAIT P0, [R8+URZ+0x38860], R20 ;  /* 0x03886014080075a7 */ /* 0x008724000800017f */
[----:B----4-:R-:W-:Y:S05]  /*17530*/  @!P0 NANOSLEEP.SYNCS 0x989680 ;  /* 0x009896800000895d */ /* 0x010fea0003900000 */
[----:B------:R-:W4:Y:S02]  /*17540*/  @!P0 SYNCS.PHASECHK.TRANS64 P0, [R8+URZ+0x38860], R20 ;  /* 0x03886014080085a7 */ /* 0x000f24000800007f */
[----:B----4-:R-:W-:Y:S05]  /*17550*/  @!P0 BRA `(.L_x_4322) ;  /* 0xfffffffc00f08947 */ /* 0x010fea000383ffff */
[----:B------:R-:W-:Y:S05]  /*17560*/  BRA `(.L_x_4403) ;  /* 0xffffffcc00fc7947 */ /* 0x000fea000383ffff */
.L_x_4323:
[----:B------:R-:W-:Y:S01]  /*17570*/  BSSY B1, `(.L_x_4404) ;  /* 0x0000008000017945 */ /* 0x000fe20003800000 */
[----:B------:R-:W-:Y:S01]  /*17580*/  IMAD.MOV.U32 R13, RZ, RZ, R20 ;  /* 0x000000ffff0d7224 */ /* 0x000fe200078e0014 */
[----:B------:R-:W-:Y:S01]  /*17590*/  MOV R12, RZ ;  /* 0x000000ff000c7202 */ /* 0x000fe20000000f00 */
[----:B------:R-:W-:Y:S02]  /*175a0*/  IMAD.MOV.U32 R11, RZ, RZ, 0x181f ;  /* 0x0000181fff0b7424 */ /* 0x000fe400078e00ff */
[----:B------:R-:W-:-:S07]  /*175b0*/  IMAD.MOV.U32 R15, RZ, RZ, -0x1 ;  /* 0xffffffffff0f7424 */ /* 0x000fce00078e00ff */
[----:B--2---:R-:W-:Y:S05]  /*175c0*/  WARPSYNC.COLLECTIVE R15, `(.L_x_4405) ;  /* 0x000000000f087348 */ /* 0x004fea0003c00000 */
[----:B------:R0:W1:Y:S02]  /*175d0*/  SHFL.IDX P6, R14, R13, R12, R11 ;  /* 0x0000000c0d0e7389 */ /* 0x00006400000c000b */
[----:B012---:R-:W-:Y:S01]  /*175e0*/  ENDCOLLECTIVE ;  /* 0x000000000000791b */ /* 0x007fe20003800000 */
.L_x_4405:
[----:B------:R-:W-:Y:S05]  /*175f0*/  BSYNC B1 ;  /* 0x0000000000017941 */ /* 0x000fea0003800000 */
.L_x_4404:
        /* <DEDUP_REMOVED lines=13> */
.L_x_4406:
        /* <DEDUP_REMOVED lines=14> */
.L_x_4407:
        /* <DEDUP_REMOVED lines=17> */
.L_x_4408:
        /* <DEDUP_REMOVED lines=18> */
.L_x_4409:
        /* <DEDUP_REMOVED lines=10> */
[----:B0-----:R-:W-:-:S07]  /*17a80*/  MOV R3, R14 ;  /* 0x0000000e00037202 */ /* 0x001fce0000000f00 */
[----:B------:R-:W-:Y:S05]  /*17a90*/  WARPSYNC.COLLECTIVE R15, `(.L_x_4410) ;  /* 0x000000000f087348 */ /* 0x000fea0003c00000 */
[----:B------:R0:W1:Y:S02]  /*17aa0*/  SHFL.IDX P6, R14, R13, R12, R11 ;  /* 0x0000000c0d0e7389 */ /* 0x00006400000c000b */
[----:B01----:R-:W-:Y:S01]  /*17ab0*/  ENDCOLLECTIVE ;  /* 0x000000000000791b */ /* 0x003fe20003800000 */
.L_x_4410:
        /* <DEDUP_REMOVED lines=17> */
.L_x_4411:
        /* <DEDUP_REMOVED lines=14> */
.L_x_4412:
[----:B------:R-:W-:Y:S05]  /*17cb0*/  BRA `(.L_x_4413) ;  /* 0xffffffcc00647947 */ /* 0x000fea000383ffff */
.L_x_4331:
[----:B------:R-:W-:Y:S01]  /*17cc0*/  BSSY B0, `(.L_x_4414) ;  /* 0x0000008000007945 */ /* 0x000fe20003800000 */
[----:B------:R-:W-:Y:S02]  /*17cd0*/  IMAD.MOV.U32 R13, RZ, RZ, R36 ;  /* 0x000000ffff0d7224 */ /* 0x000fe400078e0024 */
[----:B------:R-:W-:Y:S02]  /*17ce0*/  IMAD.MOV.U32 R12, RZ, RZ, RZ ;  /* 0x000000ffff0c7224 */ /* 0x000fe400078e00ff */
[----:B------:R-:W-:Y:S02]  /*17cf0*/  IMAD.MOV.U32 R11, RZ, RZ, 0x1f ;  /* 0x0000001fff0b7424 */ /* 0x000fe400078e00ff */
[----:B------:R-:W-:-:S07]  /*17d00*/  IMAD.MOV.U32 R15, RZ, RZ, -0x1 ;  /* 0xffffffffff0f7424 */ /* 0x000fce00078e00ff */
[----:B012--5:R-:W-:Y:S05]  /*17d10*/  WARPSYNC.COLLECTIVE R15, `(.L_x_4415) ;  /* 0x000000000f087348 */ /* 0x027fea0003c00000 */
[----:B------:R3:W4:Y:S02]  /*17d20*/  SHFL.IDX P6, R14, R13, R12, R11 ;  /* 0x0000000c0d0e7389 */ /* 0x00072400000c000b */
[----:B012345:R-:W-:Y:S01]  /*17d30*/  ENDCOLLECTIVE ;  /* 0x000000000000791b */ /* 0x03ffe20003800000 */
.L_x_4415:
[----:B------:R-:W-:Y:S05]  /*17d40*/  BSYNC B0 ;  /* 0x0000000000007941 */ /* 0x000fea0003800000 */
.L_x_4414:
[----:B------:R-:W-:Y:S05]  /*17d50*/  BRA `(.L_x_4416) ;  /* 0xffffffd000687947 */ /* 0x000fea000383ffff */
.L_x_4334:
[----:B0-----:R0:W4:Y:S02]  /*17d60*/  SYNCS.PHASECHK.TRANS64.TRYWAIT P0, [R5+URZ+0x38820], R0 ;  /* 0x03882000050075a7 */ /* 0x001124000800017f */
[----:B----4-:R-:W-:Y:S05]  /*17d70*/  @!P0 NANOSLEEP.SYNCS 0x989680 ;  /* 0x009896800000895d */ /* 0x010fea0003900000 */
[----:B------:R-:W4:Y:S02]  /*17d80*/  @!P0 SYNCS.PHASECHK.TRANS64 P0, [R5+URZ+0x38820], R0 ;  /* 0x03882000050085a7 */ /* 0x000f24000800007f */
[----:B----4-:R-:W-:Y:S05]  /*17d90*/  @!P0 BRA `(.L_x_4334) ;  /* 0xfffffffc00f08947 */ /* 0x010fea000383ffff */
[----:B------:R-:W-:Y:S05]  /*17da0*/  BRA `(.L_x_4417) ;  /* 0xffffffd000b07947 */ /* 0x000fea000383ffff */
.L_x_4335:
[----:B------:R-:W4:Y:S01]  /*17db0*/  S2R R2, SR_TID.X ;  /* 0x0000000000027919 */ /* 0x000f220000002100 */
[----:B------:R-:W-:Y:S01]  /*17dc0*/  BSSY B0, `(.L_x_4418) ;  /* 0x000000a000007945 */ /* 0x000fe20003800000 */
[----:B------:R-:W-:Y:S02]  /*17dd0*/  IMAD.MOV.U32 R12, RZ, RZ, RZ ;  /* 0x000000ffff0c7224 */ /* 0x000fe400078e00ff */
        /* <DEDUP_REMOVED lines=8> */
.L_x_4419:
[----:B------:R-:W-:Y:S05]  /*17e60*/  BSYNC B0 ;  /* 0x0000000000007941 */ /* 0x000fea0003800000 */
.L_x_4418:
[----:B------:R-:W-:Y:S05]  /*17e70*/  BRA `(.L_x_4420) ;  /* 0xffffffd000987947 */ /* 0x000fea000383ffff */
.L_x_4338:
[----:B------:R-:W-:Y:S01]  /*17e80*/  BSSY B1, `(.L_x_4421) ;  /* 0x0000006000017945 */ /* 0x000fe20003800000 */
[----:B------:R-:W-:-:S07]  /*17e90*/  IMAD.MOV.U32 R15, RZ, RZ, -0x1 ;  /* 0xffffffffff0f7424 */ /* 0x000fce00078e00ff */
[----:B0123-5:R-:W-:Y:S05]  /*17ea0*/  WARPSYNC.COLLECTIVE R15, `(.L_x_4422) ;  /* 0x000000000f0c7348 */ /* 0x02ffea0003c00000 */
[----:B------:R-:W-:Y:S02]  /*17eb0*/  ELECT P6, UR62, PT ;  /* 0x00000000003e782f */ /* 0x000fe400038c0000 */
[----:B------:R-:W-:Y:S01]  /*17ec0*/  MOV R14, UR62 ;  /* 0x0000003e000e7c02 */ /* 0x000fe20008000f00 */
[----:B0123-5:R-:W-:Y:S10]  /*17ed0*/  ENDCOLLECTIVE ;  /* 0x000000000000791b */ /* 0x02fff40003800000 */
.L_x_4422:
[----:B------:R-:W-:Y:S05]  /*17ee0*/  BSYNC B1 ;  /* 0x0000000000017941 */ /* 0x000fea0003800000 */
.L_x_4421:
[----:B------:R-:W-:Y:S05]  /*17ef0*/  BRA `(.L_x_4423) ;  /* 0xffffffd000907947 */ /* 0x000fea000383ffff */
.L_x_4340:
[----:B0-----:R0:W4:Y:S02]  /*17f00*/  SYNCS.PHASECHK.TRANS64.TRYWAIT P1, [R3+URZ+0x38840], R2 ;  /* 0x03884002030075a7 */ /* 0x001124000802017f */
[----:B----4-:R-:W-:Y:S05]  /*17f10*/  @!P1 NANOSLEEP.SYNCS 0x989680 ;  /* 0x009896800000995d */ /* 0x010fea0003900000 */
[----:B------:R-:W4:Y:S02]  /*17f20*/  @!P1 SYNCS.PHASECHK.TRANS64 P1, [R3+URZ+0x38840], R2 ;  /* 0x03884002030095a7 */ /* 0x000f24000802007f */
[----:B----4-:R-:W-:Y:S05]  /*17f30*/  @!P1 BRA `(.L_x_4340) ;  /* 0xfffffffc00f09947 */ /* 0x010fea000383ffff */
[----:B------:R-:W-:Y:S05]  /*17f40*/  BRA `(.L_x_4424) ;  /* 0xffffffd000b07947 */ /* 0x000fea000383ffff */
.L_x_4342:
[----:B----4-:R4:W0:Y:S02]  /*17f50*/  SYNCS.PHASECHK.TRANS64.TRYWAIT P1, [R5+URZ+0x38840], R0 ;  /* 0x03884000050075a7 */ /* 0x010824000802017f */
[----:B0-----:R-:W-:Y:S05]  /*17f60*/  @!P1 NANOSLEEP.SYNCS 0x989680 ;  /* 0x009896800000995d */ /* 0x001fea0003900000 */
[----:B------:R-:W0:Y:S02]  /*17f70*/  @!P1 SYNCS.PHASECHK.TRANS64 P1, [R5+URZ+0x38840], R0 ;  /* 0x03884000050095a7 */ /* 0x000e24000802007f */
[----:B0-----:R-:W-:Y:S05]  /*17f80*/  @!P1 BRA `(.L_x_4342) ;  /* 0xfffffffc00f09947 */ /* 0x001fea000383ffff */
[----:B------:R-:W-:Y:S05]  /*17f90*/  BRA `(.L_x_4425) ;  /* 0xffffffd000bc7947 */ /* 0x000fea000383ffff */
.L_x_4344:
[----:B------:R0:W0:Y:S02]  /*17fa0*/  SYNCS.PHASECHK.TRANS64.TRYWAIT P1, [R3+URZ+0x38860], R2 ;  /* 0x03886002030075a7 */ /* 0x000024000802017f */
[----:B0-----:R-:W-:Y:S05]  /*17fb0*/  @!P1 NANOSLEEP.SYNCS 0x989680 ;  /* 0x009896800000995d */ /* 0x001fea0003900000 */
[----:B------:R-:W0:Y:S02]  /*17fc0*/  @!P1 SYNCS.PHASECHK.TRANS64 P1, [R3+URZ+0x38860], R2 ;  /* 0x03886002030095a7 */ /* 0x000e24000802007f */
[----:B0-----:R-:W-:Y:S05]  /*17fd0*/  @!P1 BRA `(.L_x_4344) ;  /* 0xfffffffc00f09947 */ /* 0x001fea000383ffff */
[----:B------:R-:W-:Y:S05]  /*17fe0*/  BRA `(.L_x_4426) ;  /* 0xffffffd000b87947 */ /* 0x000fea000383ffff */
.L_x_4427:
        /* <DEDUP_REMOVED lines=9> */
.L_x_5819:


//--------------------- .text._ZN7cutlass13device_kernelIN5flash11enable_sm90INS1_16FlashAttnFwdSm90INS1_25CollectiveMainloopFwdSm90ILi2EN4cute5tupleIJNS5_1CILi1EEES8_S8_EEENS6_IJNS7_ILi64EEESA_SA_EEELi512ENS_10bfloat16_tEfNS_4arch4Sm90ELb1ELb0ELb1ELb1ELb1ELb0ELb0ELb0ELb0ELb1ELb0ELb0EEENS1_21CollectiveEpilogueFwdINS6_IJSA_NS7_ILi512EEESA_EEES9_SC_SE_Li256ELb1ELb1ELb0ELb0EEENS1_36VarlenDynamicPersistentTileSchedulerILi64ELi64ELi256ELi128ELb0ELb1ELb1ELb1ELb1ELb1EEEEEEEEEvNT_6ParamsE --------------------------
	.section	.text._ZN7cutlass13device_kernelIN5flash11enable_sm90INS1_16FlashAttnFwdSm90INS1_25CollectiveMainloopFwdSm90ILi2EN4cute5tupleIJNS5_1CILi1EEES8_S8_EEENS6_IJNS7_ILi64EEESA_SA_EEELi512ENS_10bfloat16_tEfNS_4arch4Sm90ELb1ELb0ELb1ELb1ELb1ELb0ELb0ELb0ELb0ELb1ELb0ELb0EEENS1_21CollectiveEpilogueFwdINS6_IJSA_NS7_ILi512EEESA_EEES9_SC_SE_Li256ELb1ELb1ELb0ELb0EEENS1_36VarlenDynamicPersistentTileSchedulerILi64ELi64ELi256ELi128ELb0ELb1ELb1ELb1ELb1ELb1EEEEEEEEEvNT_6ParamsE,"ax",@progbits
	.align	128
.text._ZN7cutlass13device_kernelIN5flash11enable_sm90INS1_16FlashAttnFwdSm90INS1_25CollectiveMainloopFwdSm90ILi2EN4cute5tupleIJNS5_1CILi1EEES8_S8_EEENS6_IJNS7_ILi64EEESA_SA_EEELi512ENS_10bfloat16_tEfNS_4arch4Sm90ELb1ELb0ELb1ELb1ELb1ELb0ELb0ELb0ELb0ELb1ELb0ELb0EEENS1_21CollectiveEpilogueFwdINS6_IJSA_NS7_ILi512EEESA_EEES9_SC_SE_Li256ELb1ELb1ELb0ELb0EEENS1_36VarlenDynamicPersistentTileSchedulerILi64ELi64ELi256ELi128ELb0ELb1ELb1ELb1ELb1ELb1EEEEEEEEEvNT_6ParamsE:
        .type           _ZN7cutlass13device_kernelIN5flash11enable_sm90INS1_16FlashAttnFwdSm90INS1_25CollectiveMainloopFwdSm90ILi2EN4cute5tupleIJNS5_1CILi1EEES8_S8_EEENS6_IJNS7_ILi64EEESA_SA_EEELi512ENS_10bfloat16_tEfNS_4arch4Sm90ELb1ELb0ELb1ELb1ELb1ELb0ELb0ELb0ELb0ELb1ELb0ELb0EEENS1_21CollectiveEpilogueFwdINS6_IJSA_NS7_ILi512EEESA_EEES9_SC_SE_Li256ELb1ELb1ELb0ELb0EEENS1_36VarlenDynamicPersistentTileSchedulerILi64ELi64ELi256ELi128ELb0ELb1ELb1ELb1ELb1ELb1EEEEEEEEEvNT_6ParamsE,@function
        .size           _ZN7cutlass13device_kernelIN5flash11enable_sm90INS1_16FlashAttnFwdSm90INS1_25CollectiveMainloopFwdSm90ILi2EN4cute5tupleIJNS5_1CILi1EEES8_S8_EEENS6_IJNS7_ILi64EEESA_SA_EEELi512ENS_10bfloat16_tEfNS_4arch4Sm90ELb1ELb0ELb1ELb1ELb1ELb0ELb0ELb0ELb0ELb1ELb0ELb0EEENS1_21CollectiveEpilogueFwdINS6_IJSA_NS7_ILi512EEESA_EEES9_SC_SE_Li256ELb1ELb1ELb0ELb0EEENS1_36VarlenDynamicPersistentTileSchedulerILi64ELi64ELi256ELi128ELb0ELb1ELb1ELb1ELb1ELb1EEEEEEEEEvNT_6ParamsE,(.L_x_5820 - _ZN7cutlass13device_kernelIN5flash11enable_sm90INS1_16FlashAttnFwdSm90INS1_25CollectiveMainloopFwdSm90ILi2EN4cute5tupleIJNS5_1CILi1EEES8_S8_EEENS6_IJNS7_ILi64EEESA_SA_EEELi512ENS_10bfloat16_tEfNS_4arch4Sm90ELb1ELb0ELb1ELb1ELb1ELb0ELb0ELb0ELb0ELb1ELb0ELb0EEENS1_21CollectiveEpilogueFwdINS6_IJSA_NS7_ILi512EEESA_EEES9_SC_SE_Li256ELb1ELb1ELb0ELb0EEENS1_36VarlenDynamicPersistentTileSchedulerILi64ELi64ELi256ELi128ELb0ELb1ELb1ELb1ELb1ELb1EEEEEEEEEvNT_6ParamsE)
        .other          _ZN7cutlass13device_kernelIN5flash11enable_sm90INS1_16FlashAttnFwdSm90INS1_25CollectiveMainloopFwdSm90ILi2EN4cute5tupleIJNS5_1CILi1EEES8_S8_EEENS6_IJNS7_ILi64EEESA_SA_EEELi512ENS_10bfloat16_tEfNS_4arch4Sm90ELb1ELb0ELb1ELb1ELb1ELb0ELb0ELb0ELb0ELb1ELb0ELb0EEENS1_21CollectiveEpilogueFwdINS6_IJSA_NS7_ILi512EEESA_EEES9_SC_SE_Li256ELb1ELb1ELb0ELb0EEENS1_36VarlenDynamicPersistentTileSchedulerILi64ELi64ELi256ELi128ELb0ELb1ELb1ELb1ELb1ELb1EEEEEEEEEvNT_6ParamsE,@"STO_CUDA_ENTRY STV_DEFAULT"
_ZN7cutlass13device_kernelIN5flash11enable_sm90INS1_16FlashAttnFwdSm90INS1_25CollectiveMainloopFwdSm90ILi2EN4cute5tupleIJNS5_1CILi1EEES8_S8_EEENS6_IJNS7_ILi64EEESA_SA_EEELi512ENS_10bfloat16_tEfNS_4arch4Sm90ELb1ELb0ELb1ELb1ELb1ELb0ELb0ELb0ELb0ELb1ELb0ELb0EEENS1_21CollectiveEpilogueFwdINS6_IJSA_NS7_ILi512EEESA_EEES9_SC_SE_Li256ELb1ELb1ELb0ELb0EEENS1_36VarlenDynamicPersistentTileSchedulerILi64ELi64ELi256ELi128ELb0ELb1ELb1ELb1ELb1ELb1EEEEEEEEEvNT_6ParamsE:
        /* <DEDUP_REMOVED lines=41> */
.L_x_4428:
        /* <DEDUP_REMOVED lines=22> */
.L_x_4429:
        /* <DEDUP_REMOVED lines=18> */
.L_x_4430:
        /* <DEDUP_REMOVED lines=22> */
.L_x_4431:
        /* <DEDUP_REMOVED lines=23> */
.L_x_4432:
        /* <DEDUP_REMOVED lines=8> */
.L_x_4434:
        /* <DEDUP_REMOVED lines=27> */
[----:B------:R-:W-:Y:S01]  /*0a10*/  LEA.HI R3, R0, R197, RZ, 0x4 ;  /* 0x000000c500037211 */ /* 0x000fe200078f20ff */
[----:B------:R-:W-:-:S03]  /*0a20*/  UMOV UR38, URZ ;  /* 0x0000003f00267c82 */ /* 0x000fc60008000000 */
[----:B------:R-:W-:Y:S02]  /*0a30*/  SHF.R.S32.HI R2, RZ, 0x4, R3 ;  /* 0x00000004ff027819 */ /* 0x000fe40000011403 */
[C---:B------:R-:W-:Y:S02]  /*0a40*/  LOP3.LUT R6, R3.reuse, 0xfffffff0, RZ, 0xc0, !PT ;  /* 0xfffffff003067812 */ /* 0x040fe400078ec0ff */
[----:B------:R-:W-:-:S03]  /*0a50*/  LEA.HI R4, R3, R2, RZ, 0x1 ;  /* 0x0000000203047211 */ /* 0x000fc600078f08ff */
[----:B------:R-:W-:Y:S01]  /*0a60*/  IMAD.IADD R6, R197, 0x1, -R6 ;  /* 0x00000001c5067824 */ /* 0x000fe200078e0a06 */
[----:B------:R-:W-:Y:S02]  /*0a70*/  LOP3.LUT R5, R4, 0x1ffffffe, RZ, 0xc0, !PT ;  /* 0x1ffffffe04057812 */ /* 0x000fe400078ec0ff */
[----:B------:R-:W-:-:S03]  /*0a80*/  LEA.HI R4, R0, R197, RZ, 0x5 ;  /* 0x000000c500047211 */ /* 0x000fc600078f28ff */
[----:B------:R-:W-:Y:S01]  /*0a90*/  IMAD.IADD R10, R2, 0x1, -R5 ;  /* 0x00000001020a7824 */ /* 0x000fe200078e0a05 */
[CC--:B------:R-:W-:Y:S02]  /*0aa0*/  LEA.HI R5, R0.reuse, R197.reuse, RZ, 0x2 ;  /* 0x000000c500057211 */ /* 0x0c0fe400078f10ff */
[----:B------:R-:W-:Y:S02]  /*0ab0*/  LEA.HI R2, R0, R197, RZ, 0x7 ;  /* 0x000000c500027211 */ /* 0x000fe400078f38ff */
[--C-:B------:R-:W-:Y:S02]  /*0ac0*/  SHF.R.S32.HI R12, RZ, 0x5, R4.reuse ;  /* 0x00000005ff0c7819 */ /* 0x100fe40000011404 */
[----:B------:R-:W-:Y:S02]  /*0ad0*/  SHF.R.S32.HI R3, RZ, 0x1f, R4 ;  /* 0x0000001fff037819 */ /* 0x000fe40000011404 */
[----:B------:R-:W-:Y:S02]  /*0ae0*/  LOP3.LUT R8, R5, 0xfffffffc, RZ, 0xc0, !PT ;  /* 0xfffffffc05087812 */ /* 0x000fe400078ec0ff */
[----:B------:R-:W-:-:S02]  /*0af0*/  LOP3.LUT R4, R2, 0xffffff80, RZ, 0xc0, !PT ;  /* 0xffffff8002047812 */ /* 0x000fc400078ec0ff */
[----:B------:R-:W-:Y:S01]  /*0b00*/  LEA.HI R5, R3, R12, RZ, 0x2 ;  /* 0x0000000c03057211 */ /* 0x000fe200078f10ff */
[C---:B------:R-:W-:Y:S01]  /*0b10*/  IMAD.IADD R8, R197.reuse, 0x1, -R8 ;  /* 0x00000001c5087824 */ /* 0x040fe200078e0a08 */
[----:B------:R-:W-:Y:S01]  /*0b20*/  SHF.R.S32.HI R193, RZ, 0x7, R2 ;  /* 0x00000007ffc17819 */ /* 0x000fe20000011402 */
[----:B------:R-:W-:Y:S01]  /*0b30*/  IMAD.IADD R4, R197, 0x1, -R4 ;  /* 0x00000001c5047824 */ /* 0x000fe200078e0a04 */
[----:B------:R-:W-:Y:S02]  /*0b40*/  LOP3.LUT R5, R5, 0x3ffffc, RZ, 0xc0, !PT ;  /* 0x003ffffc05057812 */ /* 0x000fe400078ec0ff */
[----:B------:R-:W-:Y:S02]  /*0b50*/  SHF.R.S32.HI R3, RZ, 0x1f, R6 ;  /* 0x0000001fff037819 */ /* 0x000fe40000011406 */
[----:B------:R-:W-:Y:S01]  /*0b60*/  LEA R14, R193, R6, 0x8 ;  /* 0x00000006c10e7211 */ /* 0x000fe200078e40ff */
[----:B------:R-:W-:Y:S01]  /*0b70*/  IMAD.IADD R5, R12, 0x1, -R5 ;  /* 0x000000010c057824 */ /* 0x000fe200078e0a05 */
[----:B------:R-:W-:-:S02]  /*0b80*/  LEA.HI R9, R8, R8, RZ, 0x1 ;  /* 0x0000000808097211 */ /* 0x000fc400078f08ff */
[----:B------:R-:W-:Y:S01]  /*0b90*/  LEA.HI R7, R3, R6, RZ, 0x3 ;  /* 0x0000000603077211 */ /* 0x000fe200078f18ff */
[----:B------:R-:W-:Y:S01]  /*0ba0*/  IMAD R14, R5, 0x10, R14 ;  /* 0x00000010050e7824 */ /* 0x000fe200078e020e */
[----:B------:R-:W-:Y:S02]  /*0bb0*/  SHF.R.S32.HI R3, RZ, 0x1f, R4 ;  /* 0x0000001fff037819 */ /* 0x000fe40000011404 */
[----:B------:R-:W-:Y:S02]  /*0bc0*/  LOP3.LUT R11, R9, 0x1ffffffe, RZ, 0xc0, !PT ;  /* 0x1ffffffe090b7812 */ /* 0x000fe400078ec0ff */
[C---:B------:R-:W-:Y:S01]  /*0bd0*/  LOP3.LUT R9, R7.reuse, 0xfffffff8, RZ, 0xc0, !PT ;  /* 0xfffffff807097812 */ /* 0x040fe200078ec0ff */
[----:B------:R-:W-:Y:S01]  /*0be0*/  IMAD.SHL.U32 R7, R7, 0x40, RZ ;  /* 0x0000004007077824 */ /* 0x000fe200078e00ff */
[----:B------:R-:W-:Y:S01]  /*0bf0*/  LEA.HI R5, R3, R4, RZ, 0x2 ;  /* 0x0000000403057211 */ /* 0x000fe200078f10ff */
[----:B------:R-:W-:Y:S01]  /*0c00*/  IMAD.IADD R185, R8, 0x1, -R11 ;  /* 0x0000000108b97824 */ /* 0x000fe200078e0a0b */
[----:B------:R-:W-:Y:S01]  /*0c10*/  LEA.HI R0, R0, R197, RZ, 0x3 ;  /* 0x000000c500007211 */ /* 0x000fe200078f18ff */
[----:B------:R-:W-:Y:S01]  /*0c20*/  IMAD.IADD R9, R6, 0x1, -R9 ;  /* 0x0000000106097824 */ /* 0x000fe200078e0a09 */
[----:B------:R-:W-:-:S02]  /*0c30*/  LOP3.LUT R11, R5, 0x7ffffffc, RZ, 0xc0, !PT ;  /* 0x7ffffffc050b7812 */ /* 0x000fc400078ec0ff */
[----:B------:R-:W-:Y:S02]  /*0c40*/  LEA.HI R6, R3, R4, RZ, 0x5 ;  /* 0x0000000403067211 */ /* 0x000fe400078f28ff */
[----:B------:R-:W-:Y:S01]  /*0c50*/  SHF.R.S32.HI R3, RZ, 0x2, R5 ;  /* 0x00000002ff037819 */ /* 0x000fe20000011405 */
[----:B------:R-:W-:Y:S01]  /*0c60*/  IMAD.IADD R11, R4, 0x1, -R11 ;  /* 0x00000001040b7824 */ /* 0x000fe200078e0a0b */
[----:B------:R-:W-:Y:S02]  /*0c70*/  SHF.L.U32 R4, R9, 0x6, RZ ;  /* 0x0000000609047819 */ /* 0x000fe400000006ff */
[----:B------:R-:W-:Y:S01]  /*0c80*/  SHF.R.S32.HI R8, RZ, 0x1f, R5 ;  /* 0x0000001fff087819 */ /* 0x000fe20000011405 */
[----:B------:R-:W-:Y:S01]  /*0c90*/  IMAD.SHL.U32 R5, R10, 0x8, RZ ;  /* 0x000000080a057824 */ /* 0x000fe200078e00ff */
[----:B------:R-:W-:Y:S02]  /*0ca0*/  LOP3.LUT R4, R4, 0x1c0, RZ, 0xc0, !PT ;  /* 0x000001c004047812 */ /* 0x000fe400078ec0ff */
[----:B------:R-:W-:Y:S01]  /*0cb0*/  LOP3.LUT R7, R7, 0x7ffffe00, RZ, 0xc0, !PT ;  /* 0x7ffffe0007077812 */ /* 0x000fe200078ec0ff */
[--C-:B------:R-:W-:Y:S01]  /*0cc0*/  IMAD.U32 R196, R14, 0x40, R5.reuse ;  /* 0x000000400ec47824 */ /* 0x100fe200078e0005 */
[----:B------:R-:W-:-:S02]  /*0cd0*/  LOP3.LUT R5, R4, 0x8, R5, 0xf8, !PT ;  /* 0x0000000804057812 */ /* 0x000fc400078ef805 */
[----:B------:R-:W-:Y:S01]  /*0ce0*/  SHF.R.U32.HI R4, RZ, 0x3, R4 ;  /* 0x00000003ff047819 */ /* 0x000fe20000011604 */
[----:B------:R-:W-:Y:S01]  /*0cf0*/  IMAD R7, R12, 0x400, R7 ;  /* 0x000004000c077824 */ /* 0x000fe200078e0207 */
[----:B------:R-:W-:Y:S02]  /*0d00*/  LEA.HI R8, R8, R3, RZ, 0x3 ;  /* 0x0000000308087211 */ /* 0x000fe400078f18ff */
[----:B------:R-:W-:Y:S02]  /*0d10*/  LOP3.LUT R4, R5, R4, RZ, 0x3c, !PT ;  /* 0x0000000405047212 */ /* 0x000fe400078e3cff */
[----:B------:R-:W-:Y:S02]  /*0d20*/  LOP3.LUT R8, R8, 0xfffffff8, RZ, 0xc0, !PT ;  /* 0xfffffff808087812 */ /* 0x000fe400078ec0ff */
[----:B------:R-:W-:Y:S01]  /*0d30*/  R2P PR, R9, 0x6 ;  /* 0x0000000609007804 */ /* 0x000fe20000000000 */
[----:B------:R-:W-:Y:S01]  /*0d40*/  IMAD.IADD R4, R7, 0x1, R4 ;  /* 0x0000000107047824 */ /* 0x000fe200078e0204 */
[----:B------:R-:W-:Y:S01]  /*0d50*/  LEA.HI R2, R2, R193, RZ, 0x1 ;  /* 0x000000c102027211 */ /* 0x000fe200078f08ff */
[----:B------:R-:W-:Y:S01]  /*0d60*/  IMAD.IADD R3, R3, 0x1, -R8 ;  /* 0x0000000103037824 */ /* 0x000fe200078e0a08 */
[----:B------:R-:W-:-:S02]  /*0d70*/  LOP3.LUT R8, R0, 0xfffffff8, RZ, 0xc0, !PT ;  /* 0xfffffff800087812 */ /* 0x000fc400078ec0ff */
[----:B------:R-:W-:Y:S02]  /*0d80*/  LEA R19, R4, UR41, 0x1 ;  /* 0x0000002904137c11 */ /* 0x000fe4000f8e08ff */
[----:B------:R-:W-:Y:S02]  /*0d90*/  IADD3 R191, R197, -R8, RZ ;  /* 0x80000008c5bf7210 */ /* 0x000fe40007ffe0ff */
[----:B------:R-:W-:Y:S01]  /*0da0*/  LOP3.LUT R2, R2, 0xfffffe, RZ, 0xc0, !PT ;  /* 0x00fffffe02027812 */ /* 0x000fe200078ec0ff */
[----:B------:R-:W-:Y:S01]  /*0db0*/  VIADD R184, R19, 0x26800 ;  /* 0x0002680013b87836 */ /* 0x000fe20000000000 */
[----:B------:R-:W-:Y:S01]  /*0dc0*/  SHF.R.S32.HI R6, RZ, 0x5, R6 ;  /* 0x00000005ff067819 */ /* 0x000fe20000011406 */
[----:B------:R-:W-:Y:S01]  /*0dd0*/  IMAD.SHL.U32 R17, R191, 0x8, RZ ;  /* 0x00000008bf117824 */ /* 0x000fe200078e00ff */
[----:B------:R-:W-:Y:S01]  /*0de0*/  SEL R23, R23, 0xffffffc0, !P2 ;  /* 0xffffffc017177807 */ /* 0x000fe20005000000 */
[----:B------:R-:W-:Y:S01]  /*0df0*/  VIADD R22, R19, 0x26820 ;  /* 0x0002682013167836 */ /* 0x000fe20000000000 */
[----:B------:R-:W-:Y:S01]  /*0e00*/  @P1 IADD3 R22, R184, -0x20, RZ ;  /* 0xffffffe0b8161810 */ /* 0x000fe20007ffe0ff */
[----:B------:R-:W-:Y:S01]  /*0e10*/  IMAD.IADD R2, R193, 0x1, -R2 ;  /* 0x00000001c1027824 */ /* 0x000fe200078e0a02 */
        /* <DEDUP_REMOVED lines=17> */
[----:B------:R-:W-:-:S02]  /*0f30*/  IMAD.IADD R184, R184, 0x1, R23 ;  /* 0x00000001b8b87824 */ /* 0x000fc400078e0217 */
[----:B------:R-:W-:Y:S02]  /*0f40*/  IMAD.SHL.U32 R2, R11, 0x2, RZ ;  /* 0x000000020b027824 */ /* 0x000fe400078e00ff */
[----:B------:R-:W-:Y:S02]  /*0f50*/  IMAD R185, R185, 0x8, R16 ;  /* 0x00000008b9b97824 */ /* 0x000fe400078e0210 */
[----:B------:R-:W-:-:S07]  /*0f60*/  IMAD.IADD R23, R23, 0x1, R22 ;  /* 0x0000000117177824 */ /* 0x000fce00078e0216 */
.L_x_4498:
[----:B------:R-:W-:Y:S01]  /*0f70*/  ULDC.64 UR8, c[0x0][0xc88] ;  /* 0x0003220000087ab9 */ /* 0x000fe20000000a00 */
[----:B------:R-:W-:Y:S01]  /*0f80*/  ULDC.64 UR10, c[0x0][0xa18] ;  /* 0x00028600000a7ab9 */ /* 0x000fe20000000a00 */
[----:B------:R-:W-:Y:S02]  /*0f90*/  UIMAD.WIDE UR8, UR7, 0x4, UR8 ;  /* 0x00000004070878a5 */ /* 0x000fe4000f8e0208 */
[----:B------:R-:W-:Y:S01]  /*0fa0*/  UISETP.NE.U32.AND UP1, UPT, UR10, URZ, UPT ;  /* 0x0000003f0a00728c */ /* 0x000fe2000bf25070 */
[----:B------:R-:W-:Y:S01]  /*0fb0*/  ULDC UR4, c[0x0][0x424] ;  /* 0x0001090000047ab9 */ /* 0x000fe20000000800 */
[----:B------:R-:W-:Y:S02]  /*0fc0*/  ULDC UR7, c[0x0][0x2f0] ;  /* 0x0000bc0000077ab9 */ /* 0x000fe40000000800 */
[----:B0-2-4-:R-:W-:Y:S02]  /*0fd0*/  IMAD.U32 R4, RZ, RZ, UR8 ;  /* 0x00000008ff047e24 */ /* 0x015fe4000f8e00ff */
[----:B------:R-:W-:Y:S01]  /*0fe0*/  IMAD.U32 R5, RZ, RZ, UR9 ;  /* 0x00000009ff057e24 */ /* 0x000fe2000f8e00ff */
[----:B------:R-:W-:-:S04]  /*0ff0*/  ULDC.64 UR8, c[0x0][0xa28] ;  /* 0x00028a0000087ab9 */ /* 0x000fc80000000a00 */
[----:B------:R-:W2:Y:S01]  /*1000*/  LDG.E R4, desc[UR50][R4.64] ;  /* 0x0000003204047981 */ /* 0x000ea2000c1e1900 */
[----:B------:R-:W-:Y:S02]  /*1010*/  UISETP.NE.U32.AND UP0, UPT, UR8, URZ, UPT ;  /* 0x0000003f0800728c */ /* 0x000fe4000bf05070 */
[----:B------:R-:W-:Y:S02]  /*1020*/  UISETP.NE.AND.EX UP1, UPT, UR11, URZ, UPT, UP1 ;  /* 0x0000003f0b00728c */ /* 0x000fe4000bf25310 */
[----:B------:R-:W-:-:S04]  /*1030*/  UISETP.NE.AND.EX UP0, UPT, UR9, URZ, UPT, UP0 ;  /* 0x0000003f0900728c */ /* 0x000fc8000bf05300 */
[----:B------:R-:W-:Y:S02]  /*1040*/  PLOP3.LUT P2, PT, PT, PT, UP1, 0x80, 0x0 ;  /* 0x000000000000781c */ /* 0x000fe40003f4f018 */
[----:B------:R-:W-:Y:S02]  /*1050*/  PLOP3.LUT P0, PT, PT, PT, UP0, 0x80, 0x0 ;  /* 0x000000000000781c */ /* 0x000fe40003f0f008 */
[----:B--2---:R-:W-:-:S13]  /*1060*/  R2UR UR42, R4 ;  /* 0x00000000042a72ca */ /* 0x004fda00000e0000 */
[----:B------:R-:W-:Y:S02]  /*1070*/  USHF.R.S32.HI UR43, URZ, 0x1f, UR42 ;  /* 0x0000001f3f2b7899 */ /* 0x000fe4000801142a */
[----:B------:R-:W-:-:S04]  /*1080*/  @UP0 ULEA UR8, UP2, UR42, UR8, 0x2 ;  /* 0x000000082a080291 */ /* 0x000fc8000f84103f */
[----:B------:R-:W-:Y:S02]  /*1090*/  @UP0 ULEA.HI.X UR9, UR42, UR9, UR43, 0x2, UP2 ;  /* 0x000000092a090291 */ /* 0x000fe400090f142b */
[----:B------:R-:W-:Y:S01]  /*10a0*/  @UP1 ULEA UR10, UP0, UR42, UR10, 0x2 ;  /* 0x0000000a2a0a1291 */ /* 0x000fe2000f80103f */
[----:B------:R-:W-:-:S03]  /*10b0*/  MOV R4, UR8 ;  /* 0x0000000800047c02 */ /* 0x000fc60008000f00 */
[----:B------:R-:W-:Y:S01]  /*10c0*/  @UP1 ULEA.HI.X UR11, UR42, UR11, UR43, 0x2, UP0 ;  /* 0x0000000b2a0b1291 */ /* 0x000fe200080f142b */
[----:B------:R-:W-:Y:S01]  /*10d0*/  IMAD.U32 R5, RZ, RZ, UR9 ;  /* 0x00000009ff057e24 */ /* 0x000fe2000f8e00ff */
[----:B------:R-:W-:Y:S01]  /*10e0*/  ULDC.64 UR8, c[0x0][0x418] ;  /* 0x0001060000087ab9 */ /* 0x000fe20000000a00 */
[----:B-1----:R-:W-:-:S03]  /*10f0*/  IMAD.U32 R6, RZ, RZ, UR10 ;  /* 0x0000000aff067e24 */ /* 0x002fc6000f8e00ff */
[----:B---3--:R-:W-:Y:S01]  /*1100*/  IMAD.U32 R7, RZ, RZ, UR11 ;  /* 0x0000000bff077e24 */ /* 0x008fe2000f8e00ff */
[----:B------:R-:W2:Y:S04]  /*1110*/  @P0 LDG.E R4, desc[UR50][R4.64] ;  /* 0x0000003204040981 */ /* 0x000ea8000c1e1900 */
[----:B------:R-:W3:Y:S01]  /*1120*/  @P2 LDG.E R6, desc[UR50][R6.64] ;  /* 0x0000003206062981 */ /* 0x000ee2000c1e1900 */
[----:B------:R-:W-:Y:S01]  /*1130*/  UISETP.NE.U32.AND UP0, UPT, UR8, URZ, UPT ;  /* 0x0000003f0800728c */ /* 0x000fe2000bf05070 */
[----:B------:R-:W-:Y:S01]  /*1140*/  UMOV UR49, URZ ;  /* 0x0000003f00317c82 */ /* 0x000fe20008000000 */
[----:B------:R-:W-:Y:S02]  /*1150*/  UMOV UR44, UR6 ;  /* 0x00000006002c7c82 */ /* 0x000fe40008000000 */
[----:B------:R-:W-:-:S03]  /*1160*/  UISETP.NE.AND.EX UP0, UPT, UR9, URZ, UPT, UP0 ;  /* 0x0000003f0900728c */ /* 0x000fc6000bf05300 */
[----:B------:R-:W-:Y:S01]  /*1170*/  ULDC.64 UR8, c[0x0][0xa20] ;  /* 0x0002880000087ab9 */ /* 0x000fe20000000a00 */
[----:B------:R-:W-:Y:S01]  /*1180*/  USEL UR4, UR4, 0x1, UP0 ;  /* 0x0000000104047887 */ /* 0x000fe20008000000 */
[----:B------:R-:W-:-:S03]  /*1190*/  ISETP.NE.U32.AND P1, PT, RZ, UR8, PT ;  /* 0x00000008ff007c0c */ /* 0x000fc6000bf25070 */
        /* <DEDUP_REMOVED lines=19> */
.L_x_4435:
[----:B------:R-:W-:Y:S05]  /*12d0*/  @!P1 BRA `(.L_x_4436) ;  /* 0x00000000001c9947 */ /* 0x000fea0003800000 */
[----:B------:R-:W-:-:S04]  /*12e0*/  ULEA UR4, UP0, UR42, UR8, 0x2 ;  /* 0x000000082a047291 */ /* 0x000fc8000f80103f */
[----:B------:R-:W-:Y:S02]  /*12f0*/  ULEA.HI.X UR6, UR42, UR9, UR43, 0x2, UP0 ;  /* 0x000000092a067291 */ /* 0x000fe400080f142b */
[----:B------:R-:W-:-:S04]  /*1300*/  IMAD.U32 R4, RZ, RZ, UR4 ;  /* 0x00000004ff047e24 */ /* 0x000fc8000f8e00ff */
[----:B------:R-:W-:-:S05]  /*1310*/  MOV R5, UR6 ;  /* 0x0000000600057c02 */ /* 0x000fca0008000f00 */
[----:B------:R-:W2:Y:S02]  /*1320*/  LDG.E R4, desc[UR50][R4.64] ;  /* 0x0000003204047981 */ /* 0x000ea4000c1e1900 */
[----:B--2---:R-:W-:Y:S01]  /*1330*/  R2UR UR4, R4 ;  /* 0x00000000040472ca */ /* 0x004fe200000e0000 */
[----:B------:R-:W-:-:S14]  /*1340*/  BRA `(.L_x_4437) ;  /* 0x0000000000347947 */ /* 0x000fdc0003800000 */
.L_x_4436:
        /* <DEDUP_REMOVED lines=13> */
.L_x_4437:
        /* <DEDUP_REMOVED lines=9> */
[----:B------:R-:W0:Y:S01]  /*14b0*/  LDC R0, c[0x0][0x448] ;  /* 0x00011200ff007b82 */ /* 0x000e220000000800 */
[----:B------:R-:W-:Y:S01]  /*14c0*/  UIADD3 UR4, UR45, 0x3f, URZ ;  /* 0x0000003f2d047890 */ /* 0x000fe2000fffe03f */
[----:B------:R-:W-:Y:S01]  /*14d0*/  CS2R R20, SRZ ;  /* 0x0000000000147805 */ /* 0x000fe2000001ff00 */
[----:B------:R-:W-:Y:S01]  /*14e0*/  UIADD3 UR49, UR49, 0x40, -UR52 ;  /* 0x0000004031317890 */ /* 0x000fe2000fffe834 */
        /* <DEDUP_REMOVED lines=20> */
[----:B0-----:R-:W-:Y:S01]  /*1630*/  ISETP.NE.AND P0, PT, R0, 0x1, PT ;  /* 0x000000010000780c */ /* 0x001fe20003f05270 */
[----:B------:R-:W-:Y:S01]  /*1640*/  IMAD.U32 R0, RZ, RZ, UR4 ;  /* 0x00000004ff007e24 */ /* 0x000fe2000f8e00ff */
        /* <DEDUP_REMOVED lines=11> */
[----:B------:R-:W0:Y:S01]  /*1700*/  @P0 LDC R3, c[0x0][0x44c] ;  /* 0x00011300ff030b82 */ /* 0x000e220000000800 */
[----:B------:R-:W-:Y:S02]  /*1710*/  CS2R R96, SRZ ;  /* 0x0000000000607805 */ /* 0x000fe4000001ff00 */
[----:B------:R-:W-:-:S02]  /*1720*/  CS2R R94, SRZ ;  /* 0x00000000005e7805 */ /* 0x000fc4000001ff00 */
[----:B------:R-:W-:Y:S02]  /*1730*/  CS2R R92, SRZ ;  /* 0x00000000005c7805 */ /* 0x000fe4000001ff00 */
[----:B------:R-:W-:Y:S02]  /*1740*/  CS2R R90, SRZ ;  /* 0x00000000005a7805 */ /* 0x000fe4000001ff00 */
[----:B------:R-:W-:Y:S02]  /*1750*/  CS2R R88, SRZ ;  /* 0x0000000000587805 */ /* 0x000fe4000001ff00 */
[----:B------:R-:W-:Y:S02]  /*1760*/  CS2R R86, SRZ ;  /* 0x0000000000567805 */ /* 0x000fe4000001ff00 */
[----:B------:R-:W-:Y:S01]  /*1770*/  CS2R R84, SRZ ;  /* 0x0000000000547805 */ /* 0x000fe2000001ff00 */
[----:B------:R-:W1:Y:S01]  /*1780*/  @P0 LDC R4, c[0x0][0x450] ;  /* 0x00011400ff040b82 */ /* 0x000e620000000800 */
        /* <DEDUP_REMOVED lines=15> */
[----:B0-----:R-:W-:Y:S01]  /*1880*/  @P0 IMAD.HI.U32 R3, R3, UR4, RZ ;  /* 0x0000000403030c27 */ /* 0x001fe2000f8e00ff */
[----:B------:R-:W-:Y:S02]  /*1890*/  CS2R R10, SRZ ;  /* 0x00000000000a7805 */ /* 0x000fe4000001ff00 */
[----:B------:R-:W-:Y:S02]  /*18a0*/  CS2R R8, SRZ ;  /* 0x0000000000087805 */ /* 0x000fe4000001ff00 */
[----:B------:R-:W-:Y:S02]  /*18b0*/  CS2R R164, SRZ ;  /* 0x0000000000a47805 */ /* 0x000fe4000001ff00 */
[----:B------:R-:W-:-:S02]  /*18c0*/  CS2R R38, SRZ ;  /* 0x0000000000267805 */ /* 0x000fc4000001ff00 */
[----:B------:R-:W-:Y:S02]  /*18d0*/  CS2R R166, SRZ ;  /* 0x0000000000a67805 */ /* 0x000fe4000001ff00 */
[----:B------:R-:W-:Y:S02]  /*18e0*/  CS2R R34, SRZ ;  /* 0x0000000000227805 */ /* 0x000fe4000001ff00 */
[----:B------:R-:W-:Y:S02]  /*18f0*/  CS2R R168, SRZ ;  /* 0x0000000000a87805 */ /* 0x000fe4000001ff00 */
[----:B-1----:R-:W-:Y:S01]  /*1900*/  @P0 SHF.R.U32.HI R0, RZ, R4, R3 ;  /* 0x00000004ff000219 */ /* 0x002fe20000011603 */
[----:B------:R-:W-:Y:S01]  /*1910*/  IMAD.MOV.U32 R3, RZ, RZ, RZ ;  /* 0x000000ffff037224 */ /* 0x000fe200078e00ff */
[----:B------:R-:W-:Y:S02]  /*1920*/  PLOP3.LUT P0, PT, PT, PT, PT, 0x80, 0x0 ;  /* 0x000000000000781c */ /* 0x000fe40003f0f070 */
[----:B------:R-:W-:Y:S01]  /*1930*/  CS2R R30, SRZ ;  /* 0x00000000001e7805 */ /* 0x000fe2000001ff00 */
[----:B------:R-:W-:Y:S01]  /*1940*/  IMAD.MOV.U32 R28, RZ, RZ, RZ ;  /* 0x000000ffff1c7224 */ /* 0x000fe200078e00ff */
[----:B------:R-:W-:Y:S01]  /*1950*/  CS2R R170, SRZ ;  /* 0x0000000000aa7805 */ /* 0x000fe2000001ff00 */
[----:B------:R-:W-:Y:S01]  /*1960*/  VIADD R0, R0, UR49 ;  /* 0x0000003100007c36 */ /* 0x000fe20008000000 */
[----:B------:R-:W-:-:S04]  /*1970*/  CS2R R26, SRZ ;  /* 0x00000000001a7805 */ /* 0x000fc8000001ff00 */
[----:B------:R-:W-:-:S04]  /*1980*/  SHF.R.S32.HI R5, RZ, 0x1f, R0 ;  /* 0x0000001fff057819 */ /* 0x000fc80000011400 */
[----:B------:R-:W-:-:S04]  /*1990*/  LEA.HI R5, R5, R0, RZ, 0x6 ;  /* 0x0000000005057211 */ /* 0x000fc800078f30ff */
        /* <DEDUP_REMOVED lines=18> */
.L_x_4440:
[----:B------:R-:W-:Y:S01]  /*1ac0*/  ULEA UR21, UR38, UR41, 0x3 ;  /* 0x0000002926157291 */ /* 0x000fe2000f8e183f */
[----:B------:R-:W-:-:S04]  /*1ad0*/  MOV R3, UR37 ;  /* 0x0000002500037c02 */ /* 0x000fc80008000f00 */
[----:B------:R-:W-:-:S04]  /*1ae0*/  SHF.L.U32 R3, R3, 0x1f, RZ ;  /* 0x0000001f03037819 */ /* 0x000fc800000006ff */
[----:B------:R-:W0:Y:S02]  /*1af0*/  SYNCS.PHASECHK.TRANS64.TRYWAIT P1, [UR21+0x28c50], R3 ;  /* 0x028c5003ff0075a7 */ /* 0x000e240008020155 */
[----:B0-----:R-:W-:Y:S05]  /*1b00*/  @!P1 BRA `(.L_x_4441) ;  /* 0x0000010c00189947 */ /* 0x001fea0003800000 */
.L_x_4583:
        /* <DEDUP_REMOVED lines=38> */
.L_x_4442:
[----:B------:R-:W-:Y:S01]  /*1d70*/  UIADD3 UR6, UR21, 0x28c60, URZ ;  /* 0x00028c6015067890 */ /* 0x000fe2000fffe03f */
[----:B------:R-:W-:-:S03]  /*1d80*/  ISETP.GE.AND P1, PT, R0, 0x2, PT ;  /* 0x000000020000780c */ /* 0x000fc60003f26270 */
[----:B------:R-:W-:-:S09]  /*1d90*/  UPRMT UR6, UR40, 0x654, UR6 ;  /* 0x0000065428067896 */ /* 0x000fd20008000006 */
[----:B------:R-:W-:Y:S01]  /*1da0*/  SYNCS.ARRIVE.TRANS64.RED.A1T0 RZ, [UR6], RZ ;  /* 0x000000ffffff79a7 */ /* 0x000fe20008100406 */
[----:B------:R-:W-:Y:S05]  /*1db0*/  @!P1 BRA `(.L_x_4443) ;  /* 0x0000000800dc9947 */ /* 0x000fea0003800000 */
[----:B------:R-:W-:-:S07]  /*1dc0*/  VIADD R0, R0, 0xfffffffe ;  /* 0xfffffffe00007836 */ /* 0x000fce0000000000 */
.L_x_4449:
        /* <DEDUP_REMOVED lines=143> */
.L_x_4444:
[----:B------:R-:W-:Y:S01]  /*26c0*/  ULEA UR21, UR38, UR41, 0x3 ;  /* 0x0000002926157291 */ /* 0x000fe2000f8e183f */
[----:B------:R-:W-:-:S05]  /*26d0*/  IMAD.U32 R3, RZ, RZ, UR37 ;  /* 0x00000025ff037e24 */ /* 0x000fca000f8e00ff */
[----:B------:R-:W-:-:S04]  /*26e0*/  SHF.L.U32 R3, R3, 0x1f, RZ ;  /* 0x0000001f03037819 */ /* 0x000fc800000006ff */
[----:B------:R0:W1:Y:S01]  /*26f0*/  SYNCS.PHASECHK.TRANS64.TRYWAIT P1, [UR21+0x28c50], R3 ;  /* 0x028c5003ff0075a7 */ /* 0x0000620008020155 */
[----:B------:R-:W-:Y:S05]  /*2700*/  @!P0 BRA `(.L_x_4445) ;  /* 0x0000000000048947 */ /* 0x000fea0003800000 */
[----:B------:R-:W-:Y:S01]  /*2710*/  BPT.TRAP 0x1 ;  /* 0x000000040000795c */ /* 0x000fe20000300000 */
.L_x_4445:
[----:B-1----:R-:W-:Y:S05]  /*2720*/  @P1 BRA `(.L_x_4446) ;  /* 0x0000000000081947 */ /* 0x002fea0003800000 */
[----:B------:R-:W1:Y:S02]  /*2730*/  SYNCS.PHASECHK.TRANS64.TRYWAIT P1, [UR21+0x28c50], R3 ;  /* 0x028c5003ff0075a7 */ /* 0x000e640008020155 */
[----:B-1----:R-:W-:Y:S05]  /*2740*/  @!P1 BRA `(.L_x_4447) ;  /* 0x0000010000209947 */ /* 0x002fea0003800000 */
.L_x_4446:
        /* <DEDUP_REMOVED lines=26> */
.L_x_4448:
[----:B------:R-:W-:-:S04]  /*28f0*/  UIADD3 UR6, UR21, 0x28c60, URZ ;  /* 0x00028c6015067890 */ /* 0x000fc8000fffe03f */
[----:B------:R-:W-:-:S09]  /*2900*/  UPRMT UR6, UR40, 0x654, UR6 ;  /* 0x0000065428067896 */ /* 0x000fd20008000006 */
[----:B------:R-:W-:Y:S01]  /*2910*/  SYNCS.ARRIVE.TRANS64.RED.A1T0 RZ, [UR6], RZ ;  /* 0x000000ffffff79a7 */ /* 0x000fe20008100406 */
[----:B------:R-:W-:Y:S05]  /*2920*/  @P2 BRA `(.L_x_4449) ;  /* 0xfffffff400282947 */ /* 0x000fea000383ffff */
.L_x_4443:
[----:B------:R-:W-:Y:S01]  /*2930*/  BAR.SYNC.DEFER_BLOCKING 0xe, 0x100 ;  /* 0x0384000000007b1d */ /* 0x000fe20000010000 */
[----:B01----:R-:W-:Y:S01]  /*2940*/  IMAD.U32 R3, RZ, RZ, UR38 ;  /* 0x00000026ff037e24 */ /* 0x003fe2000f8e00ff */
[----:B------:R-:W-:Y:S01]  /*2950*/  UIADD3 UR38, UR38, 0x1, URZ ;  /* 0x0000000126267890 */ /* 0x000fe2000fffe03f */
[----:B------:R-:W-:Y:S01]  /*2960*/  PLOP3.LUT P0, PT, PT, PT, PT, 0x8, 0x0 ;  /* 0x000000000000781c */ /* 0x000fe20003f0e170 */
[----:B------:R-:W-:Y:S02]  /*2970*/  IMAD.MOV.U32 R20, RZ, RZ, RZ ;  /* 0x000000ffff147224 */ /* 0x000fe400078e00ff */
        /* <DEDUP_REMOVED lines=139> */
.L_x_4438:
[----:B------:R-:W-:Y:S01]  /*3230*/  ULDC UR4, c[0x0][0x448] ;  /* 0x0001120000047ab9 */ /* 0x000fe20000000800 */
[----:B------:R-:W-:Y:S01]  /*3240*/  UIADD3 UR6, UR45, 0x3f, URZ ;  /* 0x0000003f2d067890 */ /* 0x000fe2000fffe03f */
[----:B------:R-:W-:Y:S01]  /*3250*/  PLOP3.LUT P0, PT, PT, PT, PT, 0x80, 0x0 ;  /* 0x000000000000781c */ /* 0x000fe20003f0f070 */
[----:B------:R-:W-:Y:S01]  /*3260*/  UISETP.NE.AND UP0, UPT, UR4, 0x1, UPT ;  /* 0x000000010400788c */ /* 0x000fe2000bf05270 */
[----:B------:R-:W-:Y:S01]  /*3270*/  IMAD.MOV.U32 R3, RZ, RZ, RZ ;  /* 0x000000ffff037224 */ /* 0x000fe200078e00ff */
[----:B------:R-:W-:Y:S01]  /*3280*/  UIADD3 UR7, UR49, 0x40, -UR52 ;  /* 0x0000004031077890 */ /* 0x000fe2000fffe834 */
[----:B------:R-:W-:Y:S01]  /*3290*/  CS2R R20, SRZ ;  /* 0x0000000000147805 */ /* 0x000fe2000001ff00 */
[----:B------:R-:W-:Y:S01]  /*32a0*/  UP2UR UR53, UPR, URZ, 0x1 ;  /* 0x000000013f357883 */ /* 0x000fe20008000000 */
[----:B------:R-:W-:Y:S02]  /*32b0*/  CS2R R150, SRZ ;  /* 0x0000000000967805 */ /* 0x000fe4000001ff00 */
[----:B------:R-:W-:-:S02]  /*32c0*/  CS2R R148, SRZ ;  /* 0x0000000000947805 */ /* 0x000fc4000001ff00 */
[----:B------:R-:W-:Y:S02]  /*32d0*/  CS2R R146, SRZ ;  /* 0x0000000000927805 */ /* 0x000fe4000001ff00 */
[----:B------:R-:W-:Y:S02]  /*32e0*/  CS2R R144, SRZ ;  /* 0x0000000000907805 */ /* 0x000fe4000001ff00 */
[----:B------:R-:W-:Y:S02]  /*32f0*/  CS2R R142, SRZ ;  /* 0x00000000008e7805 */ /* 0x000fe4000001ff00 */
[----:B------:R-:W-:Y:S01]  /*3300*/  CS2R R140, SRZ ;  /* 0x00000000008c7805 */ /* 0x000fe2000001ff00 */
[----:B------:R-:W-:Y:S01]  /*3310*/  @UP0 ULDC UR4, c[0x0][0x44c] ;  /* 0x0001130000040ab9 */ /* 0x000fe20000000800 */
[----:B------:R-:W-:Y:S01]  /*3320*/  @UP0 ULDC UR8, c[0x0][0x450] ;  /* 0x0001140000080ab9 */ /* 0x000fe20000000800 */
[----:B------:R-:W-:Y:S01]  /*3330*/  UIMAD.WIDE.U32 UR4, UR6, UR4, URZ ;  /* 0x00000004060472a5 */ /* 0x000fe2000f8e003f */
[----:B------:R-:W-:-:S02]  /*3340*/  CS2R R138, SRZ ;  /* 0x00000000008a7805 */ /* 0x000fc4000001ff00 */
[----:B------:R-:W-:Y:S02]  /*3350*/  CS2R R136, SRZ ;  /* 0x0000000000887805 */ /* 0x000fe4000001ff00 */
[----:B------:R-:W-:Y:S01]  /*3360*/  CS2R R134, SRZ ;  /* 0x0000000000867805 */ /* 0x000fe2000001ff00 */
[----:B------:R-:W-:Y:S01]  /*3370*/  @UP0 USHF.R.U32.HI UR6, URZ, UR8, UR5 ;  /* 0x000000083f060299 */ /* 0x000fe20008011605 */
[----:B------:R-:W-:Y:S02]  /*3380*/  CS2R R132, SRZ ;  /* 0x0000000000847805 */ /* 0x000fe4000001ff00 */
[----:B------:R-:W-:Y:S02]  /*3390*/  CS2R R130, SRZ ;  /* 0x0000000000827805 */ /* 0x000fe4000001ff00 */
[----:B------:R-:W-:Y:S01]  /*33a0*/  CS2R R128, SRZ ;  /* 0x0000000000807805 */ /* 0x000fe2000001ff00 */
[----:B------:R-:W-:Y:S01]  /*33b0*/  UIADD3 UR6, UR7, UR6, URZ ;  /* 0x0000000607067290 */ /* 0x000fe2000fffe03f */
[----:B------:R-:W-:-:S02]  /*33c0*/  CS2R R162, SRZ ;  /* 0x0000000000a27805 */ /* 0x000fc4000001ff00 */
[----:B------:R-:W-:Y:S02]  /*33d0*/  CS2R R160, SRZ ;  /* 0x0000000000a07805 */ /* 0x000fe4000001ff00 */
[----:B------:R-:W-:Y:S01]  /*33e0*/  CS2R R124, SRZ ;  /* 0x00000000007c7805 */ /* 0x000fe2000001ff00 */
[----:B------:R-:W-:Y:S01]  /*33f0*/  USHF.R.S32.HI UR4, URZ, 0x1f, UR6 ;  /* 0x0000001f3f047899 */ /* 0x000fe20008011406 */
[----:B------:R-:W-:Y:S02]  /*3400*/  CS2R R158, SRZ ;  /* 0x00000000009e7805 */ /* 0x000fe4000001ff00 */
[----:B------:R-:W-:Y:S02]  /*3410*/  CS2R R120, SRZ ;  /* 0x0000000000787805 */ /* 0x000fe4000001ff00 */
[----:B------:R-:W-:Y:S01]  /*3420*/  CS2R R156, SRZ ;  /* 0x00000000009c7805 */ /* 0x000fe2000001ff00 */
[----:B------:R-:W-:Y:S01]  /*3430*/  ULEA.HI UR4, UR4, UR6, URZ, 0x6 ;  /* 0x0000000604047291 */ /* 0x000fe2000f8f303f */
[----:B------:R-:W-:-:S02]  /*3440*/  CS2R R116, SRZ ;  /* 0x0000000000747805 */ /* 0x000fc4000001ff00 */
[----:B------:R-:W-:Y:S02]  /*3450*/  CS2R R154, SRZ ;  /* 0x00000000009a7805 */ /* 0x000fe4000001ff00 */
[----:B------:R-:W-:Y:S01]  /*3460*/  CS2R R112, SRZ ;  /* 0x0000000000707805 */ /* 0x000fe2000001ff00 */
[----:B------:R-:W-:Y:S01]  /*3470*/  USHF.R.S32.HI UR4, URZ, 0x6, UR4 ;  /* 0x000000063f047899 */ /* 0x000fe20008011404 */
[----:B------:R-:W-:Y:S02]  /*3480*/  CS2R R152, SRZ ;  /* 0x0000000000987805 */ /* 0x000fe4000001ff00 */
[----:B------:R-:W-:Y:S02]  /*3490*/  CS2R R58, SRZ ;  /* 0x00000000003a7805 */ /* 0x000fe4000001ff00 */
[----:B------:R-:W-:Y:S01]  /*34a0*/  CS2R R108, SRZ ;  /* 0x00000000006c7805 */ /* 0x000fe2000001ff00 */
[----:B------:R-:W-:Y:S01]  /*34b0*/  UISETP.LT.AND UP0, UPT, UR54, UR4, UPT ;  /* 0x000000043600728c */ /* 0x000fe2000bf01270 */
[----:B------:R-:W-:-:S02]  /*34c0*/  CS2R R56, SRZ ;  /* 0x0000000000387805 */ /* 0x000fc4000001ff00 */
[----:B------:R-:W-:Y:S02]  /*34d0*/  CS2R R54, SRZ ;  /* 0x0000000000367805 */ /* 0x000fe4000001ff00 */
[----:B------:R-:W-:Y:S01]  /*34e0*/  CS2R R104, SRZ ;  /* 0x0000000000687805 */ /* 0x000fe2000001ff00 */
[----:B------:R-:W-:Y:S01]  /*34f0*/  USEL UR54, UR54, UR4, UP0 ;  /* 0x0000000436367287 */ /* 0x000fe20008000000 */
[----:B------:R-:W-:Y:S02]  /*3500*/  CS2R R50, SRZ ;  /* 0x0000000000327805 */ /* 0x000fe4000001ff00 */
[----:B------:R-:W-:Y:S02]  /*3510*/  CS2R R46, SRZ ;  /* 0x00000000002e7805 */ /* 0x000fe4000001ff00 */
[----:B------:R-:W-:Y:S01]  /*3520*/  CS2R R100, SRZ ;  /* 0x0000000000647805 */ /* 0x000fe2000001ff00 */
[----:B------:R-:W-:Y:S01]  /*3530*/  UISETP.GE.AND UP0, UPT, UR54, 0x1, UPT ;  /* 0x000000013600788c */ /* 0x000fe2000bf06270 */
[----:B------:R-:W-:-:S02]  /*3540*/  CS2R R42, SRZ ;  /* 0x00000000002a7805 */ /* 0x000fc4000001ff00 */
[----:B------:R-:W-:Y:S02]  /*3550*/  CS2R R96, SRZ ;  /* 0x0000000000607805 */ /* 0x000fe4000001ff00 */
[----:B------:R-:W-:Y:S02]  /*3560*/  CS2R R94, SRZ ;  /* 0x00000000005e7805 */ /* 0x000fe4000001ff00 */
[----:B------:R-:W-:Y:S02]  /*3570*/  CS2R R92, SRZ ;  /* 0x00000000005c7805 */ /* 0x000fe4000001ff00 */
[----:B------:R-:W-:Y:S02]  /*3580*/  CS2R R90, SRZ ;  /* 0x00000000005a7805 */ /* 0x000fe4000001ff00 */
[----:B------:R-:W-:Y:S02]  /*3590*/  PLOP3.LUT P1, PT, PT, PT, UP0, 0x80, 0x0 ;  /* 0x000000000000781c */ /* 0x000fe40003f2f008 */
        /* <DEDUP_REMOVED lines=28> */
[----:B------:R-:W-:Y:S01]  /*3760*/  CS2R R26, SRZ ;  /* 0x00000000001a7805 */ /* 0x000fe2000001ff00 */
        /* <DEDUP_REMOVED lines=24> */
[----:B------:R-:W-:Y:S01]  /*38f0*/  IMAD.U32 R7, RZ, RZ, UR5 ;  /* 0x00000005ff077e24 */ /* 0x000fe2000f8e00ff */
[----:B------:R-:W-:Y:S01]  /*3900*/  MOV R13, RZ ;  /* 0x000000ff000d7202 */ /* 0x000fe20000000f00 */
[----:B------:R-:W-:-:S02]  /*3910*/  IMAD.U32 R11, RZ, RZ, UR7 ;  /* 0x00000007ff0b7e24 */ /* 0x000fc4000f8e00ff */
[----:B------:R-:W-:Y:S02]  /*3920*/  IMAD.MOV.U32 R8, RZ, RZ, 0x70 ;  /* 0x00000070ff087424 */ /* 0x000fe400078e00ff */
[----:B0-----:R-:W-:-:S07]  /*3930*/  IMAD.MOV.U32 R12, RZ, RZ, 0x1 ;  /* 0x00000001ff0c7424 */ /* 0x001fce00078e00ff */
[----:B------:R-:W-:-:S07]  /*3940*/  LEPC R20, `(.L_x_4450) ;  /* 0x000000001014794e */ /* 0x000fce0000000000 */
[----:B-1----:R-:W-:Y:S05]  /*3950*/  CALL.ABS.NOINC R14 ;  /* 0x000000000e007343 */ /* 0x002fea0003c00000 */
.L_x_4450:
        /* <DEDUP_REMOVED lines=9> */
.L_x_4584:
[----:B------:R-:W-:Y:S05]  /*39f0*/  @!P0 BRA `(.L_x_4452) ;  /* 0x0000000000048947 */ /* 0x000fea0003800000 */
[----:B------:R-:W-:Y:S01]  /*3a00*/  BPT.TRAP 0x1 ;  /* 0x000000040000795c */ /* 0x000fe20000300000 */
.L_x_4452:
[----:B------:R-:W-:Y:S02]  /*3a10*/  IMAD.U32 R7, RZ, RZ, UR38 ;  /* 0x00000026ff077e24 */ /* 0x000fe4000f8e00ff */
[----:B------:R-:W-:-:S03]  /*3a20*/  IMAD.U32 R8, RZ, RZ, UR37 ;  /* 0x00000025ff087e24 */ /* 0x000fc6000f8e00ff */
[----:B------:R-:W-:Y:S02]  /*3a30*/  LEA R7, R7, UR41, 0x3 ;  /* 0x0000002907077c11 */ /* 0x000fe4000f8e18ff */
[----:B------:R-:W-:-:S04]  /*3a40*/  SHF.L.U32 R8, R8, 0x1f, RZ ;  /* 0x0000001f08087819 */ /* 0x000fc800000006ff */
[----:B------:R1:W2:Y:S01]  /*3a50*/  SYNCS.PHASECHK.TRANS64.TRYWAIT P1, [R7+URZ+0x28c30], R8 ;  /* 0x028c3008070075a7 */ /* 0x0002a2000802017f */
[----:B------:R-:W-:Y:S05]  /*3a60*/  @!P0 BRA `(.L_x_4453) ;  /* 0x0000000000048947 */ /* 0x000fea0003800000 */
[----:B------:R-:W-:Y:S01]  /*3a70*/  BPT.TRAP 0x1 ;  /* 0x000000040000795c */ /* 0x000fe20000300000 */
.L_x_4453:
[----:B--2---:R-:W-:Y:S05]  /*3a80*/  @P1 BRA `(.L_x_4454) ;  /* 0x0000000000081947 */ /* 0x004fea0003800000 */
[----:B------:R-:W2:Y:S02]  /*3a90*/  SYNCS.PHASECHK.TRANS64.TRYWAIT P1, [R7+URZ+0x28c30], R8 ;  /* 0x028c3008070075a7 */ /* 0x000ea4000802017f */
[----:B--2---:R-:W-:Y:S05]  /*3aa0*/  @!P1 BRA `(.L_x_4455) ;  /* 0x000000ec00789947 */ /* 0x004fea0003800000 */
.L_x_4454:
        /* <DEDUP_REMOVED lines=40> */
.L_x_4456:
[----:B------:R-:W-:Y:S01]  /*3d30*/  UISETP.NE.AND UP0, UPT, UR53, URZ, UPT ;  /* 0x0000003f3500728c */ /* 0x000fe2000bf05270 */
[----:B------:R-:W-:Y:S01]  /*3d40*/  IADD3 R3, R185, UR45, RZ ;  /* 0x0000002db9037c10 */ /* 0x000fe2000fffe0ff */
[----:B------:R-:W-:Y:S02]  /*3d50*/  ULDC UR10, c[0x0][0x9d8] ;  /* 0x00027600000a7ab9 */ /* 0x000fe40000000800 */
        /* <DEDUP_REMOVED lines=8> */
[----:B------:R-:W-:Y:S01]  /*3de0*/  FMUL.FTZ R34, R34, UR10 ;  /* 0x0000000a22227c20 */ /* 0x000fe20008410000 */
        /* <DEDUP_REMOVED lines=17> */
[----:B------:R-:W-:Y:S01]  /*3f00*/  FMUL.FTZ R51, R51, UR10 ;  /* 0x0000000a33337c20 */ /* 0x000fe20008410000 */
[----:B------:R-:W-:Y:S01]  /*3f10*/  UIADD3 UR7, UR49, 0x1, UR6 ;  /* 0x0000000131077890 */ /* 0x000fe2000fffe006 */
[----:B------:R-:W-:Y:S01]  /*3f20*/  FMUL.FTZ R54, R54, UR10 ;  /* 0x0000000a36367c20 */ /* 0x000fe20008410000 */
[----:B------:R-:W-:Y:S01]  /*3f30*/  IMAD.U32 R5, RZ, RZ, UR6 ;  /* 0x00000006ff057e24 */ /* 0x000fe2000f8e00ff */
[----:B------:R-:W5:Y:S01]  /*3f40*/  MUFU.TANH R31, R31 ;  /* 0x0000001f001f7308 */ /* 0x000f620000002400 */
[----:B------:R-:W-:Y:S01]  /*3f50*/  FMUL.FTZ R55, R55, UR10 ;  /* 0x0000000a37377c20 */ /* 0x000fe20008410000 */
[----:B------:R-:W1:Y:S01]  /*3f60*/  SHFL.IDX PT, R3, R3, RZ, 0x1c1f ;  /* 0x001c1fff03037589 */ /* 0x000e6200000e0000 */
[----:B------:R-:W-:Y:S01]  /*3f70*/  IMAD.U32 R13, RZ, RZ, UR7 ;  /* 0x00000007ff0d7e24 */ /* 0x000fe2000f8e00ff */
[----:B------:R-:W-:Y:S01]  /*3f80*/  IADD3 R4, -R2, UR49, R5 ;  /* 0x0000003102047c10 */ /* 0x000fe2000fffe105 */
[----:B------:R-:W-:Y:S01]  /*3f90*/  FMUL.FTZ R24, R24, UR10 ;  /* 0x0000000a18187c20 */ /* 0x000fe20008410000 */
        /* <DEDUP_REMOVED lines=12> */
[----:B------:R-:W-:Y:S01]  /*4060*/  FMUL.FTZ R45, R45, UR10 ;  /* 0x0000000a2d2d7c20 */ /* 0x000fe20008410000 */
        /* <DEDUP_REMOVED lines=9> */
[----:B------:R-:W-:Y:S01]  /*4100*/  ULDC UR10, c[0x0][0x988] ;  /* 0x00026200000a7ab9 */ /* 0x000fe20000000800 */
[----:B0-----:R-:W-:-:S02]  /*4110*/  FSEL R27, R26, -INF , P1 ;  /* 0xff8000001a1b7808 */ /* 0x001fc40000800000 */
[----:B---3--:R-:W-:Y:S02]  /*4120*/  FSEL R28, R9, -INF , P2 ;  /* 0xff800000091c7808 */ /* 0x008fe40001000000 */
[----:B------:R-:W-:Y:S01]  /*4130*/  ISETP.GT.AND P1, PT, R6, 0x9, PT ;  /* 0x000000090600780c */ /* 0x000fe20003f24270 */
[----:B------:R-:W0:Y:S01]  /*4140*/  MUFU.TANH R38, R38 ;  /* 0x0000002600267308 */ /* 0x000e220000002400 */
[----:B------:R-:W-:Y:S02]  /*4150*/  FSEL R30, R30, -INF , P3 ;  /* 0xff8000001e1e7808 */ /* 0x000fe40001800000 */
[----:B------:R-:W-:Y:S02]  /*4160*/  FMNMX.FTZ R9, R27, R28, !PT ;  /* 0x0000001c1b097209 */ /* 0x000fe40007810000 */
[----:B------:R-:W-:Y:S02]  /*4170*/  ISETP.GT.AND P2, PT, R6, 0x10, PT ;  /* 0x000000100600780c */ /* 0x000fe40003f44270 */
[----:B-----5:R-:W-:Y:S01]  /*4180*/  FSEL R31, R31, -INF , P1 ;  /* 0xff8000001f1f7808 */ /* 0x020fe20000800000 */
[----:B------:R-:W3:Y:S01]  /*4190*/  MUFU.TANH R39, R39 ;  /* 0x0000002700277308 */ /* 0x000ee20000002400 */
        /* <DEDUP_REMOVED lines=9> */
[----:B------:R-:W4:Y:S01]  /*4230*/  MUFU.TANH R43, R43 ;  /* 0x0000002b002b7308 */ /* 0x000f220000002400 */
[----:B0-----:R-:W-:Y:S02]  /*4240*/  FSEL R38, R38, -INF , P2 ;  /* 0xff80000026267808 */ /* 0x001fe40001000000 */
[----:B------:R-:W-:Y:S02]  /*4250*/  FMNMX.FTZ R9, R35, R10, !PT ;  /* 0x0000000a23097209 */ /* 0x000fe40007810000 */
[----:B------:R-:W-:Y:S02]  /*4260*/  ISETP.GT.AND P2, PT, R6, 0x20, PT ;  /* 0x000000200600780c */ /* 0x000fe40003f44270 */
[----:B---3--:R-:W-:Y:S01]  /*4270*/  FSEL R39, R39, -INF , P1 ;  /* 0xff80000027277808 */ /* 0x008fe20000800000 */
[----:B------:R-:W0:Y:S01]  /*4280*/  MUFU.TANH R46, R46 ;  /* 0x0000002e002e7308 */ /* 0x000e220000002400 */
        /* <DEDUP_REMOVED lines=9> */
[----:B------:R-:W3:Y:S01]  /*4320*/  MUFU.TANH R50, R50 ;  /* 0x0000003200327308 */ /* 0x000ee20000002400 */
[----:B0-----:R-:W-:Y:S02]  /*4330*/  FSEL R46, R46, -INF , P2 ;  /* 0xff8000002e2e7808 */ /* 0x001fe40001000000 */
[----:B------:R-:W-:Y:S02]  /*4340*/  FMNMX.FTZ R9, R43, R10, !PT ;  /* 0x0000000a2b097209 */ /* 0x000fe40007810000 */
[----:B------:R-:W-:Y:S02]  /*4350*/  ISETP.GT.AND P2, PT, R6, 0x30, PT ;  /* 0x000000300600780c */ /* 0x000fe40003f44270 */
[----:B------:R-:W-:Y:S01]  /*4360*/  FMNMX.FTZ R10, R46, R9, !PT ;  /* 0x000000092e0a7209 */ /* 0x000fe20007810000 */
[----:B------:R-:W0:Y:S01]  /*4370*/  MUFU.TANH R51, R51 ;  /* 0x0000003300337308 */ /* 0x000e220000002400 */
[----:B--2---:R-:W-:-:S02]  /*4380*/  FSEL R47, R47, -INF , P1 ;  /* 0xff8000002f2f7808 */ /* 0x004fc40000800000 */
[----:B------:R-:W-:Y:S02]  /*4390*/  ISETP.GT.AND P1, PT, R6, 0x31, PT ;  /* 0x000000310600780c */ /* 0x000fe40003f24270 */
[----:B------:R-:W-:Y:S02]  /*43a0*/  FMNMX.FTZ R9, R47, R10, !PT ;  /* 0x0000000a2f097209 */ /* 0x000fe40007810000 */
[----:B-1----:R-:W-:Y:S01]  /*43b0*/  VIADDMNMX R3, R3, R5, R4, PT ;  /* 0x0000000503037246 */ /* 0x002fe20003800104 */
[----:B------:R-:W1:Y:S01]  /*43c0*/  MUFU.TANH R54, R54 ;  /* 0x0000003600367308 */ /* 0x000e620000002400 */
[----:B---3--:R-:W-:Y:S02]  /*43d0*/  FSEL R50, R50, -INF , P2 ;  /* 0xff80000032327808 */ /* 0x008fe40001000000 */
[----:B------:R-:W-:Y:S02]  /*43e0*/  ISETP.GT.AND P2, PT, R6, 0x38, PT ;  /* 0x000000380600780c */ /* 0x000fe40003f44270 */
[----:B------:R-:W-:-:S02]  /*43f0*/  FMNMX.FTZ R10, R50, R9, !PT ;  /* 0x00000009320a7209 */ /* 0x000fc40007810000 */
[----:B------:R-:W-:Y:S01]  /*4400*/  ISETP.GT.AND P3, PT, R3, 0x8, PT ;  /* 0x000000080300780c */ /* 0x000fe20003f64270 */
[----:B------:R-:W2:Y:S01]  /*4410*/  MUFU.TANH R55, R55 ;  /* 0x0000003700377308 */ /* 0x000ea20000002400 */
[----:B0-----:R-:W-:Y:S02]  /*4420*/  FSEL R51, R51, -INF , P1 ;  /* 0xff80000033337808 */ /* 0x001fe40000800000 */
[----:B------:R-:W-:Y:S02]  /*4430*/  ISETP.GT.AND P1, PT, R6, 0x39, PT ;  /* 0x000000390600780c */ /* 0x000fe40003f24270 */
[----:B------:R-:W-:Y:S02]  /*4440*/  FMNMX.FTZ R9, R51, R10, !PT ;  /* 0x0000000a33097209 */ /* 0x000fe40007810000 */
[----:B------:R-:W-:Y:S01]  /*4450*/  FSEL R10, R11, -INF , P3 ;  /* 0xff8000000b0a7808 */ /* 0x000fe20001800000 */
[----:B------:R-:W0:Y:S01]  /*4460*/  MUFU.TANH R24, R24 ;  /* 0x0000001800187308 */ /* 0x000e220000002400 */
[----:B-1----:R-:W-:-:S02]  /*4470*/  FSEL R54, R54, -INF , P2 ;  /* 0xff80000036367808 */ /* 0x002fc40001000000 */
[C---:B------:R-:W-:Y:S02]  /*4480*/  ISETP.GT.AND P2, PT, R3.reuse, 0x1, PT ;  /* 0x000000010300780c */ /* 0x040fe40003f44270 */
[----:B------:R-:W-:Y:S02]  /*4490*/  FMNMX.FTZ R6, R54, R9, !PT ;  /* 0x0000000936067209 */ /* 0x000fe40007810000 */
[----:B------:R-:W-:Y:S01]  /*44a0*/  ISETP.GT.AND P3, PT, R3, 0x29, PT ;  /* 0x000000290300780c */ /* 0x000fe20003f64270 */
[----:B------:R-:W-:Y:S01]  /*44b0*/  MUFU.TANH R25, R25 ;  /* 0x0000001900197308 */ /* 0x000fe20000002400 */
[----:B--2---:R-:W-:Y:S02]  /*44c0*/  FSEL R55, R55, -INF , P1 ;  /* 0xff80000037377808 */ /* 0x004fe40000800000 */
[----:B------:R-:W-:Y:S02]  /*44d0*/  ISETP.GT.AND P1, PT, R3, RZ, PT ;  /* 0x000000ff0300720c */ /* 0x000fe40003f24270 */
[----:B------:R-:W-:-:S02]  /*44e0*/  FMNMX.FTZ R6, R55, R6, !PT ;  /* 0x0000000637067209 */ /* 0x000fc40007810000 */
        /* <DEDUP_REMOVED lines=190> */
.L_x_4457:
[----:B------:R0:W1:Y:S01]  /*50d0*/  SYNCS.PHASECHK.TRANS64.TRYWAIT P1, [R7+URZ+0x28c50], R8 ;  /* 0x028c5008070075a7 */ /* 0x000062000802017f */
[----:B------:R-:W-:Y:S05]  /*50e0*/  @!P0 BRA `(.L_x_4458) ;  /* 0x0000000000048947 */ /* 0x000fea0003800000 */
[----:B------:R-:W-:Y:S01]  /*50f0*/  BPT.TRAP 0x1 ;  /* 0x000000040000795c */ /* 0x000fe20000300000 */
.L_x_4458:
[----:B-1----:R-:W-:Y:S05]  /*5100*/  @P1 BRA `(.L_x_4459) ;  /* 0x0000000000081947 */ /* 0x002fea0003800000 */
[----:B------:R-:W1:Y:S02]  /*5110*/  SYNCS.PHASECHK.TRANS64.TRYWAIT P1, [R7+URZ+0x28c50], R8 ;  /* 0x028c5008070075a7 */ /* 0x000e64000802017f */
[----:B-1----:R-:W-:Y:S05]  /*5120*/  @!P1 BRA `(.L_x_4460) ;  /* 0x000000d400ec9947 */ /* 0x002fea0003800000 */
.L_x_4459:
        /* <DEDUP_REMOVED lines=34> */
.L_x_4461:
[----:B------:R-:W-:Y:S01]  /*5350*/  UISETP.NE.AND UP0, UPT, UR53, URZ, UPT ;  /* 0x0000003f3500728c */ /* 0x000fe2000bf05270 */
[----:B------:R-:W-:Y:S01]  /*5360*/  R2UR UR14, R7 ;  /* 0x00000000070e72ca */ /* 0x000fe200000e0000 */
[----:B------:R-:W-:Y:S01]  /*5370*/  UMOV UR11, UR45 ;  /* 0x0000002d000b7c82 */ /* 0x000fe20008000000 */
[----:B------:R-:W-:-:S08]  /*5380*/  UIADD3 UR21, UR54, -0x2, URZ ;  /* 0xfffffffe36157890 */ /* 0x000fd0000fffe03f */
[----:B------:R-:W-:Y:S01]  /*5390*/  @UP0 ULDC UR6, c[0x0][0x44c] ;  /* 0x0001130000060ab9 */ /* 0x000fe20000000800 */
[----:B------:R-:W-:Y:S01]  /*53a0*/  @UP0 ULDC UR15, c[0x0][0x450] ;  /* 0x00011400000f0ab9 */ /* 0x000fe20000000800 */
[----:B------:R-:W-:Y:S02]  /*53b0*/  UIMAD.WIDE.U32 UR6, UR45, UR6, URZ ;  /* 0x000000062d0672a5 */ /* 0x000fe4000f8e003f */
[----:B------:R-:W-:Y:S02]  /*53c0*/  UIADD3 UR6, UR14, 0x28c60, URZ ;  /* 0x00028c600e067890 */ /* 0x000fe4000fffe03f */
[----:B------:R-:W-:Y:S02]  /*53d0*/  @UP0 USHF.R.U32.HI UR11, URZ, UR15, UR7 ;  /* 0x0000000f3f0b0299 */ /* 0x000fe40008011607 */
[----:B------:R-:W-:Y:S02]  /*53e0*/  UPRMT UR6, UR40, 0x654, UR6 ;  /* 0x0000065428067896 */ /* 0x000fe40008000006 */
[----:B------:R-:W-:-:S04]  /*53f0*/  UIADD3 UR7, UR11, UR49, -UR52 ;  /* 0x000000310b077290 */ /* 0x000fc8000fffe834 */
        /* <DEDUP_REMOVED lines=9> */
[----:B01----:R-:W-:Y:S01]  /*5490*/  IMAD.MOV.U32 R8, RZ, RZ, R5 ;  /* 0x000000ffff087224 */ /* 0x003fe200078e0005 */
[----:B------:R-:W-:Y:S01]  /*54a0*/  UMOV UR24, UR38 ;  /* 0x0000002600187c82 */ /* 0x000fe20008000000 */
[----:B------:R-:W-:Y:S01]  /*54b0*/  IMAD.MOV.U32 R9, RZ, RZ, R6 ;  /* 0x000000ffff097224 */ /* 0x000fe200078e0006 */
[----:B------:R-:W-:Y:S01]  /*54c0*/  ULDC UR25, c[0x0][0x9d8] ;  /* 0x0002760000197ab9 */ /* 0x000fe20000000800 */
[----:B------:R-:W-:-:S05]  /*54d0*/  ULDC UR22, c[0x0][0x988] ;  /* 0x0002620000167ab9 */ /* 0x000fca0000000800 */
.L_x_4473:
[----:B------:R-:W-:-:S04]  /*54e0*/  UIADD3 UR38, UR24, 0x1, URZ ;  /* 0x0000000118267890 */ /* 0x000fc8000fffe03f */
[----:B------:R-:W-:-:S04]  /*54f0*/  UISETP.NE.AND UP0, UPT, UR38, 0x2, UPT ;  /* 0x000000022600788c */ /* 0x000fc8000bf05270 */
[----:B------:R-:W-:Y:S02]  /*5500*/  USEL UR6, URZ, 0x1, UP0 ;  /* 0x000000013f067887 */ /* 0x000fe40008000000 */
[----:B------:R-:W-:Y:S02]  /*5510*/  USEL UR38, UR38, URZ, UP0 ;  /* 0x0000003f26267287 */ /* 0x000fe40008000000 */
[----:B------:R-:W-:Y:S01]  /*5520*/  ULOP3.LUT UR37, UR37, UR6, URZ, 0x3c, !UPT ;  /* 0x0000000625257292 */ /* 0x000fe2000f8e3c3f */
[----:B0--3--:R-:W-:Y:S11]  /*5530*/  @!P0 BRA `(.L_x_4463) ;  /* 0x0000000000048947 */ /* 0x009ff60003800000 */
[----:B------:R-:W-:Y:S01]  /*5540*/  BPT.TRAP 0x1 ;  /* 0x000000040000795c */ /* 0x000fe20000300000 */
.L_x_4463:
[----:B------:R-:W-:Y:S01]  /*5550*/  ULEA UR23, UR38, UR41, 0x3 ;  /* 0x0000002926177291 */ /* 0x000fe2000f8e183f */
[----:B------:R-:W-:-:S05]  /*5560*/  IMAD.U32 R7, RZ, RZ, UR37 ;  /* 0x00000025ff077e24 */ /* 0x000fca000f8e00ff */
[----:B------:R-:W-:-:S04]  /*5570*/  SHF.L.U32 R7, R7, 0x1f, RZ ;  /* 0x0000001f07077819 */ /* 0x000fc800000006ff */
[----:B------:R0:W1:Y:S01]  /*5580*/  SYNCS.PHASECHK.TRANS64.TRYWAIT P1, [UR23+0x28c30], R7 ;  /* 0x028c3007ff0075a7 */ /* 0x0000620008020157 */
[----:B------:R-:W-:Y:S05]  /*5590*/  @!P0 BRA `(.L_x_4464) ;  /* 0x0000000000048947 */ /* 0x000fea0003800000 */
[----:B------:R-:W-:Y:S01]  /*55a0*/  BPT.TRAP 0x1 ;  /* 0x000000040000795c */ /* 0x000fe20000300000 */
.L_x_4464:
[----:B-1----:R-:W-:Y:S05]  /*55b0*/  @P1 BRA `(.L_x_4465) ;  /* 0x0000000000081947 */ /* 0x002fea0003800000 */
[----:B------:R-:W1:Y:S02]  /*55c0*/  SYNCS.PHASECHK.TRANS64.TRYWAIT P1, [UR23+0x28c30], R7 ;  /* 0x028c3007ff0075a7 */ /* 0x000e640008020157 */
[----:B-1----:R-:W-:Y:S05]  /*55d0*/  @!P1 BRA `(.L_x_4466) ;  /* 0x000000d000d49947 */ /* 0x002fea0003800000 */
.L_x_4465:
        /* <DEDUP_REMOVED lines=23> */
.L_x_4467:
[----:B------:R-:W-:Y:S01]  /*5750*/  UISETP.NE.AND UP0, UPT, UR53, URZ, UPT ;  /* 0x0000003f3500728c */ /* 0x000fe2000bf05270 */
[----:B------:R-:W-:Y:S01]  /*5760*/  IADD3 R10, R185, UR45, RZ ;  /* 0x0000002db90a7c10 */ /* 0x000fe2000fffe0ff */
[----:B-1----:R-:W-:Y:S01]  /*5770*/  FMUL.FTZ R6, R162, UR25 ;  /* 0x00000019a2067c20 */ /* 0x002fe20008410000 */
[----:B------:R-:W-:Y:S01]  /*5780*/  FMUL.FTZ R154, R154, UR25 ;  /* 0x000000199a9a7c20 */ /* 0x000fe20008410000 */
[----:B------:R-:W-:Y:S02]  /*5790*/  IMAD.U32 R15, RZ, RZ, UR49 ;  /* 0x00000031ff0f7e24 */ /* 0x000fe4000f8e00ff */
[----:B------:R-:W-:Y:S01]  /*57a0*/  FMUL.FTZ R155, R155, UR25 ;  /* 0x000000199b9b7c20 */ /* 0x000fe20008410000 */
[----:B------:R-:W-:Y:S01]  /*57b0*/  PLOP3.LUT P1, PT, PT, PT, UP0, 0x80, 0x0 ;  /* 0x000000000000781c */ /* 0x000fe20003f2f008 */
[----:B------:R-:W-:Y:S01]  /*57c0*/  IMAD.MOV.U32 R162, RZ, RZ, R10 ;  /* 0x000000ffffa27224 */ /* 0x000fe200078e000a */
        /* <DEDUP_REMOVED lines=9> */
[----:B------:R-:W1:Y:S01]  /*5860*/  MUFU.TANH R155, R155 ;  /* 0x0000009b009b7308 */ /* 0x000e620000002400 */
        /* <DEDUP_REMOVED lines=8> */
[----:B------:R2:W-:Y:S01]  /*58f0*/  MUFU.TANH R152, R10 ;  /* 0x0000000a00987308 */ /* 0x0005e20000002400 */
[----:B------:R-:W-:Y:S01]  /*5900*/  UIMAD UR6, UR21, UR6, 0x1 ;  /* 0x00000001150674a4 */ /* 0x000fe2000f8e0206 */
[----:B------:R-:W-:Y:S01]  /*5910*/  FMUL.FTZ R175, R175, UR25 ;  /* 0x00000019afaf7c20 */ /* 0x000fe20008410000 */
[----:B------:R-:W2:Y:S01]  /*5920*/  SHFL.IDX PT, R11, R162, 0x1, 0x1c1f ;  /* 0x003c1f00a20b7f89 */ /* 0x000ea200000e0000 */
[----:B------:R-:W-:Y:S01]  /*5930*/  FMUL.FTZ R178, R178, UR25 ;  /* 0x00000019b2b27c20 */ /* 0x000fe20008410000 */
[----:B------:R-:W-:Y:S01]  /*5940*/  FMUL.FTZ R179, R179, UR25 ;  /* 0x00000019b3b37c20 */ /* 0x000fe20008410000 */
[----:B------:R-:W-:Y:S01]  /*5950*/  FMUL.FTZ R182, R182, UR25 ;  /* 0x00000019b6b67c20 */ /* 0x000fe20008410000 */
[----:B------:R-:W-:Y:S01]  /*5960*/  IADD3 R166, R15, UR6, -R2 ;  /* 0x000000060fa67c10 */ /* 0x000fe2000fffe802 */
[----:B------:R-:W3:Y:S01]  /*5970*/  MUFU.TANH R158, R158 ;  /* 0x0000009e009e7308 */ /* 0x000ee20000002400 */
[----:B------:R-:W-:Y:S01]  /*5980*/  FMUL.FTZ R183, R183, UR25 ;  /* 0x00000019b7b77c20 */ /* 0x000fe20008410000 */
[----:B------:R-:W-:Y:S01]  /*5990*/  FMUL.FTZ R157, R157, UR25 ;  /* 0x000000199d9d7c20 */ /* 0x000fe20008410000 */
[----:B------:R-:W-:Y:S01]  /*59a0*/  FMUL.FTZ R160, R160, UR25 ;  /* 0x00000019a0a07c20 */ /* 0x000fe20008410000 */
[----:B------:R-:W-:-:S02]  /*59b0*/  VIADD R166, R166, -UR52 ;  /* 0x80000034a6a67c36 */ /* 0x000fc40008000000 */
[----:B------:R-:W-:Y:S01]  /*59c0*/  FMUL.FTZ R161, R161, UR25 ;  /* 0x00000019a1a17c20 */ /* 0x000fe20008410000 */
[----:B------:R-:W-:Y:S01]  /*59d0*/  FMUL.FTZ R164, R164, UR25 ;  /* 0x00000019a4a47c20 */ /* 0x000fe20008410000 */
[----:B------:R-:W-:Y:S01]  /*59e0*/  FMUL.FTZ R165, R165, UR25 ;  /* 0x00000019a5a57c20 */ /* 0x000fe20008410000 */
[----:B------:R1:W4:Y:S01]  /*59f0*/  MUFU.TANH R12, R159 ;  /* 0x0000009f000c7308 */ /* 0x0003220000002400 */
        /* <DEDUP_REMOVED lines=9> */
[----:B------:R-:W-:Y:S01]  /*5a90*/  UMOV UR10, UR22 ;  /* 0x00000016000a7c82 */ /* 0x000fe20008000000 */
[----:B--2---:R-:W-:Y:S01]  /*5aa0*/  IMAD.IADD R10, R166, 0x1, R11 ;  /* 0x00000001a60a7824 */ /* 0x004fe200078e020b */
[----:B------:R-:W-:-:S04]  /*5ab0*/  UIADD3 UR6, UR23, 0x28c40, URZ ;  /* 0x00028c4017067890 */ /* 0x000fc8000fffe03f */
[C---:B------:R-:W-:Y:S01]  /*5ac0*/  ISETP.GT.AND P1, PT, R10.reuse, RZ, PT ;  /* 0x000000ff0a00720c */ /* 0x040fe20003f24270 */
[----:B------:R2:W0:Y:S01]  /*5ad0*/  MUFU.TANH R153, R163 ;  /* 0x000000a300997308 */ /* 0x0004220000002400 */
[----:B------:R-:W-:Y:S01]  /*5ae0*/  ISETP.GT.AND P2, PT, R10, 0x1, PT ;  /* 0x000000010a00780c */ /* 0x000fe20003f44270 */
[----:B------:R-:W-:-:S03]  /*5af0*/  UPRMT UR6, UR40, 0x654, UR6 ;  /* 0x0000065428067896 */ /* 0x000fc60008000006 */
[----:B-1----:R-:W-:Y:S02]  /*5b00*/  FSEL R159, R155, -INF , P2 ;  /* 0xff8000009b9f7808 */ /* 0x002fe40001000000 */
[----:B------:R-:W-:Y:S01]  /*5b10*/  ISETP.GT.AND P2, PT, R10, 0x9, PT ;  /* 0x000000090a00780c */ /* 0x000fe20003f44270 */
[----:B------:R1:W0:Y:S01]  /*5b20*/  MUFU.TANH R21, R167 ;  /* 0x000000a700157308 */ /* 0x0002220000002400 */
[----:B--2---:R-:W-:Y:S02]  /*5b30*/  FSEL R163, R154, -INF , P1 ;  /* 0xff8000009aa37808 */ /* 0x004fe40000800000 */
[----:B------:R-:W-:Y:S01]  /*5b40*/  ISETP.GT.AND P1, PT, R10, 0x8, PT ;  /* 0x000000080a00780c */ /* 0x000fe20003f24270 */
[----:B------:R-:W-:Y:S01]  /*5b50*/  SYNCS.ARRIVE.TRANS64.RED.A1T0 RZ, [UR6], RZ ;  /* 0x000000ffffff79a7 */ /* 0x000fe20008100406 */
[----:B------:R-:W-:Y:S02]  /*5b60*/  FMNMX.FTZ R6, R163, R8, !PT ;  /* 0x00000008a3067209 */ /* 0x000fe40007810000 */
[----:B---3--:R-:W-:Y:S01]  /*5b70*/  FSEL R155, R158, -INF , P1 ;  /* 0xff8000009e9b7808 */ /* 0x008fe20000800000 */
[----:B------:R-:W2:Y:S01]  /*5b80*/  MUFU.TANH R20, R170 ;  /* 0x000000aa00147308 */ /* 0x000ea20000002400 */
[----:B------:R-:W-:Y:S01]  /*5b90*/  FMNMX.FTZ R6, R159, R6, !PT ;  /* 0x000000069f067209 */ /* 0x000fe20007810000 */
[----:B-1----:R-:W-:Y:S01]  /*5ba0*/  FMUL.FTZ R167, R156, UR25 ;  /* 0x000000199ca77c20 */ /* 0x002fe20008410000 */
[----:B------:R-:W-:-:S02]  /*5bb0*/  ISETP.GT.AND P1, PT, R10, 0x10, PT ;  /* 0x000000100a00780c */ /* 0x000fc40003f24270 */
[----:B----4-:R-:W-:Y:S02]  /*5bc0*/  FSEL R158, R12, -INF , P2 ;  /* 0xff8000000c9e7808 */ /* 0x010fe40001000000 */
[----:B------:R-:W-:Y:S01]  /*5bd0*/  FMNMX.FTZ R11, R155, R6, !PT ;  /* 0x000000069b0b7209 */ /* 0x000fe20007810000 */
[----:B------:R-:W1:Y:S01]  /*5be0*/  MUFU.TANH R15, R171 ;  /* 0x000000ab000f7308 */ /* 0x000e620000002400 */
[----:B------:R-:W-:Y:S02]  /*5bf0*/  ISETP.GT.AND P2, PT, R10, 0x11, PT ;  /* 0x000000110a00780c */ /* 0x000fe40003f44270 */
[----:B-----5:R-:W-:Y:S02]  /*5c00*/  FSEL R154, R13, -INF , P1 ;  /* 0xff8000000d9a7808 */ /* 0x020fe40000800000 */
[----:B------:R-:W-:Y:S02]  /*5c10*/  FMNMX.FTZ R11, R158, R11, !PT ;  /* 0x0000000b9e0b7209 */ /* 0x000fe40007810000 */
[----:B------:R-:W-:Y:S01]  /*5c20*/  ISETP.GT.AND P1, PT, R10, 0x18, PT ;  /* 0x000000180a00780c */ /* 0x000fe20003f24270 */
[----:B------:R-:W3:Y:S01]  /*5c30*/  MUFU.TANH R14, R174 ;  /* 0x000000ae000e7308 */ /* 0x000ee20000002400 */
[----:B0-----:R-:W-:-:S02]  /*5c40*/  FSEL R153, R153, -INF , P2 ;  /* 0xff80000099997808 */ /* 0x001fc40001000000 */
[----:B------:R-:W-:Y:S02]  /*5c50*/  FMNMX.FTZ R6, R154, R11, !PT ;  /* 0x0000000b9a067209 */ /* 0x000fe40007810000 */
[----:B------:R-:W-:Y:S02]  /*5c60*/  ISETP.GT.AND P2, PT, R10, 0x19, PT ;  /* 0x000000190a00780c */ /* 0x000fe40003f44270 */
[----:B------:R-:W-:Y:S01]  /*5c70*/  FSEL R152, R152, -INF , P1 ;  /* 0xff80000098987808 */ /* 0x000fe20000800000 */
[----:B------:R-:W0:Y:S01]  /*5c80*/  MUFU.TANH R175, R175 ;  /* 0x000000af00af7308 */ /* 0x000e220000002400 */
[----:B------:R-:W-:Y:S02]  /*5c90*/  FMNMX.FTZ R11, R153, R6, !PT ;  /* 0x00000006990b7209 */ /* 0x000fe40007810000 */
[----:B------:R-:W-:Y:S02]  /*5ca0*/  ISETP.GT.AND P1, PT, R10, 0x20, PT ;  /* 0x000000200a00780c */ /* 0x000fe40003f24270 */
[----:B------:R-:W-:-:S02]  /*5cb0*/  FSEL R21, R21, -INF , P2 ;  /* 0xff80000015157808 */ /* 0x000fc40001000000 */
[----:B------:R-:W-:Y:S01]  /*5cc0*/  FMNMX.FTZ R6, R152, R11, !PT ;  /* 0x0000000b98067209 */ /* 0x000fe20007810000 */
[----:B------:R-:W4:Y:S01]  /*5cd0*/  MUFU.TANH R13, R178 ;  /* 0x000000b2000d7308 */ /* 0x000f220000002400 */
[----:B------:R-:W-:Y:S02]  /*5ce0*/  ISETP.GT.AND P2, PT, R10, 0x21, PT ;  /* 0x000000210a00780c */ /* 0x000fe40003f44270 */
[----:B--2---:R-:W-:Y:S02]  /*5cf0*/  FSEL R20, R20, -INF , P1 ;  /* 0xff80000014147808 */ /* 0x004fe40000800000 */
[----:B------:R-:W-:Y:S02]  /*5d00*/  FMNMX.FTZ R11, R21, R6, !PT ;  /* 0x00000006150b7209 */ /* 0x000fe40007810000 */
[----:B------:R-:W-:Y:S01]  /*5d10*/  ISETP.GT.AND P1, PT, R10, 0x28, PT ;  /* 0x000000280a00780c */ /* 0x000fe20003f24270 */
[----:B------:R-:W2:Y:S01]  /*5d20*/  MUFU.TANH R179, R179 ;  /* 0x000000b300b37308 */ /* 0x000ea20000002400 */
[----:B-1----:R-:W-:-:S02]  /*5d30*/  FSEL R15, R15, -INF , P2 ;  /* 0xff8000000f0f7808 */ /* 0x002fc40001000000 */
[----:B------:R-:W-:Y:S02]  /*5d40*/  FMNMX.FTZ R6, R20, R11, !PT ;  /* 0x0000000b14067209 */ /* 0x000fe40007810000 */
[----:B------:R-:W-:Y:S02]  /*5d50*/  ISETP.GT.AND P2, PT, R10, 0x29, PT ;  /* 0x000000290a00780c */ /* 0x000fe40003f44270 */
[----:B---3--:R-:W-:Y:S01]  /*5d60*/  FSEL R14, R14, -INF , P1 ;  /* 0xff8000000e0e7808 */ /* 0x008fe20000800000 */
[----:B------:R-:W1:Y:S01]  /*5d70*/  MUFU.TANH R182, R182 ;  /* 0x000000b600b67308 */ /* 0x000e620000002400 */
[----:B------:R-:W-:Y:S02]  /*5d80*/  FMNMX.FTZ R11, R15, R6, !PT ;  /* 0x000000060f0b7209 */ /* 0x000fe40007810000 */
[----:B------:R-:W-:Y:S02]  /*5d90*/  ISETP.GT.AND P1, PT, R10, 0x30, PT ;  /* 0x000000300a00780c */ /* 0x000fe40003f24270 */
[----:B0-----:R-:W-:-:S02]  /*5da0*/  FSEL R6, R175, -INF , P2 ;  /* 0xff800000af067808 */ /* 0x001fc40001000000 */
[----:B------:R-:W-:Y:S01]  /*5db0*/  FMNMX.FTZ R11, R14, R11, !PT ;  /* 0x0000000b0e0b7209 */ /* 0x000fe20007810000 */
[----:B------:R-:W0:Y:S01]  /*5dc0*/  MUFU.TANH R183, R183 ;  /* 0x000000b700b77308 */ /* 0x000e220000002400 */
[----:B------:R-:W-:Y:S02]  /*5dd0*/  ISETP.GT.AND P2, PT, R10, 0x31, PT ;  /* 0x000000310a00780c */ /* 0x000fe40003f44270 */
[----:B----4-:R-:W-:Y:S02]  /*5de0*/  FSEL R13, R13, -INF , P1 ;  /* 0xff8000000d0d7808 */ /* 0x010fe40000800000 */
[----:B------:R-:W-:Y:S02]  /*5df0*/  FMNMX.FTZ R12, R6, R11, !PT ;  /* 0x0000000b060c7209 */ /* 0x000fe40007810000 */
[----:B------:R-:W-:Y:S01]  /*5e00*/  ISETP.GT.AND P1, PT, R10, 0x38, PT ;  /* 0x000000380a00780c */ /* 0x000fe20003f24270 */
[----:B------:R-:W3:Y:S01]  /*5e10*/  MUFU.TANH R5, R5 ;  /* 0x0000000500057308 */ /* 0x000ee20000002400 */
[----:B--2---:R-:W-:-:S02]  /*5e20*/  FSEL R11, R179, -INF , P2 ;  /* 0xff800000b30b7808 */ /* 0x004fc40001000000 */
[----:B------:R-:W-:Y:S02]  /*5e30*/  FMNMX.FTZ R156, R13, R12, !PT ;  /* 0x0000000c0d9c7209 */ /* 0x000fe40007810000 */
[----:B-1----:R-:W-:Y:S02]  /*5e40*/  FSEL R12, R182, -INF , P1 ;  /* 0xff800000b60c7808 */ /* 0x002fe40000800000 */
[----:B------:R-:W-:Y:S01]  /*5e50*/  FMNMX.FTZ R171, R11, R156, !PT ;  /* 0x0000009c0bab7209 */ /* 0x000fe20007810000 */
[----:B------:R-:W1:Y:S01]  /*5e60*/  MUFU.TANH R205, R205 ;  /* 0x000000cd00cd7308 */ /* 0x000e620000002400 */
[----:B------:R-:W-:Y:S02]  /*5e70*/  ISETP.GT.AND P2, PT, R10, 0x39, PT ;  /* 0x000000390a00780c */ /* 0x000fe40003f44270 */
[----:B------:R-:W-:Y:S02]  /*5e80*/  FMNMX.FTZ R171, R12, R171, !PT ;  /* 0x000000ab0cab7209 */ /* 0x000fe40007810000 */
[----:B0-----:R-:W-:-:S03]  /*5e90*/  FSEL R10, R183, -INF , P2 ;  /* 0xff800000b70a7808 */ /* 0x001fc60001000000 */
[----:B------:R0:W-:Y:S01]  /*5ea0*/  MUFU.TANH R174, R157 ;  /* 0x0000009d00ae7308 */ /* 0x0001e20000002400 */
[----:B------:R-:W-:Y:S02]  /*5eb0*/  FMNMX.FTZ R156, R10, R171, !PT ;  /* 0x000000ab0a9c7209 */ /* 0x000fe40007810000 */
[----:B------:R-:W0:Y:S04]  /*5ec0*/  SHFL.IDX PT, R171, R162, RZ, 0x1c1f ;  /* 0x001c1fffa2ab7589 */ /* 0x000e2800000e0000 */
[----:B------:R-:W2:Y:S01]  /*5ed0*/  SHFL.BFLY PT, R175, R156, 0x2, 0x1f ;  /* 0x0c401f009caf7f89 */ /* 0x000ea200000e0000 */
[----:B------:R-:W4:Y:S08]  /*5ee0*/  MUFU.TANH R167, R167 ;  /* 0x000000a700a77308 */ /* 0x000f300000002400 */
[----:B------:R4:W5:Y:S08]  /*5ef0*/  MUFU.TANH R178, R160 ;  /* 0x000000a000b27308 */ /* 0x0009700000002400 */
[----:B------:R-:W5:Y:S01]  /*5f00*/  MUFU.TANH R161, R161 ;  /* 0x000000a100a17308 */ /* 0x000f620000002400 */
[----:B0-----:R-:W-:Y:S01]  /*5f10*/  IMAD.IADD R157, R166, 0x1, R171 ;  /* 0x00000001a69d7824 */ /* 0x001fe200078e02ab */
[----:B--2---:R-:W-:-:S06]  /*5f20*/  FMNMX.FTZ R175, R156, R175, !PT ;  /* 0x000000af9caf7209 */ /* 0x004fcc0007810000 */
[----:B------:R5:W0:Y:S01]  /*5f30*/  MUFU.TANH R179, R164 ;  /* 0x000000a400b37308 */ /* 0x000a220000002400 */
[C---:B------:R-:W-:Y:S02]  /*5f40*/  ISETP.GT.AND P1, PT, R157.reuse, RZ, PT ;  /* 0x000000ff9d00720c */ /* 0x040fe40003f24270 */
[----:B------:R-:W-:Y:S01]  /*5f50*/  ISETP.GT.AND P2, PT, R157, 0x1, PT ;  /* 0x000000019d00780c */ /* 0x000fe20003f44270 */
[----:B------:R-:W2:Y:S01]  /*5f60*/  SHFL.BFLY PT, R170, R175, 0x1, 0x1f ;  /* 0x0c201f00afaa7f89 */ /* 0x000ea200000e0000 */
[----:B---3--:R-:W-:Y:S02]  /*5f70*/  FSEL R156, R5, -INF , P1 ;  /* 0xff800000059c7808 */ /* 0x008fe40000800000 */
[----:B------:R-:W-:Y:S01]  /*5f80*/  ISETP.GT.AND P1, PT, R157, 0x8, PT ;  /* 0x000000089d00780c */ /* 0x000fe20003f24270 */
[----:B------:R-:W3:Y:S01]  /*5f90*/  MUFU.TANH R165, R165 ;  /* 0x000000a500a57308 */ /* 0x000ee20000002400 */
[----:B-1----:R-:W-:Y:S02]  /*5fa0*/  FSEL R205, R205, -INF , P2 ;  /* 0xff800000cdcd7808 */ /* 0x002fe40001000000 */
[----:B------:R-:W-:-:S02]  /*5fb0*/  FMNMX.FTZ R162, R156, R9, !PT ;  /* 0x000000099ca27209 */ /* 0x000fc40007810000 */
[----:B------:R-:W-:Y:S02]  /*5fc0*/  ISETP.GT.AND P2, PT, R157, 0x9, PT ;  /* 0x000000099d00780c */ /* 0x000fe40003f44270 */
[----:B----4-:R-:W-:Y:S01]  /*5fd0*/  FSEL R160, R167, -INF , P1 ;  /* 0xff800000a7a07808 */ /* 0x010fe20000800000 */
[----:B------:R-:W1:Y:S01]  /*5fe0*/  MUFU.TANH R182, R168 ;  /* 0x000000a800b67308 */ /* 0x000e620000002400 */
[----:B------:R-:W-:Y:S02]  /*5ff0*/  FMNMX.FTZ R5, R205, R162, !PT ;  /* 0x000000a2cd057209 */ /* 0x000fe40007810000 */
[C---:B------:R-:W-:Y:S02]  /*6000*/  ISETP.GT.AND P1, PT, R157.reuse, 0x10, PT ;  /* 0x000000109d00780c */ /* 0x040fe40003f24270 */
[----:B------:R-:W-:Y:S02]  /*6010*/  FSEL R162, R174, -INF , P2 ;  /* 0xff800000aea27808 */ /* 0x000fe40001000000 */
[----:B------:R-:W-:Y:S01]  /*6020*/  FMNMX.FTZ R5, R160, R5, !PT ;  /* 0x00000005a0057209 */ /* 0x000fe20007810000 */
[----:B------:R0:W4:Y:S01]  /*6030*/  MUFU.TANH R171, R169 ;  /* 0x000000a900ab7308 */ /* 0x0001220000002400 */
[----:B------:R-:W-:-:S02]  /*6040*/  ISETP.GT.AND P2, PT, R157, 0x11, PT ;  /* 0x000000119d00780c */ /* 0x000fc40003f44270 */
[----:B-----5:R-:W-:Y:S02]  /*6050*/  FSEL R164, R178, -INF , P1 ;  /* 0xff800000b2a47808 */ /* 0x020fe40000800000 */
[----:B------:R-:W-:Y:S02]  /*6060*/  FMNMX.FTZ R5, R162, R5, !PT ;  /* 0x00000005a2057209 */ /* 0x000fe40007810000 */
[----:B------:R-:W-:Y:S01]  /*6070*/  ISETP.GT.AND P1, PT, R157, 0x18, PT ;  /* 0x000000189d00780c */ /* 0x000fe20003f24270 */
[----:B------:R-:W5:Y:S01]  /*6080*/  MUFU.TANH R172, R172 ;  /* 0x000000ac00ac7308 */ /* 0x000f620000002400 */
[----:B------:R-:W-:Y:S02]  /*6090*/  FSEL R166, R161, -INF , P2 ;  /* 0xff800000a1a67808 */ /* 0x000fe40001000000 */
[----:B------:R-:W-:Y:S02]  /*60a0*/  FMNMX.FTZ R5, R164, R5, !PT ;  /* 0x00000005a4057209 */ /* 0x000fe40007810000 */
[----:B------:R-:W-:-:S02]  /*60b0*/  ISETP.GT.AND P2, PT, R157, 0x19, PT ;  /* 0x000000199d00780c */ /* 0x000fc40003f44270 */
[----:B0-----:R-:W-:Y:S01]  /*60c0*/  FSEL R169, R179, -INF , P1 ;  /* 0xff800000b3a97808 */ /* 0x001fe20000800000 */
[----:B------:R1:W0:Y:S01]  /*60d0*/  MUFU.TANH R167, R173 ;  /* 0x000000ad00a77308 */ /* 0x0002220000002400 */
[----:B------:R-:W-:Y:S02]  /*60e0*/  FMNMX.FTZ R168, R166, R5, !PT ;  /* 0x00000005a6a87209 */ /* 0x000fe40007810000 */
[----:B------:R-:W-:Y:S02]  /*60f0*/  ISETP.GT.AND P1, PT, R157, 0x20, PT ;  /* 0x000000209d00780c */ /* 0x000fe40003f24270 */
[----:B---3--:R-:W-:Y:S02]  /*6100*/  FSEL R174, R165, -INF , P2 ;  /* 0xff800000a5ae7808 */ /* 0x008fe40001000000 */
[----:B------:R-:W-:Y:S01]  /*6110*/  FMNMX.FTZ R161, R169, R168, !PT ;  /* 0x000000a8a9a17209 */ /* 0x000fe20007810000 */
[----:B------:R3:W3:Y:S01]  /*6120*/  MUFU.TANH R178, R176 ;  /* 0x000000b000b27308 */ /* 0x0006e20000002400 */
[----:B--2---:R-:W-:-:S02]  /*6130*/  FMNMX.FTZ R5, R175, R170, !PT ;  /* 0x000000aaaf057209 */ /* 0x004fc40007810000 */
[C---:B------:R-:W-:Y:S02]  /*6140*/  ISETP.GT.AND P2, PT, R157.reuse, 0x21, PT ;  /* 0x000000219d00780c */ /* 0x040fe40003f44270 */
[----:B-1----:R-:W-:Y:S02]  /*6150*/  FSEL R173, R182, -INF , P1 ;  /* 0xff800000b6ad7808 */ /* 0x002fe40000800000 */
[----:B------:R-:W-:Y:S01]  /*6160*/  FMNMX.FTZ R170, R174, R161, !PT ;  /* 0x000000a1aeaa7209 */ /* 0x000fe20007810000 */
[----:B------:R-:W1:Y:S01]  /*6170*/  MUFU.TANH R177, R177 ;  /* 0x000000b100b17308 */ /* 0x000e620000002400 */
[----:B------:R-:W-:Y:S02]  /*6180*/  ISETP.GT.AND P1, PT, R157, 0x28, PT ;  /* 0x000000289d00780c */ /* 0x000fe40003f24270 */
[----:B----4-:R-:W-:Y:S02]  /*6190*/  FSEL R168, R171, -INF , P2 ;  /* 0xff800000aba87808 */ /* 0x010fe40001000000 */
[----:B------:R-:W-:-:S02]  /*61a0*/  FMNMX.FTZ R161, R173, R170, !PT ;  /* 0x000000aaada17209 */ /* 0x000fc40007810000 */
[C---:B------:R-:W-:Y:S01]  /*61b0*/  ISETP.GT.AND P2, PT, R157.reuse, 0x29, PT ;  /* 0x000000299d00780c */ /* 0x040fe20003f44270 */
[----:B------:R2:W4:Y:S01]  /*61c0*/  MUFU.TANH R165, R180 ;  /* 0x000000b400a57308 */ /* 0x0005220000002400 */
[----:B-----5:R-:W-:Y:S02]  /*61d0*/  FSEL R170, R172, -INF , P1 ;  /* 0xff800000acaa7808 */ /* 0x020fe40000800000 */
[----:B------:R-:W-:Y:S02]  /*61e0*/  FMNMX.FTZ R161, R168, R161, !PT ;  /* 0x000000a1a8a17209 */ /* 0x000fe40007810000 */
[----:B------:R-:W-:Y:S02]  /*61f0*/  ISETP.GT.AND P1, PT, R157, 0x30, PT ;  /* 0x000000309d00780c */ /* 0x000fe40003f24270 */
[----:B0-----:R-:W-:Y:S01]  /*6200*/  FSEL R171, R167, -INF , P2 ;  /* 0xff800000a7ab7808 */ /* 0x001fe20001000000 */
[----:B------:R-:W0:Y:S01]  /*6210*/  MUFU.TANH R181, R181 ;  /* 0x000000b500b57308 */ /* 0x000e220000002400 */
[----:B---3--:R-:W-:Y:S01]  /*6220*/  FMNMX.FTZ R176, R170, R161, !PT ;  /* 0x000000a1aab07209 */ /* 0x008fe20007810000 */
[----:B--2---:R-:W-:Y:S01]  /*6230*/  FMUL.FTZ R180, R5, UR10 ;  /* 0x0000000a05b47c20 */ /* 0x004fe20008410000 */
[----:B------:R-:W-:-:S02]  /*6240*/  ISETP.GT.AND P2, PT, R157, 0x31, PT ;  /* 0x000000319d00780c */ /* 0x000fc40003f44270 */
[----:B------:R-:W-:Y:S02]  /*6250*/  FSEL R172, R178, -INF , P1 ;  /* 0xff800000b2ac7808 */ /* 0x000fe40000800000 */
[----:B------:R-:W-:Y:S02]  /*6260*/  FMNMX.FTZ R161, R171, R176, !PT ;  /* 0x000000b0aba17209 */ /* 0x000fe40007810000 */
[----:B------:R-:W-:Y:S02]  /*6270*/  ISETP.GT.AND P3, PT, R157, 0x38, PT ;  /* 0x000000389d00780c */ /* 0x000fe40003f64270 */
[----:B-1----:R-:W-:Y:S02]  /*6280*/  FSEL R175, R177, -INF , P2 ;  /* 0xff800000b1af7808 */ /* 0x002fe40001000000 */
[----:B------:R-:W-:Y:S02]  /*6290*/  FMNMX.FTZ R178, R172, R161, !PT ;  /* 0x000000a1acb27209 */ /* 0x000fe40007810000 */
[----:B------:R-:W-:-:S02]  /*62a0*/  ISETP.GT.AND P1, PT, R157, 0x39, PT ;  /* 0x000000399d00780c */ /* 0x000fc40003f24270 */
[----:B----4-:R-:W-:Y:S02]  /*62b0*/  FSEL R176, R165, -INF , P3 ;  /* 0xff800000a5b07808 */ /* 0x010fe40001800000 */
[----:B------:R-:W-:Y:S02]  /*62c0*/  FMNMX.FTZ R157, R175, R178, !PT ;  /* 0x000000b2af9d7209 */ /* 0x000fe40007810000 */
[----:B0-----:R-:W-:Y:S02]  /*62d0*/  FSEL R177, R181, -INF , P1 ;  /* 0xff800000b5b17808 */ /* 0x001fe40000800000 */
[----:B------:R-:W-:Y:S02]  /*62e0*/  FMNMX.FTZ R178, R176, R157, !PT ;  /* 0x0000009db0b27209 */ /* 0x000fe40007810000 */
[----:B------:R-:W-:Y:S02]  /*62f0*/  FSETP.NEU.FTZ.AND P4, PT, R5, -INF , PT ;  /* 0xff8000000500780b */ /* 0x000fe40003f9d000 */
[----:B------:R-:W-:-:S02]  /*6300*/  FMNMX.FTZ R161, R177, R178, !PT ;  /* 0x000000b2b1a17209 */ /* 0x000fc40007810000 */
        /* <DEDUP_REMOVED lines=270> */
.L_x_4468:
[----:B------:R0:W1:Y:S01]  /*73f0*/  SYNCS.PHASECHK.TRANS64.TRYWAIT P1, [UR23+0x28c50], R7 ;  /* 0x028c5007ff0075a7 */ /* 0x0000620008020157 */
[----:B------:R-:W-:Y:S05]  /*7400*/  @!P0 BRA `(.L_x_4469) ;  /* 0x0000000000048947 */ /* 0x000fea0003800000 */
[----:B------:R-:W-:Y:S01]  /*7410*/  BPT.TRAP 0x1 ;  /* 0x000000040000795c */ /* 0x000fe20000300000 */
.L_x_4469:
[----:B-1----:R-:W-:Y:S05]  /*7420*/  @P1 BRA `(.L_x_4470) ;  /* 0x0000000000081947 */ /* 0x002fea0003800000 */
[----:B------:R-:W1:Y:S02]  /*7430*/  SYNCS.PHASECHK.TRANS64.TRYWAIT P1, [UR23+0x28c50], R7 ;  /* 0x028c5007ff0075a7 */ /* 0x000e640008020157 */
[----:B-1----:R-:W-:Y:S05]  /*7440*/  @!P1 BRA `(.L_x_4471) ;  /* 0x000000b400509947 */ /* 0x002fea0003800000 */
.L_x_4470:
        /* <DEDUP_REMOVED lines=34> */
.L_x_4472:
        /* <DEDUP_REMOVED lines=10> */
.L_x_4462:
[----:B------:R-:W-:-:S13]  /*7710*/  ISETP.LE.AND P1, PT, RZ, UR21, PT ;  /* 0x00000015ff007c0c */ /* 0x000fda000bf23270 */
[----:B------:R-:W-:Y:S05]  /*7720*/  @!P1 BRA `(.L_x_4474) ;  /* 0x0000001c003c9947 */ /* 0x000fea0003800000 */
[----:B01----:R-:W-:Y:S01]  /*7730*/  IMAD.MOV.U32 R8, RZ, RZ, R5 ;  /* 0x000000ffff087224 */ /* 0x003fe200078e0005 */
[----:B------:R-:W-:Y:S01]  /*7740*/  MOV R205, R6 ;  /* 0x0000000600cd7202 */ /* 0x000fe20000000f00 */
[----:B------:R-:W-:Y:S01]  /*7750*/  UMOV UR23, UR38 ;  /* 0x0000002600177c82 */ /* 0x000fe20008000000 */
[----:B------:R-:W-:Y:S01]  /*7760*/  ULDC UR24, c[0x0][0x9d8] ;  /* 0x0002760000187ab9 */ /* 0x000fe20000000800 */
[----:B------:R-:W-:-:S05]  /*7770*/  ULDC UR20, c[0x0][0x988] ;  /* 0x0002620000147ab9 */ /* 0x000fca0000000800 */
.L_x_4485:
[----:B------:R-:W-:-:S04]  /*7780*/  UIADD3 UR38, UR23, 0x1, URZ ;  /* 0x0000000117267890 */ /* 0x000fc8000fffe03f */
[----:B------:R-:W-:-:S04]  /*7790*/  UISETP.NE.AND UP0, UPT, UR38, 0x2, UPT ;  /* 0x000000022600788c */ /* 0x000fc8000bf05270 */
[----:B------:R-:W-:Y:S02]  /*77a0*/  USEL UR6, URZ, 0x1, UP0 ;  /* 0x000000013f067887 */ /* 0x000fe40008000000 */
[----:B------:R-:W-:Y:S02]  /*77b0*/  USEL UR38, UR38, URZ, UP0 ;  /* 0x0000003f26267287 */ /* 0x000fe40008000000 */
[----:B------:R-:W-:Y:S01]  /*77c0*/  ULOP3.LUT UR37, UR37, UR6, URZ, 0x3c, !UPT ;  /* 0x0000000625257292 */ /* 0x000fe2000f8e3c3f */
[----:B01----:R-:W-:Y:S11]  /*77d0*/  @!P0 BRA `(.L_x_4475) ;  /* 0x0000000000048947 */ /* 0x003ff60003800000 */
[----:B------:R-:W-:Y:S01]  /*77e0*/  BPT.TRAP 0x1 ;  /* 0x000000040000795c */ /* 0x000fe20000300000 */
.L_x_4475:
[----:B------:R-:W-:Y:S01]  /*77f0*/  ULEA UR22, UR38, UR41, 0x3 ;  /* 0x0000002926167291 */ /* 0x000fe2000f8e183f */
[----:B------:R-:W-:-:S05]  /*7800*/  IMAD.U32 R7, RZ, RZ, UR37 ;  /* 0x00000025ff077e24 */ /* 0x000fca000f8e00ff */
[----:B------:R-:W-:-:S04]  /*7810*/  SHF.L.U32 R7, R7, 0x1f, RZ ;  /* 0x0000001f07077819 */ /* 0x000fc800000006ff */
[----:B------:R0:W1:Y:S01]  /*7820*/  SYNCS.PHASECHK.TRANS64.TRYWAIT P1, [UR22+0x28c30], R7 ;  /* 0x028c3007ff0075a7 */ /* 0x0000620008020156 */
[----:B------:R-:W-:Y:S05]  /*7830*/  @!P0 BRA `(.L_x_4476) ;  /* 0x0000000000048947 */ /* 0x000fea0003800000 */
[----:B------:R-:W-:Y:S01]  /*7840*/  BPT.TRAP 0x1 ;  /* 0x000000040000795c */ /* 0x000fe20000300000 */
.L_x_4476:
[----:B-1----:R-:W-:Y:S05]  /*7850*/  @P1 BRA `(.L_x_4477) ;  /* 0x0000000000081947 */ /* 0x002fea0003800000 */
[----:B------:R-:W1:Y:S02]  /*7860*/  SYNCS.PHASECHK.TRANS64.TRYWAIT P1, [UR22+0x28c30], R7 ;  /* 0x028c3007ff0075a7 */ /* 0x000e640008020156 */
[----:B-1----:R-:W-:Y:S05]  /*7870*/  @!P1 BRA `(.L_x_4478) ;  /* 0x000000b0005c9947 */ /* 0x002fea0003800000 */
.L_x_4477:
        /* <DEDUP_REMOVED lines=23> */
.L_x_4479:
        /* <DEDUP_REMOVED lines=212> */
[----:B------:R-:W-:Y:S01]  /*8730*/  FFMA.FTZ R180, R166, UR10, -R165 ;  /* 0x0000000aa6b47c23 */ /* 0x000fe200080108a5 */
[-C--:B------:R-:W-:Y:S01]  /*8740*/  FMUL.FTZ R124, R124, R14.reuse ;  /* 0x0000000e7c7c7220 */ /* 0x080fe20000410000 */
[----:B------:R-:W-:Y:S01]  /*8750*/  FMUL.FTZ R125, R125, R14 ;  /* 0x0000000e7d7d7220 */ /* 0x000fe20000410000 */
[----:B------:R-:W-:-:S02]  /*8760*/  @!P1 IMAD R21, R21, 0x40, R16 ;  /* 0x0000004015159824 */ /* 0x000fc400078e0210 */
        /* <DEDUP_REMOVED lines=154> */
.L_x_4480:
[----:B------:R1:W2:Y:S01]  /*9110*/  SYNCS.PHASECHK.TRANS64.TRYWAIT P1, [UR22+0x28c50], R7 ;  /* 0x028c5007ff0075a7 */ /* 0x0002a20008020156 */
[----:B------:R-:W-:Y:S05]  /*9120*/  @!P0 BRA `(.L_x_4481) ;  /* 0x0000000000048947 */ /* 0x000fea0003800000 */
[----:B------:R-:W-:Y:S01]  /*9130*/  BPT.TRAP 0x1 ;  /* 0x000000040000795c */ /* 0x000fe20000300000 */
.L_x_4481:
[----:B--2---:R-:W-:Y:S05]  /*9140*/  @P1 BRA `(.L_x_4482) ;  /* 0x0000000000081947 */ /* 0x004fea0003800000 */
[----:B------:R-:W2:Y:S02]  /*9150*/  SYNCS.PHASECHK.TRANS64.TRYWAIT P1, [UR22+0x28c50], R7 ;  /* 0x028c5007ff0075a7 */ /* 0x000ea40008020156 */
[----:B--2---:R-:W-:Y:S05]  /*9160*/  @!P1 BRA `(.L_x_4483) ;  /* 0x0000009800389947 */ /* 0x004fea0003800000 */
.L_x_4482:
        /* <DEDUP_REMOVED lines=34> */
.L_x_4484:
[----:B------:R-:W-:Y:S01]  /*9390*/  UIADD3 UR22, UR22, 0x28c60, URZ ;  /* 0x00028c6016167890 */ /* 0x000fe2000fffe03f */
[----:B------:R-:W-:Y:S01]  /*93a0*/  ISETP.LT.AND P1, PT, RZ, UR21, PT ;  /* 0x00000015ff007c0c */ /* 0x000fe2000bf21270 */
[----:B------:R-:W-:Y:S01]  /*93b0*/  UIADD3 UR21, UR21, -0x1, URZ ;  /* 0xffffffff15157890 */ /* 0x000fe2000fffe03f */
[----:B--2---:R-:W-:Y:S01]  /*93c0*/  IMAD.MOV.U32 R8, RZ, RZ, R5 ;  /* 0x000000ffff087224 */ /* 0x004fe200078e0005 */
[----:B------:R-:W-:Y:S01]  /*93d0*/  UPRMT UR22, UR40, 0x654, UR22 ;  /* 0x0000065428167896 */ /* 0x000fe20008000016 */
[----:B------:R-:W-:Y:S01]  /*93e0*/  MOV R205, R6 ;  /* 0x0000000600cd7202 */ /* 0x000fe20000000f00 */
[----:B------:R-:W-:-:S07]  /*93f0*/  UMOV UR23, UR38 ;  /* 0x0000002600177c82 */ /* 0x000fce0008000000 */
[----:B------:R-:W-:Y:S01]  /*9400*/  SYNCS.ARRIVE.TRANS64.RED.A1T0 RZ, [UR22], RZ ;  /* 0x000000ffffff79a7 */ /* 0x000fe20008100416 */
[----:B------:R-:W-:Y:S05]  /*9410*/  @P1 BRA `(.L_x_4485) ;  /* 0xffffffe000d81947 */ /* 0x000fea000383ffff */
.L_x_4474:
[----:B------:R-:W4:Y:S01]  /*9420*/  SHFL.BFLY PT, R0, R3, 0x2, 0x1f ;  /* 0x0c401f0003007f89 */ /* 0x000f2200000e0000 */
[----:B------:R-:W-:Y:S01]  /*9430*/  IMAD.MOV R11, RZ, RZ, -R18 ;  /* 0x000000ffff0b7224 */ /* 0x000fe200078e0a12 */
[----:B------:R-:W-:Y:S01]  /*9440*/  UIADD3 UR36, UR36, 0x1, URZ ;  /* 0x0000000124247890 */ /* 0x000fe2000fffe03f */
[----:B------:R-:W-:Y:S01]  /*9450*/  IMAD.U32 R13, RZ, RZ, UR10 ;  /* 0x0000000aff0d7e24 */ /* 0x000fe2000f8e00ff */
[----:B01----:R-:W0:Y:S01]  /*9460*/  SHFL.BFLY PT, R7, R4, 0x2, 0x1f ;  /* 0x0c401f0004077f89 */ /* 0x003e2200000e0000 */
        /* <DEDUP_REMOVED lines=19> */
[----:B------:R-:W-:Y:S02]  /*95a0*/  IMAD.MOV.U32 R0, RZ, RZ, RZ ;  /* 0x000000ffff007224 */ /* 0x000fe400078e00ff */
[----:B-1----:R-:W-:Y:S02]  /*95b0*/  FADD.FTZ R7, R8, R7 ;  /* 0x0000000708077221 */ /* 0x002fe40000010000 */
[----:B------:R-:W-:-:S03]  /*95c0*/  FSETP.NE.FTZ.AND P1, PT, R9, RZ, PT ;  /* 0x000000ff0900720b */ /* 0x000fc60003f35000 */
[----:B------:R-:W-:-:S10]  /*95d0*/  FSETP.NE.FTZ.AND P2, PT, R7, RZ, PT ;  /* 0x000000ff0700720b */ /* 0x000fd40003f55000 */
[----:B------:R-:W0:Y:S08]  /*95e0*/  @P1 MUFU.RCP R11, R9 ;  /* 0x00000009000b1308 */ /* 0x000e300000001000 */
[----:B------:R-:W1:Y:S08]  /*95f0*/  @P2 MUFU.RCP R0, R7 ;  /* 0x0000000700002308 */ /* 0x000e700000001000 */
[----:B------:R-:W4:Y:S01]  /*9600*/  @P2 MUFU.LG2 R7, R7 ;  /* 0x0000000700072308 */ /* 0x000f220000000c00 */
[-C--:B0-----:R-:W-:Y:S01]  /*9610*/  FMUL.FTZ R168, R32, R11.reuse ;  /* 0x0000000b20a87220 */ /* 0x081fe20000410000 */
[----:B------:R-:W-:Y:S01]  /*9620*/  @!P0 STS [R4+0x28800], R11 ;  /* 0x0288000b04008388 */ /* 0x000fe20000000800 */
[-C--:B------:R-:W-:Y:S01]  /*9630*/  FMUL.FTZ R170, R28, R11.reuse ;  /* 0x0000000b1caa7220 */ /* 0x080fe20000410000 */
[-C--:B------:R-:W-:Y:S01]  /*9640*/  FMUL.FTZ R28, R29, R11.reuse ;  /* 0x0000000b1d1c7220 */ /* 0x080fe20000410000 */
[----:B------:R-:W-:Y:S01]  /*9650*/  MOV R29, UR10 ;  /* 0x0000000a001d7c02 */ /* 0x000fe20008000f00 */
[-C--:B------:R-:W-:Y:S01]  /*9660*/  FMUL.FTZ R171, R24, R11.reuse ;  /* 0x0000000b18ab7220 */ /* 0x080fe20000410000 */
[-C--:B------:R-:W-:Y:S01]  /*9670*/  FMUL.FTZ R169, R25, R11.reuse ;  /* 0x0000000b19a97220 */ /* 0x080fe20000410000 */
[----:B------:R-:W0:Y:S01]  /*9680*/  @P1 MUFU.LG2 R32, R9 ;  /* 0x0000000900201308 */ /* 0x000e220000000c00 */
[----:B-1----:R1:W-:Y:S01]  /*9690*/  @!P0 STS [R4+0x28820], R0 ;  /* 0x0288200004008388 */ /* 0x0023e20000000800 */
[----:B------:R-:W-:Y:S01]  /*96a0*/  @P1 FMUL.FTZ R29, R29, 0.69314718246459960938 ;  /* 0x3f3172181d1d1820 */ /* 0x000fe20000410000 */
[-C--:B--23--:R-:W-:Y:S01]  /*96b0*/  FMUL.FTZ R166, R33, R11.reuse ;  /* 0x0000000b21a67220 */ /* 0x08cfe20000410000 */
        /* <DEDUP_REMOVED lines=129> */
.L_x_4439:
        /* <DEDUP_REMOVED lines=37> */
[----:B------:R-:W-:Y:S01]  /*a120*/  UIADD3 UR4, UP1, UR10, UR8, URZ ;  /* 0x000000080a047290 */ /* 0x000fe2000ff3e03f */
[----:B------:R-:W-:Y:S01]  /*a130*/  F2FP.BF16.F32.PACK_AB R80, R81, R80 ;  /* 0x000000505150723e */ /* 0x000fe200000010ff */
[----:B------:R-:W-:Y:S01]  /*a140*/  UISETP.NE.U32.AND UP0, UPT, UR8, URZ, UPT ;  /* 0x0000003f0800728c */ /* 0x000fe2000bf05070 */
[C---:B------:R-:W-:Y:S01]  /*a150*/  IADD3 R175, P1, R4.reuse, 0x20, RZ ;  /* 0x0000002004af7810 */ /* 0x040fe20007f3e0ff */
[----:B------:R-:W-:Y:S01]  /*a160*/  UIADD3.X UR8, UR11, UR9, URZ, UP1, !UPT ;  /* 0x000000090b087290 */ /* 0x000fe20008ffe43f */
[----:B------:R-:W-:Y:S01]  /*a170*/  IADD3 R177, P0, R4, 0x40, RZ ;  /* 0x0000004004b17810 */ /* 0x000fe20007f1e0ff */
[----:B------:R-:W-:Y:S01]  /*a180*/  UISETP.NE.AND.EX UP0, UPT, UR9, URZ, UPT, UP0 ;  /* 0x0000003f0900728c */ /* 0x000fe2000bf05300 */
[----:B------:R-:W-:-:S02]  /*a190*/  LOP3.LUT R32, R175, 0x380, RZ, 0xc0, !PT ;  /* 0x00000380af207812 */ /* 0x000fc400078ec0ff */
[----:B------:R-:W-:Y:S01]  /*a1a0*/  IADD3 R183, P6, R4, 0x2020, RZ ;  /* 0x0000202004b77810 */ /* 0x000fe20007fde0ff */
[--C-:B------:R-:W-:Y:S01]  /*a1b0*/  IMAD.X R37, RZ, RZ, R5.reuse, P0 ;  /* 0x000000ffff257224 */ /* 0x100fe200000e0605 */
[----:B------:R-:W-:Y:S02]  /*a1c0*/  SHF.R.U64 R32, R32, 0x3, RZ ;  /* 0x0000000320207819 */ /* 0x000fe400000012ff */
[C---:B------:R-:W-:Y:S01]  /*a1d0*/  IADD3 R6, P0, R4.reuse, 0x4020, RZ ;  /* 0x0000402004067810 */ /* 0x040fe20007f1e0ff */
[--C-:B------:R-:W-:Y:S01]  /*a1e0*/  IMAD.X R49, RZ, RZ, R5.reuse, P6 ;  /* 0x000000ffff317224 */ /* 0x100fe200030e0605 */
[C---:B------:R-:W-:Y:S02]  /*a1f0*/  LOP3.LUT R29, R4.reuse, 0x380, RZ, 0xc0, !PT ;  /* 0x00000380041d7812 */ /* 0x040fe400078ec0ff */
[----:B------:R-:W-:Y:S01]  /*a200*/  IADD3.X R33, RZ, R5, RZ, P1, !PT ;  /* 0x00000005ff217210 */ /* 0x000fe20000ffe4ff */
[----:B------:R-:W-:Y:S01]  /*a210*/  IMAD.X R107, RZ, RZ, R5, P0 ;  /* 0x000000ffff6b7224 */ /* 0x000fe200000e0605 */
[----:B------:R-:W-:-:S02]  /*a220*/  IADD3 R179, P4, R4, 0x60, RZ ;  /* 0x0000006004b37810 */ /* 0x000fc40007f9e0ff */
[C---:B------:R-:W-:Y:S02]  /*a230*/  IADD3 R181, P3, R4.reuse, 0x2000, RZ ;  /* 0x0000200004b57810 */ /* 0x040fe40007f7e0ff */
[C---:B------:R-:W-:Y:S01]  /*a240*/  IADD3 R205, P5, R4.reuse, 0x2040, RZ ;  /* 0x0000204004cd7810 */ /* 0x040fe20007fbe0ff */
[--C-:B------:R-:W-:Y:S01]  /*a250*/  IMAD.X R41, RZ, RZ, R5.reuse, P4 ;  /* 0x000000ffff297224 */ /* 0x100fe200020e0605 */
[C---:B------:R-:W-:Y:S01]  /*a260*/  IADD3 R209, P1, R4.reuse, 0x4000, RZ ;  /* 0x0000400004d17810 */ /* 0x040fe20007f3e0ff */
[--C-:B------:R-:W-:Y:S01]  /*a270*/  IMAD.X R45, RZ, RZ, R5.reuse, P3 ;  /* 0x000000ffff2d7224 */ /* 0x100fe200018e0605 */
        /* <DEDUP_REMOVED lines=8> */
[----:B------:R-:W-:Y:S02]  /*a300*/  LOP3.LUT R118, R7, 0x380, RZ, 0xc0, !PT ;  /* 0x0000038007767812 */ /* 0x000fe400078ec0ff */
[----:B------:R-:W-:Y:S02]  /*a310*/  IADD3.X R99, RZ, R5, RZ, P2, !PT ;  /* 0x00000005ff637210 */ /* 0x000fe400017fe4ff */
[C---:B------:R-:W-:Y:S02]  /*a320*/  IADD3 R110, P4, R4.reuse, 0x4040, RZ ;  /* 0x00004040046e7810 */ /* 0x040fe40007f9e0ff */
[C---:B------:R-:W-:Y:S02]  /*a330*/  IADD3 R114, P3, R4.reuse, 0x4060, RZ ;  /* 0x0000406004727810 */ /* 0x040fe40007f7e0ff */
[C---:B------:R-:W-:Y:S01]  /*a340*/  IADD3 R0, P5, R4.reuse, 0x6020, RZ ;  /* 0x0000602004007810 */ /* 0x040fe20007fbe0ff */
[--C-:B------:R-:W-:Y:S01]  /*a350*/  IMAD.X R111, RZ, RZ, R5.reuse, P4 ;  /* 0x000000ffff6f7224 */ /* 0x100fe200020e0605 */
[C---:B------:R-:W-:Y:S01]  /*a360*/  IADD3 R126, P2, R4.reuse, 0x6040, RZ ;  /* 0x00006040047e7810 */ /* 0x040fe20007f5e0ff */
[----:B------:R-:W-:Y:S01]  /*a370*/  IMAD.X R115, RZ, RZ, R5, P3 ;  /* 0x000000ffff737224 */ /* 0x000fe200018e0605 */
[----:B------:R-:W-:-:S02]  /*a380*/  IADD3 R174, P1, R4, 0x6060, RZ ;  /* 0x0000606004ae7810 */ /* 0x000fc40007f3e0ff */
[----:B------:R-:W-:Y:S01]  /*a390*/  SHF.R.U64 R175, R175, 0x3, RZ ;  /* 0x00000003afaf7819 */ /* 0x000fe200000012ff */
[--C-:B------:R-:W-:Y:S01]  /*a3a0*/  IMAD.X R127, RZ, RZ, R5.reuse, P2 ;  /* 0x000000ffff7f7224 */ /* 0x100fe200010e0605 */
[----:B------:R-:W-:Y:S01]  /*a3b0*/  LOP3.LUT R4, R29, R4, RZ, 0x3c, !PT ;  /* 0x000000041d047212 */ /* 0x000fe200078e3cff */
[----:B------:R-:W-:Y:S01]  /*a3c0*/  IMAD.X R29, RZ, RZ, R5, P1 ;  /* 0x000000ffff1d7224 */ /* 0x000fe200008e0605 */
[----:B------:R-:W-:Y:S02]  /*a3d0*/  LOP3.LUT R36, R177, 0x380, RZ, 0xc0, !PT ;  /* 0x00000380b1247812 */ /* 0x000fe400078ec0ff */
[----:B------:R-:W-:Y:S02]  /*a3e0*/  LOP3.LUT R40, R179, 0x380, RZ, 0xc0, !PT ;  /* 0x00000380b3287812 */ /* 0x000fe400078ec0ff */
[----:B------:R-:W-:Y:S02]  /*a3f0*/  SHF.R.U64 R118, R118, 0x3, RZ ;  /* 0x0000000376767819 */ /* 0x000fe400000012ff */
[----:B------:R-:W-:-:S02]  /*a400*/  LOP3.LUT R44, R181, 0x380, RZ, 0xc0, !PT ;  /* 0x00000380b52c7812 */ /* 0x000fc400078ec0ff */
[----:B------:R-:W-:Y:S02]  /*a410*/  LOP3.LUT R106, R175, R6, RZ, 0x3c, !PT ;  /* 0x00000006af6a7212 */ /* 0x000fe400078e3cff */
[-C--:B------:R-:W-:Y:S02]  /*a420*/  IADD3.X R123, RZ, R5.reuse, RZ, P5, !PT ;  /* 0x00000005ff7b7210 */ /* 0x080fe40002ffe4ff */
[----:B------:R-:W-:Y:S02]  /*a430*/  SHF.R.U64 R36, R36, 0x3, RZ ;  /* 0x0000000324247819 */ /* 0x000fe400000012ff */
[----:B------:R-:W-:Y:S02]  /*a440*/  SHF.R.U64 R40, R40, 0x3, RZ ;  /* 0x0000000328287819 */ /* 0x000fe400000012ff */
[----:B------:R-:W-:Y:S02]  /*a450*/  LOP3.LUT R48, R183, 0x380, RZ, 0xc0, !PT ;  /* 0x00000380b7307812 */ /* 0x000fe400078ec0ff */
[----:B------:R-:W-:-:S02]  /*a460*/  MOV R175, R4 ;  /* 0x0000000400af7202 */ /* 0x000fc40000000f00 */
[----:B------:R-:W-:Y:S02]  /*a470*/  LOP3.LUT R52, R205, 0x380, RZ, 0xc0, !PT ;  /* 0x00000380cd347812 */ /* 0x000fe400078ec0ff */
[----:B------:R-:W-:Y:S02]  /*a480*/  LOP3.LUT R118, R118, R7, RZ, 0x3c, !PT ;  /* 0x0000000776767212 */ /* 0x000fe400078e3cff */
[----:B------:R-:W-:Y:S02]  /*a490*/  F2FP.BF16.F32.PACK_AB R5, R27, R26 ;  /* 0x0000001a1b05723e */ /* 0x000fe400000010ff */
[----:B------:R-:W-:Y:S02]  /*a4a0*/  LOP3.LUT R98, R207, 0x380, RZ, 0xc0, !PT ;  /* 0x00000380cf627812 */ /* 0x000fe400078ec0ff */
[----:B------:R-:W-:Y:S02]  /*a4b0*/  F2FP.BF16.F32.PACK_AB R4, R169, R171 ;  /* 0x000000aba904723e */ /* 0x000fe400000010ff */
[----:B------:R-:W-:-:S02]  /*a4c0*/  LOP3.LUT R27, R0, 0x380, RZ, 0xc0, !PT ;  /* 0x00000380001b7812 */ /* 0x000fc400078ec0ff */
[----:B------:R-:W-:Y:S02]  /*a4d0*/  F2FP.BF16.F32.PACK_AB R6, R28, R170 ;  /* 0x000000aa1c06723e */ /* 0x000fe400000010ff */
[----:B------:R-:W-:Y:S02]  /*a4e0*/  F2FP.BF16.F32.PACK_AB R7, R31, R30 ;  /* 0x0000001e1f07723e */ /* 0x000fe400000010ff */
[----:B------:R-:W-:Y:S02]  /*a4f0*/  SHF.R.U64 R44, R44, 0x3, RZ ;  /* 0x000000032c2c7819 */ /* 0x000fe400000012ff */
[----:B------:R-:W-:Y:S01]  /*a500*/  LOP3.LUT R102, R209, 0x380, RZ, 0xc0, !PT ;  /* 0x00000380d1667812 */ /* 0x000fe200078ec0ff */
[----:B------:R0:W-:Y:S01]  /*a510*/  STSM.16.M88.4 [R175], R4 ;  /* 0x00000004af007844 */ /* 0x0001e20000000200 */
[----:B------:R-:W-:Y:S02]  /*a520*/  LOP3.LUT R36, R36, R177, RZ, 0x3c, !PT ;  /* 0x000000b124247212 */ /* 0x000fe400078e3cff */
[----:B------:R-:W-:-:S02]  /*a530*/  LOP3.LUT R40, R40, R179, RZ, 0x3c, !PT ;  /* 0x000000b328287212 */ /* 0x000fc400078e3cff */
[----:B------:R-:W-:Y:S02]  /*a540*/  SHF.R.U64 R48, R48, 0x3, RZ ;  /* 0x0000000330307819 */ /* 0x000fe400000012ff */
[----:B------:R-:W-:Y:S02]  /*a550*/  SHF.R.U64 R52, R52, 0x3, RZ ;  /* 0x0000000334347819 */ /* 0x000fe400000012ff */
[----:B------:R-:W-:Y:S02]  /*a560*/  LOP3.LUT R177, R110, 0x380, RZ, 0xc0, !PT ;  /* 0x000003806eb17812 */ /* 0x000fe400078ec0ff */
[----:B------:R-:W-:Y:S02]  /*a570*/  LOP3.LUT R179, R114, 0x380, RZ, 0xc0, !PT ;  /* 0x0000038072b37812 */ /* 0x000fe400078ec0ff */
        /* <DEDUP_REMOVED lines=13> */
[----:B------:R-:W-:Y:S02]  /*a650*/  SHF.R.U64 R179, R179, 0x3, RZ ;  /* 0x00000003b3b37819 */ /* 0x000fe400000012ff */
[----:B------:R-:W-:-:S02]  /*a660*/  LOP3.LUT R169, R126, 0x380, RZ, 0xc0, !PT ;  /* 0x000003807ea97812 */ /* 0x000fc400078ec0ff */
[----:B------:R-:W-:Y:S02]  /*a670*/  MOV R36, R36 ;  /* 0x0000002400247202 */ /* 0x000fe40000000f00 */
[----:B------:R-:W-:Y:S02]  /*a680*/  LOP3.LUT R98, R98, R207, RZ, 0x3c, !PT ;  /* 0x000000cf62627212 */ /* 0x000fe400078e3cff */
[----:B------:R-:W-:Y:S01]  /*a690*/  LOP3.LUT R171, R174, 0x380, RZ, 0xc0, !PT ;  /* 0x00000380aeab7812 */ /* 0x000fe200078ec0ff */
[----:B------:R-:W-:Y:S01]  /*a6a0*/  STSM.16.M88.4 [R36], R8 ;  /* 0x0000000824007844 */ /* 0x000fe20000000200 */
        /* <DEDUP_REMOVED lines=12> */
[----:B------:R-:W-:Y:S01]  /*a770*/  STSM.16.M88.4 [R44], R24 ;  /* 0x000000182c007844 */ /* 0x000fe20000000200 */
[----:B------:R-:W-:Y:S02]  /*a780*/  LOP3.LUT R114, R179, R114, RZ, 0x3c, !PT ;  /* 0x00000072b3727212 */ /* 0x000fe400078e3cff */
[----:B------:R-:W-:Y:S01]  /*a790*/  SHF.R.U64 R169, R169, 0x3, RZ ;  /* 0x00000003a9a97819 */ /* 0x000fe200000012ff */
[----:B------:R-:W-:Y:S01]  /*a7a0*/  STSM.16.M88.4 [R48], R64 ;  /* 0x0000004030007844 */ /* 0x000fe20000000200 */
[----:B------:R-:W-:Y:S02]  /*a7b0*/  MOV R52, R52 ;  /* 0x0000003400347202 */ /* 0x000fe40000000f00 */
[----:B------:R-:W-:Y:S02]  /*a7c0*/  F2FP.BF16.F32.PACK_AB R74, R77, R76 ;  /* 0x0000004c4d4a723e */ /* 0x000fe400000010ff */
[----:B------:R-:W-:-:S02]  /*a7d0*/  F2FP.BF16.F32.PACK_AB R75, R79, R78 ;  /* 0x0000004e4f4b723e */ /* 0x000fc400000010ff */
[----:B------:R-:W-:Y:S02]  /*a7e0*/  F2FP.BF16.F32.PACK_AB R81, R83, R82 ;  /* 0x000000525351723e */ /* 0x000fe400000010ff */
[----:B------:R-:W-:Y:S01]  /*a7f0*/  F2FP.BF16.F32.PACK_AB R88, R89, R88 ;  /* 0x000000585958723e */ /* 0x000fe200000010ff */
[----:B------:R-:W-:Y:S01]  /*a800*/  STSM.16.M88.4 [R52], R72 ;  /* 0x0000004834007844 */ /* 0x000fe20000000200 */
[----:B------:R-:W-:Y:S02]  /*a810*/  SHF.R.U64 R171, R171, 0x3, RZ ;  /* 0x00000003abab7819 */ /* 0x000fe400000012ff */
[----:B------:R-:W-:Y:S02]  /*a820*/  MOV R32, R98 ;  /* 0x0000006200207202 */ /* 0x000fe40000000f00 */
        /* <DEDUP_REMOVED lines=14> */
[----:B------:R-:W-:Y:S01]  /*a910*/  LOP3.LUT R126, R169, R126, RZ, 0x3c, !PT ;  /* 0x0000007ea97e7212 */ /* 0x000fe200078e3cff */
[----:B------:R-:W-:Y:S01]  /*a920*/  STSM.16.M88.4 [R31], R96 ;  /* 0x000000601f007844 */ /* 0x000fe20000000200 */
[----:B------:R-:W-:Y:S02]  /*a930*/  MOV R110, R110 ;  /* 0x0000006e006e7202 */ /* 0x000fe40000000f00 */
[----:B------:R-:W-:-:S02]  /*a940*/  MOV R30, R114 ;  /* 0x00000072001e7202 */ /* 0x000fc40000000f00 */
[----:B------:R-:W-:Y:S02]  /*a950*/  F2FP.BF16.F32.PACK_AB R105, R56, R54 ;  /* 0x000000363869723e */ /* 0x000fe400000010ff */
[----:B------:R-:W-:Y:S02]  /*a960*/  F2FP.BF16.F32.PACK_AB R106, R109, R108 ;  /* 0x0000006c6d6a723e */ /* 0x000fe400000010ff */
[----:B------:R-:W-:Y:S02]  /*a970*/  F2FP.BF16.F32.PACK_AB R107, R152, R58 ;  /* 0x0000003a986b723e */ /* 0x000fe400000010ff */
[----:B------:R-:W-:Y:S02]  /*a980*/  F2FP.BF16.F32.PACK_AB R112, R113, R112 ;  /* 0x000000707170723e */ /* 0x000fe400000010ff */
[----:B------:R-:W-:Y:S01]  /*a990*/  LOP3.LUT R28, R171, R174, RZ, 0x3c, !PT ;  /* 0x000000aeab1c7212 */ /* 0x000fe200078e3cff */
[----:B------:R-:W-:Y:S01]  /*a9a0*/  STSM.16.M88.4 [R110], R104 ;  /* 0x000000686e007844 */ /* 0x000fe20000000200 */
[----:B------:R-:W-:-:S02]  /*a9b0*/  MOV R0, R122 ;  /* 0x0000007a00007202 */ /* 0x000fc40000000f00 */
[----:B------:R-:W-:Y:S02]  /*a9c0*/  F2FP.BF16.F32.PACK_AB R113, R155, R154 ;  /* 0x0000009a9b71723e */ /* 0x000fe400000010ff */
        /* <DEDUP_REMOVED lines=16> */
[----:B------:R1:W-:Y:S01]  /*aad0*/  STSM.16.M88.4 [R0], R128 ;  /* 0x0000008000007844 */ /* 0x0003e20000000200 */
[----:B------:R-:W-:Y:S02]  /*aae0*/  MOV R126, R126 ;  /* 0x0000007e007e7202 */ /* 0x000fe40000000f00 */
[----:B------:R-:W-:Y:S02]  /*aaf0*/  F2FP.BF16.F32.PACK_AB R138, R141, R140 ;  /* 0x0000008c8d8a723e */ /* 0x000fe400000010ff */
[----:B------:R-:W-:-:S02]  /*ab00*/  F2FP.BF16.F32.PACK_AB R139, R143, R142 ;  /* 0x0000008e8f8b723e */ /* 0x000fc400000010ff */
        /* <DEDUP_REMOVED lines=14> */
[----:B0-----:R-:W-:Y:S01]  /*abf0*/  IMAD.U32 R14, RZ, RZ, UR8 ;  /* 0x00000008ff0e7e24 */ /* 0x001fe2000f8e00ff */
[----:B-1----:R-:W-:-:S03]  /*ac00*/  MOV R0, UR4 ;  /* 0x0000000400007c02 */ /* 0x002fc60008000f00 */
        /* <DEDUP_REMOVED lines=15> */
[----:B--2---:R-:W-:Y:S02]  /*ad00*/  LOP3.LUT R28, R29, 0x380, RZ, 0xc0, !PT ;  /* 0x000003801d1c7812 */ /* 0x004fe400078ec0ff */
        /* <DEDUP_REMOVED lines=21> */
.L_x_4488:
        /* <DEDUP_REMOVED lines=23> */
[----:B------:R-:W-:Y:S01]  /*afd0*/  IMAD.X R41, RZ, RZ, R173, P0 ;  /* 0x000000ffff297224 */ /* 0x000fe200000e06ad */
[----:B0-----:R-:W-:Y:S02]  /*afe0*/  ISETP.NE.AND P6, PT, R4, RZ, PT ;  /* 0x000000ff0400720c */ /* 0x001fe40003fc5270 */
[----:B------:R-:W-:Y:S02]  /*aff0*/  IADD3.X R25, RZ, R173, RZ, P2, !PT ;  /* 0x000000adff197210 */ /* 0x000fe400017fe4ff */
[----:B------:R-:W-:Y:S02]  /*b000*/  LOP3.LUT R48, R48, R49, RZ, 0x3c, !PT ;  /* 0x0000003130307212 */ /* 0x000fe400078e3cff */
[----:B------:R-:W-:-:S02]  /*b010*/  IADD3 R57, P2, R172, 0xa000, RZ ;  /* 0x0000a000ac397810 */ /* 0x000fc40007f5e0ff */
[C---:B------:R-:W-:Y:S02]  /*b020*/  IADD3 R53, P3, R172.reuse, 0xb000, RZ ;  /* 0x0000b000ac357810 */ /* 0x040fe40007f7e0ff */
[C---:B------:R-:W-:Y:S02]  /*b030*/  IADD3 R65, P4, R172.reuse, 0xc000, RZ ;  /* 0x0000c000ac417810 */ /* 0x040fe40007f9e0ff */
[C---:B------:R-:W-:Y:S02]  /*b040*/  IADD3 R61, P5, R172.reuse, 0xd000, RZ ;  /* 0x0000d000ac3d7810 */ /* 0x040fe40007fbe0ff */
[C---:B------:R-:W-:Y:S02]  /*b050*/  IADD3 R73, P0, R172.reuse, 0xe000, RZ ;  /* 0x0000e000ac497810 */ /* 0x040fe40007f1e0ff */
[----:B------:R-:W-:Y:S02]  /*b060*/  IADD3.X R49, RZ, R173, RZ, P1, !PT ;  /* 0x000000adff317210 */ /* 0x000fe40000ffe4ff */
        /* <DEDUP_REMOVED lines=26> */
[----:B------:R-:W-:Y:S02]  /*b210*/  IADD3.X R69, RZ, R173, RZ, P1, !PT ;  /* 0x000000adff457210 */ /* 0x000fe40000ffe4ff */
[----:B------:R-:W-:Y:S01]  /*b220*/  LOP3.LUT R68, R4, R5, RZ, 0x3c, !PT ;  /* 0x0000000504447212 */ /* 0x000fe200078e3cff */
[----:B------:R-:W-:Y:S06]  /*b230*/  @P6 BRA `(.L_x_4489) ;  /* 0x0000000000bc6947 */ /* 0x000fec0003800000 */
[----:B------:R-:W0:Y:S01]  /*b240*/  LDC R11, c[0x0][0xbe8] ;  /* 0x0002fa00ff0b7b82 */ /* 0x000e220000000800 */
[----:B------:R-:W-:Y:S01]  /*b250*/  VIADD R10, R185, UR45 ;  /* 0x0000002db90a7c36 */ /* 0x000fe20008000000 */
[----:B------:R-:W-:Y:S01]  /*b260*/  ULDC.64 UR12, c[0x0][0xb90] ;  /* 0x0002e400000c7ab9 */ /* 0x000fe20000000a00 */
[----:B------:R-:W-:Y:S01]  /*b270*/  UMOV UR8, UR4 ;  /* 0x0000000400087c82 */ /* 0x000fe20008000000 */
[----:B------:R-:W-:Y:S01]  /*b280*/  UIMAD UR10, UR15, UR12, URZ ;  /* 0x0000000c0f0a72a4 */ /* 0x000fe2000f8e023f */
[----:B------:R-:W-:Y:S01]  /*b290*/  IMAD.MOV.U32 R4, RZ, RZ, R10 ;  /* 0x000000ffff047224 */ /* 0x000fe200078e000a */
[----:B------:R-:W-:Y:S01]  /*b2a0*/  UMOV UR9, UR14 ;  /* 0x0000000e00097c82 */ /* 0x000fe20008000000 */
[----:B------:R-:W-:Y:S01]  /*b2b0*/  IADD3 R21, -R18, RZ, RZ ;  /* 0x000000ff12157210 */ /* 0x000fe20007ffe1ff */
        /* <DEDUP_REMOVED lines=39> */
.L_x_4489:
        /* <DEDUP_REMOVED lines=9> */
[----:B------:R-:W-:Y:S01]  /*b5c0*/  IMAD.SHL.U32 R20, R20, 0x2, RZ ;  /* 0x0000000214147824 */ /* 0x000fe200078e00ff */
[----:B------:R-:W5:Y:S04]  /*b5d0*/  LD.E.128 R12, desc[UR50][R12.64] ;  /* 0x000000320c0c7980 */ /* 0x000f68000c101d00 */
[----:B------:R-:W5:Y:S04]  /*b5e0*/  LD.E.128 R24, desc[UR50][R24.64] ;  /* 0x0000003218187980 */ /* 0x000f68000c101d00 */
[----:B------:R-:W5:Y:S01]  /*b5f0*/  LD.E.128 R28, desc[UR50][R28.64] ;  /* 0x000000321c1c7980 */ /* 0x000f62000c101d00 */
[----:B-1----:R-:W-:-:S03]  /*b600*/  ISETP.NE.AND P2, PT, R81, 0x1, PT ;  /* 0x000000015100780c */ /* 0x002fc60003f45270 */
[----:B------:R-:W5:Y:S01]  /*b610*/  LD.E.128 R32, desc[UR50][R32.64] ;  /* 0x0000003220207980 */ /* 0x000f62000c101d00 */
[----:B------:R-:W-:Y:S02]  /*b620*/  ISETP.GE.AND P0, PT, R189, UR16, PT ;  /* 0x00000010bd007c0c */ /* 0x000fe4000bf06270 */
[----:B------:R-:W-:Y:S01]  /*b630*/  LOP3.LUT R3, R20, 0x2, R3, 0xe2, !PT ;  /* 0x0000000214037812 */ /* 0x000fe200078ee203 */
[----:B------:R-:W5:Y:S01]  /*b640*/  LD.E.128 R36, desc[UR50][R36.64] ;  /* 0x0000003224247980 */ /* 0x000f62000c101d00 */
[----:B------:R-:W-:-:S03]  /*b650*/  SEL R20, RZ, 0xffffffff, P0 ;  /* 0xffffffffff147807 */ /* 0x000fc60000000000 */
[----:B------:R-:W5:Y:S02]  /*b660*/  LD.E.128 R40, desc[UR50][R40.64] ;  /* 0x0000003228287980 */ /* 0x000f64000c101d00 */
[----:B------:R-:W1:Y:S01]  /*b670*/  @P2 LDC R77, c[0x0][0xbec] ;  /* 0x0002fb00ff4d2b82 */ /* 0x000e620000000800 */
[----:B------:R-:W-:Y:S01]  /*b680*/  UIMAD UR10, UR14, UR12, URZ ;  /* 0x0000000c0e0a72a4 */ /* 0x000fe2000f8e023f */
[----:B------:R-:W-:Y:S01]  /*b690*/  IMAD.SHL.U32 R20, R20, 0x4, RZ ;  /* 0x0000000414147824 */ /* 0x000fe200078e00ff */
[----:B------:R-:W5:Y:S04]  /*b6a0*/  LD.E.128 R44, desc[UR50][R44.64] ;  /* 0x000000322c2c7980 */ /* 0x000f68000c101d00 */
[----:B------:R-:W5:Y:S01]  /*b6b0*/  LD.E.128 R48, desc[UR50][R48.64] ;  /* 0x0000003230307980 */ /* 0x000f62000c101d00 */
[----:B------:R-:W2:Y:S01]  /*b6c0*/  @P2 LDC R79, c[0x0][0xbf0] ;  /* 0x0002fc00ff4f2b82 */ /* 0x000ea20000000800 */
[----:B------:R-:W-:Y:S01]  /*b6d0*/  ISETP.GE.AND P0, PT, R188, UR16, PT ;  /* 0x00000010bc007c0c */ /* 0x000fe2000bf06270 */
[----:B------:R-:W-:Y:S01]  /*b6e0*/  UIMAD.WIDE.U32 UR8, UR4, UR12, URZ ;  /* 0x0000000c040872a5 */ /* 0x000fe2000f8e003f */
[----:B------:R-:W-:Y:S01]  /*b6f0*/  LOP3.LUT R20, R20, 0x4, R3, 0xe2, !PT ;  /* 0x0000000414147812 */ /* 0x000fe200078ee203 */
[----:B------:R-:W-:Y:S01]  /*b700*/  UIMAD UR10, UR4, UR13, UR10 ;  /* 0x0000000d040a72a4 */ /* 0x000fe2000f8e020a */
[----:B------:R-:W-:Y:S01]  /*b710*/  SEL R21, RZ, 0xffffffff, P0 ;  /* 0xffffffffff157807 */ /* 0x000fe20000000000 */
[----:B------:R-:W-:Y:S01]  /*b720*/  IMAD R3, R191, 0x20, R192 ;  /* 0x00000020bf037824 */ /* 0x000fe200078e02c0 */
[----:B------:R-:W-:Y:S01]  /*b730*/  ULDC.64 UR12, c[0x0][0xae8] ;  /* 0x0002ba00000c7ab9 */ /* 0x000fe20000000a00 */
[----:B------:R-:W-:Y:S01]  /*b740*/  UIADD3 UR9, UR9, UR10, URZ ;  /* 0x0000000a09097290 */ /* 0x000fe2000fffe03f */
[----:B------:R-:W-:Y:S01]  /*b750*/  ISETP.GE.AND P0, PT, R187, UR16, PT ;  /* 0x00000010bb007c0c */ /* 0x000fe2000bf06270 */
[----:B------:R-:W-:Y:S01]  /*b760*/  UIMAD UR4, UR15, UR12, URZ ;  /* 0x0000000c0f0472a4 */ /* 0x000fe2000f8e023f */
[----:B------:R-:W-:Y:S01]  /*b770*/  SHF.L.U32 R21, R21, 0x3, RZ ;  /* 0x0000000315157819 */ /* 0x000fe200000006ff */
[----:B------:R-:W-:Y:S01]  /*b780*/  VIADD R82, R3, UR45 ;  /* 0x0000002d03527c36 */ /* 0x000fe20008000000 */
[----:B------:R-:W-:Y:S01]  /*b790*/  UIMAD.WIDE.U32 UR8, UR44, UR12, UR8 ;  /* 0x0000000c2c0872a5 */ /* 0x000fe2000f8e0008 */
[----:B------:R-:W-:Y:S01]  /*b7a0*/  SEL R3, RZ, 0xffffffff, P0 ;  /* 0xffffffffff037807 */ /* 0x000fe20000000000 */
[----:B------:R-:W-:Y:S01]  /*b7b0*/  UIMAD UR4, UR44, UR13, UR4 ;  /* 0x0000000d2c0472a4 */ /* 0x000fe2000f8e0204 */
[----:B------:R-:W-:Y:S01]  /*b7c0*/  LOP3.LUT R21, R21, 0x8, R20, 0xe2, !PT ;  /* 0x0000000815157812 */ /* 0x000fe200078ee214 */
[----:B------:R-:W-:Y:S01]  /*b7d0*/  ULDC.64 UR10, c[0x0][0xaf0] ;  /* 0x0002bc00000a7ab9 */ /* 0x000fe20000000a00 */
[----:B-1----:R-:W-:Y:S01]  /*b7e0*/  @P2 IMAD.HI.U32 R20, R82, R77, RZ ;  /* 0x0000004d52142227 */ /* 0x002fe200078e00ff */
[----:B------:R-:W-:Y:S01]  /*b7f0*/  UIMAD UR43, UR43, UR10, URZ ;  /* 0x0000000a2b2b72a4 */ /* 0x000fe2000f8e023f */
[----:B------:R-:W5:Y:S01]  /*b800*/  LD.E.128 R56, desc[UR50][R56.64] ;  /* 0x0000003238387980 */ /* 0x000f62000c101d00 */
[----:B------:R-:W-:Y:S01]  /*b810*/  UIADD3 UR9, UR9, UR4, URZ ;  /* 0x0000000409097290 */ /* 0x000fe2000fffe03f */
[----:B------:R-:W-:Y:S01]  /*b820*/  IMAD.SHL.U32 R76, R3, 0x10, RZ ;  /* 0x00000010034c7824 */ /* 0x000fe200078e00ff */
[----:B------:R-:W-:Y:S01]  /*b830*/  UIMAD UR4, UR42, UR11, UR43 ;  /* 0x0000000b2a0472a4 */ /* 0x000fe2000f8e022b */
[----:B------:R-:W-:Y:S01]  /*b840*/  IMAD.MOV.U32 R3, RZ, RZ, R82 ;  /* 0x000000ffff037224 */ /* 0x000fe200078e0052 */
[----:B--2---:R-:W-:Y:S01]  /*b850*/  @P2 SHF.R.U32.HI R3, RZ, R79, R20 ;  /* 0x0000004fff032219 */ /* 0x004fe20000011614 */
[----:B------:R-:W-:Y:S01]  /*b860*/  UIMAD.WIDE.U32 UR42, UR42, UR10, UR8 ;  /* 0x0000000a2a2a72a5 */ /* 0x000fe2000f8e0008 */
[----:B------:R-:W-:Y:S01]  /*b870*/  ISETP.GE.AND P0, PT, R186, UR16, PT ;  /* 0x00000010ba007c0c */ /* 0x000fe2000bf06270 */
[----:B------:R-:W5:Y:S01]  /*b880*/  LD.E.128 R52, desc[UR50][R52.64] ;  /* 0x0000003234347980 */ /* 0x000f62000c101d00 */
[--C-:B------:R-:W-:Y:S01]  /*b890*/  SHF.R.S32.HI R77, RZ, 0x1f, R3.reuse ;  /* 0x0000001fff4d7819 */ /* 0x100fe20000011403 */
[----:B------:R-:W-:Y:S01]  /*b8a0*/  UIADD3 UR4, UR43, UR4, URZ ;  /* 0x000000042b047290 */ /* 0x000fe2000fffe03f */
[----:B------:R-:W-:Y:S01]  /*b8b0*/  IMAD.MOV R79, RZ, RZ, -R3 ;  /* 0x000000ffff4f7224 */ /* 0x000fe200078e0a03 */
[----:B------:R-:W-:Y:S01]  /*b8c0*/  ULDC.64 UR8, c[0x0][0xae0] ;  /* 0x0002b80000087ab9 */ /* 0x000fe20000000a00 */
[----:B------:R-:W-:Y:S01]  /*b8d0*/  LOP3.LUT R76, R76, 0x10, R21, 0xe2, !PT ;  /* 0x000000104c4c7812 */ /* 0x000fe200078ee215 */
[----:B------:R-:W-:Y:S01]  /*b8e0*/  IMAD R80, R77, UR8, RZ ;  /* 0x000000084d507c24 */ /* 0x000fe2000f8e02ff */
[----:B------:R-:W-:Y:S01]  /*b8f0*/  SEL R78, RZ, 0xffffffff, P0 ;  /* 0xffffffffff4e7807 */ /* 0x000fe20000000000 */
[----:B------:R-:W-:Y:S01]  /*b900*/  IMAD.U32 R21, RZ, RZ, UR43 ;  /* 0x0000002bff157e24 */ /* 0x000fe2000f8e00ff */
[----:B------:R-:W-:Y:S01]  /*b910*/  MOV R21, UR4 ;  /* 0x0000000400157c02 */ /* 0x000fe20008000f00 */
[----:B------:R-:W-:Y:S01]  /*b920*/  IMAD R77, R81, R79, R82 ;  /* 0x0000004f514d7224 */ /* 0x000fe200078e0252 */
[----:B------:R-:W5:Y:S01]  /*b930*/  LD.E.128 R64, desc[UR50][R64.64] ;  /* 0x0000003240407980 */ /* 0x000f62000c101d00 */
[----:B------:R-:W-:-:S02]  /*b940*/  IMAD.U32 R20, RZ, RZ, UR42 ;  /* 0x0000002aff147e24 */ /* 0x000fc4000f8e00ff */
[----:B------:R-:W-:Y:S01]  /*b950*/  IMAD.SHL.U32 R83, R78, 0x20, RZ ;  /* 0x000000204e537824 */ /* 0x000fe200078e00ff */
[----:B------:R-:W5:Y:S01]  /*b960*/  LD.E.128 R60, desc[UR50][R60.64] ;  /* 0x000000323c3c7980 */ /* 0x000f62000c101d00 */
[----:B------:R-:W-:-:S03]  /*b970*/  SHF.R.S32.HI R78, RZ, 0x1f, R77 ;  /* 0x0000001fff4e7819 */ /* 0x000fc6000001144d */
        /* <DEDUP_REMOVED lines=67> */
.L_x_4491:
[----:B------:R-:W-:Y:S05]  /*bdb0*/  BSYNC B1 ;  /* 0x0000000000017941 */ /* 0x000fea0003800000 */
.L_x_4490:
[----:B---3--:R-:W-:Y:S01]  /*bdc0*/  IADD3 R4, R86, 0x20, RZ ;  /* 0x0000002056047810 */ /* 0x008fe20007ffe0ff */
[----:B------:R4:W3:Y:S03]  /*bdd0*/  SHFL.IDX PT, R7, R85, 0x1, 0x181f ;  /* 0x00381f0055077f89 */ /* 0x0008e600000e0000 */
        /* <DEDUP_REMOVED lines=36> */
.L_x_4487:
        /* <DEDUP_REMOVED lines=30> */
[----:B--2---:R-:W-:-:S07]  /*c200*/  IADD3 R0, -R3, R0, RZ ;  /* 0x0000000003007210 */ /* 0x004fce0007ffe1ff */
.L_x_4493:
[----:B------:R-:W-:Y:S01]  /*c210*/  USEL UR42, UR42, URZ, !UP0 ;  /* 0x0000003f2a2a7287 */ /* 0x000fe2000c000000 */
[----:B------:R-:W-:Y:S01]  /*c220*/  BSSY B1, `(.L_x_4494) ;  /* 0x000002c000017945 */ /* 0x000fe20003800000 */
[----:B------:R-:W-:-:S03]  /*c230*/  USEL UR43, UR43, URZ, !UP0 ;  /* 0x0000003f2b2b7287 */ /* 0x000fc6000c000000 */
[----:B------:R-:W-:Y:S09]  /*c240*/  @P0 BRA `(.L_x_4495) ;  /* 0x0000000000a40947 */ /* 0x000ff20003800000 */
        /* <DEDUP_REMOVED lines=38> */
[----:B------:R-:W-:Y:S02]  /*c4b0*/  LEA.HI.X R7, R4, UR9, R3, 0x2, P0 ;  /* 0x0000000904077c11 */ /* 0x000fe400080f1403 */
[----:B------:R-:W-:-:S05]  /*c4c0*/  MOV R3, 0xff800000 ;  /* 0xff80000000037802 */ /* 0x000fca0000000f00 */
[----:B------:R0:W-:Y:S02]  /*c4d0*/  STG.E desc[UR50][R6.64], R3 ;  /* 0x0000000306007986 */ /* 0x0001e4000c101932 */
.L_x_4495:
[----:B------:R-:W-:Y:S05]  /*c4e0*/  BSYNC B1 ;  /* 0x0000000000017941 */ /* 0x000fea0003800000 */
.L_x_4494:
        /* <DEDUP_REMOVED lines=23> */
[----:B------:R-:W-:Y:S01]  /*c660*/  VIADD R8, R3, UR45 ;  /* 0x0000002d03087c36 */ /* 0x000fe20008000000 */
[----:B------:R-:W-:Y:S01]  /*c670*/  UIMAD.WIDE.U32 UR8, UR44, UR14, UR8 ;  /* 0x0000000e2c0872a5 */ /* 0x000fe2000f8e0008 */
[----:B------:R-:W-:Y:S01]  /*c680*/  IMAD.SHL.U32 R9, R6, 0x4, RZ ;  /* 0x0000000406097824 */ /* 0x000fe200078e00ff */
[----:B------:R-:W-:Y:S01]  /*c690*/  ULDC.64 UR10, c[0x0][0xaf0] ;  /* 0x0002bc00000a7ab9 */ /* 0x000fe20000000a00 */
[----:B------:R-:W-:Y:S01]  /*c6a0*/  SEL R10, RZ, 0xffffffff, P1 ;  /* 0xffffffffff0a7807 */ /* 0x000fe20000800000 */
[----:B------:R-:W-:Y:S01]  /*c6b0*/  UIMAD UR43, UR43, UR10, URZ ;  /* 0x0000000a2b2b72a4 */ /* 0x000fe2000f8e023f */
[----:B------:R-:W-:Y:S01]  /*c6c0*/  IMAD.MOV.U32 R3, RZ, RZ, R8 ;  /* 0x000000ffff037224 */ /* 0x000fe200078e0008 */
[----:B------:R-:W-:Y:S01]  /*c6d0*/  UIADD3 UR9, UR9, UR4, URZ ;  /* 0x0000000409097290 */ /* 0x000fe2000fffe03f */
[----:B------:R-:W-:Y:S01]  /*c6e0*/  LOP3.LUT R9, R9, 0x4, R4, 0xe2, !PT ;  /* 0x0000000409097812 */ /* 0x000fe200078ee204 */
[----:B------:R-:W-:Y:S01]  /*c6f0*/  UIMAD UR4, UR42, UR11, UR43 ;  /* 0x0000000b2a0472a4 */ /* 0x000fe2000f8e022b */
[----:B------:R-:W-:Y:S01]  /*c700*/  SHF.L.U32 R10, R10, 0x3, RZ ;  /* 0x000000030a0a7819 */ /* 0x000fe200000006ff */
[----:B------:R-:W-:Y:S01]  /*c710*/  UIMAD.WIDE.U32 UR42, UR42, UR10, UR8 ;  /* 0x0000000a2a2a72a5 */ /* 0x000fe2000f8e0008 */
[----:B------:R-:W-:Y:S01]  /*c720*/  VIADD R26, R192, UR45 ;  /* 0x0000002dc01a7c36 */ /* 0x000fe20008000000 */
[----:B------:R-:W-:Y:S01]  /*c730*/  ISETP.GE.AND P2, PT, R194, UR13, PT ;  /* 0x0000000dc2007c0c */ /* 0x000fe2000bf46270 */
[----:B0-----:R-:W-:Y:S01]  /*c740*/  @P0 IMAD.HI.U32 R6, R8, R5, RZ ;  /* 0x0000000508060227 */ /* 0x001fe200078e00ff */
[----:B------:R-:W-:Y:S01]  /*c750*/  UIADD3 UR4, UR43, UR4, URZ ;  /* 0x000000042b047290 */ /* 0x000fe2000fffe03f */
[----:B------:R-:W-:Y:S01]  /*c760*/  LOP3.LUT R10, R10, 0x8, R9, 0xe2, !PT ;  /* 0x000000080a0a7812 */ /* 0x000fe200078ee209 */
[----:B------:R-:W-:Y:S01]  /*c770*/  ULDC.64 UR8, c[0x0][0xae0] ;  /* 0x0002b80000087ab9 */ /* 0x000fe20000000a00 */
[----:B------:R-:W-:Y:S01]  /*c780*/  IMAD.U32 R5, RZ, RZ, UR43 ;  /* 0x0000002bff057e24 */ /* 0x000fe2000f8e00ff */
[----:B------:R-:W-:Y:S01]  /*c790*/  SEL R0, RZ, 0x80, P2 ;  /* 0x00000080ff007807 */ /* 0x000fe20001000000 */
[----:B------:R-:W-:Y:S01]  /*c7a0*/  IMAD.U32 R4, RZ, RZ, UR42 ;  /* 0x0000002aff047e24 */ /* 0x000fe2000f8e00ff */
[----:B------:R-:W-:Y:S01]  /*c7b0*/  BSSY B1, `(.L_x_4496) ;  /* 0x0000042000017945 */ /* 0x000fe20003800000 */
[----:B-1----:R-:W-:Y:S01]  /*c7c0*/  @P0 SHF.R.U32.HI R3, RZ, R7, R6 ;  /* 0x00000007ff030219 */ /* 0x002fe20000011606 */
[----:B------:R-:W-:Y:S01]  /*c7d0*/  IMAD.U32 R5, RZ, RZ, UR4 ;  /* 0x00000004ff057e24 */ /* 0x000fe2000f8e00ff */
[----:B------:R-:W-:-:S02]  /*c7e0*/  ISETP.GE.AND P0, PT, R187, UR13, PT ;  /* 0x0000000dbb007c0c */ /* 0x000fc4000bf06270 */
        /* <DEDUP_REMOVED lines=13> */
[----:B------:R-:W-:Y:S01]  /*c8c0*/  LOP3.LUT R10, R13, 0x10, R10, 0xe2, !PT ;  /* 0x000000100d0a7812 */ /* 0x000fe200078ee20a */
[----:B------:R-:W-:Y:S01]  /*c8d0*/  IMAD.IADD R5, R5, 0x1, R9 ;  /* 0x0000000105057824 */ /* 0x000fe200078e0209 */
[----:B------:R-:W-:Y:S01]  /*c8e0*/  SHF.L.U32 R13, R8, 0x5, RZ ;  /* 0x00000005080d7819 */ /* 0x000fe200000006ff */
[----:B------:R-:W-:-:S02]  /*c8f0*/  IMAD R6, R3, UR8, RZ ;  /* 0x0000000803067c24 */ /* 0x000fc4000f8e02ff */
        /* <DEDUP_REMOVED lines=45> */
.L_x_4497:
[----:B------:R-:W-:Y:S05]  /*cbd0*/  BSYNC B1 ;  /* 0x0000000000017941 */ /* 0x000fea0003800000 */
.L_x_4496:
        /* <DEDUP_REMOVED lines=36> */
.L_x_4492:
[----:B------:R-:W-:Y:S05]  /*ce20*/  BSYNC B0 ;  /* 0x0000000000007941 */ /* 0x000fea0003800000 */
.L_x_4486:
[----:B------:R-:W-:Y:S02]  /*ce30*/  ULDC UR4, c[0x0][0xc3c] ;  /* 0x00030f0000047ab9 */ /* 0x000fe40000000800 */
[----:B------:R-:W-:-:S06]  /*ce40*/  UISETP.GE.AND UP0, UPT, UR7, UR4, UPT ;  /* 0x000000040700728c */ /* 0x000fcc000bf06270 */
[----:B------:R-:W-:-:S13]  /*ce50*/  PLOP3.LUT P0, PT, PT, PT, UP0, 0x80, 0x0 ;  /* 0x000000000000781c */ /* 0x000fda0003f0f008 */
[----:B------:R-:W-:Y:S05]  /*ce60*/  @!P0 BRA `(.L_x_4498) ;  /* 0xffffff4000408947 */ /* 0x000fea000383ffff */
[----:B------:R-:W-:Y:S05]  /*ce70*/  EXIT ;  /* 0x000000000000794d */ /* 0x000fea0003800000 */
.L_x_4433:
        /* <DEDUP_REMOVED lines=16> */
.L_x_4499:
        /* <DEDUP_REMOVED lines=32> */
[----:B-1----:R-:W-:-:S05]  /*d180*/  IMAD R6, R6, UR5, RZ ;  /* 0x0000000506067c24 */ /* 0x002fca000f8e02ff */
[----:B0-----:R-:W-:Y:S02]  /*d190*/  ISETP.GT.AND P6, PT, R6, UR6, PT ;  /* 0x0000000606007c0c */ /* 0x001fe4000bfc4270 */
[----:B------:R-:W-:-:S11]  /*d1a0*/  MOV R3, R6 ;  /* 0x0000000600037202 */ /* 0x000fd60000000f00 */
[----:B------:R-:W-:Y:S05]  /*d1b0*/  @P6 BRA `(.L_x_4501) ;  /* 0x0000000000906947 */ /* 0x000fea0003800000 */
[----:B------:R-:W-:Y:S01]  /*d1c0*/  IMAD.MOV.U32 R6, RZ, RZ, R3 ;  /* 0x000000ffff067224 */ /* 0x000fe200078e0003 */
[----:B------:R-:W-:Y:S01]  /*d1d0*/  UMOV UR4, URZ ;  /* 0x0000003f00047c82 */ /* 0x000fe20008000000 */
[----:B------:R-:W-:-:S05]  /*d1e0*/  ULDC UR5, c[0x0][0xc38] ;  /* 0x00030e0000057ab9 */ /* 0x000fca0000000800 */
.L_x_4505:
        /* <DEDUP_REMOVED lines=12> */
.L_x_4504:
[----:B------:R-:W-:Y:S05]  /*d2b0*/  BSYNC B0 ;  /* 0x0000000000007941 */ /* 0x000fea0003800000 */
.L_x_4503:
[----:B0----5:R-:W0:Y:S02]  /*d2c0*/  SHFL.UP PT, R2, R4, 0x1, RZ ;  /* 0x0420000004027989 */ /* 0x021e2400000e00ff */
        /* <DEDUP_REMOVED lines=19> */
.L_x_4501:
        /* <DEDUP_REMOVED lines=20> */
.L_x_4506:
        /* <DEDUP_REMOVED lines=9> */
[----:B------:R-:W-:Y:S01]  /*d5d0*/  IMAD.MOV.U32 R3, RZ, RZ, R8 ;  /* 0x000000ffff037224 */ /* 0x000fe200078e0008 */
[----:B------:R-:W-:-:S03]  /*d5e0*/  MOV R8, R10 ;  /* 0x0000000a00087202 */ /* 0x000fc60000000f00 */
        /* <DEDUP_REMOVED lines=23> */
[----:B0-----:R-:W-:-:S06]  /*d760*/  IADD3 R3, R7, 0xffffffe, RZ ;  /* 0x0ffffffe07037810 */ /* 0x001fcc0007ffe0ff */
        /* <DEDUP_REMOVED lines=10> */
[-C--:B------:R-:W-:Y:S01]  /*d810*/  @!P1 IADD3 R3, R3, -R8.reuse, RZ ;  /* 0x8000000803039210 */ /* 0x080fe20007ffe0ff */
        /* <DEDUP_REMOVED lines=10> */
[----:B------:R-:W-:-:S03]  /*d8c0*/  IMAD R18, R2, R18, R3 ;  /* 0x0000001202127224 */ /* 0x000fc600078e0203 */
[----:B------:R-:W-:Y:S01]  /*d8d0*/  IADD3 R17, R4, R17, RZ ;  /* 0x0000001104117210 */ /* 0x000fe20007ffe0ff */
[----:B------:R-:W-:Y:S06]  /*d8e0*/  BRA `(.L_x_4507) ;  /* 0x0000000000147947 */ /* 0x000fec0003800000 */
.L_x_4502:
[----:B------:R-:W-:Y:S01]  /*d8f0*/  ULDC UR4, c[0x0][0xc3c] ;  /* 0x00030f0000047ab9 */ /* 0x000fe20000000800 */
[----:B------:R-:W-:Y:S02]  /*d900*/  IMAD.MOV.U32 R17, RZ, RZ, RZ ;  /* 0x000000ffff117224 */ /* 0x000fe400078e00ff */
[----:B------:R-:W-:Y:S02]  /*d910*/  IMAD.U32 R16, RZ, RZ, UR6 ;  /* 0x00000006ff107e24 */ /* 0x000fe4000f8e00ff */
[----:B------:R-:W-:Y:S02]  /*d920*/  IMAD.MOV.U32 R18, RZ, RZ, RZ ;  /* 0x000000ffff127224 */ /* 0x000fe400078e00ff */
[----:B------:R-:W-:-:S07]  /*d930*/  IMAD.U32 R19, RZ, RZ, UR4 ;  /* 0x00000004ff137e24 */ /* 0x000fce000f8e00ff */
.L_x_4507:
[----:B------:R-:W-:-:S13]  /*d940*/  ISETP.NE.AND P0, PT, R5, RZ, PT ;  /* 0x000000ff0500720c */ /* 0x000fda0003f05270 */
[----:B------:R-:W0:Y:S01]  /*d950*/  @!P0 S2R R3, SR_CgaCtaId ;  /* 0x0000000000038919 */ /* 0x000e220000008800 */
[----:B------:R-:W-:-:S04]  /*d960*/  @!P0 MOV R2, 0x400 ;  /* 0x0000040000028802 */ /* 0x000fc80000000f00 */
[----:B0-----:R-:W-:-:S05]  /*d970*/  @!P0 LEA R2, R3, R2, 0x18 ;  /* 0x0000000203028211 */ /* 0x001fca00078ec0ff */
[----:B------:R0:W-:Y:S01]  /*d980*/  @!P0 STS.128 [R2+0x28cd0], R16 ;  /* 0x028cd01002008388 */ /* 0x0001e20000000c00 */
[----:B------:R-:W-:Y:S06]  /*d990*/  BAR.ARV 0x5, 0x180 ;  /* 0x0146000000007b1d */ /* 0x000fec0000002000 */
.L_x_4500:
[----:B------:R2:W-:Y:S01]  /*d9a0*/  STL [R1+0x24], RZ ;  /* 0x000024ff01007387 */ /* 0x0005e20000100800 */
[----:B------:R-:W-:Y:S01]  /*d9b0*/  ULDC UR4, c[0x0][0xc3c] ;  /* 0x00030f0000047ab9 */ /* 0x000fe20000000800 */
[----:B------:R-:W-:Y:S01]  /*d9c0*/  IMAD.MOV.U32 R25, RZ, RZ, 0x1 ;  /* 0x00000001ff197424 */ /* 0x000fe200078e00ff */
[----:B-1----:R-:W-:Y:S02]  /*d9d0*/  ISETP.GE.AND P0, PT, R19, UR4, PT ;  /* 0x0000000413007c0c */ /* 0x002fe4000bf06270 */
[----:B------:R-:W-:-:S11]  /*d9e0*/  MOV R24, RZ ;  /* 0x000000ff00187202 */ /* 0x000fd60000000f00 */
[----:B--2---:R-:W-:Y:S05]  /*d9f0*/  @P0 BRA `(.L_x_4508) ;  /* 0x0000004800740947 */ /* 0x004fea0003800000 */
[----:B------:R-:W1:Y:S01]  /*da00*/  S2UR UR5, SR_CgaCtaId ;  /* 0x00000000000579c3 */ /* 0x000e620000008800 */
[C---:B0-----:R-:W-:Y:S01]  /*da10*/  IMAD.SHL.U32 R2, R0.reuse, 0x8, RZ ;  /* 0x0000000800027824 */ /* 0x041fe200078e00ff */
[----:B------:R-:W-:Y:S01]  /*da20*/  UMOV UR4, 0x400 ;  /* 0x0000040000047882 */ /* 0x000fe20000000000 */
[C---:B------:R-:W-:Y:S01]  /*da30*/  LOP3.LUT R4, R0.reuse, 0x7f, RZ, 0xc0, !PT ;  /* 0x0000007f00047812 */ /* 0x040fe200078ec0ff */
[----:B------:R-:W-:Y:S01]  /*da40*/  IMAD.SHL.U32 R5, R0, 0x10, RZ ;  /* 0x0000001000057824 */ /* 0x000fe200078e00ff */
[----:B------:R0:W-:Y:S01]  /*da50*/  STL [R1+0x24], RZ ;  /* 0x000024ff01007387 */ /* 0x0001e20000100800 */
[C---:B------:R-:W-:Y:S01]  /*da60*/  LOP3.LUT R3, R2.reuse, 0x1f8, RZ, 0xc0, !PT ;  /* 0x000001f802037812 */ /* 0x040fe200078ec0ff */
[----:B------:R-:W-:Y:S01]  /*da70*/  BSSY B8, `(.L_x_4508) ;  /* 0x0000495000087945 */ /* 0x000fe20003800000 */
[----:B------:R-:W-:Y:S01]  /*da80*/  SHF.R.U32.HI R36, RZ, 0x3, R4 ;  /* 0x00000003ff247819 */ /* 0x000fe20000011604 */
[----:B------:R-:W-:Y:S01]  /*da90*/  IMAD.MOV.U32 R25, RZ, RZ, 0x1 ;  /* 0x00000001ff197424 */ /* 0x000fe200078e00ff */
[----:B------:R-:W-:Y:S01]  /*daa0*/  LOP3.LUT R3, R3, 0x38, R0, 0x78, !PT ;  /* 0x0000003803037812 */ /* 0x000fe200078e7800 */
[----:B------:R-:W-:Y:S01]  /*dab0*/  IMAD.MOV.U32 R24, RZ, RZ, RZ ;  /* 0x000000ffff187224 */ /* 0x000fe200078e00ff */
        /* <DEDUP_REMOVED lines=13> */
[----:B------:R-:W-:-:S04]  /*db90*/  LOP3.LUT R2, R0, 0x1c0, RZ, 0xfc, !PT ;  /* 0x000001c000027812 */ /* 0x000fc800078efcff */
[----:B------:R-:W-:-:S05]  /*dba0*/  LEA R0, R33, R23, 0x1 ;  /* 0x0000001721007211 */ /* 0x000fca00078e08ff */
[----:B------:R0:W-:Y:S02]  /*dbb0*/  STL [R1+0x2c], R0 ;  /* 0x00002c0001007387 */ /* 0x0001e40000100800 */
.L_x_4569:
[----:B-1----:R-:W1:Y:S02]  /*dbc0*/  LDC.64 R30, c[0x0][0xc88] ;  /* 0x00032200ff1e7b82 */ /* 0x002e640000000a00 */
[----:B-1----:R-:W-:-:S06]  /*dbd0*/  IMAD.WIDE R30, R19, 0x4, R30 ;  /* 0x00000004131e7825 */ /* 0x002fcc00078e021e */
[----:B------:R1:W0:Y:S01]  /*dbe0*/  LDG.E R30, desc[UR50][R30.64] ;  /* 0x000000321e1e7981 */ /* 0x000222000c1e1900 */
[----:B------:R-:W-:Y:S05]  /*dbf0*/  YIELD ;  /* 0x0000000000007946 */ /* 0x000fea0003800000 */
[----:B------:R-:W-:Y:S01]  /*dc00*/  ULDC.64 UR4, c[0x0][0xa28] ;  /* 0x00028a0000047ab9 */ /* 0x000fe20000000a00 */
[----:B------:R-:W-:Y:S01]  /*dc10*/  ULDC.64 UR6, c[0x0][0xa18] ;  /* 0x0002860000067ab9 */ /* 0x000fe20000000a00 */
[----:B------:R-:W-:Y:S01]  /*dc20*/  ISETP.NE.U32.AND P0, PT, RZ, UR4, PT ;  /* 0x00000004ff007c0c */ /* 0x000fe2000bf05070 */
[----:B-1----:R-:W-:-:S03]  /*dc30*/  IMAD.MOV.U32 R31, RZ, RZ, RZ ;  /* 0x000000ffff1f7224 */ /* 0x002fc600078e00ff */
[----:B------:R-:W-:Y:S01]  /*dc40*/  ISETP.NE.AND.EX P0, PT, RZ, UR5, PT, P0 ;  /* 0x00000005ff007c0c */ /* 0x000fe2000bf05300 */
[----:B------:R-:W-:Y:S01]  /*dc50*/  IMAD.MOV.U32 R37, RZ, RZ, RZ ;  /* 0x000000ffff257224 */ /* 0x000fe200078e00ff */
[----:B0-----:R-:W-:-:S11]  /*dc60*/  SHF.R.S32.HI R0, RZ, 0x1f, R30 ;  /* 0x0000001fff007819 */ /* 0x001fd6000001141e */
        /* <DEDUP_REMOVED lines=19> */
[----:B--2---:R-:W2:Y:S01]  /*dda0*/  @P0 LDG.E R4, desc[UR50][R4.64] ;  /* 0x0000003204040981 */ /* 0x004ea2000c1e1900 */
[----:B------:R-:W-:-:S03]  /*ddb0*/  UISETP.NE.U32.AND UP0, UPT, UR4, URZ, UPT ;  /* 0x0000003f0400728c */ /* 0x000fc6000bf05070 */
[----:B------:R-:W-:Y:S01]  /*ddc0*/  ULDC UR4, c[0x0][0x424] ;  /* 0x0001090000047ab9 */ /* 0x000fe20000000800 */
[----:B------:R-:W-:-:S03]  /*ddd0*/  UISETP.NE.AND.EX UP0, UPT, UR5, URZ, UPT, UP0 ;  /* 0x0000003f0500728c */ /* 0x000fc6000bf05300 */
[----:B------:R-:W-:Y:S01]  /*dde0*/  ULDC UR5, c[0x0][0x2f0] ;  /* 0x0000bc0000057ab9 */ /* 0x000fe20000000800 */
[----:B------:R-:W-:-:S04]  /*ddf0*/  USEL UR4, UR4, 0x1, UP0 ;  /* 0x0000000104047887 */ /* 0x000fc80008000000 */
[----:B------:R-:W-:-:S06]  /*de00*/  UIMAD UR4, UR4, UR5, URZ ;  /* 0x00000005040472a4 */ /* 0x000fcc000f8e023f */
[----:B0-----:R-:W-:Y:S01]  /*de10*/  IMAD.U32 R0, RZ, RZ, UR4 ;  /* 0x00000004ff007e24 */ /* 0x001fe2000f8e00ff */
[----:B--2---:R1:W-:Y:S01]  /*de20*/  @P0 STL [R1], R4 ;  /* 0x0000000401000387 */ /* 0x0043e20000100800 */
[----:B---34-:R-:W-:Y:S05]  /*de30*/  @P0 BRA `(.L_x_4509) ;  /* 0x0000000000200947 */ /* 0x018fea0003800000 */
[----:B------:R-:W-:Y:S02]  /*de40*/  ULDC UR4, c[0x0][0x288] ;  /* 0x0000a20000047ab9 */ /* 0x000fe40000000800 */
[----:B-1----:R-:W-:-:S05]  /*de50*/  IMAD.U32 R4, RZ, RZ, UR4 ;  /* 0x00000004ff047e24 */ /* 0x002fca000f8e00ff */
[----:B------:R0:W-:Y:S01]  /*de60*/  STL [R1], R4 ;  /* 0x0000000401007387 */ /* 0x0001e20000100800 */
[----:B------:R-:W-:Y:S05]  /*de70*/  @!P2 BRA `(.L_x_4509) ;  /* 0x000000000010a947 */ /* 0x000fea0003800000 */
[----:B------:R-:W2:Y:S04]  /*de80*/  LDG.E R5, desc[UR50][R2.64] ;  /* 0x0000003202057981 */ /* 0x000ea8000c1e1900 */
[----:B0-----:R-:W2:Y:S02]  /*de90*/  LDG.E R4, desc[UR50][R2.64+0x4] ;  /* 0x0000043202047981 */ /* 0x001ea4000c1e1900 */
[----:B--2---:R-:W-:-:S05]  /*dea0*/  IADD3 R2, -R5, R4, RZ ;  /* 0x0000000405027210 */ /* 0x004fca0007ffe1ff */
[----:B------:R2:W-:Y:S02]  /*deb0*/  STL [R1], R2 ;  /* 0x0000000201007387 */ /* 0x0005e40000100800 */
.L_x_4509:
[----:B------:R-:W-:Y:S01]  /*dec0*/  ULDC.64 UR4, c[0x0][0xa20] ;  /* 0x0002880000047ab9 */ /* 0x000fe20000000a00 */
[----:B------:R-:W-:Y:S01]  /*ded0*/  IMAD.MOV.U32 R28, RZ, RZ, R30 ;  /* 0x000000ffff1c7224 */ /* 0x000fe200078e001e */
[----:B------:R-:W-:-:S04]  /*dee0*/  ISETP.NE.U32.AND P0, PT, RZ, UR4, PT ;  /* 0x00000004ff007c0c */ /* 0x000fc8000bf05070 */
[----:B------:R-:W-:-:S13]  /*def0*/  ISETP.NE.AND.EX P0, PT, RZ, UR5, PT, P0 ;  /* 0x00000005ff007c0c */ /* 0x000fda000bf05300 */
[----:B------:R-:W-:Y:S05]  /*df00*/  @!P0 BRA `(.L_x_4510) ;  /* 0x0000000000108947 */ /* 0x000fea0003800000 */
[----:B-12---:R-:W-:-:S04]  /*df10*/  IADD3 R2, P0, R26, UR4, RZ ;  /* 0x000000041a027c10 */ /* 0x006fc8000ff1e0ff */
[----:B------:R-:W-:-:S05]  /*df20*/  IADD3.X R3, R27, UR5, RZ, P0, !PT ;  /* 0x000000051b037c10 */ /* 0x000fca00087fe4ff */
[----:B------:R1:W5:Y:S01]  /*df30*/  LDG.E R0, desc[UR50][R2.64] ;  /* 0x0000003202007981 */ /* 0x000362000c1e1900 */
[----:B------:R-:W-:Y:S05]  /*df40*/  BRA `(.L_x_4511) ;  /* 0x0000000000247947 */ /* 0x000fea0003800000 */
.L_x_4510:
[----:B------:R-:W-:Y:S02]  /*df50*/  ULDC.64 UR4, c[0x0][0xa08] ;  /* 0x0002820000047ab9 */ /* 0x000fe40000000a00 */
[----:B------:R-:W-:-:S04]  /*df60*/  ISETP.NE.U32.AND P0, PT, RZ, UR4, PT ;  /* 0x00000004ff007c0c */ /* 0x000fc8000bf05070 */
[----:B------:R-:W-:-:S13]  /*df70*/  ISETP.NE.AND.EX P0, PT, RZ, UR5, PT, P0 ;  /* 0x00000005ff007c0c */ /* 0x000fda000bf05300 */
[----:B------:R-:W-:Y:S05]  /*df80*/  @!P0 BRA `(.L_x_4511) ;  /* 0x0000000000148947 */ /* 0x000fea0003800000 */
[----:B-12---:R-:W1:Y:S02]  /*df90*/  LDC.64 R2, c[0x0][0xa08] ;  /* 0x00028200ff027b82 */ /* 0x006e640000000a00 */
[----:B-1----:R-:W-:-:S05]  /*dfa0*/  IMAD.WIDE R2, R28, 0x4, R2 ;  /* 0x000000041c027825 */ /* 0x002fca00078e0202 */
[----:B------:R-:W2:Y:S04]  /*dfb0*/  LDG.E R0, desc[UR50][R2.64] ;  /* 0x0000003202007981 */ /* 0x000ea8000c1e1900 */
[----:B------:R-:W2:Y:S02]  /*dfc0*/  LDG.E R5, desc[UR50][R2.64+0x4] ;  /* 0x0000043202057981 */ /* 0x000ea4000c1e1900 */
[----:B--2---:R-:W-:-:S07]  /*dfd0*/  IMAD.IADD R0, R5, 0x1, -R0 ;  /* 0x0000000105007824 */ /* 0x004fce00078e0a00 */
.L_x_4511:
[----:B------:R-:W3:Y:S01]  /*dfe0*/  LDL R6, [R1] ;  /* 0x0000000001067983 */ /* 0x000ee20000100800 */
[----:B-12---:R-:W1:Y:S01]  /*dff0*/  LDC R2, c[0x0][0x448] ;  /* 0x00011200ff027b82 */ /* 0x006e620000000800 */
[----:B-----5:R-:W-:Y:S01]  /*e000*/  IMAD.IADD R29, R0, 0x1, -R31 ;  /* 0x00000001001d7824 */ /* 0x020fe200078e0a1f */
[----:B------:R-:W-:Y:S01]  /*e010*/  LOP3.LUT R22, R22, 0xfffffdff, RZ, 0xc0, !PT ;  /* 0xfffffdff16167812 */ /* 0x000fe200078ec0ff */
[----:B------:R-:W-:Y:S01]  /*e020*/  BSSY B7, `(.L_x_4512) ;  /* 0x0000378000077945 */ /* 0x000fe20003800000 */
[----:B-1----:R-:W-:Y:S01]  /*e030*/  ISETP.NE.AND P0, PT, R2, 0x1, PT ;  /* 0x000000010200780c */ /* 0x002fe20003f05270 */
[----:B------:R-:W-:-:S04]  /*e040*/  IMAD.SHL.U32 R2, R17, 0x40, RZ ;  /* 0x0000004011027824 */ /* 0x000fc800078e00ff */
[----:B------:R-:W-:-:S08]  /*e050*/  VIADD R2, R2, 0x3f ;  /* 0x0000003f02027836 */ /* 0x000fd00000000000 */
[----:B------:R-:W0:Y:S01]  /*e060*/  @P0 LDC R5, c[0x0][0x44c] ;  /* 0x00011300ff050b82 */ /* 0x000e220000000800 */
[----:B------:R-:W-:-:S07]  /*e070*/  @P0 LOP3.LUT R22, R22, 0x200, RZ, 0xfc, !PT ;  /* 0x0000020016160812 */ /* 0x000fce00078efcff */
[----:B------:R-:W1:Y:S01]  /*e080*/  @P0 LDC R3, c[0x0][0x450] ;  /* 0x00011400ff030b82 */ /* 0x000e620000000800 */
[----:B0-----:R-:W-:-:S05]  /*e090*/  @P0 IMAD.HI.U32 R4, R2, R5, RZ ;  /* 0x0000000502040227 */ /* 0x001fca00078e00ff */
[----:B-1----:R-:W-:Y:S02]  /*e0a0*/  @P0 SHF.R.U32.HI R2, RZ, R3, R4 ;  /* 0x00000003ff020219 */ /* 0x002fe40000011604 */
[----:B---3--:R-:W-:-:S04]  /*e0b0*/  IADD3 R3, R29, 0x40, -R6 ;  /* 0x000000401d037810 */ /* 0x008fc80007ffe806 */
[----:B------:R-:W-:-:S04]  /*e0c0*/  IADD3 R2, R3, R2, RZ ;  /* 0x0000000203027210 */ /* 0x000fc80007ffe0ff */
[----:B------:R-:W-:-:S04]  /*e0d0*/  SHF.R.S32.HI R3, RZ, 0x1f, R2 ;  /* 0x0000001fff037819 */ /* 0x000fc80000011402 */
[----:B------:R-:W-:Y:S01]  /*e0e0*/  LEA.HI R0, R3, R2, RZ, 0x6 ;  /* 0x0000000203007211 */ /* 0x000fe200078f30ff */
[----:B------:R-:W-:-:S03]  /*e0f0*/  VIADD R2, R29, 0x3f ;  /* 0x0000003f1d027836 */ /* 0x000fc60000000000 */
[----:B------:R-:W-:Y:S02]  /*e100*/  SHF.R.S32.HI R0, RZ, 0x6, R0 ;  /* 0x00000006ff007819 */ /* 0x000fe40000011400 */
[----:B------:R-:W-:-:S04]  /*e110*/  SHF.R.S32.HI R3, RZ, 0x1f, R2 ;  /* 0x0000001fff037819 */ /* 0x000fc80000011402 */
[----:B------:R-:W-:-:S04]  /*e120*/  LEA.HI R3, R3, R2, RZ, 0x6 ;  /* 0x0000000203037211 */ /* 0x000fc800078f30ff */
[----:B------:R-:W-:-:S04]  /*e130*/  SHF.R.S32.HI R3, RZ, 0x6, R3 ;  /* 0x00000006ff037819 */ /* 0x000fc80000011403 */
[----:B------:R-:W-:-:S04]  /*e140*/  VIMNMX R34, R3, R0, PT ;  /* 0x0000000003227248 */ /* 0x000fc80003fe0100 */
[----:B------:R-:W-:Y:S01]  /*e150*/  ISETP.GT.AND P0, PT, R34, RZ, PT ;  /* 0x000000ff2200720c */ /* 0x000fe20003f04270 */
[----:B------:R0:W-:-:S12]  /*e160*/  STL [R1+0x8], R34 ;  /* 0x0000082201007387 */ /* 0x0001d80000100800 */
        /* <DEDUP_REMOVED lines=18> */
.L_x_4513:
        /* <DEDUP_REMOVED lines=20> */
.L_x_4516:
[----:B------:R-:W-:Y:S05]  /*e3d0*/  BSYNC B6 ;  /* 0x0000000000067941 */ /* 0x000fea0003800000 */
.L_x_4515:
        /* <DEDUP_REMOVED lines=20> */
.L_x_4519:
        /* <DEDUP_REMOVED lines=15> */
.L_x_4518:
[----:B------:R-:W-:Y:S05]  /*e610*/  BSYNC B6 ;  /* 0x0000000000067941 */ /* 0x000fea0003800000 */
.L_x_4517:
[----:B------:R-:W0:Y:S01]  /*e620*/  S2R R20, SR_TID.X ;  /* 0x0000000000147919 */ /* 0x000e220000002100 */
[----:B------:R-:W-:Y:S01]  /*e630*/  ULDC.64 UR4, c[0x0][0x9f8] ;  /* 0x00027e0000047ab9 */ /* 0x000fe20000000a00 */
[----:B------:R-:W1:Y:S01]  /*e640*/  LDC R10, c[0x0][0x430] ;  /* 0x00010c00ff0a7b82 */ /* 0x000e620000000800 */
[----:B------:R-:W-:-:S04]  /*e650*/  ISETP.NE.U32.AND P0, PT, RZ, UR4, PT ;  /* 0x00000004ff007c0c */ /* 0x000fc8000bf05070 */
[----:B------:R-:W-:-:S13]  /*e660*/  ISETP.NE.AND.EX P0, PT, RZ, UR5, PT, P0 ;  /* 0x00000005ff007c0c */ /* 0x000fda000bf05300 */
[----:B------:R-:W-:Y:S01]  /*e670*/  @P0 IADD3 R26, P1, R26, UR4, RZ ;  /* 0x000000041a1a0c10 */ /* 0x000fe2000ff3e0ff */
[----:B------:R-:W-:-:S03]  /*e680*/  ULDC UR4, c[0x0][0x320] ;  /* 0x0000c80000047ab9 */ /* 0x000fc60000000800 */
[----:B------:R-:W-:-:S05]  /*e690*/  @P0 IADD3.X R27, R27, UR5, RZ, P1, !PT ;  /* 0x000000051b1b0c10 */ /* 0x000fca0008ffe4ff */
[----:B------:R2:W5:Y:S01]  /*e6a0*/  @P0 LDG.E R28, desc[UR50][R26.64] ;  /* 0x000000321a1c0981 */ /* 0x000562000c1e1900 */
[----:B------:R-:W-:Y:S01]  /*e6b0*/  LOP3.LUT R22, R22, 0xffffffbf, RZ, 0xc0, !PT ;  /* 0xffffffbf16167812 */ /* 0x000fe200078ec0ff */
[----:B------:R-:W-:Y:S01]  /*e6c0*/  UMOV UR5, 0xffffffff ;  /* 0xffffffff00057882 */ /* 0x000fe20000000000 */
[----:B0-----:R-:W-:Y:S01]  /*e6d0*/  IMAD.SHL.U32 R20, R20, 0x8, RZ ;  /* 0x0000000814147824 */ /* 0x001fe200078e00ff */
[----:B------:R-:W0:Y:S01]  /*e6e0*/  S2R R2, SR_TID.X ;  /* 0x0000000000027919 */ /* 0x000e220000002100 */
[----:B------:R-:W-:-:S03]  /*e6f0*/  LEA R0, R34, 0xffffffc0, 0x6 ;  /* 0xffffffc022007811 */ /* 0x000fc600078e30ff */
[----:B------:R-:W-:-:S04]  /*e700*/  LOP3.LUT R20, R20, 0x38, RZ, 0xc0, !PT ;  /* 0x0000003814147812 */ /* 0x000fc800078ec0ff */
[C---:B------:R-:W-:Y:S02]  /*e710*/  LOP3.LUT R32, R20.reuse, 0x180, RZ, 0xfc, !PT ;  /* 0x0000018014207812 */ /* 0x040fe400078efcff */
[C---:B------:R-:W-:Y:S02]  /*e720*/  LOP3.LUT R21, R20.reuse, 0x40, RZ, 0xfc, !PT ;  /* 0x0000004014157812 */ /* 0x040fe400078efcff */
[----:B------:R-:W-:Y:S02]  /*e730*/  LOP3.LUT R20, R20, 0x1c0, RZ, 0xfc, !PT ;  /* 0x000001c014147812 */ /* 0x000fe400078efcff */
[----:B------:R-:W-:Y:S02]  /*e740*/  ISETP.GE.AND P3, PT, R21, UR4, PT ;  /* 0x0000000415007c0c */ /* 0x000fe4000bf66270 */
[----:B------:R-:W-:Y:S02]  /*e750*/  ISETP.GE.AND P0, PT, R20, UR4, PT ;  /* 0x0000000414007c0c */ /* 0x000fe4000bf06270 */
[----:B------:R-:W3:Y:S01]  /*e760*/  S2R R20, SR_TID.X ;  /* 0x0000000000147919 */ /* 0x000ee20000002100 */
[----:B------:R-:W-:-:S02]  /*e770*/  ISETP.GE.AND P1, PT, R32, UR4, PT ;  /* 0x0000000420007c0c */ /* 0x000fc4000bf26270 */
[----:B------:R-:W-:Y:S02]  /*e780*/  SEL R8, RZ, 0x80, P0 ;  /* 0x00000080ff087807 */ /* 0x000fe40000000000 */
[----:B------:R-:W-:-:S04]  /*e790*/  SEL R6, RZ, 0x40, P1 ;  /* 0x00000040ff067807 */ /* 0x000fc80000800000 */
[----:B------:R-:W-:-:S04]  /*e7a0*/  @P3 LOP3.LUT R22, R22, 0x40, RZ, 0xfc, !PT ;  /* 0x0000004016163812 */ /* 0x000fc800078efcff */
[----:B------:R-:W-:Y:S01]  /*e7b0*/  LOP3.LUT R22, R22, 0xffffff7f, RZ, 0xc0, !PT ;  /* 0xffffff7f16167812 */ /* 0x000fe200078ec0ff */
[----:B0-----:R-:W-:-:S05]  /*e7c0*/  IMAD.SHL.U32 R2, R2, 0x8, RZ ;  /* 0x0000000802027824 */ /* 0x001fca00078e00ff */
[----:B------:R-:W-:-:S04]  /*e7d0*/  LOP3.LUT R2, R2, 0x38, RZ, 0xc0, !PT ;  /* 0x0000003802027812 */ /* 0x000fc800078ec0ff */
[----:B------:R-:W-:Y:S01]  /*e7e0*/  ISETP.GE.AND P2, PT, R2, UR4, PT ;  /* 0x0000000402007c0c */ /* 0x000fe2000bf46270 */
[----:B---3--:R-:W-:-:S12]  /*e7f0*/  IMAD.SHL.U32 R20, R20, 0x8, RZ ;  /* 0x0000000814147824 */ /* 0x008fd800078e00ff */
[----:B------:R-:W-:Y:S02]  /*e800*/  @P2 LOP3.LUT R22, R22, 0x80, RZ, 0xfc, !PT ;  /* 0x0000008016162812 */ /* 0x000fe400078efcff */
[----:B------:R-:W-:Y:S02]  /*e810*/  LOP3.LUT R20, R20, 0x38, RZ, 0xc0, !PT ;  /* 0x0000003814147812 */ /* 0x000fe400078ec0ff */
[----:B------:R-:W-:Y:S02]  /*e820*/  LOP3.LUT R22, R22, 0xffffffdf, RZ, 0xc0, !PT ;  /* 0xffffffdf16167812 */ /* 0x000fe400078ec0ff */
[----:B------:R-:W-:Y:S02]  /*e830*/  LOP3.LUT R21, R20, 0x80, RZ, 0xfc, !PT ;  /* 0x0000008014157812 */ /* 0x000fe400078efcff */
[----:B------:R-:W0:Y:S02]  /*e840*/  S2R R20, SR_TID.X ;  /* 0x0000000000147919 */ /* 0x000e240000002100 */
[----:B------:R-:W-:-:S13]  /*e850*/  ISETP.GE.AND P5, PT, R21, UR4, PT ;  /* 0x0000000415007c0c */ /* 0x000fda000bfa6270 */
[----:B------:R-:W-:-:S04]  /*e860*/  @P5 LOP3.LUT R22, R22, 0x20, RZ, 0xfc, !PT ;  /* 0x0000002016165812 */ /* 0x000fc800078efcff */
[----:B------:R-:W-:Y:S01]  /*e870*/  LOP3.LUT R22, R22, 0xffffffef, RZ, 0xc0, !PT ;  /* 0xffffffef16167812 */ /* 0x000fe200078ec0ff */
[----:B0-----:R-:W-:-:S05]  /*e880*/  IMAD.SHL.U32 R20, R20, 0x8, RZ ;  /* 0x0000000814147824 */ /* 0x001fca00078e00ff */
[----:B------:R-:W-:-:S04]  /*e890*/  LOP3.LUT R20, R20, 0x38, RZ, 0xc0, !PT ;  /* 0x0000003814147812 */ /* 0x000fc800078ec0ff */
[----:B------:R-:W-:Y:S02]  /*e8a0*/  LOP3.LUT R21, R20, 0xc0, RZ, 0xfc, !PT ;  /* 0x000000c014157812 */ /* 0x000fe400078efcff */
[----:B------:R-:W0:Y:S02]  /*e8b0*/  S2R R20, SR_TID.X ;  /* 0x0000000000147919 */ /* 0x000e240000002100 */
[----:B------:R-:W-:Y:S02]  /*e8c0*/  ISETP.GE.AND P4, PT, R21, UR4, PT ;  /* 0x0000000415007c0c */ /* 0x000fe4000bf86270 */
[C---:B------:R-:W-:Y:S02]  /*e8d0*/  LOP3.LUT R21, R2.reuse, 0x100, RZ, 0xfc, !PT ;  /* 0x0000010002157812 */ /* 0x040fe400078efcff */
[----:B------:R-:W-:Y:S02]  /*e8e0*/  LOP3.LUT R2, R2, 0x140, RZ, 0xfc, !PT ;  /* 0x0000014002027812 */ /* 0x000fe400078efcff */
[----:B------:R-:W-:-:S02]  /*e8f0*/  ISETP.GE.AND P3, PT, R21, UR4, PT ;  /* 0x0000000415007c0c */ /* 0x000fc4000bf66270 */
[----:B------:R-:W-:-:S05]  /*e900*/  ISETP.GE.AND P2, PT, R2, UR4, PT ;  /* 0x0000000402007c0c */ /* 0x000fca000bf46270 */
[----:B------:R-:W-:-:S04]  /*e910*/  @P4 LOP3.LUT R22, R22, 0x10, RZ, 0xfc, !PT ;  /* 0x0000001016164812 */ /* 0x000fc800078efcff */
[----:B------:R-:W-:-:S04]  /*e920*/  LOP3.LUT R22, R22, 0xfffffffb, RZ, 0xc0, !PT ;  /* 0xfffffffb16167812 */ /* 0x000fc800078ec0ff */
[----:B------:R-:W-:-:S04]  /*e930*/  @P2 LOP3.LUT R22, R22, 0x4, RZ, 0xfc, !PT ;  /* 0x0000000416162812 */ /* 0x000fc800078efcff */
[----:B------:R-:W-:-:S04]  /*e940*/  LOP3.LUT R22, R22, 0xfffffff7, RZ, 0xc0, !PT ;  /* 0xfffffff716167812 */ /* 0x000fc800078ec0ff */
[----:B------:R-:W-:Y:S01]  /*e950*/  @P3 LOP3.LUT R22, R22, 0x8, RZ, 0xfc, !PT ;  /* 0x0000000816163812 */ /* 0x000fe200078efcff */
[----:B0-----:R-:W-:-:S05]  /*e960*/  IMAD.SHL.U32 R20, R20, 0x10, RZ ;  /* 0x0000001014147824 */ /* 0x001fca00078e00ff */
[----:B------:R-:W-:-:S04]  /*e970*/  LOP3.LUT R20, R36, 0x70, R20, 0xf8, !PT ;  /* 0x0000007024147812 */ /* 0x000fc800078ef814 */
[----:B------:R-:W-:Y:S01]  /*e980*/  IADD3 R35, R20, R0, RZ ;  /* 0x0000000014237210 */ /* 0x000fe20007ffe0ff */
[----:B-12---:R-:W-:Y:S06]  /*e990*/  BRA.DIV UR5, `(.L_x_4520) ;  /* 0x0000004205447947 */ /* 0x006fec000b800000 */
.L_x_4587:
        /* <DEDUP_REMOVED lines=29> */
[----:B------:R-:W-:Y:S02]  /*eb70*/  SHF.L.U32 R2, R2, 0x1, RZ ;  /* 0x0000000102027819 */ /* 0x000fe400000006ff */
[----:B------:R-:W-:Y:S02]  /*eb80*/  LOP3.LUT R22, R22, 0xfffffbff, RZ, 0xc0, !PT ;  /* 0xfffffbff16167812 */ /* 0x000fe400078ec0ff */
[----:B------:R-:W-:Y:S02]  /*eb90*/  LOP3.LUT R2, R2, 0x2, R3, 0xe2, !PT ;  /* 0x0000000202027812 */ /* 0x000fe400078ee203 */
[----:B------:R-:W-:-:S02]  /*eba0*/  SEL R3, RZ, 0x4, P5 ;  /* 0x00000004ff037807 */ /* 0x000fc40002800000 */
[----:B0-----:R-:W-:Y:S02]  /*ebb0*/  SEL R4, RZ, 0x8, P4 ;  /* 0x00000008ff047807 */ /* 0x001fe40002000000 */
[----:B------:R-:W-:Y:S02]  /*ebc0*/  SHF.R.S32.HI R26, RZ, 0x1f, R18 ;  /* 0x0000001fff1a7819 */ /* 0x000fe40000011412 */
[----:B------:R-:W-:Y:S02]  /*ebd0*/  LOP3.LUT R2, R4, R2, R3, 0xfe, !PT ;  /* 0x0000000204027212 */ /* 0x000fe400078efe03 */
[----:B------:R-:W-:Y:S02]  /*ebe0*/  SEL R3, RZ, 0x10, P3 ;  /* 0x00000010ff037807 */ /* 0x000fe40001800000 */
[----:B------:R-:W-:-:S04]  /*ebf0*/  SEL R4, RZ, 0x20, P2 ;  /* 0x00000020ff047807 */ /* 0x000fc80001000000 */
[----:B------:R-:W-:Y:S01]  /*ec00*/  LOP3.LUT R2, R4, R2, R3, 0xfe, !PT ;  /* 0x0000000204027212 */ /* 0x000fe200078efe03 */
[----:B------:R-:W-:-:S03]  /*ec10*/  IMAD.U32 R3, RZ, RZ, UR36 ;  /* 0x00000024ff037e24 */ /* 0x000fc6000f8e00ff */
[----:B------:R-:W-:Y:S01]  /*ec20*/  LOP3.LUT R6, R2, R6, RZ, 0xfc, !PT ;  /* 0x0000000602067212 */ /* 0x000fe200078efcff */
[----:B------:R-:W-:Y:S01]  /*ec30*/  IMAD.MOV R2, RZ, RZ, -R7 ;  /* 0x000000ffff027224 */ /* 0x000fe200078e0a07 */
[----:B------:R-:W-:-:S03]  /*ec40*/  ISETP.NE.AND P0, PT, R3, 0x3, PT ;  /* 0x000000030300780c */ /* 0x000fc60003f05270 */
[----:B------:R-:W-:Y:S01]  /*ec50*/  IMAD R35, R10, R2, R35 ;  /* 0x000000020a237224 */ /* 0x000fe200078e0223 */
[----:B------:R-:W-:Y:S01]  /*ec60*/  LOP3.LUT R2, R6, R8, RZ, 0xfc, !PT ;  /* 0x0000000806027212 */ /* 0x000fe200078efcff */
[----:B------:R0:W-:Y:S04]  /*ec70*/  STL [R1+0x28], R6 ;  /* 0x0000280601007387 */ /* 0x0001e80000100800 */
[----:B------:R0:W-:Y:S04]  /*ec80*/  STL [R1+0x4], R2 ;  /* 0x0000040201007387 */ /* 0x0001e80000100800 */
[----:B------:R-:W-:-:S04]  /*ec90*/  @P0 LOP3.LUT R22, R22, 0x400, RZ, 0xfc, !PT ;  /* 0x0000040016160812 */ /* 0x000fc800078efcff */
[----:B------:R-:W-:-:S04]  /*eca0*/  LOP3.LUT R22, R22, 0xfffffffe, RZ, 0xc0, !PT ;  /* 0xfffffffe16167812 */ /* 0x000fc800078ec0ff */
[----:B------:R-:W-:Y:S01]  /*ecb0*/  @P1 LOP3.LUT R22, R22, 0x1, RZ, 0xfc, !PT ;  /* 0x0000000116161812 */ /* 0x000fe200078efcff */
[----:B0-----:R-:W-:Y:S06]  /*ecc0*/  @!P0 BRA `(.L_x_4521) ;  /* 0x0000000000048947 */ /* 0x001fec0003800000 */
[----:B------:R-:W-:Y:S01]  /*ecd0*/  BPT.TRAP 0x1 ;  /* 0x000000040000795c */ /* 0x000fe20000300000 */
.L_x_4521:
[----:B------:R-:W-:Y:S01]  /*ece0*/  IADD3 R29, -R36, R29, -R0 ;  /* 0x0000001d241d7210 */ /* 0x000fe20007ffe900 */
[----:B------:R-:W-:Y:S01]  /*ecf0*/  IMAD R27, R24, 0x8, R23 ;  /* 0x00000008181b7824 */ /* 0x000fe200078e0217 */
[----:B------:R-:W-:Y:S01]  /*ed00*/  SHF.L.U32 R0, R25, 0x1f, RZ ;  /* 0x0000001f19007819 */ /* 0x000fe200000006ff */
[----:B------:R-:W-:Y:S03]  /*ed10*/  BSSY B0, `(.L_x_4522) ;  /* 0x0000003000007945 */ /* 0x000fe60003800000 */
[----:B------:R-:W0:Y:S02]  /*ed20*/  SYNCS.PHASECHK.TRANS64.TRYWAIT P0, [R27+URZ+0x28c40], R0 ;  /* 0x028c40001b0075a7 */ /* 0x000e24000800017f */
[----:B0-----:R-:W-:Y:S05]  /*ed30*/  @!P0 BRA `(.L_x_4523) ;  /* 0x0000003c00908947 */ /* 0x001fea0003800000 */
.L_x_4588:
[----:B------:R-:W-:Y:S05]  /*ed40*/  BSYNC B0 ;  /* 0x0000000000007941 */ /* 0x000fea0003800000 */
.L_x_4522:
[----:B------:R-:W1:Y:S01]  /*ed50*/  S2R R7, SR_TID.X ;  /* 0x0000000000077919 */ /* 0x000e620000002100 */
[----:B0-----:R-:W-:Y:S01]  /*ed60*/  SHF.R.S32.HI R0, RZ, 0x1f, R35 ;  /* 0x0000001fff007819 */ /* 0x001fe20000011423 */
[----:B------:R-:W-:Y:S01]  /*ed70*/  ULDC.64 UR4, c[0x0][0x300] ;  /* 0x0000c00000047ab9 */ /* 0x000fe20000000a00 */
[----:B-----5:R-:W-:Y:S01]  /*ed80*/  SHF.R.S32.HI R4, RZ, 0x1f, R34 ;  /* 0x0000001fff047819 */ /* 0x020fe20000011422 */
[----:B------:R-:W-:Y:S01]  /*ed90*/  IMAD.WIDE.U32 R2, R35, UR4, RZ ;  /* 0x0000000423027c25 */ /* 0x000fe2000f8e00ff */
[----:B------:R-:W-:Y:S01]  /*eda0*/  LOP3.LUT R22, R22, 0xfffffffd, RZ, 0xc0, !PT ;  /* 0xfffffffd16167812 */ /* 0x000fe200078ec0ff */
[----:B------:R0:W-:Y:S02]  /*edb0*/  STL [R1+0x1c], R0 ;  /* 0x00001c0001007387 */ /* 0x0001e40000100800 */
[----:B------:R-:W-:Y:S02]  /*edc0*/  IMAD R5, R24, 0x1000, R33 ;  /* 0x0000100018057824 */ /* 0x000fe400078e0221 */
[----:B------:R2:W-:Y:S01]  /*edd0*/  STL [R1+0x20], R4 ;  /* 0x0000200401007387 */ /* 0x0005e20000100800 */
[----:B0-----:R-:W-:-:S04]  /*ede0*/  IMAD R0, R0, UR4, RZ ;  /* 0x0000000400007c24 */ /* 0x001fc8000f8e02ff */
[----:B------:R-:W-:Y:S01]  /*edf0*/  IMAD R0, R35, UR5, R0 ;  /* 0x0000000523007c24 */ /* 0x000fe2000f8e0200 */
[----:B------:R-:W-:-:S03]  /*ee00*/  ULDC.64 UR4, c[0x0][0x310] ;  /* 0x0000c40000047ab9 */ /* 0x000fc60000000a00 */
[----:B------:R-:W-:Y:S02]  /*ee10*/  IMAD.IADD R3, R3, 0x1, R0 ;  /* 0x0000000103037824 */ /* 0x000fe400078e0200 */
[----:B------:R-:W-:Y:S02]  /*ee20*/  IMAD R0, R4, UR4, RZ ;  /* 0x0000000404007c24 */ /* 0x000fe4000f8e02ff */
[----:B------:R-:W-:-:S04]  /*ee30*/  IMAD.WIDE.U32 R2, R34, UR4, R2 ;  /* 0x0000000422027c25 */ /* 0x000fc8000f8e0002 */
[----:B------:R-:W-:Y:S01]  /*ee40*/  IMAD R0, R34, UR5, R0 ;  /* 0x0000000522007c24 */ /* 0x000fe2000f8e0200 */
[----:B------:R-:W-:Y:S01]  /*ee50*/  ULDC.64 UR4, c[0x0][0x308] ;  /* 0x0000c20000047ab9 */ /* 0x000fe20000000a00 */
[----:B-1----:R-:W-:Y:S02]  /*ee60*/  IMAD.SHL.U32 R7, R7, 0x8, RZ ;  /* 0x0000000807077824 */ /* 0x002fe400078e00ff */
[----:B------:R-:W-:Y:S02]  /*ee70*/  IMAD.IADD R3, R3, 0x1, R0 ;  /* 0x0000000103037824 */ /* 0x000fe400078e0200 */
[----:B------:R-:W-:Y:S01]  /*ee80*/  IMAD R0, R26, UR4, RZ ;  /* 0x000000041a007c24 */ /* 0x000fe2000f8e02ff */
[----:B------:R-:W-:Y:S01]  /*ee90*/  LOP3.LUT R7, R7, 0x38, RZ, 0xc0, !PT ;  /* 0x0000003807077812 */ /* 0x000fe200078ec0ff */
[----:B------:R-:W-:-:S04]  /*eea0*/  IMAD.WIDE.U32 R2, R18, UR4, R2 ;  /* 0x0000000412027c25 */ /* 0x000fc8000f8e0002 */
[----:B------:R-:W-:Y:S01]  /*eeb0*/  IMAD R0, R18, UR5, R0 ;  /* 0x0000000512007c24 */ /* 0x000fe2000f8e0200 */
[----:B------:R-:W-:-:S04]  /*eec0*/  ULDC.64 UR4, c[0x0][0x2e8] ;  /* 0x0000ba0000047ab9 */ /* 0x000fc80000000a00 */
[----:B--2---:R-:W-:Y:S02]  /*eed0*/  IADD3 R4, R3, R0, RZ ;  /* 0x0000000003047210 */ /* 0x004fe40007ffe0ff */
        /* <DEDUP_REMOVED lines=40> */
.L_x_4598:
        /* <DEDUP_REMOVED lines=10> */
.L_x_4525:
        /* <DEDUP_REMOVED lines=11> */
.L_x_4526:
[----:B------:R1:W5:Y:S01]  /*f2b0*/  LDL.LU R0, [R1+0xc] ;  /* 0x00000c0001007983 */ /* 0x0003620000300800 */
[----:B------:R-:W-:Y:S01]  /*f2c0*/  LOP3.LUT P0, RZ, R22, 0x100, RZ, 0xc0, !PT ;  /* 0x0000010016ff7812 */ /* 0x000fe2000780c0ff */
[----:B------:R1:W-:Y:S02]  /*f2d0*/  SYNCS.ARRIVE.TRANS64.A1T0 RZ, [R27+URZ+0x28c30], RZ ;  /* 0x028c30ff1bff79a7 */ /* 0x0003e4000810003f */
[----:B0-----:R1:W5:Y:S10]  /*f2e0*/  LDL R3, [R1+0x4] ;  /* 0x0000040001037983 */ /* 0x0013740000100800 */
[----:B------:R-:W-:Y:S05]  /*f2f0*/  WARPSYNC.ALL ;  /* 0x0000000000007948 */ /* 0x000fea0003800000 */
[----:B------:R-:W-:Y:S01]  /*f300*/  SEL R2, R30, RZ, !P0 ;  /* 0x000000ff1e027207 */ /* 0x000fe20004000000 */
[----:B------:R-:W-:Y:S01]  /*f310*/  ULDC.64 UR4, c[0x0][0x298] ;  /* 0x0000a60000047ab9 */ /* 0x000fe20000000a00 */
[----:B------:R-:W-:Y:S01]  /*f320*/  BSSY B6, `(.L_x_4527) ;  /* 0x0000020000067945 */ /* 0x000fe20003800000 */
[----:B------:R-:W-:Y:S02]  /*f330*/  IMAD.WIDE.U32 R4, R37, UR4, RZ ;  /* 0x0000000425047c25 */ /* 0x000fe4000f8e00ff */
[----:B------:R0:W-:Y:S02]  /*f340*/  STL [R1+0x18], R2 ;  /* 0x0000180201007387 */ /* 0x0001e40000100800 */
[----:B0-----:R-:W-:Y:S01]  /*f350*/  IADD3 R2, R23, 0x20400, RZ ;  /* 0x0002040017027810 */ /* 0x001fe20007ffe0ff */
[----:B------:R-:W-:Y:S01]  /*f360*/  BAR.SYNC.DEFER_BLOCKING 0x8, 0x100 ;  /* 0x0204000000007b1d */ /* 0x000fe20000010000 */
[----:B-----5:R-:W-:-:S02]  /*f370*/  SEL R0, R0, RZ, !P0 ;  /* 0x000000ff00007207 */ /* 0x020fc40004000000 */
[----:B------:R-:W-:Y:S02]  /*f380*/  LOP3.LUT P0, RZ, R2, 0x3ff, RZ, 0xc0, !PT ;  /* 0x000003ff02ff7812 */ /* 0x000fe4000780c0ff */
[----:B------:R-:W-:Y:S01]  /*f390*/  PRMT R30, R3, 0x8880, RZ ;  /* 0x00008880031e7816 */ /* 0x000fe200000000ff */
[----:B------:R0:W-:Y:S03]  /*f3a0*/  STL [R1+0xc], R0 ;  /* 0x00000c0001007387 */ /* 0x0001e60000100800 */
[----:B------:R-:W-:Y:S01]  /*f3b0*/  PRMT R30, R30, 0x7710, RZ ;  /* 0x000077101e1e7816 */ /* 0x000fe200000000ff */
[----:B------:R2:W-:Y:S01]  /*f3c0*/  STL.64 [R1+0x10], R4 ;  /* 0x0000100401007387 */ /* 0x0005e20000100a00 */
[----:B0-----:R-:W-:-:S05]  /*f3d0*/  SHF.R.S32.HI R0, RZ, 0x1f, R37 ;  /* 0x0000001fff007819 */ /* 0x001fca0000011425 */
[----:B------:R-:W-:-:S04]  /*f3e0*/  IMAD R0, R0, UR4, RZ ;  /* 0x0000000400007c24 */ /* 0x000fc8000f8e02ff */
[----:B------:R-:W-:-:S04]  /*f3f0*/  IMAD R0, R37, UR5, R0 ;  /* 0x0000000525007c24 */ /* 0x000fc8000f8e0200 */
[----:B------:R-:W-:Y:S01]  /*f400*/  IMAD.IADD R37, R5, 0x1, R0 ;  /* 0x0000000105257824 */ /* 0x000fe200078e0200 */
[----:B--2---:R-:W-:Y:S06]  /*f410*/  @!P0 BRA `(.L_x_4528) ;  /* 0x0000000000408947 */ /* 0x004fec0003800000 */
        /* <DEDUP_REMOVED lines=16> */
.L_x_4528:
[----:B------:R-:W-:Y:S05]  /*f520*/  BSYNC B6 ;  /* 0x0000000000067941 */ /* 0x000fea0003800000 */
.L_x_4527:
[----:B------:R-:W2:Y:S01]  /*f530*/  LDL.LU.64 R2, [R1+0x10] ;  /* 0x0000100001027983 */ /* 0x000ea20000300a00 */
[----:B------:R-:W-:Y:S01]  /*f540*/  ULDC.64 UR4, c[0x0][0x2d8] ;  /* 0x0000b60000047ab9 */ /* 0x000fe20000000a00 */
[----:B------:R-:W0:Y:S02]  /*f550*/  LDC R21, c[0x0][0x448] ;  /* 0x00011200ff157b82 */ /* 0x000e240000000800 */
[----:B------:R-:W3:Y:S04]  /*f560*/  LDL.LU R4, [R1+0xc] ;  /* 0x00000c0001047983 */ /* 0x000ee80000300800 */
[----:B------:R-:W4:Y:S01]  /*f570*/  LDL.LU R20, [R1+0x18] ;  /* 0x0000180001147983 */ /* 0x000f220000300800 */
[----:B------:R-:W-:-:S03]  /*f580*/  IMAD R0, R26, UR4, RZ ;  /* 0x000000041a007c24 */ /* 0x000fc6000f8e02ff */
[----:B------:R0:W5:Y:S01]  /*f590*/  LDL R9, [R1] ;  /* 0x0000000001097983 */ /* 0x0001620000100800 */
[----:B------:R-:W-:-:S03]  /*f5a0*/  IMAD R0, R18, UR5, R0 ;  /* 0x0000000512007c24 */ /* 0x000fc6000f8e0200 */
[----:B------:R0:W5:Y:S02]  /*f5b0*/  LDL R7, [R1+0x2c] ;  /* 0x00002c0001077983 */ /* 0x0001640000100800 */
[----:B0-----:R-:W-:-:S13]  /*f5c0*/  ISETP.NE.AND P6, PT, R21, 0x1, PT ;  /* 0x000000011500780c */ /* 0x001fda0003fc5270 */
[----:B------:R-:W0:Y:S01]  /*f5d0*/  @P6 LDC R6, c[0x0][0x44c] ;  /* 0x00011300ff066b82 */ /* 0x000e220000000800 */
[----:B------:R-:W1:Y:S02]  /*f5e0*/  S2R R8, SR_TID.X ;  /* 0x0000000000087919 */ /* 0x000e640000002100 */
[----:B-1----:R-:W-:-:S05]  /*f5f0*/  IMAD.SHL.U32 R8, R8, 0x8, RZ ;  /* 0x0000000808087824 */ /* 0x002fca00078e00ff */
[----:B------:R-:W-:Y:S01]  /*f600*/  LOP3.LUT R8, R8, 0x38, RZ, 0xc0, !PT ;  /* 0x0000003808087812 */ /* 0x000fe200078ec0ff */
[----:B--2---:R-:W-:Y:S02]  /*f610*/  IMAD.MOV.U32 R3, RZ, RZ, R37 ;  /* 0x000000ffff037224 */ /* 0x004fe400078e0025 */
[----:B------:R-:W-:Y:S01]  /*f620*/  IMAD.WIDE.U32 R2, R18, UR4, R2 ;  /* 0x0000000412027c25 */ /* 0x000fe2000f8e0002 */
[----:B------:R-:W-:-:S04]  /*f630*/  ULDC.64 UR4, c[0x0][0x2e0] ;  /* 0x0000b80000047ab9 */ /* 0x000fc80000000a00 */
[----:B------:R-:W-:Y:S01]  /*f640*/  IADD3 R3, R3, R0, RZ ;  /* 0x0000000003037210 */ /* 0x000fe20007ffe0ff */
        /* <DEDUP_REMOVED lines=12> */
[----:B--2---:R-:W-:Y:S02]  /*f710*/  @P6 SHF.R.U32.HI R4, RZ, R0, R6 ;  /* 0x00000000ff046219 */ /* 0x004fe40000011606 */
[----:B------:R-:W0:Y:S03]  /*f720*/  LDC R6, c[0x0][0x448] ;  /* 0x00011200ff067b82 */ /* 0x000e260000000800 */
[----:B------:R-:W-:Y:S02]  /*f730*/  IMAD.MOV R0, RZ, RZ, -R4 ;  /* 0x000000ffff007224 */ /* 0x000fe400078e0a04 */
[----:B------:R-:W-:-:S04]  /*f740*/  IMAD.WIDE.U32 R2, R4, UR4, R2 ;  /* 0x0000000404027c25 */ /* 0x000fc8000f8e0002 */
[----:B0-----:R-:W-:Y:S01]  /*f750*/  IMAD R0, R6, R0, R5 ;  /* 0x0000000006007224 */ /* 0x001fe200078e0205 */
[----:B------:R-:W-:-:S05]  /*f760*/  SHF.R.S32.HI R5, RZ, 0x1f, R4 ;  /* 0x0000001fff057819 */ /* 0x000fca0000011404 */
        /* <DEDUP_REMOVED lines=32> */
[----:B0-----:R-:W-:-:S04]  /*f970*/  @!P0 LEA R3, P2, R8, R3, 0x1 ;  /* 0x0000000308038211 */ /* 0x001fc800078408ff */
[----:B-1----:R-:W-:-:S04]  /*f980*/  @!P0 IADD3.X R2, RZ, R2, RZ, P2, !PT ;  /* 0x00000002ff028210 */ /* 0x002fc800017fe4ff */
        /* <DEDUP_REMOVED lines=16> */
.L_x_4607:
        /* <DEDUP_REMOVED lines=10> */
.L_x_4530:
        /* <DEDUP_REMOVED lines=10> */
[----:B------:R-:W-:-:S04]  /*fbd0*/  LOP3.LUT R0, R0, 0xfffffffe, RZ, 0xc0, !PT ;  /* 0xfffffffe00007812 */ /* 0x000fc800078ec0ff */
[----:B------:R-:W-:-:S04]  /*fbe0*/  IADD3 R0, R2, -R0, RZ ;  /* 0x8000000002007210 */ /* 0x000fc80007ffe0ff */
[----:B------:R-:W-:Y:S01]  /*fbf0*/  SHF.L.U32 R0, R0, 0x1f, RZ ;  /* 0x0000001f00007819 */ /* 0x000fe200000006ff */
[----:B------:R-:W-:Y:S01]  /*fc00*/  NOP ;  /* 0x0000000000007918 */ /* 0x000fe20000000000 */
[----:B------:R0:W-:Y:S01]  /*fc10*/  SYNCS.ARRIVE.TRANS64.A1T0 RZ, [R23+URZ+0x28c00], RZ ;  /* 0x028c00ff17ff79a7 */ /* 0x0001e2000810003f */
[----:B------:R-:W-:Y:S01]  /*fc20*/  BSSY B0, `(.L_x_4531) ;  /* 0x0000003000007945 */ /* 0x000fe20003800000 */
[----:B------:R-:W1:Y:S03]  /*fc30*/  SYNCS.PHASECHK.TRANS64.TRYWAIT P0, [R23+URZ+0x28c20], R0 ;  /* 0x028c2000170075a7 */ /* 0x000e66000800017f */
[----:B01----:R-:W-:Y:S05]  /*fc40*/  @!P0 BRA `(.L_x_4532) ;  /* 0x0000003800748947 */ /* 0x003fea0003800000 */
.L_x_4608:
[----:B------:R-:W-:Y:S05]  /*fc50*/  BSYNC B0 ;  /* 0x0000000000007941 */ /* 0x000fea0003800000 */
.L_x_4531:
[----:B------:R-:W-:-:S05]  /*fc60*/  IMAD.U32 R2, RZ, RZ, UR36 ;  /* 0x00000024ff027e24 */ /* 0x000fca000f8e00ff */
[----:B------:R-:W-:-:S13]  /*fc70*/  ISETP.NE.AND P0, PT, R2, 0x3, PT ;  /* 0x000000030200780c */ /* 0x000fda0003f05270 */
[----:B------:R-:W-:Y:S05]  /*fc80*/  @!P0 BRA `(.L_x_4533) ;  /* 0x0000000000048947 */ /* 0x000fea0003800000 */
[----:B------:R-:W-:Y:S01]  /*fc90*/  BPT.TRAP 0x1 ;  /* 0x000000040000795c */ /* 0x000fe20000300000 */
.L_x_4533:
[----:B0-----:R-:W-:Y:S01]  /*fca0*/  SHF.L.U32 R0, R25, 0x1f, RZ ;  /* 0x0000001f19007819 */ /* 0x001fe200000006ff */
[----:B------:R-:W-:Y:S03]  /*fcb0*/  BSSY B0, `(.L_x_4534) ;  /* 0x0000003000007945 */ /* 0x000fe60003800000 */
[----:B------:R-:W0:Y:S02]  /*fcc0*/  SYNCS.PHASECHK.TRANS64.TRYWAIT P0, [R27+URZ+0x28c60], R0 ;  /* 0x028c60001b0075a7 */ /* 0x000e24000800017f */
[----:B0-----:R-:W-:Y:S05]  /*fcd0*/  @!P0 BRA `(.L_x_4535) ;  /* 0x0000003800648947 */ /* 0x001fea0003800000 */
.L_x_4609:
[----:B------:R-:W-:Y:S05]  /*fce0*/  BSYNC B0 ;  /* 0x0000000000007941 */ /* 0x000fea0003800000 */
.L_x_4534:
[----:B------:R-:W0:Y:S01]  /*fcf0*/  LDL.LU R2, [R1+0x1c] ;  /* 0x00001c0001027983 */ /* 0x000e220000300800 */
[----:B------:R-:W-:-:S03]  /*fd00*/  ULDC.64 UR4, c[0x0][0x328] ;  /* 0x0000ca0000047ab9 */ /* 0x000fc60000000a00 */
[----:B------:R-:W2:Y:S01]  /*fd10*/  LDL.LU R4, [R1+0x20] ;  /* 0x0000200001047983 */ /* 0x000ea20000300800 */
[----:B------:R-:W-:Y:S02]  /*fd20*/  IMAD R5, R24, 0x8000, R33 ;  /* 0x0000800018057824 */ /* 0x000fe400078e0221 */
        /* <DEDUP_REMOVED lines=27> */
[----:B------:R-:W-:-:S02]  /*fee0*/  LOP3.LUT P2, RZ, R30, 0x10, RZ, 0xc0, !PT ;  /* 0x000000101eff7812 */ /* 0x000fc4000784c0ff */
[----:B0-----:R-:W-:-:S04]  /*fef0*/  SHF.L.U32 R7, R7, 0x3, RZ ;  /* 0x0000000307077819 */ /* 0x001fc800000006ff */
        /* <DEDUP_REMOVED lines=78> */
.L_x_4619:
        /* <DEDUP_REMOVED lines=34> */
.L_x_4537:
        /* <DEDUP_REMOVED lines=11> */
.L_x_4538:
[----:B------:R-:W2:Y:S01]  /*106b0*/  LDL R2, [R1+0x8] ;  /* 0x0000080001027983 */ /* 0x000ea20000100800 */
[----:B------:R1:W-:Y:S01]  /*106c0*/  SYNCS.ARRIVE.TRANS64.A1T0 RZ, [R27+URZ+0x28c50], RZ ;  /* 0x028c50ff1bff79a7 */ /* 0x0003e2000810003f */
[----:B------:R-:W-:Y:S01]  /*106d0*/  BSSY B0, `(.L_x_4539) ;  /* 0x00000f5000007945 */ /* 0x000fe20003800000 */
[----:B--2---:R-:W-:-:S13]  /*106e0*/  ISETP.GE.AND P0, PT, R2, 0x2, PT ;  /* 0x000000020200780c */ /* 0x004fda0003f06270 */
[----:B-1----:R-:W-:Y:S05]  /*106f0*/  @!P0 BRA `(.L_x_4540) ;  /* 0x0000000c00c88947 */ /* 0x002fea0003800000 */
[----:B0-----:R-:W2:Y:S04]  /*10700*/  LDL.LU R4, [R1+0x28] ;  /* 0x0000280001047983 */ /* 0x001ea80000300800 */
[----:B------:R-:W3:Y:S01]  /*10710*/  LDL.LU R3, [R1+0x4] ;  /* 0x0000040001037983 */ /* 0x000ee20000300800 */
[----:B------:R-:W-:Y:S01]  /*10720*/  VIADD R7, R2, 0xfffffffe ;  /* 0xfffffffe02077836 */ /* 0x000fe20000000000 */
[----:B--2---:R-:W-:Y:S02]  /*10730*/  LOP3.LUT R30, R4, 0x40, RZ, 0xc0, !PT ;  /* 0x00000040041e7812 */ /* 0x004fe400078ec0ff */
[----:B---3--:R-:W-:Y:S02]  /*10740*/  LOP3.LUT R29, R3, 0x80, RZ, 0xc0, !PT ;  /* 0x00000080031d7812 */ /* 0x008fe400078ec0ff */
[----:B------:R-:W-:-:S02]  /*10750*/  SHF.R.U32.HI R30, RZ, 0x2, R30 ;  /* 0x00000002ff1e7819 */ /* 0x000fc4000001161e */
[----:B------:R-:W-:-:S07]  /*10760*/  SHF.R.U32.HI R29, RZ, 0x3, R29 ;  /* 0x00000003ff1d7819 */ /* 0x000fce000001161d */
.L_x_4553:
[----:B------:R-:W0:Y:S01]  /*10770*/  S2R R4, SR_TID.X ;  /* 0x0000000000047919 */ /* 0x000e220000002100 */
[----:B-1----:R-:W1:Y:S01]  /*10780*/  LDC R2, c[0x0][0x430] ;  /* 0x00010c00ff027b82 */ /* 0x002e620000000800 */
[----:B--23--:R-:W-:Y:S01]  /*10790*/  IMAD R6, R7, 0x40, R31 ;  /* 0x0000004007067824 */ /* 0x00cfe200078e021f */
[----:B------:R-:W-:Y:S01]  /*107a0*/  MOV R11, UR36 ;  /* 0x00000024000b7c02 */ /* 0x000fe20008000f00 */
[----:B------:R-:W-:Y:S01]  /*107b0*/  VIADD R24, R24, 0x1 ;  /* 0x0000000118187836 */ /* 0x000fe20000000000 */
[----:B------:R-:W-:Y:S05]  /*107c0*/  YIELD ;  /* 0x0000000000007946 */ /* 0x000fea0003800000 */
[----:B------:R-:W-:Y:S01]  /*107d0*/  ULDC UR4, c[0x0][0x430] ;  /* 0x00010c0000047ab9 */ /* 0x000fe20000000800 */
[----:B-1----:R-:W-:Y:S01]  /*107e0*/  ISETP.NE.AND P0, PT, R2, 0x1, PT ;  /* 0x000000010200780c */ /* 0x002fe20003f05270 */
[----:B0-----:R-:W-:-:S05]  /*107f0*/  IMAD.SHL.U32 R4, R4, 0x10, RZ ;  /* 0x0000001004047824 */ /* 0x001fca00078e00ff */
[----:B------:R-:W-:-:S07]  /*10800*/  LOP3.LUT R4, R36, 0x70, R4, 0xf8, !PT ;  /* 0x0000007024047812 */ /* 0x000fce00078ef804 */
[----:B------:R-:W0:Y:S01]  /*10810*/  @P0 LDC R3, c[0x0][0x434] ;  /* 0x00010d00ff030b82 */ /* 0x000e220000000800 */
[C---:B------:R-:W-:Y:S02]  /*10820*/  ISETP.GT.U32.AND P1, PT, R4.reuse, 0x3f, PT ;  /* 0x0000003f0400780c */ /* 0x040fe40003f24070 */
[----:B------:R-:W-:-:S05]  /*10830*/  IADD3 R6, R4, R6, RZ ;  /* 0x0000000604067210 */ /* 0x000fca0007ffe0ff */
        /* <DEDUP_REMOVED lines=28> */
.L_x_4541:
[----:B------:R-:W-:Y:S01]  /*10a00*/  IMAD R6, R24, 0x8, R23 ;  /* 0x0000000818067824 */ /* 0x000fe200078e0217 */
[----:B------:R-:W-:Y:S01]  /*10a10*/  SHF.L.U32 R17, R25, 0x1f, RZ ;  /* 0x0000001f19117819 */ /* 0x000fe200000006ff */
[----:B------:R-:W-:Y:S01]  /*10a20*/  BSSY B1, `(.L_x_4542) ;  /* 0x0000004000017945 */ /* 0x000fe20003800000 */
[----:B------:R-:W-:Y:S02]  /*10a30*/  SHF.R.S32.HI R9, RZ, 0x1f, R5 ;  /* 0x0000001fff097819 */ /* 0x000fe40000011405 */
[----:B------:R-:W0:Y:S02]  /*10a40*/  SYNCS.PHASECHK.TRANS64.TRYWAIT P0, [R6+URZ+0x28c40], R17 ;  /* 0x028c4011060075a7 */ /* 0x000e24000800017f */
[----:B0-----:R-:W-:Y:S05]  /*10a50*/  @!P0 BRA `(.L_x_4543) ;  /* 0x0000003400448947 */ /* 0x001fea0003800000 */
.L_x_4620:
[----:B------:R-:W-:Y:S05]  /*10a60*/  BSYNC B1 ;  /* 0x0000000000017941 */ /* 0x000fea0003800000 */
.L_x_4542:
        /* <DEDUP_REMOVED lines=38> */
[----:B-1----:R-:W-:-:S04]  /*10cd0*/  IADD3 R2, P0, R2, R0, RZ ;  /* 0x0000000002027210 */ /* 0x002fc80007f1e0ff */
[----:B--2---:R-:W-:-:S05]  /*10ce0*/  IADD3.X R3, RZ, R3, RZ, P0, !PT ;  /* 0x00000003ff037210 */ /* 0x004fca00007fe4ff */
[----:B------:R1:W-:Y:S04]  /*10cf0*/  LDGSTS.E.BYPASS.LTC128B.128 [R21+0x23400], desc[UR50][R2.64], !P1 ;  /* 0x2340000002157fae */ /* 0x0003e8000c901d72 */
[----:B-1-3--:R1:W2:Y:S02]  /*10d00*/  SHFL.IDX PT, R2, R20, 0x3, 0x181f ;  /* 0x00781f0014027f89 */ /* 0x00a2a400000e0000 */
.L_x_4630:
        /* <DEDUP_REMOVED lines=8> */
.L_x_4545:
        /* <DEDUP_REMOVED lines=11> */
.L_x_4546:
[----:B------:R2:W-:Y:S01]  /*10e40*/  SYNCS.ARRIVE.TRANS64.A1T0 RZ, [R6+URZ+0x28c30], RZ ;  /* 0x028c30ff06ff79a7 */ /* 0x0005e2000810003f */
[----:B------:R-:W-:Y:S05]  /*10e50*/  @!P2 BRA `(.L_x_4547) ;  /* 0x000000000004a947 */ /* 0x000fea0003800000 */
[----:B------:R-:W-:Y:S01]  /*10e60*/  BPT.TRAP 0x1 ;  /* 0x000000040000795c */ /* 0x000fe20000300000 */
.L_x_4547:
[----:B------:R-:W3:Y:S01]  /*10e70*/  SYNCS.PHASECHK.TRANS64.TRYWAIT P0, [R6+URZ+0x28c60], R17 ;  /* 0x028c6011060075a7 */ /* 0x000ee2000800017f */
[----:B------:R-:W-:Y:S04]  /*10e80*/  BSSY B1, `(.L_x_4548) ;  /* 0x0000002000017945 */ /* 0x000fe80003800000 */
[----:B---3--:R-:W-:Y:S05]  /*10e90*/  @!P0 BRA `(.L_x_4549) ;  /* 0x0000003400648947 */ /* 0x008fea0003800000 */
.L_x_4631:
[----:B------:R-:W-:Y:S05]  /*10ea0*/  BSYNC B1 ;  /* 0x0000000000017941 */ /* 0x000fea0003800000 */
.L_x_4548:
        /* <DEDUP_REMOVED lines=38> */
[----:B------:R-:W-:Y:S02]  /*11110*/  @P3 LOP3.LUT R22, R22, 0x10000, RZ, 0xfc, !PT ;  /* 0x0001000016163812 */ /* 0x000fe400078efcff */
[----:B---3--:R-:W-:Y:S02]  /*11120*/  IADD3.X R3, RZ, R3, RZ, P0, !PT ;  /* 0x00000003ff037210 */ /* 0x008fe400007fe4ff */
[----:B------:R-:W-:-:S03]  /*11130*/  ISETP.NE.U32.AND P0, PT, R30, RZ, PT ;  /* 0x000000ff1e00720c */ /* 0x000fc60003f05070 */
        /* <DEDUP_REMOVED lines=40> */
.L_x_4641:
        /* <DEDUP_REMOVED lines=25> */
.L_x_4551:
        /* <DEDUP_REMOVED lines=11> */
.L_x_4552:
[----:B------:R3:W-:Y:S01]  /*11600*/  SYNCS.ARRIVE.TRANS64.A1T0 RZ, [R6+URZ+0x28c50], RZ ;  /* 0x028c50ff06ff79a7 */ /* 0x0007e2000810003f */
[----:B------:R-:W-:Y:S05]  /*11610*/  @P3 BRA `(.L_x_4553) ;  /* 0xfffffff000543947 */ /* 0x000fea000383ffff */
.L_x_4540:
[----:B------:R-:W-:Y:S05]  /*11620*/  BSYNC B0 ;  /* 0x0000000000007941 */ /* 0x000fea0003800000 */
.L_x_4539:
        /* <DEDUP_REMOVED lines=21> */
.L_x_4555:
[----:B------:R-:W-:Y:S05]  /*11780*/  BSYNC B0 ;  /* 0x0000000000007941 */ /* 0x000fea0003800000 */
.L_x_4554:
[----:B------:R-:W-:-:S07]  /*11790*/  SEL R24, R24, RZ, P0 ;  /* 0x000000ff18187207 */ /* 0x000fce0000000000 */
.L_x_4514:
[----:B------:R-:W-:Y:S05]  /*117a0*/  BSYNC B7 ;  /* 0x0000000000077941 */ /* 0x000fea0003800000 */
.L_x_4512:
        /* <DEDUP_REMOVED lines=11> */
.L_x_4556:
        /* <DEDUP_REMOVED lines=36> */
.L_x_4651:
[----:B------:R-:W-:Y:S02]  /*11aa0*/  ULDC UR4, c[0x0][0xc38] ;  /* 0x00030e0000047ab9 */ /* 0x000fe40000000800 */
[----:B------:R-:W-:-:S04]  /*11ab0*/  IMAD.U32 R4, RZ, RZ, UR4 ;  /* 0x00000004ff047e24 */ /* 0x000fc8000f8e00ff */
[----:B--2---:R-:W-:-:S04]  /*11ac0*/  IMAD R14, R14, R4, RZ ;  /* 0x000000040e0e7224 */ /* 0x004fc800078e02ff */
[----:B------:R-:W-:-:S05]  /*11ad0*/  IMAD.IADD R5, R5, 0x1, R14 ;  /* 0x0000000105057824 */ /* 0x000fca00078e020e */
[----:B------:R-:W-:-:S13]  /*11ae0*/  ISETP.GT.AND P6, PT, R5, R0, PT ;  /* 0x000000000500720c */ /* 0x000fda0003fc4270 */
[----:B------:R-:W-:Y:S05]  /*11af0*/  @P6 BRA `(.L_x_4559) ;  /* 0x00000000009c6947 */ /* 0x000fea0003800000 */
.L_x_4564:
[----:B0-----:R-:W0:Y:S01]  /*11b00*/  LDC R2, c[0x0][0xc3c] ;  /* 0x00030f00ff027b82 */ /* 0x001e220000000800 */
[----:B------:R-:W-:-:S04]  /*11b10*/  IADD3 R19, R19, 0x1f, RZ ;  /* 0x0000001f13137810 */ /* 0x000fc80007ffe0ff */
        /* <DEDUP_REMOVED lines=12> */
.L_x_4562:
[----:B------:R-:W-:Y:S05]  /*11be0*/  BSYNC B0 ;  /* 0x0000000000007941 */ /* 0x000fea0003800000 */
.L_x_4561:
        /* <DEDUP_REMOVED lines=18> */
.L_x_4659:
[----:B------:R-:W-:Y:S02]  /*11d10*/  ULDC UR4, c[0x0][0xc38] ;  /* 0x00030e0000047ab9 */ /* 0x000fe40000000800 */
[----:B------:R-:W-:-:S04]  /*11d20*/  IMAD.U32 R4, RZ, RZ, UR4 ;  /* 0x00000004ff047e24 */ /* 0x000fc8000f8e00ff */
[----:B--2---:R-:W-:-:S04]  /*11d30*/  IMAD R14, R14, R4, RZ ;  /* 0x000000040e0e7224 */ /* 0x004fc800078e02ff */
[----:B------:R-:W-:-:S05]  /*11d40*/  IMAD.IADD R5, R14, 0x1, R5 ;  /* 0x000000010e057824 */ /* 0x000fca00078e0205 */
[----:B------:R-:W-:-:S13]  /*11d50*/  ISETP.GT.AND P6, PT, R5, R0, PT ;  /* 0x000000000500720c */ /* 0x000fda0003fc4270 */
[----:B------:R-:W-:Y:S05]  /*11d60*/  @!P6 BRA `(.L_x_4564) ;  /* 0xfffffffc0064e947 */ /* 0x000fea000383ffff */
.L_x_4559:
        /* <DEDUP_REMOVED lines=8> */
.L_x_4663:
[----:B------:R-:W-:Y:S01]  /*11df0*/  ISETP.NE.AND P0, PT, R3, RZ, PT ;  /* 0x000000ff0300720c */ /* 0x000fe20003f05270 */
[----:B------:R-:W-:-:S12]  /*11e00*/  IMAD.MOV.U32 R14, RZ, RZ, RZ ;  /* 0x000000ffff0e7224 */ /* 0x000fd800078e00ff */
[----:B------:R-:W-:Y:S05]  /*11e10*/  @!P0 BRA `(.L_x_4566) ;  /* 0x0000000000108947 */ /* 0x000fea0003800000 */
[----:B------:R-:W-:Y:S01]  /*11e20*/  UMOV UR4, 0xffffffff ;  /* 0xffffffff00047882 */ /* 0x000fe20000000000 */
[----:B------:R-:W-:Y:S02]  /*11e30*/  IADD3 R12, R6, -0x1, RZ ;  /* 0xffffffff060c7810 */ /* 0x000fe40007ffe0ff */
[----:B------:R-:W-:Y:S05]  /*11e40*/  BRA.DIV UR4, `(.L_x_4567) ;  /* 0x0000003604907947 */ /* 0x000fea000b800000 */
[----:B------:R4:W0:Y:S02]  /*11e50*/  SHFL.IDX PT, R14, R2, R12, 0x1f ;  /* 0x00001f0c020e7589 */ /* 0x00082400000e0000 */
.L_x_4566:
        /* <DEDUP_REMOVED lines=17> */
[----:B------:R-:W-:Y:S02]  /*11f70*/  IABS R3, R5 ;  /* 0x0000000500037213 */ /* 0x000fe40000000000 */
[----:B------:R-:W-:-:S03]  /*11f80*/  IADD3 R0, RZ, -R0, RZ ;  /* 0x80000000ff007210 */ /* 0x000fc60007ffe0ff */
        /* <DEDUP_REMOVED lines=35> */
[----:B------:R-:W-:Y:S01]  /*121c0*/  @!P1 IMAD.IADD R6, R6, 0x1, -R7 ;  /* 0x0000000106069824 */ /* 0x000fe200078e0a07 */
[----:B------:R-:W-:Y:S02]  /*121d0*/  @!P1 IADD3 R2, R2, 0x1, RZ ;  /* 0x0000000102029810 */ /* 0x000fe40007ffe0ff */
        /* <DEDUP_REMOVED lines=10> */
.L_x_4560:
[----:B------:R-:W-:Y:S01]  /*12280*/  UMOV UR4, URZ ;  /* 0x0000003f00047c82 */ /* 0x000fe20008000000 */
[----:B------:R-:W-:Y:S01]  /*12290*/  UMOV UR5, URZ ;  /* 0x0000003f00057c82 */ /* 0x000fe20008000000 */
[----:B------:R-:W-:Y:S01]  /*122a0*/  ULDC UR6, c[0x0][0xc3c] ;  /* 0x00030f0000067ab9 */ /* 0x000fe20000000800 */
[----:B------:R-:W-:Y:S01]  /*122b0*/  MOV R16, R0 ;  /* 0x0000000000107202 */ /* 0x000fe20000000f00 */
[----:B------:R-:W-:Y:S02]  /*122c0*/  IMAD.U32 R17, RZ, RZ, UR4 ;  /* 0x00000004ff117e24 */ /* 0x000fe4000f8e00ff */
[----:B------:R-:W-:Y:S02]  /*122d0*/  IMAD.U32 R18, RZ, RZ, UR5 ;  /* 0x00000005ff127e24 */ /* 0x000fe4000f8e00ff */
[----:B------:R-:W-:-:S07]  /*122e0*/  IMAD.U32 R19, RZ, RZ, UR6 ;  /* 0x00000006ff137e24 */ /* 0x000fce000f8e00ff */
.L_x_4568:
        /* <DEDUP_REMOVED lines=10> */
.L_x_4557:
[----:B------:R-:W-:Y:S02]  /*12390*/  ULDC UR4, c[0x0][0xc3c] ;  /* 0x00030f0000047ab9 */ /* 0x000fe40000000800 */
[----:B0-----:R-:W-:-:S13]  /*123a0*/  ISETP.GE.AND P0, PT, R19, UR4, PT ;  /* 0x0000000413007c0c */ /* 0x001fda000bf06270 */
[----:B------:R-:W-:Y:S05]  /*123b0*/  @!P0 BRA `(.L_x_4569) ;  /* 0xffffffb800008947 */ /* 0x000fea000383ffff */
[----:B------:R-:W-:Y:S05]  /*123c0*/  BSYNC B8 ;  /* 0x0000000000087941 */ /* 0x000fea0003800000 */
.L_x_4508:
        /* <DEDUP_REMOVED lines=12> */
.L_x_4666:
[----:B------:R-:W-:Y:S05]  /*12490*/  BSYNC B0 ;  /* 0x0000000000007941 */ /* 0x000fea0003800000 */
.L_x_4570:
[----:B------:R-:W-:-:S03]  /*124a0*/  UMOV UR4, 0xffffffff ;  /* 0xffffffff00047882 */ /* 0x000fc60000000000 */
[----:B------:R-:W-:Y:S05]  /*124b0*/  BRA.DIV UR4, `(.L_x_4572) ;  /* 0x00000032042c7947 */ /* 0x000fea000b800000 */
[----:B0-----:R-:W0:Y:S02]  /*124c0*/  S2R R0, SR_TID.X ;  /* 0x0000000000007919 */ /* 0x001e240000002100 */
[----:B0-----:R-:W-:-:S04]  /*124d0*/  SHF.R.U32.HI R0, RZ, 0x5, R0 ;  /* 0x00000005ff007819 */ /* 0x001fc80000011600 */
[----:B------:R-:W-:-:S05]  /*124e0*/  LOP3.LUT R0, R0, 0x3, RZ, 0xc0, !PT ;  /* 0x0000000300007812 */ /* 0x000fca00078ec0ff */
[----:B------:R0:W1:Y:S02]  /*124f0*/  SHFL.IDX PT, R14, R0, RZ, 0x1f ;  /* 0x00001fff000e7589 */ /* 0x00006400000e0000 */
.L_x_4669:
[----:B-1----:R-:W-:Y:S01]  /*12500*/  ISETP.NE.AND P0, PT, R14, RZ, PT ;  /* 0x000000ff0e00720c */ /* 0x002fe20003f05270 */
[----:B------:R-:W-:-:S12]  /*12510*/  BSSY B0, `(.L_x_4573) ;  /* 0x0000024000007945 */ /* 0x000fd80003800000 */
[----:B------:R-:W-:Y:S05]  /*12520*/  @P0 BRA `(.L_x_4574) ;  /* 0x0000000000880947 */ /* 0x000fea0003800000 */
[----:B------:R-:W-:-:S03]  /*12530*/  UMOV UR4, 0xffffffff ;  /* 0xffffffff00047882 */ /* 0x000fc60000000000 */
[----:B------:R-:W-:Y:S05]  /*12540*/  BRA.DIV UR4, `(.L_x_4575) ;  /* 0x00000032043c7947 */ /* 0x000fea000b800000 */
[----:B------:R-:W-:-:S13]  /*12550*/  ELECT P6, URZ, PT ;  /* 0x00000000003f782f */ /* 0x000fda00038c0000 */
.L_x_4672:
[----:B------:R-:W-:Y:S05]  /*12560*/  @!P6 BRA `(.L_x_4574) ;  /* 0x000000000078e947 */ /* 0x000fea0003800000 */
[----:B------:R-:W-:-:S06]  /*12570*/  ULOP3.LUT UR4, UR39, 0x2, URZ, 0xfc, !UPT ;  /* 0x0000000227047892 */ /* 0x000fcc000f8efc3f */
[----:B0-----:R-:W-:-:S04]  /*12580*/  MOV R0, UR4 ;  /* 0x0000000400007c02 */ /* 0x001fc80008000f00 */
[----:B------:R-:W-:-:S13]  /*12590*/  ISETP.NE.AND P0, PT, R0, 0x3, PT ;  /* 0x000000030000780c */ /* 0x000fda0003f05270 */
[----:B------:R-:W-:Y:S05]  /*125a0*/  @!P0 BRA `(.L_x_4576) ;  /* 0x0000000000048947 */ /* 0x000fea0003800000 */
[----:B------:R-:W-:Y:S01]  /*125b0*/  BPT.TRAP 0x1 ;  /* 0x000000040000795c */ /* 0x000fe20000300000 */
.L_x_4576:
[C---:B------:R-:W-:Y:S01]  /*125c0*/  IMAD R3, R24.reuse, 0x8, R5 ;  /* 0x0000000818037824 */ /* 0x040fe200078e0205 */
[----:B------:R-:W-:Y:S01]  /*125d0*/  SHF.L.U32 R2, R25, 0x1f, RZ ;  /* 0x0000001f19027819 */ /* 0x000fe200000006ff */
[----:B------:R-:W-:-:S03]  /*125e0*/  VIADD R24, R24, 0x1 ;  /* 0x0000000118187836 */ /* 0x000fc60000000000 */
[----:B------:R-:W0:Y:S02]  /*125f0*/  SYNCS.PHASECHK.TRANS64.TRYWAIT P1, [R3+URZ+0x28c40], R2 ;  /* 0x028c4002030075a7 */ /* 0x000e24000802017f */
[----:B------:R-:W-:-:S04]  /*12600*/  ISETP.NE.AND P2, PT, R24, 0x2, PT ;  /* 0x000000021800780c */ /* 0x000fc80003f45270 */
[----:B------:R-:W-:Y:S01]  /*12610*/  SEL R0, RZ, 0x1, P2 ;  /* 0x00000001ff007807 */ /* 0x000fe20001000000 */
[----:B0-----:R-:W-:Y:S08]  /*12620*/  @!P1 BRA `(.L_x_4577) ;  /* 0x0000003000249947 */ /* 0x001ff00003800000 */
.L_x_4673:
[----:B------:R-:W-:Y:S02]  /*12630*/  SEL R24, R24, RZ, P2 ;  /* 0x000000ff18187207 */ /* 0x000fe40001000000 */
[----:B------:R-:W-:Y:S01]  /*12640*/  LOP3.LUT R0, R25, R0, RZ, 0x3c, !PT ;  /* 0x0000000019007212 */ /* 0x000fe200078e3cff */
[----:B------:R-:W-:Y:S06]  /*12650*/  @!P0 BRA `(.L_x_4578) ;  /* 0x0000000000048947 */ /* 0x000fec0003800000 */
[----:B------:R-:W-:Y:S01]  /*12660*/  BPT.TRAP 0x1 ;  /* 0x000000040000795c */ /* 0x000fe20000300000 */
.L_x_4578:
[----:B------:R-:W-:Y:S01]  /*12670*/  IMAD R5, R24, 0x8, R5 ;  /* 0x0000000818057824 */ /* 0x000fe200078e0205 */
[----:B------:R-:W-:-:S04]  /*12680*/  SHF.L.U32 R0, R0, 0x1f, RZ ;  /* 0x0000001f00007819 */ /* 0x000fc800000006ff */
[----:B------:R-:W1:Y:S02]  /*12690*/  SYNCS.PHASECHK.TRANS64.TRYWAIT P1, [R5+URZ+0x28c40], R0 ;  /* 0x028c4000050075a7 */ /* 0x000e64000802017f */
[----:B-1----:R-:W-:Y:S05]  /*126a0*/  @!P1 BRA `(.L_x_4579) ;  /* 0x0000003000189947 */ /* 0x002fea0003800000 */
.L_x_4674:
[----:B------:R-:W-:Y:S05]  /*126b0*/  @!P0 BRA `(.L_x_4580) ;  /* 0x0000000000048947 */ /* 0x000fea0003800000 */
[----:B------:R-:W-:Y:S01]  /*126c0*/  BPT.TRAP 0x1 ;  /* 0x000000040000795c */ /* 0x000fe20000300000 */
.L_x_4580:
[----:B------:R-:W5:Y:S02]  /*126d0*/  SYNCS.PHASECHK.TRANS64.TRYWAIT P1, [R3+URZ+0x28c60], R2 ;  /* 0x028c6002030075a7 */ /* 0x000f64000802017f */
[----:B-----5:R-:W-:Y:S05]  /*126e0*/  @!P1 BRA `(.L_x_4581) ;  /* 0x00000030001c9947 */ /* 0x020fea0003800000 */
.L_x_4675:
[----:B------:R-:W-:Y:S05]  /*126f0*/  @!P0 BRA `(.L_x_4582) ;  /* 0x0000000000048947 */ /* 0x000fea0003800000 */
[----:B------:R-:W-:Y:S01]  /*12700*/  BPT.TRAP 0x1 ;  /* 0x000000040000795c */ /* 0x000fe20000300000 */
.L_x_4582:
[----:B------:R0:W0:Y:S02]  /*12710*/  SYNCS.PHASECHK.TRANS64.TRYWAIT P0, [R5+URZ+0x28c60], R0 ;  /* 0x028c6000050075a7 */ /* 0x000024000800017f */
[----:B0-----:R-:W-:Y:S05]  /*12720*/  @!P0 NANOSLEEP.SYNCS 0x989680 ;  /* 0x009896800000895d */ /* 0x001fea0003900000 */
[----:B------:R-:W0:Y:S02]  /*12730*/  @!P0 SYNCS.PHASECHK.TRANS64 P0, [R5+URZ+0x28c60], R0 ;  /* 0x028c6000050085a7 */ /* 0x000e24000800007f */
[----:B0-----:R-:W-:Y:S05]  /*12740*/  @!P0 BRA `(.L_x_4582) ;  /* 0xfffffffc00f08947 */ /* 0x001fea000383ffff */
.L_x_4574:
[----:B------:R-:W-:Y:S05]  /*12750*/  BSYNC B0 ;  /* 0x0000000000007941 */ /* 0x000fea0003800000 */
.L_x_4573:
[----:B------:R-:W-:Y:S05]  /*12760*/  EXIT ;  /* 0x000000000000794d */ /* 0x000fea0003800000 */
.L_x_4441:
[----:B0-----:R-:W-:-:S04]  /*12770*/  IMAD.U32 R4, RZ, RZ, UR21 ;  /* 0x00000015ff047e24 */ /* 0x001fc8000f8e00ff */
[----:B------:R0:W1:Y:S03]  /*12780*/  SYNCS.PHASECHK.TRANS64.TRYWAIT P1, [R4+URZ+0x28c50], R3 ;  /* 0x028c5003040075a7 */ /* 0x000066000802017f */
[----:B-1----:R-:W-:Y:S05]  /*12790*/  @!P1 NANOSLEEP.SYNCS 0x989680 ;  /* 0x009896800000995d */ /* 0x002fea0003900000 */
[----:B------:R-:W1:Y:S02]  /*127a0*/  @!P1 SYNCS.PHASECHK.TRANS64 P1, [R4+URZ+0x28c50], R3 ;  /* 0x028c5003040095a7 */ /* 0x000e64000802007f */
[----:B-1----:R-:W-:Y:S05]  /*127b0*/  @!P1 BRA `(.L_x_4441) ;  /* 0xfffffffc00ec9947 */ /* 0x002fea000383ffff */
[----:B------:R-:W-:Y:S05]  /*127c0*/  BRA `(.L_x_4583) ;  /* 0xfffffef000d07947 */ /* 0x000fea000383ffff */
.L_x_4447:
[----:B-1----:R-:W-:-:S04]  /*127d0*/  IMAD.U32 R4, RZ, RZ, UR21 ;  /* 0x00000015ff047e24 */ /* 0x002fc8000f8e00ff */
[----:B------:R1:W2:Y:S03]  /*127e0*/  SYNCS.PHASECHK.TRANS64.TRYWAIT P1, [R4+URZ+0x28c50], R3 ;  /* 0x028c5003040075a7 */ /* 0x0002a6000802017f */
[----:B--2---:R-:W-:Y:S05]  /*127f0*/  @!P1 NANOSLEEP.SYNCS 0x989680 ;  /* 0x009896800000995d */ /* 0x004fea0003900000 */
[----:B------:R-:W2:Y:S02]  /*12800*/  @!P1 SYNCS.PHASECHK.TRANS64 P1, [R4+URZ+0x28c50], R3 ;  /* 0x028c5003040095a7 */ /* 0x000ea4000802007f */
[----:B--2---:R-:W-:Y:S05]  /*12810*/  @!P1 BRA `(.L_x_4447) ;  /* 0xfffffffc00ec9947 */ /* 0x004fea000383ffff */
[----:B------:R-:W-:Y:S05]  /*12820*/  BRA `(.L_x_4446) ;  /* 0xfffffefc00c87947 */ /* 0x000fea000383ffff */
.L_x_4451:
[----:B0-----:R-:W-:-:S04]  /*12830*/  MOV R3, UR41 ;  /* 0x0000002900037c02 */ /* 0x001fc80008000f00 */
[----:B------:R0:W1:Y:S03]  /*12840*/  SYNCS.PHASECHK.TRANS64.TRYWAIT P1, [R3+URZ+0x28c00], R0 ;  /* 0x028c0000030075a7 */ /* 0x000066000802017f */
[----:B-1----:R-:W-:Y:S05]  /*12850*/  @!P1 NANOSLEEP.SYNCS 0x989680 ;  /* 0x009896800000995d */ /* 0x002fea0003900000 */
[----:B------:R-:W1:Y:S02]  /*12860*/  @!P1 SYNCS.PHASECHK.TRANS64 P1, [R3+URZ+0x28c00], R0 ;  /* 0x028c0000030095a7 */ /* 0x000e64000802007f */
[----:B-1----:R-:W-:Y:S05]  /*12870*/  @!P1 BRA `(.L_x_4451) ;  /* 0xfffffffc00ec9947 */ /* 0x002fea000383ffff */
[----:B------:R-:W-:Y:S05]  /*12880*/  BRA `(.L_x_4584) ;  /* 0xffffff1000587947 */ /* 0x000fea000383ffff */
.L_x_4455:
[----:B--2---:R2:W3:Y:S02]  /*12890*/  SYNCS.PHASECHK.TRANS64.TRYWAIT P1, [R7+URZ+0x28c30], R8 ;  /* 0x028c3008070075a7 */ /* 0x0044e4000802017f */
[----:B---3--:R-:W-:Y:S05]  /*128a0*/  @!P1 NANOSLEEP.SYNCS 0x989680 ;  /* 0x009896800000995d */ /* 0x008fea0003900000 */
[----:B------:R-:W3:Y:S02]  /*128b0*/  @!P1 SYNCS.PHASECHK.TRANS64 P1, [R7+URZ+0x28c30], R8 ;  /* 0x028c3008070095a7 */ /* 0x000ee4000802007f */
[----:B---3--:R-:W-:Y:S05]  /*128c0*/  @!P1 BRA `(.L_x_4455) ;  /* 0xfffffffc00f09947 */ /* 0x008fea000383ffff */
[----:B------:R-:W-:Y:S05]  /*128d0*/  BRA `(.L_x_4454) ;  /* 0xffffff1000747947 */ /* 0x000fea000383ffff */
.L_x_4460:
[----:B-1----:R1:W3:Y:S02]  /*128e0*/  SYNCS.PHASECHK.TRANS64.TRYWAIT P1, [R7+URZ+0x28c50], R8 ;  /* 0x028c5008070075a7 */ /* 0x0022e4000802017f */
[----:B---3--:R-:W-:Y:S05]  /*128f0*/  @!P1 NANOSLEEP.SYNCS 0x989680 ;  /* 0x009896800000995d */ /* 0x008fea0003900000 */
[----:B------:R-:W3:Y:S02]  /*12900*/  @!P1 SYNCS.PHASECHK.TRANS64 P1, [R7+URZ+0x28c50], R8 ;  /* 0x028c5008070095a7 */ /* 0x000ee4000802007f */
[----:B---3--:R-:W-:Y:S05]  /*12910*/  @!P1 BRA `(.L_x_4460) ;  /* 0xfffffffc00f09947 */ /* 0x008fea000383ffff */
[----:B------:R-:W-:Y:S05]  /*12920*/  BRA `(.L_x_4459) ;  /* 0xffffff2800007947 */ /* 0x000fea000383ffff */
.L_x_4466:
[----:B-1----:R-:W-:-:S04]  /*12930*/  IMAD.U32 R6, RZ, RZ, UR23 ;  /* 0x00000017ff067e24 */ /* 0x002fc8000f8e00ff */
[----:B------:R1:W3:Y:S03]  /*12940*/  SYNCS.PHASECHK.TRANS64.TRYWAIT P1, [R6+URZ+0x28c30], R7 ;  /* 0x028c3007060075a7 */ /* 0x0002e6000802017f */
[----:B---3--:R-:W-:Y:S05]  /*12950*/  @!P1 NANOSLEEP.SYNCS 0x989680 ;  /* 0x009896800000995d */ /* 0x008fea0003900000 */
[----:B------:R-:W3:Y:S02]  /*12960*/  @!P1 SYNCS.PHASECHK.TRANS64 P1, [R6+URZ+0x28c30], R7 ;  /* 0x028c3007060095a7 */ /* 0x000ee4000802007f */
[----:B---3--:R-:W-:Y:S05]  /*12970*/  @!P1 BRA `(.L_x_4466) ;  /* 0xfffffffc00ec9947 */ /* 0x008fea000383ffff */
[----:B------:R-:W-:Y:S05]  /*12980*/  BRA `(.L_x_4465) ;  /* 0xffffff2c00147947 */ /* 0x000fea000383ffff */
.L_x_4471:
[----:B-1----:R-:W-:-:S04]  /*12990*/  IMAD.U32 R8, RZ, RZ, UR23 ;  /* 0x00000017ff087e24 */ /* 0x002fc8000f8e00ff */
[----:B------:R1:W2:Y:S03]  /*129a0*/  SYNCS.PHASECHK.TRANS64.TRYWAIT P1, [R8+URZ+0x28c50], R7 ;  /* 0x028c5007080075a7 */ /* 0x0002a6000802017f */
[----:B--2---:R-:W-:Y:S05]  /*129b0*/  @!P1 NANOSLEEP.SYNCS 0x989680 ;  /* 0x009896800000995d */ /* 0x004fea0003900000 */
[----:B------:R-:W2:Y:S02]  /*129c0*/  @!P1 SYNCS.PHASECHK.TRANS64 P1, [R8+URZ+0x28c50], R7 ;  /* 0x028c5007080095a7 */ /* 0x000ea4000802007f */
[----:B--2---:R-:W-:Y:S05]  /*129d0*/  @!P1 BRA `(.L_x_4471) ;  /* 0xfffffffc00ec9947 */ /* 0x004fea000383ffff */
[----:B------:R-:W-:Y:S05]  /*129e0*/  BRA `(.L_x_4470) ;  /* 0xffffff4800987947 */ /* 0x000fea000383ffff */
.L_x_4478:
[----:B-1----:R-:W-:-:S04]  /*129f0*/  IMAD.U32 R6, RZ, RZ, UR22 ;  /* 0x00000016ff067e24 */ /* 0x002fc8000f8e00ff */
[----:B------:R1:W4:Y:S03]  /*12a00*/  SYNCS.PHASECHK.TRANS64.TRYWAIT P1, [R6+URZ+0x28c30], R7 ;  /* 0x028c3007060075a7 */ /* 0x000326000802017f */
[----:B----4-:R-:W-:Y:S05]  /*12a10*/  @!P1 NANOSLEEP.SYNCS 0x989680 ;  /* 0x009896800000995d */ /* 0x010fea0003900000 */
[----:B------:R-:W4:Y:S02]  /*12a20*/  @!P1 SYNCS.PHASECHK.TRANS64 P1, [R6+URZ+0x28c30], R7 ;  /* 0x028c3007060095a7 */ /* 0x000f24000802007f */
[----:B----4-:R-:W-:Y:S05]  /*12a30*/  @!P1 BRA `(.L_x_4478) ;  /* 0xfffffffc00ec9947 */ /* 0x010fea000383ffff */
[----:B------:R-:W-:Y:S05]  /*12a40*/  BRA `(.L_x_4477) ;  /* 0xffffff4c008c7947 */ /* 0x000fea000383ffff */
.L_x_4483:
[----:B--2---:R-:W-:-:S04]  /*12a50*/  IMAD.U32 R8, RZ, RZ, UR22 ;  /* 0x00000016ff087e24 */ /* 0x004fc8000f8e00ff */
[----:B------:R2:W3:Y:S03]  /*12a60*/  SYNCS.PHASECHK.TRANS64.TRYWAIT P1, [R8+URZ+0x28c50], R7 ;  /* 0x028c5007080075a7 */ /* 0x0004e6000802017f */
[----:B---3--:R-:W-:Y:S05]  /*12a70*/  @!P1 NANOSLEEP.SYNCS 0x989680 ;  /* 0x009896800000995d */ /* 0x008fea0003900000 */
[----:B------:R-:W3:Y:S02]  /*12a80*/  @!P1 SYNCS.PHASECHK.TRANS64 P1, [R8+URZ+0x28c50], R7 ;  /* 0x028c5007080095a7 */ /* 0x000ee4000802007f */
[----:B---3--:R-:W-:Y:S05]  /*12a90*/  @!P1 BRA `(.L_x_4483) ;  /* 0xfffffffc00ec9947 */ /* 0x008fea000383ffff */
[----:B------:R-:W-:Y:S05]  /*12aa0*/  BRA `(.L_x_4482) ;  /* 0xffffff6400b07947 */ /* 0x000fea000383ffff */
.L_x_4520:
        /* <DEDUP_REMOVED lines=11> */
.L_x_4586:
[----:B------:R-:W-:Y:S05]  /*12b60*/  BSYNC B0 ;  /* 0x0000000000007941 */ /* 0x000fea0003800000 */
.L_x_4585:
[----:B------:R-:W-:Y:S05]  /*12b70*/  BRA `(.L_x_4587) ;  /* 0xffffffbc00887947 */ /* 0x000fea000383ffff */
.L_x_4523:
[----:B0-----:R0:W1:Y:S02]  /*12b80*/  SYNCS.PHASECHK.TRANS64.TRYWAIT P0, [R27+URZ+0x28c40], R0 ;  /* 0x028c40001b0075a7 */ /* 0x001064000800017f */
[----:B-1----:R-:W-:Y:S05]  /*12b90*/  @!P0 NANOSLEEP.SYNCS 0x989680 ;  /* 0x009896800000895d */ /* 0x002fea0003900000 */
[----:B------:R-:W1:Y:S02]  /*12ba0*/  @!P0 SYNCS.PHASECHK.TRANS64 P0, [R27+URZ+0x28c40], R0 ;  /* 0x028c40001b0085a7 */ /* 0x000e64000800007f */
[----:B-1----:R-:W-:Y:S05]  /*12bb0*/  @!P0 BRA `(.L_x_4523) ;  /* 0xfffffffc00f08947 */ /* 0x002fea000383ffff */
[----:B------:R-:W-:Y:S05]  /*12bc0*/  BRA `(.L_x_4588) ;  /* 0xffffffc0005c7947 */ /* 0x000fea000383ffff */
.L_x_4524:
        /* <DEDUP_REMOVED lines=8> */
.L_x_4590:
[----:B------:R-:W-:Y:S05]  /*12c50*/  BSYNC B0 ;  /* 0x0000000000007941 */ /* 0x000fea0003800000 */
.L_x_4589:
        /* <DEDUP_REMOVED lines=9> */
.L_x_4591:
[----:B------:R-:W-:Y:S02]  /*12cf0*/  IMAD.MOV.U32 R13, RZ, RZ, R4 ;  /* 0x000000ffff0d7224 */ /* 0x000fe400078e0004 */
[----:B------:R-:W-:Y:S01]  /*12d00*/  IMAD.MOV.U32 R12, RZ, RZ, 0x1 ;  /* 0x00000001ff0c7424 */ /* 0x000fe200078e00ff */
[----:B------:R-:W-:-:S07]  /*12d10*/  MOV R3, R14 ;  /* 0x0000000e00037202 */ /* 0x000fce0000000f00 */
[----:B------:R-:W-:Y:S05]  /*12d20*/  WARPSYNC.COLLECTIVE R15, `(.L_x_4592) ;  /* 0x000000000f087348 */ /* 0x000fea0003c00000 */
[----:B------:R0:W1:Y:S02]  /*12d30*/  SHFL.IDX P6, R14, R13, R12, R11 ;  /* 0x0000000c0d0e7389 */ /* 0x00006400000c000b */
[----:B01----:R-:W-:Y:S01]  /*12d40*/  ENDCOLLECTIVE ;  /* 0x000000000000791b */ /* 0x003fe20003800000 */
.L_x_4592:
        /* <DEDUP_REMOVED lines=15> */
.L_x_4593:
[----:B------:R-:W-:Y:S02]  /*12e40*/  @P0 IMAD R6, R5, 0x2, R23 ;  /* 0x0000000205060824 */ /* 0x000fe400078e0217 */
[----:B------:R-:W-:Y:S02]  /*12e50*/  IMAD.MOV.U32 R13, RZ, RZ, R4 ;  /* 0x000000ffff0d7224 */ /* 0x000fe400078e0004 */
[----:B------:R-:W-:Y:S02]  /*12e60*/  IMAD.MOV.U32 R12, RZ, RZ, 0x2 ;  /* 0x00000002ff0c7424 */ /* 0x000fe400078e00ff */
[----:B------:R-:W-:-:S07]  /*12e70*/  IMAD.MOV.U32 R3, RZ, RZ, R14 ;  /* 0x000000ffff037224 */ /* 0x000fce00078e000e */
[----:B------:R-:W-:Y:S05]  /*12e80*/  WARPSYNC.COLLECTIVE R15, `(.L_x_4594) ;  /* 0x000000000f087348 */ /* 0x000fea0003c00000 */
[----:B------:R0:W1:Y:S02]  /*12e90*/  SHFL.IDX P6, R14, R13, R12, R11 ;  /* 0x0000000c0d0e7389 */ /* 0x00006400000c000b */
[----:B01----:R-:W-:Y:S01]  /*12ea0*/  ENDCOLLECTIVE ;  /* 0x000000000000791b */ /* 0x003fe20003800000 */
.L_x_4594:
        /* <DEDUP_REMOVED lines=15> */
.L_x_4595:
[----:B------:R-:W-:Y:S02]  /*12fa0*/  @P0 IMAD R6, R5, 0x2, R23 ;  /* 0x0000000205060824 */ /* 0x000fe400078e0217 */
[----:B------:R-:W-:Y:S01]  /*12fb0*/  IMAD.MOV.U32 R13, RZ, RZ, R4 ;  /* 0x000000ffff0d7224 */ /* 0x000fe200078e0004 */
[----:B------:R-:W-:Y:S01]  /*12fc0*/  MOV R12, 0x3 ;  /* 0x00000003000c7802 */ /* 0x000fe20000000f00 */
[----:B------:R-:W-:-:S07]  /*12fd0*/  IMAD.MOV.U32 R3, RZ, RZ, R14 ;  /* 0x000000ffff037224 */ /* 0x000fce00078e000e */
[----:B------:R-:W-:Y:S05]  /*12fe0*/  WARPSYNC.COLLECTIVE R15, `(.L_x_4596) ;  /* 0x000000000f087348 */ /* 0x000fea0003c00000 */
[----:B------:R0:W1:Y:S02]  /*12ff0*/  SHFL.IDX P6, R14, R13, R12, R11 ;  /* 0x0000000c0d0e7389 */ /* 0x00006400000c000b */
[----:B01----:R-:W-:Y:S01]  /*13000*/  ENDCOLLECTIVE ;  /* 0x000000000000791b */ /* 0x003fe20003800000 */
.L_x_4596:
        /* <DEDUP_REMOVED lines=10> */
.L_x_4597:
[----:B------:R-:W-:Y:S01]  /*130b0*/  @!PT LDS RZ, [RZ] ;  /* 0x00000000fffff984 */ /* 0x000fe20000000800 */
[----:B------:R-:W-:Y:S01]  /*130c0*/  @!PT LDS RZ, [RZ] ;  /* 0x00000000fffff984 */ /* 0x000fe20000000800 */
[----:B------:R-:W-:Y:S01]  /*130d0*/  @!PT LDS RZ, [RZ] ;  /* 0x00000000fffff984 */ /* 0x000fe20000000800 */
[----:B------:R0:W-:Y:S01]  /*130e0*/  @P0 LDGSTS.E.BYPASS.LTC128B.128 [R6+0x23400], desc[UR50][R2.64], !P2 ;  /* 0x2340000002060fae */ /* 0x0001e2000d101d72 */
[----:B------:R-:W-:Y:S01]  /*130f0*/  IMAD.MOV.U32 R0, RZ, RZ, R14 ;  /* 0x000000ffff007224 */ /* 0x000fe200078e000e */
[----:B------:R-:W-:Y:S06]  /*13100*/  BRA `(.L_x_4598) ;  /* 0xffffffc000147947 */ /* 0x000fec000383ffff */
.L_x_4529:
        /* <DEDUP_REMOVED lines=9> */
.L_x_4599:
[C---:B------:R-:W-:Y:S01]  /*131a0*/  VIADD R6, R17.reuse, 0x10 ;  /* 0x0000001011067836 */ /* 0x040fe20000000000 */
[----:B------:R-:W-:Y:S01]  /*131b0*/  ISETP.GE.AND P0, PT, R17, R5, PT ;  /* 0x000000051100720c */ /* 0x000fe20003f06270 */
[----:B------:R-:W-:Y:S02]  /*131c0*/  IMAD.MOV.U32 R13, RZ, RZ, R0 ;  /* 0x000000ffff0d7224 */ /* 0x000fe400078e0000 */
[----:B------:R-:W-:-:S10]  /*131d0*/  IMAD.MOV.U32 R2, RZ, RZ, R14 ;  /* 0x000000ffff027224 */ /* 0x000fd400078e000e */
[----:B------:R-:W-:Y:S05]  /*131e0*/  WARPSYNC.COLLECTIVE R15, `(.L_x_4600) ;  /* 0x000000000f087348 */ /* 0x000fea0003c00000 */
[----:B------:R0:W1:Y:S02]  /*131f0*/  SHFL.IDX P6, R14, R13, R12, R11 ;  /* 0x0000000c0d0e7389 */ /* 0x00006400000c000b */
[----:B01----:R-:W-:Y:S01]  /*13200*/  ENDCOLLECTIVE ;  /* 0x000000000000791b */ /* 0x003fe20003800000 */
.L_x_4600:
[----:B------:R-:W-:Y:S02]  /*13210*/  IMAD.MOV.U32 R13, RZ, RZ, R4 ;  /* 0x000000ffff0d7224 */ /* 0x000fe400078e0004 */
[----:B------:R-:W-:Y:S02]  /*13220*/  IMAD.MOV.U32 R12, RZ, RZ, 0x1 ;  /* 0x00000001ff0c7424 */ /* 0x000fe400078e00ff */
[----:B------:R-:W-:-:S07]  /*13230*/  IMAD.MOV.U32 R3, RZ, RZ, R14 ;  /* 0x000000ffff037224 */ /* 0x000fce00078e000e */
[----:B------:R-:W-:Y:S05]  /*13240*/  WARPSYNC.COLLECTIVE R15, `(.L_x_4601) ;  /* 0x000000000f087348 */ /* 0x000fea0003c00000 */
[----:B------:R0:W1:Y:S02]  /*13250*/  SHFL.IDX P6, R14, R13, R12, R11 ;  /* 0x0000000c0d0e7389 */ /* 0x00006400000c000b */
[----:B01----:R-:W-:Y:S01]  /*13260*/  ENDCOLLECTIVE ;  /* 0x000000000000791b */ /* 0x003fe20003800000 */
.L_x_4601:
        /* <DEDUP_REMOVED lines=15> */
.L_x_4602:
[----:B------:R-:W-:Y:S02]  /*13360*/  IMAD.MOV.U32 R13, RZ, RZ, R4 ;  /* 0x000000ffff0d7224 */ /* 0x000fe400078e0004 */
[----:B------:R-:W-:Y:S01]  /*13370*/  IMAD.MOV.U32 R12, RZ, RZ, 0x2 ;  /* 0x00000002ff0c7424 */ /* 0x000fe200078e00ff */
[----:B------:R-:W-:-:S07]  /*13380*/  MOV R3, R14 ;  /* 0x0000000e00037202 */ /* 0x000fce0000000f00 */
[----:B------:R-:W-:Y:S05]  /*13390*/  WARPSYNC.COLLECTIVE R15, `(.L_x_4603) ;  /* 0x000000000f087348 */ /* 0x000fea0003c00000 */
[----:B------:R0:W1:Y:S02]  /*133a0*/  SHFL.IDX P6, R14, R13, R12, R11 ;  /* 0x0000000c0d0e7389 */ /* 0x00006400000c000b */
[----:B01----:R-:W-:Y:S01]  /*133b0*/  ENDCOLLECTIVE ;  /* 0x000000000000791b */ /* 0x003fe20003800000 */
.L_x_4603:
        /* <DEDUP_REMOVED lines=16> */
.L_x_4604:
[----:B------:R-:W-:Y:S02]  /*134c0*/  IMAD.MOV.U32 R13, RZ, RZ, R4 ;  /* 0x000000ffff0d7224 */ /* 0x000fe400078e0004 */
[----:B------:R-:W-:Y:S02]  /*134d0*/  IMAD.MOV.U32 R12, RZ, RZ, 0x3 ;  /* 0x00000003ff0c7424 */ /* 0x000fe400078e00ff */
[----:B------:R-:W-:-:S07]  /*134e0*/  IMAD.MOV.U32 R3, RZ, RZ, R14 ;  /* 0x000000ffff037224 */ /* 0x000fce00078e000e */
[----:B------:R-:W-:Y:S05]  /*134f0*/  WARPSYNC.COLLECTIVE R15, `(.L_x_4605) ;  /* 0x000000000f087348 */ /* 0x000fea0003c00000 */
[----:B------:R0:W1:Y:S02]  /*13500*/  SHFL.IDX P6, R14, R13, R12, R11 ;  /* 0x0000000c0d0e7389 */ /* 0x00006400000c000b */
[----:B01----:R-:W-:Y:S01]  /*13510*/  ENDCOLLECTIVE ;  /* 0x000000000000791b */ /* 0x003fe20003800000 */
.L_x_4605:
        /* <DEDUP_REMOVED lines=10> */
.L_x_4606:
[----:B------:R-:W-:Y:S01]  /*135c0*/  @!PT LDS RZ, [RZ] ;  /* 0x00000000fffff984 */ /* 0x000fe20000000800 */
[----:B------:R-:W-:Y:S01]  /*135d0*/  @!PT LDS RZ, [RZ] ;  /* 0x00000000fffff984 */ /* 0x000fe20000000800 */
[----:B------:R-:W-:Y:S01]  /*135e0*/  @!PT LDS RZ, [RZ] ;  /* 0x00000000fffff984 */ /* 0x000fe20000000800 */
[----:B------:R1:W-:Y:S01]  /*135f0*/  @!P0 LDGSTS.E.BYPASS.LTC128B.128 [R7+0x21400], desc[UR50][R2.64], !P1 ;  /* 0x2140000002078fae */ /* 0x0003e2000c901d72 */
[----:B------:R-:W-:Y:S01]  /*13600*/  IMAD.MOV.U32 R0, RZ, RZ, R14 ;  /* 0x000000ffff007224 */ /* 0x000fe200078e000e */
[----:B------:R-:W-:Y:S06]  /*13610*/  BRA `(.L_x_4607) ;  /* 0xffffffc4001c7947 */ /* 0x000fec000383ffff */
.L_x_4532:
[----:B0-----:R0:W1:Y:S02]  /*13620*/  SYNCS.PHASECHK.TRANS64.TRYWAIT P0, [R23+URZ+0x28c20], R0 ;  /* 0x028c2000170075a7 */ /* 0x001064000800017f */
[----:B-1----:R-:W-:Y:S05]  /*13630*/  @!P0 NANOSLEEP.SYNCS 0x989680 ;  /* 0x009896800000895d */ /* 0x002fea0003900000 */
[----:B------:R-:W1:Y:S02]  /*13640*/  @!P0 SYNCS.PHASECHK.TRANS64 P0, [R23+URZ+0x28c20], R0 ;  /* 0x028c2000170085a7 */ /* 0x000e64000800007f */
[----:B-1----:R-:W-:Y:S05]  /*13650*/  @!P0 BRA `(.L_x_4532) ;  /* 0xfffffffc00f08947 */ /* 0x002fea000383ffff */
[----:B------:R-:W-:Y:S05]  /*13660*/  BRA `(.L_x_4608) ;  /* 0xffffffc400787947 */ /* 0x000fea000383ffff */
.L_x_4535:
[----:B0-----:R0:W1:Y:S02]  /*13670*/  SYNCS.PHASECHK.TRANS64.TRYWAIT P0, [R27+URZ+0x28c60], R0 ;  /* 0x028c60001b0075a7 */ /* 0x001064000800017f */
[----:B-1----:R-:W-:Y:S05]  /*13680*/  @!P0 NANOSLEEP.SYNCS 0x989680 ;  /* 0x009896800000895d */ /* 0x002fea0003900000 */
[----:B------:R-:W1:Y:S02]  /*13690*/  @!P0 SYNCS.PHASECHK.TRANS64 P0, [R27+URZ+0x28c60], R0 ;  /* 0x028c60001b0085a7 */ /* 0x000e64000800007f */
[----:B-1----:R-:W-:Y:S05]  /*136a0*/  @!P0 BRA `(.L_x_4535) ;  /* 0xfffffffc00f08947 */ /* 0x002fea000383ffff */
[----:B------:R-:W-:Y:S05]  /*136b0*/  BRA `(.L_x_4609) ;  /* 0xffffffc400887947 */ /* 0x000fea000383ffff */
.L_x_4536:
        /* <DEDUP_REMOVED lines=8> */
.L_x_4611:
[----:B------:R-:W-:Y:S05]  /*13740*/  BSYNC B0 ;  /* 0x0000000000007941 */ /* 0x000fea0003800000 */
.L_x_4610:
        /* <DEDUP_REMOVED lines=14> */
.L_x_4612:
        /* <DEDUP_REMOVED lines=41> */
.L_x_4613:
[----:B------:R-:W-:Y:S01]  /*13ac0*/  IMAD.MOV.U32 R13, RZ, RZ, R4 ;  /* 0x000000ffff0d7224 */ /* 0x000fe200078e0004 */
[----:B------:R-:W-:-:S07]  /*13ad0*/  MOV R3, R14 ;  /* 0x0000000e00037202 */ /* 0x000fce0000000f00 */
[----:B------:R-:W-:Y:S05]  /*13ae0*/  WARPSYNC.COLLECTIVE R15, `(.L_x_4614) ;  /* 0x000000000f087348 */ /* 0x000fea0003c00000 */
[----:B------:R0:W1:Y:S02]  /*13af0*/  SHFL.IDX P6, R14, R13, R12, R11 ;  /* 0x0000000c0d0e7389 */ /* 0x00006400000c000b */
[----:B01----:R-:W-:Y:S01]  /*13b00*/  ENDCOLLECTIVE ;  /* 0x000000000000791b */ /* 0x003fe20003800000 */
.L_x_4614:
        /* <DEDUP_REMOVED lines=29> */
.L_x_4615:
[----:B------:R-:W-:Y:S01]  /*13ce0*/  IMAD.MOV.U32 R13, RZ, RZ, R4 ;  /* 0x000000ffff0d7224 */ /* 0x000fe200078e0004 */
[----:B------:R-:W-:-:S07]  /*13cf0*/  MOV R7, R14 ;  /* 0x0000000e00077202 */ /* 0x000fce0000000f00 */
[----:B------:R-:W-:Y:S05]  /*13d00*/  WARPSYNC.COLLECTIVE R15, `(.L_x_4616) ;  /* 0x000000000f087348 */ /* 0x000fea0003c00000 */
[----:B------:R0:W1:Y:S02]  /*13d10*/  SHFL.IDX P6, R14, R13, R12, R11 ;  /* 0x0000000c0d0e7389 */ /* 0x00006400000c000b */
[----:B01----:R-:W-:Y:S01]  /*13d20*/  ENDCOLLECTIVE ;  /* 0x000000000000791b */ /* 0x003fe20003800000 */
.L_x_4616:
        /* <DEDUP_REMOVED lines=29> */
.L_x_4617:
[----:B------:R-:W-:Y:S01]  /*13f00*/  IMAD.MOV.U32 R13, RZ, RZ, R4 ;  /* 0x000000ffff0d7224 */ /* 0x000fe200078e0004 */
[----:B------:R-:W-:-:S07]  /*13f10*/  MOV R6, R14 ;  /* 0x0000000e00067202 */ /* 0x000fce0000000f00 */
[----:B------:R-:W-:Y:S05]  /*13f20*/  WARPSYNC.COLLECTIVE R15, `(.L_x_4618) ;  /* 0x000000000f087348 */ /* 0x000fea0003c00000 */
[----:B------:R0:W1:Y:S02]  /*13f30*/  SHFL.IDX P6, R14, R13, R12, R11 ;  /* 0x0000000c0d0e7389 */ /* 0x00006400000c000b */
[----:B01----:R-:W-:Y:S01]  /*13f40*/  ENDCOLLECTIVE ;  /* 0x000000000000791b */ /* 0x003fe20003800000 */
.L_x_4618:
[----:B------:R-:W-:Y:S01]  /*13f50*/  IMAD.MOV.U32 R2, RZ, RZ, R14 ;  /* 0x000000ffff027224 */ /* 0x000fe200078e000e */
[----:B------:R-:W-:Y:S06]  /*13f60*/  BRA `(.L_x_4619) ;  /* 0xffffffc4001c7947 */ /* 0x000fec000383ffff */
.L_x_4543:
[----:B0-----:R0:W1:Y:S02]  /*13f70*/  SYNCS.PHASECHK.TRANS64.TRYWAIT P0, [R6+URZ+0x28c40], R17 ;  /* 0x028c4011060075a7 */ /* 0x001064000800017f */
[----:B-1----:R-:W-:Y:S05]  /*13f80*/  @!P0 NANOSLEEP.SYNCS 0x989680 ;  /* 0x009896800000895d */ /* 0x002fea0003900000 */
[----:B------:R-:W1:Y:S02]  /*13f90*/  @!P0 SYNCS.PHASECHK.TRANS64 P0, [R6+URZ+0x28c40], R17 ;  /* 0x028c4011060085a7 */ /* 0x000e64000800007f */
[----:B-1----:R-:W-:Y:S05]  /*13fa0*/  @!P0 BRA `(.L_x_4543) ;  /* 0xfffffffc00f08947 */ /* 0x002fea000383ffff */
[----:B------:R-:W-:Y:S05]  /*13fb0*/  BRA `(.L_x_4620) ;  /* 0xffffffc800a87947 */ /* 0x000fea000383ffff */
.L_x_4544:
        /* <DEDUP_REMOVED lines=8> */
.L_x_4622:
[----:B------:R-:W-:Y:S05]  /*14040*/  BSYNC B1 ;  /* 0x0000000000017941 */ /* 0x000fea0003800000 */
.L_x_4621:
        /* <DEDUP_REMOVED lines=9> */
.L_x_4623:
[----:B------:R-:W-:Y:S02]  /*140e0*/  IMAD.MOV.U32 R13, RZ, RZ, R27 ;  /* 0x000000ffff0d7224 */ /* 0x000fe400078e001b */
[----:B------:R-:W-:Y:S01]  /*140f0*/  IMAD.MOV.U32 R12, RZ, RZ, 0x1 ;  /* 0x00000001ff0c7424 */ /* 0x000fe200078e00ff */
[----:B------:R-:W-:-:S07]  /*14100*/  MOV R2, R14 ;  /* 0x0000000e00027202 */ /* 0x000fce0000000f00 */
[----:B------:R-:W-:Y:S05]  /*14110*/  WARPSYNC.COLLECTIVE R15, `(.L_x_4624) ;  /* 0x000000000f087348 */ /* 0x000fea0003c00000 */
[----:B------:R0:W1:Y:S02]  /*14120*/  SHFL.IDX P6, R14, R13, R12, R11 ;  /* 0x0000000c0d0e7389 */ /* 0x00006400000c000b */
[----:B01----:R-:W-:Y:S01]  /*14130*/  ENDCOLLECTIVE ;  /* 0x000000000000791b */ /* 0x003fe20003800000 */
.L_x_4624:
        /* <DEDUP_REMOVED lines=11> */
.L_x_4625:
[----:B------:R-:W-:Y:S02]  /*141f0*/  IMAD.MOV.U32 R13, RZ, RZ, R27 ;  /* 0x000000ffff0d7224 */ /* 0x000fe400078e001b */
[----:B------:R-:W-:Y:S02]  /*14200*/  IMAD.MOV.U32 R12, RZ, RZ, 0x2 ;  /* 0x00000002ff0c7424 */ /* 0x000fe400078e00ff */
[----:B------:R-:W-:-:S07]  /*14210*/  IMAD.MOV.U32 R2, RZ, RZ, R14 ;  /* 0x000000ffff027224 */ /* 0x000fce00078e000e */
[----:B------:R-:W-:Y:S05]  /*14220*/  WARPSYNC.COLLECTIVE R15, `(.L_x_4626) ;  /* 0x000000000f087348 */ /* 0x000fea0003c00000 */
[----:B------:R0:W1:Y:S02]  /*14230*/  SHFL.IDX P6, R14, R13, R12, R11 ;  /* 0x0000000c0d0e7389 */ /* 0x00006400000c000b */
[----:B01----:R-:W-:Y:S01]  /*14240*/  ENDCOLLECTIVE ;  /* 0x000000000000791b */ /* 0x003fe20003800000 */
.L_x_4626:
        /* <DEDUP_REMOVED lines=11> */
.L_x_4627:
[----:B------:R-:W-:Y:S02]  /*14300*/  IMAD.MOV.U32 R13, RZ, RZ, R27 ;  /* 0x000000ffff0d7224 */ /* 0x000fe400078e001b */
[----:B------:R-:W-:Y:S02]  /*14310*/  IMAD.MOV.U32 R12, RZ, RZ, 0x3 ;  /* 0x00000003ff0c7424 */ /* 0x000fe400078e00ff */
[----:B------:R-:W-:-:S07]  /*14320*/  IMAD.MOV.U32 R2, RZ, RZ, R14 ;  /* 0x000000ffff027224 */ /* 0x000fce00078e000e */
[----:B------:R-:W-:Y:S05]  /*14330*/  WARPSYNC.COLLECTIVE R15, `(.L_x_4628) ;  /* 0x000000000f087348 */ /* 0x000fea0003c00000 */
[----:B------:R0:W1:Y:S02]  /*14340*/  SHFL.IDX P6, R14, R13, R12, R11 ;  /* 0x0000000c0d0e7389 */ /* 0x00006400000c000b */
[----:B01----:R-:W-:Y:S01]  /*14350*/  ENDCOLLECTIVE ;  /* 0x000000000000791b */ /* 0x003fe20003800000 */
.L_x_4628:
        /* <DEDUP_REMOVED lines=11> */
.L_x_4629:
[----:B------:R-:W-:Y:S01]  /*14410*/  IMAD.MOV.U32 R2, RZ, RZ, R14 ;  /* 0x000000ffff027224 */ /* 0x000fe200078e000e */
[----:B------:R-:W-:Y:S06]  /*14420*/  BRA `(.L_x_4630) ;  /* 0xffffffc800387947 */ /* 0x000fec000383ffff */
.L_x_4549:
[----:B---3--:R3:W4:Y:S02]  /*14430*/  SYNCS.PHASECHK.TRANS64.TRYWAIT P0, [R6+URZ+0x28c60], R17 ;  /* 0x028c6011060075a7 */ /* 0x008724000800017f */
[----:B----4-:R-:W-:Y:S05]  /*14440*/  @!P0 NANOSLEEP.SYNCS 0x989680 ;  /* 0x009896800000895d */ /* 0x010fea0003900000 */
[----:B------:R-:W4:Y:S02]  /*14450*/  @!P0 SYNCS.PHASECHK.TRANS64 P0, [R6+URZ+0x28c60], R17 ;  /* 0x028c6011060085a7 */ /* 0x000f24000800007f */
[----:B----4-:R-:W-:Y:S05]  /*14460*/  @!P0 BRA `(.L_x_4549) ;  /* 0xfffffffc00f08947 */ /* 0x010fea000383ffff */
[----:B------:R-:W-:Y:S05]  /*14470*/  BRA `(.L_x_4631) ;  /* 0xffffffc800887947 */ /* 0x000fea000383ffff */
.L_x_4550:
        /* <DEDUP_REMOVED lines=8> */
.L_x_4633:
[----:B------:R-:W-:Y:S05]  /*14500*/  BSYNC B1 ;  /* 0x0000000000017941 */ /* 0x000fea0003800000 */
.L_x_4632:
        /* <DEDUP_REMOVED lines=12> */
.L_x_4634:
        /* <DEDUP_REMOVED lines=18> */
.L_x_4635:
        /* <DEDUP_REMOVED lines=16> */
.L_x_4636:
        /* <DEDUP_REMOVED lines=19> */
.L_x_4637:
        /* <DEDUP_REMOVED lines=14> */
.L_x_4638:
        /* <DEDUP_REMOVED lines=16> */
.L_x_4639:
        /* <DEDUP_REMOVED lines=14> */
.L_x_4640:
[----:B------:R-:W-:Y:S05]  /*14be0*/  BRA `(.L_x_4641) ;  /* 0xffffffc400f47947 */ /* 0x000fea000383ffff */
.L_x_4558:
        /* <DEDUP_REMOVED lines=8> */
.L_x_4643:
[----:B------:R-:W-:Y:S05]  /*14c70*/  BSYNC B0 ;  /* 0x0000000000007941 */ /* 0x000fea0003800000 */
.L_x_4642:
        /* <DEDUP_REMOVED lines=9> */
.L_x_4644:
[----:B------:R-:W-:Y:S02]  /*14d10*/  ULDC UR4, c[0x0][0xc3c] ;  /* 0x00030f0000047ab9 */ /* 0x000fe40000000800 */
[----:B------:R-:W-:-:S13]  /*14d20*/  ISETP.GE.OR P1, PT, R7, UR4, !P0 ;  /* 0x0000000407007c0c */ /* 0x000fda000c726670 */
[----:B------:R-:W0:Y:S01]  /*14d30*/  @!P1 LDC.64 R2, c[0x0][0xc80] ;  /* 0x00032000ff029b82 */ /* 0x000e220000000a00 */
[----:B------:R-:W-:Y:S01]  /*14d40*/  IMAD.MOV.U32 R17, RZ, RZ, RZ ;  /* 0x000000ffff117224 */ /* 0x000fe200078e00ff */
[----:B------:R-:W-:Y:S01]  /*14d50*/  MOV R11, RZ ;  /* 0x000000ff000b7202 */ /* 0x000fe20000000f00 */
        /* <DEDUP_REMOVED lines=13> */
.L_x_4645:
[----:B------:R-:W-:Y:S01]  /*14e30*/  IMAD.MOV.U32 R12, RZ, RZ, 0x2 ;  /* 0x00000002ff0c7424 */ /* 0x000fe200078e00ff */
[----:B------:R-:W-:-:S05]  /*14e40*/  SEL R4, R14, RZ, P1 ;  /* 0x000000ff0e047207 */ /* 0x000fca0000800000 */
[----:B------:R-:W-:-:S04]  /*14e50*/  IMAD.IADD R4, R17, 0x1, R4 ;  /* 0x0000000111047824 */ /* 0x000fc800078e0204 */
[----:B------:R-:W-:-:S07]  /*14e60*/  IMAD.MOV.U32 R13, RZ, RZ, R4 ;  /* 0x000000ffff0d7224 */ /* 0x000fce00078e0004 */
[----:B------:R-:W-:Y:S05]  /*14e70*/  WARPSYNC.COLLECTIVE R15, `(.L_x_4646) ;  /* 0x000000000f087348 */ /* 0x000fea0003c00000 */
[----:B------:R0:W1:Y:S02]  /*14e80*/  SHFL.UP P6, R14, R13, R12, R11 ;  /* 0x0400000c0d0e7389 */ /* 0x00006400000c000b */
[----:B01----:R-:W-:Y:S01]  /*14e90*/  ENDCOLLECTIVE ;  /* 0x000000000000791b */ /* 0x003fe20003800000 */
.L_x_4646:
[----:B------:R-:W-:Y:S02]  /*14ea0*/  MOV R12, 0x4 ;  /* 0x00000004000c7802 */ /* 0x000fe40000000f00 */
[----:B------:R-:W-:-:S05]  /*14eb0*/  SEL R3, R14, RZ, P2 ;  /* 0x000000ff0e037207 */ /* 0x000fca0001000000 */
[----:B------:R-:W-:-:S04]  /*14ec0*/  IMAD.IADD R6, R4, 0x1, R3 ;  /* 0x0000000104067824 */ /* 0x000fc800078e0203 */
[----:B------:R-:W-:-:S07]  /*14ed0*/  IMAD.MOV.U32 R13, RZ, RZ, R6 ;  /* 0x000000ffff0d7224 */ /* 0x000fce00078e0006 */
[----:B------:R-:W-:Y:S05]  /*14ee0*/  WARPSYNC.COLLECTIVE R15, `(.L_x_4647) ;  /* 0x000000000f087348 */ /* 0x000fea0003c00000 */
[----:B------:R0:W1:Y:S02]  /*14ef0*/  SHFL.UP P6, R14, R13, R12, R11 ;  /* 0x0400000c0d0e7389 */ /* 0x00006400000c000b */
[----:B01----:R-:W-:Y:S01]  /*14f00*/  ENDCOLLECTIVE ;  /* 0x000000000000791b */ /* 0x003fe20003800000 */
.L_x_4647:
[----:B------:R-:W-:Y:S01]  /*14f10*/  IMAD.MOV.U32 R12, RZ, RZ, 0x8 ;  /* 0x00000008ff0c7424 */ /* 0x000fe200078e00ff */
[----:B------:R-:W-:-:S05]  /*14f20*/  SEL R3, R14, RZ, P3 ;  /* 0x000000ff0e037207 */ /* 0x000fca0001800000 */
[----:B------:R-:W-:-:S04]  /*14f30*/  IMAD.IADD R2, R6, 0x1, R3 ;  /* 0x0000000106027824 */ /* 0x000fc800078e0203 */
[----:B------:R-:W-:-:S07]  /*14f40*/  IMAD.MOV.U32 R13, RZ, RZ, R2 ;  /* 0x000000ffff0d7224 */ /* 0x000fce00078e0002 */
[----:B------:R-:W-:Y:S05]  /*14f50*/  WARPSYNC.COLLECTIVE R15, `(.L_x_4648) ;  /* 0x000000000f087348 */ /* 0x000fea0003c00000 */
[----:B------:R0:W1:Y:S02]  /*14f60*/  SHFL.UP P6, R14, R13, R12, R11 ;  /* 0x0400000c0d0e7389 */ /* 0x00006400000c000b */
[----:B01----:R-:W-:Y:S01]  /*14f70*/  ENDCOLLECTIVE ;  /* 0x000000000000791b */ /* 0x003fe20003800000 */
.L_x_4648:
[----:B------:R-:W-:Y:S02]  /*14f80*/  MOV R12, 0x10 ;  /* 0x00000010000c7802 */ /* 0x000fe40000000f00 */
[----:B------:R-:W-:-:S05]  /*14f90*/  SEL R3, R14, RZ, P4 ;  /* 0x000000ff0e037207 */ /* 0x000fca0002000000 */
[----:B------:R-:W-:-:S04]  /*14fa0*/  IMAD.IADD R3, R2, 0x1, R3 ;  /* 0x0000000102037824 */ /* 0x000fc800078e0203 */
[----:B------:R-:W-:-:S07]  /*14fb0*/  IMAD.MOV.U32 R13, RZ, RZ, R3 ;  /* 0x000000ffff0d7224 */ /* 0x000fce00078e0003 */
[----:B------:R-:W-:Y:S05]  /*14fc0*/  WARPSYNC.COLLECTIVE R15, `(.L_x_4649) ;  /* 0x000000000f087348 */ /* 0x000fea0003c00000 */
[----:B------:R0:W1:Y:S02]  /*14fd0*/  SHFL.UP P6, R14, R13, R12, R11 ;  /* 0x0400000c0d0e7389 */ /* 0x00006400000c000b */
[----:B01----:R-:W-:Y:S01]  /*14fe0*/  ENDCOLLECTIVE ;  /* 0x000000000000791b */ /* 0x003fe20003800000 */
.L_x_4649:
        /* <DEDUP_REMOVED lines=8> */
.L_x_4650:
[----:B------:R-:W-:Y:S05]  /*15070*/  BRA `(.L_x_4651) ;  /* 0xffffffc800887947 */ /* 0x000fea000383ffff */
.L_x_4563:
        /* <DEDUP_REMOVED lines=8> */
.L_x_4653:
[----:B------:R-:W-:Y:S05]  /*15100*/  BSYNC B0 ;  /* 0x0000000000007941 */ /* 0x000fea0003800000 */
.L_x_4652:
        /* <DEDUP_REMOVED lines=8> */
.L_x_4654:
[----:B------:R-:W-:Y:S01]  /*15190*/  IMAD.MOV.U32 R12, RZ, RZ, 0x4 ;  /* 0x00000004ff0c7424 */ /* 0x000fe200078e00ff */
[----:B------:R-:W-:-:S05]  /*151a0*/  SEL R2, R14, RZ, P2 ;  /* 0x000000ff0e027207 */ /* 0x000fca0001000000 */
[----:B------:R-:W-:-:S04]  /*151b0*/  IMAD.IADD R2, R13, 0x1, R2 ;  /* 0x000000010d027824 */ /* 0x000fc800078e0202 */
[----:B------:R-:W-:-:S07]  /*151c0*/  IMAD.MOV.U32 R13, RZ, RZ, R2 ;  /* 0x000000ffff0d7224 */ /* 0x000fce00078e0002 */
[----:B------:R-:W-:Y:S05]  /*151d0*/  WARPSYNC.COLLECTIVE R15, `(.L_x_4655) ;  /* 0x000000000f087348 */ /* 0x000fea0003c00000 */
[----:B------:R0:W1:Y:S02]  /*151e0*/  SHFL.UP P6, R14, R13, R12, R11 ;  /* 0x0400000c0d0e7389 */ /* 0x00006400000c000b */
[----:B01----:R-:W-:Y:S01]  /*151f0*/  ENDCOLLECTIVE ;  /* 0x000000000000791b */ /* 0x003fe20003800000 */
.L_x_4655:
[----:B------:R-:W-:Y:S02]  /*15200*/  MOV R12, 0x8 ;  /* 0x00000008000c7802 */ /* 0x000fe40000000f00 */
[----:B------:R-:W-:-:S05]  /*15210*/  SEL R3, R14, RZ, P3 ;  /* 0x000000ff0e037207 */ /* 0x000fca0001800000 */
[----:B------:R-:W-:-:S04]  /*15220*/  IMAD.IADD R3, R2, 0x1, R3 ;  /* 0x0000000102037824 */ /* 0x000fc800078e0203 */
[----:B------:R-:W-:-:S07]  /*15230*/  IMAD.MOV.U32 R13, RZ, RZ, R3 ;  /* 0x000000ffff0d7224 */ /* 0x000fce00078e0003 */
[----:B------:R-:W-:Y:S05]  /*15240*/  WARPSYNC.COLLECTIVE R15, `(.L_x_4656) ;  /* 0x000000000f087348 */ /* 0x000fea0003c00000 */
[----:B------:R0:W1:Y:S02]  /*15250*/  SHFL.UP P6, R14, R13, R12, R11 ;  /* 0x0400000c0d0e7389 */ /* 0x00006400000c000b */
[----:B01----:R-:W-:Y:S01]  /*15260*/  ENDCOLLECTIVE ;  /* 0x000000000000791b */ /* 0x003fe20003800000 */
.L_x_4656:
[----:B------:R-:W-:Y:S01]  /*15270*/  IMAD.MOV.U32 R12, RZ, RZ, 0x10 ;  /* 0x00000010ff0c7424 */ /* 0x000fe200078e00ff */
[----:B------:R-:W-:-:S05]  /*15280*/  SEL R4, R14, RZ, P4 ;  /* 0x000000ff0e047207 */ /* 0x000fca0002000000 */
[----:B------:R-:W-:-:S04]  /*15290*/  IMAD.IADD R4, R3, 0x1, R4 ;  /* 0x0000000103047824 */ /* 0x000fc800078e0204 */
[----:B------:R-:W-:-:S07]  /*152a0*/  IMAD.MOV.U32 R13, RZ, RZ, R4 ;  /* 0x000000ffff0d7224 */ /* 0x000fce00078e0004 */
[----:B------:R-:W-:Y:S05]  /*152b0*/  WARPSYNC.COLLECTIVE R15, `(.L_x_4657) ;  /* 0x000000000f087348 */ /* 0x000fea0003c00000 */
[----:B------:R0:W1:Y:S02]  /*152c0*/  SHFL.UP P6, R14, R13, R12, R11 ;  /* 0x0400000c0d0e7389 */ /* 0x00006400000c000b */
[----:B01----:R-:W-:Y:S01]  /*152d0*/  ENDCOLLECTIVE ;  /* 0x000000000000791b */ /* 0x003fe20003800000 */
.L_x_4657:
        /* <DEDUP_REMOVED lines=8> */
.L_x_4658:
[----:B------:R-:W-:Y:S05]  /*15360*/  BRA `(.L_x_4659) ;  /* 0xffffffc800687947 */ /* 0x000fea000383ffff */
.L_x_4565:
[----:B------:R-:W-:Y:S01]  /*15370*/  BSSY B0, `(.L_x_4660) ;  /* 0x0000006000007945 */ /* 0x000fe20003800000 */
[----:B------:R-:W-:Y:S01]  /*15380*/  PLOP3.LUT P6, PT, P6, PT, PT, 0x8, 0x0 ;  /* 0x000000000000781c */ /* 0x000fe200037ce170 */
[----:B------:R-:W-:-:S12]  /*15390*/  IMAD.MOV.U32 R15, RZ, RZ, -0x1 ;  /* 0xffffffffff0f7424 */ /* 0x000fd800078e00ff */
[----:B01----:R-:W-:Y:S05]  /*153a0*/  WARPSYNC.COLLECTIVE R15, `(.L_x_4661) ;  /* 0x000000000f087348 */ /* 0x003fea0003c00000 */
[----:B------:R-:W-:Y:S01]  /*153b0*/  VOTE.ANY R14, PT, P6 ;  /* 0x00000000000e7806 */ /* 0x000fe200030e0100 */
[----:B01----:R-:W-:Y:S06]  /*153c0*/  ENDCOLLECTIVE ;  /* 0x000000000000791b */ /* 0x003fec0003800000 */
.L_x_4661:
[----:B------:R-:W-:Y:S05]  /*153d0*/  BSYNC B0 ;  /* 0x0000000000007941 */ /* 0x000fea0003800000 */
.L_x_4660:
        /* <DEDUP_REMOVED lines=9> */
.L_x_4662:
[----:B------:R-:W-:Y:S01]  /*15470*/  IMAD.MOV.U32 R17, RZ, RZ, R14 ;  /* 0x000000ffff117224 */ /* 0x000fe200078e000e */
[----:B------:R-:W-:Y:S06]  /*15480*/  BRA `(.L_x_4663) ;  /* 0xffffffc800587947 */ /* 0x000fec000383ffff */
.L_x_4567:
[----:B------:R-:W-:Y:S01]  /*15490*/  BSSY B0, `(.L_x_4664) ;  /* 0x0000007000007945 */ /* 0x000fe20003800000 */
[----:B------:R-:W-:Y:S02]  /*154a0*/  IMAD.MOV.U32 R13, RZ, RZ, R2 ;  /* 0x000000ffff0d7224 */ /* 0x000fe400078e0002 */
[----:B------:R-:W-:Y:S02]  /*154b0*/  IMAD.MOV.U32 R11, RZ, RZ, 0x1f ;  /* 0x0000001fff0b7424 */ /* 0x000fe400078e00ff */
[----:B------:R-:W-:-:S07]  /*154c0*/  IMAD.MOV.U32 R15, RZ, RZ, -0x1 ;  /* 0xffffffffff0f7424 */ /* 0x000fce00078e00ff */
[----:B0123--:R-:W-:Y:S05]  /*154d0*/  WARPSYNC.COLLECTIVE R15, `(.L_x_4665) ;  /* 0x000000000f087348 */ /* 0x00ffea0003c00000 */
[----:B------:R4:W0:Y:S02]  /*154e0*/  SHFL.IDX P6, R14, R13, R12, R11 ;  /* 0x0000000c0d0e7389 */ /* 0x00082400000c000b */
[----:B01234-:R-:W-:Y:S01]  /*154f0*/  ENDCOLLECTIVE ;  /* 0x000000000000791b */ /* 0x01ffe20003800000 */
.L_x_4665:
[----:B------:R-:W-:Y:S05]  /*15500*/  BSYNC B0 ;  /* 0x0000000000007941 */ /* 0x000fea0003800000 */
.L_x_4664:
[----:B------:R-:W-:Y:S05]  /*15510*/  BRA `(.L_x_4566) ;  /* 0xffffffc800507947 */ /* 0x000fea000383ffff */
.L_x_4571:
[----:B0-----:R0:W1:Y:S02]  /*15520*/  SYNCS.PHASECHK.TRANS64.TRYWAIT P0, [R5+URZ+0x28c20], R0 ;  /* 0x028c2000050075a7 */ /* 0x001064000800017f */
[----:B-1----:R-:W-:Y:S05]  /*15530*/  @!P0 NANOSLEEP.SYNCS 0x989680 ;  /* 0x009896800000895d */ /* 0x002fea0003900000 */
[----:B------:R-:W1:Y:S02]  /*15540*/  @!P0 SYNCS.PHASECHK.TRANS64 P0, [R5+URZ+0x28c20], R0 ;  /* 0x028c2000050085a7 */ /* 0x000e64000800007f */
[----:B-1----:R-:W-:Y:S05]  /*15550*/  @!P0 BRA `(.L_x_4571) ;  /* 0xfffffffc00f08947 */ /* 0x002fea000383ffff */
[----:B------:R-:W-:Y:S05]  /*15560*/  BRA `(.L_x_4666) ;  /* 0xffffffcc00c87947 */ /* 0x000fea000383ffff */
.L_x_4572:
        /* <DEDUP_REMOVED lines=11> */
.L_x_4668:
[----:B------:R-:W-:Y:S05]  /*15620*/  BSYNC B0 ;  /* 0x0000000000007941 */ /* 0x000fea0003800000 */
.L_x_4667:
[----:B------:R-:W-:Y:S05]  /*15630*/  BRA `(.L_x_4669) ;  /* 0xffffffcc00b07947 */ /* 0x000fea000383ffff */
.L_x_4575:
[----:B------:R-:W-:Y:S01]  /*15640*/  BSSY B1, `(.L_x_4670) ;  /* 0x0000006000017945 */ /* 0x000fe20003800000 */
[----:B------:R-:W-:-:S07]  /*15650*/  IMAD.MOV.U32 R15, RZ, RZ, -0x1 ;  /* 0xffffffffff0f7424 */ /* 0x000fce00078e00ff */
[----:B0-234-:R-:W-:Y:S05]  /*15660*/  WARPSYNC.COLLECTIVE R15, `(.L_x_4671) ;  /* 0x000000000f0c7348 */ /* 0x01dfea0003c00000 */
[----:B------:R-:W-:Y:S02]  /*15670*/  ELECT P6, UR62, PT ;  /* 0x00000000003e782f */ /* 0x000fe400038c0000 */
[----:B------:R-:W-:Y:S01]  /*15680*/  MOV R14, UR62 ;  /* 0x0000003e000e7c02 */ /* 0x000fe20008000f00 */
[----:B0-234-:R-:W-:Y:S10]  /*15690*/  ENDCOLLECTIVE ;  /* 0x000000000000791b */ /* 0x01dff40003800000 */
.L_x_4671:
[----:B------:R-:W-:Y:S05]  /*156a0*/  BSYNC B1 ;  /* 0x0000000000017941 */ /* 0x000fea0003800000 */
.L_x_4670:
[----:B------:R-:W-:Y:S05]  /*156b0*/  BRA `(.L_x_4672) ;  /* 0xffffffcc00a87947 */ /* 0x000fea000383ffff */
.L_x_4577:
[----:B0-----:R0:W1:Y:S02]  /*156c0*/  SYNCS.PHASECHK.TRANS64.TRYWAIT P1, [R3+URZ+0x28c40], R2 ;  /* 0x028c4002030075a7 */ /* 0x001064000802017f */
[----:B-1----:R-:W-:Y:S05]  /*156d0*/  @!P1 NANOSLEEP.SYNCS 0x989680 ;  /* 0x009896800000995d */ /* 0x002fea0003900000 */
[----:B------:R-:W1:Y:S02]  /*156e0*/  @!P1 SYNCS.PHASECHK.TRANS64 P1, [R3+URZ+0x28c40], R2 ;  /* 0x028c4002030095a7 */ /* 0x000e64000802007f */
[----:B-1----:R-:W-:Y:S05]  /*156f0*/  @!P1 BRA `(.L_x_4577) ;  /* 0xfffffffc00f09947 */ /* 0x002fea000383ffff */
[----:B------:R-:W-:Y:S05]  /*15700*/  BRA `(.L_x_4673) ;  /* 0xffffffcc00c87947 */ /* 0x000fea000383ffff */
.L_x_4579:
[----:B-1----:R1:W0:Y:S02]  /*15710*/  SYNCS.PHASECHK.TRANS64.TRYWAIT P1, [R5+URZ+0x28c40], R0 ;  /* 0x028c4000050075a7 */ /* 0x002224000802017f */
[----:B0-----:R-:W-:Y:S05]  /*15720*/  @!P1 NANOSLEEP.SYNCS 0x989680 ;  /* 0x009896800000995d */ /* 0x001fea0003900000 */
[----:B------:R-:W0:Y:S02]  /*15730*/  @!P1 SYNCS.PHASECHK.TRANS64 P1, [R5+URZ+0x28c40], R0 ;  /* 0x028c4000050095a7 */ /* 0x000e24000802007f */
[----:B0-----:R-:W-:Y:S05]  /*15740*/  @!P1 BRA `(.L_x_4579) ;  /* 0xfffffffc00f09947 */ /* 0x001fea000383ffff */
[----:B------:R-:W-:Y:S05]  /*15750*/  BRA `(.L_x_4674) ;  /* 0xffffffcc00d47947 */ /* 0x000fea000383ffff */
.L_x_4581:
[----:B------:R0:W0:Y:S02]  /*15760*/  SYNCS.PHASECHK.TRANS64.TRYWAIT P1, [R3+URZ+0x28c60], R2 ;  /* 0x028c6002030075a7 */ /* 0x000024000802017f */
[----:B0-----:R-:W-:Y:S05]  /*15770*/  @!P1 NANOSLEEP.SYNCS 0x989680 ;  /* 0x009896800000995d */ /* 0x001fea0003900000 */
[----:B------:R-:W0:Y:S02]  /*15780*/  @!P1 SYNCS.PHASECHK.TRANS64 P1, [R3+URZ+0x28c60], R2 ;  /* 0x028c6002030095a7 */ /* 0x000e24000802007f */
[----:B0-----:R-:W-:Y:S05]  /*15790*/  @!P1 BRA `(.L_x_4581) ;  /* 0xfffffffc00f09947 */ /* 0x001fea000383ffff */
[----:B------:R-:W-:Y:S05]  /*157a0*/  BRA `(.L_x_4675) ;  /* 0xffffffcc00d07947 */ /* 0x000fea000383ffff */
.L_x_4676:
        /* <DEDUP_REMOVED lines=13> */
.L_x_5820:


//--------------------- .text._ZN7cutlass13device_kernelIN5flash11enable_sm90INS1_16FlashAttnFwdSm90INS1_25CollectiveMainloopFwdSm90ILi2EN4cute5tupleIJNS5_1CILi1EEES8_S8_EEENS6_IJNS7_ILi64EEESA_SA_EEELi512ENS_10bfloat16_tEfNS_4arch4Sm90ELb1ELb0ELb1ELb1ELb1ELb1ELb0ELb0ELb0ELb1ELb0ELb0EEENS1_21CollectiveEpilogueFwdINS6_IJSA_NS7_ILi512EEESA_EEES9_SC_SE_Li256ELb1ELb1ELb0ELb0EEENS1_36VarlenDynamicPersistentTileSchedulerILi64ELi64ELi256ELi128ELb0ELb1ELb1ELb1ELb1ELb1EEEEEEEEEvNT_6ParamsE --------------------------
	.section	.text._ZN7cutlass13device_kernelIN5flash11enable_sm90INS1_16FlashAttnFwdSm90INS1_25CollectiveMainloopFwdSm90ILi2EN4cute5tupleIJNS5_1CILi1EEES8_S8_EEENS6_IJNS7_ILi64EEESA_SA_EEELi512ENS_10bfloat16_tEfNS_4arch4Sm90ELb1ELb0ELb1ELb1ELb1ELb1ELb0ELb0ELb0ELb1ELb0ELb0EEENS1_21CollectiveEpilogueFwdINS6_IJSA_NS7_ILi512EEESA_EEES9_SC_SE_Li256ELb1ELb1ELb0ELb0EEENS1_36VarlenDynamicPersistentTileSchedulerILi64ELi64ELi256ELi128ELb0ELb1ELb1ELb1ELb1ELb1EEEEEEEEEvNT_6ParamsE,"ax",@progbits
	.align	128
.text._ZN7cutlass13device_kernelIN5flash11enable_sm90INS1_16FlashAttnFwdSm90INS1_25CollectiveMainloopFwdSm90ILi2EN4cute5tupleIJNS5_1CILi1EEES8_S8_EEENS6_IJNS7_ILi64EEESA_SA_EEELi512ENS_10bfloat16_tEfNS_4arch4Sm90ELb1ELb0ELb1ELb1ELb1ELb1ELb0ELb0ELb0ELb1ELb0ELb0EEENS1_21CollectiveEpilogueFwdINS6_IJSA_NS7_ILi512EEESA_EEES9_SC_SE_Li256ELb1ELb1ELb0ELb0EEENS1_36VarlenDynamicPersistentTileSchedulerILi64ELi64ELi256ELi128ELb0ELb1ELb1ELb1ELb1ELb1EEEEEEEEEvNT_6ParamsE:
        .type           _ZN7cutlass13device_kernelIN5flash11enable_sm90INS1_16FlashAttnFwdSm90INS1_25CollectiveMainloopFwdSm90ILi2EN4cute5tupleIJNS5_1CILi1EEES8_S8_EEENS6_IJNS7_ILi64EEESA_SA_EEELi512ENS_10bfloat16_tEfNS_4arch4Sm90ELb1ELb0ELb1ELb1ELb1ELb1ELb0ELb0ELb0ELb1ELb0ELb0EEENS1_21CollectiveEpilogueFwdINS6_IJSA_NS7_ILi512EEESA_EEES9_SC_SE_Li256ELb1ELb1ELb0ELb0EEENS1_36VarlenDynamicPersistentTileSchedulerILi64ELi64ELi256ELi128ELb0ELb1ELb1ELb1ELb1ELb1EEEEEEEEEvNT_6ParamsE,@function
        .size           _ZN7cutlass13device_kernelIN5flash11enable_sm90INS1_16FlashAttnFwdSm90INS1_25CollectiveMainloopFwdSm90ILi2EN4cute5tupleIJNS5_1CILi1EEES8_S8_EEENS6_IJNS7_ILi64EEESA_SA_EEELi512ENS_10bfloat16_tEfNS_4arch4Sm90ELb1ELb0ELb1ELb1ELb1ELb1ELb0ELb0ELb0ELb1ELb0ELb0EEENS1_21CollectiveEpilogueFwdINS6_IJSA_NS7_ILi512EEESA_EEES9_SC_SE_Li256ELb1ELb1ELb0ELb0EEENS1_36VarlenDynamicPersistentTileSchedulerILi64ELi64ELi256ELi128ELb0ELb1ELb1ELb1ELb1ELb1EEEEEEEEEvNT_6ParamsE,(.L_x_5821 - _ZN7cutlass13device_kernelIN5flash11enable_sm90INS1_16FlashAttnFwdSm90INS1_25CollectiveMainloopFwdSm90ILi2EN4cute5tupleIJNS5_1CILi1EEES8_S8_EEENS6_IJNS7_ILi64EEESA_SA_EEELi512ENS_10bfloat16_tEfNS_4arch4Sm90ELb1ELb0ELb1ELb1ELb1ELb1ELb0ELb0ELb0ELb1ELb0ELb0EEENS1_21CollectiveEpilogueFwdINS6_IJSA_NS7_ILi512EEESA_EEES9_SC_SE_Li256ELb1ELb1ELb0ELb0EEENS1_36VarlenDynamicPersistentTileSchedulerILi64ELi64ELi256ELi128ELb0ELb1ELb1ELb1ELb1ELb1EEEEEEEEEvNT_6ParamsE)
        .other          _ZN7cutlass13device_kernelIN5flash11enable_sm90INS1_16FlashAttnFwdSm90INS1_25CollectiveMainloopFwdSm90ILi2EN4cute5tupleIJNS5_1CILi1EEES8_S8_EEENS6_IJNS7_ILi64EEESA_SA_EEELi512ENS_10bfloat16_tEfNS_4arch4Sm90ELb1ELb0ELb1ELb1ELb1ELb1ELb0ELb0ELb0ELb1ELb0ELb0EEENS1_21CollectiveEpilogueFwdINS6_IJSA_NS7_ILi512EEESA_EEES9_SC_SE_Li256ELb1ELb1ELb0ELb0EEENS1_36VarlenDynamicPersistentTileSchedulerILi64ELi64ELi256ELi128ELb0ELb1ELb1ELb1ELb1ELb1EEEEEEEEEvNT_6ParamsE,@"STO_CUDA_ENTRY STV_DEFAULT"
_ZN7cutlass13device_kernelIN5flash11enable_sm90INS1_16FlashAttnFwdSm90INS1_25CollectiveMainloopFwdSm90ILi2EN4cute5tupleIJNS5_1CILi1EEES8_S8_EEENS6_IJNS7_ILi64EEESA_SA_EEELi512ENS_10bfloat16_tEfNS_4arch4Sm90ELb1ELb0ELb1ELb1ELb1ELb1ELb0ELb0ELb0ELb1ELb0ELb0EEENS1_21CollectiveEpilogueFwdINS6_IJSA_NS7_ILi512EEESA_EEES9_SC_SE_Li256ELb1ELb1ELb0ELb0EEENS1_36VarlenDynamicPersistentTileSchedulerILi64ELi64ELi256ELi128ELb0ELb1ELb1ELb1ELb1ELb1EEEEEEEEEvNT_6ParamsE:
        /* <DEDUP_REMOVED lines=17> */
.L_x_4678:
[----:B------:R-:W-:Y:S05]  /*0110*/  BSYNC B0 ;  /* 0x0000000000007941 */ /* 0x000fea0003800000 */
.L_x_4677:
[----:B------:R-:W0:Y:S01]  /*0120*/  SHFL.IDX PT, R3, R2, RZ, 0x1f ;  /* 0x00001fff02037589 */ /* 0x000e2200000e0000 */
[----:B------:R-:W-:Y:S01]  /*0130*/  VOTEU.ANY UP0, P0 ;  /* 0x00000000003f7886 */ /* 0x000fe20000000100 */
[----:B------:R-:W-:Y:S01]  /*0140*/  UMOV UR4, 0x80 ;  /* 0x0000008000047882 */ /* 0x000fe20000000000 */
[----:B------:R-:W-:Y:S01]  /*0150*/  UMOV UR7, 0x100 ;  /* 0x0000010000077882 */ /* 0x000fe20000000000 */
[----:B------:R-:W-:Y:S02]  /*0160*/  VOTEU.ANY UP1, P0 ;  /* 0x00000000003f7886 */ /* 0x000fe40000020100 */
[----:B------:R-:W1:Y:S01]  /*0170*/  @UP0 S2UR UR8, SR_CgaCtaId ;  /* 0x00000000000809c3 */ /* 0x000e620000008800 */
[----:B------:R-:W-:Y:S01]  /*0180*/  @UP0 UMOV UR6, 0x400 ;  /* 0x0000040000060882 */ /* 0x000fe20000000000 */
[----:B------:R-:W-:-:S04]  /*0190*/  @UP0 UIADD3 UR4, -UR4, 0x100000, URZ ;  /* 0x0010000004040890 */ /* 0x000fc8000fffe13f */
[----:B------:R-:W-:Y:S02]  /*01a0*/  @UP0 USHF.L.U32 UR5, UR4, 0xb, URZ ;  /* 0x0000000b04050899 */ /* 0x000fe4000800063f */
[----:B------:R-:W-:Y:S01]  /*01b0*/  @UP0 USHF.L.U32 UR4, UR4, 0x1, URZ ;  /* 0x0000000104040899 */ /* 0x000fe2000800063f */
[----:B0-----:R-:W-:Y:S02]  /*01c0*/  ISETP.NE.AND P1, PT, R3, RZ, PT ;  /* 0x000000ff0300720c */ /* 0x001fe40003f25270 */
[----:B------:R-:W-:Y:S01]  /*01d0*/  SHF.R.U32.HI R3, RZ, 0x7, R0 ;  /* 0x00000007ff037819 */ /* 0x000fe20000011600 */
[----:B-1----:R-:W-:-:S04]  /*01e0*/  @UP0 ULEA UR8, UR8, UR6, 0x18 ;  /* 0x0000000608080291 */ /* 0x002fc8000f8ec03f */
[----:B------:R-:W0:Y:S01]  /*01f0*/  SHFL.IDX PT, R5, R3, RZ, 0x1f ;  /* 0x00001fff03057589 */ /* 0x000e2200000e0000 */
[----:B------:R-:W-:-:S04]  /*0200*/  @UP0 UIADD3 UR6, -UR7, 0x100000, URZ ;  /* 0x0010000007060890 */ /* 0x000fc8000fffe13f */
[----:B------:R-:W-:Y:S02]  /*0210*/  @UP0 USHF.L.U32 UR7, UR6, 0xb, URZ ;  /* 0x0000000b06070899 */ /* 0x000fe4000800063f */
[----:B------:R-:W-:Y:S01]  /*0220*/  @UP0 USHF.L.U32 UR6, UR6, 0x1, URZ ;  /* 0x0000000106060899 */ /* 0x000fe2000800063f */
[----:B------:R-:W-:Y:S01]  /*0230*/  VOTEU.ANY UP0, P0 ;  /* 0x00000000003f7886 */ /* 0x000fe20000000100 */
[----:B------:R-:W1:Y:S04]  /*0240*/  FENCE.VIEW.ASYNC.S ;  /* 0x00000000000073c6 */ /* 0x000e680000000000 */
[----:B-1----:R1:W2:Y:S01]  /*0250*/  @UP0 SYNCS.EXCH.64 URZ, [UR8+0x28c00], UR4 ;  /* 0x028c0004083f05b2 */ /* 0x0022a20008000100 */
[----:B0-----:R1:W-:Y:S05]  /*0260*/  STL [R1+0x58], R5 ;  /* 0x0000580501007387 */ /* 0x0013ea0000100800 */
[----:B------:R1:W0:Y:S01]  /*0270*/  @UP1 SYNCS.EXCH.64 URZ, [UR8+0x28c20], UR6 ;  /* 0x028c2006083f15b2 */ /* 0x0002220008000100 */
[----:B------:R-:W-:Y:S05]  /*0280*/  @P1 BRA `(.L_x_4679) ;  /* 0x0000000000381947 */ /* 0x000fea0003800000 */
[----:B-1----:R-:W1:Y:S01]  /*0290*/  S2UR UR5, SR_CgaCtaId ;  /* 0x00000000000579c3 */ /* 0x002e620000008800 */
[----:B------:R-:W-:Y:S01]  /*02a0*/  UMOV UR4, 0x400 ;  /* 0x0000040000047882 */ /* 0x000fe20000000000 */
[----:B------:R-:W-:Y:S01]  /*02b0*/  UMOV UR7, 0x80 ;  /* 0x0000008000077882 */ /* 0x000fe20000000000 */
[----:B------:R-:W-:Y:S01]  /*02c0*/  ELECT P0, URZ, PT ;  /* 0x00000000003f782f */ /* 0x000fe20003800000 */
[----:B-1----:R-:W-:Y:S02]  /*02d0*/  ULEA UR6, UR5, UR4, 0x18 ;  /* 0x0000000405067291 */ /* 0x002fe4000f8ec03f */
[----:B------:R-:W-:-:S04]  /*02e0*/  UIADD3 UR4, -UR7, 0x100000, URZ ;  /* 0x0010000007047890 */ /* 0x000fc8000fffe13f */
[----:B------:R-:W-:Y:S02]  /*02f0*/  USHF.L.U32 UR5, UR4, 0xb, URZ ;  /* 0x0000000b04057899 */ /* 0x000fe4000800063f */
[----:B------:R-:W-:Y:S01]  /*0300*/  USHF.L.U32 UR4, UR4, 0x1, URZ ;  /* 0x0000000104047899 */ /* 0x000fe2000800063f */
[----:B------:R-:W1:Y:S11]  /*0310*/  FENCE.VIEW.ASYNC.S ;  /* 0x00000000000073c6 */ /* 0x000e760000000000 */
[----:B-1----:R3:W4:Y:S01]  /*0320*/  SYNCS.EXCH.64 URZ, [UR6+0x28c30], UR4 ;  /* 0x028c3004063f75b2 */ /* 0x0027220008000100 */
[----:B------:R3:W1:Y:S01]  /*0330*/  SYNCS.EXCH.64 URZ, [UR6+0x28c40], UR4 ;  /* 0x028c4004063f75b2 */ /* 0x0006620008000100 */
[----:B------:R3:W0:Y:S01]  /*0340*/  SYNCS.EXCH.64 URZ, [UR6+0x28c38], UR4 ;  /* 0x028c3804063f75b2 */ /* 0x0006220008000100 */
[----:B------:R3:W0:Y:S02]  /*0350*/  SYNCS.EXCH.64 URZ, [UR6+0x28c48], UR4 ;  /* 0x028c4804063f75b2 */ /* 0x0006240008000100 */
[----:B---3--:R-:W-:Y:S01]  /*0360*/  NOP ;  /* 0x0000000000007918 */ /* 0x008fe20000000000 */
.L_x_4679:
[----:B------:R-:W3:Y:S01]  /*0370*/  SHFL.IDX PT, R4, R2, RZ, 0x1f ;  /* 0x00001fff02047589 */ /* 0x000ee200000e0000 */
[----:B------:R-:W-:Y:S01]  /*0380*/  NOP ;  /* 0x0000000000007918 */ /* 0x000fe20000000000 */
[----:B---3--:R-:W-:-:S13]  /*0390*/  ISETP.NE.AND P0, PT, R4, RZ, PT ;  /* 0x000000ff0400720c */ /* 0x008fda0003f05270 */
[----:B------:R-:W-:Y:S05]  /*03a0*/  @P0 BRA `(.L_x_4680) ;  /* 0x0000000000480947 */ /* 0x000fea0003800000 */
[----:B-1----:R-:W1:Y:S01]  /*03b0*/  S2UR UR5, SR_CgaCtaId ;  /* 0x00000000000579c3 */ /* 0x002e620000008800 */
[----:B------:R-:W-:Y:S01]  /*03c0*/  UMOV UR4, 0x400 ;  /* 0x0000040000047882 */ /* 0x000fe20000000000 */
[----:B------:R-:W-:Y:S01]  /*03d0*/  UMOV UR6, 0x80 ;  /* 0x0000008000067882 */ /* 0x000fe20000000000 */
[----:B------:R-:W-:Y:S01]  /*03e0*/  UMOV UR7, 0x100 ;  /* 0x0000010000077882 */ /* 0x000fe20000000000 */
[----:B------:R-:W-:Y:S01]  /*03f0*/  ELECT P0, URZ, PT ;  /* 0x00000000003f782f */ /* 0x000fe20003800000 */
[----:B-1----:R-:W-:Y:S02]  /*0400*/  ULEA UR8, UR5, UR4, 0x18 ;  /* 0x0000000405087291 */ /* 0x002fe4000f8ec03f */
[----:B------:R-:W-:-:S04]  /*0410*/  UIADD3 UR4, -UR6, 0x100000, URZ ;  /* 0x0010000006047890 */ /* 0x000fc8000fffe13f */
[----:B------:R-:W-:Y:S02]  /*0420*/  USHF.L.U32 UR5, UR4, 0xb, URZ ;  /* 0x0000000b04057899 */ /* 0x000fe4000800063f */
[----:B------:R-:W-:Y:S02]  /*0430*/  USHF.L.U32 UR4, UR4, 0x1, URZ ;  /* 0x0000000104047899 */ /* 0x000fe4000800063f */
[----:B------:R-:W-:-:S04]  /*0440*/  UIADD3 UR6, -UR7, 0x100000, URZ ;  /* 0x0010000007067890 */ /* 0x000fc8000fffe13f */
[----:B------:R-:W-:Y:S02]  /*0450*/  USHF.L.U32 UR7, UR6, 0xb, URZ ;  /* 0x0000000b06077899 */ /* 0x000fe4000800063f */
[----:B------:R-:W-:Y:S01]  /*0460*/  USHF.L.U32 UR6, UR6, 0x1, URZ ;  /* 0x0000000106067899 */ /* 0x000fe2000800063f */
[----:B------:R-:W1:Y:S03]  /*0470*/  FENCE.VIEW.ASYNC.S ;  /* 0x00000000000073c6 */ /* 0x000e660000000000 */
[----:B-1----:R3:W1:Y:S08]  /*0480*/  SYNCS.EXCH.64 URZ, [UR8+0x28c50], UR4 ;  /* 0x028c5004083f75b2 */ /* 0x0026700008000100 */
[----:B------:R3:W0:Y:S01]  /*0490*/  SYNCS.EXCH.64 URZ, [UR8+0x28c60], UR6 ;  /* 0x028c6006083f75b2 */ /* 0x0006220008000100 */
[----:B------:R3:W0:Y:S01]  /*04a0*/  SYNCS.EXCH.64 URZ, [UR8+0x28c58], UR4 ;  /* 0x028c5804083f75b2 */ /* 0x0006220008000100 */
[----:B------:R3:W0:Y:S02]  /*04b0*/  SYNCS.EXCH.64 URZ, [UR8+0x28c68], UR6 ;  /* 0x028c6806083f75b2 */ /* 0x0006240008000100 */
[----:B---3--:R-:W-:Y:S01]  /*04c0*/  NOP ;  /* 0x0000000000007918 */ /* 0x008fe20000000000 */
.L_x_4680:
[----:B------:R-:W3:Y:S01]  /*04d0*/  SHFL.IDX PT, R4, R2, RZ, 0x1f ;  /* 0x00001fff02047589 */ /* 0x000ee200000e0000 */
[----:B------:R-:W-:Y:S01]  /*04e0*/  NOP ;  /* 0x0000000000007918 */ /* 0x000fe20000000000 */
[----:B---3--:R-:W-:-:S13]  /*04f0*/  ISETP.NE.AND P0, PT, R4, RZ, PT ;  /* 0x000000ff0400720c */ /* 0x008fda0003f05270 */
        /* <DEDUP_REMOVED lines=10> */
[----:B-1----:R3:W1:Y:S01]  /*05a0*/  SYNCS.EXCH.64 URZ, [UR6+0x28c70], UR4 ;  /* 0x028c7004063f75b2 */ /* 0x0026620008000100 */
[----:B------:R3:W0:Y:S01]  /*05b0*/  SYNCS.EXCH.64 URZ, [UR6+0x28c80], UR4 ;  /* 0x028c8004063f75b2 */ /* 0x0006220008000100 */
[----:B------:R3:W0:Y:S01]  /*05c0*/  SYNCS.EXCH.64 URZ, [UR6+0x28c78], UR4 ;  /* 0x028c7804063f75b2 */ /* 0x0006220008000100 */
[----:B------:R3:W0:Y:S02]  /*05d0*/  SYNCS.EXCH.64 URZ, [UR6+0x28c88], UR4 ;  /* 0x028c8804063f75b2 */ /* 0x0006240008000100 */
[----:B---3--:R-:W-:Y:S01]  /*05e0*/  NOP ;  /* 0x0000000000007918 */ /* 0x008fe20000000000 */
.L_x_4681:
        /* <DEDUP_REMOVED lines=22> */
.L_x_4682:
        /* <DEDUP_REMOVED lines=22> */
.L_x_4683:
[----:B------:R-:W-:Y:S01]  /*08b0*/  ISETP.NE.AND P0, PT, R5, RZ, PT ;  /* 0x000000ff0500720c */ /* 0x000fe20003f05270 */
[----:B------:R-:W-:Y:S01]  /*08c0*/  IMAD.MOV.U32 R37, RZ, RZ, 0x1 ;  /* 0x00000001ff257424 */ /* 0x000fe200078e00ff */
[----:B------:R-:W-:Y:S01]  /*08d0*/  NOP ;  /* 0x0000000000007918 */ /* 0x000fe20000000000 */
[----:B------:R-:W-:Y:S01]  /*08e0*/  ULDC.64 UR40, c[0x0][0x208] ;  /* 0x0000820000287ab9 */ /* 0x000fe20000000a00 */
[----:B------:R-:W-:Y:S02]  /*08f0*/  BSSY B9, `(.L_x_4684) ;  /* 0x0001acd000097945 */ /* 0x000fe40003800000 */
[----:B------:R-:W-:Y:S01]  /*0900*/  SEL R37, R37, 0x2, !P0 ;  /* 0x0000000225257807 */ /* 0x000fe20004000000 */
[----:B012-4-:R-:W-:Y:S06]  /*0910*/  BAR.SYNC.DEFER_BLOCKING 0x0 ;  /* 0x0000000000007b1d */ /* 0x017fec0000010000 */
[----:B------:R-:W-:Y:S05]  /*0920*/  @!P0 BRA `(.L_x_4685) ;  /* 0x0000013400ac8947 */ /* 0x000fea0003800000 */
.L_x_4686:
        /* <DEDUP_REMOVED lines=23> */
[----:B------:R-:W-:Y:S01]  /*0aa0*/  SHF.R.S32.HI R0, RZ, 0x1f, R20 ;  /* 0x0000001fff007819 */ /* 0x000fe20000011414 */
[----:B------:R-:W-:-:S03]  /*0ab0*/  IMAD.MOV.U32 R190, RZ, RZ, RZ ;  /* 0x000000ffffbe7224 */ /* 0x000fc600078e00ff */
        /* <DEDUP_REMOVED lines=20> */
[----:B------:R-:W-:Y:S01]  /*0c00*/  LOP3.LUT R12, R10, 0xfffffff8, RZ, 0xc0, !PT ;  /* 0xfffffff80a0c7812 */ /* 0x000fe200078ec0ff */
[----:B------:R-:W-:Y:S01]  /*0c10*/  IMAD.SHL.U32 R14, R14, 0x8, RZ ;  /* 0x000000080e0e7824 */ /* 0x000fe200078e00ff */
        /* <DEDUP_REMOVED lines=8> */
[----:B------:R-:W-:Y:S01]  /*0ca0*/  LOP3.LUT R8, R8, 0xfffffff8, RZ, 0xc0, !PT ;  /* 0xfffffff808087812 */ /* 0x000fe200078ec0ff */
[----:B------:R-:W-:Y:S01]  /*0cb0*/  IMAD.SHL.U32 R9, R12, 0x40, RZ ;  /* 0x000000400c097824 */ /* 0x000fe200078e00ff */
[----:B------:R-:W-:Y:S01]  /*0cc0*/  LOP3.LUT R11, R6, 0x7ffffffc, RZ, 0xc0, !PT ;  /* 0x7ffffffc060b7812 */ /* 0x000fe200078ec0ff */
[----:B------:R-:W-:Y:S01]  /*0cd0*/  IMAD R13, R13, 0x10, R16 ;  /* 0x000000100d0d7824 */ /* 0x000fe200078e0210 */
[----:B------:R-:W-:Y:S01]  /*0ce0*/  SHF.R.S32.HI R5, RZ, 0x5, R5 ;  /* 0x00000005ff057819 */ /* 0x000fe20000011405 */
[----:B------:R-:W-:Y:S01]  /*0cf0*/  IMAD.IADD R8, R7, 0x1, -R8 ;  /* 0x0000000107087824 */ /* 0x000fe200078e0a08 */
[----:B------:R-:W-:Y:S01]  /*0d00*/  LOP3.LUT R9, R9, 0x1c0, RZ, 0xc0, !PT ;  /* 0x000001c009097812 */ /* 0x000fe200078ec0ff */
[----:B------:R-:W-:Y:S01]  /*0d10*/  IMAD.IADD R11, R4, 0x1, -R11 ;  /* 0x00000001040b7824 */ /* 0x000fe200078e0a0b */
[CC--:B------:R-:W-:Y:S01]  /*0d20*/  LEA.HI R4, R0.reuse, R20.reuse, RZ, 0x3 ;  /* 0x0000001400047211 */ /* 0x0c0fe200078f18ff */
[----:B------:R-:W-:Y:S01]  /*0d30*/  IMAD.U32 R7, R13, 0x40, R14 ;  /* 0x000000400d077824 */ /* 0x000fe200078e000e */
[----:B------:R-:W-:Y:S01]  /*0d40*/  LEA.HI R0, R0, R20, RZ, 0x2 ;  /* 0x0000001400007211 */ /* 0x000fe200078f10ff */
[----:B------:R-:W-:Y:S01]  /*0d50*/  IMAD R193, R5, 0x10, R8 ;  /* 0x0000001005c17824 */ /* 0x000fe200078e0208 */
[----:B------:R-:W-:Y:S01]  /*0d60*/  SHF.R.S32.HI R5, RZ, 0x3, R4 ;  /* 0x00000003ff057819 */ /* 0x000fe20000011404 */
[----:B------:R-:W-:Y:S01]  /*0d70*/  IMAD.SHL.U32 R192, R11, 0x2, RZ ;  /* 0x000000020bc07824 */ /* 0x000fe200078e00ff */
[----:B------:R-:W-:Y:S01]  /*0d80*/  LOP3.LUT R14, R9, 0x8, R14, 0xf8, !PT ;  /* 0x00000008090e7812 */ /* 0x000fe200078ef80e */
[----:B------:R0:W-:Y:S01]  /*0d90*/  STL [R1+0x60], R7 ;  /* 0x0000600701007387 */ /* 0x0001e20000100800 */
[----:B------:R-:W-:-:S02]  /*0da0*/  LOP3.LUT R4, R4, 0xfffffff8, RZ, 0xc0, !PT ;  /* 0xfffffff804047812 */ /* 0x000fc400078ec0ff */
[----:B------:R-:W-:Y:S01]  /*0db0*/  SHF.R.U32.HI R9, RZ, 0x3, R9 ;  /* 0x00000003ff097819 */ /* 0x000fe20000011609 */
[----:B------:R-:W-:Y:S01]  /*0dc0*/  STL [R1+0x48], RZ ;  /* 0x000048ff01007387 */ /* 0x000fe20000100800 */
[--C-:B------:R-:W-:Y:S02]  /*0dd0*/  SHF.R.S32.HI R186, RZ, 0x2, R0.reuse ;  /* 0x00000002ffba7819 */ /* 0x100fe40000011400 */
[----:B------:R-:W-:Y:S02]  /*0de0*/  SHF.R.S32.HI R5, RZ, 0x1f, R0 ;  /* 0x0000001fff057819 */ /* 0x000fe40000011400 */
[----:B------:R-:W-:Y:S02]  /*0df0*/  LOP3.LUT R0, R0, 0xfffffffc, RZ, 0xc0, !PT ;  /* 0xfffffffc00007812 */ /* 0x000fe400078ec0ff */
[----:B0-----:R-:W-:Y:S01]  /*0e00*/  LOP3.LUT R7, R10, 0x7ffffe00, RZ, 0xc0, !PT ;  /* 0x7ffffe000a077812 */ /* 0x001fe200078ec0ff */
[----:B------:R-:W-:Y:S01]  /*0e10*/  IMAD.IADD R10, R20, 0x1, -R4 ;  /* 0x00000001140a7824 */ /* 0x000fe200078e0a04 */
[----:B------:R-:W-:Y:S01]  /*0e20*/  LOP3.LUT R14, R14, R9, RZ, 0x3c, !PT ;  /* 0x000000090e0e7212 */ /* 0x000fe200078e3cff */
[----:B------:R-:W-:Y:S01]  /*0e30*/  VIADD R9, R186, 0x20 ;  /* 0x00000020ba097836 */ /* 0x000fe20000000000 */
[----:B------:R-:W-:Y:S01]  /*0e40*/  LEA.HI R3, R3, R15, RZ, 0x1 ;  /* 0x0000000f03037211 */ /* 0x000fe200078f08ff */
[----:B------:R-:W-:Y:S01]  /*0e50*/  IMAD.IADD R8, R20, 0x1, -R0 ;  /* 0x0000000114087824 */ /* 0x000fe200078e0a00 */
[----:B------:R-:W-:Y:S01]  /*0e60*/  LEA.HI R5, R5, R186, RZ, 0x3 ;  /* 0x000000ba05057211 */ /* 0x000fe200078f18ff */
[----:B------:R-:W-:Y:S01]  /*0e70*/  IMAD.SHL.U32 R197, R10, 0x8, RZ ;  /* 0x000000080ac57824 */ /* 0x000fe200078e00ff */
[----:B------:R-:W-:Y:S01]  /*0e80*/  SHF.R.S32.HI R6, RZ, 0x1f, R9 ;  /* 0x0000001fff067819 */ /* 0x000fe20000011409 */
[----:B------:R-:W-:Y:S01]  /*0e90*/  IMAD.SHL.U32 R16, R8, 0x8, RZ ;  /* 0x0000000808107824 */ /* 0x000fe200078e00ff */
[----:B------:R-:W-:Y:S01]  /*0ea0*/  LOP3.LUT R3, R3, 0xfffffe, RZ, 0xc0, !PT ;  /* 0x00fffffe03037812 */ /* 0x000fe200078ec0ff */
[----:B------:R-:W-:Y:S01]  /*0eb0*/  IMAD.SHL.U32 R4, R9, 0x40, RZ ;  /* 0x0000004009047824 */ /* 0x000fe200078e00ff */
[----:B------:R-:W-:Y:S01]  /*0ec0*/  LOP3.LUT R5, R5, 0xfffffff8, RZ, 0xc0, !PT ;  /* 0xfffffff805057812 */ /* 0x000fe200078ec0ff */
[C---:B------:R-:W-:Y:S01]  /*0ed0*/  VIADD R35, R197.reuse, 0x80 ;  /* 0x00000080c5237836 */ /* 0x040fe20000000000 */
[----:B------:R-:W-:Y:S01]  /*0ee0*/  LEA.HI R6, R6, R9, RZ, 0x3 ;  /* 0x0000000906067211 */ /* 0x000fe200078f18ff */
[----:B------:R-:W-:Y:S01]  /*0ef0*/  IMAD.SHL.U32 R188, R8, 0x4, RZ ;  /* 0x0000000408bc7824 */ /* 0x000fe200078e00ff */
[----:B------:R-:W-:Y:S01]  /*0f00*/  LOP3.LUT R4, R4, 0x1c0, RZ, 0xc0, !PT ;  /* 0x000001c004047812 */ /* 0x000fe200078ec0ff */
[C---:B------:R-:W-:Y:S01]  /*0f10*/  VIADD R34, R197.reuse, 0xc0 ;  /* 0x000000c0c5227836 */ /* 0x040fe20000000000 */
[----:B------:R-:W-:Y:S01]  /*0f20*/  SHF.R.S32.HI R37, RZ, 0x1f, R35 ;  /* 0x0000001fff257819 */ /* 0x000fe20000011423 */
[----:B------:R-:W-:Y:S01]  /*0f30*/  VIADD R214, R16, 0x40 ;  /* 0x0000004010d67836 */ /* 0x000fe20000000000 */
[----:B------:R-:W-:Y:S01]  /*0f40*/  SHF.R.U32.HI R24, RZ, 0x3, R4 ;  /* 0x00000003ff187819 */ /* 0x000fe20000011604 */
[C---:B------:R-:W-:Y:S01]  /*0f50*/  VIADD R33, R197.reuse, 0x100 ;  /* 0x00000100c5217836 */ /* 0x040fe20000000000 */
[----:B------:R-:W-:Y:S01]  /*0f60*/  SHF.R.S32.HI R35, RZ, 0x1f, R34 ;  /* 0x0000001fff237819 */ /* 0x000fe20000011422 */
[----:B------:R-:W-:Y:S01]  /*0f70*/  VIADD R32, R197, 0x140 ;  /* 0x00000140c5207836 */ /* 0x000fe20000000000 */
[----:B------:R-:W-:Y:S01]  /*0f80*/  LEA.HI R0, R8, R8, RZ, 0x1 ;  /* 0x0000000808007211 */ /* 0x000fe200078f08ff */
[----:B------:R-:W-:Y:S01]  /*0f90*/  IMAD.IADD R3, R15, 0x1, -R3 ;  /* 0x000000010f037824 */ /* 0x000fe200078e0a03 */
[----:B------:R-:W-:Y:S01]  /*0fa0*/  SHF.R.S32.HI R34, RZ, 0x1f, R33 ;  /* 0x0000001fff227819 */ /* 0x000fe20000011421 */
[----:B------:R-:W-:Y:S01]  /*0fb0*/  VIADD R212, R16, 0x60 ;  /* 0x0000006010d47836 */ /* 0x000fe20000000000 */
[----:B------:R-:W-:Y:S01]  /*0fc0*/  SHF.R.S32.HI R33, RZ, 0x1f, R32 ;  /* 0x0000001fff217819 */ /* 0x000fe20000011420 */
[C---:B------:R-:W-:Y:S01]  /*0fd0*/  VIADD R36, R197.reuse, 0x40 ;  /* 0x00000040c5247836 */ /* 0x040fe20000000000 */
        /* <DEDUP_REMOVED lines=8> */
[----:B------:R-:W-:Y:S01]  /*1060*/  IADD3 R205, R16, 0x120, RZ ;  /* 0x0000012010cd7810 */ /* 0x000fe20007ffe0ff */
[----:B------:R-:W-:Y:S01]  /*1070*/  IMAD.IADD R191, R186, 0x1, -R5 ;  /* 0x00000001babf7824 */ /* 0x000fe200078e0a05 */
[----:B------:R-:W-:Y:S01]  /*1080*/  SHF.R.S32.HI R5, RZ, 0x1f, R214 ;  /* 0x0000001fff057819 */ /* 0x000fe200000114d6 */
[----:B------:R-:W-:Y:S01]  /*1090*/  IMAD.SHL.U32 R6, R6, 0x40, RZ ;  /* 0x0000004006067824 */ /* 0x000fe200078e00ff */
[----:B------:R-:W-:Y:S01]  /*10a0*/  SHF.R.S32.HI R36, RZ, 0x1f, R196 ;  /* 0x0000001fff247819 */ /* 0x000fe200000114c4 */
[----:B------:R-:W-:Y:S01]  /*10b0*/  IMAD.SHL.U32 R215, R3, 0x100, RZ ;  /* 0x0000010003d77824 */ /* 0x000fe200078e00ff */
[----:B------:R-:W-:Y:S01]  /*10c0*/  LOP3.LUT R3, R4, 0x38, R16, 0xf8, !PT ;  /* 0x0000003804037812 */ /* 0x000fe200078ef810 */
[C---:B------:R-:W-:Y:S01]  /*10d0*/  VIADD R210, R16.reuse, 0xa0 ;  /* 0x000000a010d27836 */ /* 0x040fe20000000000 */
[----:B------:R-:W-:Y:S01]  /*10e0*/  SHF.R.S32.HI R4, RZ, 0x1f, R211 ;  /* 0x0000001fff047819 */ /* 0x000fe200000114d3 */
[C---:B------:R-:W-:Y:S01]  /*10f0*/  VIADD R208, R16.reuse, 0xc0 ;  /* 0x000000c010d07836 */ /* 0x040fe20000000000 */
[----:B------:R-:W-:Y:S01]  /*1100*/  SHF.R.S32.HI R30, RZ, 0x1f, R28 ;  /* 0x0000001fff1e7819 */ /* 0x000fe2000001141c */
[----:B------:R-:W-:Y:S01]  /*1110*/  VIADD R207, R16, 0xe0 ;  /* 0x000000e010cf7836 */ /* 0x000fe20000000000 */
[----:B------:R-:W-:Y:S01]  /*1120*/  SHF.L.U64.HI R28, R214, 0x1, R5 ;  /* 0x00000001d61c7819 */ /* 0x000fe20000010205 */
[----:B------:R-:W-:Y:S01]  /*1130*/  STL [R1+0x50], R36 ;  /* 0x0000502401007387 */ /* 0x000fe20000100800 */
[----:B------:R-:W-:Y:S01]  /*1140*/  LOP3.LUT R6, R6, 0xfffffe00, RZ, 0xc0, !PT ;  /* 0xfffffe0006067812 */ /* 0x000fe200078ec0ff */
[----:B------:R-:W-:Y:S01]  /*1150*/  VIADD R206, R16, 0x100 ;  /* 0x0000010010ce7836 */ /* 0x000fe20000000000 */
[----:B------:R-:W-:Y:S01]  /*1160*/  SHF.L.U64.HI R5, R212, 0x1, R9 ;  /* 0x00000001d4057819 */ /* 0x000fe20000010209 */
[----:B------:R-:W-:Y:S01]  /*1170*/  STL [R1], R28 ;  /* 0x0000001c01007387 */ /* 0x000fe20000100800 */
[----:B------:R-:W-:Y:S01]  /*1180*/  SHF.L.U64.HI R4, R211, 0x1, R4 ;  /* 0x00000001d3047819 */ /* 0x000fe20000010204 */
[----:B------:R-:W-:Y:S01]  /*1190*/  IMAD.IADD R0, R8, 0x1, -R0 ;  /* 0x0000000108007824 */ /* 0x000fe200078e0a00 */
[----:B------:R-:W-:Y:S01]  /*11a0*/  SHF.R.S32.HI R13, RZ, 0x1f, R210 ;  /* 0x0000001fff0d7819 */ /* 0x000fe200000114d2 */
[----:B------:R-:W-:Y:S01]  /*11b0*/  STL [R1+0x5c], R6 ;  /* 0x00005c0601007387 */ /* 0x000fe20000100800 */
[----:B------:R-:W-:Y:S01]  /*11c0*/  SHF.R.S32.HI R15, RZ, 0x1f, R208 ;  /* 0x0000001fff0f7819 */ /* 0x000fe200000114d0 */
[C---:B------:R-:W-:Y:S01]  /*11d0*/  VIADD R204, R16.reuse, 0x140 ;  /* 0x0000014010cc7836 */ /* 0x040fe20000000000 */
[----:B------:R-:W-:Y:S01]  /*11e0*/  SHF.R.S32.HI R8, RZ, 0x1f, R207 ;  /* 0x0000001fff087819 */ /* 0x000fe200000114cf */
[----:B------:R0:W-:Y:S01]  /*11f0*/  STL [R1+0x4], R5 ;  /* 0x0000040501007387 */ /* 0x0001e20000100800 */
[----:B------:R-:W-:Y:S01]  /*1200*/  SHF.R.S32.HI R21, RZ, 0x1f, R206 ;  /* 0x0000001fff157819 */ /* 0x000fe200000114ce */
[C---:B------:R-:W-:Y:S01]  /*1210*/  VIADD R203, R16.reuse, 0x160 ;  /* 0x0000016010cb7836 */ /* 0x040fe20000000000 */
[----:B------:R-:W-:Y:S01]  /*1220*/  SHF.R.S32.HI R10, RZ, 0x1f, R205 ;  /* 0x0000001fff0a7819 */ /* 0x000fe200000114cd */
[----:B------:R1:W-:Y:S01]  /*1230*/  STL [R1+0x8], R4 ;  /* 0x0000080401007387 */ /* 0x0003e20000100800 */
[----:B------:R-:W-:Y:S01]  /*1240*/  VIADD R202, R16, 0x180 ;  /* 0x0000018010ca7836 */ /* 0x000fe20000000000 */
[----:B------:R-:W-:Y:S01]  /*1250*/  SHF.L.U64.HI R8, R207, 0x1, R8 ;  /* 0x00000001cf087819 */ /* 0x000fe20000010208 */
[----:B------:R-:W-:Y:S01]  /*1260*/  IMAD R7, R228, 0x400, R7 ;  /* 0x00000400e4077824 */ /* 0x000fe200078e0207 */
[----:B------:R-:W-:Y:S01]  /*1270*/  R2P PR, R12, 0x6 ;  /* 0x000000060c007804 */ /* 0x000fe20000000000 */
[----:B------:R-:W-:Y:S01]  /*1280*/  VIADD R201, R16, 0x1a0 ;  /* 0x000001a010c97836 */ /* 0x000fe20000000000 */
[----:B0-----:R-:W-:Y:S01]  /*1290*/  SHF.L.U64.HI R5, R210, 0x1, R13 ;  /* 0x00000001d2057819 */ /* 0x001fe2000001020d */
[C---:B------:R-:W-:Y:S01]  /*12a0*/  VIADD R227, R16.reuse, 0x1c0 ;  /* 0x000001c010e37836 */ /* 0x040fe20000000000 */
[----:B------:R-:W-:Y:S01]  /*12b0*/  SHF.R.S32.HI R29, RZ, 0x1f, R204 ;  /* 0x0000001fff1d7819 */ /* 0x000fe200000114cc */
[----:B------:R-:W-:Y:S01]  /*12c0*/  VIADD R223, R16, 0x1e0 ;  /* 0x000001e010df7836 */ /* 0x000fe20000000000 */
[----:B-1----:R-:W-:Y:S01]  /*12d0*/  SHF.L.U64.HI R4, R208, 0x1, R15 ;  /* 0x00000001d0047819 */ /* 0x002fe2000001020f */
[----:B------:R0:W-:Y:S01]  /*12e0*/  STL [R1+0xc], R5 ;  /* 0x00000c0501007387 */ /* 0x0001e20000100800 */
[----:B------:R-:W-:Y:S01]  /*12f0*/  SHF.R.S32.HI R12, RZ, 0x1f, R203 ;  /* 0x0000001fff0c7819 */ /* 0x000fe200000114cb */
[----:B------:R-:W-:Y:S01]  /*1300*/  VIADD R23, R16, 0x20 ;  /* 0x0000002010177836 */ /* 0x000fe20000000000 */
[----:B------:R-:W-:Y:S01]  /*1310*/  SHF.R.S32.HI R31, RZ, 0x1f, R202 ;  /* 0x0000001fff1f7819 */ /* 0x000fe200000114ca */
[----:B------:R1:W-:Y:S01]  /*1320*/  STL [R1+0x10], R4 ;  /* 0x0000100401007387 */ /* 0x0003e20000100800 */
[----:B------:R-:W-:Y:S01]  /*1330*/  IADD3 R7, R7, R14, RZ ;  /* 0x0000000e07077210 */ /* 0x000fe20007ffe0ff */
[----:B------:R-:W-:Y:S01]  /*1340*/  IMAD R229, R0, 0x8, R193 ;  /* 0x0000000800e57824 */ /* 0x000fe200078e02c1 */
[----:B------:R-:W-:Y:S01]  /*1350*/  SHF.R.S32.HI R14, RZ, 0x1f, R201 ;  /* 0x0000001fff0e7819 */ /* 0x000fe200000114c9 */
[----:B------:R2:W-:Y:S01]  /*1360*/  STL [R1+0x14], R8 ;  /* 0x0000140801007387 */ /* 0x0005e20000100800 */
[----:B------:R-:W-:Y:S01]  /*1370*/  SHF.R.S32.HI R20, RZ, 0x1f, R227 ;  /* 0x0000001fff147819 */ /* 0x000fe200000114e3 */
[----:B------:R-:W-:Y:S01]  /*1380*/  IMAD R216, R7, 0x2, R2 ;  /* 0x0000000207d87824 */ /* 0x000fe200078e0202 */
[----:B0-----:R-:W-:-:S02]  /*1390*/  SHF.L.U64.HI R5, R206, 0x1, R21 ;  /* 0x00000001ce057819 */ /* 0x001fc40000010215 */
[----:B------:R-:W-:Y:S01]  /*13a0*/  SHF.R.S32.HI R22, RZ, 0x1f, R223 ;  /* 0x0000001fff167819 */ /* 0x000fe200000114df */
[----:B------:R-:W-:Y:S01]  /*13b0*/  VIADD R217, R216, 0x26820 ;  /* 0x00026820d8d97836 */ /* 0x000fe20000000000 */
[----:B-1----:R-:W-:Y:S01]  /*13c0*/  SHF.L.U64.HI R4, R205, 0x1, R10 ;  /* 0x00000001cd047819 */ /* 0x002fe2000001020a */
[----:B------:R0:W-:Y:S01]  /*13d0*/  STL [R1+0x18], R5 ;  /* 0x0000180501007387 */ /* 0x0001e20000100800 */
[----:B------:R-:W-:Y:S02]  /*13e0*/  LOP3.LUT R3, R6, R3, R24, 0xf6, !PT ;  /* 0x0000000306037212 */ /* 0x000fe400078ef618 */
[----:B--2---:R-:W-:Y:S01]  /*13f0*/  SHF.L.U64.HI R8, R204, 0x1, R29 ;  /* 0x00000001cc087819 */ /* 0x004fe2000001021d */
[----:B------:R1:W-:Y:S01]  /*1400*/  STL [R1+0x1c], R4 ;  /* 0x00001c0401007387 */ /* 0x0003e20000100800 */
[----:B------:R-:W-:Y:S01]  /*1410*/  SHF.L.U64.HI R7, R201, 0x1, R14 ;  /* 0x00000001c9077819 */ /* 0x000fe2000001020e */
[----:B------:R-:W-:Y:S01]  /*1420*/  IMAD R3, R3, 0x2, R2 ;  /* 0x0000000203037824 */ /* 0x000fe200078e0202 */
[----:B------:R-:W-:Y:S01]  /*1430*/  IADD3 R222, R216, 0x26800, RZ ;  /* 0x00026800d8de7810 */ /* 0x000fe20007ffe0ff */
[----:B------:R-:W-:Y:S01]  /*1440*/  STL [R1+0x20], R8 ;  /* 0x0000200801007387 */ /* 0x000fe20000100800 */
[----:B------:R-:W-:-:S02]  /*1450*/  SEL R221, R221, 0xffffffc0, !P2 ;  /* 0xffffffc0dddd7807 */ /* 0x000fc40005000000 */
[----:B0-----:R-:W-:Y:S01]  /*1460*/  SHF.L.U64.HI R5, R203, 0x1, R12 ;  /* 0x00000001cb057819 */ /* 0x001fe2000001020c */
[C---:B------:R-:W-:Y:S01]  /*1470*/  @P1 VIADD R217, R222.reuse, 0xffffffe0 ;  /* 0xffffffe0ded91836 */ /* 0x040fe20000000000 */
[----:B------:R-:W-:Y:S01]  /*1480*/  SHF.R.S32.HI R17, RZ, 0x1f, R16 ;  /* 0x0000001fff117819 */ /* 0x000fe20000011410 */
[----:B------:R-:W-:Y:S01]  /*1490*/  IMAD.IADD R222, R222, 0x1, R221 ;  /* 0x00000001dede7824 */ /* 0x000fe200078e02dd */
[----:B-1----:R-:W-:Y:S01]  /*14a0*/  SHF.L.U64.HI R4, R202, 0x1, R31 ;  /* 0x00000001ca047819 */ /* 0x002fe2000001021f */
[----:B------:R0:W-:Y:S01]  /*14b0*/  STL [R1+0x24], R5 ;  /* 0x0000240501007387 */ /* 0x0001e20000100800 */
[----:B------:R-:W-:Y:S01]  /*14c0*/  SHF.R.S32.HI R194, RZ, 0x1f, R23 ;  /* 0x0000001fffc27819 */ /* 0x000fe20000011417 */
[----:B------:R-:W-:Y:S02]  /*14d0*/  IMAD.IADD R221, R221, 0x1, R217 ;  /* 0x00000001dddd7824 */ /* 0x000fe400078e02d9 */
[----:B------:R1:W-:Y:S04]  /*14e0*/  STL [R1+0x28], R4 ;  /* 0x0000280401007387 */ /* 0x0003e80000100800 */
[----:B------:R2:W-:Y:S01]  /*14f0*/  STL [R1+0x2c], R7 ;  /* 0x00002c0701007387 */ /* 0x0005e20000100800 */
[----:B0-----:R-:W-:-:S02]  /*1500*/  SHF.L.U64.HI R5, R227, 0x1, R20 ;  /* 0x00000001e3057819 */ /* 0x001fc40000010214 */
[----:B-1----:R-:W-:-:S03]  /*1510*/  SHF.L.U64.HI R4, R223, 0x1, R22 ;  /* 0x00000001df047819 */ /* 0x002fc60000010216 */
[----:B------:R2:W-:Y:S04]  /*1520*/  STL [R1+0x30], R5 ;  /* 0x0000300501007387 */ /* 0x0005e80000100800 */
[----:B------:R2:W-:Y:S04]  /*1530*/  STL [R1+0x34], R4 ;  /* 0x0000340401007387 */ /* 0x0005e80000100800 */
[----:B------:R2:W-:Y:S02]  /*1540*/  STL [R1+0x54], R3 ;  /* 0x0000540301007387 */ /* 0x0005e40000100800 */
.L_x_4834:
[----:B0123--:R-:W0:Y:S01]  /*1550*/  LDC.64 R4, c[0x0][0xc88] ;  /* 0x00032200ff047b82 */ /* 0x00fe220000000a00 */
[----:B------:R-:W-:Y:S01]  /*1560*/  ULDC.64 UR4, c[0x0][0xa28] ;  /* 0x00028a0000047ab9 */ /* 0x000fe20000000a00 */
[----:B------:R-:W-:Y:S01]  /*1570*/  ULDC.64 UR8, c[0x0][0xa18] ;  /* 0x0002860000087ab9 */ /* 0x000fe20000000a00 */
[----:B------:R-:W-:Y:S01]  /*1580*/  ULDC.64 UR6, c[0x0][0xa08] ;  /* 0x0002820000067ab9 */ /* 0x000fe20000000a00 */
[----:B0-----:R-:W-:-:S05]  /*1590*/  IMAD.WIDE R4, R27, 0x4, R4 ;  /* 0x000000041b047825 */ /* 0x001fca00078e0204 */
[----:B------:R-:W2:Y:S01]  /*15a0*/  LDG.E R0, desc[UR40][R4.64] ;  /* 0x0000002804007981 */ /* 0x000ea2000c1e1900 */
[----:B------:R-:W-:Y:S01]  /*15b0*/  ISETP.NE.U32.AND P2, PT, RZ, UR4, PT ;  /* 0x00000004ff007c0c */ /* 0x000fe2000bf45070 */
[----:B----4-:R-:W-:Y:S01]  /*15c0*/  IMAD.MOV.U32 R29, RZ, RZ, RZ ;  /* 0x000000ffff1d7224 */ /* 0x010fe200078e00ff */
        /* <DEDUP_REMOVED lines=14> */
[----:B------:R1:W-:Y:S01]  /*16b0*/  STL [R1+0x3c], R31 ;  /* 0x00003c1f01007387 */ /* 0x0003e20000100800 */
        /* <DEDUP_REMOVED lines=8> */
[----:B------:R-:W-:-:S03]  /*1740*/  @P1 IADD3.X R7, R30, UR9, RZ, P2, !PT ;  /* 0x000000091e071c10 */ /* 0x000fc600097fe4ff */
[----:B------:R1:W-:Y:S01]  /*1750*/  STL [R1+0x38], R26 ;  /* 0x0000381a01007387 */ /* 0x0003e20000100800 */
[----:B------:R-:W-:Y:S01]  /*1760*/  UISETP.NE.U32.AND UP0, UPT, UR4, URZ, UPT ;  /* 0x0000003f0400728c */ /* 0x000fe2000bf05070 */
[----:B------:R-:W-:Y:S02]  /*1770*/  ULDC.64 UR8, c[0x0][0xa20] ;  /* 0x0002880000087ab9 */ /* 0x000fe40000000a00 */
[----:B------:R1:W5:Y:S01]  /*1780*/  @P1 LDG.E R198, desc[UR40][R6.64] ;  /* 0x0000002806c61981 */ /* 0x000362000c1e1900 */
[----:B------:R-:W-:Y:S01]  /*1790*/  UISETP.NE.AND.EX UP0, UPT, UR5, URZ, UPT, UP0 ;  /* 0x0000003f0500728c */ /* 0x000fe2000bf05300 */
[----:B------:R-:W-:Y:S01]  /*17a0*/  ISETP.NE.U32.AND P2, PT, RZ, UR8, PT ;  /* 0x00000008ff007c0c */ /* 0x000fe2000bf45070 */
[----:B------:R-:W-:Y:S01]  /*17b0*/  ULDC UR4, c[0x0][0x424] ;  /* 0x0001090000047ab9 */ /* 0x000fe20000000800 */
[----:B------:R-:W-:Y:S01]  /*17c0*/  ULDC UR5, c[0x0][0x2f0] ;  /* 0x0000bc0000057ab9 */ /* 0x000fe20000000800 */
[----:B------:R-:W-:Y:S01]  /*17d0*/  USEL UR4, UR4, 0x1, UP0 ;  /* 0x0000000104047887 */ /* 0x000fe20008000000 */
[----:B------:R-:W-:Y:S01]  /*17e0*/  ISETP.NE.AND.EX P2, PT, RZ, UR9, PT, P2 ;  /* 0x00000009ff007c0c */ /* 0x000fe2000bf45320 */
[----:B------:R-:W-:-:S02]  /*17f0*/  IMAD.MOV.U32 R38, RZ, RZ, R0 ;  /* 0x000000ffff267224 */ /* 0x000fc400078e0000 */
[----:B------:R-:W-:-:S03]  /*1800*/  UIMAD UR4, UR4, UR5, URZ ;  /* 0x00000005040472a4 */ /* 0x000fc6000f8e023f */
[----:B------:R-:W-:Y:S01]  /*1810*/  ULDC UR5, c[0x0][0x348] ;  /* 0x0000d20000057ab9 */ /* 0x000fe20000000800 */
[----:B-1----:R-:W-:Y:S08]  /*1820*/  @P1 BRA `(.L_x_4688) ;  /* 0x0000000000241947 */ /* 0x002ff00003800000 */
        /* <DEDUP_REMOVED lines=9> */
.L_x_4688:
[----:B------:R-:W-:Y:S02]  /*18c0*/  IMAD.U32 R27, RZ, RZ, UR5 ;  /* 0x00000005ff1b7e24 */ /* 0x000fe4000f8e00ff */
[----:B------:R-:W-:Y:S01]  /*18d0*/  IMAD.U32 R28, RZ, RZ, UR4 ;  /* 0x00000004ff1c7e24 */ /* 0x000fe2000f8e00ff */
[----:B------:R-:W-:Y:S06]  /*18e0*/  @!P2 BRA `(.L_x_4689) ;  /* 0x000000000010a947 */ /* 0x000fec0003800000 */
[----:B------:R-:W-:-:S04]  /*18f0*/  IADD3 R4, P0, R31, UR8, RZ ;  /* 0x000000081f047c10 */ /* 0x000fc8000ff1e0ff */
[----:B------:R-:W-:-:S05]  /*1900*/  IADD3.X R5, R30, UR9, RZ, P0, !PT ;  /* 0x000000091e057c10 */ /* 0x000fca00087fe4ff */
[----:B------:R0:W5:Y:S01]  /*1910*/  LDG.E R28, desc[UR40][R4.64] ;  /* 0x00000028041c7981 */ /* 0x000162000c1e1900 */
[----:B------:R-:W-:Y:S05]  /*1920*/  BRA `(.L_x_4690) ;  /* 0x0000000000107947 */ /* 0x000fea0003800000 */
.L_x_4689:
[----:B------:R-:W-:Y:S05]  /*1930*/  @!P0 BRA `(.L_x_4690) ;  /* 0x00000000000c8947 */ /* 0x000fea0003800000 */
[----:B------:R-:W2:Y:S04]  /*1940*/  LDG.E R5, desc[UR40][R8.64] ;  /* 0x0000002808057981 */ /* 0x000ea8000c1e1900 */
[----:B------:R-:W2:Y:S02]  /*1950*/  LDG.E R28, desc[UR40][R8.64+0x4] ;  /* 0x00000428081c7981 */ /* 0x000ea4000c1e1900 */
[----:B--2---:R-:W-:-:S07]  /*1960*/  IMAD.IADD R28, R28, 0x1, -R5 ;  /* 0x000000011c1c7824 */ /* 0x004fce00078e0a05 */
.L_x_4690:
[----:B------:R-:W-:Y:S01]  /*1970*/  ULDC.64 UR4, c[0x0][0xa10] ;  /* 0x0002840000047ab9 */ /* 0x000fe20000000a00 */
[----:B------:R-:W1:Y:S01]  /*1980*/  LDC R8, c[0x0][0x448] ;  /* 0x00011200ff087b82 */ /* 0x000e620000000800 */
[----:B------:R-:W-:-:S04]  /*1990*/  ISETP.NE.U32.AND P0, PT, RZ, UR4, PT ;  /* 0x00000004ff007c0c */ /* 0x000fc8000bf05070 */
[----:B------:R-:W-:Y:S01]  /*19a0*/  ISETP.NE.AND.EX P0, PT, RZ, UR5, PT, P0 ;  /* 0x00000005ff007c0c */ /* 0x000fe2000bf05300 */
[----:B------:R-:W-:-:S12]  /*19b0*/  ULDC.64 UR4, c[0x0][0xa30] ;  /* 0x00028c0000047ab9 */ /* 0x000fd80000000a00 */
[----:B0-----:R-:W0:Y:S02]  /*19c0*/  @P0 LDC.64 R4, c[0x0][0xa10] ;  /* 0x00028400ff040b82 */ /* 0x001e240000000a00 */
[----:B0-----:R-:W-:-:S05]  /*19d0*/  @P0 IMAD.WIDE R4, R38, 0x4, R4 ;  /* 0x0000000426040825 */ /* 0x001fca00078e0204 */
[----:B------:R-:W2:Y:S04]  /*19e0*/  @P0 LDG.E R0, desc[UR40][R4.64] ;  /* 0x0000002804000981 */ /* 0x000ea8000c1e1900 */
[----:B------:R0:W2:Y:S01]  /*19f0*/  @P0 LDG.E R9, desc[UR40][R4.64+0x4] ;  /* 0x0000042804090981 */ /* 0x0000a2000c1e1900 */
[----:B------:R-:W-:Y:S01]  /*1a00*/  ISETP.NE.U32.AND P1, PT, RZ, UR4, PT ;  /* 0x00000004ff007c0c */ /* 0x000fe2000bf25070 */
[----:B-----5:R-:W-:-:S03]  /*1a10*/  IMAD.MOV.U32 R24, RZ, RZ, R28 ;  /* 0x000000ffff187224 */ /* 0x020fc600078e001c */
[----:B------:R-:W-:-:S13]  /*1a20*/  ISETP.NE.AND.EX P1, PT, RZ, UR5, PT, P1 ;  /* 0x00000005ff007c0c */ /* 0x000fda000bf25310 */
[----:B------:R-:W-:-:S04]  /*1a30*/  @P1 IADD3 R6, P2, R31, UR4, RZ ;  /* 0x000000041f061c10 */ /* 0x000fc8000ff5e0ff */
[----:B------:R-:W-:-:S05]  /*1a40*/  @P1 IADD3.X R7, R30, UR5, RZ, P2, !PT ;  /* 0x000000051e071c10 */ /* 0x000fca00097fe4ff */
[----:B------:R3:W5:Y:S01]  /*1a50*/  @P1 LDG.E R24, desc[UR40][R6.64] ;  /* 0x0000002806181981 */ /* 0x000762000c1e1900 */
[----:B-1----:R-:W-:Y:S01]  /*1a60*/  ISETP.NE.AND P1, PT, R8, 0x1, PT ;  /* 0x000000010800780c */ /* 0x002fe20003f25270 */
[----:B------:R-:W-:Y:S02]  /*1a70*/  IMAD.SHL.U32 R200, R25, 0x40, RZ ;  /* 0x0000004019c87824 */ /* 0x000fe400078e00ff */
[----:B------:R-:W-:Y:S02]  /*1a80*/  IMAD.IADD R8, R28, 0x1, -R3 ;  /* 0x000000011c087824 */ /* 0x000fe400078e0a03 */
[----:B0-----:R-:W-:Y:S02]  /*1a90*/  VIADD R4, R200, 0x3f ;  /* 0x0000003fc8047836 */ /* 0x001fe40000000000 */
[----:B------:R-:W-:-:S05]  /*1aa0*/  IMAD.MOV R39, RZ, RZ, -R8 ;  /* 0x000000ffff277224 */ /* 0x000fca00078e0a08 */
[----:B------:R-:W-:Y:S01]  /*1ab0*/  VIMNMX R39, RZ, R39, !PT ;  /* 0x00000027ff277248 */ /* 0x000fe20007fe0100 */
[----:B------:R-:W0:Y:S08]  /*1ac0*/  @P1 LDC R11, c[0x0][0x44c] ;  /* 0x00011300ff0b1b82 */ /* 0x000e300000000800 */
[----:B------:R-:W1:Y:S01]  /*1ad0*/  @P1 LDC R5, c[0x0][0x450] ;  /* 0x00011400ff051b82 */ /* 0x000e620000000800 */
[----:B--2---:R-:W-:Y:S01]  /*1ae0*/  @P0 IADD3 R27, -R0, R9, RZ ;  /* 0x00000009001b0210 */ /* 0x004fe20007ffe1ff */
[----:B0-----:R-:W-:-:S04]  /*1af0*/  @P1 IMAD.HI.U32 R0, R4, R11, RZ ;  /* 0x0000000b04001227 */ /* 0x001fc800078e00ff */
[----:B------:R-:W-:Y:S01]  /*1b00*/  IMAD.IADD R199, R8, 0x1, R27 ;  /* 0x0000000108c77824 */ /* 0x000fe200078e021b */
[----:B-1----:R-:W-:-:S03]  /*1b10*/  @P1 SHF.R.U32.HI R4, RZ, R5, R0 ;  /* 0x00000005ff041219 */ /* 0x002fc60000011600 */
[C---:B------:R-:W-:Y:S01]  /*1b20*/  VIADD R0, R199.reuse, 0x3f ;  /* 0x0000003fc7007836 */ /* 0x040fe20000000000 */
[----:B------:R-:W-:-:S04]  /*1b30*/  IADD3 R40, R199, 0x40, -R198 ;  /* 0x00000040c7287810 */ /* 0x000fc80007ffe8c6 */
[----:B------:R-:W-:Y:S01]  /*1b40*/  SHF.R.S32.HI R3, RZ, 0x1f, R0 ;  /* 0x0000001fff037819 */ /* 0x000fe20000011400 */
[----:B------:R-:W-:-:S03]  /*1b50*/  IMAD.IADD R4, R40, 0x1, R4 ;  /* 0x0000000128047824 */ /* 0x000fc600078e0204 */
[----:B------:R-:W-:Y:S02]  /*1b60*/  LEA.HI R3, R3, R0, RZ, 0x6 ;  /* 0x0000000003037211 */ /* 0x000fe400078f30ff */
[----:B------:R-:W-:Y:S02]  /*1b70*/  SHF.R.S32.HI R5, RZ, 0x1f, R4 ;  /* 0x0000001fff057819 */ /* 0x000fe40000011404 */
[----:B------:R-:W-:Y:S02]  /*1b80*/  SHF.R.S32.HI R209, RZ, 0x6, R3 ;  /* 0x00000006ffd17819 */ /* 0x000fe40000011403 */
[----:B------:R-:W-:-:S04]  /*1b90*/  LEA.HI R5, R5, R4, RZ, 0x6 ;  /* 0x0000000405057211 */ /* 0x000fc800078f30ff */
[----:B------:R-:W-:-:S04]  /*1ba0*/  SHF.R.S32.HI R0, RZ, 0x6, R5 ;  /* 0x00000006ff007819 */ /* 0x000fc80000011405 */
[----:B------:R-:W-:-:S05]  /*1bb0*/  VIMNMX R0, R209, R0, PT ;  /* 0x00000000d1007248 */ /* 0x000fca0003fe0100 */
[----:B------:R-:W-:-:S05]  /*1bc0*/  IMAD R0, R0, 0x40, -R8 ;  /* 0x0000004000007824 */ /* 0x000fca00078e0a08 */
[----:B------:R-:W-:-:S04]  /*1bd0*/  VIMNMX R0, R0, R27, PT ;  /* 0x0000001b00007248 */ /* 0x000fc80003fe0100 */
        /* <DEDUP_REMOVED lines=9> */
[----:B---3--:R-:W-:Y:S05]  /*1c70*/  @!P1 BRA `(.L_x_4691) ;  /* 0x0000002c00b09947 */ /* 0x008fea0003800000 */
        /* <DEDUP_REMOVED lines=20> */
.L_x_4693:
[----:B------:R-:W-:Y:S05]  /*1dc0*/  BSYNC B6 ;  /* 0x0000000000067941 */ /* 0x000fea0003800000 */
.L_x_4692:
[----:B------:R-:W-:Y:S01]  /*1dd0*/  VIADD R0, R2, 0x400 ;  /* 0x0000040002007836 */ /* 0x000fe20000000000 */
[----:B------:R-:W-:Y:S04]  /*1de0*/  BSSY B6, `(.L_x_4694) ;  /* 0x0000013000067945 */ /* 0x000fe80003800000 */
[----:B------:R-:W-:-:S13]  /*1df0*/  LOP3.LUT P0, RZ, R0, 0x3ff, RZ, 0xc0, !PT ;  /* 0x000003ff00ff7812 */ /* 0x000fda000780c0ff */
        /* <DEDUP_REMOVED lines=17> */
.L_x_4695:
[----:B------:R-:W-:Y:S05]  /*1f10*/  BSYNC B6 ;  /* 0x0000000000067941 */ /* 0x000fea0003800000 */
.L_x_4694:
        /* <DEDUP_REMOVED lines=9> */
[----:B------:R-:W-:Y:S01]  /*1fb0*/  @P0 IADD3.X R7, R30, UR5, RZ, P1, !PT ;  /* 0x000000051e070c10 */ /* 0x000fe20008ffe4ff */
[----:B------:R-:W-:-:S04]  /*1fc0*/  ULDC UR4, c[0x0][0x2f4] ;  /* 0x0000bd0000047ab9 */ /* 0x000fc80000000800 */
[----:B------:R4:W3:Y:S01]  /*1fd0*/  @P0 LDG.E R38, desc[UR40][R6.64] ;  /* 0x0000002806260981 */ /* 0x0008e2000c1e1900 */
[CC--:B0-----:R-:W-:Y:S01]  /*1fe0*/  IMAD R0, R3.reuse, R42.reuse, RZ ;  /* 0x0000002a03007224 */ /* 0x0c1fe200078e02ff */
[----:B------:R-:W-:Y:S01]  /*1ff0*/  SHF.L.U64.HI R41, R42, 0x6, R43 ;  /* 0x000000062a297819 */ /* 0x000fe2000001022b */
[----:B------:R-:W-:Y:S01]  /*2000*/  IMAD.WIDE.U32 R32, R186, R42, R16 ;  /* 0x0000002aba207225 */ /* 0x000fe200078e0010 */
[----:B------:R-:W0:Y:S01]  /*2010*/  S2R R30, SR_TID.X ;  /* 0x00000000001e7919 */ /* 0x000e220000002100 */
[----:B-1----:R-:W-:Y:S02]  /*2020*/  SHF.L.U64.HI R44, R4, 0x6, R5 ;  /* 0x00000006042c7819 */ /* 0x002fe40000010205 */
[----:B------:R-:W-:Y:S01]  /*2030*/  IMAD R3, R3, R4, RZ ;  /* 0x0000000403037224 */ /* 0x000fe200078e02ff */
[----:B------:R-:W-:Y:S01]  /*2040*/  SHF.R.S32.HI R189, RZ, 0x1f, R188 ;  /* 0x0000001fffbd7819 */ /* 0x000fe200000114bc */
[C---:B------:R-:W-:Y:S01]  /*2050*/  IMAD R9, R186.reuse, R43, R0 ;  /* 0x0000002bba097224 */ /* 0x040fe200078e0200 */
[----:B----45:R-:W-:Y:S01]  /*2060*/  SHF.R.S32.HI R7, RZ, 0x1f, R24 ;  /* 0x0000001fff077819 */ /* 0x030fe20000011418 */
[C---:B------:R-:W-:Y:S01]  /*2070*/  IMAD R11, R186.reuse, R5, R3 ;  /* 0x00000005ba0b7224 */ /* 0x040fe200078e0203 */
[----:B------:R-:W-:Y:S01]  /*2080*/  SHF.R.S32.HI R47, RZ, 0x1f, R26 ;  /* 0x0000001fff2f7819 */ /* 0x000fe2000001141a */
[----:B------:R-:W-:Y:S01]  /*2090*/  IMAD.WIDE.U32 R20, R186, R42, R188 ;  /* 0x0000002aba147225 */ /* 0x000fe200078e00bc */
[----:B--2---:R-:W-:-:S02]  /*20a0*/  ISETP.GE.AND P3, PT, R16, R13, PT ;  /* 0x0000000d1000720c */ /* 0x004fc40003f66270 */
[----:B------:R-:W-:Y:S01]  /*20b0*/  ISETP.GE.AND P2, PT, R16, UR4, PT ;  /* 0x0000000410007c0c */ /* 0x000fe2000bf46270 */
[----:B------:R-:W-:Y:S01]  /*20c0*/  IMAD R8, R7, R42, RZ ;  /* 0x0000002a07087224 */ /* 0x000fe200078e02ff */
[----:B------:R-:W-:Y:S01]  /*20d0*/  SEL R3, R13, RZ, P3 ;  /* 0x000000ff0d037207 */ /* 0x000fe20001800000 */
[-C--:B------:R-:W-:Y:S01]  /*20e0*/  IMAD R7, R7, R4.reuse, RZ ;  /* 0x0000000407077224 */ /* 0x080fe200078e02ff */
[----:B------:R-:W-:Y:S01]  /*20f0*/  ISETP.GE.AND P1, PT, R23, UR4, PT ;  /* 0x0000000417007c0c */ /* 0x000fe2000bf26270 */
[----:B------:R-:W-:Y:S02]  /*2100*/  IMAD R53, R24, R43, R8 ;  /* 0x0000002b18357224 */ /* 0x000fe400078e0208 */
[----:B------:R-:W-:Y:S02]  /*2110*/  IMAD.IADD R3, R16, 0x1, R3 ;  /* 0x0000000110037824 */ /* 0x000fe400078e0203 */
[----:B------:R-:W-:Y:S01]  /*2120*/  IMAD R7, R24, R5, R7 ;  /* 0x0000000518077224 */ /* 0x000fe200078e0207 */
[----:B---3--:R-:W-:Y:S01]  /*2130*/  LEA.HI R49, R49, 0x8, RZ, 0x19 ;  /* 0x0000000831317811 */ /* 0x008fe200078fc8ff */
[----:B------:R-:W-:Y:S01]  /*2140*/  IMAD.WIDE.U32 R34, R186, R4, R188 ;  /* 0x00000004ba227225 */ /* 0x000fe200078e00bc */
[----:B------:R-:W-:-:S03]  /*2150*/  SHF.R.S32.HI R6, RZ, 0x1f, R3 ;  /* 0x0000001fff067819 */ /* 0x000fc60000011403 */
[----:B------:R-:W-:Y:S01]  /*2160*/  IMAD.WIDE.U32 R36, R186, R4, R16 ;  /* 0x00000004ba247225 */ /* 0x000fe200078e0010 */
[----:B------:R-:W-:-:S03]  /*2170*/  LEA.HI R3, R6, R3, RZ, 0x3 ;  /* 0x0000000306037211 */ /* 0x000fc600078f18ff */
[----:B------:R-:W-:Y:S01]  /*2180*/  IMAD.SHL.U32 R6, R191, 0x40, RZ ;  /* 0x00000040bf067824 */ /* 0x000fe200078e00ff */
[----:B------:R-:W-:Y:S01]  /*2190*/  LOP3.LUT R55, R3, 0xfffffff8, RZ, 0xc0, !PT ;  /* 0xfffffff803377812 */ /* 0x000fe200078ec0ff */
[----:B0-----:R-:W-:Y:S02]  /*21a0*/  VIADD R30, R30, 0xffffff80 ;  /* 0xffffff801e1e7836 */ /* 0x001fe40000000000 */
[----:B------:R-:W-:Y:S01]  /*21b0*/  IMAD.IADD R21, R21, 0x1, R9 ;  /* 0x0000000115157824 */ /* 0x000fe200078e0209 */
[----:B------:R-:W-:Y:S01]  /*21c0*/  LOP3.LUT R43, R6, 0x1c0, RZ, 0xc0, !PT ;  /* 0x000001c0062b7812 */ /* 0x000fe200078ec0ff */
[----:B------:R-:W-:Y:S01]  /*21d0*/  IMAD.IADD R33, R9, 0x1, R33 ;  /* 0x0000000109217824 */ /* 0x000fe200078e0221 */
[----:B------:R-:W-:Y:S01]  /*21e0*/  SHF.R.S32.HI R10, RZ, 0x1f, R30 ;  /* 0x0000001fff0a7819 */ /* 0x000fe2000001141e */
[----:B------:R-:W-:Y:S01]  /*21f0*/  IMAD.IADD R35, R35, 0x1, R11 ;  /* 0x0000000123237824 */ /* 0x000fe200078e020b */
[----:B------:R-:W-:Y:S01]  /*2200*/  SHF.R.U32.HI R46, RZ, 0x3, R43 ;  /* 0x00000003ff2e7819 */ /* 0x000fe2000001162b */
[----:B------:R-:W-:Y:S01]  /*2210*/  IMAD.IADD R37, R11, 0x1, R37 ;  /* 0x000000010b257824 */ /* 0x000fe200078e0225 */
[----:B------:R-:W-:Y:S01]  /*2220*/  LOP3.LUT R5, R43, 0x18, R16, 0xf8, !PT ;  /* 0x000000182b057812 */ /* 0x000fe200078ef810 */
[----:B------:R-:W-:Y:S01]  /*2230*/  IMAD.WIDE.U32 R20, R24, R42, R20 ;  /* 0x0000002a18147225 */ /* 0x000fe200078e0014 */
[----:B------:R-:W-:-:S02]  /*2240*/  LEA.HI R10, R10, R30, RZ, 0x2 ;  /* 0x0000001e0a0a7211 */ /* 0x000fc400078f10ff */
[----:B------:R-:W-:Y:S01]  /*2250*/  LOP3.LUT R5, R5, R46, RZ, 0x3c, !PT ;  /* 0x0000002e05057212 */ /* 0x000fe200078e3cff */
[----:B------:R-:W-:Y:S01]  /*2260*/  IMAD.WIDE.U32 R32, R24, R42, R32 ;  /* 0x0000002a18207225 */ /* 0x000fe200078e0020 */
[----:B------:R-:W-:Y:S02]  /*2270*/  LOP3.LUT R10, R10, 0xfffffffc, RZ, 0xc0, !PT ;  /* 0xfffffffc0a0a7812 */ /* 0x000fe400078ec0ff */
[----:B------:R-:W-:Y:S01]  /*2280*/  SHF.R.S32.HI R60, RZ, 0x1f, R55 ;  /* 0x0000001fff3c7819 */ /* 0x000fe20000011437 */
[----:B------:R-:W-:Y:S01]  /*2290*/  IMAD R51, R228, 0x200, R5 ;  /* 0x00000200e4337824 */ /* 0x000fe200078e0205 */
[----:B------:R-:W-:Y:S01]  /*22a0*/  LOP3.LUT R5, R43, 0x38, R3, 0xf8, !PT ;  /* 0x000000382b057812 */ /* 0x000fe200078ef803 */
[----:B------:R-:W-:Y:S02]  /*22b0*/  IMAD.IADD R10, R30, 0x1, -R10 ;  /* 0x000000011e0a7824 */ /* 0x000fe400078e0a0a */
[----:B------:R-:W-:Y:S01]  /*22c0*/  IMAD.WIDE.U32 R34, R24, R4, R34 ;  /* 0x0000000418227225 */ /* 0x000fe200078e0022 */
[----:B------:R-:W-:-:S02]  /*22d0*/  LOP3.LUT R5, R5, R46, RZ, 0x3c, !PT ;  /* 0x0000002e05057212 */ /* 0x000fc400078e3cff */
[----:B------:R-:W-:Y:S01]  /*22e0*/  LEA R48, R10, R186, 0x6 ;  /* 0x000000ba0a307211 */ /* 0x000fe200078e30ff */
[----:B------:R-:W-:-:S04]  /*22f0*/  IMAD.WIDE.U32 R36, R24, R4, R36 ;  /* 0x0000000418247225 */ /* 0x000fc800078e0024 */
[----:B------:R-:W-:Y:S02]  /*2300*/  IMAD.IADD R52, R21, 0x1, R53 ;  /* 0x0000000115347824 */ /* 0x000fe400078e0235 */
[----:B------:R-:W-:Y:S02]  /*2310*/  IMAD.IADD R0, R29, 0x1, R28 ;  /* 0x000000011d007824 */ /* 0x000fe400078e021c */
[----:B------:R-:W-:Y:S02]  /*2320*/  IMAD.SHL.U32 R42, R42, 0x40, RZ ;  /* 0x000000402a2a7824 */ /* 0x000fe400078e00ff */
[----:B------:R-:W-:Y:S02]  /*2330*/  IMAD.SHL.U32 R45, R4, 0x40, RZ ;  /* 0x00000040042d7824 */ /* 0x000fe400078e00ff */
[----:B------:R-:W-:Y:S02]  /*2340*/  IMAD.SHL.U32 R50, R13, 0x2, RZ ;  /* 0x000000020d327824 */ /* 0x000fe400078e00ff */
[----:B------:R-:W-:-:S02]  /*2350*/  IMAD.IADD R53, R53, 0x1, R33 ;  /* 0x0000000135357824 */ /* 0x000fc400078e0221 */
[----:B------:R-:W-:Y:S02]  /*2360*/  IMAD.IADD R54, R35, 0x1, R7 ;  /* 0x0000000123367824 */ /* 0x000fe400078e0207 */
[----:B------:R-:W-:Y:S02]  /*2370*/  IMAD.IADD R58, R7, 0x1, R37 ;  /* 0x00000001073a7824 */ /* 0x000fe400078e0225 */
[----:B------:R-:W-:Y:S01]  /*2380*/  IMAD R61, R228, 0x200, R5 ;  /* 0x00000200e43d7824 */ /* 0x000fe200078e0205 */
[----:B------:R-:W-:-:S07]  /*2390*/  SHF.R.S32.HI R59, RZ, 0x1f, R38 ;  /* 0x0000001fff3b7819 */ /* 0x000fce0000011426 */
.L_x_4728:
        /* <DEDUP_REMOVED lines=59> */
[----:B------:R-:W-:-:S03]  /*2750*/  IMAD.IADD R11, R5, 0x1, R11 ;  /* 0x00000001050b7824 */ /* 0x000fc600078e020b */
        /* <DEDUP_REMOVED lines=21> */
[C---:B------:R-:W-:Y:S01]  /*28b0*/  LEA R4, P6, R8.reuse, UR6, 0x1 ;  /* 0x0000000608047c11 */ /* 0x040fe2000f8c08ff */
        /* <DEDUP_REMOVED lines=11> */
.L_x_4700:
[----:B------:R-:W-:Y:S05]  /*2970*/  BSYNC B1 ;  /* 0x0000000000017941 */ /* 0x000fea0003800000 */
.L_x_4699:
        /* <DEDUP_REMOVED lines=18> */
.L_x_4701:
[----:B------:R-:W-:Y:S01]  /*2aa0*/  IMAD R62, R184, 0x8, R2 ;  /* 0x00000008b83e7824 */ /* 0x000fe200078e0202 */
[----:B------:R-:W-:Y:S01]  /*2ab0*/  SHF.L.U32 R73, R190, 0x1f, RZ ;  /* 0x0000001fbe497819 */ /* 0x000fe200000006ff */
[----:B------:R-:W-:Y:S03]  /*2ac0*/  BSSY B1, `(.L_x_4702) ;  /* 0x0000003000017945 */ /* 0x000fe60003800000 */
[----:B------:R-:W0:Y:S02]  /*2ad0*/  SYNCS.PHASECHK.TRANS64.TRYWAIT P6, [R62+URZ+0x28c90], R73 ;  /* 0x028c90493e0075a7 */ /* 0x000e2400080c017f */
[----:B0-----:R-:W-:Y:S05]  /*2ae0*/  @!P6 BRA `(.L_x_4703) ;  /* 0x0000018800bce947 */ /* 0x001fea0003800000 */
.L_x_4963:
[----:B------:R-:W-:Y:S05]  /*2af0*/  BSYNC B1 ;  /* 0x0000000000017941 */ /* 0x000fea0003800000 */
.L_x_4702:
[----:B------:R-:W-:-:S03]  /*2b00*/  UMOV UR4, 0xffffffff ;  /* 0xffffffff00047882 */ /* 0x000fc60000000000 */
[----:B------:R-:W-:Y:S05]  /*2b10*/  BRA.DIV UR4, `(.L_x_4704) ;  /* 0x0000018a04c47947 */ /* 0x000fea000b800000 */
[----:B------:R1:W2:Y:S04]  /*2b20*/  SHFL.IDX PT, R71, R68, RZ, 0x1c1f ;  /* 0x001c1fff44477589 */ /* 0x0002a800000e0000 */
[----:B------:R1:W3:Y:S02]  /*2b30*/  SHFL.IDX PT, R14, R69, RZ, 0x1c1f ;  /* 0x001c1fff450e7589 */ /* 0x0002e400000e0000 */
.L_x_4967:
        /* <DEDUP_REMOVED lines=9> */
[----:B-1----:R-:W-:Y:S01]  /*2bd0*/  SHF.R.U64 R69, R56, 0x10, R57 ;  /* 0x0000001038457819 */ /* 0x002fe20000001239 */
[----:B0-----:R-:W-:Y:S01]  /*2be0*/  IMAD.U32 R15, R7, 0x10000, RZ ;  /* 0x00010000070f7824 */ /* 0x001fe200078e00ff */
[----:B------:R-:W-:Y:S01]  /*2bf0*/  SHF.R.U64 R72, R30, 0x10, R31 ;  /* 0x000000101e487819 */ /* 0x000fe2000000121f */
[----:B------:R-:W-:Y:S01]  /*2c00*/  IMAD.U32 R12, R6, 0x10000, RZ ;  /* 0x00010000060c7824 */ /* 0x000fe200078e00ff */
[----:B------:R-:W-:Y:S02]  /*2c10*/  SHF.R.U32.HI R74, RZ, 0x10, R57 ;  /* 0x00000010ff4a7819 */ /* 0x000fe40000011639 */
[----:B------:R-:W-:Y:S02]  /*2c20*/  SHF.R.U32.HI R68, RZ, 0x10, R31 ;  /* 0x00000010ff447819 */ /* 0x000fe4000001161f */
[C---:B------:R-:W-:Y:S02]  /*2c30*/  PRMT R69, R76.reuse, 0x5410, R69 ;  /* 0x000054104c457816 */ /* 0x040fe40000000045 */
[----:B------:R-:W-:-:S02]  /*2c40*/  PRMT R31, R76, 0x5432, R72 ;  /* 0x000054324c1f7816 */ /* 0x000fc40000000048 */
[----:B------:R-:W-:Y:S02]  /*2c50*/  PRMT R74, R79, 0x5432, R74 ;  /* 0x000054324f4a7816 */ /* 0x000fe4000000004a */
[----:B------:R-:W-:Y:S02]  /*2c60*/  LOP3.LUT R30, R7, 0xffff0000, RZ, 0xc0, !PT ;  /* 0xffff0000071e7812 */ /* 0x000fe400078ec0ff */
[----:B------:R-:W-:Y:S01]  /*2c70*/  PRMT R57, R77, 0x5432, R68 ;  /* 0x000054324d397816 */ /* 0x000fe20000000044 */
[----:B------:R-:W-:Y:S01]  /*2c80*/  IMAD.U32 R76, R74, 0x10000, RZ ;  /* 0x000100004a4c7824 */ /* 0x000fe200078e00ff */
[----:B------:R-:W-:Y:S02]  /*2c90*/  LOP3.LUT R7, R5, 0xffff0000, RZ, 0xc0, !PT ;  /* 0xffff000005077812 */ /* 0x000fe400078ec0ff */
[C---:B------:R-:W-:Y:S01]  /*2ca0*/  LOP3.LUT R72, R69.reuse, 0xffff0000, RZ, 0xc0, !PT ;  /* 0xffff000045487812 */ /* 0x040fe200078ec0ff */
[----:B------:R-:W-:Y:S01]  /*2cb0*/  IMAD.U32 R69, R69, 0x10000, RZ ;  /* 0x0001000045457824 */ /* 0x000fe200078e00ff */
[C---:B------:R-:W-:Y:S01]  /*2cc0*/  LOP3.LUT R56, R31.reuse, 0xffff0000, RZ, 0xc0, !PT ;  /* 0xffff00001f387812 */ /* 0x040fe200078ec0ff */
[----:B------:R-:W-:Y:S01]  /*2cd0*/  IMAD.U32 R31, R31, 0x10000, RZ ;  /* 0x000100001f1f7824 */ /* 0x000fe200078e00ff */
[----:B------:R-:W-:Y:S01]  /*2ce0*/  LOP3.LUT R13, R6, 0xffff0000, RZ, 0xc0, !PT ;  /* 0xffff0000060d7812 */ /* 0x000fe200078ec0ff */
[----:B------:R-:W-:Y:S01]  /*2cf0*/  IMAD.U32 R6, R5, 0x10000, RZ ;  /* 0x0001000005067824 */ /* 0x000fe200078e00ff */
[----:B------:R-:W-:Y:S01]  /*2d00*/  SHF.L.U32 R68, R57, 0x10, RZ ;  /* 0x0000001039447819 */ /* 0x000fe200000006ff */
[----:B------:R-:W-:-:S02]  /*2d10*/  IMAD.U32 R5, R4, 0x10000, RZ ;  /* 0x0001000004057824 */ /* 0x000fc400078e00ff */
[C---:B------:R-:W-:Y:S01]  /*2d20*/  FMUL.FTZ R77, R7.reuse, R72 ;  /* 0x00000048074d7220 */ /* 0x040fe20000410000 */
[----:B------:R-:W-:Y:S01]  /*2d30*/  FMUL.FTZ R7, R7, R56 ;  /* 0x0000003807077220 */ /* 0x000fe20000410000 */
[----:B------:R-:W-:Y:S01]  /*2d40*/  LOP3.LUT R4, R4, 0xffff0000, RZ, 0xc0, !PT ;  /* 0xffff000004047812 */ /* 0x000fe200078ec0ff */
[C---:B------:R-:W-:Y:S01]  /*2d50*/  FMUL.FTZ R79, R13.reuse, R76 ;  /* 0x0000004c0d4f7220 */ /* 0x040fe20000410000 */
[----:B------:R-:W-:Y:S01]  /*2d60*/  FMUL.FTZ R13, R13, R68 ;  /* 0x000000440d0d7220 */ /* 0x000fe20000410000 */
[----:B------:R-:W-:Y:S01]  /*2d70*/  LOP3.LUT R74, R74, 0xffff0000, RZ, 0xc0, !PT ;  /* 0xffff00004a4a7812 */ /* 0x000fe200078ec0ff */
[C---:B------:R-:W-:Y:S01]  /*2d80*/  FFMA.FTZ R77, R6.reuse, R56, -R77 ;  /* 0x00000038064d7223 */ /* 0x040fe2000001084d */
[----:B------:R-:W-:Y:S01]  /*2d90*/  LOP3.LUT R57, R57, 0xffff0000, RZ, 0xc0, !PT ;  /* 0xffff000039397812 */ /* 0x000fe200078ec0ff */
[----:B------:R-:W-:Y:S01]  /*2da0*/  FFMA.FTZ R72, R6, R72, R7 ;  /* 0x0000004806487223 */ /* 0x000fe20000010007 */
[----:B------:R-:W-:Y:S01]  /*2db0*/  FFMA.FTZ R79, R12, R68, -R79 ;  /* 0x000000440c4f7223 */ /* 0x000fe2000001084f */
[----:B------:R-:W-:Y:S01]  /*2dc0*/  FMUL.FTZ R6, R4, R69 ;  /* 0x0000004504067220 */ /* 0x000fe20000410000 */
[----:B------:R-:W-:Y:S01]  /*2dd0*/  FFMA.FTZ R12, R12, R76, R13 ;  /* 0x0000004c0c0c7223 */ /* 0x000fe2000001000d */
[----:B------:R-:W-:Y:S01]  /*2de0*/  FMUL.FTZ R4, R4, R31 ;  /* 0x0000001f04047220 */ /* 0x000fe20000410000 */
[CC--:B------:R-:W-:Y:S01]  /*2df0*/  FMUL.FTZ R56, R30.reuse, R74.reuse ;  /* 0x0000004a1e387220 */ /* 0x0c0fe20000410000 */
        /* <DEDUP_REMOVED lines=11> */
.L_x_4709:
[----:B------:R-:W-:Y:S05]  /*2eb0*/  BSYNC B2 ;  /* 0x0000000000027941 */ /* 0x000fea0003800000 */
.L_x_4708:
[----:B0-----:R4:W-:Y:S02]  /*2ec0*/  ST.E.128 desc[UR40][R10.64], R4 ;  /* 0x000000040a007985 */ /* 0x0019e4000c101d28 */
.L_x_4707:
[----:B------:R-:W-:Y:S05]  /*2ed0*/  BSYNC B1 ;  /* 0x0000000000017941 */ /* 0x000fea0003800000 */
.L_x_4706:
        /* <DEDUP_REMOVED lines=58> */
.L_x_4711:
[----:B------:R-:W-:Y:S05]  /*3280*/  BSYNC B1 ;  /* 0x0000000000017941 */ /* 0x000fea0003800000 */
.L_x_4710:
[----:B--2---:R2:W-:Y:S01]  /*3290*/  ST.E.128 desc[UR40][R10.64], R4 ;  /* 0x000000040a007985 */ /* 0x0045e2000c101d28 */
[----:B------:R-:W-:Y:S05]  /*32a0*/  BRA `(.L_x_4705) ;  /* 0x0000000c00907947 */ /* 0x000fea0003800000 */
.L_x_4698:
        /* <DEDUP_REMOVED lines=13> */
[----:B------:R-:W-:Y:S02]  /*3380*/  CS2R R4, SRZ ;  /* 0x0000000000047805 */ /* 0x000fe4000001ff00 */
[----:B------:R-:W-:Y:S02]  /*3390*/  CS2R R30, SRZ ;  /* 0x00000000001e7805 */ /* 0x000fe4000001ff00 */
[----:B------:R-:W-:Y:S02]  /*33a0*/  @!P5 IADD3 R11, R15, R11, RZ ;  /* 0x0000000b0f0bd210 */ /* 0x000fe40007ffe0ff */
[----:B0-----:R-:W-:-:S04]  /*33b0*/  @!P5 LEA R12, P6, R6, R12, 0x1 ;  /* 0x0000000c060cd211 */ /* 0x001fc800078c08ff */
[----:B------:R-:W-:Y:S02]  /*33c0*/  @!P5 LEA.HI.X R13, R6, R13, R7, 0x1, P6 ;  /* 0x0000000d060dd211 */ /* 0x000fe400030f0c07 */
[----:B------:R-:W-:Y:S02]  /*33d0*/  CS2R R6, SRZ ;  /* 0x0000000000067805 */ /* 0x000fe4000001ff00 */
[C---:B-1----:R-:W-:Y:S02]  /*33e0*/  @!P5 LEA R8, P6, R10.reuse, R8, 0x1 ;  /* 0x000000080a08d211 */ /* 0x042fe400078c08ff */
[----:B------:R-:W-:Y:S02]  /*33f0*/  CS2R R28, SRZ ;  /* 0x00000000001c7805 */ /* 0x000fe4000001ff00 */
[----:B------:R-:W2:Y:S01]  /*3400*/  @!P5 LDG.E.128 R4, desc[UR40][R12.64] ;  /* 0x000000280c04d981 */ /* 0x000ea2000c1e1d00 */
[----:B------:R-:W-:-:S05]  /*3410*/  @!P5 LEA.HI.X R9, R10, R9, R11, 0x1, P6 ;  /* 0x000000090a09d211 */ /* 0x000fca00030f0c0b */
[----:B------:R-:W3:Y:S01]  /*3420*/  @!P5 LDG.E.128 R28, desc[UR40][R8.64] ;  /* 0x00000028081cd981 */ /* 0x000ee2000c1e1d00 */
[----:B------:R-:W-:Y:S01]  /*3430*/  ISETP.NE.AND P5, PT, R185, 0x3, PT ;  /* 0x00000003b900780c */ /* 0x000fe20003fa5270 */
[----:B--2---:R-:W-:Y:S02]  /*3440*/  IMAD.MOV.U32 R10, RZ, RZ, R6 ;  /* 0x000000ffff0a7224 */ /* 0x004fe400078e0006 */
[----:B------:R-:W-:Y:S02]  /*3450*/  IMAD.MOV.U32 R11, RZ, RZ, R7 ;  /* 0x000000ffff0b7224 */ /* 0x000fe400078e0007 */
[----:B------:R-:W-:Y:S01]  /*3460*/  IMAD.MOV.U32 R14, RZ, RZ, R4 ;  /* 0x000000ffff0e7224 */ /* 0x000fe200078e0004 */
[----:B------:R-:W-:Y:S01]  /*3470*/  PRMT R81, R81, 0x5410, R10 ;  /* 0x0000541051517816 */ /* 0x000fe2000000000a */
        /* <DEDUP_REMOVED lines=11> */
.L_x_4712:
[----:B------:R-:W-:Y:S01]  /*3530*/  IMAD R62, R184, 0x8, R2 ;  /* 0x00000008b83e7824 */ /* 0x000fe200078e0202 */
[----:B------:R-:W-:Y:S01]  /*3540*/  SHF.L.U32 R73, R190, 0x1f, RZ ;  /* 0x0000001fbe497819 */ /* 0x000fe200000006ff */
[----:B------:R-:W-:Y:S03]  /*3550*/  BSSY B1, `(.L_x_4713) ;  /* 0x0000003000017945 */ /* 0x000fe60003800000 */
[----:B------:R-:W0:Y:S02]  /*3560*/  SYNCS.PHASECHK.TRANS64.TRYWAIT P6, [R62+URZ+0x28c90], R73 ;  /* 0x028c90493e0075a7 */ /* 0x000e2400080c017f */
[----:B0-----:R-:W-:Y:S05]  /*3570*/  @!P6 BRA `(.L_x_4714) ;  /* 0x000001800074e947 */ /* 0x001fea0003800000 */
.L_x_4968:
[----:B------:R-:W-:Y:S05]  /*3580*/  BSYNC B1 ;  /* 0x0000000000017941 */ /* 0x000fea0003800000 */
.L_x_4713:
[----:B------:R-:W-:-:S03]  /*3590*/  UMOV UR4, 0xffffffff ;  /* 0xffffffff00047882 */ /* 0x000fc60000000000 */
[----:B------:R-:W-:Y:S05]  /*35a0*/  BRA.DIV UR4, `(.L_x_4715) ;  /* 0x00000182047c7947 */ /* 0x000fea000b800000 */
[----:B------:R-:W1:Y:S04]  /*35b0*/  SHFL.IDX PT, R68, R68, RZ, 0x1c1f ;  /* 0x001c1fff44447589 */ /* 0x000e6800000e0000 */
[----:B------:R-:W2:Y:S02]  /*35c0*/  SHFL.IDX PT, R69, R69, RZ, 0x1c1f ;  /* 0x001c1fff45457589 */ /* 0x000ea400000e0000 */
.L_x_4972:
        /* <DEDUP_REMOVED lines=25> */
[----:B------:R-:W-:Y:S01]  /*3760*/  SHF.R.U64 R76, R6, 0x10, R7 ;  /* 0x00000010064c7819 */ /* 0x000fe20000001207 */
[----:B-1----:R-:W-:Y:S01]  /*3770*/  IMAD.U32 R6, R9, 0x10000, RZ ;  /* 0x0001000009067824 */ /* 0x002fe200078e00ff */
[----:B------:R-:W-:Y:S02]  /*3780*/  PRMT R79, R75, 0x5410, R79 ;  /* 0x000054104b4f7816 */ /* 0x000fe4000000004f */
[----:B------:R-:W-:Y:S01]  /*3790*/  SHF.R.U64 R78, R28, 0x10, R29 ;  /* 0x000000101c4e7819 */ /* 0x000fe2000000121d */
[----:B--2---:R-:W-:Y:S01]  /*37a0*/  IMAD.U32 R28, R13, 0x10000, RZ ;  /* 0x000100000d1c7824 */ /* 0x004fe200078e00ff */
[--C-:B------:R-:W-:Y:S01]  /*37b0*/  SHF.R.U64 R82, R30, 0x10, R31.reuse ;  /* 0x000000101e527819 */ /* 0x100fe2000000121f */
[----:B------:R-:W-:Y:S01]  /*37c0*/  IMAD.U32 R30, R15, 0x10000, RZ ;  /* 0x000100000f1e7824 */ /* 0x000fe200078e00ff */
[----:B------:R-:W-:-:S02]  /*37d0*/  SHF.R.U32.HI R83, RZ, 0x10, R31 ;  /* 0x00000010ff537819 */ /* 0x000fc4000001161f */
[----:B------:R-:W-:Y:S02]  /*37e0*/  PRMT R74, R85, 0x5432, R74 ;  /* 0x00005432554a7816 */ /* 0x000fe4000000004a */
[----:B------:R-:W-:Y:S01]  /*37f0*/  PRMT R76, R81, 0x5432, R76 ;  /* 0x00005432514c7816 */ /* 0x000fe2000000004c */
[----:B------:R-:W-:Y:S01]  /*3800*/  IMAD.U32 R81, R79, 0x10000, RZ ;  /* 0x000100004f517824 */ /* 0x000fe200078e00ff */
[----:B------:R-:W-:Y:S01]  /*3810*/  PRMT R78, R75, 0x5432, R78 ;  /* 0x000054324b4e7816 */ /* 0x000fe2000000004e */
[----:B------:R-:W-:Y:S01]  /*3820*/  IMAD.U32 R75, R74, 0x10000, RZ ;  /* 0x000100004a4b7824 */ /* 0x000fe200078e00ff */
[----:B------:R-:W-:Y:S01]  /*3830*/  PRMT R82, R80, 0x5432, R82 ;  /* 0x0000543250527816 */ /* 0x000fe20000000052 */
[----:B------:R-:W-:Y:S01]  /*3840*/  FMUL.FTZ R85, R28, R81 ;  /* 0x000000511c557220 */ /* 0x000fe20000410000 */
[----:B------:R-:W-:Y:S02]  /*3850*/  PRMT R83, R80, 0x5410, R83 ;  /* 0x0000541050537816 */ /* 0x000fe40000000053 */
[----:B------:R-:W-:Y:S01]  /*3860*/  LOP3.LUT R29, R13, 0xffff0000, RZ, 0xc0, !PT ;  /* 0xffff00000d1d7812 */ /* 0x000fe200078ec0ff */
[-C--:B------:R-:W-:Y:S01]  /*3870*/  FFMA.FTZ R85, R6, R75.reuse, -R85 ;  /* 0x0000004b06557223 */ /* 0x080fe20000010855 */
[----:B------:R-:W-:Y:S01]  /*3880*/  LOP3.LUT R80, R79, 0xffff0000, RZ, 0xc0, !PT ;  /* 0xffff00004f507812 */ /* 0x000fe200078ec0ff */
[----:B------:R-:W-:Y:S01]  /*3890*/  FMUL.FTZ R79, R28, R75 ;  /* 0x0000004b1c4f7220 */ /* 0x000fe20000410000 */
[----:B------:R-:W-:Y:S01]  /*38a0*/  SHF.R.U32.HI R77, RZ, 0x10, R7 ;  /* 0x00000010ff4d7819 */ /* 0x000fe20000011607 */
[----:B------:R-:W-:Y:S01]  /*38b0*/  IMAD.U32 R75, R83, 0x10000, RZ ;  /* 0x00010000534b7824 */ /* 0x000fe200078e00ff */
[----:B------:R-:W-:Y:S01]  /*38c0*/  SHF.R.U64 R70, R4, 0x10, R5 ;  /* 0x0000001004467819 */ /* 0x000fe20000001205 */
[----:B------:R-:W-:Y:S01]  /*38d0*/  FMUL.FTZ R28, R29, R80 ;  /* 0x000000501d1c7220 */ /* 0x000fe20000410000 */
[----:B------:R-:W-:Y:S01]  /*38e0*/  LOP3.LUT R7, R9, 0xffff0000, RZ, 0xc0, !PT ;  /* 0xffff000009077812 */ /* 0x000fe200078ec0ff */
[----:B------:R-:W-:Y:S01]  /*38f0*/  FFMA.FTZ R79, R6, R81, R79 ;  /* 0x00000051064f7223 */ /* 0x000fe2000001004f */
[----:B------:R-:W-:Y:S01]  /*3900*/  LOP3.LUT R74, R74, 0xffff0000, RZ, 0xc0, !PT ;  /* 0xffff00004a4a7812 */ /* 0x000fe200078ec0ff */
[----:B------:R-:W-:Y:S01]  /*3910*/  IMAD.U32 R9, R11, 0x10000, RZ ;  /* 0x000100000b097824 */ /* 0x000fe200078e00ff */
[----:B------:R-:W-:Y:S01]  /*3920*/  PRMT R77, R84, 0x5410, R77 ;  /* 0x00005410544d7816 */ /* 0x000fe2000000004d */
[----:B------:R-:W-:Y:S01]  /*3930*/  IMAD.U32 R5, R8, 0x10000, RZ ;  /* 0x0001000008057824 */ /* 0x000fe200078e00ff */
[----:B------:R-:W-:Y:S01]  /*3940*/  PRMT R70, R84, 0x5432, R70 ;  /* 0x0000543254467816 */ /* 0x000fe20000000046 */
[-C--:B------:R-:W-:Y:S01]  /*3950*/  FMUL.FTZ R86, R29, R74.reuse ;  /* 0x0000004a1d567220 */ /* 0x080fe20000410000 */
[----:B------:R-:W-:Y:S01]  /*3960*/  FFMA.FTZ R84, R7, R74, -R28 ;  /* 0x0000004a07547223 */ /* 0x000fe2000001081c */
[----:B------:R-:W-:-:S02]  /*3970*/  IMAD.U32 R6, R77, 0x10000, RZ ;  /* 0x000100004d067824 */ /* 0x000fc400078e00ff */
[CC--:B------:R-:W-:Y:S01]  /*3980*/  FMUL.FTZ R28, R30.reuse, R75.reuse ;  /* 0x0000004b1e1c7220 */ /* 0x0c0fe20000410000 */
[----:B------:R-:W-:Y:S01]  /*3990*/  FFMA.FTZ R86, R7, R80, R86 ;  /* 0x0000005007567223 */ /* 0x000fe20000010056 */
[----:B------:R-:W-:Y:S01]  /*39a0*/  LOP3.LUT R31, R15, 0xffff0000, RZ, 0xc0, !PT ;  /* 0xffff00000f1f7812 */ /* 0x000fe200078ec0ff */
[-C--:B------:R-:W-:Y:S01]  /*39b0*/  FMUL.FTZ R30, R30, R6.reuse ;  /* 0x000000061e1e7220 */ /* 0x080fe20000410000 */
[----:B------:R-:W-:Y:S01]  /*39c0*/  FFMA.FTZ R80, R9, R6, -R28 ;  /* 0x0000000609507223 */ /* 0x000fe2000001081c */
[----:B------:R-:W-:Y:S01]  /*39d0*/  LOP3.LUT R74, R83, 0xffff0000, RZ, 0xc0, !PT ;  /* 0xffff0000534a7812 */ /* 0x000fe200078ec0ff */
[----:B------:R-:W-:Y:S01]  /*39e0*/  IMAD.U32 R6, R70, 0x10000, RZ ;  /* 0x0001000046067824 */ /* 0x000fe200078e00ff */
[----:B------:R-:W-:Y:S01]  /*39f0*/  LOP3.LUT R28, R77, 0xffff0000, RZ, 0xc0, !PT ;  /* 0xffff00004d1c7812 */ /* 0x000fe200078ec0ff */
[----:B------:R-:W-:Y:S01]  /*3a00*/  FFMA.FTZ R75, R9, R75, R30 ;  /* 0x0000004b094b7223 */ /* 0x000fe2000001001e */
[C---:B------:R-:W-:Y:S01]  /*3a10*/  SHF.L.U32 R13, R12.reuse, 0x10, RZ ;  /* 0x000000100c0d7819 */ /* 0x040fe200000006ff */
[----:B------:R-:W-:Y:S01]  /*3a20*/  FMUL.FTZ R88, R31, R74 ;  /* 0x0000004a1f587220 */ /* 0x000fe20000410000 */
[----:B------:R-:W-:Y:S01]  /*3a30*/  LOP3.LUT R11, R11, 0xffff0000, RZ, 0xc0, !PT ;  /* 0xffff00000b0b7812 */ /* 0x000fe200078ec0ff */
[-C--:B------:R-:W-:Y:S01]  /*3a40*/  FMUL.FTZ R90, R31, R28.reuse ;  /* 0x0000001c1f5a7220 */ /* 0x080fe20000410000 */
[----:B------:R-:W-:Y:S01]  /*3a50*/  LOP3.LUT R12, R12, 0xffff0000, RZ, 0xc0, !PT ;  /* 0xffff00000c0c7812 */ /* 0x000fe200078ec0ff */
[C---:B------:R-:W-:Y:S01]  /*3a60*/  IMAD.U32 R30, R78.reuse, 0x10000, RZ ;  /* 0x000100004e1e7824 */ /* 0x040fe200078e00ff */
[----:B------:R-:W-:Y:S01]  /*3a70*/  LOP3.LUT R9, R78, 0xffff0000, RZ, 0xc0, !PT ;  /* 0xffff00004e097812 */ /* 0x000fe200078ec0ff */
[C---:B------:R-:W-:Y:S01]  /*3a80*/  FFMA.FTZ R77, R11.reuse, R28, -R88 ;  /* 0x0000001c0b4d7223 */ /* 0x040fe20000010858 */
[----:B------:R-:W-:Y:S01]  /*3a90*/  LOP3.LUT R8, R8, 0xffff0000, RZ, 0xc0, !PT ;  /* 0xffff000008087812 */ /* 0x000fe200078ec0ff */
[----:B------:R-:W-:Y:S01]  /*3aa0*/  FFMA.FTZ R90, R11, R74, R90 ;  /* 0x0000004a0b5a7223 */ /* 0x000fe2000001005a */
[----:B------:R-:W-:Y:S01]  /*3ab0*/  LOP3.LUT R7, R70, 0xffff0000, RZ, 0xc0, !PT ;  /* 0xffff000046077812 */ /* 0x000fe200078ec0ff */
[C---:B------:R-:W-:Y:S01]  /*3ac0*/  FMUL.FTZ R28, R13.reuse, R30 ;  /* 0x0000001e0d1c7220 */ /* 0x040fe20000410000 */
[----:B------:R-:W-:Y:S01]  /*3ad0*/  FMUL.FTZ R11, R12, R9 ;  /* 0x000000090c0b7220 */ /* 0x000fe20000410000 */
[----:B------:R-:W-:Y:S01]  /*3ae0*/  FMUL.FTZ R13, R13, R6 ;  /* 0x000000060d0d7220 */ /* 0x000fe20000410000 */
[----:B------:R-:W-:-:S02]  /*3af0*/  IMAD.U32 R15, R14, 0x10000, RZ ;  /* 0x000100000e0f7824 */ /* 0x000fc400078e00ff */
[C---:B------:R-:W-:Y:S01]  /*3b00*/  FFMA.FTZ R28, R5.reuse, R6, -R28 ;  /* 0x00000006051c7223 */ /* 0x040fe2000001081c */
[-C--:B------:R-:W-:Y:S01]  /*3b10*/  FMUL.FTZ R31, R12, R7.reuse ;  /* 0x000000070c1f7220 */ /* 0x080fe20000410000 */
[----:B------:R-:W-:Y:S01]  /*3b20*/  FFMA.FTZ R29, R8, R7, -R11 ;  /* 0x00000007081d7223 */ /* 0x000fe2000001080b */
[----:B------:R-:W-:Y:S01]  /*3b30*/  LOP3.LUT R14, R14, 0xffff0000, RZ, 0xc0, !PT ;  /* 0xffff00000e0e7812 */ /* 0x000fe200078ec0ff */
[----:B------:R-:W-:Y:S01]  /*3b40*/  FFMA.FTZ R13, R5, R30, R13 ;  /* 0x0000001e050d7223 */ /* 0x000fe2000001000d */
[C---:B------:R-:W-:Y:S01]  /*3b50*/  IMAD.U32 R6, R82.reuse, 0x10000, RZ ;  /* 0x0001000052067824 */ /* 0x040fe200078e00ff */
[----:B------:R-:W-:Y:S01]  /*3b60*/  LOP3.LUT R11, R82, 0xffff0000, RZ, 0xc0, !PT ;  /* 0xffff0000520b7812 */ /* 0x000fe200078ec0ff */
[C---:B------:R-:W-:Y:S01]  /*3b70*/  IMAD.U32 R5, R76.reuse, 0x10000, RZ ;  /* 0x000100004c057824 */ /* 0x040fe200078e00ff */
[----:B------:R-:W-:Y:S01]  /*3b80*/  LOP3.LUT R7, R76, 0xffff0000, RZ, 0xc0, !PT ;  /* 0xffff00004c077812 */ /* 0x000fe200078ec0ff */
[----:B------:R-:W-:Y:S01]  /*3b90*/  FFMA.FTZ R8, R8, R9, R31 ;  /* 0x0000000908087223 */ /* 0x000fe2000001001f */
[----:B------:R-:W-:-:S02]  /*3ba0*/  IMAD.U32 R4, R10, 0x10000, RZ ;  /* 0x000100000a047824 */ /* 0x000fc400078e00ff */
        /* <DEDUP_REMOVED lines=9> */
[----:B------:R-:W-:Y:S02]  /*3c40*/  F2FP.BF16.F32.PACK_AB R84, R84, R85 ;  /* 0x000000555454723e */ /* 0x000fe400000010ff */
[----:B------:R-:W-:-:S02]  /*3c50*/  F2FP.BF16.F32.PACK_AB R79, R86, R79 ;  /* 0x0000004f564f723e */ /* 0x000fc400000010ff */
        /* <DEDUP_REMOVED lines=10> */
.L_x_4717:
[----:B------:R-:W-:Y:S05]  /*3d00*/  BSYNC B1 ;  /* 0x0000000000017941 */ /* 0x000fea0003800000 */
.L_x_4716:
        /* <DEDUP_REMOVED lines=8> */
.L_x_4697:
[----:B------:R-:W-:-:S13]  /*3d90*/  ISETP.NE.AND P5, PT, R185, 0x3, PT ;  /* 0x00000003b900780c */ /* 0x000fda0003fa5270 */
[----:B------:R-:W-:Y:S05]  /*3da0*/  @!P5 BRA `(.L_x_4718) ;  /* 0x000000000004d947 */ /* 0x000fea0003800000 */
[----:B------:R-:W-:Y:S01]  /*3db0*/  BPT.TRAP 0x1 ;  /* 0x000000040000795c */ /* 0x000fe20000300000 */
.L_x_4718:
[----:B------:R-:W-:Y:S01]  /*3dc0*/  IMAD R62, R184, 0x8, R2 ;  /* 0x00000008b83e7824 */ /* 0x000fe200078e0202 */
[----:B------:R-:W-:Y:S01]  /*3dd0*/  SHF.L.U32 R73, R190, 0x1f, RZ ;  /* 0x0000001fbe497819 */ /* 0x000fe200000006ff */
[----:B------:R-:W-:Y:S01]  /*3de0*/  BSSY B1, `(.L_x_4719) ;  /* 0x0000004000017945 */ /* 0x000fe20003800000 */
[----:B------:R-:W-:Y:S02]  /*3df0*/  SHF.R.S32.HI R66, RZ, 0x1f, R64 ;  /* 0x0000001fff427819 */ /* 0x000fe40000011440 */
[----:B------:R-:W0:Y:S02]  /*3e00*/  SYNCS.PHASECHK.TRANS64.TRYWAIT P0, [R62+URZ+0x28c90], R73 ;  /* 0x028c90493e0075a7 */ /* 0x000e24000800017f */
[----:B0-----:R-:W-:Y:S05]  /*3e10*/  @!P0 BRA `(.L_x_4720) ;  /* 0x0000017800ac8947 */ /* 0x001fea0003800000 */
.L_x_4973:
[----:B------:R-:W-:Y:S05]  /*3e20*/  BSYNC B1 ;  /* 0x0000000000017941 */ /* 0x000fea0003800000 */
.L_x_4719:
[----:B------:R-:W-:Y:S01]  /*3e30*/  ULDC.64 UR4, c[0x0][0x300] ;  /* 0x0000c00000047ab9 */ /* 0x000fe20000000a00 */
[----:B-----5:R-:W-:Y:S01]  /*3e40*/  SHF.R.S32.HI R65, RZ, 0x1f, R63 ;  /* 0x0000001fff417819 */ /* 0x020fe2000001143f */
[----:B------:R-:W-:Y:S02]  /*3e50*/  IMAD R7, R66, UR4, RZ ;  /* 0x0000000442077c24 */ /* 0x000fe4000f8e02ff */
[----:B------:R-:W-:-:S04]  /*3e60*/  IMAD.WIDE.U32 R4, R64, UR4, RZ ;  /* 0x0000000440047c25 */ /* 0x000fc8000f8e00ff */
[----:B------:R-:W-:Y:S01]  /*3e70*/  IMAD R7, R64, UR5, R7 ;  /* 0x0000000540077c24 */ /* 0x000fe2000f8e0207 */
[----:B------:R-:W-:Y:S01]  /*3e80*/  ULDC.64 UR4, c[0x0][0x310] ;  /* 0x0000c40000047ab9 */ /* 0x000fe20000000a00 */
[----:B------:R-:W-:Y:S02]  /*3e90*/  IMAD R67, R25, -0x40, R27 ;  /* 0xffffffc019437824 */ /* 0x000fe400078e021b */
[----:B------:R-:W-:Y:S01]  /*3ea0*/  IMAD R6, R65, UR4, RZ ;  /* 0x0000000441067c24 */ /* 0x000fe2000f8e02ff */
[----:B------:R-:W-:Y:S02]  /*3eb0*/  IADD3 R5, R5, R7, RZ ;  /* 0x0000000705057210 */ /* 0x000fe40007ffe0ff */
        /* <DEDUP_REMOVED lines=17> */
.L_x_4977:
        /* <DEDUP_REMOVED lines=18> */
.L_x_4705:
[----:B------:R-:W-:Y:S05]  /*40f0*/  BSYNC B0 ;  /* 0x0000000000007941 */ /* 0x000fea0003800000 */
.L_x_4696:
        /* <DEDUP_REMOVED lines=17> */
.L_x_4723:
[----:B------:R-:W-:Y:S05]  /*4210*/  BSYNC B0 ;  /* 0x0000000000007941 */ /* 0x000fea0003800000 */
.L_x_4722:
[----:B------:R-:W2:Y:S01]  /*4220*/  SYNCS.PHASECHK.TRANS64.TRYWAIT P5, [R62+URZ+0x28cb0], R73 ;  /* 0x028cb0493e0075a7 */ /* 0x000ea200080a017f */
[----:B------:R-:W-:Y:S04]  /*4230*/  BSSY B0, `(.L_x_4724) ;  /* 0x0000002000007945 */ /* 0x000fe80003800000 */
[----:B--2---:R-:W-:Y:S05]  /*4240*/  @!P5 BRA `(.L_x_4725) ;  /* 0x0000017400f8d947 */ /* 0x004fea0003800000 */
.L_x_4978:
[----:B------:R-:W-:Y:S05]  /*4250*/  BSYNC B0 ;  /* 0x0000000000007941 */ /* 0x000fea0003800000 */
.L_x_4724:
        /* <DEDUP_REMOVED lines=21> */
[----:B------:R-:W4:Y:S08]  /*43b0*/  SHFL.IDX PT, R11, R11, RZ, 0x1c1f ;  /* 0x001c1fff0b0b7589 */ /* 0x000f3000000e0000 */
[----:B------:R-:W-:Y:S05]  /*43c0*/  @!P5 BRA `(.L_x_4727) ;  /* 0x000000040094d947 */ /* 0x000fea0003800000 */
[----:B---3--:R-:W3:Y:S01]  /*43d0*/  LDL R14, [R1] ;  /* 0x00000000010e7983 */ /* 0x008ee20000100800 */
[----:B------:R-:W-:-:S03]  /*43e0*/  ULDC UR4, c[0x0][0x320] ;  /* 0x0000c80000047ab9 */ /* 0x000fc60000000800 */
[----:B------:R-:W5:Y:S04]  /*43f0*/  LDL R31, [R1+0x4] ;  /* 0x00000400011f7983 */ /* 0x000f680000100800 */
[----:B------:R-:W2:Y:S04]  /*4400*/  LDL R30, [R1+0x8] ;  /* 0x00000800011e7983 */ /* 0x000ea80000100800 */
[----:B------:R-:W2:Y:S01]  /*4410*/  LDL R29, [R1+0xc] ;  /* 0x00000c00011d7983 */ /* 0x000ea20000100800 */
[----:B------:R-:W-:Y:S01]  /*4420*/  ISETP.GE.AND P6, PT, R16, UR4, PT ;  /* 0x0000000410007c0c */ /* 0x000fe2000bfc6270 */
[----:B------:R-:W-:-:S02]  /*4430*/  IMAD R9, R184, 0x8000, R51 ;  /* 0x00008000b8097824 */ /* 0x000fc400078e0233 */
[----:B------:R-:W2:Y:S02]  /*4440*/  LDL R28, [R1+0x10] ;  /* 0x00001000011c7983 */ /* 0x000ea40000100800 */
[----:B------:R-:W-:Y:S01]  /*4450*/  IMAD R12, R9, 0x2, R2 ;  /* 0x00000002090c7824 */ /* 0x000fe200078e0202 */
[----:B------:R-:W-:Y:S01]  /*4460*/  LOP3.LUT P5, RZ, R191, 0x4, RZ, 0xc0, !PT ;  /* 0x00000004bfff7812 */ /* 0x000fe200078ac0ff */
[----:B------:R-:W2:Y:S01]  /*4470*/  LDL R15, [R1+0x14] ;  /* 0x00001400010f7983 */ /* 0x000ea20000100800 */
[----:B------:R-:W-:-:S03]  /*4480*/  VIADD R13, R9, 0x20 ;  /* 0x00000020090d7836 */ /* 0x000fc60000000000 */
[----:B------:R-:W2:Y:S04]  /*4490*/  LDL R56, [R1+0x1c] ;  /* 0x00001c0001387983 */ /* 0x000ea80000100800 */
[----:B------:R-:W0:Y:S04]  /*44a0*/  @!P6 LDS.128 R4, [R12+0x400] ;  /* 0x000400000c04e984 */ /* 0x000e280000000c00 */
[----:B------:R-:W-:Y:S01]  /*44b0*/  @P5 VIADD R13, R9, 0xffffffe0 ;  /* 0xffffffe0090d5836 */ /* 0x000fe20000000000 */
[----:B-1----:R-:W-:-:S03]  /*44c0*/  @!P6 LEA R8, P5, R16, R10, 0x1 ;  /* 0x0000000a1008e211 */ /* 0x002fc600078a08ff */
[----:B------:R-:W-:Y:S01]  /*44d0*/  IMAD R13, R13, 0x2, R2 ;  /* 0x000000020d0d7824 */ /* 0x000fe200078e0202 */
[----:B----4-:R-:W-:Y:S02]  /*44e0*/  @!P6 LEA.HI.X R9, R16, R11, R17, 0x1, P5 ;  /* 0x0000000b1009e211 */ /* 0x010fe400028f0c11 */
        /* <DEDUP_REMOVED lines=9> */
[----:B---3--:R-:W-:Y:S02]  /*4580*/  @!P6 IMAD.X R9, R11, 0x1, R14, P5 ;  /* 0x000000010b09e824 */ /* 0x008fe400028e060e */
[----:B------:R-:W3:Y:S01]  /*4590*/  LDL R14, [R1+0x18] ;  /* 0x00001800010e7983 */ /* 0x000ee20000100800 */
[----:B------:R-:W-:-:S03]  /*45a0*/  ISETP.GE.AND P5, PT, R212, UR4, PT ;  /* 0x00000004d4007c0c */ /* 0x000fc6000bfa6270 */
[----:B-1----:R0:W-:Y:S10]  /*45b0*/  @!P6 ST.E.128 desc[UR40][R8.64], R4 ;  /* 0x000000040800e985 */ /* 0x0021f4000c101d28 */
[----:B------:R-:W1:Y:S01]  /*45c0*/  @!P5 LDS.128 R4, [R13+0x2400] ;  /* 0x002400000d04d984 */ /* 0x000e620000000c00 */
[----:B0-----:R-:W-:-:S05]  /*45d0*/  @!P5 LEA R8, P6, R212, R10, 0x1 ;  /* 0x0000000ad408d211 */ /* 0x001fca00078c08ff */
[----:B-----5:R-:W-:Y:S01]  /*45e0*/  @!P5 IMAD.X R9, R11, 0x1, R31, P6 ;  /* 0x000000010b09d824 */ /* 0x020fe200030e061f */
[C---:B------:R-:W-:Y:S01]  /*45f0*/  ISETP.GE.AND P6, PT, R211.reuse, UR4, PT ;  /* 0x00000004d3007c0c */ /* 0x040fe2000bfc6270 */
[----:B------:R-:W4:Y:S04]  /*4600*/  LDL R31, [R1+0x20] ;  /* 0x00002000011f7983 */ /* 0x000f280000100800 */
        /* <DEDUP_REMOVED lines=10> */
[----:B------:R-:W5:Y:S01]  /*46b0*/  LDL R29, [R1+0x28] ;  /* 0x00002800011d7983 */ /* 0x000f620000100800 */
[----:B------:R-:W-:-:S03]  /*46c0*/  ISETP.GE.AND P6, PT, R208, UR4, PT ;  /* 0x00000004d0007c0c */ /* 0x000fc6000bfc6270 */
[----:B-1----:R0:W-:Y:S10]  /*46d0*/  @!P5 ST.E.128 desc[UR40][R8.64], R4 ;  /* 0x000000040800d985 */ /* 0x0021f4000c101d28 */
[----:B------:R-:W1:Y:S01]  /*46e0*/  @!P6 LDS.128 R4, [R12+0x6400] ;  /* 0x006400000c04e984 */ /* 0x000e620000000c00 */
[----:B0-----:R-:W-:-:S04]  /*46f0*/  @!P6 LEA R8, P5, R208, R10, 0x1 ;  /* 0x0000000ad008e211 */ /* 0x001fc800078a08ff */
[----:B------:R-:W-:Y:S02]  /*4700*/  @!P6 IADD3.X R9, R11, R28, RZ, P5, !PT ;  /* 0x0000001c0b09e210 */ /* 0x000fe40002ffe4ff */
[----:B------:R-:W5:Y:S01]  /*4710*/  LDL R28, [R1+0x2c] ;  /* 0x00002c00011c7983 */ /* 0x000f620000100800 */
        /* <DEDUP_REMOVED lines=46> */
[----:B---3--:R-:W-:-:S05]  /*4a00*/  @!P5 IMAD.X R9, R11, 0x1, R14, P6 ;  /* 0x000000010b09d824 */ /* 0x008fca00030e060e */
[----:B-1----:R0:W-:Y:S03]  /*4a10*/  @!P5 ST.E.128 desc[UR40][R8.64], R4 ;  /* 0x000000040800d985 */ /* 0x0021e6000c101d28 */
.L_x_4727:
[----:B------:R-:W-:Y:S05]  /*4a20*/  BSYNC B0 ;  /* 0x0000000000007941 */ /* 0x000fea0003800000 */
.L_x_4726:
        /* <DEDUP_REMOVED lines=11> */
[----:B------:R-:W-:Y:S02]  /*4ae0*/  SEL R5, RZ, 0x1, P5 ;  /* 0x00000001ff057807 */ /* 0x000fe40002800000 */
[----:B------:R-:W-:Y:S02]  /*4af0*/  SEL R184, R184, RZ, P5 ;  /* 0x000000ffb8b87207 */ /* 0x000fe40002800000 */
[----:B------:R-:W-:Y:S01]  /*4b00*/  LOP3.LUT R190, R190, R5, RZ, 0x3c, !PT ;  /* 0x00000005bebe7212 */ /* 0x000fe200078e3cff */
[----:B------:R0:W-:Y:S01]  /*4b10*/  @!P0 SYNCS.ARRIVE.TRANS64.RED.A1T0 RZ, [R62+URZ], RZ ;  /* 0x000000ff3eff89a7 */ /* 0x0001e2000810043f */
[----:B------:R-:W-:Y:S01]  /*4b20*/  PLOP3.LUT P0, PT, PT, PT, PT, 0x8, 0x0 ;  /* 0x000000000000781c */ /* 0x000fe20003f0e170 */
[----:B------:R-:W-:-:S12]  /*4b30*/  @P4 BRA `(.L_x_4728) ;  /* 0xffffffd800184947 */ /* 0x000fd8000383ffff */
.L_x_4691:
[----:B------:R-:W2:Y:S01]  /*4b40*/  LDL R4, [R1+0x58] ;  /* 0x0000580001047983 */ /* 0x000ea20000100800 */
[----:B------:R-:W-:Y:S01]  /*4b50*/  BSSY B0, `(.L_x_4729) ;  /* 0x0000005000007945 */ /* 0x000fe20003800000 */
[----:B--2---:R-:W-:-:S03]  /*4b60*/  ISETP.NE.AND P1, PT, R4, 0x1, PT ;  /* 0x000000010400780c */ /* 0x004fc60003f25270 */
[----:B------:R-:W-:Y:S10]  /*4b70*/  @P0 BRA `(.L_x_4730) ;  /* 0x0000000000080947 */ /* 0x000ff40003800000 */
[----:B------:R-:W2:Y:S02]  /*4b80*/  FENCE.VIEW.ASYNC.G ;  /* 0x00000000000073c6 */ /* 0x000ea40000000100 */
[----:B--2---:R-:W-:Y:S06]  /*4b90*/  BAR.ARV 0xc, 0x180 ;  /* 0x0306000000007b1d */ /* 0x004fec0000002000 */
.L_x_4730:
[----:B------:R-:W-:Y:S05]  /*4ba0*/  BSYNC B0 ;  /* 0x0000000000007941 */ /* 0x000fea0003800000 */
.L_x_4729:
[----:B------:R-:W-:Y:S04]  /*4bb0*/  BSSY B7, `(.L_x_4731) ;  /* 0x0000c17000077945 */ /* 0x000fe80003800000 */
[----:B------:R-:W-:Y:S05]  /*4bc0*/  @!P1 BRA `(.L_x_4732) ;  /* 0x0000002000049947 */ /* 0x000fea0003800000 */
[----:B------:R-:W2:Y:S01]  /*4bd0*/  LDC R0, c[0x0][0x448] ;  /* 0x00011200ff007b82 */ /* 0x000ea20000000800 */
[----:B------:R-:W-:Y:S01]  /*4be0*/  VIADD R3, R200, 0x3f ;  /* 0x0000003fc8037836 */ /* 0x000fe20000000000 */
        /* <DEDUP_REMOVED lines=22> */
[----:B--2---:R-:W-:Y:S02]  /*4d50*/  ISETP.NE.AND P0, PT, R0, 0x1, PT ;  /* 0x000000010000780c */ /* 0x004fe40003f05270 */
        /* <DEDUP_REMOVED lines=10> */
[----:B------:R-:W-:-:S02]  /*4e00*/  CS2R R36, SRZ ;  /* 0x0000000000247805 */ /* 0x000fc4000001ff00 */
[----:B------:R-:W-:Y:S01]  /*4e10*/  CS2R R88, SRZ ;  /* 0x0000000000587805 */ /* 0x000fe2000001ff00 */
[----:B------:R-:W2:Y:S01]  /*4e20*/  @P0 LDC R0, c[0x0][0x44c] ;  /* 0x00011300ff000b82 */ /* 0x000ea20000000800 */
[----:B------:R-:W-:Y:S02]  /*4e30*/  CS2R R86, SRZ ;  /* 0x0000000000567805 */ /* 0x000fe4000001ff00 */
[----:B------:R-:W-:Y:S02]  /*4e40*/  CS2R R84, SRZ ;  /* 0x0000000000547805 */ /* 0x000fe4000001ff00 */
[----:B------:R-:W-:Y:S02]  /*4e50*/  MOV R83, RZ ;  /* 0x000000ff00537202 */ /* 0x000fe40000000f00 */
[----:B------:R-:W-:Y:S02]  /*4e60*/  CS2R R32, SRZ ;  /* 0x0000000000207805 */ /* 0x000fe4000001ff00 */
[----:B------:R-:W-:-:S02]  /*4e70*/  CS2R R80, SRZ ;  /* 0x0000000000507805 */ /* 0x000fc4000001ff00 */
[----:B------:R-:W-:Y:S02]  /*4e80*/  CS2R R78, SRZ ;  /* 0x00000000004e7805 */ /* 0x000fe4000001ff00 */
[----:B------:R-:W-:Y:S01]  /*4e90*/  CS2R R76, SRZ ;  /* 0x00000000004c7805 */ /* 0x000fe2000001ff00 */
[----:B------:R-:W1:Y:S01]  /*4ea0*/  @P0 LDC R5, c[0x0][0x450] ;  /* 0x00011400ff050b82 */ /* 0x000e620000000800 */
[----:B------:R-:W-:Y:S01]  /*4eb0*/  IMAD.MOV.U32 R75, RZ, RZ, RZ ;  /* 0x000000ffff4b7224 */ /* 0x000fe200078e00ff */
[----:B------:R-:W-:Y:S02]  /*4ec0*/  CS2R R28, SRZ ;  /* 0x00000000001c7805 */ /* 0x000fe4000001ff00 */
[----:B------:R-:W-:Y:S01]  /*4ed0*/  CS2R R72, SRZ ;  /* 0x0000000000487805 */ /* 0x000fe2000001ff00 */
[----:B------:R-:W-:Y:S01]  /*4ee0*/  IMAD.MOV.U32 R71, RZ, RZ, RZ ;  /* 0x000000ffff477224 */ /* 0x000fe200078e00ff */
[----:B---3--:R-:W-:Y:S02]  /*4ef0*/  CS2R R14, SRZ ;  /* 0x00000000000e7805 */ /* 0x008fe4000001ff00 */
[----:B------:R-:W-:Y:S01]  /*4f00*/  CS2R R68, SRZ ;  /* 0x0000000000447805 */ /* 0x000fe2000001ff00 */
[----:B------:R-:W-:Y:S01]  /*4f10*/  IMAD.MOV.U32 R67, RZ, RZ, RZ ;  /* 0x000000ffff437224 */ /* 0x000fe200078e00ff */
[----:B------:R-:W-:Y:S01]  /*4f20*/  CS2R R64, SRZ ;  /* 0x0000000000407805 */ /* 0x000fe2000001ff00 */
[----:B------:R-:W-:Y:S01]  /*4f30*/  IMAD.MOV.U32 R13, RZ, RZ, RZ ;  /* 0x000000ffff0d7224 */ /* 0x000fe200078e00ff */
[----:B0-----:R-:W-:-:S02]  /*4f40*/  CS2R R62, SRZ ;  /* 0x00000000003e7805 */ /* 0x001fc4000001ff00 */
[----:B------:R-:W-:Y:S02]  /*4f50*/  CS2R R158, SRZ ;  /* 0x00000000009e7805 */ /* 0x000fe4000001ff00 */
[----:B------:R-:W-:Y:S02]  /*4f60*/  CS2R R58, SRZ ;  /* 0x00000000003a7805 */ /* 0x000fe4000001ff00 */
[----:B------:R-:W-:Y:S02]  /*4f70*/  CS2R R160, SRZ ;  /* 0x0000000000a07805 */ /* 0x000fe4000001ff00 */
[----:B------:R-:W-:Y:S02]  /*4f80*/  CS2R R54, SRZ ;  /* 0x0000000000367805 */ /* 0x000fe4000001ff00 */
[----:B------:R-:W-:Y:S01]  /*4f90*/  CS2R R162, SRZ ;  /* 0x0000000000a27805 */ /* 0x000fe2000001ff00 */
[----:B--2---:R-:W-:Y:S01]  /*4fa0*/  @P0 IMAD.HI.U32 R0, R3, R0, RZ ;  /* 0x0000000003000227 */ /* 0x004fe200078e00ff */
[----:B------:R-:W-:-:S02]  /*4fb0*/  CS2R R50, SRZ ;  /* 0x0000000000327805 */ /* 0x000fc4000001ff00 */
[----:B------:R-:W-:Y:S02]  /*4fc0*/  CS2R R46, SRZ ;  /* 0x00000000002e7805 */ /* 0x000fe4000001ff00 */
[----:B------:R-:W-:Y:S01]  /*4fd0*/  CS2R R152, SRZ ;  /* 0x0000000000987805 */ /* 0x000fe2000001ff00 */
[----:B------:R-:W-:Y:S01]  /*4fe0*/  IMAD.MOV.U32 R164, RZ, RZ, RZ ;  /* 0x000000ffffa47224 */ /* 0x000fe200078e00ff */
[----:B------:R-:W-:Y:S02]  /*4ff0*/  CS2R R156, SRZ ;  /* 0x00000000009c7805 */ /* 0x000fe4000001ff00 */
[----:B------:R-:W-:Y:S02]  /*5000*/  CS2R R42, SRZ ;  /* 0x00000000002a7805 */ /* 0x000fe4000001ff00 */
[----:B------:R-:W-:Y:S02]  /*5010*/  CS2R R154, SRZ ;  /* 0x00000000009a7805 */ /* 0x000fe4000001ff00 */
[----:B-1----:R-:W-:Y:S01]  /*5020*/  @P0 SHF.R.U32.HI R3, RZ, R5, R0 ;  /* 0x00000005ff030219 */ /* 0x002fe20000011600 */
[----:B------:R-:W-:Y:S01]  /*5030*/  IMAD.MOV.U32 R39, RZ, RZ, RZ ;  /* 0x000000ffff277224 */ /* 0x000fe200078e00ff */
[----:B------:R-:W-:-:S02]  /*5040*/  PLOP3.LUT P0, PT, PT, PT, PT, 0x80, 0x0 ;  /* 0x000000000000781c */ /* 0x000fc40003f0f070 */
[----:B----4-:R-:W-:Y:S01]  /*5050*/  CS2R R10, SRZ ;  /* 0x00000000000a7805 */ /* 0x010fe2000001ff00 */
[----:B------:R-:W-:Y:S01]  /*5060*/  IMAD.MOV.U32 R35, RZ, RZ, RZ ;  /* 0x000000ffff237224 */ /* 0x000fe200078e00ff */
        /* <DEDUP_REMOVED lines=23> */
[----:B------:R-:W-:-:S04]  /*51e0*/  IMAD.IADD R3, R0, 0x1, -R3 ;  /* 0x0000000100037824 */ /* 0x000fc800078e0a03 */
[----:B------:R-:W-:-:S04]  /*51f0*/  IMAD R3, R3, 0x8000, R2 ;  /* 0x0000800003037824 */ /* 0x000fc800078e0202 */
[----:B------:R-:W-:-:S05]  /*5200*/  VIADD R3, R3, 0x400 ;  /* 0x0000040003037836 */ /* 0x000fca0000000000 */
[----:B------:R-:W-:-:S04]  /*5210*/  SHF.R.U32.HI R3, RZ, 0x4, R3 ;  /* 0x00000004ff037819 */ /* 0x000fc80000011603 */
[----:B------:R-:W-:-:S04]  /*5220*/  LOP3.LUT R0, R3, 0x3fff, RZ, 0xc0, !PT ;  /* 0x00003fff03007812 */ /* 0x000fc800078ec0ff */
[----:B------:R-:W-:Y:S01]  /*5230*/  LOP3.LUT R0, R0, 0x2000000, RZ, 0xfc, !PT ;  /* 0x0200000000007812 */ /* 0x000fe200078efcff */
[----:B------:R-:W-:Y:S06]  /*5240*/  @!P0 BRA `(.L_x_4734) ;  /* 0x0000000000048947 */ /* 0x000fec0003800000 */
[----:B------:R-:W-:Y:S01]  /*5250*/  BPT.TRAP 0x1 ;  /* 0x000000040000795c */ /* 0x000fe20000300000 */
.L_x_4734:
        /* <DEDUP_REMOVED lines=11> */
.L_x_4979:
[----:B------:R-:W-:Y:S05]  /*5310*/  BSYNC B0 ;  /* 0x0000000000007941 */ /* 0x000fea0003800000 */
.L_x_4735:
[----:B------:R-:W-:Y:S01]  /*5320*/  BAR.SYNC.DEFER_BLOCKING 0xe, 0x100 ;  /* 0x0384000000007b1d */ /* 0x000fe20000010000 */
[----:B------:R-:W-:Y:S01]  /*5330*/  IMAD.MOV.U32 R5, RZ, RZ, 0x40000040 ;  /* 0x40000040ff057424 */ /* 0x000fe200078e00ff */
[C---:B------:R-:W-:Y:S01]  /*5340*/  R2UR UR6, R6.reuse ;  /* 0x00000000060672ca */ /* 0x040fe200000e0000 */
[----:B0-----:R-:W-:Y:S01]  /*5350*/  VIADD R8, R6, 0x80 ;  /* 0x0000008006087836 */ /* 0x001fe20000000000 */
[----:B------:R-:W-:Y:S01]  /*5360*/  R2UR UR7, R7 ;  /* 0x00000000070772ca */ /* 0x000fe200000e0000 */
[C---:B------:R-:W-:Y:S01]  /*5370*/  VIADD R10, R4.reuse, 0x2 ;  /* 0x00000002040a7836 */ /* 0x040fe20000000000 */
[----:B------:R-:W-:Y:S01]  /*5380*/  R2UR UR4, R4 ;  /* 0x00000000040472ca */ /* 0x000fe200000e0000 */
[----:B------:R-:W-:Y:S01]  /*5390*/  IMAD.MOV.U32 R11, RZ, RZ, 0x40000040 ;  /* 0x40000040ff0b7424 */ /* 0x000fe200078e00ff */
[----:B------:R-:W-:Y:S01]  /*53a0*/  R2UR UR5, R5 ;  /* 0x00000000050572ca */ /* 0x000fe200000e0000 */
[----:B------:R-:W-:Y:S01]  /*53b0*/  IMAD.MOV.U32 R7, RZ, RZ, 0x40000040 ;  /* 0x40000040ff077424 */ /* 0x000fe200078e00ff */
[----:B------:R-:W-:Y:S01]  /*53c0*/  MOV R9, 0x40000040 ;  /* 0x4000004000097802 */ /* 0x000fe20000000f00 */
[----:B-----5:R-:W-:-:S10]  /*53d0*/  WARPGROUP.ARRIVE ;  /* 0x00000000000079c5 */ /* 0x020fd40000000000 */
        /* <DEDUP_REMOVED lines=11> */
[----:B------:R-:W-:-:S03]  /*5490*/  IMAD.MOV.U32 R9, RZ, RZ, 0x40000040 ;  /* 0x40000040ff097424 */ /* 0x000fc600078e00ff */
[----:B------:R-:W-:Y:S02]  /*54a0*/  R2UR UR8, R8 ;  /* 0x00000000080872ca */ /* 0x000fe400000e0000 */
[----:B------:R-:W-:Y:S01]  /*54b0*/  R2UR UR9, R9 ;  /* 0x00000000090972ca */ /* 0x000fe200000e0000 */
[----:B------:R-:W-:Y:S02]  /*54c0*/  WARPGROUP.DEPBAR.LE gsb0, 0x0 ;  /* 0x00008000000079c5 */ /* 0x000fe40000010000 */
[----:B------:R-:W-:-:S08]  /*54d0*/  WARPGROUP.ARRIVE ;  /* 0x00000000000079c5 */ /* 0x000fd00000000000 */
        /* <DEDUP_REMOVED lines=19> */
.L_x_4737:
[----:B------:R-:W-:Y:S01]  /*5610*/  ISETP.GE.AND P1, PT, R12, 0x2, PT ;  /* 0x000000020c00780c */ /* 0x000fe20003f26270 */
[----:B------:R-:W-:Y:S01]  /*5620*/  VIADD R14, R3, 0x28c60 ;  /* 0x00028c60030e7836 */ /* 0x000fe20000000000 */
[----:B------:R-:W-:Y:S04]  /*5630*/  BSSY B0, `(.L_x_4738) ;  /* 0x00000cb000007945 */ /* 0x000fe80003800000 */
[----:B------:R-:W-:-:S04]  /*5640*/  PRMT R14, R187, 0x654, R14 ;  /* 0x00000654bb0e7816 */ /* 0x000fc8000000000e */
[----:B------:R0:W-:Y:S03]  /*5650*/  SYNCS.ARRIVE.TRANS64.RED.A1T0 RZ, [R14+URZ], RZ ;  /* 0x000000ff0eff79a7 */ /* 0x0001e6000810043f */
[----:B------:R-:W-:Y:S05]  /*5660*/  @!P1 BRA `(.L_x_4739) ;  /* 0x0000000c001c9947 */ /* 0x000fea0003800000 */
[----:B------:R-:W-:-:S07]  /*5670*/  VIADD R3, R12, 0xfffffffe ;  /* 0xfffffffe0c037836 */ /* 0x000fce0000000000 */
.L_x_4746:
[----:B------:R-:W-:Y:S01]  /*5680*/  BAR.SYNC.DEFER_BLOCKING 0xe, 0x100 ;  /* 0x0384000000007b1d */ /* 0x000fe20000010000 */
[C---:B------:R-:W-:Y:S01]  /*5690*/  IMAD R13, R18.reuse, 0x40, R193 ;  /* 0x00000040120d7824 */ /* 0x040fe200078e02c1 */
[----:B------:R-:W-:Y:S01]  /*56a0*/  ISETP.GT.AND P2, PT, R3, RZ, PT ;  /* 0x000000ff0300720c */ /* 0x000fe20003f44270 */
[----:B------:R-:W-:Y:S02]  /*56b0*/  VIADD R18, R18, 0x1 ;  /* 0x0000000112127836 */ /* 0x000fe40000000000 */
[----:B------:R-:W-:Y:S02]  /*56c0*/  IMAD R12, R13, 0x4, R2 ;  /* 0x000000040d0c7824 */ /* 0x000fe400078e0202 */
[----:B------:R-:W-:Y:S01]  /*56d0*/  VIADD R3, R3, 0xffffffff ;  /* 0xffffffff03037836 */ /* 0x000fe20000000000 */
[----:B------:R-:W-:-:S04]  /*56e0*/  ISETP.NE.AND P1, PT, R18, 0x2, PT ;  /* 0x000000021200780c */ /* 0x000fc80003f25270 */
[----:B------:R-:W-:Y:S01]  /*56f0*/  SEL R18, R18, RZ, P1 ;  /* 0x000000ff12127207 */ /* 0x000fe20000800000 */
[----:B-1----:R-:W1:Y:S04]  /*5700*/  LDS R13, [R12+0x28800] ;  /* 0x028800000c0d7984 */ /* 0x002e680000000800 */
[----:B------:R-:W2:Y:S01]  /*5710*/  LDS R12, [R12+0x28820] ;  /* 0x028820000c0c7984 */ /* 0x000ea20000000800 */
[-C--:B-1----:R-:W-:Y:S01]  /*5720*/  FMUL.FTZ R24, R24, R13.reuse ;  /* 0x0000000d18187220 */ /* 0x082fe20000410000 */
        /* <DEDUP_REMOVED lines=131> */
.L_x_4740:
[----:B------:R-:W-:Y:S01]  /*5f60*/  IMAD R20, R18, 0x8, R2 ;  /* 0x0000000812147824 */ /* 0x000fe200078e0202 */
[----:B------:R-:W-:-:S04]  /*5f70*/  SHF.L.U32 R12, R19, 0x1f, RZ ;  /* 0x0000001f130c7819 */ /* 0x000fc800000006ff */
[----:B------:R1:W2:Y:S01]  /*5f80*/  SYNCS.PHASECHK.TRANS64.TRYWAIT P1, [R20+URZ+0x28c50], R12 ;  /* 0x028c500c140075a7 */ /* 0x0002a2000802017f */
[----:B------:R-:W-:Y:S05]  /*5f90*/  @!P0 BRA `(.L_x_4741) ;  /* 0x0000000000048947 */ /* 0x000fea0003800000 */
[----:B------:R-:W-:Y:S01]  /*5fa0*/  BPT.TRAP 0x1 ;  /* 0x000000040000795c */ /* 0x000fe20000300000 */
.L_x_4741:
[----:B------:R-:W-:Y:S04]  /*5fb0*/  BSSY B1, `(.L_x_4742) ;  /* 0x0000004000017945 */ /* 0x000fe80003800000 */
[----:B--2---:R-:W-:Y:S05]  /*5fc0*/  @P1 BRA `(.L_x_4743) ;  /* 0x0000000000081947 */ /* 0x004fea0003800000 */
[----:B------:R-:W2:Y:S02]  /*5fd0*/  SYNCS.PHASECHK.TRANS64.TRYWAIT P1, [R20+URZ+0x28c50], R12 ;  /* 0x028c500c140075a7 */ /* 0x000ea4000802017f */
[----:B--2---:R-:W-:Y:S05]  /*5fe0*/  @!P1 BRA `(.L_x_4744) ;  /* 0x0000015800b89947 */ /* 0x004fea0003800000 */
.L_x_4743:
[----:B------:R-:W-:Y:S05]  /*5ff0*/  BSYNC B1 ;  /* 0x0000000000017941 */ /* 0x000fea0003800000 */
.L_x_4742:
[----:B-12---:R-:W-:Y:S01]  /*6000*/  IMAD R12, R18, 0x1000, R0 ;  /* 0x00001000120c7824 */ /* 0x006fe200078e0200 */
[----:B------:R-:W-:Y:S01]  /*6010*/  R2UR UR4, R4 ;  /* 0x00000000040472ca */ /* 0x000fe200000e0000 */
[----:B------:R-:W-:Y:S01]  /*6020*/  IMAD.MOV.U32 R13, RZ, RZ, 0x40000040 ;  /* 0x40000040ff0d7424 */ /* 0x000fe200078e00ff */
[----:B------:R-:W-:Y:S01]  /*6030*/  R2UR UR5, R5 ;  /* 0x00000000050572ca */ /* 0x000fe200000e0000 */
[----:B------:R-:W-:Y:S01]  /*6040*/  WARPGROUP.ARRIVE ;  /* 0x00000000000079c5 */ /* 0x000fe20000000000 */
[C---:B------:R-:W-:Y:S01]  /*6050*/  R2UR UR6, R12.reuse ;  /* 0x000000000c0672ca */ /* 0x040fe200000e0000 */
[----:B------:R-:W-:Y:S01]  /*6060*/  IMAD.MOV.U32 R15, RZ, RZ, 0x40000040 ;  /* 0x40000040ff0f7424 */ /* 0x000fe200078e00ff */
[----:B------:R-:W-:Y:S01]  /*6070*/  R2UR UR7, R13 ;  /* 0x000000000d0772ca */ /* 0x000fe200000e0000 */
[----:B------:R-:W-:Y:S01]  /*6080*/  IMAD.MOV.U32 R13, RZ, RZ, 0x40000040 ;  /* 0x40000040ff0d7424 */ /* 0x000fe200078e00ff */
[----:B0-----:R-:W-:-:S11]  /*6090*/  IADD3 R14, R12, 0x80, RZ ;  /* 0x000000800c0e7810 */ /* 0x001fd60007ffe0ff */
        /* <DEDUP_REMOVED lines=32> */
.L_x_4745:
[----:B------:R-:W-:-:S05]  /*62a0*/  VIADD R20, R20, 0x28c60 ;  /* 0x00028c6014147836 */ /* 0x000fca0000000000 */
[----:B------:R-:W-:-:S04]  /*62b0*/  PRMT R20, R187, 0x654, R20 ;  /* 0x00000654bb147816 */ /* 0x000fc80000000014 */
[----:B------:R1:W-:Y:S01]  /*62c0*/  SYNCS.ARRIVE.TRANS64.RED.A1T0 RZ, [R20+URZ], RZ ;  /* 0x000000ff14ff79a7 */ /* 0x0003e2000810043f */
[----:B------:R-:W-:Y:S05]  /*62d0*/  @P2 BRA `(.L_x_4746) ;  /* 0xfffffff000e82947 */ /* 0x000fea000383ffff */
.L_x_4739:
[----:B------:R-:W-:Y:S05]  /*62e0*/  BSYNC B0 ;  /* 0x0000000000007941 */ /* 0x000fea0003800000 */
.L_x_4738:
        /* <DEDUP_REMOVED lines=13> */
[-C--:B0-----:R-:W-:Y:S01]  /*63c0*/  FMUL.FTZ R14, R33, R2.reuse ;  /* 0x00000002210e7220 */ /* 0x081fe20000410000 */
        /* <DEDUP_REMOVED lines=69> */
[----:B------:R-:W-:Y:S01]  /*6820*/  FMUL.FTZ R8, R25, R2 ;  /* 0x0000000219087220 */ /* 0x000fe20000410000 */
        /* <DEDUP_REMOVED lines=59> */
.L_x_4732:
        /* <DEDUP_REMOVED lines=122> */
.L_x_4748:
[----:B------:R-:W-:Y:S05]  /*7380*/  BSYNC B6 ;  /* 0x0000000000067941 */ /* 0x000fea0003800000 */
.L_x_4747:
        /* <DEDUP_REMOVED lines=13> */
.L_x_4752:
[----:B-1----:R1:W2:Y:S02]  /*7460*/  SYNCS.PHASECHK.TRANS64.TRYWAIT P0, [R2+URZ+0x28c00], R3 ;  /* 0x028c0003020075a7 */ /* 0x0022a4000800017f */
[----:B--2---:R-:W-:Y:S05]  /*7470*/  @!P0 NANOSLEEP.SYNCS 0x989680 ;  /* 0x009896800000895d */ /* 0x004fea0003900000 */
[----:B------:R-:W2:Y:S02]  /*7480*/  @!P0 SYNCS.PHASECHK.TRANS64 P0, [R2+URZ+0x28c00], R3 ;  /* 0x028c0003020085a7 */ /* 0x000ea4000800007f */
[----:B--2---:R-:W-:Y:S05]  /*7490*/  @!P0 BRA `(.L_x_4752) ;  /* 0xfffffffc00f08947 */ /* 0x004fea000383ffff */
.L_x_4751:
[----:B------:R-:W-:Y:S05]  /*74a0*/  BSYNC B0 ;  /* 0x0000000000007941 */ /* 0x000fea0003800000 */
.L_x_4750:
[----:B------:R-:W-:Y:S05]  /*74b0*/  BRA `(.L_x_4753) ;  /* 0x0000002c00d07947 */ /* 0x000fea0003800000 */
.L_x_4749:
        /* <DEDUP_REMOVED lines=31> */
.L_x_4755:
[----:B------:R-:W-:Y:S05]  /*76b0*/  BSYNC B6 ;  /* 0x0000000000067941 */ /* 0x000fea0003800000 */
.L_x_4754:
        /* <DEDUP_REMOVED lines=20> */
[----:B------:R-:W-:-:S05]  /*7800*/  IMAD.IADD R20, R21, 0x1, -R20 ;  /* 0x0000000115147824 */ /* 0x000fca00078e0a14 */
[----:B------:R-:W-:-:S05]  /*7810*/  LEA R3, R20, R38, 0x5 ;  /* 0x0000002614037211 */ /* 0x000fca00078e28ff */
        /* <DEDUP_REMOVED lines=23> */
.L_x_4985:
        /* <DEDUP_REMOVED lines=16> */
[----:B------:R-:W-:Y:S01]  /*7a90*/  @!P3 IMAD.SHL.U32 R33, R196, 0x2, RZ ;  /* 0x00000002c421b824 */ /* 0x000fe200078e00ff */
        /* <DEDUP_REMOVED lines=14> */
.L_x_4760:
[----:B------:R-:W-:Y:S05]  /*7b80*/  BSYNC B1 ;  /* 0x0000000000017941 */ /* 0x000fea0003800000 */
.L_x_4759:
[----:B---3-5:R-:W-:Y:S01]  /*7b90*/  IMAD.MOV.U32 R5, RZ, RZ, R24 ;  /* 0x000000ffff057224 */ /* 0x028fe200078e0018 */
[----:B------:R-:W-:Y:S01]  /*7ba0*/  UMOV UR4, 0xffffffff ;  /* 0xffffffff00047882 */ /* 0x000fe20000000000 */
[----:B-1----:R-:W-:Y:S02]  /*7bb0*/  IMAD.MOV.U32 R8, RZ, RZ, R25 ;  /* 0x000000ffff087224 */ /* 0x002fe400078e0019 */
[----:B--2---:R-:W-:Y:S02]  /*7bc0*/  IMAD.MOV.U32 R0, RZ, RZ, R26 ;  /* 0x000000ffff007224 */ /* 0x004fe400078e001a */
[----:B------:R-:W-:Y:S01]  /*7bd0*/  IMAD.MOV.U32 R3, RZ, RZ, R27 ;  /* 0x000000ffff037224 */ /* 0x000fe200078e001b */
[----:B------:R-:W-:Y:S01]  /*7be0*/  PRMT R42, R5, 0x5410, R8 ;  /* 0x00005410052a7816 */ /* 0x000fe20000000008 */
[----:B------:R-:W-:Y:S01]  /*7bf0*/  IMAD.MOV.U32 R5, RZ, RZ, R20 ;  /* 0x000000ffff057224 */ /* 0x000fe200078e0014 */
[----:B------:R-:W-:Y:S02]  /*7c00*/  MOV R8, R21 ;  /* 0x0000001500087202 */ /* 0x000fe40000000f00 */
[----:B------:R-:W-:Y:S01]  /*7c10*/  PRMT R40, R3, 0x5410, R0 ;  /* 0x0000541003287816 */ /* 0x000fe20000000000 */
[----:B------:R-:W-:Y:S01]  /*7c20*/  IMAD.MOV.U32 R0, RZ, RZ, R28 ;  /* 0x000000ffff007224 */ /* 0x000fe200078e001c */
[----:B------:R-:W-:Y:S01]  /*7c30*/  PRMT R44, R8, 0x5410, R5 ;  /* 0x00005410082c7816 */ /* 0x000fe20000000005 */
[----:B------:R-:W-:Y:S01]  /*7c40*/  IMAD.MOV.U32 R3, RZ, RZ, R29 ;  /* 0x000000ffff037224 */ /* 0x000fe200078e001d */
[----:B------:R-:W-:-:S02]  /*7c50*/  CS2R R8, SRZ ;  /* 0x0000000000087805 */ /* 0x000fc4000001ff00 */
[----:B------:R-:W-:Y:S02]  /*7c60*/  PRMT R41, R41, 0x5410, R0 ;  /* 0x0000541029297816 */ /* 0x000fe40000000000 */
[----:B------:R-:W-:Y:S01]  /*7c70*/  PRMT R43, R43, 0x5410, R3 ;  /* 0x000054102b2b7816 */ /* 0x000fe20000000003 */
[----:B------:R-:W-:Y:S06]  /*7c80*/  BRA.DIV UR4, `(.L_x_4761) ;  /* 0x0000014204147947 */ /* 0x000fec000b800000 */
[----:B------:R1:W2:Y:S04]  /*7c90*/  SHFL.IDX PT, R3, R6, 0x1, 0x1c1f ;  /* 0x003c1f0006037f89 */ /* 0x0002a800000e0000 */
[----:B------:R1:W3:Y:S04]  /*7ca0*/  SHFL.IDX PT, R0, R4, 0x1, 0x1c1f ;  /* 0x003c1f0004007f89 */ /* 0x0002e800000e0000 */
[----:B------:R1:W0:Y:S04]  /*7cb0*/  SHFL.IDX PT, R5, R10, 0x1, 0x1c1f ;  /* 0x003c1f000a057f89 */ /* 0x00022800000e0000 */
[----:B----4-:R1:W4:Y:S02]  /*7cc0*/  SHFL.IDX PT, R14, R7, 0x1, 0x1c1f ;  /* 0x003c1f00070e7f89 */ /* 0x01032400000e0000 */
.L_x_4991:
        /* <DEDUP_REMOVED lines=21> */
[----:B------:R-:W-:Y:S01]  /*7e20*/  @!P3 IMAD.SHL.U32 R7, R196, 0x2, RZ ;  /* 0x00000002c407b824 */ /* 0x000fe200078e00ff */
        /* <DEDUP_REMOVED lines=14> */
.L_x_4763:
[----:B------:R-:W-:Y:S05]  /*7f10*/  BSYNC B1 ;  /* 0x0000000000017941 */ /* 0x000fea0003800000 */
.L_x_4762:
[----:B------:R-:W1:Y:S01]  /*7f20*/  SYNCS.PHASECHK.TRANS64.TRYWAIT P0, [R2+URZ+0x28c00], R37 ;  /* 0x028c0025020075a7 */ /* 0x000e62000800017f */
[----:B--2---:R-:W-:Y:S01]  /*7f30*/  LOP3.LUT R3, R34, 0x1c0, RZ, 0xc0, !PT ;  /* 0x000001c022037812 */ /* 0x004fe200078ec0ff */
[----:B0----5:R-:W-:Y:S01]  /*7f40*/  IMAD.MOV.U32 R4, RZ, RZ, R8 ;  /* 0x000000ffff047224 */ /* 0x021fe200078e0008 */
[----:B------:R-:W-:Y:S01]  /*7f50*/  VIADDMNMX R35, R35, -R200, 0x40, PT ;  /* 0x0000004023237446 */ /* 0x000fe200038009c8 */
[----:B------:R-:W-:Y:S01]  /*7f60*/  IMAD.MOV.U32 R5, RZ, RZ, R11 ;  /* 0x000000ffff057224 */ /* 0x000fe200078e000b */
[----:B---3--:R-:W-:Y:S01]  /*7f70*/  LOP3.LUT R0, R3, 0x18, R16, 0xf8, !PT ;  /* 0x0000001803007812 */ /* 0x008fe200078ef810 */
[----:B------:R-:W-:Y:S01]  /*7f80*/  IMAD.MOV.U32 R6, RZ, RZ, R30 ;  /* 0x000000ffff067224 */ /* 0x000fe200078e001e */
[----:B------:R-:W-:Y:S01]  /*7f90*/  SHF.R.U32.HI R3, RZ, 0x3, R3 ;  /* 0x00000003ff037819 */ /* 0x000fe20000011603 */
[----:B------:R-:W-:Y:S01]  /*7fa0*/  BSSY B1, `(.L_x_4764) ;  /* 0x0000013000017945 */ /* 0x000fe20003800000 */
[----:B------:R-:W-:Y:S01]  /*7fb0*/  PRMT R45, R4, 0x7610, R45 ;  /* 0x00007610042d7816 */ /* 0x000fe2000000002d */
[----:B------:R-:W-:Y:S01]  /*7fc0*/  IMAD.MOV.U32 R4, RZ, RZ, R10 ;  /* 0x000000ffff047224 */ /* 0x000fe200078e000a */
[----:B------:R-:W-:Y:S01]  /*7fd0*/  LOP3.LUT R3, R0, R3, RZ, 0x3c, !PT ;  /* 0x0000000300037212 */ /* 0x000fe200078e3cff */
[----:B------:R-:W-:Y:S01]  /*7fe0*/  IMAD.MOV.U32 R0, RZ, RZ, R9 ;  /* 0x000000ffff007224 */ /* 0x000fe200078e0009 */
[----:B------:R-:W-:-:S02]  /*7ff0*/  LOP3.LUT P2, RZ, R191, 0x4, RZ, 0xc0, !PT ;  /* 0x00000004bfff7812 */ /* 0x000fc4000784c0ff */
[----:B------:R-:W-:Y:S01]  /*8000*/  PRMT R15, R4, 0x5410, R6 ;  /* 0x00005410040f7816 */ /* 0x000fe20000000006 */
[----:B------:R-:W-:Y:S01]  /*8010*/  IMAD R3, R228, 0x200, R3 ;  /* 0x00000200e4037824 */ /* 0x000fe200078e0203 */
[----:B----4-:R-:W-:Y:S01]  /*8020*/  PRMT R14, R5, 0x5410, R0 ;  /* 0x00005410050e7816 */ /* 0x010fe20000000000 */
[----:B------:R-:W-:Y:S01]  /*8030*/  IMAD.MOV.U32 R0, RZ, RZ, R31 ;  /* 0x000000ffff007224 */ /* 0x000fe200078e001f */
[----:B------:R-:W-:Y:S01]  /*8040*/  ISETP.GE.AND P1, PT, R186, R35, PT ;  /* 0x00000023ba00720c */ /* 0x000fe20003f26270 */
[----:B------:R-:W-:Y:S01]  /*8050*/  IMAD.MOV.U32 R4, RZ, RZ, R12 ;  /* 0x000000ffff047224 */ /* 0x000fe200078e000c */
[----:B------:R-:W-:Y:S01]  /*8060*/  MOV R5, R13 ;  /* 0x0000000d00057202 */ /* 0x000fe20000000f00 */
[----:B------:R-:W-:Y:S01]  /*8070*/  IMAD R3, R3, 0x2, R2 ;  /* 0x0000000203037824 */ /* 0x000fe200078e0202 */
[----:B------:R-:W-:Y:S02]  /*8080*/  PRMT R46, R0, 0x7610, R46 ;  /* 0x00007610002e7816 */ /* 0x000fe4000000002e */
[----:B------:R-:W-:Y:S01]  /*8090*/  PRMT R32, R4, 0x7610, R32 ;  /* 0x0000761004207816 */ /* 0x000fe20000000020 */
[----:B------:R-:W-:-:S02]  /*80a0*/  VIADD R4, R3, 0x20400 ;  /* 0x0002040003047836 */ /* 0x000fc40000000000 */
[----:B------:R-:W-:Y:S01]  /*80b0*/  VIADD R0, R3, 0x20440 ;  /* 0x0002044003007836 */ /* 0x000fe20000000000 */
[----:B-1----:R-:W-:Y:S06]  /*80c0*/  @!P0 BRA `(.L_x_4765) ;  /* 0x0000013c00748947 */ /* 0x002fec0003800000 */
.L_x_4992:
[----:B------:R-:W-:Y:S05]  /*80d0*/  BSYNC B1 ;  /* 0x0000000000017941 */ /* 0x000fea0003800000 */
.L_x_4764:
        /* <DEDUP_REMOVED lines=12> */
[----:B------:R-:W-:Y:S02]  /*81a0*/  SHF.R.U64 R38, R26, 0x10, R27 ;  /* 0x000000101a267819 */ /* 0x000fe4000000121b */
[----:B------:R-:W-:Y:S02]  /*81b0*/  PRMT R39, R40, 0x5410, R39 ;  /* 0x0000541028277816 */ /* 0x000fe40000000027 */
[----:B------:R-:W-:Y:S02]  /*81c0*/  PRMT R36, R43, 0x5432, R36 ;  /* 0x000054322b247816 */ /* 0x000fe40000000024 */
[----:B------:R-:W-:-:S02]  /*81d0*/  SHF.R.U64 R34, R28, 0x10, R29 ;  /* 0x000000101c227819 */ /* 0x000fc4000000121d */
[----:B------:R-:W-:Y:S01]  /*81e0*/  PRMT R38, R40, 0x5432, R38 ;  /* 0x0000543228267816 */ /* 0x000fe20000000026 */
[----:B------:R-:W-:Y:S01]  /*81f0*/  IMAD.U32 R40, R39, 0x10000, RZ ;  /* 0x0001000027287824 */ /* 0x000fe200078e00ff */
[----:B------:R-:W-:Y:S01]  /*8200*/  PRMT R34, R41, 0x5432, R34 ;  /* 0x0000543229227816 */ /* 0x000fe20000000022 */
[C---:B0-----:R-:W-:Y:S01]  /*8210*/  IMAD.U32 R37, R36.reuse, 0x10000, RZ ;  /* 0x0001000024257824 */ /* 0x041fe200078e00ff */
[----:B------:R-:W-:Y:S02]  /*8220*/  LOP3.LUT R39, R39, 0xffff0000, RZ, 0xc0, !PT ;  /* 0xffff000027277812 */ /* 0x000fe400078ec0ff */
[----:B------:R-:W-:Y:S02]  /*8230*/  LOP3.LUT R36, R36, 0xffff0000, RZ, 0xc0, !PT ;  /* 0xffff000024247812 */ /* 0x000fe400078ec0ff */
[C---:B-1----:R-:W-:Y:S01]  /*8240*/  LOP3.LUT R27, R6.reuse, 0xffff0000, RZ, 0xc0, !PT ;  /* 0xffff0000061b7812 */ /* 0x042fe200078ec0ff */
[----:B------:R-:W-:Y:S01]  /*8250*/  IMAD.U32 R26, R6, 0x10000, RZ ;  /* 0x00010000061a7824 */ /* 0x000fe200078e00ff */
[C---:B------:R-:W-:Y:S01]  /*8260*/  LOP3.LUT R29, R7.reuse, 0xffff0000, RZ, 0xc0, !PT ;  /* 0xffff0000071d7812 */ /* 0x040fe200078ec0ff */
[----:B------:R-:W-:-:S02]  /*8270*/  IMAD.U32 R28, R7, 0x10000, RZ ;  /* 0x00010000071c7824 */ /* 0x000fc400078e00ff */
[CC--:B------:R-:W-:Y:S01]  /*8280*/  FMUL.FTZ R41, R27.reuse, R40.reuse ;  /* 0x000000281b297220 */ /* 0x0c0fe20000410000 */
[----:B------:R-:W-:Y:S01]  /*8290*/  FMUL.FTZ R27, R27, R37 ;  /* 0x000000251b1b7220 */ /* 0x000fe20000410000 */
[C---:B------:R-:W-:Y:S01]  /*82a0*/  FMUL.FTZ R43, R29.reuse, R39 ;  /* 0x000000271d2b7220 */ /* 0x040fe20000410000 */
[----:B------:R-:W-:Y:S02]  /*82b0*/  IMAD.U32 R6, R4, 0x10000, RZ ;  /* 0x0001000004067824 */ /* 0x000fe400078e00ff */
[C---:B------:R-:W-:Y:S01]  /*82c0*/  FFMA.FTZ R41, R26.reuse, R37, -R41 ;  /* 0x000000251a297223 */ /* 0x040fe20000010829 */
[----:B------:R-:W-:Y:S01]  /*82d0*/  FFMA.FTZ R40, R26, R40, R27 ;  /* 0x000000281a287223 */ /* 0x000fe2000001001b */
[-C--:B------:R-:W-:Y:S01]  /*82e0*/  FMUL.FTZ R37, R29, R36.reuse ;  /* 0x000000241d257220 */ /* 0x080fe20000410000 */
[C---:B------:R-:W-:Y:S01]  /*82f0*/  IMAD.U32 R7, R5.reuse, 0x10000, RZ ;  /* 0x0001000005077824 */ /* 0x040fe200078e00ff */
[----:B------:R-:W-:Y:S01]  /*8300*/  LOP3.LUT R4, R4, 0xffff0000, RZ, 0xc0, !PT ;  /* 0xffff000004047812 */ /* 0x000fe200078ec0ff */
[----:B------:R-:W-:Y:S01]  /*8310*/  IMAD.U32 R29, R38, 0x10000, RZ ;  /* 0x00010000261d7824 */ /* 0x000fe200078e00ff */
[----:B------:R-:W-:Y:S01]  /*8320*/  LOP3.LUT R5, R5, 0xffff0000, RZ, 0xc0, !PT ;  /* 0xffff000005057812 */ /* 0x000fe200078ec0ff */
[----:B------:R-:W-:Y:S01]  /*8330*/  IMAD.U32 R27, R34, 0x10000, RZ ;  /* 0x00010000221b7824 */ /* 0x000fe200078e00ff */
[----:B------:R-:W-:Y:S01]  /*8340*/  LOP3.LUT R38, R38, 0xffff0000, RZ, 0xc0, !PT ;  /* 0xffff000026267812 */ /* 0x000fe200078ec0ff */
[----:B------:R-:W-:Y:S01]  /*8350*/  FFMA.FTZ R43, R28, R36, -R43 ;  /* 0x000000241c2b7223 */ /* 0x000fe2000001082b */
        /* <DEDUP_REMOVED lines=15> */
.L_x_4769:
[----:B------:R-:W-:Y:S05]  /*8450*/  BSYNC B2 ;  /* 0x0000000000027941 */ /* 0x000fea0003800000 */
.L_x_4768:
[----:B------:R-:W-:Y:S05]  /*8460*/  @P1 BRA `(.L_x_4767) ;  /* 0x0000000000b81947 */ /* 0x000fea0003800000 */
[----:B-1----:R-:W1:Y:S01]  /*8470*/  LDS.128 R4, [R0] ;  /* 0x0000000000047984 */ /* 0x002e620000000c00 */
        /* <DEDUP_REMOVED lines=8> */
[----:B------:R-:W-:-:S02]  /*8500*/  PRMT R26, R44, 0x5432, R26 ;  /* 0x000054322c1a7816 */ /* 0x000fc4000000001a */
[----:B------:R-:W-:Y:S02]  /*8510*/  LOP3.LUT R34, R34, 0xffff0000, RZ, 0xc0, !PT ;  /* 0xffff000022227812 */ /* 0x000fe400078ec0ff */
[----:B------:R-:W-:Y:S02]  /*8520*/  LOP3.LUT R27, R27, 0xffff0000, RZ, 0xc0, !PT ;  /* 0xffff00001b1b7812 */ /* 0x000fe400078ec0ff */
[----:B------:R-:W-:Y:S02]  /*8530*/  PRMT R29, R42, 0x5410, R29 ;  /* 0x000054102a1d7816 */ /* 0x000fe4000000001d */
[C---:B-1----:R-:W-:Y:S01]  /*8540*/  LOP3.LUT R21, R6.reuse, 0xffff0000, RZ, 0xc0, !PT ;  /* 0xffff000006157812 */ /* 0x042fe200078ec0ff */
[----:B------:R-:W-:Y:S01]  /*8550*/  IMAD.U32 R20, R6, 0x10000, RZ ;  /* 0x0001000006147824 */ /* 0x000fe200078e00ff */
[C---:B------:R-:W-:Y:S01]  /*8560*/  LOP3.LUT R25, R7.reuse, 0xffff0000, RZ, 0xc0, !PT ;  /* 0xffff000007197812 */ /* 0x040fe200078ec0ff */
[----:B------:R-:W-:Y:S02]  /*8570*/  IMAD.U32 R24, R7, 0x10000, RZ ;  /* 0x0001000007187824 */ /* 0x000fe400078e00ff */
[C---:B0-----:R-:W-:Y:S01]  /*8580*/  FMUL.FTZ R37, R21.reuse, R36 ;  /* 0x0000002415257220 */ /* 0x041fe20000410000 */
[----:B------:R-:W-:Y:S01]  /*8590*/  FMUL.FTZ R21, R21, R28 ;  /* 0x0000001c15157220 */ /* 0x000fe20000410000 */
[C---:B------:R-:W-:Y:S01]  /*85a0*/  IMAD.U32 R6, R4.reuse, 0x10000, RZ ;  /* 0x0001000004067824 */ /* 0x040fe200078e00ff */
[----:B------:R-:W-:Y:S01]  /*85b0*/  LOP3.LUT R4, R4, 0xffff0000, RZ, 0xc0, !PT ;  /* 0xffff000004047812 */ /* 0x000fe200078ec0ff */
[----:B------:R-:W-:-:S02]  /*85c0*/  IMAD.U32 R7, R5, 0x10000, RZ ;  /* 0x0001000005077824 */ /* 0x000fc400078e00ff */
[C---:B------:R-:W-:Y:S01]  /*85d0*/  FFMA.FTZ R36, R20.reuse, R36, R21 ;  /* 0x0000002414247223 */ /* 0x040fe20000010015 */
[----:B------:R-:W-:Y:S01]  /*85e0*/  FFMA.FTZ R37, R20, R28, -R37 ;  /* 0x0000001c14257223 */ /* 0x000fe20000010825 */
[C---:B------:R-:W-:Y:S01]  /*85f0*/  SHF.L.U32 R21, R26.reuse, 0x10, RZ ;  /* 0x000000101a157819 */ /* 0x040fe200000006ff */
[-C--:B------:R-:W-:Y:S01]  /*8600*/  FMUL.FTZ R39, R25, R34.reuse ;  /* 0x0000002219277220 */ /* 0x080fe20000410000 */
[----:B------:R-:W-:Y:S01]  /*8610*/  LOP3.LUT R5, R5, 0xffff0000, RZ, 0xc0, !PT ;  /* 0xffff000005057812 */ /* 0x000fe200078ec0ff */
[-C--:B------:R-:W-:Y:S01]  /*8620*/  FMUL.FTZ R41, R25, R27.reuse ;  /* 0x0000001b19297220 */ /* 0x080fe20000410000 */
[C---:B------:R-:W-:Y:S01]  /*8630*/  LOP3.LUT R20, R29.reuse, 0xffff0000, RZ, 0xc0, !PT ;  /* 0xffff00001d147812 */ /* 0x040fe200078ec0ff */
[----:B------:R-:W-:Y:S01]  /*8640*/  IMAD.U32 R25, R29, 0x10000, RZ ;  /* 0x000100001d197824 */ /* 0x000fe200078e00ff */
[----:B------:R-:W-:Y:S01]  /*8650*/  LOP3.LUT R26, R26, 0xffff0000, RZ, 0xc0, !PT ;  /* 0xffff00001a1a7812 */ /* 0x000fe200078ec0ff */
[C---:B------:R-:W-:Y:S01]  /*8660*/  FFMA.FTZ R39, R24.reuse, R27, -R39 ;  /* 0x0000001b18277223 */ /* 0x040fe20000010827 */
        /* <DEDUP_REMOVED lines=14> */
.L_x_4767:
[----:B------:R-:W-:Y:S05]  /*8750*/  BSYNC B1 ;  /* 0x0000000000017941 */ /* 0x000fea0003800000 */
.L_x_4766:
        /* <DEDUP_REMOVED lines=14> */
[C---:B------:R-:W-:Y:S01]  /*8840*/  IMAD.U32 R29, R28.reuse, 0x10000, RZ ;  /* 0x000100001c1d7824 */ /* 0x040fe200078e00ff */
[----:B------:R-:W-:Y:S01]  /*8850*/  LOP3.LUT R28, R28, 0xffff0000, RZ, 0xc0, !PT ;  /* 0xffff00001c1c7812 */ /* 0x000fe200078ec0ff */
[----:B------:R-:W-:Y:S01]  /*8860*/  IMAD.U32 R26, R25, 0x10000, RZ ;  /* 0x00010000191a7824 */ /* 0x000fe200078e00ff */
[----:B------:R-:W-:-:S02]  /*8870*/  SHF.R.U64 R24, R30, 0x10, R31 ;  /* 0x000000101e187819 */ /* 0x000fc4000000121f */
        /* <DEDUP_REMOVED lines=36> */
.L_x_4772:
[----:B------:R-:W-:Y:S05]  /*8ac0*/  BSYNC B1 ;  /* 0x0000000000017941 */ /* 0x000fea0003800000 */
.L_x_4771:
[----:B------:R-:W-:Y:S05]  /*8ad0*/  @P1 BRA `(.L_x_4770) ;  /* 0x0000001800241947 */ /* 0x000fea0003800000 */
[----:B-1----:R-:W1:Y:S01]  /*8ae0*/  LDS.128 R4, [R0+0x1000] ;  /* 0x0010000000047984 */ /* 0x002e620000000c00 */
[----:B------:R-:W-:Y:S02]  /*8af0*/  SHF.R.U64 R8, R10, 0x10, R11 ;  /* 0x000000100a087819 */ /* 0x000fe4000000120b */
[----:B------:R-:W-:Y:S02]  /*8b00*/  SHF.R.U64 R3, R12, 0x10, R13 ;  /* 0x000000100c037819 */ /* 0x000fe4000000120d */
        /* <DEDUP_REMOVED lines=13> */
[----:B------:R-:W-:-:S02]  /*8be0*/  IMAD.U32 R8, R6, 0x10000, RZ ;  /* 0x0001000006087824 */ /* 0x000fc400078e00ff */
[C---:B------:R-:W-:Y:S01]  /*8bf0*/  FMUL.FTZ R13, R9.reuse, R12 ;  /* 0x0000000c090d7220 */ /* 0x040fe20000410000 */
[-C--:B------:R-:W-:Y:S01]  /*8c00*/  FMUL.FTZ R9, R9, R11.reuse ;  /* 0x0000000b09097220 */ /* 0x080fe20000410000 */
[C---:B------:R-:W-:Y:S01]  /*8c10*/  FMUL.FTZ R21, R7.reuse, R14 ;  /* 0x0000000e07157220 */ /* 0x040fe20000410000 */
[----:B------:R-:W-:Y:S02]  /*8c20*/  IMAD.U32 R3, R4, 0x10000, RZ ;  /* 0x0001000004037824 */ /* 0x000fe400078e00ff */
[C---:B------:R-:W-:Y:S01]  /*8c30*/  FFMA.FTZ R13, R8.reuse, R11, -R13 ;  /* 0x0000000b080d7223 */ /* 0x040fe2000001080d */
[----:B------:R-:W-:Y:S01]  /*8c40*/  FFMA.FTZ R20, R8, R12, R9 ;  /* 0x0000000c08147223 */ /* 0x000fe20000010009 */
[-C--:B------:R-:W-:Y:S01]  /*8c50*/  FMUL.FTZ R9, R7, R33.reuse ;  /* 0x0000002107097220 */ /* 0x080fe20000410000 */
[----:B------:R-:W-:Y:S01]  /*8c60*/  IMAD.U32 R6, R5, 0x10000, RZ ;  /* 0x0001000005067824 */ /* 0x000fe200078e00ff */
        /* <DEDUP_REMOVED lines=22> */
.L_x_4757:
        /* <DEDUP_REMOVED lines=11> */
[----:B------:R-:W-:-:S04]  /*8e80*/  LOP3.LUT R3, R3, 0xfffffffc, RZ, 0xc0, !PT ;  /* 0xfffffffc03037812 */ /* 0x000fc800078ec0ff */
[----:B------:R-:W-:Y:S02]  /*8e90*/  IADD3 R3, R0, -R3, RZ ;  /* 0x8000000300037210 */ /* 0x000fe40007ffe0ff */
[----:B------:R-:W1:Y:S03]  /*8ea0*/  @P0 LDC R0, c[0x0][0x44c] ;  /* 0x00011300ff000b82 */ /* 0x000e660000000800 */
        /* <DEDUP_REMOVED lines=53> */
[----:B------:R-:W-:Y:S01]  /*9200*/  IMAD.MOV.U32 R8, RZ, RZ, R32 ;  /* 0x000000ffff087224 */ /* 0x000fe200078e0020 */
[----:B---3--:R-:W-:-:S02]  /*9210*/  @!P1 MOV R20, R4 ;  /* 0x0000000400149202 */ /* 0x008fc40000000f00 */
[----:B------:R0:W3:Y:S01]  /*9220*/  SHFL.IDX PT, R3, R25, 0x1, 0x1c1f ;  /* 0x003c1f0019037f89 */ /* 0x0000e200000e0000 */
[----:B------:R-:W-:Y:S01]  /*9230*/  @!P1 IMAD.MOV.U32 R21, RZ, RZ, R5 ;  /* 0x000000ffff159224 */ /* 0x000fe200078e0005 */
[----:B------:R-:W-:Y:S01]  /*9240*/  PRMT R34, R8, 0x7610, R34 ;  /* 0x0000761008227816 */ /* 0x000fe20000000022 */
[----:B------:R-:W-:Y:S02]  /*9250*/  @!P1 IMAD.MOV.U32 R29, RZ, RZ, R7 ;  /* 0x000000ffff1d9224 */ /* 0x000fe400078e0007 */
[----:B------:R-:W-:Y:S02]  /*9260*/  @!P1 IMAD.MOV.U32 R28, RZ, RZ, R6 ;  /* 0x000000ffff1c9224 */ /* 0x000fe400078e0006 */
[----:B------:R-:W-:Y:S02]  /*9270*/  IMAD.MOV.U32 R4, RZ, RZ, R20 ;  /* 0x000000ffff047224 */ /* 0x000fe400078e0014 */
[----:B------:R-:W-:Y:S02]  /*9280*/  IMAD.MOV.U32 R5, RZ, RZ, R21 ;  /* 0x000000ffff057224 */ /* 0x000fe400078e0015 */
[----:B------:R-:W-:-:S02]  /*9290*/  IMAD.MOV.U32 R7, RZ, RZ, R29 ;  /* 0x000000ffff077224 */ /* 0x000fc400078e001d */
[----:B------:R-:W-:Y:S01]  /*92a0*/  IMAD.MOV.U32 R9, RZ, RZ, R33 ;  /* 0x000000ffff097224 */ /* 0x000fe200078e0021 */
[----:B------:R-:W-:Y:S01]  /*92b0*/  PRMT R41, R41, 0x5410, R5 ;  /* 0x0000541029297816 */ /* 0x000fe20000000005 */
[----:B------:R-:W-:Y:S01]  /*92c0*/  IMAD.MOV.U32 R6, RZ, RZ, R28 ;  /* 0x000000ffff067224 */ /* 0x000fe200078e001c */
[----:B------:R-:W-:Y:S02]  /*92d0*/  PRMT R39, R7, 0x5410, R4 ;  /* 0x0000541007277816 */ /* 0x000fe40000000004 */
[----:B------:R-:W-:Y:S02]  /*92e0*/  CS2R R4, SRZ ;  /* 0x0000000000047805 */ /* 0x000fe4000001ff00 */
[----:B------:R-:W-:Y:S02]  /*92f0*/  PRMT R36, R9, 0x7610, R36 ;  /* 0x0000761009247816 */ /* 0x000fe40000000024 */
[----:B012-4-:R-:W-:-:S07]  /*9300*/  PRMT R43, R43, 0x5410, R6 ;  /* 0x000054102b2b7816 */ /* 0x017fce0000000006 */
.L_x_5002:
        /* <DEDUP_REMOVED lines=20> */
[--C-:B------:R-:W-:Y:S02]  /*9450*/  IMAD.X R9, R0, 0x1, R5.reuse, P1 ;  /* 0x0000000100097824 */ /* 0x100fe400008e0605 */
[----:B------:R-:W-:-:S04]  /*9460*/  IMAD.X R5, R24, 0x1, R5, P2 ;  /* 0x0000000118057824 */ /* 0x000fc800010e0605 */
[----:B------:R-:W5:Y:S04]  /*9470*/  LD.E.128 R8, desc[UR40][R8.64] ;  /* 0x0000002808087980 */ /* 0x000f68000c101d00 */
[----:B------:R-:W5:Y:S02]  /*9480*/  LD.E.128 R4, desc[UR40][R4.64] ;  /* 0x0000002804047980 */ /* 0x000f64000c101d00 */
.L_x_4775:
[----:B------:R-:W-:Y:S05]  /*9490*/  BSYNC B1 ;  /* 0x0000000000017941 */ /* 0x000fea0003800000 */
.L_x_4774:
[----:B------:R-:W0:Y:S01]  /*94a0*/  SYNCS.PHASECHK.TRANS64.TRYWAIT P1, [R2+URZ+0x28c00], R13 ;  /* 0x028c000d020075a7 */ /* 0x000e22000802017f */
[----:B-----5:R-:W-:Y:S01]  /*94b0*/  IMAD.MOV.U32 R0, RZ, RZ, R4 ;  /* 0x000000ffff007224 */ /* 0x020fe200078e0004 */
[----:B------:R-:W-:Y:S01]  /*94c0*/  VIADDMNMX R35, R35, -R200, 0x40, PT ;  /* 0x0000004023237446 */ /* 0x000fe200038009c8 */
[----:B---3--:R-:W-:Y:S01]  /*94d0*/  IMAD.MOV.U32 R3, RZ, RZ, R5 ;  /* 0x000000ffff037224 */ /* 0x008fe200078e0005 */
[----:B------:R-:W-:Y:S01]  /*94e0*/  MOV R14, R9 ;  /* 0x00000009000e7202 */ /* 0x000fe20000000f00 */
[C---:B------:R-:W-:Y:S01]  /*94f0*/  VIADD R12, R186.reuse, 0x20 ;  /* 0x00000020ba0c7836 */ /* 0x040fe20000000000 */
[-C--:B------:R-:W-:Y:S01]  /*9500*/  ISETP.GE.OR P2, PT, R186, R35.reuse, P0 ;  /* 0x00000023ba00720c */ /* 0x080fe20000746670 */
[----:B------:R-:W-:Y:S01]  /*9510*/  BSSY B1, `(.L_x_4776) ;  /* 0x000000d000017945 */ /* 0x000fe20003800000 */
        /* <DEDUP_REMOVED lines=12> */
.L_x_5003:
[----:B------:R-:W-:Y:S05]  /*95e0*/  BSYNC B1 ;  /* 0x0000000000017941 */ /* 0x000fea0003800000 */
.L_x_4776:
[----:B------:R-:W-:Y:S04]  /*95f0*/  BSSY B1, `(.L_x_4778) ;  /* 0x000006a000017945 */ /* 0x000fe80003800000 */
[----:B------:R-:W-:Y:S05]  /*9600*/  @P2 BRA `(.L_x_4779) ;  /* 0x0000000400a02947 */ /* 0x000fea0003800000 */
[----:B------:R-:W-:Y:S01]  /*9610*/  IMAD.SHL.U32 R12, R191, 0x40, RZ ;  /* 0x00000040bf0c7824 */ /* 0x000fe200078e00ff */
[----:B------:R-:W-:Y:S01]  /*9620*/  SHF.R.U64 R35, R30, 0x10, R31 ;  /* 0x000000101e237819 */ /* 0x000fe2000000121f */
[----:B------:R-:W-:Y:S01]  /*9630*/  IMAD.IADD R14, R16, 0x1, R37 ;  /* 0x00000001100e7824 */ /* 0x000fe200078e0225 */
[--C-:B------:R-:W-:Y:S02]  /*9640*/  SHF.R.U64 R40, R20, 0x10, R21.reuse ;  /* 0x0000001014287819 */ /* 0x100fe40000001215 */
[----:B------:R-:W-:Y:S02]  /*9650*/  LOP3.LUT R15, R12, 0x1c0, RZ, 0xc0, !PT ;  /* 0x000001c00c0f7812 */ /* 0x000fe400078ec0ff */
[----:B------:R-:W-:Y:S02]  /*9660*/  SHF.R.U32.HI R42, RZ, 0x10, R21 ;  /* 0x00000010ff2a7819 */ /* 0x000fe40000011615 */
[----:B------:R-:W-:Y:S02]  /*9670*/  SHF.R.U32.HI R25, RZ, 0x3, R15 ;  /* 0x00000003ff197819 */ /* 0x000fe4000001160f */
[----:B------:R-:W-:-:S02]  /*9680*/  LOP3.LUT R14, R15, 0x38, R14, 0xf8, !PT ;  /* 0x000000380f0e7812 */ /* 0x000fc400078ef80e */
[----:B------:R-:W-:Y:S02]  /*9690*/  LOP3.LUT R12, R15, 0x38, R16, 0xf8, !PT ;  /* 0x000000380f0c7812 */ /* 0x000fe400078ef810 */
[-C--:B------:R-:W-:Y:S02]  /*96a0*/  LOP3.LUT R15, R14, R25.reuse, RZ, 0x3c, !PT ;  /* 0x000000190e0f7212 */ /* 0x080fe400078e3cff */
[----:B0-----:R-:W-:Y:S02]  /*96b0*/  LOP3.LUT R13, R12, R25, RZ, 0x3c, !PT ;  /* 0x000000190c0d7212 */ /* 0x001fe400078e3cff */
[----:B------:R-:W-:Y:S01]  /*96c0*/  SHF.R.U32.HI R45, RZ, 0x10, R29 ;  /* 0x00000010ff2d7819 */ /* 0x000fe2000001161d */
[C---:B------:R-:W-:Y:S01]  /*96d0*/  IMAD R25, R228.reuse, 0x200, R15 ;  /* 0x00000200e4197824 */ /* 0x040fe200078e020f */
[----:B------:R-:W-:Y:S01]  /*96e0*/  PRMT R35, R41, 0x5410, R35 ;  /* 0x0000541029237816 */ /* 0x000fe20000000023 */
[----:B------:R-:W-:Y:S01]  /*96f0*/  IMAD R13, R228, 0x200, R13 ;  /* 0x00000200e40d7824 */ /* 0x000fe200078e020d */
[----:B------:R-:W-:Y:S01]  /*9700*/  PRMT R40, R39, 0x5432, R40 ;  /* 0x0000543227287816 */ /* 0x000fe20000000028 */
[----:B------:R-:W-:Y:S01]  /*9710*/  IMAD R51, R25, 0x2, R2 ;  /* 0x0000000219337824 */ /* 0x000fe200078e0202 */
[----:B------:R-:W-:Y:S01]  /*9720*/  PRMT R42, R41, 0x5432, R42 ;  /* 0x00005432292a7816 */ /* 0x000fe2000000002a */
[----:B------:R-:W-:Y:S01]  /*9730*/  IMAD R50, R13, 0x2, R2 ;  /* 0x000000020d327824 */ /* 0x000fe200078e0202 */
[----:B------:R-:W-:Y:S01]  /*9740*/  PRMT R45, R39, 0x5410, R45 ;  /* 0x00005410272d7816 */ /* 0x000fe2000000002d */
[----:B------:R-:W-:Y:S01]  /*9750*/  IMAD.U32 R41, R40, 0x10000, RZ ;  /* 0x0001000028297824 */ /* 0x000fe200078e00ff */
[----:B------:R-:W0:Y:S01]  /*9760*/  LDS.128 R24, [R51+0x20400] ;  /* 0x0204000033187984 */ /* 0x000e220000000c00 */
[----:B------:R-:W-:Y:S01]  /*9770*/  SHF.R.U32.HI R38, RZ, 0x10, R31 ;  /* 0x00000010ff267819 */ /* 0x000fe2000001161f */
[----:B------:R-:W-:Y:S01]  /*9780*/  IMAD.U32 R39, R35, 0x10000, RZ ;  /* 0x0001000023277824 */ /* 0x000fe200078e00ff */
[----:B------:R-:W-:Y:S01]  /*9790*/  SHF.R.U64 R31, R32, 0x10, R33 ;  /* 0x00000010201f7819 */ /* 0x000fe20000001221 */
[----:B------:R-:W1:Y:S01]  /*97a0*/  LDS.128 R12, [R50+0x20400] ;  /* 0x02040000320c7984 */ /* 0x000e620000000c00 */
[----:B------:R-:W-:-:S02]  /*97b0*/  SHF.R.U64 R44, R28, 0x10, R29 ;  /* 0x000000101c2c7819 */ /* 0x000fc4000000121d */
[C---:B------:R-:W-:Y:S02]  /*97c0*/  PRMT R38, R34.reuse, 0x5432, R38 ;  /* 0x0000543222267816 */ /* 0x040fe40000000026 */
[----:B------:R-:W-:Y:S02]  /*97d0*/  PRMT R34, R34, 0x5410, R31 ;  /* 0x0000541022227816 */ /* 0x000fe4000000001f */
[----:B------:R-:W-:Y:S02]  /*97e0*/  PRMT R44, R43, 0x5432, R44 ;  /* 0x000054322b2c7816 */ /* 0x000fe4000000002c */
[----:B------:R-:W-:Y:S02]  /*97f0*/  LOP3.LUT R43, R40, 0xffff0000, RZ, 0xc0, !PT ;  /* 0xffff0000282b7812 */ /* 0x000fe400078ec0ff */
[----:B------:R-:W-:Y:S02]  /*9800*/  LOP3.LUT R35, R35, 0xffff0000, RZ, 0xc0, !PT ;  /* 0xffff000023237812 */ /* 0x000fe400078ec0ff */
[----:B------:R-:W-:-:S04]  /*9810*/  SHF.R.U32.HI R33, RZ, 0x10, R33 ;  /* 0x00000010ff217819 */ /* 0x000fc80000011621 */
[----:B------:R-:W-:Y:S01]  /*9820*/  PRMT R36, R36, 0x5410, R33 ;  /* 0x0000541024247816 */ /* 0x000fe20000000021 */
[C---:B0-----:R-:W-:Y:S01]  /*9830*/  IMAD.U32 R30, R24.reuse, 0x10000, RZ ;  /* 0x00010000181e7824 */ /* 0x041fe200078e00ff */
[----:B------:R-:W-:Y:S01]  /*9840*/  LOP3.LUT R24, R24, 0xffff0000, RZ, 0xc0, !PT ;  /* 0xffff000018187812 */ /* 0x000fe200078ec0ff */
[C---:B------:R-:W-:Y:S01]  /*9850*/  IMAD.U32 R31, R25.reuse, 0x10000, RZ ;  /* 0x00010000191f7824 */ /* 0x040fe200078e00ff */
[----:B------:R-:W-:Y:S01]  /*9860*/  LOP3.LUT R25, R25, 0xffff0000, RZ, 0xc0, !PT ;  /* 0xffff000019197812 */ /* 0x000fe200078ec0ff */
[----:B-1----:R-:W-:Y:S02]  /*9870*/  IMAD.U32 R20, R12, 0x10000, RZ ;  /* 0x000100000c147824 */ /* 0x002fe400078e00ff */
[C---:B------:R-:W-:Y:S01]  /*9880*/  FMUL.FTZ R47, R30.reuse, R41 ;  /* 0x000000291e2f7220 */ /* 0x040fe20000410000 */
[----:B------:R-:W-:Y:S01]  /*9890*/  FMUL.FTZ R49, R30, R39 ;  /* 0x000000271e317220 */ /* 0x000fe20000410000 */
[----:B------:R-:W-:Y:S01]  /*98a0*/  SHF.L.U32 R30, R42, 0x10, RZ ;  /* 0x000000102a1e7819 */ /* 0x000fe200000006ff */
[----:B------:R-:W-:-:S02]  /*98b0*/  IMAD.U32 R21, R13, 0x10000, RZ ;  /* 0x000100000d157824 */ /* 0x000fc400078e00ff */
[C---:B------:R-:W-:Y:S01]  /*98c0*/  FFMA.FTZ R47, R20.reuse, R39, -R47 ;  /* 0x00000027142f7223 */ /* 0x040fe2000001082f */
[----:B------:R-:W-:Y:S01]  /*98d0*/  FFMA.FTZ R49, R20, R41, R49 ;  /* 0x0000002914317223 */ /* 0x000fe20000010031 */
[----:B------:R-:W-:Y:S02]  /*98e0*/  IMAD.U32 R20, R38, 0x10000, RZ ;  /* 0x0001000026147824 */ /* 0x000fe400078e00ff */
[C---:B------:R-:W-:Y:S01]  /*98f0*/  FMUL.FTZ R46, R31.reuse, R30 ;  /* 0x0000001e1f2e7220 */ /* 0x040fe20000410000 */
[----:B------:R-:W-:Y:S01]  /*9900*/  LOP3.LUT R12, R12, 0xffff0000, RZ, 0xc0, !PT ;  /* 0xffff00000c0c7812 */ /* 0x000fe200078ec0ff */
        /* <DEDUP_REMOVED lines=12> */
[C---:B------:R-:W-:Y:S01]  /*99d0*/  FMUL.FTZ R12, R25.reuse, R42 ;  /* 0x0000002a190c7220 */ /* 0x040fe20000410000 */
        /* <DEDUP_REMOVED lines=9> */
[C---:B------:R-:W-:Y:S01]  /*9a70*/  FMUL.FTZ R38, R33.reuse, R20 ;  /* 0x0000001421267220 */ /* 0x040fe20000410000 */
[----:B------:R-:W-:Y:S02]  /*9a80*/  IMAD.U32 R12, R36, 0x10000, RZ ;  /* 0x00010000240c7824 */ /* 0x000fe400078e00ff */
[C---:B------:R-:W-:Y:S01]  /*9a90*/  FFMA.FTZ R39, R28.reuse, R21, -R39 ;  /* 0x000000151c277223 */ /* 0x040fe20000010827 */
[----:B------:R-:W-:Y:S01]  /*9aa0*/  FFMA.FTZ R32, R28, R31, R32 ;  /* 0x0000001f1c207223 */ /* 0x000fe20000010020 */
[----:B------:R-:W-:Y:S01]  /*9ab0*/  LOP3.LUT R26, R26, 0xffff0000, RZ, 0xc0, !PT ;  /* 0xffff00001a1a7812 */ /* 0x000fe200078ec0ff */
[-C--:B------:R-:W-:Y:S01]  /*9ac0*/  FMUL.FTZ R28, R33, R12.reuse ;  /* 0x0000000c211c7220 */ /* 0x080fe20000410000 */
[----:B------:R-:W-:Y:S01]  /*9ad0*/  FFMA.FTZ R38, R29, R12, -R38 ;  /* 0x0000000c1d267223 */ /* 0x000fe20000010826 */
[----:B------:R-:W-:Y:S01]  /*9ae0*/  LOP3.LUT R27, R27, 0xffff0000, RZ, 0xc0, !PT ;  /* 0xffff00001b1b7812 */ /* 0x000fe200078ec0ff */
[----:B------:R-:W-:Y:S01]  /*9af0*/  FFMA.FTZ R35, R13, R42, R48 ;  /* 0x0000002a0d237223 */ /* 0x000fe20000010030 */
[----:B------:R-:W-:Y:S01]  /*9b00*/  LOP3.LUT R21, R44, 0xffff0000, RZ, 0xc0, !PT ;  /* 0xffff00002c157812 */ /* 0x000fe200078ec0ff */
[----:B------:R-:W-:Y:S01]  /*9b10*/  FFMA.FTZ R28, R29, R20, R28 ;  /* 0x000000141d1c7223 */ /* 0x000fe2000001001c */
[----:B------:R-:W-:-:S02]  /*9b20*/  LOP3.LUT R12, R45, 0xffff0000, RZ, 0xc0, !PT ;  /* 0xffff00002d0c7812 */ /* 0x000fc400078ec0ff */
[----:B------:R-:W-:Y:S01]  /*9b30*/  LOP3.LUT R13, R34, 0xffff0000, RZ, 0xc0, !PT ;  /* 0xffff0000220d7812 */ /* 0x000fe200078ec0ff */
[----:B------:R-:W-:Y:S01]  /*9b40*/  FMUL.FTZ R29, R26, R21 ;  /* 0x000000151a1d7220 */ /* 0x000fe20000410000 */
[----:B------:R-:W-:Y:S01]  /*9b50*/  LOP3.LUT R36, R36, 0xffff0000, RZ, 0xc0, !PT ;  /* 0xffff000024247812 */ /* 0x000fe200078ec0ff */
[----:B------:R-:W-:Y:S01]  /*9b60*/  FMUL.FTZ R34, R27, R12 ;  /* 0x0000000c1b227220 */ /* 0x000fe20000410000 */
[----:B------:R-:W-:Y:S01]  /*9b70*/  LOP3.LUT R14, R14, 0xffff0000, RZ, 0xc0, !PT ;  /* 0xffff00000e0e7812 */ /* 0x000fe200078ec0ff */
[-C--:B------:R-:W-:Y:S01]  /*9b80*/  FMUL.FTZ R26, R26, R13.reuse ;  /* 0x0000000d1a1a7220 */ /* 0x080fe20000410000 */
[----:B------:R-:W-:Y:S01]  /*9b90*/  LOP3.LUT R15, R15, 0xffff0000, RZ, 0xc0, !PT ;  /* 0xffff00000f0f7812 */ /* 0x000fe200078ec0ff */
[-C--:B------:R-:W-:Y:S02]  /*9ba0*/  FMUL.FTZ R31, R27, R36.reuse ;  /* 0x000000241b1f7220 */ /* 0x080fe40000410000 */
        /* <DEDUP_REMOVED lines=14> */
.L_x_4779:
[----:B------:R-:W-:Y:S05]  /*9c90*/  BSYNC B1 ;  /* 0x0000000000017941 */ /* 0x000fea0003800000 */
.L_x_4778:
        /* <DEDUP_REMOVED lines=20> */
[--C-:B------:R-:W-:Y:S02]  /*9de0*/  SHF.R.U64 R29, R10, 0x10, R11.reuse ;  /* 0x000000100a1d7819 */ /* 0x100fe4000000120b */
[----:B------:R-:W-:Y:S02]  /*9df0*/  SHF.R.U32.HI R31, RZ, 0x10, R11 ;  /* 0x00000010ff1f7819 */ /* 0x000fe4000001160b */
[----:B------:R-:W-:Y:S02]  /*9e00*/  SHF.R.U32.HI R34, RZ, 0x10, R5 ;  /* 0x00000010ff227819 */ /* 0x000fe40000011605 */
[----:B------:R-:W-:Y:S02]  /*9e10*/  SHF.L.U32 R33, R32, 0x10, RZ ;  /* 0x0000001020217819 */ /* 0x000fe400000006ff */
[----:B------:R-:W-:Y:S02]  /*9e20*/  SHF.R.U32.HI R37, RZ, 0x10, R7 ;  /* 0x00000010ff257819 */ /* 0x000fe40000011607 */
[----:B------:R-:W-:-:S02]  /*9e30*/  PRMT R34, R53, 0x5432, R34 ;  /* 0x0000543235227816 */ /* 0x000fc40000000022 */
[----:B------:R-:W-:Y:S02]  /*9e40*/  PRMT R37, R53, 0x5410, R37 ;  /* 0x0000541035257816 */ /* 0x000fe40000000025 */
[----:B------:R-:W-:Y:S01]  /*9e50*/  PRMT R31, R30, 0x5410, R31 ;  /* 0x000054101e1f7816 */ /* 0x000fe2000000001f */
[----:B------:R-:W-:Y:S01]  /*9e60*/  IMAD.U32 R36, R34, 0x10000, RZ ;  /* 0x0001000022247824 */ /* 0x000fe200078e00ff */
[----:B------:R-:W-:Y:S02]  /*9e70*/  PRMT R28, R54, 0x5432, R28 ;  /* 0x00005432361c7816 */ /* 0x000fe4000000001c */
[----:B------:R-:W-:Y:S02]  /*9e80*/  SHF.R.U64 R35, R6, 0x10, R7 ;  /* 0x0000001006237819 */ /* 0x000fe40000001207 */
[----:B------:R-:W-:Y:S01]  /*9e90*/  PRMT R29, R20, 0x5410, R29 ;  /* 0x00005410141d7816 */ /* 0x000fe2000000001d */
[----:B------:R-:W-:Y:S01]  /*9ea0*/  IMAD.U32 R30, R28, 0x10000, RZ ;  /* 0x000100001c1e7824 */ /* 0x000fe200078e00ff */
[----:B------:R-:W-:Y:S01]  /*9eb0*/  PRMT R35, R52, 0x5410, R35 ;  /* 0x0000541034237816 */ /* 0x000fe20000000023 */
[----:B--2---:R-:W-:-:S04]  /*9ec0*/  IMAD.IADD R3, R12, 0x1, R0 ;  /* 0x000000010c037824 */ /* 0x004fc800078e0200 */
[----:B------:R-:W-:Y:S01]  /*9ed0*/  IMAD R3, R3, 0x2, R2 ;  /* 0x0000000203037824 */ /* 0x000fe200078e0202 */
[----:B---3--:R-:W-:Y:S04]  /*9ee0*/  LDS.128 R12, [R40+0x20400] ;  /* 0x02040000280c7984 */ /* 0x008fe80000000c00 */
[----:B------:R-:W0:Y:S02]  /*9ef0*/  LDS.128 R24, [R3+0x20400] ;  /* 0x0204000003187984 */ /* 0x000e240000000c00 */
[C---:B0-----:R-:W-:Y:S01]  /*9f00*/  IMAD.U32 R9, R24.reuse, 0x10000, RZ ;  /* 0x0001000018097824 */ /* 0x041fe200078e00ff */
[----:B------:R-:W-:Y:S01]  /*9f10*/  LOP3.LUT R10, R24, 0xffff0000, RZ, 0xc0, !PT ;  /* 0xffff0000180a7812 */ /* 0x000fe200078ec0ff */
[C---:B------:R-:W-:Y:S01]  /*9f20*/  IMAD.U32 R11, R25.reuse, 0x10000, RZ ;  /* 0x00010000190b7824 */ /* 0x040fe200078e00ff */
[----:B------:R-:W-:Y:S01]  /*9f30*/  LOP3.LUT R24, R25, 0xffff0000, RZ, 0xc0, !PT ;  /* 0xffff000019187812 */ /* 0x000fe200078ec0ff */
[----:B------:R-:W-:-:S02]  /*9f40*/  IMAD.U32 R25, R21, 0x10000, RZ ;  /* 0x0001000015197824 */ /* 0x000fc400078e00ff */
[C---:B------:R-:W-:Y:S01]  /*9f50*/  FMUL.FTZ R39, R9.reuse, R33 ;  /* 0x0000002109277220 */ /* 0x040fe20000410000 */
[C---:B------:R-:W-:Y:S02]  /*9f60*/  IMAD.U32 R0, R12.reuse, 0x10000, RZ ;  /* 0x000100000c007824 */ /* 0x040fe400078e00ff */
[-C--:B------:R-:W-:Y:S01]  /*9f70*/  FMUL.FTZ R9, R9, R25.reuse ;  /* 0x0000001909097220 */ /* 0x080fe20000410000 */
[----:B------:R-:W-:Y:S01]  /*9f80*/  LOP3.LUT R4, R12, 0xffff0000, RZ, 0xc0, !PT ;  /* 0xffff00000c047812 */ /* 0x000fe200078ec0ff */
[----:B------:R-:W-:Y:S01]  /*9f90*/  FFMA.FTZ R39, R0, R25, -R39 ;  /* 0x0000001900277223 */ /* 0x000fe20000010827 */
        /* <DEDUP_REMOVED lines=61> */
.L_x_4770:
[----:B------:R-:W-:Y:S05]  /*a370*/  BSYNC B0 ;  /* 0x0000000000007941 */ /* 0x000fea0003800000 */
.L_x_4756:
        /* <DEDUP_REMOVED lines=8> */
.L_x_4753:
[----:B------:R-:W-:-:S13]  /*a400*/  ISETP.NE.AND P0, PT, R185, 0x3, PT ;  /* 0x00000003b900780c */ /* 0x000fda0003f05270 */
[----:B------:R-:W-:Y:S05]  /*a410*/  @!P0 BRA `(.L_x_4780) ;  /* 0x0000000000048947 */ /* 0x000fea0003800000 */
[----:B------:R-:W-:Y:S01]  /*a420*/  BPT.TRAP 0x1 ;  /* 0x000000040000795c */ /* 0x000fe20000300000 */
.L_x_4780:
[----:B------:R-:W-:Y:S01]  /*a430*/  IMAD R20, R18, 0x8, R2 ;  /* 0x0000000812147824 */ /* 0x000fe200078e0202 */
[----:B------:R-:W-:-:S04]  /*a440*/  SHF.L.U32 R21, R19, 0x1f, RZ ;  /* 0x0000001f13157819 */ /* 0x000fc800000006ff */
[----:B------:R4:W0:Y:S01]  /*a450*/  SYNCS.PHASECHK.TRANS64.TRYWAIT P1, [R20+URZ+0x28c30], R21 ;  /* 0x028c3015140075a7 */ /* 0x000822000802017f */
[----:B------:R-:W-:Y:S05]  /*a460*/  @!P0 BRA `(.L_x_4781) ;  /* 0x0000000000048947 */ /* 0x000fea0003800000 */
[----:B------:R-:W-:Y:S01]  /*a470*/  BPT.TRAP 0x1 ;  /* 0x000000040000795c */ /* 0x000fe20000300000 */
.L_x_4781:
[C---:B--2---:R-:W-:Y:S02]  /*a480*/  VIADD R0, R2.reuse, 0x22400 ;  /* 0x0002240002007836 */ /* 0x044fe40000000000 */
[----:B01-3--:R-:W-:-:S03]  /*a490*/  VIADD R3, R2, 0x20400 ;  /* 0x0002040002037836 */ /* 0x00bfc60000000000 */
[----:B------:R-:W-:Y:S02]  /*a4a0*/  SHF.R.U32.HI R0, RZ, 0x4, R0 ;  /* 0x00000004ff007819 */ /* 0x000fe40000011600 */
[----:B------:R-:W-:Y:S02]  /*a4b0*/  SHF.R.U32.HI R3, RZ, 0x4, R3 ;  /* 0x00000004ff037819 */ /* 0x000fe40000011603 */
[----:B------:R-:W-:Y:S02]  /*a4c0*/  LOP3.LUT R0, R0, 0x3fff, RZ, 0xc0, !PT ;  /* 0x00003fff00007812 */ /* 0x000fe400078ec0ff */
[----:B------:R-:W-:Y:S02]  /*a4d0*/  LOP3.LUT R3, R3, 0x3fff, RZ, 0xc0, !PT ;  /* 0x00003fff03037812 */ /* 0x000fe400078ec0ff */
[----:B------:R-:W-:Y:S01]  /*a4e0*/  LOP3.LUT R12, R0, 0x10000, RZ, 0xfc, !PT ;  /* 0x00010000000c7812 */ /* 0x000fe200078efcff */
[----:B------:R-:W-:Y:S06]  /*a4f0*/  @P1 BRA `(.L_x_4782) ;  /* 0x0000000000081947 */ /* 0x000fec0003800000 */
[----:B------:R-:W0:Y:S02]  /*a500*/  SYNCS.PHASECHK.TRANS64.TRYWAIT P1, [R20+URZ+0x28c30], R21 ;  /* 0x028c3015140075a7 */ /* 0x000e24000802017f */
[----:B0-----:R-:W-:Y:S05]  /*a510*/  @!P1 BRA `(.L_x_4783) ;  /* 0x0000011c00f49947 */ /* 0x001fea0003800000 */
.L_x_4782:
        /* <DEDUP_REMOVED lines=12> */
[----:B------:R-:W-:Y:S01]  /*a5e0*/  IMAD.MOV.U32 R11, RZ, RZ, 0x40000040 ;  /* 0x40000040ff0b7424 */ /* 0x000fe200078e00ff */
[----:B------:R-:W-:Y:S01]  /*a5f0*/  MOV R7, 0x40000040 ;  /* 0x4000004000077802 */ /* 0x000fe20000000f00 */
[----:B------:R-:W-:-:S02]  /*a600*/  VIADD R8, R4, 0x4 ;  /* 0x0000000404087836 */ /* 0x000fc40000000000 */
[----:B------:R-:W-:Y:S02]  /*a610*/  IMAD.MOV.U32 R9, RZ, RZ, 0x40000040 ;  /* 0x40000040ff097424 */ /* 0x000fe400078e00ff */
[----:B------:R-:W-:-:S06]  /*a620*/  IMAD.MOV.U32 R15, RZ, RZ, 0x40000040 ;  /* 0x40000040ff0f7424 */ /* 0x000fcc00078e00ff */
        /* <DEDUP_REMOVED lines=30> */
.L_x_4784:
[----:B------:R-:W1:Y:S01]  /*a810*/  LDC R0, c[0x0][0x448] ;  /* 0x00011200ff007b82 */ /* 0x000e620000000800 */
[----:B------:R-:W-:Y:S01]  /*a820*/  ULDC UR4, c[0x0][0x9d8] ;  /* 0x0002760000047ab9 */ /* 0x000fe20000000800 */
[----:B------:R-:W-:Y:S01]  /*a830*/  LOP3.LUT R22, R22, 0xfffffffd, RZ, 0xc0, !PT ;  /* 0xfffffffd16167812 */ /* 0x000fe200078ec0ff */
        /* <DEDUP_REMOVED lines=13> */
[----:B------:R3:W5:Y:S01]  /*a910*/  MUFU.TANH R62, R27 ;  /* 0x0000001b003e7308 */ /* 0x0007620000002400 */
[----:B------:R-:W-:Y:S01]  /*a920*/  FMUL.FTZ R3, R24, UR4 ;  /* 0x0000000418037c20 */ /* 0x000fe20008410000 */
[----:B------:R-:W-:Y:S01]  /*a930*/  FMUL.FTZ R47, R47, UR4 ;  /* 0x000000042f2f7c20 */ /* 0x000fe20008410000 */
[----:B------:R-:W-:Y:S01]  /*a940*/  FMUL.FTZ R51, R51, UR4 ;  /* 0x0000000433337c20 */ /* 0x000fe20008410000 */
[----:B------:R-:W-:Y:S01]  /*a950*/  FMUL.FTZ R54, R54, UR4 ;  /* 0x0000000436367c20 */ /* 0x000fe20008410000 */
[----:B------:R-:W-:Y:S01]  /*a960*/  FMUL.FTZ R55, R55, UR4 ;  /* 0x0000000437377c20 */ /* 0x000fe20008410000 */
[----:B------:R-:W-:Y:S01]  /*a970*/  FMUL.FTZ R29, R29, UR4 ;  /* 0x000000041d1d7c20 */ /* 0x000fe20008410000 */
[----:B------:R-:W-:Y:S01]  /*a980*/  FMUL.FTZ R32, R32, UR4 ;  /* 0x0000000420207c20 */ /* 0x000fe20008410000 */
[----:B-1----:R-:W-:Y:S01]  /*a990*/  ISETP.NE.AND P1, PT, R0, 0x1, PT ;  /* 0x000000010000780c */ /* 0x002fe20003f25270 */
[----:B------:R-:W-:Y:S01]  /*a9a0*/  IMAD.IADD R0, R229, 0x1, R200 ;  /* 0x00000001e5007824 */ /* 0x000fe200078e02c8 */
[----:B------:R-:W1:Y:S01]  /*a9b0*/  MUFU.TANH R30, R30 ;  /* 0x0000001e001e7308 */ /* 0x000e620000002400 */
[----:B------:R-:W-:Y:S01]  /*a9c0*/  FMUL.FTZ R33, R33, UR4 ;  /* 0x0000000421217c20 */ /* 0x000fe20008410000 */
[----:B------:R-:W-:Y:S01]  /*a9d0*/  FMUL.FTZ R36, R36, UR4 ;  /* 0x0000000424247c20 */ /* 0x000fe20008410000 */
[----:B------:R-:W-:-:S02]  /*a9e0*/  IMAD.MOV.U32 R57, RZ, RZ, R0 ;  /* 0x000000ffff397224 */ /* 0x000fc400078e0000 */
[----:B------:R-:W-:Y:S01]  /*a9f0*/  FMUL.FTZ R37, R37, UR4 ;  /* 0x0000000425257c20 */ /* 0x000fe20008410000 */
[----:B------:R-:W-:Y:S01]  /*aa00*/  FMUL.FTZ R40, R40, UR4 ;  /* 0x0000000428287c20 */ /* 0x000fe20008410000 */
[----:B------:R-:W-:Y:S01]  /*aa10*/  FMUL.FTZ R44, R44, UR4 ;  /* 0x000000042c2c7c20 */ /* 0x000fe20008410000 */
[----:B------:R-:W-:Y:S01]  /*aa20*/  FMUL.FTZ R41, R41, UR4 ;  /* 0x0000000429297c20 */ /* 0x000fe20008410000 */
[----:B------:R0:W4:Y:S01]  /*aa30*/  MUFU.TANH R58, R31 ;  /* 0x0000001f003a7308 */ /* 0x0001220000002400 */
[----:B------:R-:W-:Y:S01]  /*aa40*/  FMUL.FTZ R48, R48, UR4 ;  /* 0x0000000430307c20 */ /* 0x000fe20008410000 */
[----:B------:R-:W-:Y:S01]  /*aa50*/  FMUL.FTZ R45, R45, UR4 ;  /* 0x000000042d2d7c20 */ /* 0x000fe20008410000 */
[----:B------:R-:W2:Y:S01]  /*aa60*/  @P1 LDC R15, c[0x0][0x44c] ;  /* 0x00011300ff0f1b82 */ /* 0x000ea20000000800 */
[----:B------:R-:W-:Y:S01]  /*aa70*/  @P1 LOP3.LUT R22, R22, 0x2, RZ, 0xfc, !PT ;  /* 0x0000000216161812 */ /* 0x000fe200078efcff */
[----:B------:R-:W-:Y:S01]  /*aa80*/  FMUL.FTZ R49, R49, UR4 ;  /* 0x0000000431317c20 */ /* 0x000fe20008410000 */
[----:B------:R-:W-:Y:S01]  /*aa90*/  FMUL.FTZ R52, R52, UR4 ;  /* 0x0000000434347c20 */ /* 0x000fe20008410000 */
[----:B------:R-:W-:Y:S01]  /*aaa0*/  FMUL.FTZ R53, R53, UR4 ;  /* 0x0000000435357c20 */ /* 0x000fe20008410000 */
[----:B------:R-:W4:Y:S03]  /*aab0*/  MUFU.TANH R34, R34 ;  /* 0x0000002200227308 */ /* 0x000f260000002400 */
[----:B------:R-:W3:Y:S05]  /*aac0*/  @P1 LDC R59, c[0x0][0x450] ;  /* 0x00011400ff3b1b82 */ /* 0x000eea0000000800 */
[----:B------:R-:W4:Y:S08]  /*aad0*/  MUFU.TANH R35, R35 ;  /* 0x0000002300237308 */ /* 0x000f300000002400 */
[----:B------:R-:W4:Y:S01]  /*aae0*/  MUFU.TANH R38, R38 ;  /* 0x0000002600267308 */ /* 0x000f220000002400 */
[----:B--2---:R-:W-:-:S04]  /*aaf0*/  @P1 IMAD.HI.U32 R14, R0, R15, RZ ;  /* 0x0000000f000e1227 */ /* 0x004fc800078e00ff */
[----:B------:R-:W-:-:S03]  /*ab00*/  IMAD.MOV.U32 R0, RZ, RZ, -0x40 ;  /* 0xffffffc0ff007424 */ /* 0x000fc600078e00ff */
[----:B------:R-:W2:Y:S01]  /*ab10*/  MUFU.TANH R39, R39 ;  /* 0x0000002700277308 */ /* 0x000ea20000002400 */
[----:B---3--:R-:W-:Y:S01]  /*ab20*/  @P1 SHF.R.U32.HI R57, RZ, R59, R14 ;  /* 0x0000003bff391219 */ /* 0x008fe2000001160e */
[----:B------:R-:W-:-:S04]  /*ab30*/  IMAD R0, R209, R0, 0x40 ;  /* 0x00000040d1007424 */ /* 0x000fc800078e0200 */
[----:B------:R-:W0:Y:S01]  /*ab40*/  SHFL.IDX PT, R14, R57, 0x1, 0x1c1f ;  /* 0x003c1f00390e7f89 */ /* 0x000e2200000e0000 */
[----:B------:R-:W-:Y:S01]  /*ab50*/  IADD3 R15, R199, 0x1, R0 ;  /* 0x00000001c70f7810 */ /* 0x000fe20007ffe000 */
[----:B------:R-:W3:Y:S01]  /*ab60*/  MUFU.TANH R24, R42 ;  /* 0x0000002a00187308 */ /* 0x000ee20000002400 */
[----:B------:R-:W-:Y:S01]  /*ab70*/  IADD3 R27, -R192, R0, R199 ;  /* 0x00000000c01b7210 */ /* 0x000fe20007ffe1c7 */
[----:B------:R-:W-:Y:S01]  /*ab80*/  FMUL.FTZ R0, R50, UR4 ;  /* 0x0000000432007c20 */ /* 0x000fe20008410000 */
[----:B------:R-:W-:Y:S01]  /*ab90*/  IADD3 R64, -R198, R15, -R192 ;  /* 0x0000000fc6407210 */ /* 0x000fe20007ffe9c0 */
[----:B------:R-:W3:Y:S04]  /*aba0*/  SHFL.IDX PT, R57, R57, RZ, 0x1c1f ;  /* 0x001c1fff39397589 */ /* 0x000ee800000e0000 */
[----:B------:R2:W-:Y:S08]  /*abb0*/  MUFU.TANH R26, R46 ;  /* 0x0000002e001a7308 */ /* 0x0005f00000002400 */
[----:B------:R-:W3:Y:S01]  /*abc0*/  MUFU.TANH R43, R43 ;  /* 0x0000002b002b7308 */ /* 0x000ee20000002400 */
[----:B0-----:R-:W-:-:S07]  /*abd0*/  VIADDMNMX R31, R14, R64, R27, PT ;  /* 0x000000400e1f7246 */ /* 0x001fce000380011b */
[----:B------:R-:W-:Y:S01]  /*abe0*/  MUFU.TANH R0, R0 ;  /* 0x0000000000007308 */ /* 0x000fe20000002400 */
[C---:B------:R-:W-:Y:S02]  /*abf0*/  ISETP.GT.AND P1, PT, R31.reuse, RZ, PT ;  /* 0x000000ff1f00720c */ /* 0x040fe40003f24270 */
[C---:B------:R-:W-:Y:S02]  /*ac00*/  ISETP.GT.AND P2, PT, R31.reuse, 0x1, PT ;  /* 0x000000011f00780c */ /* 0x040fe40003f44270 */
[----:B------:R-:W-:Y:S02]  /*ac10*/  ISETP.GT.AND P3, PT, R31, 0x8, PT ;  /* 0x000000081f00780c */ /* 0x000fe40003f64270 */
[----:B------:R-:W-:Y:S01]  /*ac20*/  FSEL R25, R25, -INF , P1 ;  /* 0xff80000019197808 */ /* 0x000fe20000800000 */
[----:B------:R-:W-:Y:S01]  /*ac30*/  MUFU.TANH R51, R51 ;  /* 0x0000003300337308 */ /* 0x000fe20000002400 */
[----:B-----5:R-:W-:Y:S02]  /*ac40*/  FSEL R62, R62, -INF , P2 ;  /* 0xff8000003e3e7808 */ /* 0x020fe40001000000 */
[----:B------:R-:W-:-:S02]  /*ac50*/  ISETP.GT.AND P1, PT, R31, 0x9, PT ;  /* 0x000000091f00780c */ /* 0x000fc40003f24270 */
[----:B-1----:R-:W-:Y:S02]  /*ac60*/  FSEL R60, R30, -INF , P3 ;  /* 0xff8000001e3c7808 */ /* 0x002fe40001800000 */
[----:B------:R-:W-:Y:S01]  /*ac70*/  FMNMX.FTZ R15, R25, R62, !PT ;  /* 0x0000003e190f7209 */ /* 0x000fe20007810000 */
[----:B------:R-:W0:Y:S01]  /*ac80*/  MUFU.TANH R30, R47 ;  /* 0x0000002f001e7308 */ /* 0x000e220000002400 */
[C---:B------:R-:W-:Y:S02]  /*ac90*/  ISETP.GT.AND P2, PT, R31.reuse, 0x10, PT ;  /* 0x000000101f00780c */ /* 0x040fe40003f44270 */
[----:B----4-:R-:W-:Y:S02]  /*aca0*/  FSEL R58, R58, -INF , P1 ;  /* 0xff8000003a3a7808 */ /* 0x010fe40000800000 */
[----:B------:R-:W-:Y:S02]  /*acb0*/  FMNMX.FTZ R15, R60, R15, !PT ;  /* 0x0000000f3c0f7209 */ /* 0x000fe40007810000 */
[----:B------:R-:W-:Y:S01]  /*acc0*/  ISETP.GT.AND P1, PT, R31, 0x11, PT ;  /* 0x000000111f00780c */ /* 0x000fe20003f24270 */
[----:B------:R-:W-:Y:S01]  /*acd0*/  MUFU.TANH R55, R55 ;  /* 0x0000003700377308 */ /* 0x000fe20000002400 */
[----:B--2---:R-:W-:-:S02]  /*ace0*/  FSEL R46, R34, -INF , P2 ;  /* 0xff800000222e7808 */ /* 0x004fc40001000000 */
[----:B------:R-:W-:Y:S02]  /*acf0*/  FMNMX.FTZ R15, R58, R15, !PT ;  /* 0x0000000f3a0f7209 */ /* 0x000fe40007810000 */
[----:B------:R-:W-:Y:S02]  /*ad00*/  ISETP.GT.AND P2, PT, R31, 0x18, PT ;  /* 0x000000181f00780c */ /* 0x000fe40003f44270 */
[----:B------:R-:W-:Y:S01]  /*ad10*/  FSEL R56, R35, -INF , P1 ;  /* 0xff80000023387808 */ /* 0x000fe20000800000 */
[----:B------:R-:W1:Y:S01]  /*ad20*/  MUFU.TANH R34, R54 ;  /* 0x0000003600227308 */ /* 0x000e620000002400 */
[----:B------:R-:W-:Y:S02]  /*ad30*/  FMNMX.FTZ R15, R46, R15, !PT ;  /* 0x0000000f2e0f7209 */ /* 0x000fe40007810000 */
[----:B------:R-:W-:Y:S02]  /*ad40*/  ISETP.GT.AND P1, PT, R31, 0x19, PT ;  /* 0x000000191f00780c */ /* 0x000fe40003f24270 */
[----:B------:R-:W-:-:S02]  /*ad50*/  FSEL R42, R38, -INF , P2 ;  /* 0xff800000262a7808 */ /* 0x000fc40001000000 */
[----:B------:R-:W-:Y:S01]  /*ad60*/  FMNMX.FTZ R15, R56, R15, !PT ;  /* 0x0000000f380f7209 */ /* 0x000fe20007810000 */
[----:B------:R-:W2:Y:S01]  /*ad70*/  MUFU.TANH R3, R3 ;  /* 0x0000000300037308 */ /* 0x000ea20000002400 */
[----:B------:R-:W-:Y:S02]  /*ad80*/  ISETP.GT.AND P2, PT, R31, 0x20, PT ;  /* 0x000000201f00780c */ /* 0x000fe40003f44270 */
[----:B------:R-:W-:Y:S02]  /*ad90*/  FSEL R50, R39, -INF , P1 ;  /* 0xff80000027327808 */ /* 0x000fe40000800000 */
[----:B------:R-:W-:Y:S02]  /*ada0*/  FMNMX.FTZ R15, R42, R15, !PT ;  /* 0x0000000f2a0f7209 */ /* 0x000fe40007810000 */
[----:B------:R-:W-:Y:S01]  /*adb0*/  ISETP.GT.AND P1, PT, R31, 0x21, PT ;  /* 0x000000211f00780c */ /* 0x000fe20003f24270 */
[----:B------:R-:W4:Y:S01]  /*adc0*/  MUFU.TANH R13, R13 ;  /* 0x0000000d000d7308 */ /* 0x000f220000002400 */
[----:B---3--:R-:W-:-:S02]  /*add0*/  FSEL R38, R24, -INF , P2 ;  /* 0xff80000018267808 */ /* 0x008fc40001000000 */
[----:B------:R-:W-:Y:S02]  /*ade0*/  FMNMX.FTZ R15, R50, R15, !PT ;  /* 0x0000000f320f7209 */ /* 0x000fe40007810000 */
[----:B------:R-:W-:Y:S02]  /*adf0*/  ISETP.GT.AND P2, PT, R31, 0x28, PT ;  /* 0x000000281f00780c */ /* 0x000fe40003f44270 */
[----:B------:R-:W-:Y:S01]  /*ae00*/  FSEL R14, R43, -INF , P1 ;  /* 0xff8000002b0e7808 */ /* 0x000fe20000800000 */
[----:B------:R-:W-:Y:S01]  /*ae10*/  MUFU.TANH R29, R29 ;  /* 0x0000001d001d7308 */ /* 0x000fe20000002400 */
[----:B------:R-:W-:Y:S02]  /*ae20*/  FMNMX.FTZ R15, R38, R15, !PT ;  /* 0x0000000f260f7209 */ /* 0x000fe40007810000 */
[----:B------:R-:W-:Y:S02]  /*ae30*/  ISETP.GT.AND P1, PT, R31, 0x29, PT ;  /* 0x000000291f00780c */ /* 0x000fe40003f24270 */
[----:B------:R-:W-:-:S02]  /*ae40*/  FSEL R24, R26, -INF , P2 ;  /* 0xff8000001a187808 */ /* 0x000fc40001000000 */
[----:B------:R-:W-:Y:S01]  /*ae50*/  FMNMX.FTZ R15, R14, R15, !PT ;  /* 0x0000000f0e0f7209 */ /* 0x000fe20007810000 */
[----:B------:R-:W-:Y:S01]  /*ae60*/  MUFU.TANH R33, R33 ;  /* 0x0000002100217308 */ /* 0x000fe20000002400 */
[C---:B------:R-:W-:Y:S02]  /*ae70*/  ISETP.GT.AND P2, PT, R31.reuse, 0x30, PT ;  /* 0x000000301f00780c */ /* 0x040fe40003f44270 */
[----:B0-----:R-:W-:Y:S02]  /*ae80*/  FSEL R30, R30, -INF , P1 ;  /* 0xff8000001e1e7808 */ /* 0x001fe40000800000 */
[----:B------:R-:W-:Y:S01]  /*ae90*/  FMNMX.FTZ R35, R24, R15, !PT ;  /* 0x0000000f18237209 */ /* 0x000fe20007810000 */
[----:B------:R-:W-:Y:S01]  /*aea0*/  FMUL.FTZ R15, R28, UR4 ;  /* 0x000000041c0f7c20 */ /* 0x000fe20008410000 */
[----:B------:R-:W-:Y:S01]  /*aeb0*/  ISETP.GT.AND P1, PT, R31, 0x31, PT ;  /* 0x000000311f00780c */ /* 0x000fe20003f24270 */
[----:B------:R-:W-:Y:S01]  /*aec0*/  MUFU.TANH R43, R36 ;  /* 0x00000024002b7308 */ /* 0x000fe20000002400 */
[----:B------:R-:W-:Y:S01]  /*aed0*/  FSEL R28, R0, -INF , P2 ;  /* 0xff800000001c7808 */ /* 0x000fe20001000000 */
[----:B------:R-:W-:Y:S01]  /*aee0*/  ULDC UR4, c[0x0][0x988] ;  /* 0x0002620000047ab9 */ /* 0x000fe20000000800 */
[----:B------:R-:W-:-:S02]  /*aef0*/  FMNMX.FTZ R35, R30, R35, !PT ;  /* 0x000000231e237209 */ /* 0x000fc40007810000 */
[----:B------:R-:W-:Y:S02]  /*af00*/  ISETP.GT.AND P2, PT, R31, 0x38, PT ;  /* 0x000000381f00780c */ /* 0x000fe40003f44270 */
[----:B------:R-:W-:Y:S01]  /*af10*/  FSEL R26, R51, -INF , P1 ;  /* 0xff800000331a7808 */ /* 0x000fe20000800000 */
[----:B------:R-:W0:Y:S01]  /*af20*/  MUFU.TANH R39, R15 ;  /* 0x0000000f00277308 */ /* 0x000e220000002400 */
[----:B------:R-:W-:Y:S02]  /*af30*/  FMNMX.FTZ R35, R28, R35, !PT ;  /* 0x000000231c237209 */ /* 0x000fe40007810000 */
[----:B------:R-:W-:Y:S02]  /*af40*/  ISETP.GT.AND P1, PT, R31, 0x39, PT ;  /* 0x000000391f00780c */ /* 0x000fe40003f24270 */
[----:B-1----:R-:W-:Y:S02]  /*af50*/  FSEL R34, R34, -INF , P2 ;  /* 0xff80000022227808 */ /* 0x002fe40001000000 */
[----:B------:R-:W-:Y:S01]  /*af60*/  FMNMX.FTZ R35, R26, R35, !PT ;  /* 0x000000231a237209 */ /* 0x000fe20007810000 */
[----:B------:R2:W1:Y:S01]  /*af70*/  MUFU.TANH R31, R32 ;  /* 0x00000020001f7308 */ /* 0x0004620000002400 */
[----:B------:R-:W-:-:S02]  /*af80*/  FSEL R0, R55, -INF , P1 ;  /* 0xff80000037007808 */ /* 0x000fc40000800000 */
[----:B------:R-:W-:Y:S02]  /*af90*/  FMNMX.FTZ R35, R34, R35, !PT ;  /* 0x0000002322237209 */ /* 0x000fe40007810000 */
[----:B------:R-:W-:Y:S02]  /*afa0*/  VIADDMNMX R27, R57, R64, R27, PT ;  /* 0x00000040391b7246 */ /* 0x000fe4000380011b */
[----:B------:R-:W-:Y:S01]  /*afb0*/  FMNMX.FTZ R35, R0, R35, !PT ;  /* 0x0000002300237209 */ /* 0x000fe20007810000 */
[----:B------:R-:W3:Y:S01]  /*afc0*/  MUFU.TANH R37, R37 ;  /* 0x0000002500257308 */ /* 0x000ee20000002400 */
[C---:B------:R-:W-:Y:S02]  /*afd0*/  ISETP.GT.AND P1, PT, R27.reuse, RZ, PT ;  /* 0x000000ff1b00720c */ /* 0x040fe40003f24270 */
[----:B------:R-:W-:Y:S01]  /*afe0*/  ISETP.GT.AND P2, PT, R27, 0x1, PT ;  /* 0x000000011b00780c */ /* 0x000fe20003f44270 */
[----:B------:R-:W5:Y:S01]  /*aff0*/  SHFL.BFLY PT, R54, R35, 0x2, 0x1f ;  /* 0x0c401f0023367f89 */ /* 0x000f6200000e0000 */
[----:B--2---:R-:W-:-:S02]  /*b000*/  FSEL R32, R3, -INF , P1 ;  /* 0xff80000003207808 */ /* 0x004fc40000800000 */
[----:B------:R-:W-:Y:S01]  /*b010*/  ISETP.GT.AND P3, PT, R27, 0x8, PT ;  /* 0x000000081b00780c */ /* 0x000fe20003f64270 */
[----:B------:R2:W-:Y:S01]  /*b020*/  MUFU.TANH R66, R40 ;  /* 0x0000002800427308 */ /* 0x0005e20000002400 */
[----:B----4-:R-:W-:Y:S02]  /*b030*/  FSEL R3, R13, -INF , P2 ;  /* 0xff8000000d037808 */ /* 0x010fe40001000000 */
[----:B------:R-:W-:Y:S02]  /*b040*/  ISETP.GT.AND P1, PT, R27, 0x9, PT ;  /* 0x000000091b00780c */ /* 0x000fe40003f24270 */
[----:B0-----:R-:W-:Y:S02]  /*b050*/  FSEL R36, R39, -INF , P3 ;  /* 0xff80000027247808 */ /* 0x001fe40001800000 */
[----:B------:R-:W-:Y:S01]  /*b060*/  FMNMX.FTZ R13, R32, R3, !PT ;  /* 0x00000003200d7209 */ /* 0x000fe20007810000 */
[----:B------:R1:W-:Y:S01]  /*b070*/  MUFU.TANH R68, R44 ;  /* 0x0000002c00447308 */ /* 0x0003e20000002400 */
[----:B------:R-:W-:-:S02]  /*b080*/  ISETP.GT.AND P2, PT, R27, 0x10, PT ;  /* 0x000000101b00780c */ /* 0x000fc40003f44270 */
[----:B--2---:R-:W-:Y:S02]  /*b090*/  FSEL R40, R29, -INF , P1 ;  /* 0xff8000001d287808 */ /* 0x004fe40000800000 */
[----:B------:R-:W-:Y:S02]  /*b0a0*/  FMNMX.FTZ R13, R36, R13, !PT ;  /* 0x0000000d240d7209 */ /* 0x000fe40007810000 */
[----:B------:R-:W-:Y:S01]  /*b0b0*/  ISETP.GT.AND P1, PT, R27, 0x11, PT ;  /* 0x000000111b00780c */ /* 0x000fe20003f24270 */
[----:B------:R-:W-:Y:S01]  /*b0c0*/  MUFU.TANH R41, R41 ;  /* 0x0000002900297308 */ /* 0x000fe20000002400 */
[----:B-1----:R-:W-:Y:S02]  /*b0d0*/  FSEL R44, R31, -INF , P2 ;  /* 0xff8000001f2c7808 */ /* 0x002fe40001000000 */
[----:B------:R-:W-:Y:S02]  /*b0e0*/  FMNMX.FTZ R13, R40, R13, !PT ;  /* 0x0000000d280d7209 */ /* 0x000fe40007810000 */
[----:B-----5:R-:W-:-:S02]  /*b0f0*/  FMNMX.FTZ R54, R35, R54, !PT ;  /* 0x0000003623367209 */ /* 0x020fc40007810000 */
[C---:B------:R-:W-:Y:S01]  /*b100*/  ISETP.GT.AND P2, PT, R27.reuse, 0x18, PT ;  /* 0x000000181b00780c */ /* 0x040fe20003f44270 */
[----:B------:R0:W-:Y:S01]  /*b110*/  MUFU.TANH R72, R48 ;  /* 0x0000003000487308 */ /* 0x0001e20000002400 */
[----:B------:R-:W-:Y:S01]  /*b120*/  FMNMX.FTZ R13, R44, R13, !PT ;  /* 0x0000000d2c0d7209 */ /* 0x000fe20007810000 */
[----:B------:R-:W1:Y:S01]  /*b130*/  SHFL.BFLY PT, R15, R54, 0x1, 0x1f ;  /* 0x0c201f00360f7f89 */ /* 0x000e6200000e0000 */
[----:B------:R-:W-:-:S05]  /*b140*/  ISETP.GT.AND P3, PT, R27, 0x29, PT ;  /* 0x000000291b00780c */ /* 0x000fca0003f64270 */
[----:B------:R-:W2:Y:S01]  /*b150*/  MUFU.TANH R45, R45 ;  /* 0x0000002d002d7308 */ /* 0x000ea20000002400 */
[----:B0-----:R-:W-:Y:S02]  /*b160*/  FSEL R48, R33, -INF , P1 ;  /* 0xff80000021307808 */ /* 0x001fe40000800000 */
[----:B------:R-:W-:Y:S02]  /*b170*/  ISETP.GT.AND P1, PT, R27, 0x19, PT ;  /* 0x000000191b00780c */ /* 0x000fe40003f24270 */
[----:B------:R-:W-:Y:S01]  /*b180*/  FMNMX.FTZ R29, R48, R13, !PT ;  /* 0x0000000d301d7209 */ /* 0x000fe20007810000 */
[----:B------:R-:W-:Y:S01]  /*b190*/  IMAD.U32 R13, RZ, RZ, UR4 ;  /* 0x00000004ff0d7e24 */ /* 0x000fe2000f8e00ff */
[----:B---3--:R-:W-:Y:S01]  /*b1a0*/  FSEL R64, R37, -INF , P1 ;  /* 0xff80000025407808 */ /* 0x008fe20000800000 */
[----:B------:R-:W0:Y:S01]  /*b1b0*/  MUFU.TANH R49, R49 ;  /* 0x0000003100317308 */ /* 0x000e220000002400 */
[----:B------:R-:W-:-:S07]  /*b1c0*/  ISETP.GT.AND P1, PT, R27, 0x21, PT ;  /* 0x000000211b00780c */ /* 0x000fce0003f24270 */
[----:B------:R3:W4:Y:S01]  /*b1d0*/  MUFU.TANH R76, R52 ;  /* 0x00000034004c7308 */ /* 0x0007220000002400 */
[----:B--2---:R-:W-:Y:S02]  /*b1e0*/  FSEL R70, R45, -INF , P3 ;  /* 0xff8000002d467808 */ /* 0x004fe40001800000 */
[----:B-1----:R-:W-:Y:S02]  /*b1f0*/  FMNMX.FTZ R15, R54, R15, !PT ;  /* 0x0000000f360f7209 */ /* 0x002fe40007810000 */
[----:B------:R-:W-:Y:S02]  /*b200*/  FSEL R54, R43, -INF , P2 ;  /* 0xff8000002b367808 */ /* 0x000fe40001000000 */
[----:B------:R-:W-:Y:S01]  /*b210*/  ISETP.GT.AND P2, PT, R27, 0x20, PT ;  /* 0x000000201b00780c */ /* 0x000fe20003f44270 */
[----:B------:R-:W1:Y:S01]  /*b220*/  MUFU.TANH R53, R53 ;  /* 0x0000003500357308 */ /* 0x000e620000002400 */
[----:B------:R-:W-:Y:S01]  /*b230*/  FMNMX.FTZ R29, R54, R29, !PT ;  /* 0x0000001d361d7209 */ /* 0x000fe20007810000 */
[----:B------:R-:W-:Y:S01]  /*b240*/  FMUL.FTZ R31, R15, R13 ;  /* 0x0000000d0f1f7220 */ /* 0x000fe20000410000 */
[----:B------:R-:W-:-:S02]  /*b250*/  FSEL R66, R66, -INF , P2 ;  /* 0xff80000042427808 */ /* 0x000fc40001000000 */
[----:B------:R-:W-:Y:S02]  /*b260*/  FMNMX.FTZ R29, R64, R29, !PT ;  /* 0x0000001d401d7209 */ /* 0x000fe40007810000 */
[----:B------:R-:W-:Y:S02]  /*b270*/  ISETP.GT.AND P2, PT, R27, 0x28, PT ;  /* 0x000000281b00780c */ /* 0x000fe40003f44270 */
[----:B---3--:R-:W-:Y:S02]  /*b280*/  FSEL R52, R41, -INF , P1 ;  /* 0xff80000029347808 */ /* 0x008fe40000800000 */
[----:B------:R-:W-:Y:S02]  /*b290*/  FMNMX.FTZ R29, R66, R29, !PT ;  /* 0x0000001d421d7209 */ /* 0x000fe40007810000 */
[----:B------:R-:W-:Y:S02]  /*b2a0*/  FSEL R68, R68, -INF , P2 ;  /* 0xff80000044447808 */ /* 0x000fe40001000000 */
[----:B------:R-:W-:-:S02]  /*b2b0*/  FMNMX.FTZ R29, R52, R29, !PT ;  /* 0x0000001d341d7209 */ /* 0x000fc40007810000 */
[C---:B------:R-:W-:Y:S02]  /*b2c0*/  ISETP.GT.AND P1, PT, R27.reuse, 0x30, PT ;  /* 0x000000301b00780c */ /* 0x040fe40003f24270 */
[----:B------:R-:W-:Y:S02]  /*b2d0*/  FMNMX.FTZ R29, R68, R29, !PT ;  /* 0x0000001d441d7209 */ /* 0x000fe40007810000 */
[----:B------:R-:W-:Y:S02]  /*b2e0*/  ISETP.GT.AND P2, PT, R27, 0x31, PT ;  /* 0x000000311b00780c */ /* 0x000fe40003f44270 */
[----:B------:R-:W-:Y:S02]  /*b2f0*/  FSEL R72, R72, -INF , P1 ;  /* 0xff80000048487808 */ /* 0x000fe40000800000 */
[----:B------:R-:W-:Y:S02]  /*b300*/  FMNMX.FTZ R29, R70, R29, !PT ;  /* 0x0000001d461d7209 */ /* 0x000fe40007810000 */
[----:B------:R-:W-:-:S02]  /*b310*/  FSETP.NEU.FTZ.AND P4, PT, R15, -INF , PT ;  /* 0xff8000000f00780b */ /* 0x000fc40003f9d000 */
[----:B------:R-:W-:Y:S02]  /*b320*/  ISETP.GT.AND P1, PT, R27, 0x38, PT ;  /* 0x000000381b00780c */ /* 0x000fe40003f24270 */
[----:B0-----:R-:W-:Y:S02]  /*b330*/  FSEL R74, R49, -INF , P2 ;  /* 0xff800000314a7808 */ /* 0x001fe40001000000 */
[----:B------:R-:W-:Y:S02]  /*b340*/  FMNMX.FTZ R29, R72, R29, !PT ;  /* 0x0000001d481d7209 */ /* 0x000fe40007810000 */
[----:B------:R-:W-:Y:S02]  /*b350*/  FSEL R31, R31, RZ, P4 ;  /* 0x000000ff1f1f7208 */ /* 0x000fe40002000000 */
[----:B------:R-:W-:Y:S02]  /*b360*/  ISETP.GT.AND P2, PT, R27, 0x39, PT ;  /* 0x000000391b00780c */ /* 0x000fe40003f44270 */
[----:B----4-:R-:W-:Y:S01]  /*b370*/  FSEL R76, R76, -INF , P1 ;  /* 0xff8000004c4c7808 */ /* 0x010fe20000800000 */
[--C-:B------:R-:W-:Y:S01]  /*b380*/  FFMA.FTZ R27, R62, R13, -R31.reuse ;  /* 0x0000000d3e1b7223 */ /* 0x100fe2000001081f */
[----:B------:R-:W-:Y:S01]  /*b390*/  FMNMX.FTZ R29, R74, R29, !PT ;  /* 0x0000001d4a1d7209 */ /* 0x000fe20007810000 */
[--C-:B------:R-:W-:Y:S01]  /*b3a0*/  FFMA.FTZ R25, R25, R13, -R31.reuse ;  /* 0x0000000d19197223 */ /* 0x100fe2000001081f */
[----:B-1----:R-:W-:Y:S01]  /*b3b0*/  FSEL R62, R53, -INF , P2 ;  /* 0xff800000353e7808 */ /* 0x002fe20001000000 */
[----:B------:R0:W-:Y:S01]  /*b3c0*/  MUFU.EX2 R78, R27 ;  /* 0x0000001b004e7308 */ /* 0x0001e20000000800 */
[----:B------:R-:W-:Y:S01]  /*b3d0*/  FMNMX.FTZ R29, R76, R29, !PT ;  /* 0x0000001d4c1d7209 */ /* 0x000fe20007810000 */
[-CC-:B------:R-:W-:Y:S01]  /*b3e0*/  FFMA.FTZ R60, R60, R13.reuse, -R31.reuse ;  /* 0x0000000d3c3c7223 */ /* 0x180fe2000001081f */
[-CC-:B------:R-:W-:Y:S01]  /*b3f0*/  FFMA.FTZ R46, R46, R13.reuse, -R31.reuse ;  /* 0x0000000d2e2e7223 */ /* 0x180fe2000001081f */
[--C-:B------:R-:W-:Y:S01]  /*b400*/  FFMA.FTZ R56, R56, R13, -R31.reuse ;  /* 0x0000000d38387223 */ /* 0x100fe2000001081f */
[----:B------:R-:W-:Y:S01]  /*b410*/  FMNMX.FTZ R29, R62, R29, !PT ;  /* 0x0000001d3e1d7209 */ /* 0x000fe20007810000 */
[-CC-:B------:R-:W-:Y:S01]  /*b420*/  FFMA.FTZ R42, R42, R13.reuse, -R31.reuse ;  /* 0x0000000d2a2a7223 */ /* 0x180fe2000001081f */
[-CC-:B------:R-:W-:Y:S01]  /*b430*/  FFMA.FTZ R0, R0, R13.reuse, -R31.reuse ;  /* 0x0000000d00007223 */ /* 0x180fe2000001081f */
[----:B------:R1:W2:Y:S01]  /*b440*/  MUFU.EX2 R165, R25 ;  /* 0x0000001900a57308 */ /* 0x0002a20000000800 */
[-CC-:B0-----:R-:W-:Y:S01]  /*b450*/  FFMA.FTZ R27, R14, R13.reuse, -R31.reuse ;  /* 0x0000000d0e1b7223 */ /* 0x181fe2000001081f */
[-CC-:B------:R-:W-:Y:S01]  /*b460*/  FFMA.FTZ R26, R26, R13.reuse, -R31.reuse ;  /* 0x0000000d1a1a7223 */ /* 0x180fe2000001081f */
[-CC-:B------:R-:W-:Y:S01]  /*b470*/  FFMA.FTZ R50, R50, R13.reuse, -R31.reuse ;  /* 0x0000000d32327223 */ /* 0x180fe2000001081f */
[-CC-:B------:R-:W-:Y:S01]  /*b480*/  FFMA.FTZ R38, R38, R13.reuse, -R31.reuse ;  /* 0x0000000d26267223 */ /* 0x180fe2000001081f */
[-CC-:B------:R-:W-:Y:S01]  /*b490*/  FFMA.FTZ R30, R30, R13.reuse, -R31.reuse ;  /* 0x0000000d1e1e7223 */ /* 0x180fe2000001081f */
[-CC-:B------:R-:W-:Y:S01]  /*b4a0*/  FFMA.FTZ R28, R28, R13.reuse, -R31.reuse ;  /* 0x0000000d1c1c7223 */ /* 0x180fe2000001081f */
[-CC-:B------:R-:W-:Y:S01]  /*b4b0*/  FFMA.FTZ R34, R34, R13.reuse, -R31.reuse ;  /* 0x0000000d22227223 */ /* 0x180fe2000001081f */
[----:B------:R-:W0:Y:S01]  /*b4c0*/  MUFU.EX2 R60, R60 ;  /* 0x0000003c003c7308 */ /* 0x000e220000000800 */
[----:B-1----:R-:W-:-:S02]  /*b4d0*/  FFMA.FTZ R25, R58, R13, -R31 ;  /* 0x0000000d3a197223 */ /* 0x002fc4000001081f */
[----:B------:R-:W1:Y:S05]  /*b4e0*/  SHFL.BFLY PT, R58, R29, 0x2, 0x1f ;  /* 0x0c401f001d3a7f89 */ /* 0x000e6a00000e0000 */
[----:B------:R3:W4:Y:S01]  /*b4f0*/  MUFU.EX2 R167, R25 ;  /* 0x0000001900a77308 */ /* 0x0007220000000800 */
[----:B--2---:R-:W-:Y:S01]  /*b500*/  FADD.FTZ R37, R165, R78 ;  /* 0x0000004ea5257221 */ /* 0x004fe20000010000 */
[----:B------:R-:W-:-:S06]  /*b510*/  F2FP.BF16.F32.PACK_AB R165, R78, R165 ;  /* 0x000000a54ea5723e */ /* 0x000fcc00000010ff */
[----:B------:R-:W2:Y:S08]  /*b520*/  MUFU.EX2 R46, R46 ;  /* 0x0000002e002e7308 */ /* 0x000eb00000000800 */
[----:B------:R-:W-:Y:S01]  /*b530*/  MUFU.EX2 R157, R27 ;  /* 0x0000001b009d7308 */ /* 0x000fe20000000800 */
[----:B-1----:R-:W-:Y:S01]  /*b540*/  FMNMX.FTZ R58, R29, R58, !PT ;  /* 0x0000003a1d3a7209 */ /* 0x002fe20007810000 */
[----:B------:R-:W-:-:S04]  /*b550*/  FFMA.FTZ R29, R24, R13, -R31 ;  /* 0x0000000d181d7223 */ /* 0x000fc8000001081f */
[----:B---3--:R-:W1:Y:S02]  /*b560*/  SHFL.BFLY PT, R25, R58, 0x1, 0x1f ;  /* 0x0c201f003a197f89 */ /* 0x008e6400000e0000 */
[----:B------:R-:W-:Y:S08]  /*b570*/  MUFU.EX2 R159, R29 ;  /* 0x0000001d009f7308 */ /* 0x000ff00000000800 */
[----:B------:R-:W3:Y:S08]  /*b580*/  MUFU.EX2 R161, R56 ;  /* 0x0000003800a17308 */ /* 0x000ef00000000800 */
[----:B------:R5:W-:Y:S01]  /*b590*/  MUFU.EX2 R41, R0 ;  /* 0x0000000000297308 */ /* 0x000be20000000800 */
[----:B-1----:R-:W-:-:S07]  /*b5a0*/  FMNMX.FTZ R14, R58, R25, !PT ;  /* 0x000000193a0e7209 */ /* 0x002fce0007810000 */
[----:B------:R-:W-:Y:S01]  /*b5b0*/  MUFU.EX2 R42, R42 ;  /* 0x0000002a002a7308 */ /* 0x000fe20000000800 */
[----:B-----5:R-:W-:Y:S01]  /*b5c0*/  VIADD R0, R20, 0x28c40 ;  /* 0x00028c4014007836 */ /* 0x020fe20000000000 */
[C---:B------:R-:W-:Y:S01]  /*b5d0*/  FSETP.NEU.FTZ.AND P1, PT, R14.reuse, -INF , PT ;  /* 0xff8000000e00780b */ /* 0x040fe20003f3d000 */
[----:B------:R-:W-:-:S03]  /*b5e0*/  FMUL.FTZ R24, R14, R13 ;  /* 0x0000000d0e187220 */ /* 0x000fc60000410000 */
[----:B------:R-:W-:Y:S02]  /*b5f0*/  PRMT R0, R187, 0x654, R0 ;  /* 0x00000654bb007816 */ /* 0x000fe40000000000 */
[----:B------:R2:W-:Y:S01]  /*b600*/  MUFU.EX2 R39, R26 ;  /* 0x0000001a00277308 */ /* 0x0005e20000000800 */
[----:B------:R-:W-:Y:S01]  /*b610*/  FSEL R25, R24, RZ, P1 ;  /* 0x000000ff18197208 */ /* 0x000fe20000800000 */
[----:B0-----:R-:W-:Y:S01]  /*b620*/  FADD.FTZ R24, R60, R37 ;  /* 0x000000253c187221 */ /* 0x001fe20000010000 */
[----:B------:R0:W-:Y:S03]  /*b630*/  SYNCS.ARRIVE.TRANS64.RED.A1T0 RZ, [R0+URZ], RZ ;  /* 0x000000ff00ff79a7 */ /* 0x0001e6000810043f */
        /* <DEDUP_REMOVED lines=9> */
[----:B----4-:R-:W-:Y:S01]  /*b6d0*/  FADD.FTZ R43, R167, R24 ;  /* 0x00000018a72b7221 */ /* 0x010fe20000010000 */
[-CC-:B------:R-:W-:Y:S01]  /*b6e0*/  FFMA.FTZ R66, R66, R13.reuse, -R25.reuse ;  /* 0x0000000d42427223 */ /* 0x180fe20000010819 */
[-CC-:B------:R-:W-:Y:S01]  /*b6f0*/  FFMA.FTZ R52, R52, R13.reuse, -R25.reuse ;  /* 0x0000000d34347223 */ /* 0x180fe20000010819 */
[-C--:B------:R-:W-:Y:S01]  /*b700*/  FFMA.FTZ R68, R68, R13.reuse, -R25 ;  /* 0x0000000d44447223 */ /* 0x080fe20000010819 */
[----:B--2---:R-:W-:Y:S01]  /*b710*/  FADD.FTZ R26, R46, R43 ;  /* 0x0000002b2e1a7221 */ /* 0x004fe20000010000 */
[----:B------:R-:W1:Y:S01]  /*b720*/  MUFU.EX2 R3, R3 ;  /* 0x0000000300037308 */ /* 0x000e620000000800 */
[-CC-:B------:R-:W-:Y:S01]  /*b730*/  FFMA.FTZ R70, R70, R13.reuse, -R25.reuse ;  /* 0x0000000d46467223 */ /* 0x180fe20000010819 */
[-CC-:B------:R-:W-:Y:S01]  /*b740*/  FFMA.FTZ R72, R72, R13.reuse, -R25.reuse ;  /* 0x0000000d48487223 */ /* 0x180fe20000010819 */
[----:B---3--:R-:W-:Y:S01]  /*b750*/  FADD.FTZ R45, R161, R26 ;  /* 0x0000001aa12d7221 */ /* 0x008fe20000010000 */
[-CC-:B------:R-:W-:Y:S01]  /*b760*/  FFMA.FTZ R74, R74, R13.reuse, -R25.reuse ;  /* 0x0000000d4a4a7223 */ /* 0x180fe20000010819 */
[-CC-:B------:R-:W-:Y:S01]  /*b770*/  FFMA.FTZ R76, R76, R13.reuse, -R25.reuse ;  /* 0x0000000d4c4c7223 */ /* 0x180fe20000010819 */
[----:B------:R-:W-:Y:S01]  /*b780*/  FFMA.FTZ R25, R62, R13, -R25 ;  /* 0x0000000d3e197223 */ /* 0x000fe20000010819 */
[----:B------:R-:W-:Y:S01]  /*b790*/  F2FP.BF16.F32.PACK_AB R167, R167, R60 ;  /* 0x0000003ca7a7723e */ /* 0x000fe200000010ff */
[----:B------:R-:W2:Y:S01]  /*b7a0*/  MUFU.EX2 R36, R36 ;  /* 0x0000002400247308 */ /* 0x000ea20000000800 */
[----:B------:R-:W-:-:S07]  /*b7b0*/  F2FP.BF16.F32.PACK_AB R161, R161, R46 ;  /* 0x0000002ea1a1723e */ /* 0x000fce00000010ff */
[----:B------:R-:W3:Y:S01]  /*b7c0*/  MUFU.EX2 R27, R40 ;  /* 0x00000028001b7308 */ /* 0x000ee20000000800 */
[----:B-1----:R-:W-:Y:S01]  /*b7d0*/  FADD.FTZ R37, R32, R3 ;  /* 0x0000000320257221 */ /* 0x002fe20000010000 */
[----:B------:R-:W-:-:S06]  /*b7e0*/  F2FP.BF16.F32.PACK_AB R164, R3, R32 ;  /* 0x0000002003a4723e */ /* 0x000fcc00000010ff */
[----:B------:R-:W0:Y:S01]  /*b7f0*/  MUFU.EX2 R44, R44 ;  /* 0x0000002c002c7308 */ /* 0x000e220000000800 */
[----:B--2---:R-:W-:-:S07]  /*b800*/  FADD.FTZ R24, R36, R37 ;  /* 0x0000002524187221 */ /* 0x004fce0000010000 */
[----:B------:R-:W1:Y:S01]  /*b810*/  MUFU.EX2 R29, R48 ;  /* 0x00000030001d7308 */ /* 0x000e620000000800 */
[C---:B---3--:R-:W-:Y:S01]  /*b820*/  FADD.FTZ R43, R27.reuse, R24 ;  /* 0x000000181b2b7221 */ /* 0x048fe20000010000 */
[----:B------:R-:W-:Y:S01]  /*b830*/  FADD.FTZ R24, R42, R45 ;  /* 0x0000002d2a187221 */ /* 0x000fe20000010000 */
[----:B------:R-:W-:Y:S01]  /*b840*/  F2FP.BF16.F32.PACK_AB R166, R27, R36 ;  /* 0x000000241ba6723e */ /* 0x000fe200000010ff */
[----:B------:R-:W-:Y:S01]  /*b850*/  BAR.SYNC.DEFER_BLOCKING 0xf, 0x100 ;  /* 0x03c4000000007b1d */ /* 0x000fe20000010000 */
[----:B0-----:R-:W-:-:S05]  /*b860*/  FADD.FTZ R0, R44, R43 ;  /* 0x0000002b2c007221 */ /* 0x001fca0000010000 */
[----:B------:R-:W0:Y:S01]  /*b870*/  MUFU.EX2 R54, R54 ;  /* 0x0000003600367308 */ /* 0x000e220000000800 */
[----:B-1----:R-:W-:-:S07]  /*b880*/  FADD.FTZ R43, R29, R0 ;  /* 0x000000001d2b7221 */ /* 0x002fce0000010000 */
[----:B------:R-:W1:Y:S01]  /*b890*/  MUFU.EX2 R163, R50 ;  /* 0x0000003200a37308 */ /* 0x000e620000000800 */
[----:B------:R-:W-:-:S07]  /*b8a0*/  F2FP.BF16.F32.PACK_AB R160, R29, R44 ;  /* 0x0000002c1da0723e */ /* 0x000fce00000010ff */
[----:B------:R-:W2:Y:S01]  /*b8b0*/  MUFU.EX2 R31, R64 ;  /* 0x00000040001f7308 */ /* 0x000ea20000000800 */
[----:B0-----:R-:W-:Y:S01]  /*b8c0*/  FADD.FTZ R0, R54, R43 ;  /* 0x0000002b36007221 */ /* 0x001fe20000010000 */
[----:B------:R0:W-:Y:S06]  /*b8d0*/  STSM.16.M88.4 [R216+0x26800], R164 ;  /* 0x026800a4d8007844 */ /* 0x0001ec0000000200 */
[----:B------:R-:W3:Y:S01]  /*b8e0*/  MUFU.EX2 R38, R38 ;  /* 0x0000002600267308 */ /* 0x000ee20000000800 */
[C---:B-1----:R-:W-:Y:S01]  /*b8f0*/  FADD.FTZ R45, R163.reuse, R24 ;  /* 0x00000018a32d7221 */ /* 0x042fe20000010000 */
[----:B------:R-:W-:-:S06]  /*b900*/  F2FP.BF16.F32.PACK_AB R163, R163, R42 ;  /* 0x0000002aa3a3723e */ /* 0x000fcc00000010ff */
[----:B------:R-:W1:Y:S01]  /*b910*/  MUFU.EX2 R66, R66 ;  /* 0x0000004200427308 */ /* 0x000e620000000800 */
[C---:B--2---:R-:W-:Y:S01]  /*b920*/  FADD.FTZ R43, R31.reuse, R0 ;  /* 0x000000001f2b7221 */ /* 0x044fe20000010000 */
[----:B------:R-:W-:-:S05]  /*b930*/  F2FP.BF16.F32.PACK_AB R162, R31, R54 ;  /* 0x000000361fa2723e */ /* 0x000fca00000010ff */
[----:B------:R0:W-:Y:S01]  /*b940*/  STSM.16.M88.4 [R217], R160 ;  /* 0x000000a0d9007844 */ /* 0x0001e20000000200 */
[----:B------:R-:W2:Y:S01]  /*b950*/  MUFU.EX2 R33, R52 ;  /* 0x0000003400217308 */ /* 0x000ea20000000800 */
[----:B---3--:R-:W-:-:S04]  /*b960*/  FADD.FTZ R24, R38, R45 ;  /* 0x0000002d26187221 */ /* 0x008fc80000010000 */
[C---:B------:R-:W-:Y:S01]  /*b970*/  FADD.FTZ R24, R157.reuse, R24 ;  /* 0x000000189d187221 */ /* 0x040fe20000010000 */
[----:B------:R-:W-:Y:S02]  /*b980*/  F2FP.BF16.F32.PACK_AB R157, R157, R38 ;  /* 0x000000269d9d723e */ /* 0x000fe400000010ff */
[----:B------:R-:W3:Y:S01]  /*b990*/  MUFU.EX2 R68, R68 ;  /* 0x0000004400447308 */ /* 0x000ee20000000800 */
[----:B-1----:R-:W-:Y:S01]  /*b9a0*/  FADD.FTZ R0, R66, R43 ;  /* 0x0000002b42007221 */ /* 0x002fe20000010000 */
[----:B------:R-:W-:-:S06]  /*b9b0*/  FADD.FTZ R27, R159, R24 ;  /* 0x000000189f1b7221 */ /* 0x000fcc0000010000 */
[----:B------:R-:W1:Y:S01]  /*b9c0*/  MUFU.EX2 R35, R70 ;  /* 0x0000004600237308 */ /* 0x000e620000000800 */
[C---:B--2---:R-:W-:Y:S01]  /*b9d0*/  FADD.FTZ R3, R33.reuse, R0 ;  /* 0x0000000021037221 */ /* 0x044fe20000010000 */
[----:B------:R-:W-:-:S06]  /*b9e0*/  F2FP.BF16.F32.PACK_AB R156, R33, R66 ;  /* 0x00000042219c723e */ /* 0x000fcc00000010ff */
[----:B------:R-:W2:Y:S01]  /*b9f0*/  MUFU.EX2 R30, R30 ;  /* 0x0000001e001e7308 */ /* 0x000ea20000000800 */
[----:B---3--:R-:W-:-:S07]  /*ba00*/  FADD.FTZ R0, R68, R3 ;  /* 0x0000000344007221 */ /* 0x008fce0000010000 */
[----:B------:R-:W3:Y:S01]  /*ba10*/  MUFU.EX2 R28, R28 ;  /* 0x0000001c001c7308 */ /* 0x000ee20000000800 */
[C---:B-1----:R-:W-:Y:S01]  /*ba20*/  F2FP.BF16.F32.PACK_AB R158, R35.reuse, R68 ;  /* 0x00000044239e723e */ /* 0x042fe200000010ff */
[----:B------:R-:W-:-:S06]  /*ba30*/  FADD.FTZ R35, R35, R0 ;  /* 0x0000000023237221 */ /* 0x000fcc0000010000 */
[----:B------:R-:W-:Y:S01]  /*ba40*/  MUFU.EX2 R72, R72 ;  /* 0x0000004800487308 */ /* 0x000fe20000000800 */
[C---:B--2---:R-:W-:Y:S01]  /*ba50*/  FADD.FTZ R27, R30.reuse, R27 ;  /* 0x0000001b1e1b7221 */ /* 0x044fe20000010000 */
[----:B------:R-:W-:-:S05]  /*ba60*/  F2FP.BF16.F32.PACK_AB R159, R30, R159 ;  /* 0x0000009f1e9f723e */ /* 0x000fca00000010ff */
[----:B------:R0:W-:Y:S01]  /*ba70*/  STSM.16.M88.4 [R222], R156 ;  /* 0x0000009cde007844 */ /* 0x0001e20000000200 */
[----:B------:R-:W1:Y:S01]  /*ba80*/  MUFU.EX2 R37, R74 ;  /* 0x0000004a00257308 */ /* 0x000e620000000800 */
[----:B---3--:R-:W-:Y:S01]  /*ba90*/  F2FP.BF16.F32.PACK_AB R153, R39, R28 ;  /* 0x0000001c2799723e */ /* 0x008fe200000010ff */
[----:B------:R-:W-:-:S04]  /*baa0*/  FADD.FTZ R28, R28, R27 ;  /* 0x0000001b1c1c7221 */ /* 0x000fc80000010000 */
[----:B------:R-:W-:Y:S02]  /*bab0*/  FADD.FTZ R39, R39, R28 ;  /* 0x0000001c27277221 */ /* 0x000fe40000010000 */
[----:B------:R-:W2:Y:S08]  /*bac0*/  MUFU.EX2 R34, R34 ;  /* 0x0000002200227308 */ /* 0x000eb00000000800 */
[----:B------:R-:W3:Y:S01]  /*bad0*/  MUFU.EX2 R76, R76 ;  /* 0x0000004c004c7308 */ /* 0x000ee20000000800 */
[----:B-1----:R-:W-:Y:S01]  /*bae0*/  F2FP.BF16.F32.PACK_AB R152, R37, R72 ;  /* 0x000000482598723e */ /* 0x002fe200000010ff */
[----:B------:R-:W-:-:S04]  /*baf0*/  FADD.FTZ R72, R72, R35 ;  /* 0x0000002348487221 */ /* 0x000fc80000010000 */
[----:B------:R-:W-:Y:S02]  /*bb00*/  FADD.FTZ R37, R37, R72 ;  /* 0x0000004825257221 */ /* 0x000fe40000010000 */
[----:B------:R-:W1:Y:S01]  /*bb10*/  MUFU.EX2 R25, R25 ;  /* 0x0000001900197308 */ /* 0x000e620000000800 */
[----:B--2---:R-:W-:Y:S01]  /*bb20*/  F2FP.BF16.F32.PACK_AB R155, R41, R34 ;  /* 0x00000022299b723e */ /* 0x004fe200000010ff */
[----:B------:R-:W-:-:S04]  /*bb30*/  FADD.FTZ R34, R34, R39 ;  /* 0x0000002722227221 */ /* 0x000fc80000010000 */
[----:B------:R-:W-:Y:S01]  /*bb40*/  FADD.FTZ R3, R41, R34 ;  /* 0x0000002229037221 */ /* 0x000fe20000010000 */
[----:B---3--:R-:W-:Y:S01]  /*bb50*/  FADD.FTZ R0, R76, R37 ;  /* 0x000000254c007221 */ /* 0x008fe20000010000 */
[----:B-1----:R-:W-:-:S03]  /*bb60*/  F2FP.BF16.F32.PACK_AB R154, R25, R76 ;  /* 0x0000004c199a723e */ /* 0x002fc600000010ff */
[----:B------:R-:W-:Y:S02]  /*bb70*/  FADD.FTZ R0, R25, R0 ;  /* 0x0000000019007221 */ /* 0x000fe40000010000 */
[----:B------:R0:W-:Y:S01]  /*bb80*/  STSM.16.M88.4 [R221], R152 ;  /* 0x00000098dd007844 */ /* 0x0001e20000000200 */
[----:B------:R-:W-:Y:S05]  /*bb90*/  @!P0 BRA `(.L_x_4785) ;  /* 0x0000000000048947 */ /* 0x000fea0003800000 */
[----:B------:R-:W-:Y:S01]  /*bba0*/  BPT.TRAP 0x1 ;  /* 0x000000040000795c */ /* 0x000fe20000300000 */
.L_x_4785:
[----:B------:R1:W2:Y:S01]  /*bbb0*/  SYNCS.PHASECHK.TRANS64.TRYWAIT P1, [R20+URZ+0x28c50], R21 ;  /* 0x028c5015140075a7 */ /* 0x0002a2000802017f */
[----:B------:R-:W-:Y:S05]  /*bbc0*/  @!P0 BRA `(.L_x_4786) ;  /* 0x0000000000048947 */ /* 0x000fea0003800000 */
[----:B------:R-:W-:Y:S01]  /*bbd0*/  BPT.TRAP 0x1 ;  /* 0x000000040000795c */ /* 0x000fe20000300000 */
.L_x_4786:
        /* <DEDUP_REMOVED lines=10> */
.L_x_4788:
[----:B------:R-:W-:Y:S05]  /*bc80*/  BSYNC B0 ;  /* 0x0000000000007941 */ /* 0x000fea0003800000 */
.L_x_4787:
[C---:B------:R-:W-:Y:S01]  /*bc90*/  R2UR UR6, R28.reuse ;  /* 0x000000001c0672ca */ /* 0x040fe200000e0000 */
[C---:B------:R-:W-:Y:S01]  /*bca0*/  VIADD R26, R28.reuse, 0x80 ;  /* 0x000000801c1a7836 */ /* 0x040fe20000000000 */
[----:B------:R-:W-:Y:S01]  /*bcb0*/  R2UR UR7, R29 ;  /* 0x000000001d0772ca */ /* 0x000fe200000e0000 */
[C---:B------:R-:W-:Y:S01]  /*bcc0*/  VIADD R24, R28.reuse, 0x100 ;  /* 0x000001001c187836 */ /* 0x040fe20000000000 */
[----:B------:R-:W-:Y:S01]  /*bcd0*/  MOV R27, 0x40000040 ;  /* 0x40000040001b7802 */ /* 0x000fe20000000f00 */
        /* <DEDUP_REMOVED lines=34> */
.L_x_4790:
[----:B-12---:R-:W1:Y:S01]  /*bf00*/  LDC R21, c[0x0][0x448] ;  /* 0x00011200ff157b82 */ /* 0x006e620000000800 */
[----:B------:R-:W-:Y:S01]  /*bf10*/  VIADD R20, R20, 0x28c60 ;  /* 0x00028c6014147836 */ /* 0x000fe20000000000 */
[----:B------:R-:W-:Y:S01]  /*bf20*/  BSSY B1, `(.L_x_4791) ;  /* 0x000024e000017945 */ /* 0x000fe20003800000 */
[----:B0-----:R-:W-:Y:S02]  /*bf30*/  IMAD.MOV.U32 R152, RZ, RZ, R200 ;  /* 0x000000ffff987224 */ /* 0x001fe400078e00c8 */
[----:B------:R-:W-:Y:S01]  /*bf40*/  VIADD R209, R209, 0xfffffffe ;  /* 0xfffffffed1d17836 */ /* 0x000fe20000000000 */
[----:B------:R-:W-:-:S04]  /*bf50*/  PRMT R20, R187, 0x654, R20 ;  /* 0x00000654bb147816 */ /* 0x000fc80000000014 */
[----:B------:R0:W-:Y:S01]  /*bf60*/  SYNCS.ARRIVE.TRANS64.RED.A1T0 RZ, [R20+URZ], RZ ;  /* 0x000000ff14ff79a7 */ /* 0x0001e2000810043f */
[----:B-1----:R-:W-:-:S13]  /*bf70*/  ISETP.NE.AND P1, PT, R21, 0x1, PT ;  /* 0x000000011500780c */ /* 0x002fda0003f25270 */
[----:B------:R-:W1:Y:S08]  /*bf80*/  @P1 LDC R21, c[0x0][0x44c] ;  /* 0x00011300ff151b82 */ /* 0x000e700000000800 */
[----:B0-----:R-:W0:Y:S01]  /*bf90*/  @P1 LDC R20, c[0x0][0x450] ;  /* 0x00011400ff141b82 */ /* 0x001e220000000800 */
[----:B-1----:R-:W-:-:S05]  /*bfa0*/  @P1 IMAD.HI.U32 R21, R200, R21, RZ ;  /* 0x00000015c8151227 */ /* 0x002fca00078e00ff */
[----:B0-----:R-:W-:-:S04]  /*bfb0*/  @P1 SHF.R.U32.HI R152, RZ, R20, R21 ;  /* 0x00000014ff981219 */ /* 0x001fc80000011615 */
[----:B------:R-:W-:-:S04]  /*bfc0*/  IADD3 R20, R152, R199, -R198 ;  /* 0x000000c798147210 */ /* 0x000fc80007ffe8c6 */
[----:B------:R-:W-:-:S04]  /*bfd0*/  SHF.R.S32.HI R21, RZ, 0x1f, R20 ;  /* 0x0000001fff157819 */ /* 0x000fc80000011414 */
[----:B------:R-:W-:-:S04]  /*bfe0*/  LEA.HI R20, R21, R20, RZ, 0x6 ;  /* 0x0000001415147211 */ /* 0x000fc800078f30ff */
[----:B------:R-:W-:-:S04]  /*bff0*/  SHF.R.S32.HI R20, RZ, 0x6, R20 ;  /* 0x00000006ff147819 */ /* 0x000fc80000011414 */
[----:B------:R-:W-:-:S04]  /*c000*/  VIMNMX R20, RZ, R20, !PT ;  /* 0x00000014ff147248 */ /* 0x000fc80007fe0100 */
[----:B------:R-:W-:-:S13]  /*c010*/  ISETP.GE.AND P1, PT, R209, R20, PT ;  /* 0x00000014d100720c */ /* 0x000fda0003f26270 */
[----:B------:R-:W-:Y:S05]  /*c020*/  @!P1 BRA `(.L_x_4792) ;  /* 0x0000002000f49947 */ /* 0x000fea0003800000 */
[----:B------:R-:W-:Y:S01]  /*c030*/  BSSY B0, `(.L_x_4793) ;  /* 0x000023b000007945 */ /* 0x000fe20003800000 */
[----:B------:R-:W-:Y:S02]  /*c040*/  IMAD.MOV.U32 R220, RZ, RZ, R15 ;  /* 0x000000ffffdc7224 */ /* 0x000fe400078e000f */
[----:B------:R-:W-:Y:S02]  /*c050*/  IMAD.MOV.U32 R218, RZ, RZ, R14 ;  /* 0x000000ffffda7224 */ /* 0x000fe400078e000e */
[----:B------:R-:W-:Y:S02]  /*c060*/  IMAD.MOV.U32 R21, RZ, RZ, R209 ;  /* 0x000000ffff157224 */ /* 0x000fe400078e00d1 */
[----:B------:R-:W-:-:S07]  /*c070*/  IMAD.MOV.U32 R219, RZ, RZ, R18 ;  /* 0x000000ffffdb7224 */ /* 0x000fce00078e0012 */
.L_x_4806:
[----:B------:R-:W-:-:S05]  /*c080*/  VIADD R18, R219, 0x1 ;  /* 0x00000001db127836 */ /* 0x000fca0000000000 */
[----:B------:R-:W-:-:S04]  /*c090*/  ISETP.NE.AND P1, PT, R18, 0x2, PT ;  /* 0x000000021200780c */ /* 0x000fc80003f25270 */
[----:B------:R-:W-:Y:S02]  /*c0a0*/  SEL R13, RZ, 0x1, P1 ;  /* 0x00000001ff0d7807 */ /* 0x000fe40000800000 */
[----:B------:R-:W-:Y:S02]  /*c0b0*/  SEL R18, R18, RZ, P1 ;  /* 0x000000ff12127207 */ /* 0x000fe40000800000 */
[----:B------:R-:W-:Y:S01]  /*c0c0*/  LOP3.LUT R19, R19, R13, RZ, 0x3c, !PT ;  /* 0x0000000d13137212 */ /* 0x000fe200078e3cff */
[----:B0-----:R-:W-:Y:S06]  /*c0d0*/  @!P0 BRA `(.L_x_4794) ;  /* 0x0000000000048947 */ /* 0x001fec0003800000 */
[----:B------:R-:W-:Y:S01]  /*c0e0*/  BPT.TRAP 0x1 ;  /* 0x000000040000795c */ /* 0x000fe20000300000 */
.L_x_4794:
[----:B------:R-:W-:Y:S01]  /*c0f0*/  IMAD R209, R18, 0x8, R2 ;  /* 0x0000000812d17824 */ /* 0x000fe200078e0202 */
[----:B------:R-:W-:-:S04]  /*c100*/  SHF.L.U32 R213, R19, 0x1f, RZ ;  /* 0x0000001f13d57819 */ /* 0x000fc800000006ff */
[----:B------:R0:W1:Y:S01]  /*c110*/  SYNCS.PHASECHK.TRANS64.TRYWAIT P1, [R209+URZ+0x28c30], R213 ;  /* 0x028c30d5d10075a7 */ /* 0x000062000802017f */
[----:B------:R-:W-:Y:S05]  /*c120*/  @!P0 BRA `(.L_x_4795) ;  /* 0x0000000000048947 */ /* 0x000fea0003800000 */
[----:B------:R-:W-:Y:S01]  /*c130*/  BPT.TRAP 0x1 ;  /* 0x000000040000795c */ /* 0x000fe20000300000 */
.L_x_4795:
[----:B------:R-:W-:Y:S01]  /*c140*/  BSSY B2, `(.L_x_4796) ;  /* 0x0000006000027945 */ /* 0x000fe20003800000 */
[----:B------:R-:W-:Y:S02]  /*c150*/  IMAD R154, R18, 0x200, R12 ;  /* 0x00000200129a7824 */ /* 0x000fe400078e020c */
[----:B------:R-:W-:Y:S01]  /*c160*/  IMAD.MOV.U32 R155, RZ, RZ, 0x40000040 ;  /* 0x40000040ff9b7424 */ /* 0x000fe200078e00ff */
[----:B-1----:R-:W-:Y:S06]  /*c170*/  @P1 BRA `(.L_x_4797) ;  /* 0x0000000000081947 */ /* 0x002fec0003800000 */
[----:B------:R-:W1:Y:S02]  /*c180*/  SYNCS.PHASECHK.TRANS64.TRYWAIT P1, [R209+URZ+0x28c30], R213 ;  /* 0x028c30d5d10075a7 */ /* 0x000e64000802017f */
[----:B-1----:R-:W-:Y:S05]  /*c190*/  @!P1 BRA `(.L_x_4798) ;  /* 0x0000010000fc9947 */ /* 0x002fea0003800000 */
.L_x_4797:
[----:B------:R-:W-:Y:S05]  /*c1a0*/  BSYNC B2 ;  /* 0x0000000000027941 */ /* 0x000fea0003800000 */
.L_x_4796:
        /* <DEDUP_REMOVED lines=8> */
[----:B------:R-:W-:Y:S01]  /*c230*/  MOV R155, 0x40000040 ;  /* 0x40000040009b7802 */ /* 0x000fe20000000f00 */
        /* <DEDUP_REMOVED lines=27> */
.L_x_4799:
[----:B------:R-:W2:Y:S01]  /*c3f0*/  LDC R13, c[0x0][0x448] ;  /* 0x00011200ff0d7b82 */ /* 0x000ea20000000800 */
        /* <DEDUP_REMOVED lines=17> */
[----:B------:R-:W-:Y:S01]  /*c510*/  MUFU.TANH R224, R224 ;  /* 0x000000e000e07308 */ /* 0x000fe20000002400 */
[----:B------:R-:W-:Y:S01]  /*c520*/  FMUL.FTZ R172, R172, UR39 ;  /* 0x00000027acac7c20 */ /* 0x000fe20008410000 */
[----:B------:R-:W-:Y:S01]  /*c530*/  FMUL.FTZ R173, R173, UR39 ;  /* 0x00000027adad7c20 */ /* 0x000fe20008410000 */
[----:B------:R-:W-:Y:S01]  /*c540*/  FMUL.FTZ R177, R177, UR39 ;  /* 0x00000027b1b17c20 */ /* 0x000fe20008410000 */
[----:B--2---:R-:W-:Y:S01]  /*c550*/  ISETP.NE.AND P1, PT, R13, 0x1, PT ;  /* 0x000000010d00780c */ /* 0x004fe20003f25270 */
[----:B------:R-:W-:-:S03]  /*c560*/  IMAD.IADD R13, R229, 0x1, R200 ;  /* 0x00000001e50d7824 */ /* 0x000fc600078e02c8 */
[----:B------:R-:W-:Y:S08]  /*c570*/  MUFU.TANH R169, R169 ;  /* 0x000000a900a97308 */ /* 0x000ff00000002400 */
[----:B------:R-:W-:Y:S01]  /*c580*/  MUFU.TANH R173, R173 ;  /* 0x000000ad00ad7308 */ /* 0x000fe20000002400 */
[----:B------:R-:W2:Y:S07]  /*c590*/  @P1 LDC R15, c[0x0][0x44c] ;  /* 0x00011300ff0f1b82 */ /* 0x000eae0000000800 */
[----:B------:R-:W-:Y:S01]  /*c5a0*/  MUFU.TANH R177, R177 ;  /* 0x000000b100b17308 */ /* 0x000fe20000002400 */
[----:B------:R-:W3:Y:S01]  /*c5b0*/  @P1 LDC R14, c[0x0][0x450] ;  /* 0x00011400ff0e1b82 */ /* 0x000ee20000000800 */
[----:B--2---:R-:W-:-:S05]  /*c5c0*/  @P1 IMAD.HI.U32 R15, R13, R15, RZ ;  /* 0x0000000f0d0f1227 */ /* 0x004fca00078e00ff */
[----:B---3--:R-:W-:Y:S01]  /*c5d0*/  @P1 SHF.R.U32.HI R13, RZ, R14, R15 ;  /* 0x0000000eff0d1219 */ /* 0x008fe2000001160f */
[----:B------:R-:W-:Y:S01]  /*c5e0*/  FMUL.FTZ R14, R152, UR39 ;  /* 0x00000027980e7c20 */ /* 0x000fe20008410000 */
[----:B------:R-:W-:Y:S01]  /*c5f0*/  FMUL.FTZ R152, R154, UR39 ;  /* 0x000000279a987c20 */ /* 0x000fe20008410000 */
[----:B------:R-:W-:Y:S01]  /*c600*/  FMUL.FTZ R154, R157, UR39 ;  /* 0x000000279d9a7c20 */ /* 0x000fe20008410000 */
[----:B------:R-:W-:Y:S01]  /*c610*/  FMUL.FTZ R157, R161, UR39 ;  /* 0x00000027a19d7c20 */ /* 0x000fe20008410000 */
[----:B------:R-:W-:Y:S01]  /*c620*/  FMUL.FTZ R15, R153, UR39 ;  /* 0x00000027990f7c20 */ /* 0x000fe20008410000 */
[----:B------:R-:W2:Y:S01]  /*c630*/  SHFL.IDX PT, R161, R13, RZ, 0x1c1f ;  /* 0x001c1fff0da17589 */ /* 0x000ea200000e0000 */
[----:B------:R-:W-:Y:S01]  /*c640*/  FMUL.FTZ R153, R156, UR39 ;  /* 0x000000279c997c20 */ /* 0x000fe20008410000 */
[----:B------:R-:W-:Y:S01]  /*c650*/  FMUL.FTZ R156, R160, UR39 ;  /* 0x00000027a09c7c20 */ /* 0x000fe20008410000 */
[----:B------:R-:W-:Y:S01]  /*c660*/  FMUL.FTZ R160, R164, UR39 ;  /* 0x00000027a4a07c20 */ /* 0x000fe20008410000 */
[----:B------:R-:W-:Y:S01]  /*c670*/  IMAD.MOV.U32 R164, RZ, RZ, -0x40 ;  /* 0xffffffc0ffa47424 */ /* 0x000fe200078e00ff */
[----:B------:R3:W4:Y:S01]  /*c680*/  SHFL.IDX PT, R225, R13, 0x1, 0x1c1f ;  /* 0x003c1f000de17f89 */ /* 0x00072200000e0000 */
[----:B------:R-:W5:Y:S02]  /*c690*/  MUFU.TANH R14, R14 ;  /* 0x0000000e000e7308 */ /* 0x000f640000002400 */
[----:B------:R-:W-:-:S05]  /*c6a0*/  IMAD R164, R21, R164, 0x1 ;  /* 0x0000000115a47424 */ /* 0x000fca00078e02a4 */
[----:B------:R-:W-:Y:S01]  /*c6b0*/  IADD3 R164, R199, R164, -R192 ;  /* 0x000000a4c7a47210 */ /* 0x000fe20007ffe8c0 */
[----:B------:R-:W0:Y:S01]  /*c6c0*/  MUFU.TANH R153, R153 ;  /* 0x0000009900997308 */ /* 0x000e220000002400 */
[----:B---3--:R-:W-:-:S03]  /*c6d0*/  FMUL.FTZ R13, R165, UR39 ;  /* 0x00000027a50d7c20 */ /* 0x008fc60008410000 */
[----:B------:R-:W-:-:S04]  /*c6e0*/  IMAD.IADD R164, R164, 0x1, -R198 ;  /* 0x00000001a4a47824 */ /* 0x000fc800078e0ac6 */
[----:B------:R-:W3:Y:S01]  /*c6f0*/  MUFU.TANH R152, R152 ;  /* 0x0000009800987308 */ /* 0x000ee20000002400 */
[----:B--2---:R-:W-:-:S05]  /*c700*/  IMAD.IADD R168, R164, 0x1, R161 ;  /* 0x00000001a4a87824 */ /* 0x004fca00078e02a1 */
[----:B------:R-:W-:Y:S01]  /*c710*/  ISETP.GT.AND P5, PT, R168, RZ, PT ;  /* 0x000000ffa800720c */ /* 0x000fe20003fa4270 */
[----:B----4-:R-:W-:Y:S01]  /*c720*/  IMAD.IADD R225, R164, 0x1, R225 ;  /* 0x00000001a4e17824 */ /* 0x010fe200078e02e1 */
[----:B------:R-:W-:Y:S01]  /*c730*/  ISETP.GT.AND P3, PT, R168, 0x8, PT ;  /* 0x00000008a800780c */ /* 0x000fe20003f64270 */
[----:B------:R-:W2:Y:S01]  /*c740*/  MUFU.TANH R13, R13 ;  /* 0x0000000d000d7308 */ /* 0x000ea20000002400 */
[----:B-----5:R-:W-:Y:S02]  /*c750*/  FSEL R161, R14, -INF , P5 ;  /* 0xff8000000ea17808 */ /* 0x020fe40002800000 */
[----:B0-----:R-:W-:Y:S02]  /*c760*/  FSEL R165, R153, -INF , P3 ;  /* 0xff80000099a57808 */ /* 0x001fe40001800000 */
[----:B------:R-:W-:Y:S02]  /*c770*/  ISETP.GT.AND P6, PT, R225, RZ, PT ;  /* 0x000000ffe100720c */ /* 0x000fe40003fc4270 */
[----:B------:R-:W-:Y:S01]  /*c780*/  ISETP.GT.AND P3, PT, R168, 0x19, PT ;  /* 0x00000019a800780c */ /* 0x000fe20003f64270 */
[----:B------:R-:W0:Y:S01]  /*c790*/  MUFU.TANH R14, R155 ;  /* 0x0000009b000e7308 */ /* 0x000e220000002400 */
[----:B---3--:R-:W-:-:S02]  /*c7a0*/  FSEL R152, R152, -INF , P6 ;  /* 0xff80000098987808 */ /* 0x008fc40003000000 */
[----:B------:R-:W-:Y:S02]  /*c7b0*/  ISETP.GT.AND P6, PT, R225, 0x1, PT ;  /* 0x00000001e100780c */ /* 0x000fe40003fc4270 */
[C---:B------:R-:W-:Y:S02]  /*c7c0*/  ISETP.GT.AND P4, PT, R168.reuse, 0x1, PT ;  /* 0x00000001a800780c */ /* 0x040fe40003f84270 */
[----:B------:R-:W-:Y:S01]  /*c7d0*/  ISETP.GT.AND P2, PT, R168, 0x9, PT ;  /* 0x00000009a800780c */ /* 0x000fe20003f44270 */
[----:B------:R-:W3:Y:S01]  /*c7e0*/  MUFU.TANH R153, R158 ;  /* 0x0000009e00997308 */ /* 0x000ee20000002400 */
[----:B--2---:R-:W-:Y:S02]  /*c7f0*/  FSEL R226, R13, -INF , P3 ;  /* 0xff8000000de27808 */ /* 0x004fe40001800000 */
[----:B------:R-:W-:Y:S02]  /*c800*/  FMNMX.FTZ R13, R152, R220, !PT ;  /* 0x000000dc980d7209 */ /* 0x000fe40007810000 */
[----:B------:R-:W-:-:S02]  /*c810*/  ISETP.GT.AND P1, PT, R168, 0x10, PT ;  /* 0x00000010a800780c */ /* 0x000fc40003f24270 */
[----:B------:R-:W-:Y:S01]  /*c820*/  ISETP.GT.AND P5, PT, R168, 0x11, PT ;  /* 0x00000011a800780c */ /* 0x000fe20003fa4270 */
[----:B------:R-:W2:Y:S01]  /*c830*/  MUFU.TANH R155, R159 ;  /* 0x0000009f009b7308 */ /* 0x000ea20000002400 */
[----:B0-----:R-:W-:Y:S02]  /*c840*/  FSEL R14, R14, -INF , P6 ;  /* 0xff8000000e0e7808 */ /* 0x001fe40003000000 */
[----:B------:R-:W-:Y:S02]  /*c850*/  ISETP.GT.AND P6, PT, R225, 0x8, PT ;  /* 0x00000008e100780c */ /* 0x000fe40003fc4270 */
[----:B------:R-:W-:Y:S02]  /*c860*/  FMNMX.FTZ R13, R14, R13, !PT ;  /* 0x0000000d0e0d7209 */ /* 0x000fe40007810000 */
[----:B------:R-:W-:Y:S01]  /*c870*/  ISETP.GT.AND P3, PT, R168, 0x31, PT ;  /* 0x00000031a800780c */ /* 0x000fe20003f64270 */
[----:B------:R-:W0:Y:S01]  /*c880*/  MUFU.TANH R158, R162 ;  /* 0x000000a2009e7308 */ /* 0x000e220000002400 */
[----:B---3--:R-:W-:-:S02]  /*c890*/  FSEL R153, R153, -INF , P6 ;  /* 0xff80000099997808 */ /* 0x008fc40003000000 */
[----:B------:R-:W-:Y:S02]  /*c8a0*/  ISETP.GT.AND P6, PT, R225, 0x9, PT ;  /* 0x00000009e100780c */ /* 0x000fe40003fc4270 */
[----:B------:R-:W-:Y:S02]  /*c8b0*/  FMNMX.FTZ R13, R153, R13, !PT ;  /* 0x0000000d990d7209 */ /* 0x000fe40007810000 */
[----:B------:R-:W-:Y:S01]  /*c8c0*/  FSEL R177, R177, -INF , P3 ;  /* 0xff800000b1b17808 */ /* 0x000fe20001800000 */
[----:B------:R-:W3:Y:S01]  /*c8d0*/  MUFU.TANH R159, R163 ;  /* 0x000000a3009f7308 */ /* 0x000ee20000002400 */
[----:B--2---:R-:W-:Y:S02]  /*c8e0*/  FSEL R155, R155, -INF , P6 ;  /* 0xff8000009b9b7808 */ /* 0x004fe40003000000 */
[----:B------:R-:W-:Y:S02]  /*c8f0*/  ISETP.GT.AND P6, PT, R225, 0x10, PT ;  /* 0x00000010e100780c */ /* 0x000fe40003fc4270 */
[----:B------:R-:W-:-:S03]  /*c900*/  FMNMX.FTZ R13, R155, R13, !PT ;  /* 0x0000000d9b0d7209 */ /* 0x000fc60007810000 */
[----:B------:R-:W2:Y:S01]  /*c910*/  MUFU.TANH R162, R166 ;  /* 0x000000a600a27308 */ /* 0x000ea20000002400 */
[----:B0-----:R-:W-:Y:S02]  /*c920*/  FSEL R158, R158, -INF , P6 ;  /* 0xff8000009e9e7808 */ /* 0x001fe40003000000 */
[----:B------:R-:W-:Y:S02]  /*c930*/  ISETP.GT.AND P6, PT, R225, 0x11, PT ;  /* 0x00000011e100780c */ /* 0x000fe40003fc4270 */
[----:B------:R-:W-:-:S03]  /*c940*/  FMNMX.FTZ R13, R158, R13, !PT ;  /* 0x0000000d9e0d7209 */ /* 0x000fc60007810000 */
[----:B------:R-:W0:Y:S01]  /*c950*/  MUFU.TANH R163, R167 ;  /* 0x000000a700a37308 */ /* 0x000e220000002400 */
[----:B---3--:R-:W-:Y:S02]  /*c960*/  FSEL R159, R159, -INF , P6 ;  /* 0xff8000009f9f7808 */ /* 0x008fe40003000000 */
[----:B------:R-:W-:Y:S02]  /*c970*/  ISETP.GT.AND P6, PT, R225, 0x18, PT ;  /* 0x00000018e100780c */ /* 0x000fe40003fc4270 */
[----:B------:R-:W-:-:S03]  /*c980*/  FMNMX.FTZ R13, R159, R13, !PT ;  /* 0x0000000d9f0d7209 */ /* 0x000fc60007810000 */
        /* <DEDUP_REMOVED lines=37> */
[----:B--2---:R-:W-:-:S04]  /*cbe0*/  FSEL R179, R179, -INF , P6 ;  /* 0xff800000b3b37808 */ /* 0x004fc80003000000 */
[----:B------:R-:W-:-:S03]  /*cbf0*/  FMNMX.FTZ R13, R179, R13, !PT ;  /* 0x0000000db30d7209 */ /* 0x000fc60007810000 */
[----:B------:R-:W2:Y:S01]  /*cc00*/  MUFU.TANH R156, R156 ;  /* 0x0000009c009c7308 */ /* 0x000ea20000002400 */
[----:B0-----:R-:W-:Y:S02]  /*cc10*/  FSEL R164, R15, -INF , P4 ;  /* 0xff8000000fa47808 */ /* 0x001fe40002000000 */
[----:B------:R-:W0:Y:S01]  /*cc20*/  SHFL.BFLY PT, R15, R13, 0x2, 0x1f ;  /* 0x0c401f000d0f7f89 */ /* 0x000e2200000e0000 */
[----:B------:R-:W-:-:S04]  /*cc30*/  ISETP.GT.AND P4, PT, R168, 0x18, PT ;  /* 0x00000018a800780c */ /* 0x000fc80003f84270 */
[----:B------:R-:W4:Y:S01]  /*cc40*/  MUFU.TANH R157, R157 ;  /* 0x0000009d009d7308 */ /* 0x000f220000002400 */
[----:B---3--:R-:W-:Y:S02]  /*cc50*/  FSEL R154, R154, -INF , P2 ;  /* 0xff8000009a9a7808 */ /* 0x008fe40001000000 */
[----:B------:R-:W-:-:S04]  /*cc60*/  ISETP.GT.AND P2, PT, R168, 0x20, PT ;  /* 0x00000020a800780c */ /* 0x000fc80003f44270 */
[----:B------:R-:W-:Y:S01]  /*cc70*/  FSEL R224, R224, -INF , P2 ;  /* 0xff800000e0e07808 */ /* 0x000fe20001000000 */
[----:B------:R-:W3:Y:S01]  /*cc80*/  MUFU.TANH R160, R160 ;  /* 0x000000a000a07308 */ /* 0x000ee20000002400 */
[----:B--2---:R-:W-:Y:S02]  /*cc90*/  FSEL R156, R156, -INF , P1 ;  /* 0xff8000009c9c7808 */ /* 0x004fe40000800000 */
[C---:B------:R-:W-:Y:S02]  /*cca0*/  ISETP.GT.AND P1, PT, R168.reuse, 0x21, PT ;  /* 0x00000021a800780c */ /* 0x040fe40003f24270 */
[----:B------:R-:W-:Y:S02]  /*ccb0*/  ISETP.GT.AND P2, PT, R168, 0x38, PT ;  /* 0x00000038a800780c */ /* 0x000fe40003f44270 */
[----:B------:R-:W-:Y:S02]  /*ccc0*/  FSEL R169, R169, -INF , P1 ;  /* 0xff800000a9a97808 */ /* 0x000fe40000800000 */
[----:B----4-:R-:W-:-:S02]  /*ccd0*/  FSEL R157, R157, -INF , P5 ;  /* 0xff8000009d9d7808 */ /* 0x010fc40002800000 */
[----:B0-----:R-:W-:Y:S02]  /*cce0*/  FMNMX.FTZ R15, R13, R15, !PT ;  /* 0x0000000f0d0f7209 */ /* 0x001fe40007810000 */
[C---:B------:R-:W-:Y:S02]  /*ccf0*/  ISETP.GT.AND P5, PT, R168.reuse, 0x29, PT ;  /* 0x00000029a800780c */ /* 0x040fe40003fa4270 */
[----:B------:R-:W-:Y:S01]  /*cd00*/  ISETP.GT.AND P1, PT, R168, 0x39, PT ;  /* 0x00000039a800780c */ /* 0x000fe20003f24270 */
[----:B------:R-:W0:Y:S01]  /*cd10*/  SHFL.BFLY PT, R13, R15, 0x1, 0x1f ;  /* 0x0c201f000f0d7f89 */ /* 0x000e2200000e0000 */
[----:B---3--:R-:W-:Y:S02]  /*cd20*/  FSEL R160, R160, -INF , P4 ;  /* 0xff800000a0a07808 */ /* 0x008fe40002000000 */
[----:B------:R-:W-:Y:S02]  /*cd30*/  ISETP.GT.AND P4, PT, R168, 0x30, PT ;  /* 0x00000030a800780c */ /* 0x000fe40003f84270 */
[----:B------:R-:W-:-:S02]  /*cd40*/  FSEL R173, R173, -INF , P5 ;  /* 0xff800000adad7808 */ /* 0x000fc40002800000 */
[----:B0-----:R-:W-:Y:S01]  /*cd50*/  FMNMX.FTZ R15, R15, R13, !PT ;  /* 0x0000000d0f0f7209 */ /* 0x001fe20007810000 */
[----:B------:R-:W-:-:S03]  /*cd60*/  IMAD.U32 R13, RZ, RZ, UR37 ;  /* 0x00000025ff0d7e24 */ /* 0x000fc6000f8e00ff */
[C---:B------:R-:W-:Y:S01]  /*cd70*/  FSETP.NEU.FTZ.AND P6, PT, R15.reuse, -INF , PT ;  /* 0xff8000000f00780b */ /* 0x040fe20003fdd000 */
[----:B------:R-:W-:-:S03]  /*cd80*/  FMUL.FTZ R182, R15, R13 ;  /* 0x0000000d0fb67220 */ /* 0x000fc60000410000 */
[----:B------:R-:W-:Y:S02]  /*cd90*/  FSEL R183, R15, RZ, P6 ;  /* 0x000000ff0fb77208 */ /* 0x000fe40003000000 */
[----:B------:R-:W-:Y:S02]  /*cda0*/  FSEL R182, R182, RZ, P6 ;  /* 0x000000ffb6b67208 */ /* 0x000fe40003000000 */
[----:B------:R-:W-:Y:S01]  /*cdb0*/  ISETP.GT.AND P6, PT, R168, 0x28, PT ;  /* 0x00000028a800780c */ /* 0x000fe20003fc4270 */
[----:B------:R-:W-:Y:S01]  /*cdc0*/  FADD.FTZ R183, -R183, R220 ;  /* 0x000000dcb7b77221 */ /* 0x000fe20000010100 */
[----:B------:R0:W2:Y:S01]  /*cdd0*/  MUFU.TANH R168, R172 ;  /* 0x000000ac00a87308 */ /* 0x0000a20000002400 */
[-CC-:B------:R-:W-:Y:S01]  /*cde0*/  FFMA.FTZ R220, R170, R13.reuse, -R182.reuse ;  /* 0x0000000daadc7223 */ /* 0x180fe200000108b6 */
[-CC-:B------:R-:W-:Y:S01]  /*cdf0*/  FFMA.FTZ R152, R152, R13.reuse, -R182.reuse ;  /* 0x0000000d98987223 */ /* 0x180fe200000108b6 */
[-C--:B------:R-:W-:Y:S01]  /*ce00*/  FMUL.FTZ R170, R183, R13.reuse ;  /* 0x0000000db7aa7220 */ /* 0x080fe20000410000 */
[-CC-:B------:R-:W-:Y:S01]  /*ce10*/  FFMA.FTZ R14, R14, R13.reuse, -R182.reuse ;  /* 0x0000000d0e0e7223 */ /* 0x180fe200000108b6 */
[-CC-:B------:R-:W-:Y:S01]  /*ce20*/  FFMA.FTZ R155, R155, R13.reuse, -R182.reuse ;  /* 0x0000000d9b9b7223 */ /* 0x180fe200000108b6 */
[-CC-:B------:R-:W-:Y:S01]  /*ce30*/  FFMA.FTZ R163, R163, R13.reuse, -R182.reuse ;  /* 0x0000000da3a37223 */ /* 0x180fe200000108b6 */
[-CC-:B------:R-:W-:Y:S01]  /*ce40*/  FFMA.FTZ R158, R158, R13.reuse, -R182.reuse ;  /* 0x0000000d9e9e7223 */ /* 0x180fe200000108b6 */
[----:B------:R-:W-:Y:S01]  /*ce50*/  MUFU.EX2 R152, R152 ;  /* 0x0000009800987308 */ /* 0x000fe20000000800 */
        /* <DEDUP_REMOVED lines=8> */
[----:B--2---:R-:W-:Y:S01]  /*cee0*/  FSEL R168, R168, -INF , P6 ;  /* 0xff800000a8a87808 */ /* 0x004fe20003000000 */
[-CC-:B------:R-:W-:Y:S01]  /*cef0*/  FFMA.FTZ R175, R175, R13.reuse, -R182.reuse ;  /* 0x0000000dafaf7223 */ /* 0x180fe200000108b6 */
[-CC-:B------:R-:W-:Y:S01]  /*cf00*/  FFMA.FTZ R178, R178, R13.reuse, -R182.reuse ;  /* 0x0000000db2b27223 */ /* 0x180fe200000108b6 */
[----:B------:R-:W-:-:S04]  /*cf10*/  FFMA.FTZ R179, R179, R13, -R182 ;  /* 0x0000000db3b37223 */ /* 0x000fc800000108b6 */
[----:B------:R-:W2:Y:S08]  /*cf20*/  MUFU.EX2 R14, R14 ;  /* 0x0000000e000e7308 */ /* 0x000eb00000000800 */
[----:B------:R-:W3:Y:S01]  /*cf30*/  MUFU.EX2 R172, R172 ;  /* 0x000000ac00ac7308 */ /* 0x000ee20000000800 */
[----:B0-----:R-:W-:Y:S01]  /*cf40*/  FFMA.FTZ R3, R170, R3, R152 ;  /* 0x00000003aa037223 */ /* 0x001fe20000010098 */
[-C--:B------:R-:W-:Y:S01]  /*cf50*/  FMUL.FTZ R26, R26, R170.reuse ;  /* 0x000000aa1a1a7220 */ /* 0x080fe20000410000 */
        /* <DEDUP_REMOVED lines=8> */
[----:B------:R-:W-:-:S02]  /*cfe0*/  VIADD R14, R209, 0x28c40 ;  /* 0x00028c40d10e7836 */ /* 0x000fc40000000000 */
[----:B------:R-:W-:Y:S01]  /*cff0*/  FMUL.FTZ R152, R176, UR39 ;  /* 0x00000027b0987c20 */ /* 0x000fe20008410000 */
[----:B------:R-:W-:Y:S01]  /*d000*/  FMUL.FTZ R176, R180, UR39 ;  /* 0x00000027b4b07c20 */ /* 0x000fe20008410000 */
[----:B------:R-:W-:Y:S01]  /*d010*/  FMUL.FTZ R180, R181, UR39 ;  /* 0x00000027b5b47c20 */ /* 0x000fe20008410000 */
[-C--:B------:R-:W-:Y:S01]  /*d020*/  FMUL.FTZ R38, R38, R170.reuse ;  /* 0x000000aa26267220 */ /* 0x080fe20000410000 */
[----:B------:R-:W-:Y:S01]  /*d030*/  PRMT R14, R187, 0x654, R14 ;  /* 0x00000654bb0e7816 */ /* 0x000fe2000000000e */
[----:B---3--:R-:W-:Y:S01]  /*d040*/  FADD.FTZ R3, R172, R3 ;  /* 0x00000003ac037221 */ /* 0x008fe20000010000 */
[----:B------:R-:W2:Y:S01]  /*d050*/  MUFU.TANH R152, R152 ;  /* 0x0000009800987308 */ /* 0x000ea20000002400 */
[-C--:B------:R-:W-:Y:S01]  /*d060*/  FMUL.FTZ R39, R39, R170.reuse ;  /* 0x000000aa27277220 */ /* 0x080fe20000410000 */
[----:B------:R3:W-:Y:S01]  /*d070*/  SYNCS.ARRIVE.TRANS64.RED.A1T0 RZ, [R14+URZ], RZ ;  /* 0x000000ff0eff79a7 */ /* 0x0007e2000810043f */
[-C--:B------:R-:W-:Y:S01]  /*d080*/  FMUL.FTZ R42, R42, R170.reuse ;  /* 0x000000aa2a2a7220 */ /* 0x080fe20000410000 */
[-C--:B------:R-:W-:Y:S01]  /*d090*/  FMUL.FTZ R43, R43, R170.reuse ;  /* 0x000000aa2b2b7220 */ /* 0x080fe20000410000 */
[-C--:B------:R-:W-:Y:S01]  /*d0a0*/  FMUL.FTZ R46, R46, R170.reuse ;  /* 0x000000aa2e2e7220 */ /* 0x080fe20000410000 */
[----:B------:R-:W-:Y:S01]  /*d0b0*/  FMUL.FTZ R47, R47, R170 ;  /* 0x000000aa2f2f7220 */ /* 0x000fe20000410000 */
[C---:B0-----:R-:W-:Y:S01]  /*d0c0*/  FADD.FTZ R3, R155.reuse, R3 ;  /* 0x000000039b037221 */ /* 0x041fe20000010000 */
[----:B------:R-:W0:Y:S01]  /*d0d0*/  MUFU.TANH R176, R176 ;  /* 0x000000b000b07308 */ /* 0x000e220000002400 */
[----:B------:R-:W-:Y:S01]  /*d0e0*/  F2FP.BF16.F32.PACK_AB R155, R155, R172 ;  /* 0x000000ac9b9b723e */ /* 0x000fe200000010ff */
[----:B------:R-:W-:Y:S01]  /*d0f0*/  FMUL.FTZ R50, R50, R170 ;  /* 0x000000aa32327220 */ /* 0x000fe20000410000 */
[----:B---3--:R-:W-:Y:S01]  /*d100*/  FMNMX.FTZ R14, R161, R218, !PT ;  /* 0x000000daa10e7209 */ /* 0x008fe20007810000 */
[-C--:B------:R-:W-:Y:S01]  /*d110*/  FMUL.FTZ R51, R51, R170.reuse ;  /* 0x000000aa33337220 */ /* 0x080fe20000410000 */
[-C--:B------:R-:W-:Y:S01]  /*d120*/  FMUL.FTZ R54, R54, R170.reuse ;  /* 0x000000aa36367220 */ /* 0x080fe20000410000 */
[----:B------:R-:W-:Y:S01]  /*d130*/  FMUL.FTZ R55, R55, R170 ;  /* 0x000000aa37377220 */ /* 0x000fe20000410000 */
[----:B------:R-:W-:Y:S01]  /*d140*/  FMNMX.FTZ R14, R164, R14, !PT ;  /* 0x0000000ea40e7209 */ /* 0x000fe20007810000 */
[----:B------:R-:W3:Y:S01]  /*d150*/  MUFU.TANH R180, R180 ;  /* 0x000000b400b47308 */ /* 0x000ee20000002400 */
[----:B--2---:R-:W-:Y:S01]  /*d160*/  FSEL R152, R152, -INF , P4 ;  /* 0xff80000098987808 */ /* 0x004fe20002000000 */
[----:B------:R-:W-:Y:S01]  /*d170*/  FMUL.FTZ R58, R58, R170 ;  /* 0x000000aa3a3a7220 */ /* 0x000fe20000410000 */
[----:B------:R-:W-:Y:S01]  /*d180*/  FMNMX.FTZ R14, R165, R14, !PT ;  /* 0x0000000ea50e7209 */ /* 0x000fe20007810000 */
[-C--:B------:R-:W-:Y:S01]  /*d190*/  FMUL.FTZ R59, R59, R170.reuse ;  /* 0x000000aa3b3b7220 */ /* 0x080fe20000410000 */
[-C--:B------:R-:W-:Y:S01]  /*d1a0*/  FMUL.FTZ R62, R62, R170.reuse ;  /* 0x000000aa3e3e7220 */ /* 0x080fe20000410000 */
[----:B------:R-:W-:Y:S01]  /*d1b0*/  FMUL.FTZ R63, R63, R170 ;  /* 0x000000aa3f3f7220 */ /* 0x000fe20000410000 */
[----:B------:R-:W-:Y:S01]  /*d1c0*/  FMNMX.FTZ R14, R154, R14, !PT ;  /* 0x0000000e9a0e7209 */ /* 0x000fe20007810000 */
[----:B------:R-:W-:Y:S01]  /*d1d0*/  MUFU.EX2 R181, R163 ;  /* 0x000000a300b57308 */ /* 0x000fe20000000800 */
[----:B0-----:R-:W-:Y:S01]  /*d1e0*/  FSEL R176, R176, -INF , P2 ;  /* 0xff800000b0b07808 */ /* 0x001fe20001000000 */
[----:B------:R-:W-:Y:S01]  /*d1f0*/  FMUL.FTZ R66, R66, R170 ;  /* 0x000000aa42427220 */ /* 0x000fe20000410000 */
[----:B------:R-:W-:Y:S01]  /*d200*/  FMNMX.FTZ R14, R156, R14, !PT ;  /* 0x0000000e9c0e7209 */ /* 0x000fe20007810000 */
[-C--:B------:R-:W-:Y:S01]  /*d210*/  FMUL.FTZ R67, R67, R170.reuse ;  /* 0x000000aa43437220 */ /* 0x080fe20000410000 */
[-C--:B------:R-:W-:Y:S01]  /*d220*/  FMUL.FTZ R70, R70, R170.reuse ;  /* 0x000000aa46467220 */ /* 0x080fe20000410000 */
[----:B------:R-:W-:Y:S01]  /*d230*/  FMUL.FTZ R71, R71, R170 ;  /* 0x000000aa47477220 */ /* 0x000fe20000410000 */
[----:B------:R-:W-:Y:S01]  /*d240*/  FMNMX.FTZ R14, R157, R14, !PT ;  /* 0x0000000e9d0e7209 */ /* 0x000fe20007810000 */
[----:B------:R-:W0:Y:S01]  /*d250*/  MUFU.EX2 R158, R158 ;  /* 0x0000009e009e7308 */ /* 0x000e220000000800 */
[----:B---3--:R-:W-:Y:S01]  /*d260*/  FSEL R180, R180, -INF , P1 ;  /* 0xff800000b4b47808 */ /* 0x008fe20000800000 */
[----:B------:R-:W-:Y:S01]  /*d270*/  FMUL.FTZ R74, R74, R170 ;  /* 0x000000aa4a4a7220 */ /* 0x000fe20000410000 */
[----:B------:R-:W-:Y:S01]  /*d280*/  FMNMX.FTZ R14, R160, R14, !PT ;  /* 0x0000000ea00e7209 */ /* 0x000fe20007810000 */
[-C--:B------:R-:W-:Y:S01]  /*d290*/  FMUL.FTZ R75, R75, R170.reuse ;  /* 0x000000aa4b4b7220 */ /* 0x080fe20000410000 */
[-C--:B------:R-:W-:Y:S01]  /*d2a0*/  FMUL.FTZ R78, R78, R170.reuse ;  /* 0x000000aa4e4e7220 */ /* 0x080fe20000410000 */
[----:B------:R-:W-:Y:S01]  /*d2b0*/  FMUL.FTZ R79, R79, R170 ;  /* 0x000000aa4f4f7220 */ /* 0x000fe20000410000 */
[----:B------:R-:W-:Y:S01]  /*d2c0*/  FMNMX.FTZ R14, R226, R14, !PT ;  /* 0x0000000ee20e7209 */ /* 0x000fe20007810000 */
[----:B------:R-:W2:Y:S01]  /*d2d0*/  MUFU.EX2 R159, R159 ;  /* 0x0000009f009f7308 */ /* 0x000ea20000000800 */
[-C--:B------:R-:W-:Y:S01]  /*d2e0*/  FMUL.FTZ R82, R82, R170.reuse ;  /* 0x000000aa52527220 */ /* 0x080fe20000410000 */
[----:B------:R-:W-:Y:S01]  /*d2f0*/  FMUL.FTZ R83, R83, R170 ;  /* 0x000000aa53537220 */ /* 0x000fe20000410000 */
[----:B------:R-:W-:Y:S01]  /*d300*/  FMNMX.FTZ R14, R224, R14, !PT ;  /* 0x0000000ee00e7209 */ /* 0x000fe20007810000 */
[-C--:B------:R-:W-:Y:S01]  /*d310*/  FMUL.FTZ R86, R86, R170.reuse ;  /* 0x000000aa56567220 */ /* 0x080fe20000410000 */
[-C--:B------:R-:W-:Y:S01]  /*d320*/  FMUL.FTZ R87, R87, R170.reuse ;  /* 0x000000aa57577220 */ /* 0x080fe20000410000 */
[----:B------:R-:W-:Y:S01]  /*d330*/  FMUL.FTZ R90, R90, R170 ;  /* 0x000000aa5a5a7220 */ /* 0x000fe20000410000 */
[----:B------:R-:W-:Y:S01]  /*d340*/  FMNMX.FTZ R14, R169, R14, !PT ;  /* 0x0000000ea90e7209 */ /* 0x000fe20007810000 */
[----:B------:R-:W3:Y:S01]  /*d350*/  MUFU.EX2 R162, R162 ;  /* 0x000000a200a27308 */ /* 0x000ee20000000800 */
[----:B0-----:R-:W-:Y:S01]  /*d360*/  FADD.FTZ R3, R158, R3 ;  /* 0x000000039e037221 */ /* 0x001fe20000010000 */
[----:B------:R-:W-:Y:S01]  /*d370*/  FMUL.FTZ R91, R91, R170 ;  /* 0x000000aa5b5b7220 */ /* 0x000fe20000410000 */
[----:B------:R-:W-:Y:S01]  /*d380*/  FMNMX.FTZ R14, R168, R14, !PT ;  /* 0x0000000ea80e7209 */ /* 0x000fe20007810000 */
[-C--:B------:R-:W-:Y:S01]  /*d390*/  FMUL.FTZ R94, R94, R170.reuse ;  /* 0x000000aa5e5e7220 */ /* 0x080fe20000410000 */
[-C--:B------:R-:W-:Y:S01]  /*d3a0*/  FMUL.FTZ R95, R95, R170.reuse ;  /* 0x000000aa5f5f7220 */ /* 0x080fe20000410000 */
[----:B------:R-:W-:Y:S01]  /*d3b0*/  FMUL.FTZ R98, R98, R170 ;  /* 0x000000aa62627220 */ /* 0x000fe20000410000 */
[----:B------:R-:W-:Y:S01]  /*d3c0*/  FMNMX.FTZ R14, R173, R14, !PT ;  /* 0x0000000ead0e7209 */ /* 0x000fe20007810000 */
[----:B------:R-:W-:Y:S01]  /*d3d0*/  MUFU.EX2 R166, R166 ;  /* 0x000000a600a67308 */ /* 0x000fe20000000800 */
[----:B--2---:R-:W-:Y:S01]  /*d3e0*/  FADD.FTZ R3, R159, R3 ;  /* 0x000000039f037221 */ /* 0x004fe20000010000 */
[----:B------:R-:W-:Y:S01]  /*d3f0*/  FMUL.FTZ R99, R99, R170 ;  /* 0x000000aa63637220 */ /* 0x000fe20000410000 */
[----:B------:R-:W-:Y:S01]  /*d400*/  FMNMX.FTZ R14, R152, R14, !PT ;  /* 0x0000000e980e7209 */ /* 0x000fe20007810000 */
[-C--:B------:R-:W-:Y:S01]  /*d410*/  FMUL.FTZ R102, R102, R170.reuse ;  /* 0x000000aa66667220 */ /* 0x080fe20000410000 */
[-C--:B------:R-:W-:Y:S01]  /*d420*/  FMUL.FTZ R103, R103, R170.reuse ;  /* 0x000000aa67677220 */ /* 0x080fe20000410000 */
[----:B------:R-:W-:Y:S01]  /*d430*/  FMUL.FTZ R106, R106, R170 ;  /* 0x000000aa6a6a7220 */ /* 0x000fe20000410000 */
[----:B------:R-:W-:Y:S01]  /*d440*/  FMNMX.FTZ R14, R177, R14, !PT ;  /* 0x0000000eb10e7209 */ /* 0x000fe20007810000 */
[----:B------:R-:W-:Y:S01]  /*d450*/  MUFU.EX2 R167, R167 ;  /* 0x000000a700a77308 */ /* 0x000fe20000000800 */
[----:B---3--:R-:W-:Y:S01]  /*d460*/  FADD.FTZ R3, R162, R3 ;  /* 0x00000003a2037221 */ /* 0x008fe20000010000 */
[----:B------:R-:W-:Y:S01]  /*d470*/  FMUL.FTZ R107, R107, R170 ;  /* 0x000000aa6b6b7220 */ /* 0x000fe20000410000 */
[----:B------:R-:W-:Y:S01]  /*d480*/  FMNMX.FTZ R14, R176, R14, !PT ;  /* 0x0000000eb00e7209 */ /* 0x000fe20007810000 */
[-C--:B------:R-:W-:Y:S01]  /*d490*/  FMUL.FTZ R110, R110, R170.reuse ;  /* 0x000000aa6e6e7220 */ /* 0x080fe20000410000 */
[-C--:B------:R-:W-:Y:S01]  /*d4a0*/  FMUL.FTZ R111, R111, R170.reuse ;  /* 0x000000aa6f6f7220 */ /* 0x080fe20000410000 */
[----:B------:R-:W-:Y:S01]  /*d4b0*/  FMUL.FTZ R114, R114, R170 ;  /* 0x000000aa72727220 */ /* 0x000fe20000410000 */
[----:B------:R-:W-:Y:S01]  /*d4c0*/  FMNMX.FTZ R14, R180, R14, !PT ;  /* 0x0000000eb40e7209 */ /* 0x000fe20007810000 */
[----:B------:R-:W-:Y:S01]  /*d4d0*/  MUFU.EX2 R171, R171 ;  /* 0x000000ab00ab7308 */ /* 0x000fe20000000800 */
[-C--:B------:R-:W-:Y:S01]  /*d4e0*/  FMUL.FTZ R115, R115, R170.reuse ;  /* 0x000000aa73737220 */ /* 0x080fe20000410000 */
[-C--:B------:R-:W-:Y:S01]  /*d4f0*/  FMUL.FTZ R118, R118, R170.reuse ;  /* 0x000000aa76767220 */ /* 0x080fe20000410000 */
[-C--:B------:R-:W-:Y:S01]  /*d500*/  FMUL.FTZ R119, R119, R170.reuse ;  /* 0x000000aa77777220 */ /* 0x080fe20000410000 */
[----:B------:R-:W0:Y:S01]  /*d510*/  SHFL.BFLY PT, R172, R14, 0x2, 0x1f ;  /* 0x0c401f000eac7f89 */ /* 0x000e2200000e0000 */
        /* <DEDUP_REMOVED lines=17> */
[----:B------:R-:W-:-:S02]  /*d630*/  FMUL.FTZ R151, R151, R170 ;  /* 0x000000aa97977220 */ /* 0x000fc40000410000 */
[----:B------:R-:W-:Y:S01]  /*d640*/  MUFU.EX2 R178, R178 ;  /* 0x000000b200b27308 */ /* 0x000fe20000000800 */
[----:B0-----:R-:W-:-:S05]  /*d650*/  FMNMX.FTZ R14, R14, R172, !PT ;  /* 0x000000ac0e0e7209 */ /* 0x001fca0007810000 */
[----:B------:R-:W0:Y:S02]  /*d660*/  SHFL.BFLY PT, R172, R14, 0x1, 0x1f ;  /* 0x0c201f000eac7f89 */ /* 0x000e2400000e0000 */
[----:B0-----:R-:W-:Y:S01]  /*d670*/  FMNMX.FTZ R14, R14, R172, !PT ;  /* 0x000000ac0e0e7209 */ /* 0x001fe20007810000 */
[----:B------:R-:W-:-:S03]  /*d680*/  IMAD.MOV R172, RZ, RZ, -R215 ;  /* 0x000000ffffac7224 */ /* 0x000fc600078e0ad7 */
[----:B------:R-:W-:Y:S02]  /*d690*/  FSETP.NEU.FTZ.AND P2, PT, R14, -INF , PT ;  /* 0xff8000000e00780b */ /* 0x000fe40003f5d000 */
[----:B------:R-:W-:Y:S02]  /*d6a0*/  ISETP.NE.AND P1, PT, R192, R172, PT ;  /* 0x000000acc000720c */ /* 0x000fe40003f25270 */
[----:B------:R-:W-:-:S05]  /*d6b0*/  FSEL R163, R14, RZ, P2 ;  /* 0x000000ff0ea37208 */ /* 0x000fca0001000000 */
[----:B------:R-:W-:-:S04]  /*d6c0*/  FADD.FTZ R163, -R163, R218 ;  /* 0x000000daa3a37221 */ /* 0x000fc80000010100 */
[----:B------:R-:W-:Y:S02]  /*d6d0*/  FMUL.FTZ R163, R163, R13 ;  /* 0x0000000da3a37220 */ /* 0x000fe40000410000 */
[----:B------:R-:W-:Y:S02]  /*d6e0*/  @!P1 IMAD R182, R219, 0x40, R193 ;  /* 0x00000040dbb69824 */ /* 0x000fe400078e02c1 */
[----:B------:R-:W0:Y:S02]  /*d6f0*/  MUFU.EX2 R172, R163 ;  /* 0x000000a300ac7308 */ /* 0x000e240000000800 */
[----:B------:R-:W-:-:S05]  /*d700*/  @!P1 IMAD R182, R182, 0x4, R2 ;  /* 0x00000004b6b69824 */ /* 0x000fca00078e0202 */
[----:B------:R-:W-:Y:S01]  /*d710*/  @!P1 STS [R182+0x28820], R170 ;  /* 0x028820aab6009388 */ /* 0x000fe20000000800 */
[----:B------:R-:W-:Y:S03]  /*d720*/  MUFU.EX2 R163, R220 ;  /* 0x000000dc00a37308 */ /* 0x000fe60000000800 */
        /* <DEDUP_REMOVED lines=15> */
[----:B------:R-:W-:Y:S01]  /*d820*/  FSEL R182, R182, RZ, P2 ;  /* 0x000000ffb6b67208 */ /* 0x000fe20001000000 */
[-C--:B------:R-:W-:Y:S01]  /*d830*/  FMUL.FTZ R49, R49, R172.reuse ;  /* 0x000000ac31317220 */ /* 0x080fe20000410000 */
[-C--:B------:R-:W-:Y:S01]  /*d840*/  FMUL.FTZ R52, R52, R172.reuse ;  /* 0x000000ac34347220 */ /* 0x080fe20000410000 */
[-C--:B------:R-:W-:Y:S01]  /*d850*/  FMUL.FTZ R53, R53, R172.reuse ;  /* 0x000000ac35357220 */ /* 0x080fe20000410000 */
[-C--:B------:R-:W-:Y:S01]  /*d860*/  FMUL.FTZ R56, R56, R172.reuse ;  /* 0x000000ac38387220 */ /* 0x080fe20000410000 */
        /* <DEDUP_REMOVED lines=17> */
[----:B------:R-:W-:Y:S01]  /*d980*/  FFMA.FTZ R180, R180, R13, -R182 ;  /* 0x0000000db4b47223 */ /* 0x000fe200000108b6 */
[-C--:B------:R-:W-:Y:S01]  /*d990*/  FMUL.FTZ R57, R57, R172.reuse ;  /* 0x000000ac39397220 */ /* 0x080fe20000410000 */
[-C--:B------:R-:W-:Y:S01]  /*d9a0*/  FMUL.FTZ R60, R60, R172.reuse ;  /* 0x000000ac3c3c7220 */ /* 0x080fe20000410000 */
[----:B------:R-:W3:Y:S01]  /*d9b0*/  MUFU.EX2 R165, R165 ;  /* 0x000000a500a57308 */ /* 0x000ee20000000800 */
        /* <DEDUP_REMOVED lines=24> */
[----:B-----5:R-:W-:Y:S01]  /*db40*/  F2FP.BF16.F32.PACK_AB R157, R159, R158 ;  /* 0x0000009e9f9d723e */ /* 0x020fe200000010ff */
[----:B0-----:R-:W-:Y:S01]  /*db50*/  FFMA.FTZ R158, R172, R0, R152 ;  /* 0x00000000ac9e7223 */ /* 0x001fe20000010098 */
[C---:B------:R-:W-:Y:S01]  /*db60*/  FADD.FTZ R0, R181.reuse, R3 ;  /* 0x00000003b5007221 */ /* 0x040fe20000010000 */
[----:B------:R-:W-:Y:S01]  /*db70*/  F2FP.BF16.F32.PACK_AB R159, R181, R162 ;  /* 0x000000a2b59f723e */ /* 0x000fe200000010ff */
[----:B------:R-:W-:Y:S01]  /*db80*/  FMUL.FTZ R104, R104, R172 ;  /* 0x000000ac68687220 */ /* 0x000fe20000410000 */
[C---:B--2---:R-:W-:Y:S01]  /*db90*/  FADD.FTZ R158, R164.reuse, R158 ;  /* 0x0000009ea49e7221 */ /* 0x044fe20000010000 */
[----:B------:R-:W-:Y:S01]  /*dba0*/  F2FP.BF16.F32.PACK_AB R152, R164, R152 ;  /* 0x00000098a498723e */ /* 0x000fe200000010ff */
[----:B------:R-:W0:Y:S01]  /*dbb0*/  MUFU.EX2 R160, R160 ;  /* 0x000000a000a07308 */ /* 0x000e220000000800 */
[-C--:B------:R-:W-:Y:S01]  /*dbc0*/  FMUL.FTZ R105, R105, R172.reuse ;  /* 0x000000ac69697220 */ /* 0x080fe20000410000 */
[----:B---3--:R-:W-:Y:S01]  /*dbd0*/  FADD.FTZ R158, R165, R158 ;  /* 0x0000009ea59e7221 */ /* 0x008fe20000010000 */
[-C--:B------:R-:W-:Y:S01]  /*dbe0*/  FMUL.FTZ R108, R108, R172.reuse ;  /* 0x000000ac6c6c7220 */ /* 0x080fe20000410000 */
[-C--:B------:R-:W-:Y:S01]  /*dbf0*/  FMUL.FTZ R109, R109, R172.reuse ;  /* 0x000000ac6d6d7220 */ /* 0x080fe20000410000 */
[----:B------:R-:W-:Y:S01]  /*dc00*/  FMUL.FTZ R112, R112, R172 ;  /* 0x000000ac70707220 */ /* 0x000fe20000410000 */
[C---:B----4-:R-:W-:Y:S01]  /*dc10*/  FADD.FTZ R158, R154.reuse, R158 ;  /* 0x0000009e9a9e7221 */ /* 0x050fe20000010000 */
[----:B------:R-:W-:Y:S01]  /*dc20*/  F2FP.BF16.F32.PACK_AB R154, R154, R165 ;  /* 0x000000a59a9a723e */ /* 0x000fe200000010ff */
[----:B------:R-:W2:Y:S01]  /*dc30*/  MUFU.EX2 R226, R226 ;  /* 0x000000e200e27308 */ /* 0x000ea20000000800 */
[----:B------:R-:W-:Y:S01]  /*dc40*/  BAR.SYNC.DEFER_BLOCKING 0xf, 0x100 ;  /* 0x03c4000000007b1d */ /* 0x000fe20000010000 */
[----:B-1----:R-:W-:Y:S01]  /*dc50*/  FADD.FTZ R158, R156, R158 ;  /* 0x0000009e9c9e7221 */ /* 0x002fe20000010000 */
[----:B------:R-:W-:Y:S01]  /*dc60*/  F2FP.BF16.F32.PACK_AB R156, R161, R156 ;  /* 0x0000009ca19c723e */ /* 0x000fe200000010ff */
[----:B------:R-:W-:Y:S01]  /*dc70*/  FMUL.FTZ R113, R113, R172 ;  /* 0x000000ac71717220 */ /* 0x000fe20000410000 */
[----:B------:R-:W-:Y:S01]  /*dc80*/  F2FP.BF16.F32.PACK_AB R165, R175, R174 ;  /* 0x000000aeafa5723e */ /* 0x000fe200000010ff */
[----:B------:R-:W-:Y:S01]  /*dc90*/  FADD.FTZ R158, R161, R158 ;  /* 0x0000009ea19e7221 */ /* 0x000fe20000010000 */
[----:B------:R-:W-:Y:S01]  /*dca0*/  F2FP.BF16.F32.PACK_AB R161, R167, R166 ;  /* 0x000000a6a7a1723e */ /* 0x000fe200000010ff */
[----:B------:R-:W1:Y:S01]  /*dcb0*/  MUFU.EX2 R224, R224 ;  /* 0x000000e000e07308 */ /* 0x000e620000000800 */
[-C--:B------:R-:W-:Y:S01]  /*dcc0*/  FMUL.FTZ R116, R116, R172.reuse ;  /* 0x000000ac74747220 */ /* 0x080fe20000410000 */
[----:B0-----:R-:W-:Y:S01]  /*dcd0*/  FADD.FTZ R158, R160, R158 ;  /* 0x0000009ea09e7221 */ /* 0x001fe20000010000 */
        /* <DEDUP_REMOVED lines=14> */
[----:B-1----:R-:W-:Y:S01]  /*ddc0*/  FADD.FTZ R160, R224, R3 ;  /* 0x00000003e0a07221 */ /* 0x002fe20000010000 */
[----:B------:R-:W-:Y:S01]  /*ddd0*/  FADD.FTZ R3, R166, R0 ;  /* 0x00000000a6037221 */ /* 0x000fe20000010000 */
[----:B------:R1:W-:Y:S01]  /*dde0*/  STSM.16.M88.4 [R216+0x26800], R152 ;  /* 0x02680098d8007844 */ /* 0x0003e20000000200 */
[-C--:B------:R-:W-:Y:S01]  /*ddf0*/  FMUL.FTZ R137, R137, R172.reuse ;  /* 0x000000ac89897220 */ /* 0x080fe20000410000 */
[----:B------:R-:W-:Y:S01]  /*de00*/  FMUL.FTZ R140, R140, R172 ;  /* 0x000000ac8c8c7220 */ /* 0x000fe20000410000 */
[----:B------:R-:W-:Y:S01]  /*de10*/  FADD.FTZ R3, R167, R3 ;  /* 0x00000003a7037221 */ /* 0x000fe20000010000 */
[----:B------:R1:W-:Y:S01]  /*de20*/  STSM.16.M88.4 [R217], R156 ;  /* 0x0000009cd9007844 */ /* 0x0003e20000000200 */
[----:B------:R-:W3:Y:S01]  /*de30*/  MUFU.EX2 R162, R173 ;  /* 0x000000ad00a27308 */ /* 0x000ee20000000800 */
[----:B0-----:R-:W-:Y:S01]  /*de40*/  FADD.FTZ R0, R169, R160 ;  /* 0x000000a0a9007221 */ /* 0x001fe20000010000 */
[----:B------:R-:W-:Y:S01]  /*de50*/  FADD.FTZ R3, R163, R3 ;  /* 0x00000003a3037221 */ /* 0x000fe20000010000 */
[----:B------:R-:W-:Y:S01]  /*de60*/  F2FP.BF16.F32.PACK_AB R160, R169, R224 ;  /* 0x000000e0a9a0723e */ /* 0x000fe200000010ff */
[-C--:B------:R-:W-:Y:S01]  /*de70*/  FMUL.FTZ R141, R141, R172.reuse ;  /* 0x000000ac8d8d7220 */ /* 0x080fe20000410000 */
[C---:B------:R-:W-:Y:S01]  /*de80*/  F2FP.BF16.F32.PACK_AB R163, R171.reuse, R163 ;  /* 0x000000a3aba3723e */ /* 0x040fe200000010ff */
[----:B------:R-:W-:Y:S01]  /*de90*/  FADD.FTZ R3, R171, R3 ;  /* 0x00000003ab037221 */ /* 0x000fe20000010000 */
[-C--:B------:R-:W-:Y:S01]  /*dea0*/  FMUL.FTZ R144, R144, R172.reuse ;  /* 0x000000ac90907220 */ /* 0x080fe20000410000 */
[----:B------:R-:W0:Y:S01]  /*deb0*/  MUFU.EX2 R164, R183 ;  /* 0x000000b700a47308 */ /* 0x000e220000000800 */
[----:B--2---:R-:W-:Y:S01]  /*dec0*/  FADD.FTZ R0, R168, R0 ;  /* 0x00000000a8007221 */ /* 0x004fe20000010000 */
[----:B------:R-:W-:Y:S01]  /*ded0*/  FADD.FTZ R3, R174, R3 ;  /* 0x00000003ae037221 */ /* 0x000fe20000010000 */
[-C--:B------:R-:W-:Y:S01]  /*dee0*/  FMUL.FTZ R145, R145, R172.reuse ;  /* 0x000000ac91917220 */ /* 0x080fe20000410000 */
[-C--:B------:R-:W-:Y:S01]  /*def0*/  FMUL.FTZ R148, R148, R172.reuse ;  /* 0x000000ac94947220 */ /* 0x080fe20000410000 */
[----:B------:R-:W-:Y:S01]  /*df00*/  FMUL.FTZ R149, R149, R172 ;  /* 0x000000ac95957220 */ /* 0x000fe20000410000 */
[----:B------:R-:W-:-:S02]  /*df10*/  FADD.FTZ R3, R175, R3 ;  /* 0x00000003af037221 */ /* 0x000fc40000010000 */
[----:B------:R-:W2:Y:S01]  /*df20*/  MUFU.EX2 R177, R177 ;  /* 0x000000b100b17308 */ /* 0x000ea20000000800 */
[----:B---3--:R-:W-:Y:S01]  /*df30*/  FADD.FTZ R0, R162, R0 ;  /* 0x00000000a2007221 */ /* 0x008fe20000010000 */
[----:B------:R-:W-:Y:S01]  /*df40*/  FADD.FTZ R3, R178, R3 ;  /* 0x00000003b2037221 */ /* 0x000fe20000010000 */
[----:B------:R-:W-:-:S05]  /*df50*/  F2FP.BF16.F32.PACK_AB R162, R162, R168 ;  /* 0x000000a8a2a2723e */ /* 0x000fca00000010ff */
[----:B------:R-:W3:Y:S01]  /*df60*/  MUFU.EX2 R176, R176 ;  /* 0x000000b000b07308 */ /* 0x000ee20000000800 */
[----:B0-----:R-:W-:Y:S01]  /*df70*/  FADD.FTZ R0, R164, R0 ;  /* 0x00000000a4007221 */ /* 0x001fe20000010000 */
[----:B------:R1:W-:Y:S06]  /*df80*/  STSM.16.M88.4 [R222], R160 ;  /* 0x000000a0de007844 */ /* 0x0003ec0000000200 */
[----:B------:R-:W0:Y:S01]  /*df90*/  MUFU.EX2 R166, R180 ;  /* 0x000000b400a67308 */ /* 0x000e220000000800 */
[C---:B--2---:R-:W-:Y:S01]  /*dfa0*/  FADD.FTZ R0, R177.reuse, R0 ;  /* 0x00000000b1007221 */ /* 0x044fe20000010000 */
[----:B------:R-:W-:-:S06]  /*dfb0*/  F2FP.BF16.F32.PACK_AB R164, R177, R164 ;  /* 0x000000a4b1a4723e */ /* 0x000fcc00000010ff */
[----:B------:R-:W2:Y:S01]  /*dfc0*/  MUFU.EX2 R167, R179 ;  /* 0x000000b300a77308 */ /* 0x000ea20000000800 */
[----:B---3--:R-:W-:-:S04]  /*dfd0*/  FADD.FTZ R0, R176, R0 ;  /* 0x00000000b0007221 */ /* 0x008fc80000010000 */
[C---:B0-----:R-:W-:Y:S01]  /*dfe0*/  FADD.FTZ R0, R166.reuse, R0 ;  /* 0x00000000a6007221 */ /* 0x041fe20000010000 */
[----:B------:R-:W-:Y:S01]  /*dff0*/  F2FP.BF16.F32.PACK_AB R166, R166, R176 ;  /* 0x000000b0a6a6723e */ /* 0x000fe200000010ff */
[C---:B--2---:R-:W-:Y:S01]  /*e000*/  FADD.FTZ R3, R167.reuse, R3 ;  /* 0x00000003a7037221 */ /* 0x044fe20000010000 */
[----:B------:R-:W-:-:S05]  /*e010*/  F2FP.BF16.F32.PACK_AB R167, R167, R178 ;  /* 0x000000b2a7a7723e */ /* 0x000fca00000010ff */
[----:B------:R1:W-:Y:S01]  /*e020*/  STSM.16.M88.4 [R221], R164 ;  /* 0x000000a4dd007844 */ /* 0x0003e20000000200 */
[----:B------:R-:W-:Y:S05]  /*e030*/  @!P0 BRA `(.L_x_4800) ;  /* 0x0000000000048947 */ /* 0x000fea0003800000 */
[----:B------:R-:W-:Y:S01]  /*e040*/  BPT.TRAP 0x1 ;  /* 0x000000040000795c */ /* 0x000fe20000300000 */
.L_x_4800:
[----:B------:R0:W2:Y:S01]  /*e050*/  SYNCS.PHASECHK.TRANS64.TRYWAIT P1, [R209+URZ+0x28c50], R213 ;  /* 0x028c50d5d10075a7 */ /* 0x0000a2000802017f */
[----:B------:R-:W-:Y:S05]  /*e060*/  @!P0 BRA `(.L_x_4801) ;  /* 0x0000000000048947 */ /* 0x000fea0003800000 */
[----:B------:R-:W-:Y:S01]  /*e070*/  BPT.TRAP 0x1 ;  /* 0x000000040000795c */ /* 0x000fe20000300000 */
.L_x_4801:
[----:B------:R-:W-:Y:S04]  /*e080*/  BSSY B2, `(.L_x_4802) ;  /* 0x0000004000027945 */ /* 0x000fe80003800000 */
[----:B--2---:R-:W-:Y:S05]  /*e090*/  @P1 BRA `(.L_x_4803) ;  /* 0x0000000000081947 */ /* 0x004fea0003800000 */
[----:B------:R-:W2:Y:S02]  /*e0a0*/  SYNCS.PHASECHK.TRANS64.TRYWAIT P1, [R209+URZ+0x28c50], R213 ;  /* 0x028c50d5d10075a7 */ /* 0x000ea4000802017f */
[----:B--2---:R-:W-:Y:S05]  /*e0b0*/  @!P1 BRA `(.L_x_4804) ;  /* 0x000000e400489947 */ /* 0x004fea0003800000 */
.L_x_4803:
[----:B------:R-:W-:Y:S05]  /*e0c0*/  BSYNC B2 ;  /* 0x0000000000027941 */ /* 0x000fea0003800000 */
.L_x_4802:
        /* <DEDUP_REMOVED lines=8> */
[----:B-1----:R-:W-:Y:S01]  /*e150*/  VIADD R152, R168, 0x80 ;  /* 0x00000080a8987836 */ /* 0x002fe20000000000 */
        /* <DEDUP_REMOVED lines=31> */
.L_x_4805:
[C---:B------:R-:W-:Y:S01]  /*e350*/  ISETP.GT.AND P1, PT, R21.reuse, R20, PT ;  /* 0x000000141500720c */ /* 0x040fe20003f24270 */
[----:B------:R-:W-:Y:S01]  /*e360*/  VIADD R21, R21, 0xffffffff ;  /* 0xffffffff15157836 */ /* 0x000fe20000000000 */
[----:B0-2---:R-:W-:Y:S01]  /*e370*/  IADD3 R209, R209, 0x28c60, RZ ;  /* 0x00028c60d1d17810 */ /* 0x005fe20007ffe0ff */
[----:B------:R-:W-:Y:S02]  /*e380*/  IMAD.MOV.U32 R220, RZ, RZ, R15 ;  /* 0x000000ffffdc7224 */ /* 0x000fe400078e000f */
[----:B------:R-:W-:Y:S01]  /*e390*/  IMAD.MOV.U32 R218, RZ, RZ, R14 ;  /* 0x000000ffffda7224 */ /* 0x000fe200078e000e */
[----:B------:R-:W-:Y:S01]  /*e3a0*/  PRMT R209, R187, 0x654, R209 ;  /* 0x00000654bbd17816 */ /* 0x000fe200000000d1 */
[----:B------:R-:W-:-:S03]  /*e3b0*/  IMAD.MOV.U32 R219, RZ, RZ, R18 ;  /* 0x000000ffffdb7224 */ /* 0x000fc600078e0012 */
[----:B------:R0:W-:Y:S03]  /*e3c0*/  SYNCS.ARRIVE.TRANS64.RED.A1T0 RZ, [R209+URZ], RZ ;  /* 0x000000ffd1ff79a7 */ /* 0x0001e6000810043f */
[----:B------:R-:W-:Y:S05]  /*e3d0*/  @P1 BRA `(.L_x_4806) ;  /* 0xffffffdc00281947 */ /* 0x000fea000383ffff */
[----:B------:R-:W-:Y:S05]  /*e3e0*/  BSYNC B0 ;  /* 0x0000000000007941 */ /* 0x000fea0003800000 */
.L_x_4793:
[----:B0-----:R-:W-:-:S07]  /*e3f0*/  IMAD.MOV.U32 R209, RZ, RZ, R21 ;  /* 0x000000ffffd17224 */ /* 0x001fce00078e0015 */
.L_x_4792:
[----:B------:R-:W-:Y:S05]  /*e400*/  BSYNC B1 ;  /* 0x0000000000017941 */ /* 0x000fea0003800000 */
.L_x_4791:
[----:B------:R-:W-:Y:S01]  /*e410*/  ISETP.GE.AND P1, PT, R209, RZ, PT ;  /* 0x000000ffd100720c */ /* 0x000fe20003f26270 */
[----:B------:R-:W-:-:S12]  /*e420*/  BSSY B0, `(.L_x_4807) ;  /* 0x00001e6000007945 */ /* 0x000fd80003800000 */
[----:B------:R-:W-:Y:S05]  /*e430*/  @!P1 BRA `(.L_x_4808) ;  /* 0x0000001c00909947 */ /* 0x000fea0003800000 */
[----:B------:R-:W-:Y:S02]  /*e440*/  IMAD.MOV.U32 R21, RZ, RZ, R15 ;  /* 0x000000ffff157224 */ /* 0x000fe400078e000f */
[----:B------:R-:W-:Y:S02]  /*e450*/  IMAD.MOV.U32 R213, RZ, RZ, R14 ;  /* 0x000000ffffd57224 */ /* 0x000fe400078e000e */
[----:B------:R-:W-:-:S07]  /*e460*/  IMAD.MOV.U32 R199, RZ, RZ, R18 ;  /* 0x000000ffffc77224 */ /* 0x000fce00078e0012 */
.L_x_4821:
[----:B------:R-:W-:-:S05]  /*e470*/  VIADD R18, R199, 0x1 ;  /* 0x00000001c7127836 */ /* 0x000fca0000000000 */
[----:B------:R-:W-:-:S04]  /*e480*/  ISETP.NE.AND P1, PT, R18, 0x2, PT ;  /* 0x000000021200780c */ /* 0x000fc80003f25270 */
[----:B------:R-:W-:Y:S02]  /*e490*/  SEL R13, RZ, 0x1, P1 ;  /* 0x00000001ff0d7807 */ /* 0x000fe40000800000 */
[----:B------:R-:W-:Y:S02]  /*e4a0*/  SEL R18, R18, RZ, P1 ;  /* 0x000000ff12127207 */ /* 0x000fe40000800000 */
[----:B------:R-:W-:Y:S01]  /*e4b0*/  LOP3.LUT R19, R19, R13, RZ, 0x3c, !PT ;  /* 0x0000000d13137212 */ /* 0x000fe200078e3cff */
[----:B0-----:R-:W-:Y:S06]  /*e4c0*/  @!P0 BRA `(.L_x_4809) ;  /* 0x0000000000048947 */ /* 0x001fec0003800000 */
[----:B------:R-:W-:Y:S01]  /*e4d0*/  BPT.TRAP 0x1 ;  /* 0x000000040000795c */ /* 0x000fe20000300000 */
.L_x_4809:
[----:B------:R-:W-:Y:S01]  /*e4e0*/  IMAD R198, R18, 0x8, R2 ;  /* 0x0000000812c67824 */ /* 0x000fe200078e0202 */
[----:B------:R-:W-:-:S04]  /*e4f0*/  SHF.L.U32 R20, R19, 0x1f, RZ ;  /* 0x0000001f13147819 */ /* 0x000fc800000006ff */
[----:B------:R0:W1:Y:S01]  /*e500*/  SYNCS.PHASECHK.TRANS64.TRYWAIT P1, [R198+URZ+0x28c30], R20 ;  /* 0x028c3014c60075a7 */ /* 0x000062000802017f */
[----:B------:R-:W-:Y:S05]  /*e510*/  @!P0 BRA `(.L_x_4810) ;  /* 0x0000000000048947 */ /* 0x000fea0003800000 */
[----:B------:R-:W-:Y:S01]  /*e520*/  BPT.TRAP 0x1 ;  /* 0x000000040000795c */ /* 0x000fe20000300000 */
.L_x_4810:
[----:B------:R-:W-:Y:S01]  /*e530*/  BSSY B1, `(.L_x_4811) ;  /* 0x0000006000017945 */ /* 0x000fe20003800000 */
[----:B------:R-:W-:Y:S02]  /*e540*/  IMAD R154, R18, 0x200, R12 ;  /* 0x00000200129a7824 */ /* 0x000fe400078e020c */
[----:B------:R-:W-:Y:S01]  /*e550*/  IMAD.MOV.U32 R155, RZ, RZ, 0x40000040 ;  /* 0x40000040ff9b7424 */ /* 0x000fe200078e00ff */
[----:B-1----:R-:W-:Y:S06]  /*e560*/  @P1 BRA `(.L_x_4812) ;  /* 0x0000000000081947 */ /* 0x002fec0003800000 */
[----:B------:R-:W1:Y:S02]  /*e570*/  SYNCS.PHASECHK.TRANS64.TRYWAIT P1, [R198+URZ+0x28c30], R20 ;  /* 0x028c3014c60075a7 */ /* 0x000e64000802017f */
[----:B-1----:R-:W-:Y:S05]  /*e580*/  @!P1 BRA `(.L_x_4813) ;  /* 0x000000e000289947 */ /* 0x002fea0003800000 */
.L_x_4812:
[----:B------:R-:W-:Y:S05]  /*e590*/  BSYNC B1 ;  /* 0x0000000000017941 */ /* 0x000fea0003800000 */
.L_x_4811:
        /* <DEDUP_REMOVED lines=14> */
[----:B------:R-:W-:Y:S01]  /*e680*/  WARPGROUP.ARRIVE ;  /* 0x00000000000079c5 */ /* 0x000fe20000000000 */
[----:B------:R-:W-:Y:S02]  /*e690*/  R2UR UR8, R10 ;  /* 0x000000000a0872ca */ /* 0x000fe400000e0000 */
[----:B------:R-:W-:Y:S02]  /*e6a0*/  R2UR UR9, R11 ;  /* 0x000000000b0972ca */ /* 0x000fe400000e0000 */
[----:B------:R-:W-:Y:S01]  /*e6b0*/  R2UR UR14, R14 ;  /* 0x000000000e0e72ca */ /* 0x000fe200000e0000 */
[----:B------:R-:W-:Y:S01]  /*e6c0*/  HGMMA.64x64x16.F32.BF16 R152, gdesc[UR4], RZ, !UPT, gsb0 ;  /* 0x00e00000049879f0 */ /* 0x000fe2000c0018ff */
[----:B------:R-:W-:Y:S02]  /*e6d0*/  R2UR UR15, R15 ;  /* 0x000000000f0f72ca */ /* 0x000fe400000e0000 */
[----:B------:R-:W-:-:S02]  /*e6e0*/  R2UR UR12, R8 ;  /* 0x00000000080c72ca */ /* 0x000fc400000e0000 */
        /* <DEDUP_REMOVED lines=15> */
.L_x_4814:
        /* <DEDUP_REMOVED lines=61> */
[----:B--2---:R-:W-:Y:S02]  /*ebb0*/  FMNMX.FTZ R14, R14, R13, !PT ;  /* 0x0000000d0e0e7209 */ /* 0x004fe40007810000 */
[----:B------:R-:W-:-:S03]  /*ebc0*/  MOV R13, UR36 ;  /* 0x00000024000d7c02 */ /* 0x000fc60008000f00 */
[C---:B------:R-:W-:Y:S02]  /*ebd0*/  FADD.FTZ R173, -R14.reuse, R213 ;  /* 0x000000d50ead7221 */ /* 0x040fe40000010100 */
[-C--:B------:R-:W-:Y:S02]  /*ebe0*/  FMUL.FTZ R154, R14, R13.reuse ;  /* 0x0000000d0e9a7220 */ /* 0x080fe40000410000 */
[-C--:B------:R-:W-:Y:S02]  /*ebf0*/  FMUL.FTZ R173, R173, R13.reuse ;  /* 0x0000000dadad7220 */ /* 0x080fe40000410000 */
        /* <DEDUP_REMOVED lines=17> */
[----:B------:R-:W-:-:S03]  /*ed10*/  FFMA.FTZ R181, R181, R13, -R154 ;  /* 0x0000000db5b57223 */ /* 0x000fc6000001089a */
[----:B------:R-:W4:Y:S01]  /*ed20*/  MUFU.EX2 R152, R152 ;  /* 0x0000009800987308 */ /* 0x000f220000000800 */
        /* <DEDUP_REMOVED lines=35> */
[----:B------:R-:W-:Y:S01]  /*ef60*/  FMUL.FTZ R178, R183, UR38 ;  /* 0x00000026b7b27c20 */ /* 0x000fe20008410000 */
        /* <DEDUP_REMOVED lines=23> */
[-C--:B------:R-:W-:Y:S01]  /*f0e0*/  FMUL.FTZ R93, R93, R173.reuse ;  /* 0x000000ad5d5d7220 */ /* 0x080fe20000410000 */
        /* <DEDUP_REMOVED lines=76> */
[----:B------:R-:W-:-:S04]  /*f5b0*/  @!P1 IMAD R179, R199, 0x40, R193 ;  /* 0x00000040c7b39824 */ /* 0x000fc800078e02c1 */
[----:B------:R-:W-:Y:S01]  /*f5c0*/  FADD.FTZ R21, -R15, R21 ;  /* 0x000000150f157221 */ /* 0x000fe20000010100 */
        /* <DEDUP_REMOVED lines=90> */
[----:B0-----:R-:W-:Y:S01]  /*fb70*/  FADD.FTZ R159, R0, R158 ;  /* 0x0000009e009f7221 */ /* 0x001fe20000010000 */
[----:B------:R-:W-:Y:S01]  /*fb80*/  F2FP.BF16.F32.PACK_AB R158, R164, R161 ;  /* 0x000000a1a49e723e */ /* 0x000fe200000010ff */
[----:B------:R0:W-:Y:S01]  /*fb90*/  STSM.16.M88.4 [R216+0x26800], R152 ;  /* 0x02680098d8007844 */ /* 0x0001e20000000200 */
[-C--:B------:R-:W-:Y:S01]  /*fba0*/  FMUL.FTZ R123, R123, R21.reuse ;  /* 0x000000157b7b7220 */ /* 0x080fe20000410000 */
[-C--:B------:R-:W-:Y:S01]  /*fbb0*/  FMUL.FTZ R126, R126, R21.reuse ;  /* 0x000000157e7e7220 */ /* 0x080fe20000410000 */
[-C--:B------:R-:W-:Y:S01]  /*fbc0*/  FMUL.FTZ R127, R127, R21.reuse ;  /* 0x000000157f7f7220 */ /* 0x080fe20000410000 */
[----:B------:R-:W-:Y:S01]  /*fbd0*/  FMUL.FTZ R130, R130, R21 ;  /* 0x0000001582827220 */ /* 0x000fe20000410000 */
        /* <DEDUP_REMOVED lines=22> */
[----:B------:R-:W-:Y:S01]  /*fd40*/  FMUL.FTZ R143, R143, R21 ;  /* 0x000000158f8f7220 */ /* 0x000fe20000410000 */
        /* <DEDUP_REMOVED lines=12> */
[----:B------:R-:W-:-:S04]  /*fe10*/  FMUL.FTZ R151, R151, R21 ;  /* 0x0000001597977220 */ /* 0x000fc80000410000 */
[----:B------:R0:W-:Y:S01]  /*fe20*/  STSM.16.M88.4 [R222], R160 ;  /* 0x000000a0de007844 */ /* 0x0001e20000000200 */
[----:B------:R-:W2:Y:S01]  /*fe30*/  MUFU.EX2 R167, R175 ;  /* 0x000000af00a77308 */ /* 0x000ea20000000800 */
[----:B---3--:R-:W-:Y:S01]  /*fe40*/  FADD.FTZ R3, R171, R164 ;  /* 0x000000a4ab037221 */ /* 0x008fe20000010000 */
[----:B------:R-:W-:-:S06]  /*fe50*/  F2FP.BF16.F32.PACK_AB R164, R218, R176 ;  /* 0x000000b0daa4723e */ /* 0x000fcc00000010ff */
        /* <DEDUP_REMOVED lines=9> */
.L_x_4815:
[----:B------:R1:W2:Y:S01]  /*fef0*/  SYNCS.PHASECHK.TRANS64.TRYWAIT P1, [R198+URZ+0x28c50], R20 ;  /* 0x028c5014c60075a7 */ /* 0x0002a2000802017f */
[----:B------:R-:W-:Y:S05]  /*ff00*/  @!P0 BRA `(.L_x_4816) ;  /* 0x0000000000048947 */ /* 0x000fea0003800000 */
[----:B------:R-:W-:Y:S01]  /*ff10*/  BPT.TRAP 0x1 ;  /* 0x000000040000795c */ /* 0x000fe20000300000 */
.L_x_4816:
[----:B------:R-:W-:Y:S04]  /*ff20*/  BSSY B1, `(.L_x_4817) ;  /* 0x0000004000017945 */ /* 0x000fe80003800000 */
[----:B--2---:R-:W-:Y:S05]  /*ff30*/  @P1 BRA `(.L_x_4818) ;  /* 0x0000000000081947 */ /* 0x004fea0003800000 */
[----:B------:R-:W2:Y:S02]  /*ff40*/  SYNCS.PHASECHK.TRANS64.TRYWAIT P1, [R198+URZ+0x28c50], R20 ;  /* 0x028c5014c60075a7 */ /* 0x000ea4000802017f */
[----:B--2---:R-:W-:Y:S05]  /*ff50*/  @!P1 BRA `(.L_x_4819) ;  /* 0x000000c400c89947 */ /* 0x004fea0003800000 */
.L_x_4818:
[----:B------:R-:W-:Y:S05]  /*ff60*/  BSYNC B1 ;  /* 0x0000000000017941 */ /* 0x000fea0003800000 */
.L_x_4817:
[----:B-12---:R-:W-:Y:S01]  /*ff70*/  IMAD R20, R18, 0x1000, R195 ;  /* 0x0000100012147824 */ /* 0x006fe200078e02c3 */
        /* <DEDUP_REMOVED lines=39> */
.L_x_4820:
[C---:B------:R-:W-:Y:S01]  /*101f0*/  ISETP.GT.AND P1, PT, R209.reuse, RZ, PT ;  /* 0x000000ffd100720c */ /* 0x040fe20003f24270 */
[----:B------:R-:W-:Y:S02]  /*10200*/  VIADD R198, R198, 0x28c60 ;  /* 0x00028c60c6c67836 */ /* 0x000fe40000000000 */
[----:B------:R-:W-:Y:S02]  /*10210*/  VIADD R209, R209, 0xffffffff ;  /* 0xffffffffd1d17836 */ /* 0x000fe40000000000 */
[----:B------:R-:W-:Y:S01]  /*10220*/  IMAD.MOV.U32 R21, RZ, RZ, R15 ;  /* 0x000000ffff157224 */ /* 0x000fe200078e000f */
[----:B------:R-:W-:Y:S01]  /*10230*/  PRMT R198, R187, 0x654, R198 ;  /* 0x00000654bbc67816 */ /* 0x000fe200000000c6 */
[----:B------:R-:W-:Y:S02]  /*10240*/  IMAD.MOV.U32 R213, RZ, RZ, R14 ;  /* 0x000000ffffd57224 */ /* 0x000fe400078e000e */
[----:B------:R-:W-:Y:S01]  /*10250*/  IMAD.MOV.U32 R199, RZ, RZ, R18 ;  /* 0x000000ffffc77224 */ /* 0x000fe200078e0012 */
[----:B------:R0:W-:Y:S03]  /*10260*/  SYNCS.ARRIVE.TRANS64.RED.A1T0 RZ, [R198+URZ], RZ ;  /* 0x000000ffc6ff79a7 */ /* 0x0001e6000810043f */
[----:B------:R-:W-:Y:S05]  /*10270*/  @P1 BRA `(.L_x_4821) ;  /* 0xffffffe0007c1947 */ /* 0x000fea000383ffff */
.L_x_4808:
[----:B------:R-:W-:Y:S05]  /*10280*/  BSYNC B0 ;  /* 0x0000000000007941 */ /* 0x000fea0003800000 */
.L_x_4807:
[----:B------:R-:W2:Y:S04]  /*10290*/  LDL.LU R20, [R1+0x48] ;  /* 0x0000480001147983 */ /* 0x000ea80000300800 */
[----:B------:R-:W1:Y:S04]  /*102a0*/  SHFL.BFLY PT, R5, R0, 0x2, 0x1f ;  /* 0x0c401f0000057f89 */ /* 0x000e6800000e0000 */
[----:B------:R-:W3:Y:S01]  /*102b0*/  SHFL.BFLY PT, R4, R3, 0x2, 0x1f ;  /* 0x0c401f0003047f89 */ /* 0x000ee200000e0000 */
[----:B-1----:R-:W-:Y:S01]  /*102c0*/  FADD.FTZ R5, R5, R0 ;  /* 0x0000000005057221 */ /* 0x002fe20000010000 */
[----:B------:R-:W-:-:S02]  /*102d0*/  IMAD.MOV.U32 R0, RZ, RZ, -0x800000 ;  /* 0xff800000ff007424 */ /* 0x000fc400078e00ff */
[----:B---3--:R-:W-:Y:S02]  /*102e0*/  FADD.FTZ R4, R4, R3 ;  /* 0x0000000304047221 */ /* 0x008fe40000010000 */
[----:B------:R-:W1:Y:S04]  /*102f0*/  SHFL.BFLY PT, R6, R5, 0x1, 0x1f ;  /* 0x0c201f0005067f89 */ /* 0x000e6800000e0000 */
[----:B------:R-:W3:Y:S01]  /*10300*/  SHFL.BFLY PT, R7, R4, 0x1, 0x1f ;  /* 0x0c201f0004077f89 */ /* 0x000ee200000e0000 */
[----:B-1----:R-:W-:Y:S01]  /*10310*/  FADD.FTZ R6, R5, R6 ;  /* 0x0000000605067221 */ /* 0x002fe20000010000 */
[----:B------:R-:W-:Y:S02]  /*10320*/  IMAD.MOV R5, RZ, RZ, -R215 ;  /* 0x000000ffff057224 */ /* 0x000fe400078e0ad7 */
[----:B---3--:R-:W-:Y:S01]  /*10330*/  FADD.FTZ R7, R4, R7 ;  /* 0x0000000704077221 */ /* 0x008fe20000010000 */
[----:B------:R-:W-:Y:S08]  /*10340*/  BAR.ARV 0x8, 0x100 ;  /* 0x0204000000007b1d */ /* 0x000ff00000002000 */
[----:B------:R-:W-:Y:S01]  /*10350*/  BAR.SYNC.DEFER_BLOCKING 0xf, 0x100 ;  /* 0x03c4000000007b1d */ /* 0x000fe20000010000 */
[----:B------:R-:W-:-:S02]  /*10360*/  FSETP.NE.FTZ.AND P0, PT, R6, RZ, PT ;  /* 0x000000ff0600720b */ /* 0x000fc40003f15000 */
[----:B------:R-:W-:Y:S02]  /*10370*/  FSETP.NE.FTZ.AND P1, PT, R7, RZ, PT ;  /* 0x000000ff0700720b */ /* 0x000fe40003f35000 */
[----:B------:R-:W-:-:S09]  /*10380*/  ISETP.NE.AND P2, PT, R192, R5, PT ;  /* 0x00000005c000720c */ /* 0x000fd20003f45270 */
[----:B------:R-:W1:Y:S01]  /*10390*/  @P0 MUFU.LG2 R8, R6 ;  /* 0x0000000600080308 */ /* 0x000e620000000c00 */
[C---:B------:R-:W-:Y:S01]  /*103a0*/  @P0 FMUL.FTZ R3, R13.reuse, 0.69314718246459960938 ;  /* 0x3f3172180d030820 */ /* 0x040fe20000410000 */
[----:B------:R-:W-:-:S06]  /*103b0*/  @P1 FMUL.FTZ R13, R13, 0.69314718246459960938 ;  /* 0x3f3172180d0d1820 */ /* 0x000fcc0000410000 */
[----:B------:R-:W3:Y:S01]  /*103c0*/  @P1 MUFU.LG2 R9, R7 ;  /* 0x0000000700091308 */ /* 0x000ee20000000c00 */
[----:B-1----:R-:W-:-:S04]  /*103d0*/  @P0 FMUL.FTZ R8, R8, 0.69314718246459960938 ;  /* 0x3f31721808080820 */ /* 0x002fc80000410000 */
[----:B------:R-:W-:Y:S01]  /*103e0*/  @P0 FFMA.FTZ R0, R3, R14, R8 ;  /* 0x0000000e03000223 */ /* 0x000fe20000010008 */
[----:B------:R-:W-:Y:S01]  /*103f0*/  MOV R3, 0xff800000 ;  /* 0xff80000000037802 */ /* 0x000fe20000000f00 */
[----:B---3--:R-:W-:Y:S01]  /*10400*/  @P1 FMUL.FTZ R4, R9, 0.69314718246459960938 ;  /* 0x3f31721809041820 */ /* 0x008fe20000410000 */
[C---:B------:R-:W-:Y:S02]  /*10410*/  @!P2 IMAD R9, R18.reuse, 0x40, R193 ;  /* 0x000000401209a824 */ /* 0x040fe400078e02c1 */
[----:B------:R-:W-:Y:S02]  /*10420*/  VIADD R18, R18, 0x1 ;  /* 0x0000000112127836 */ /* 0x000fe40000000000 */
[----:B------:R-:W-:Y:S01]  /*10430*/  @P1 FFMA.FTZ R3, R13, R15, R4 ;  /* 0x0000000f0d031223 */ /* 0x000fe20000010004 */
[----:B------:R-:W-:Y:S01]  /*10440*/  CS2R R4, SRZ ;  /* 0x0000000000047805 */ /* 0x000fe2000001ff00 */
[----:B------:R-:W-:-:S05]  /*10450*/  @!P2 IMAD R9, R9, 0x4, R2 ;  /* 0x000000040909a824 */ /* 0x000fca00078e0202 */
[----:B------:R-:W1:Y:S01]  /*10460*/  @P0 MUFU.RCP R5, R6 ;  /* 0x0000000600050308 */ /* 0x000e620000001000 */
[----:B------:R-:W-:-:S07]  /*10470*/  PLOP3.LUT P0, PT, PT, PT, PT, 0x8, 0x0 ;  /* 0x000000000000781c */ /* 0x000fce0003f0e170 */
[----:B------:R-:W3:Y:S01]  /*10480*/  @P1 MUFU.RCP R4, R7 ;  /* 0x0000000700041308 */ /* 0x000ee20000001000 */
[----:B------:R-:W-:-:S04]  /*10490*/  ISETP.NE.AND P1, PT, R18, 0x2, PT ;  /* 0x000000021200780c */ /* 0x000fc80003f25270 */
[----:B------:R-:W-:Y:S02]  /*104a0*/  SEL R2, RZ, 0x1, P1 ;  /* 0x00000001ff027807 */ /* 0x000fe40000800000 */
[----:B------:R-:W-:Y:S01]  /*104b0*/  SEL R18, R18, RZ, P1 ;  /* 0x000000ff12127207 */ /* 0x000fe20000800000 */
        /* <DEDUP_REMOVED lines=8> */
[----:B---3--:R3:W-:Y:S01]  /*10540*/  @!P2 STS [R9+0x28820], R4 ;  /* 0x028820040900a388 */ /* 0x0087e20000000800 */
        /* <DEDUP_REMOVED lines=58> */
[-C--:B-1----:R-:W-:Y:S01]  /*108f0*/  FMUL.FTZ R5, R26, R4.reuse ;  /* 0x000000041a057220 */ /* 0x082fe20000410000 */
[-C--:B------:R-:W-:Y:S01]  /*10900*/  FMUL.FTZ R6, R27, R4.reuse ;  /* 0x000000041b067220 */ /* 0x080fe20000410000 */
[-C--:B------:R-:W-:Y:S01]  /*10910*/  FMUL.FTZ R7, R30, R4.reuse ;  /* 0x000000041e077220 */ /* 0x080fe20000410000 */
[-C--:B------:R-:W-:Y:S01]  /*10920*/  FMUL.FTZ R31, R31, R4.reuse ;  /* 0x000000041f1f7220 */ /* 0x080fe20000410000 */
        /* <DEDUP_REMOVED lines=60> */
[----:B--2---:R-:W-:-:S05]  /*10cf0*/  VIADD R20, R20, 0x1 ;  /* 0x0000000114147836 */ /* 0x004fca0000000000 */
[----:B------:R1:W-:Y:S01]  /*10d00*/  STL [R1+0x48], R20 ;  /* 0x0000481401007387 */ /* 0x0003e20000100800 */
[----:B------:R-:W-:Y:S06]  /*10d10*/  BAR.ARV 0xe, 0x100 ;  /* 0x0384000000007b1d */ /* 0x000fec0000002000 */
.L_x_4733:
[----:B------:R-:W-:Y:S05]  /*10d20*/  BSYNC B7 ;  /* 0x0000000000077941 */ /* 0x000fea0003800000 */
.L_x_4731:
[----:B------:R-:W2:Y:S08]  /*10d30*/  S2UR UR4, SR_CgaCtaId ;  /* 0x00000000000479c3 */ /* 0x000eb00000008800 */
[----:B------:R-:W-:Y:S01]  /*10d40*/  BAR.SYNC.DEFER_BLOCKING 0x5, 0x180 ;  /* 0x0146000000007b1d */ /* 0x000fe20000010000 */
[----:B------:R-:W-:-:S05]  /*10d50*/  MOV R2, 0x400 ;  /* 0x0000040000027802 */ /* 0x000fca0000000f00 */
[----:B------:R-:W-:Y:S01]  /*10d60*/  BSSY B0, `(.L_x_4822) ;  /* 0x0000323000007945 */ /* 0x000fe20003800000 */
[----:B--2---:R-:W-:-:S05]  /*10d70*/  IMAD.U32 R187, RZ, RZ, UR4 ;  /* 0x00000004ffbb7e24 */ /* 0x004fca000f8e00ff */
[----:B------:R-:W-:-:S05]  /*10d80*/  LEA R2, R187, R2, 0x18 ;  /* 0x00000002bb027211 */ /* 0x000fca00078ec0ff */
[----:B-----5:R2:W3:Y:S01]  /*10d90*/  LDS.128 R24, [R2+0x28cd0] ;  /* 0x028cd00002187984 */ /* 0x0204e20000000c00 */
[----:B------:R-:W-:Y:S06]  /*10da0*/  BAR.ARV 0x4, 0x180 ;  /* 0x0106000000007b1d */ /* 0x000fec0000002000 */
[----:B------:R-:W-:Y:S05]  /*10db0*/  @P0 BRA `(.L_x_4823) ;  /* 0x0000002000980947 */ /* 0x000fea0003800000 */
[----:B------:R-:W4:Y:S01]  /*10dc0*/  LDL R12, [R1+0x60] ;  /* 0x00006000010c7983 */ /* 0x000f220000100800 */
[----:B------:R-:W0:Y:S01]  /*10dd0*/  S2R R45, SR_SWINHI ;  /* 0x00000000002d7919 */ /* 0x000e220000002f00 */
[----:B------:R-:W-:Y:S01]  /*10de0*/  F2FP.BF16.F32.PACK_AB R7, R31, R7 ;  /* 0x000000071f07723e */ /* 0x000fe200000010ff */
[----:B------:R-:W-:Y:S01]  /*10df0*/  ULDC.64 UR4, c[0x0][0xc00] ;  /* 0x0003000000047ab9 */ /* 0x000fe20000000a00 */
[----:B------:R-:W-:Y:S01]  /*10e00*/  F2FP.BF16.F32.PACK_AB R4, R8, R10 ;  /* 0x0000000a0804723e */ /* 0x000fe200000010ff */
[----:B------:R-:W2:Y:S04]  /*10e10*/  LDL.LU R82, [R1+0x3c] ;  /* 0x00003c0001527983 */ /* 0x000ea80000300800 */
[----:B------:R-:W2:Y:S01]  /*10e20*/  LDL.LU R74, [R1+0x40] ;  /* 0x00004000014a7983 */ /* 0x000ea20000300800 */
[----:B-1----:R-:W-:-:S02]  /*10e30*/  MOV R20, R2 ;  /* 0x0000000200147202 */ /* 0x002fc40000000f00 */
[----:B0-----:R-:W-:Y:S02]  /*10e40*/  MOV R21, R45 ;  /* 0x0000002d00157202 */ /* 0x001fe40000000f00 */
[----:B------:R-:W-:Y:S02]  /*10e50*/  F2FP.BF16.F32.PACK_AB R5, R6, R5 ;  /* 0x000000050605723e */ /* 0x000fe400000010ff */
[----:B------:R-:W-:Y:S02]  /*10e60*/  F2FP.BF16.F32.PACK_AB R6, R152, R154 ;  /* 0x0000009a9806723e */ /* 0x000fe400000010ff */
[----:B------:R-:W-:Y:S02]  /*10e70*/  F2FP.BF16.F32.PACK_AB R8, R14, R32 ;  /* 0x000000200e08723e */ /* 0x000fe400000010ff */
[----:B------:R-:W-:Y:S02]  /*10e80*/  F2FP.BF16.F32.PACK_AB R9, R35, R9 ;  /* 0x000000092309723e */ /* 0x000fe400000010ff */
[----:B------:R-:W-:Y:S01]  /*10e90*/  F2FP.BF16.F32.PACK_AB R11, R39, R11 ;  /* 0x0000000b270b723e */ /* 0x000fe200000010ff */
[----:B------:R-:W0:Y:S01]  /*10ea0*/  S2R R90, SR_TID.X ;  /* 0x00000000005a7919 */ /* 0x000e220000002100 */
        /* <DEDUP_REMOVED lines=12> */
[----:B0-----:R-:W-:-:S05]  /*10f70*/  VIADD R90, R90, 0xffffff80 ;  /* 0xffffff805a5a7836 */ /* 0x001fca0000000000 */
[----:B------:R-:W-:-:S04]  /*10f80*/  SHF.R.S32.HI R98, RZ, 0x1f, R90 ;  /* 0x0000001fff627819 */ /* 0x000fc8000001145a */
[----:B------:R-:W-:-:S04]  /*10f90*/  LEA.HI R98, R98, R90, RZ, 0x3 ;  /* 0x0000005a62627211 */ /* 0x000fc800078f18ff */
[----:B------:R-:W-:Y:S01]  /*10fa0*/  SHF.R.S32.HI R98, RZ, 0x3, R98 ;  /* 0x00000003ff627819 */ /* 0x000fe20000011462 */
[----:B------:R-:W-:Y:S01]  /*10fb0*/  IMAD.MOV.U32 R80, RZ, RZ, RZ ;  /* 0x000000ffff507224 */ /* 0x000fe200078e00ff */
[----:B------:R-:W-:Y:S01]  /*10fc0*/  BAR.SYNC.DEFER_BLOCKING 0x1, 0x100 ;  /* 0x0044000000007b1d */ /* 0x000fe20000010000 */
[----:B----4-:R-:W-:-:S03]  /*10fd0*/  IMAD.WIDE R44, R12, 0x2, R20 ;  /* 0x000000020c2c7825 */ /* 0x010fc600078e0214 */
[----:B------:R-:W-:Y:S01]  /*10fe0*/  LOP3.LUT R49, R44, 0x380, RZ, 0xc0, !PT ;  /* 0x000003802c317812 */ /* 0x000fe200078ec0ff */
[----:B------:R-:W-:-:S03]  /*10ff0*/  IMAD.MOV.U32 R31, RZ, RZ, R45 ;  /* 0x000000ffff1f7224 */ /* 0x000fc600078e002d */
[----:B------:R-:W-:-:S04]  /*11000*/  SHF.R.U64 R49, R49, 0x3, RZ ;  /* 0x0000000331317819 */ /* 0x000fc800000012ff */
[----:B------:R-:W-:-:S04]  /*11010*/  LOP3.LUT R30, R49, R44, RZ, 0x3c, !PT ;  /* 0x0000002c311e7212 */ /* 0x000fc800078e3cff */
[----:B------:R-:W-:Y:S02]  /*11020*/  MOV R30, R30 ;  /* 0x0000001e001e7202 */ /* 0x000fe40000000f00 */
[----:B------:R-:W-:-:S04]  /*11030*/  IADD3 R31, P0, R44, 0x20, RZ ;  /* 0x000000202c1f7810 */ /* 0x000fc80007f1e0ff */
[----:B------:R-:W-:Y:S01]  /*11040*/  LOP3.LUT R10, R31, 0x380, RZ, 0xc0, !PT ;  /* 0x000003801f0a7812 */ /* 0x000fe200078ec0ff */
[----:B------:R0:W-:Y:S03]  /*11050*/  STSM.16.M88.4 [R30], R4 ;  /* 0x000000041e007844 */ /* 0x0001e60000000200 */
[----:B------:R-:W-:Y:S01]  /*11060*/  SHF.R.U64 R10, R10, 0x3, RZ ;  /* 0x000000030a0a7819 */ /* 0x000fe200000012ff */
[----:B0-----:R-:W-:-:S03]  /*11070*/  IMAD.X R5, RZ, RZ, R45, P0 ;  /* 0x000000ffff057224 */ /* 0x001fc600000e062d */
[----:B------:R-:W-:-:S04]  /*11080*/  LOP3.LUT R4, R10, R31, RZ, 0x3c, !PT ;  /* 0x0000001f0a047212 */ /* 0x000fc800078e3cff */
[----:B------:R-:W-:Y:S02]  /*11090*/  MOV R12, R4 ;  /* 0x00000004000c7202 */ /* 0x000fe40000000f00 */
[----:B------:R-:W-:-:S04]  /*110a0*/  IADD3 R5, P0, R44, 0x40, RZ ;  /* 0x000000402c057810 */ /* 0x000fc80007f1e0ff */
[----:B------:R-:W-:Y:S02]  /*110b0*/  LOP3.LUT R4, R5, 0x380, RZ, 0xc0, !PT ;  /* 0x0000038005047812 */ /* 0x000fe400078ec0ff */
[----:B------:R-:W-:Y:S02]  /*110c0*/  IADD3 R6, P4, R44, 0x60, RZ ;  /* 0x000000602c067810 */ /* 0x000fe40007f9e0ff */
[----:B------:R-:W-:-:S04]  /*110d0*/  SHF.R.U64 R4, R4, 0x3, RZ ;  /* 0x0000000304047819 */ /* 0x000fc800000012ff */
[----:B------:R-:W-:Y:S02]  /*110e0*/  LOP3.LUT R4, R4, R5, RZ, 0x3c, !PT ;  /* 0x0000000504047212 */ /* 0x000fe400078e3cff */
[----:B------:R-:W-:Y:S02]  /*110f0*/  LOP3.LUT R5, R6, 0x380, RZ, 0xc0, !PT ;  /* 0x0000038006057812 */ /* 0x000fe400078ec0ff */
[----:B------:R-:W-:Y:S02]  /*11100*/  F2FP.BF16.F32.PACK_AB R10, R28, R36 ;  /* 0x000000241c0a723e */ /* 0x000fe400000010ff */
[----:B------:R-:W-:Y:S02]  /*11110*/  SHF.R.U64 R5, R5, 0x3, RZ ;  /* 0x0000000305057819 */ /* 0x000fe400000012ff */
[----:B------:R-:W-:Y:S01]  /*11120*/  IADD3 R14, P5, R44, 0x2000, RZ ;  /* 0x000020002c0e7810 */ /* 0x000fe20007fbe0ff */
[----:B------:R0:W-:Y:S03]  /*11130*/  STSM.16.M88.4 [R12], R8 ;  /* 0x000000080c007844 */ /* 0x0001e60000000200 */
[----:B------:R-:W-:-:S04]  /*11140*/  LOP3.LUT R7, R14, 0x380, RZ, 0xc0, !PT ;  /* 0x000003800e077812 */ /* 0x000fc800078ec0ff */
[----:B------:R-:W-:Y:S02]  /*11150*/  SHF.R.U64 R7, R7, 0x3, RZ ;  /* 0x0000000307077819 */ /* 0x000fe400000012ff */
[----:B0-----:R-:W-:Y:S01]  /*11160*/  LOP3.LUT R8, R5, R6, RZ, 0x3c, !PT ;  /* 0x0000000605087212 */ /* 0x001fe200078e3cff */
[----:B------:R-:W-:Y:S01]  /*11170*/  IMAD.X R5, RZ, RZ, R45, P0 ;  /* 0x000000ffff057224 */ /* 0x000fe200000e062d */
[----:B------:R-:W-:-:S04]  /*11180*/  IADD3 R57, P0, R44, 0x2040, RZ ;  /* 0x000020402c397810 */ /* 0x000fc80007f1e0ff */
[----:B------:R-:W-:Y:S02]  /*11190*/  LOP3.LUT R56, R57, 0x380, RZ, 0xc0, !PT ;  /* 0x0000038039387812 */ /* 0x000fe400078ec0ff */
[----:B------:R-:W-:Y:S02]  /*111a0*/  LOP3.LUT R10, R7, R14, RZ, 0x3c, !PT ;  /* 0x0000000e070a7212 */ /* 0x000fe400078e3cff */
[----:B------:R-:W-:Y:S02]  /*111b0*/  MOV R9, R4 ;  /* 0x0000000400097202 */ /* 0x000fe40000000f00 */
[----:B------:R-:W-:Y:S02]  /*111c0*/  F2FP.BF16.F32.PACK_AB R4, R155, R157 ;  /* 0x0000009d9b04723e */ /* 0x000fe400000010ff */
[----:B------:R-:W-:Y:S02]  /*111d0*/  IADD3 R31, P6, R44, 0x2020, RZ ;  /* 0x000020202c1f7810 */ /* 0x000fe40007fde0ff */
[----:B------:R-:W-:-:S02]  /*111e0*/  F2FP.BF16.F32.PACK_AB R5, R43, R42 ;  /* 0x0000002a2b05723e */ /* 0x000fc400000010ff */
[----:B------:R-:W-:Y:S02]  /*111f0*/  F2FP.BF16.F32.PACK_AB R6, R153, R156 ;  /* 0x0000009c9906723e */ /* 0x000fe400000010ff */
[----:B------:R-:W-:Y:S02]  /*11200*/  F2FP.BF16.F32.PACK_AB R7, R47, R46 ;  /* 0x0000002e2f07723e */ /* 0x000fe400000010ff */
[----:B------:R-:W-:Y:S02]  /*11210*/  SHF.R.U64 R56, R56, 0x3, RZ ;  /* 0x0000000338387819 */ /* 0x000fe400000012ff */
[C---:B------:R-:W-:Y:S02]  /*11220*/  IADD3 R53, P1, R44.reuse, 0x2060, RZ ;  /* 0x000020602c357810 */ /* 0x040fe40007f3e0ff */
[----:B------:R-:W-:Y:S01]  /*11230*/  IADD3 R49, P2, R44, 0x4000, RZ ;  /* 0x000040002c317810 */ /* 0x000fe20007f5e0ff */
[----:B------:R0:W-:Y:S01]  /*11240*/  STSM.16.M88.4 [R9], R4 ;  /* 0x0000000409007844 */ /* 0x0001e20000000200 */
[----:B------:R-:W-:-:S02]  /*11250*/  LOP3.LUT R30, R31, 0x380, RZ, 0xc0, !PT ;  /* 0x000003801f1e7812 */ /* 0x000fc400078ec0ff */
[----:B------:R-:W-:Y:S01]  /*11260*/  LOP3.LUT R56, R56, R57, RZ, 0x3c, !PT ;  /* 0x0000003938387212 */ /* 0x000fe200078e3cff */
[----:B------:R-:W-:Y:S01]  /*11270*/  IMAD.X R57, RZ, RZ, R45, P0 ;  /* 0x000000ffff397224 */ /* 0x000fe200000e062d */
[----:B------:R-:W-:Y:S02]  /*11280*/  LOP3.LUT R52, R53, 0x380, RZ, 0xc0, !PT ;  /* 0x0000038035347812 */ /* 0x000fe400078ec0ff */
[----:B------:R-:W-:Y:S02]  /*11290*/  LOP3.LUT R48, R49, 0x380, RZ, 0xc0, !PT ;  /* 0x0000038031307812 */ /* 0x000fe400078ec0ff */
[----:B------:R-:W-:Y:S02]  /*112a0*/  SHF.R.U64 R30, R30, 0x3, RZ ;  /* 0x000000031e1e7819 */ /* 0x000fe400000012ff */
[----:B------:R-:W-:Y:S02]  /*112b0*/  SHF.R.U64 R52, R52, 0x3, RZ ;  /* 0x0000000334347819 */ /* 0x000fe400000012ff */
[----:B------:R-:W-:-:S02]  /*112c0*/  SHF.R.U64 R48, R48, 0x3, RZ ;  /* 0x0000000330307819 */ /* 0x000fc400000012ff */
[----:B0-----:R-:W-:Y:S01]  /*112d0*/  IADD3 R7, P0, R44, 0x6020, RZ ;  /* 0x000060202c077810 */ /* 0x001fe20007f1e0ff */
[--C-:B------:R-:W-:Y:S01]  /*112e0*/  IMAD.X R9, RZ, RZ, R45.reuse, P4 ;  /* 0x000000ffff097224 */ /* 0x100fe200020e062d */
[----:B------:R-:W-:Y:S02]  /*112f0*/  LOP3.LUT R30, R30, R31, RZ, 0x3c, !PT ;  /* 0x0000001f1e1e7212 */ /* 0x000fe400078e3cff */
[----:B------:R-:W-:Y:S01]  /*11300*/  LOP3.LUT R6, R7, 0x380, RZ, 0xc0, !PT ;  /* 0x0000038007067812 */ /* 0x000fe200078ec0ff */
[--C-:B------:R-:W-:Y:S01]  /*11310*/  IMAD.X R11, RZ, RZ, R45.reuse, P5 ;  /* 0x000000ffff0b7224 */ /* 0x100fe200028e062d */
[----:B------:R-:W-:Y:S01]  /*11320*/  LOP3.LUT R52, R52, R53, RZ, 0x3c, !PT ;  /* 0x0000003534347212 */ /* 0x000fe200078e3cff */
[--C-:B------:R-:W-:Y:S01]  /*11330*/  IMAD.X R31, RZ, RZ, R45.reuse, P6 ;  /* 0x000000ffff1f7224 */ /* 0x100fe200030e062d */
[----:B------:R-:W-:Y:S01]  /*11340*/  LOP3.LUT R48, R48, R49, RZ, 0x3c, !PT ;  /* 0x0000003130307212 */ /* 0x000fe200078e3cff */
[--C-:B------:R-:W-:Y:S01]  /*11350*/  IMAD.X R53, RZ, RZ, R45.reuse, P1 ;  /* 0x000000ffff357224 */ /* 0x100fe200008e062d */
[C---:B------:R-:W-:Y:S01]  /*11360*/  IADD3 R35, P3, R44.reuse, 0x4020, RZ ;  /* 0x000040202c237810 */ /* 0x040fe20007f7e0ff */
[----:B------:R-:W-:Y:S01]  /*11370*/  IMAD.X R49, RZ, RZ, R45, P2 ;  /* 0x000000ffff317224 */ /* 0x000fe200010e062d */
[----:B------:R-:W-:-:S02]  /*11380*/  IADD3 R47, P4, R44, 0x4040, RZ ;  /* 0x000040402c2f7810 */ /* 0x000fc40007f9e0ff */
[C---:B------:R-:W-:Y:S02]  /*11390*/  IADD3 R43, P5, R44.reuse, 0x4060, RZ ;  /* 0x000040602c2b7810 */ /* 0x040fe40007fbe0ff */
[----:B------:R-:W-:Y:S02]  /*113a0*/  IADD3 R39, P6, R44, 0x6000, RZ ;  /* 0x000060002c277810 */ /* 0x000fe40007fde0ff */
[----:B------:R-:W-:Y:S02]  /*113b0*/  SHF.R.U64 R6, R6, 0x3, RZ ;  /* 0x0000000306067819 */ /* 0x000fe400000012ff */
[C---:B------:R-:W-:Y:S02]  /*113c0*/  IADD3 R4, P1, R44.reuse, 0x6040, RZ ;  /* 0x000060402c047810 */ /* 0x040fe40007f3e0ff */
[----:B------:R-:W-:Y:S02]  /*113d0*/  IADD3 R44, P2, R44, 0x6060, RZ ;  /* 0x000060602c2c7810 */ /* 0x000fe40007f5e0ff */
[----:B------:R-:W-:-:S02]  /*113e0*/  LOP3.LUT R46, R47, 0x380, RZ, 0xc0, !PT ;  /* 0x000003802f2e7812 */ /* 0x000fc400078ec0ff */
[----:B------:R-:W-:Y:S02]  /*113f0*/  LOP3.LUT R6, R6, R7, RZ, 0x3c, !PT ;  /* 0x0000000706067212 */ /* 0x000fe400078e3cff */
[----:B------:R-:W-:Y:S02]  /*11400*/  LOP3.LUT R7, R4, 0x380, RZ, 0xc0, !PT ;  /* 0x0000038004077812 */ /* 0x000fe400078ec0ff */
[----:B------:R-:W-:Y:S02]  /*11410*/  LOP3.LUT R5, R44, 0x380, RZ, 0xc0, !PT ;  /* 0x000003802c057812 */ /* 0x000fe400078ec0ff */
[----:B------:R-:W-:Y:S02]  /*11420*/  SHF.R.U64 R46, R46, 0x3, RZ ;  /* 0x000000032e2e7819 */ /* 0x000fe400000012ff */
[----:B------:R-:W-:Y:S02]  /*11430*/  SHF.R.U64 R7, R7, 0x3, RZ ;  /* 0x0000000307077819 */ /* 0x000fe400000012ff */
[----:B------:R-:W-:-:S02]  /*11440*/  SHF.R.U64 R5, R5, 0x3, RZ ;  /* 0x0000000305057819 */ /* 0x000fc400000012ff */
[----:B------:R-:W-:Y:S02]  /*11450*/  LOP3.LUT R34, R35, 0x380, RZ, 0xc0, !PT ;  /* 0x0000038023227812 */ /* 0x000fe400078ec0ff */
[----:B------:R-:W-:Y:S02]  /*11460*/  LOP3.LUT R42, R43, 0x380, RZ, 0xc0, !PT ;  /* 0x000003802b2a7812 */ /* 0x000fe400078ec0ff */
[----:B------:R-:W-:Y:S01]  /*11470*/  LOP3.LUT R46, R46, R47, RZ, 0x3c, !PT ;  /* 0x0000002f2e2e7212 */ /* 0x000fe200078e3cff */
[--C-:B------:R-:W-:Y:S01]  /*11480*/  IMAD.X R47, RZ, RZ, R45.reuse, P4 ;  /* 0x000000ffff2f7224 */ /* 0x100fe200020e062d */
[----:B------:R-:W-:Y:S02]  /*11490*/  LOP3.LUT R38, R39, 0x380, RZ, 0xc0, !PT ;  /* 0x0000038027267812 */ /* 0x000fe400078ec0ff */
[----:B------:R-:W-:Y:S01]  /*114a0*/  LOP3.LUT R4, R7, R4, RZ, 0x3c, !PT ;  /* 0x0000000407047212 */ /* 0x000fe200078e3cff */
[--C-:B------:R-:W-:Y:S01]  /*114b0*/  IMAD.X R7, RZ, RZ, R45.reuse, P0 ;  /* 0x000000ffff077224 */ /* 0x100fe200000e062d */
[----:B------:R-:W-:Y:S01]  /*114c0*/  LOP3.LUT R44, R5, R44, RZ, 0x3c, !PT ;  /* 0x0000002c052c7212 */ /* 0x000fe200078e3cff */
[----:B------:R-:W-:Y:S01]  /*114d0*/  IMAD.X R5, RZ, RZ, R45, P1 ;  /* 0x000000ffff057224 */ /* 0x000fe200008e062d */
[----:B------:R-:W-:-:S02]  /*114e0*/  SHF.R.U64 R34, R34, 0x3, RZ ;  /* 0x0000000322227819 */ /* 0x000fc400000012ff */
[----:B------:R-:W-:Y:S02]  /*114f0*/  SHF.R.U64 R42, R42, 0x3, RZ ;  /* 0x000000032a2a7819 */ /* 0x000fe400000012ff */
[----:B------:R-:W-:Y:S02]  /*11500*/  SHF.R.U64 R38, R38, 0x3, RZ ;  /* 0x0000000326267819 */ /* 0x000fe400000012ff */
[----:B------:R-:W-:Y:S01]  /*11510*/  LOP3.LUT R34, R34, R35, RZ, 0x3c, !PT ;  /* 0x0000002322227212 */ /* 0x000fe200078e3cff */
[----:B------:R-:W-:Y:S01]  /*11520*/  IMAD.X R35, RZ, RZ, R45, P3 ;  /* 0x000000ffff237224 */ /* 0x000fe200018e062d */
[----:B------:R-:W-:Y:S02]  /*11530*/  MOV R47, R46 ;  /* 0x0000002e002f7202 */ /* 0x000fe40000000f00 */
[----:B---3--:R-:W-:Y:S02]  /*11540*/  MOV R24, R6 ;  /* 0x0000000600187202 */ /* 0x008fe40000000f00 */
[----:B------:R-:W-:-:S02]  /*11550*/  MOV R46, R4 ;  /* 0x00000004002e7202 */ /* 0x000fc40000000f00 */
[----:B------:R-:W-:Y:S01]  /*11560*/  LOP3.LUT R42, R42, R43, RZ, 0x3c, !PT ;  /* 0x0000002b2a2a7212 */ /* 0x000fe200078e3cff */
[----:B------:R-:W-:Y:S01]  /*11570*/  IMAD.X R43, RZ, RZ, R45, P5 ;  /* 0x000000ffff2b7224 */ /* 0x000fe200028e062d */
[----:B------:R-:W-:Y:S02]  /*11580*/  LOP3.LUT R38, R38, R39, RZ, 0x3c, !PT ;  /* 0x0000002726267212 */ /* 0x000fe400078e3cff */
[----:B------:R-:W-:Y:S02]  /*11590*/  MOV R36, R8 ;  /* 0x0000000800247202 */ /* 0x000fe40000000f00 */
[----:B------:R-:W-:Y:S02]  /*115a0*/  F2FP.BF16.F32.PACK_AB R4, R162, R164 ;  /* 0x000000a4a204723e */ /* 0x000fe400000010ff */
[----:B------:R-:W-:Y:S02]  /*115b0*/  F2FP.BF16.F32.PACK_AB R5, R51, R50 ;  /* 0x000000323305723e */ /* 0x000fe400000010ff */
[----:B------:R-:W-:-:S02]  /*115c0*/  F2FP.BF16.F32.PACK_AB R6, R160, R163 ;  /* 0x000000a3a006723e */ /* 0x000fc400000010ff */
[----:B------:R-:W-:Y:S02]  /*115d0*/  F2FP.BF16.F32.PACK_AB R7, R55, R54 ;  /* 0x000000363707723e */ /* 0x000fe400000010ff */
[----:B------:R-:W-:Y:S02]  /*115e0*/  MOV R66, R10 ;  /* 0x0000000a00427202 */ /* 0x000fe40000000f00 */
[----:B------:R-:W-:Y:S02]  /*115f0*/  IADD3.X R39, RZ, R45, RZ, P6, !PT ;  /* 0x0000002dff277210 */ /* 0x000fe400037fe4ff */
[----:B------:R-:W-:Y:S02]  /*11600*/  F2FP.BF16.F32.PACK_AB R8, R158, R161 ;  /* 0x000000a19e08723e */ /* 0x000fe400000010ff */
[----:B------:R-:W-:Y:S02]  /*11610*/  F2FP.BF16.F32.PACK_AB R9, R59, R58 ;  /* 0x0000003a3b09723e */ /* 0x000fe400000010ff */
[----:B------:R-:W-:-:S02]  /*11620*/  F2FP.BF16.F32.PACK_AB R10, R61, R159 ;  /* 0x0000009f3d0a723e */ /* 0x000fc400000010ff */
[----:B------:R-:W-:Y:S02]  /*11630*/  F2FP.BF16.F32.PACK_AB R11, R63, R62 ;  /* 0x0000003e3f0b723e */ /* 0x000fe400000010ff */
[----:B------:R-:W-:Y:S02]  /*11640*/  MOV R70, R30 ;  /* 0x0000001e00467202 */ /* 0x000fe40000000f00 */
[----:B------:R-:W-:Y:S02]  /*11650*/  MOV R56, R56 ;  /* 0x0000003800387202 */ /* 0x000fe40000000f00 */
[----:B------:R-:W-:Y:S02]  /*11660*/  MOV R48, R48 ;  /* 0x0000003000307202 */ /* 0x000fe40000000f00 */
[----:B------:R-:W-:Y:S02]  /*11670*/  F2FP.BF16.F32.PACK_AB R12, R65, R64 ;  /* 0x00000040410c723e */ /* 0x000fe400000010ff */
[----:B------:R-:W-:Y:S01]  /*11680*/  F2FP.BF16.F32.PACK_AB R14, R69, R68 ;  /* 0x00000044450e723e */ /* 0x000fe200000010ff */
[----:B------:R0:W-:Y:S01]  /*11690*/  STSM.16.M88.4 [R36], R4 ;  /* 0x0000000424007844 */ /* 0x0001e20000000200 */
[----:B------:R-:W-:-:S02]  /*116a0*/  MOV R57, R52 ;  /* 0x0000003400397202 */ /* 0x000fc40000000f00 */
[----:B------:R-:W-:Y:S02]  /*116b0*/  MOV R49, R34 ;  /* 0x0000002200317202 */ /* 0x000fe40000000f00 */
[----:B------:R-:W-:Y:S02]  /*116c0*/  F2FP.BF16.F32.PACK_AB R28, R73, R72 ;  /* 0x00000048491c723e */ /* 0x000fe400000010ff */
[----:B------:R-:W-:Y:S02]  /*116d0*/  F2FP.BF16.F32.PACK_AB R30, R77, R76 ;  /* 0x0000004c4d1e723e */ /* 0x000fe400000010ff */
[----:B------:R-:W-:Y:S02]  /*116e0*/  F2FP.BF16.F32.PACK_AB R31, R79, R78 ;  /* 0x0000004e4f1f723e */ /* 0x000fe400000010ff */
[----:B------:R-:W-:Y:S02]  /*116f0*/  MOV R53, R38 ;  /* 0x0000002600357202 */ /* 0x000fe40000000f00 */
[----:B------:R-:W-:-:S02]  /*11700*/  F2FP.BF16.F32.PACK_AB R34, R85, R84 ;  /* 0x000000545522723e */ /* 0x000fc400000010ff */
[----:B------:R-:W-:Y:S01]  /*11710*/  F2FP.BF16.F32.PACK_AB R35, R87, R86 ;  /* 0x000000565723723e */ /* 0x000fe200000010ff */
[----:B------:R1:W-:Y:S01]  /*11720*/  STSM.16.M88.4 [R66], R8 ;  /* 0x0000000842007844 */ /* 0x0003e20000000200 */
[----:B------:R-:W-:Y:S02]  /*11730*/  MOV R52, R42 ;  /* 0x0000002a00347202 */ /* 0x000fe40000000f00 */
[----:B0-----:R-:W-:Y:S02]  /*11740*/  F2FP.BF16.F32.PACK_AB R36, R89, R88 ;  /* 0x000000585924723e */ /* 0x001fe400000010ff */
[----:B------:R-:W-:Y:S02]  /*11750*/  F2FP.BF16.F32.PACK_AB R38, R93, R92 ;  /* 0x0000005c5d26723e */ /* 0x000fe400000010ff */
[----:B------:R-:W-:Y:S01]  /*11760*/  F2FP.BF16.F32.PACK_AB R39, R95, R94 ;  /* 0x0000005e5f27723e */ /* 0x000fe200000010ff */
[----:B------:R0:W-:Y:S01]  /*11770*/  STSM.16.M88.4 [R70], R12 ;  /* 0x0000000c46007844 */ /* 0x0001e20000000200 */
[----:B------:R-:W-:-:S02]  /*11780*/  F2FP.BF16.F32.PACK_AB R42, R101, R100 ;  /* 0x00000064652a723e */ /* 0x000fc400000010ff */
[----:B------:R-:W-:Y:S01]  /*11790*/  F2FP.BF16.F32.PACK_AB R43, R103, R102 ;  /* 0x00000066672b723e */ /* 0x000fe200000010ff */
[----:B------:R3:W-:Y:S01]  /*117a0*/  STSM.16.M88.4 [R56], R28 ;  /* 0x0000001c38007844 */ /* 0x0007e20000000200 */
[----:B------:R-:W-:Y:S02]  /*117b0*/  F2FP.BF16.F32.PACK_AB R4, R105, R104 ;  /* 0x000000686904723e */ /* 0x000fe400000010ff */
[----:B------:R-:W-:Y:S02]  /*117c0*/  F2FP.BF16.F32.PACK_AB R5, R107, R106 ;  /* 0x0000006a6b05723e */ /* 0x000fe400000010ff */
[----:B------:R-:W-:Y:S02]  /*117d0*/  F2FP.BF16.F32.PACK_AB R6, R109, R108 ;  /* 0x0000006c6d06723e */ /* 0x000fe400000010ff */
[----:B------:R-:W-:Y:S01]  /*117e0*/  F2FP.BF16.F32.PACK_AB R7, R111, R110 ;  /* 0x0000006e6f07723e */ /* 0x000fe200000010ff */
[----:B------:R-:W-:Y:S01]  /*117f0*/  STSM.16.M88.4 [R57], R32 ;  /* 0x0000002039007844 */ /* 0x000fe20000000200 */
[----:B------:R-:W-:Y:S01]  /*11800*/  IMAD.X R45, RZ, RZ, R45, P2 ;  /* 0x000000ffff2d7224 */ /* 0x000fe200010e062d */
[----:B-1----:R-:W-:-:S02]  /*11810*/  F2FP.BF16.F32.PACK_AB R8, R113, R112 ;  /* 0x000000707108723e */ /* 0x002fc400000010ff */
[----:B------:R-:W-:Y:S01]  /*11820*/  STSM.16.M88.4 [R48], R36 ;  /* 0x0000002430007844 */ /* 0x000fe20000000200 */
[----:B------:R-:W-:Y:S02]  /*11830*/  F2FP.BF16.F32.PACK_AB R9, R115, R114 ;  /* 0x000000727309723e */ /* 0x000fe400000010ff */
[----:B------:R-:W-:Y:S01]  /*11840*/  F2FP.BF16.F32.PACK_AB R10, R117, R116 ;  /* 0x00000074750a723e */ /* 0x000fe200000010ff */
[----:B------:R-:W-:Y:S01]  /*11850*/  STSM.16.M88.4 [R49], R40 ;  /* 0x0000002831007844 */ /* 0x000fe20000000200 */
[----:B------:R-:W-:Y:S02]  /*11860*/  F2FP.BF16.F32.PACK_AB R11, R119, R118 ;  /* 0x00000076770b723e */ /* 0x000fe400000010ff */
[----:B0-----:R-:W-:Y:S01]  /*11870*/  F2FP.BF16.F32.PACK_AB R12, R121, R120 ;  /* 0x00000078790c723e */ /* 0x001fe200000010ff */
[----:B------:R2:W-:Y:S01]  /*11880*/  STSM.16.M88.4 [R47], R4 ;  /* 0x000000042f007844 */ /* 0x0005e20000000200 */
[----:B------:R-:W-:Y:S02]  /*11890*/  F2FP.BF16.F32.PACK_AB R13, R123, R122 ;  /* 0x0000007a7b0d723e */ /* 0x000fe400000010ff */
[----:B------:R-:W-:-:S02]  /*118a0*/  F2FP.BF16.F32.PACK_AB R14, R125, R124 ;  /* 0x0000007c7d0e723e */ /* 0x000fc400000010ff */
[----:B------:R-:W-:Y:S02]  /*118b0*/  F2FP.BF16.F32.PACK_AB R15, R127, R126 ;  /* 0x0000007e7f0f723e */ /* 0x000fe400000010ff */
[----:B------:R-:W-:Y:S02]  /*118c0*/  ISETP.NE.U32.AND P0, PT, RZ, UR4, PT ;  /* 0x00000004ff007c0c */ /* 0x000fe4000bf05070 */
[----:B---3--:R-:W-:Y:S02]  /*118d0*/  F2FP.BF16.F32.PACK_AB R28, R129, R128 ;  /* 0x00000080811c723e */ /* 0x008fe400000010ff */
[----:B------:R-:W-:Y:S02]  /*118e0*/  F2FP.BF16.F32.PACK_AB R29, R131, R130 ;  /* 0x00000082831d723e */ /* 0x000fe400000010ff */
[----:B------:R-:W-:Y:S02]  /*118f0*/  F2FP.BF16.F32.PACK_AB R30, R133, R132 ;  /* 0x00000084851e723e */ /* 0x000fe400000010ff */
[----:B------:R-:W-:-:S02]  /*11900*/  F2FP.BF16.F32.PACK_AB R31, R135, R134 ;  /* 0x00000086871f723e */ /* 0x000fc400000010ff */
[----:B--2---:R-:W-:Y:S02]  /*11910*/  IADD3 R4, P1, R82, UR4, RZ ;  /* 0x0000000452047c10 */ /* 0x004fe4000ff3e0ff */
[----:B------:R-:W-:Y:S02]  /*11920*/  F2FP.BF16.F32.PACK_AB R32, R137, R136 ;  /* 0x000000888920723e */ /* 0x000fe400000010ff */
[----:B------:R-:W-:Y:S02]  /*11930*/  F2FP.BF16.F32.PACK_AB R33, R139, R138 ;  /* 0x0000008a8b21723e */ /* 0x000fe400000010ff */
[----:B------:R-:W-:Y:S02]  /*11940*/  F2FP.BF16.F32.PACK_AB R34, R141, R140 ;  /* 0x0000008c8d22723e */ /* 0x000fe400000010ff */
[----:B------:R-:W-:Y:S01]  /*11950*/  F2FP.BF16.F32.PACK_AB R35, R143, R142 ;  /* 0x0000008e8f23723e */ /* 0x000fe200000010ff */
[----:B------:R-:W-:Y:S01]  /*11960*/  STSM.16.M88.4 [R52], R8 ;  /* 0x0000000834007844 */ /* 0x000fe20000000200 */
[----:B------:R-:W-:-:S02]  /*11970*/  MOV R44, R44 ;  /* 0x0000002c002c7202 */ /* 0x000fc40000000f00 */
[----:B------:R-:W-:Y:S01]  /*11980*/  ISETP.NE.AND.EX P0, PT, RZ, UR5, PT, P0 ;  /* 0x00000005ff007c0c */ /* 0x000fe2000bf05300 */
[----:B------:R-:W-:Y:S01]  /*11990*/  STSM.16.M88.4 [R53], R12 ;  /* 0x0000000c35007844 */ /* 0x000fe20000000200 */
[----:B------:R-:W-:Y:S01]  /*119a0*/  IADD3.X R5, R74, UR5, RZ, P1, !PT ;  /* 0x000000054a057c10 */ /* 0x000fe20008ffe4ff */
[----:B------:R-:W-:Y:S02]  /*119b0*/  ULDC.64 UR4, c[0x0][0xc08] ;  /* 0x0003020000047ab9 */ /* 0x000fe40000000a00 */
[----:B------:R0:W-:Y:S01]  /*119c0*/  STSM.16.M88.4 [R24], R28 ;  /* 0x0000001c18007844 */ /* 0x0001e20000000200 */
[----:B------:R-:W-:-:S03]  /*119d0*/  ISETP.NE.U32.AND P6, PT, RZ, UR4, PT ;  /* 0x00000004ff007c0c */ /* 0x000fc6000bfc5070 */
[----:B------:R1:W-:Y:S01]  /*119e0*/  STSM.16.M88.4 [R46], R32 ;  /* 0x000000202e007844 */ /* 0x0003e20000000200 */
[----:B------:R-:W-:-:S03]  /*119f0*/  ISETP.NE.AND.EX P6, PT, RZ, UR5, PT, P6 ;  /* 0x00000005ff007c0c */ /* 0x000fc6000bfc5360 */
[----:B------:R2:W-:Y:S01]  /*11a00*/  STSM.16.M88.4 [R44], R144 ;  /* 0x000000902c007844 */ /* 0x0005e20000000200 */
[----:B------:R-:W-:Y:S01]  /*11a10*/  BAR.SYNC.DEFER_BLOCKING 0x1, 0x100 ;  /* 0x0044000000007b1d */ /* 0x000fe20000010000 */
[----:B------:R-:W-:-:S08]  /*11a20*/  IMAD R7, R98, 0x40, R197 ;  /* 0x0000004062077824 */ /* 0x000fd000078e02c5 */
[----:B------:R-:W-:Y:S01]  /*11a30*/  @P6 IADD3 R6, P4, R82, UR4, RZ ;  /* 0x0000000452066c10 */ /* 0x000fe2000ff9e0ff */
[----:B------:R-:W-:Y:S01]  /*11a40*/  ULDC UR4, c[0x0][0xa88] ;  /* 0x0002a20000047ab9 */ /* 0x000fe20000000800 */
[----:B------:R-:W-:Y:S02]  /*11a50*/  IMAD.WIDE R20, R7, 0x2, R20 ;  /* 0x0000000207147825 */ /* 0x000fe400078e0214 */
[----:B------:R-:W-:Y:S02]  /*11a60*/  @P6 IADD3.X R7, R74, UR5, RZ, P4, !PT ;  /* 0x000000054a076c10 */ /* 0x000fe4000a7fe4ff */
[----:B0-----:R-:W-:Y:S01]  /*11a70*/  IMAD.U32 R24, RZ, RZ, UR4 ;  /* 0x00000004ff187e24 */ /* 0x001fe2000f8e00ff */
[----:B------:R0:W5:Y:S05]  /*11a80*/  @P0 LDG.E R80, desc[UR40][R4.64] ;  /* 0x0000002804500981 */ /* 0x00016a000c1e1900 */
[----:B------:R0:W5:Y:S01]  /*11a90*/  @P6 LDG.E R24, desc[UR40][R6.64] ;  /* 0x0000002806186981 */ /* 0x000162000c1e1900 */
[----:B------:R-:W-:-:S02]  /*11aa0*/  IADD3 R9, P1, R20, 0x1000, RZ ;  /* 0x0000100014097810 */ /* 0x000fc40007f3e0ff */
[C---:B------:R-:W-:Y:S02]  /*11ab0*/  IADD3 R13, P2, R20.reuse, 0x2000, RZ ;  /* 0x00002000140d7810 */ /* 0x040fe40007f5e0ff */
[C---:B------:R-:W-:Y:S02]  /*11ac0*/  IADD3 R29, P3, R20.reuse, 0x3000, RZ ;  /* 0x00003000141d7810 */ /* 0x040fe40007f7e0ff */
[----:B-1----:R-:W-:Y:S02]  /*11ad0*/  IADD3 R33, P4, R20, 0x4000, RZ ;  /* 0x0000400014217810 */ /* 0x002fe40007f9e0ff */
        /* <DEDUP_REMOVED lines=8> */
[----:B------:R-:W-:-:S02]  /*11b60*/  IADD3 R37, P5, R20, 0x5000, RZ ;  /* 0x0000500014257810 */ /* 0x000fc40007fbe0ff */
        /* <DEDUP_REMOVED lines=8> */
[----:B------:R-:W-:Y:S02]  /*11bf0*/  P2R R10, PR, RZ, 0x20 ;  /* 0x00000020ff0a7803 */ /* 0x000fe40000000000 */
[----:B------:R-:W-:-:S02]  /*11c00*/  IADD3 R41, P1, R20, 0x6000, RZ ;  /* 0x0000600014297810 */ /* 0x000fc40007f3e0ff */
[C---:B------:R-:W-:Y:S02]  /*11c10*/  IADD3 R45, P2, R20.reuse, 0x7000, RZ ;  /* 0x00007000142d7810 */ /* 0x040fe40007f5e0ff */
[C---:B------:R-:W-:Y:S02]  /*11c20*/  IADD3 R49, P3, R20.reuse, 0x8000, RZ ;  /* 0x0000800014317810 */ /* 0x040fe40007f7e0ff */
[C---:B------:R-:W-:Y:S02]  /*11c30*/  IADD3 R53, P4, R20.reuse, 0x9000, RZ ;  /* 0x0000900014357810 */ /* 0x040fe40007f9e0ff */
[----:B------:R-:W-:Y:S02]  /*11c40*/  IADD3 R57, P5, R20, 0xa000, RZ ;  /* 0x0000a00014397810 */ /* 0x000fe40007fbe0ff */
[----:B------:R-:W-:Y:S02]  /*11c50*/  LOP3.LUT R36, R37, 0x380, RZ, 0xc0, !PT ;  /* 0x0000038025247812 */ /* 0x000fe400078ec0ff */
[----:B------:R-:W-:-:S02]  /*11c60*/  LOP3.LUT R40, R41, 0x380, RZ, 0xc0, !PT ;  /* 0x0000038029287812 */ /* 0x000fc400078ec0ff */
[----:B--2---:R-:W-:Y:S02]  /*11c70*/  LOP3.LUT R44, R45, 0x380, RZ, 0xc0, !PT ;  /* 0x000003802d2c7812 */ /* 0x004fe400078ec0ff */
        /* <DEDUP_REMOVED lines=20> */
.L_x_4824:
[----:B------:R-:W-:Y:S01]  /*11dc0*/  ISETP.NE.AND P6, PT, R10, RZ, PT ;  /* 0x000000ff0a00720c */ /* 0x000fe20003fc5270 */
[----:B------:R-:W2:Y:S04]  /*11dd0*/  LDL.LU R11, [R1+0x44] ;  /* 0x00004400010b7983 */ /* 0x000ea80000300800 */
[----:B------:R-:W3:Y:S01]  /*11de0*/  LDL.LU R10, [R1+0x4c] ;  /* 0x00004c00010a7983 */ /* 0x000ee20000300800 */
[----:B------:R-:W0:Y:S01]  /*11df0*/  S2R R5, SR_TID.X ;  /* 0x0000000000057919 */ /* 0x000e220000002100 */
[----:B------:R-:W-:Y:S01]  /*11e00*/  IADD3.X R57, RZ, R21, RZ, P5, !PT ;  /* 0x00000015ff397210 */ /* 0x000fe20002ffe4ff */
[----:B------:R-:W-:Y:S01]  /*11e10*/  IMAD.X R37, RZ, RZ, R21, P6 ;  /* 0x000000ffff257224 */ /* 0x000fe200030e0615 */
[----:B------:R-:W4:Y:S01]  /*11e20*/  LDL R84, [R1+0x38] ;  /* 0x0000380001547983 */ /* 0x000f220000100800 */
        /* <DEDUP_REMOVED lines=44> */
[----:B------:R-:W0:Y:S01]  /*120f0*/  LDC R35, c[0x0][0xbe8] ;  /* 0x0002fa00ff237b82 */ /* 0x000e220000000800 */
[----:B------:R-:W-:Y:S01]  /*12100*/  ULDC.64 UR4, c[0x0][0xb90] ;  /* 0x0002e40000047ab9 */ /* 0x000fe20000000a00 */
[----:B------:R-:W-:Y:S02]  /*12110*/  IMAD.IADD R20, R229, 0x1, R200 ;  /* 0x00000001e5147824 */ /* 0x000fe400078e02c8 */
[----:B------:R-:W-:Y:S02]  /*12120*/  IMAD R10, R83, UR4, RZ ;  /* 0x00000004530a7c24 */ /* 0x000fe4000f8e02ff */
[----:B------:R-:W-:Y:S02]  /*12130*/  IMAD.MOV.U32 R6, RZ, RZ, R80 ;  /* 0x000000ffff067224 */ /* 0x000fe400078e0050 */
[----:B------:R-:W-:Y:S02]  /*12140*/  IMAD R15, R84, UR5, R10 ;  /* 0x00000005540f7c24 */ /* 0x000fe4000f8e020a */
[----:B------:R-:W-:-:S02]  /*12150*/  IMAD.MOV.U32 R7, RZ, RZ, R21 ;  /* 0x000000ffff077224 */ /* 0x000fc400078e0015 */
[----:B------:R-:W-:Y:S02]  /*12160*/  IMAD.IADD R30, R193, 0x1, R200 ;  /* 0x00000001c11e7824 */ /* 0x000fe400078e02c8 */
[----:B------:R-:W-:Y:S01]  /*12170*/  IMAD.WIDE.U32 R6, R84, UR4, R6 ;  /* 0x0000000454067c25 */ /* 0x000fe2000f8e0006 */
[----:B------:R-:W-:-:S03]  /*12180*/  ULDC.64 UR4, c[0x0][0xb98] ;  /* 0x0002e60000047ab9 */ /* 0x000fc60000000a00 */
[----:B------:R-:W-:Y:S02]  /*12190*/  IMAD.IADD R7, R7, 0x1, R15 ;  /* 0x0000000107077824 */ /* 0x000fe400078e020f */
[----:B------:R-:W-:Y:S01]  /*121a0*/  IMAD.WIDE.U32 R6, R81, UR4, R6 ;  /* 0x0000000451067c25 */ /* 0x000fe2000f8e0006 */
[----:B0-----:R-:W-:-:S13]  /*121b0*/  ISETP.NE.AND P0, PT, R35, 0x1, PT ;  /* 0x000000012300780c */ /* 0x001fda0003f05270 */
        /* <DEDUP_REMOVED lines=19> */
[----:B------:R-:W-:Y:S01]  /*122f0*/  ULDC.64 UR4, c[0x0][0xb50] ;  /* 0x0002d40000047ab9 */ /* 0x000fe20000000a00 */
[----:B------:R-:W-:Y:S02]  /*12300*/  VIADD R14, R30, 0x8 ;  /* 0x000000081e0e7836 */ /* 0x000fe40000000000 */
        /* <DEDUP_REMOVED lines=12> */
.L_x_4825:
[----:B------:R-:W1:Y:S01]  /*123d0*/  LDC R85, c[0x0][0xbe8] ;  /* 0x0002fa00ff557b82 */ /* 0x000e620000000800 */
        /* <DEDUP_REMOVED lines=13> */
[----:B-1----:R-:W-:Y:S01]  /*124b0*/  ISETP.NE.AND P1, PT, R85, 0x1, PT ;  /* 0x000000015500780c */ /* 0x002fe20003f25270 */
        /* <DEDUP_REMOVED lines=8> */
[----:B------:R-:W1:Y:S01]  /*12540*/  @P1 LDC R87, c[0x0][0xbec] ;  /* 0x0002fb00ff571b82 */ /* 0x000e620000000800 */
[----:B------:R-:W-:Y:S01]  /*12550*/  LOP3.LUT R84, R84, 0xfffffff8, RZ, 0xc0, !PT ;  /* 0xfffffff854547812 */ /* 0x000fe200078ec0ff */
[----:B------:R-:W5:Y:S04]  /*12560*/  LD.E.128 R48, desc[UR40][R48.64] ;  /* 0x0000002830307980 */ /* 0x000f68000c101d00 */
[----:B------:R-:W5:Y:S02]  /*12570*/  LD.E.128 R52, desc[UR40][R52.64] ;  /* 0x0000002834347980 */ /* 0x000f64000c101d00 */
[----:B------:R-:W2:Y:S01]  /*12580*/  @P1 LDC R89, c[0x0][0xbf0] ;  /* 0x0002fc00ff591b82 */ /* 0x000ea20000000800 */
[----:B------:R-:W-:Y:S01]  /*12590*/  IMAD.IADD R84, R90, 0x1, -R84 ;  /* 0x000000015a547824 */ /* 0x000fe200078e0a54 */
[----:B------:R-:W5:Y:S03]  /*125a0*/  LD.E.128 R56, desc[UR40][R56.64] ;  /* 0x0000002838387980 */ /* 0x000f66000c101d00 */
[----:B------:R-:W-:Y:S01]  /*125b0*/  IMAD R3, R84, 0x20, R98 ;  /* 0x0000002054037824 */ /* 0x000fe200078e0262 */
[----:B------:R-:W5:Y:S01]  /*125c0*/  LD.E.128 R60, desc[UR40][R60.64] ;  /* 0x000000283c3c7980 */ /* 0x000f62000c101d00 */
[----:B------:R-:W-:-:S02]  /*125d0*/  VIADD R99, R197, 0x40 ;  /* 0x00000040c5637836 */ /* 0x000fc40000000000 */
[----:B------:R-:W-:Y:S01]  /*125e0*/  IMAD.IADD R84, R200, 0x1, R3 ;  /* 0x00000001c8547824 */ /* 0x000fe200078e0203 */
[----:B------:R-:W-:Y:S01]  /*125f0*/  IADD3 R21, R21, R83, RZ ;  /* 0x0000005315157210 */ /* 0x000fe20007ffe0ff */
[----:B------:R-:W-:Y:S01]  /*12600*/  IMAD R82, R82, UR4, RZ ;  /* 0x0000000452527c24 */ /* 0x000fe2000f8e02ff */
[----:B0-----:R-:W-:Y:S01]  /*12610*/  ISETP.GE.AND P0, PT, R99, R0, PT ;  /* 0x000000006300720c */ /* 0x001fe20003f06270 */
[----:B------:R-:W-:Y:S01]  /*12620*/  VIADD R97, R197, 0x80 ;  /* 0x00000080c5617836 */ /* 0x000fe20000000000 */
[----:B------:R-:W5:Y:S01]  /*12630*/  LD.E.128 R64, desc[UR40][R64.64] ;  /* 0x0000002840407980 */ /* 0x000f62000c101d00 */
[----:B-1----:R-:W-:-:S03]  /*12640*/  @P1 IMAD.HI.U32 R80, R84, R87, RZ ;  /* 0x0000005754501227 */ /* 0x002fc600078e00ff */
[----:B------:R-:W5:Y:S01]  /*12650*/  LD.E.128 R68, desc[UR40][R68.64] ;  /* 0x0000002844447980 */ /* 0x000f62000c101d00 */
[C---:B------:R-:W-:Y:S02]  /*12660*/  IMAD R83, R81.reuse, UR5, R82 ;  /* 0x0000000551537c24 */ /* 0x040fe4000f8e0252 */
[----:B------:R-:W-:Y:S01]  /*12670*/  IMAD.WIDE.U32 R20, R81, UR4, R20 ;  /* 0x0000000451147c25 */ /* 0x000fe2000f8e0014 */
[----:B------:R-:W-:Y:S01]  /*12680*/  SEL R81, RZ, 0xffffffff, P0 ;  /* 0xffffffffff517807 */ /* 0x000fe20000000000 */
[----:B------:R-:W-:Y:S01]  /*12690*/  ULDC.64 UR4, c[0x0][0xae0] ;  /* 0x0002b80000047ab9 */ /* 0x000fe20000000a00 */
[----:B------:R-:W5:Y:S01]  /*126a0*/  LD.E.128 R72, desc[UR40][R72.64] ;  /* 0x0000002848487980 */ /* 0x000f62000c101d00 */
[----:B------:R-:W-:Y:S01]  /*126b0*/  IMAD.MOV.U32 R3, RZ, RZ, R84 ;  /* 0x000000ffff037224 */ /* 0x000fe200078e0054 */
[----:B--2---:R-:W-:Y:S01]  /*126c0*/  @P1 SHF.R.U32.HI R3, RZ, R89, R80 ;  /* 0x00000059ff031219 */ /* 0x004fe20000011650 */
[C---:B------:R-:W-:Y:S01]  /*126d0*/  VIADD R95, R197.reuse, 0xc0 ;  /* 0x000000c0c55f7836 */ /* 0x040fe20000000000 */
[-C--:B------:R-:W-:Y:S01]  /*126e0*/  ISETP.GE.AND P1, PT, R197, R0.reuse, PT ;  /* 0x00000000c500720c */ /* 0x080fe20003f26270 */
[----:B------:R-:W5:Y:S01]  /*126f0*/  LD.E.128 R76, desc[UR40][R76.64] ;  /* 0x000000284c4c7980 */ /* 0x000f62000c101d00 */
[-C--:B------:R-:W-:Y:S01]  /*12700*/  ISETP.GE.AND P0, PT, R97, R0.reuse, PT ;  /* 0x000000006100720c */ /* 0x080fe20003f06270 */
[----:B------:R-:W-:Y:S01]  /*12710*/  IMAD.SHL.U32 R87, R81, 0x2, RZ ;  /* 0x0000000251577824 */ /* 0x000fe200078e00ff */
[----:B------:R-:W-:Y:S01]  /*12720*/  SEL R80, RZ, 0x1, P1 ;  /* 0x00000001ff507807 */ /* 0x000fe20000800000 */
[----:B------:R-:W-:Y:S01]  /*12730*/  IMAD.IADD R21, R21, 0x1, R83 ;  /* 0x0000000115157824 */ /* 0x000fe200078e0253 */
[----:B------:R-:W-:Y:S01]  /*12740*/  SEL R82, RZ, 0xffffffff, P0 ;  /* 0xffffffffff527807 */ /* 0x000fe20000000000 */
[--C-:B------:R-:W-:Y:S01]  /*12750*/  IMAD.MOV R83, RZ, RZ, -R3.reuse ;  /* 0x000000ffff537224 */ /* 0x100fe200078e0a03 */
[-C--:B------:R-:W-:Y:S01]  /*12760*/  ISETP.GE.AND P0, PT, R95, R0.reuse, PT ;  /* 0x000000005f00720c */ /* 0x080fe20003f06270 */
[----:B------:R-:W-:Y:S01]  /*12770*/  VIADD R93, R197, 0x100 ;  /* 0x00000100c55d7836 */ /* 0x000fe20000000000 */
[----:B------:R-:W-:Y:S01]  /*12780*/  LOP3.LUT R80, R87, 0x2, R80, 0xe2, !PT ;  /* 0x0000000257507812 */ /* 0x000fe200078ee250 */
[----:B------:R-:W-:Y:S01]  /*12790*/  IMAD.SHL.U32 R87, R82, 0x4, RZ ;  /* 0x0000000452577824 */ /* 0x000fe200078e00ff */
[----:B------:R-:W-:Y:S01]  /*127a0*/  SEL R82, RZ, 0xffffffff, P0 ;  /* 0xffffffffff527807 */ /* 0x000fe20000000000 */
[----:B------:R-:W-:Y:S01]  /*127b0*/  IMAD R81, R85, R83, R84 ;  /* 0x0000005355517224 */ /* 0x000fe200078e0254 */
[----:B------:R-:W-:Y:S01]  /*127c0*/  SHF.R.S32.HI R83, RZ, 0x1f, R3 ;  /* 0x0000001fff537819 */ /* 0x000fe20000011403 */
[----:B------:R-:W-:Y:S01]  /*127d0*/  VIADD R91, R197, 0x140 ;  /* 0x00000140c55b7836 */ /* 0x000fe20000000000 */
[----:B------:R-:W-:Y:S01]  /*127e0*/  ISETP.GE.AND P0, PT, R93, R0, PT ;  /* 0x000000005d00720c */ /* 0x000fe20003f06270 */
[----:B------:R-:W-:Y:S01]  /*127f0*/  IMAD.WIDE.U32 R20, R3, UR4, R20 ;  /* 0x0000000403147c25 */ /* 0x000fe2000f8e0014 */
[----:B------:R-:W-:Y:S01]  /*12800*/  LOP3.LUT R80, R87, 0x4, R80, 0xe2, !PT ;  /* 0x0000000457507812 */ /* 0x000fe200078ee250 */
[----:B------:R-:W-:Y:S01]  /*12810*/  @!PT LDS RZ, [RZ] ;  /* 0x00000000fffff984 */ /* 0x000fe20000000800 */
[----:B------:R-:W-:Y:S01]  /*12820*/  @!PT LDS RZ, [RZ] ;  /* 0x00000000fffff984 */ /* 0x000fe20000000800 */
[----:B------:R-:W-:Y:S01]  /*12830*/  @!PT LDS RZ, [RZ] ;  /* 0x00000000fffff984 */ /* 0x000fe20000000800 */
[----:B------:R-:W-:Y:S01]  /*12840*/  @!PT LDS RZ, [RZ] ;  /* 0x00000000fffff984 */ /* 0x000fe20000000800 */
[----:B------:R0:W-:Y:S06]  /*12850*/  MEMBAR.ALL.CTA ;  /* 0x0000000000007992 */ /* 0x0001ec0000008000 */
[----:B0-----:R-:W0:Y:S01]  /*12860*/  FENCE.VIEW.ASYNC.S ;  /* 0x00000000000073c6 */ /* 0x001e220000000000 */
[----:B------:R-:W-:Y:S01]  /*12870*/  IADD3 R200, R98, R200, RZ ;  /* 0x000000c862c87210 */ /* 0x000fe20007ffe0ff */
[----:B------:R-:W-:Y:S01]  /*12880*/  IMAD.SHL.U32 R87, R82, 0x8, RZ ;  /* 0x0000000852577824 */ /* 0x000fe200078e00ff */
[----:B------:R-:W-:Y:S01]  /*12890*/  SEL R82, RZ, 0xffffffff, P0 ;  /* 0xffffffffff527807 */ /* 0x000fe20000000000 */
[----:B------:R-:W-:Y:S01]  /*128a0*/  IMAD R84, R83, UR4, RZ ;  /* 0x0000000453547c24 */ /* 0x000fe2000f8e02ff */
[-C--:B------:R-:W-:Y:S01]  /*128b0*/  ISETP.GE.AND P0, PT, R91, R0.reuse, PT ;  /* 0x000000005b00720c */ /* 0x080fe20003f06270 */
[----:B------:R-:W-:Y:S01]  /*128c0*/  VIADD R90, R197, 0x180 ;  /* 0x00000180c55a7836 */ /* 0x000fe20000000000 */
        /* <DEDUP_REMOVED lines=9> */
[----:B------:R-:W-:Y:S01]  /*12960*/  IMAD.IADD R21, R21, 0x1, R83 ;  /* 0x0000000115157824 */ /* 0x000fe200078e0253 */
[----:B------:R-:W-:Y:S01]  /*12970*/  BSSY B1, `(.L_x_4826) ;  /* 0x0000044000017945 */ /* 0x000fe20003800000 */
[----:B------:R-:W-:Y:S01]  /*12980*/  IMAD R82, R82, UR4, RZ ;  /* 0x0000000452527c24 */ /* 0x000fe2000f8e02ff */
[----:B------:R-:W-:Y:S01]  /*12990*/  LOP3.LUT R80, R3, 0x20, R80, 0xe2, !PT ;  /* 0x0000002003507812 */ /* 0x000fe200078ee250 */
[----:B------:R-:W-:Y:S01]  /*129a0*/  IMAD R87, R24, R85, RZ ;  /* 0x0000005518577224 */ /* 0x000fe200078e02ff */
        /* <DEDUP_REMOVED lines=9> */
[C---:B------:R-:W-:Y:S01]  /*12a40*/  LEA R84, P2, R20.reuse, UR4, 0x1 ;  /* 0x0000000414547c11 */ /* 0x040fe2000f8408ff */
[----:B------:R-:W-:Y:S01]  /*12a50*/  IMAD.IADD R81, R21, 0x1, R83 ;  /* 0x0000000115517824 */ /* 0x000fe200078e0253 */
[----:B------:R-:W-:Y:S01]  /*12a60*/  SEL R21, RZ, 0x80, P0 ;  /* 0x00000080ff157807 */ /* 0x000fe20000000000 */
[C---:B------:R-:W-:Y:S01]  /*12a70*/  VIADD R88, R197.reuse, 0x1c0 ;  /* 0x000001c0c5587836 */ /* 0x040fe20000000000 */
[----:B------:R-:W-:Y:S01]  /*12a80*/  PRMT R3, RZ, 0x654, R3 ;  /* 0x00000654ff037816 */ /* 0x000fe20000000003 */
[C---:B------:R-:W-:Y:S01]  /*12a90*/  VIADD R89, R197.reuse, 0x180 ;  /* 0x00000180c5597836 */ /* 0x040fe20000000000 */
[----:B------:R-:W-:Y:S01]  /*12aa0*/  LEA.HI.X R85, R20, UR5, R81, 0x1, P2 ;  /* 0x0000000514557c11 */ /* 0x000fe200090f0c51 */
[C---:B------:R-:W-:Y:S01]  /*12ab0*/  VIADD R92, R197.reuse, 0x140 ;  /* 0x00000140c55c7836 */ /* 0x040fe20000000000 */
[----:B0-----:R0:W-:Y:S01]  /*12ac0*/  SYNCS.ARRIVE.TRANS64.RED.A1T0 RZ, [R3+URZ], RZ ;  /* 0x000000ff03ff79a7 */ /* 0x0011e2000810043f */
[C---:B------:R-:W-:Y:S01]  /*12ad0*/  VIADD R94, R197.reuse, 0x100 ;  /* 0x00000100c55e7836 */ /* 0x040fe20000000000 */
[----:B------:R1:W2:Y:S01]  /*12ae0*/  SHFL.IDX PT, R20, R84, RZ, 0x181f ;  /* 0x00181fff54147589 */ /* 0x0002a200000e0000 */
        /* <DEDUP_REMOVED lines=12> */
[----:B-1----:R-:W-:Y:S06]  /*12bb0*/  @P1 BRA `(.L_x_4827) ;  /* 0x00000000007c1947 */ /* 0x002fec0003800000 */
[-C--:B------:R-:W-:Y:S02]  /*12bc0*/  ISETP.GE.AND P1, PT, R99, R0.reuse, PT ;  /* 0x000000006300720c */ /* 0x080fe40003f26270 */
[-C--:B------:R-:W-:Y:S02]  /*12bd0*/  ISETP.GE.AND P0, PT, R197, R0.reuse, PT ;  /* 0x00000000c500720c */ /* 0x080fe40003f06270 */
[-C--:B------:R-:W-:Y:S02]  /*12be0*/  ISETP.GE.AND P5, PT, R97, R0.reuse, PT ;  /* 0x000000006100720c */ /* 0x080fe40003fa6270 */
[----:B------:R-:W-:-:S07]  /*12bf0*/  ISETP.GE.AND P3, PT, R95, R0, PT ;  /* 0x000000005f00720c */ /* 0x000fce0003f66270 */
[----:B--2---:R-:W-:Y:S02]  /*12c00*/  @!P1 LEA R80, P2, R99, R20, 0x1 ;  /* 0x0000001463509211 */ /* 0x004fe400078408ff */
        /* <DEDUP_REMOVED lines=14> */
[-C--:B-1----:R-:W-:Y:S01]  /*12cf0*/  @!P1 LEA R12, P6, R91, R20.reuse, 0x1 ;  /* 0x000000145b0c9211 */ /* 0x082fe200078c08ff */
        /* <DEDUP_REMOVED lines=11> */
.L_x_4827:
[----:B------:R-:W-:Y:S05]  /*12db0*/  BSYNC B1 ;  /* 0x0000000000017941 */ /* 0x000fea0003800000 */
.L_x_4826:
[----:B---3-5:R-:W-:Y:S01]  /*12dc0*/  VIADD R6, R200, 0x20 ;  /* 0x00000020c8067836 */ /* 0x028fe20000000000 */
[----:B------:R4:W1:Y:S04]  /*12dd0*/  SHFL.IDX PT, R5, R85, 0x1, 0x181f ;  /* 0x00381f0055057f89 */ /* 0x00086800000e0000 */
[----:B------:R-:W-:Y:S01]  /*12de0*/  ISETP.GE.AND P0, PT, R6, R87, PT ;  /* 0x000000570600720c */ /* 0x000fe20003f06270 */
[----:B------:R4:W3:-:S12]  /*12df0*/  SHFL.IDX PT, R4, R84, 0x1, 0x181f ;  /* 0x00381f0054047f89 */ /* 0x0008d800000e0000 */
[----:B----4-:R-:W-:Y:S05]  /*12e00*/  @P0 BRA `(.L_x_4828) ;  /* 0x0000001000600947 */ /* 0x010fea0003800000 */
[-C--:B------:R-:W-:Y:S02]  /*12e10*/  ISETP.GE.AND P5, PT, R99, R0.reuse, PT ;  /* 0x000000006300720c */ /* 0x080fe40003fa6270 */
[-C--:B------:R-:W-:Y:S02]  /*12e20*/  ISETP.GE.AND P6, PT, R197, R0.reuse, PT ;  /* 0x00000000c500720c */ /* 0x080fe40003fc6270 */
[-C--:B------:R-:W-:Y:S02]  /*12e30*/  ISETP.GE.AND P3, PT, R97, R0.reuse, PT ;  /* 0x000000006100720c */ /* 0x080fe40003f66270 */
[-C--:B------:R-:W-:Y:S02]  /*12e40*/  ISETP.GE.AND P2, PT, R95, R0.reuse, PT ;  /* 0x000000005f00720c */ /* 0x080fe40003f46270 */
[-C--:B------:R-:W-:Y:S02]  /*12e50*/  ISETP.GE.AND P1, PT, R93, R0.reuse, PT ;  /* 0x000000005d00720c */ /* 0x080fe40003f26270 */
[----:B------:R-:W-:-:S03]  /*12e60*/  ISETP.GE.AND P0, PT, R91, R0, PT ;  /* 0x000000005b00720c */ /* 0x000fc60003f06270 */
[-C--:B---3--:R-:W-:Y:S02]  /*12e70*/  @!P5 LEA R12, P4, R99, R4.reuse, 0x1 ;  /* 0x00000004630cd211 */ /* 0x088fe400078808ff */
[----:B-1----:R-:W-:Y:S02]  /*12e80*/  @!P6 IMAD.WIDE R6, R197, 0x2, R4 ;  /* 0x00000002c506e825 */ /* 0x002fe400078e0204 */
        /* <DEDUP_REMOVED lines=10> */
[-C--:B0-----:R-:W-:Y:S02]  /*12f30*/  @!P2 LEA.HI.X R21, R95, R5.reuse, R96, 0x1, P5 ;  /* 0x000000055f15a211 */ /* 0x081fe400028f0c60 */
[----:B------:R-:W-:-:S02]  /*12f40*/  @!P1 LEA.HI.X R33, R93, R5, R94, 0x1, P6 ;  /* 0x000000055d219211 */ /* 0x000fc400030f0c5e */
[----:B------:R-:W-:Y:S01]  /*12f50*/  @!P0 LEA.HI.X R35, R91, R5, R92, 0x1, P3 ;  /* 0x000000055b238211 */ /* 0x000fe200018f0c5c */
[----:B------:R4:W-:Y:S01]  /*12f60*/  @!P2 ST.E.128 desc[UR40][R20.64], R44 ;  /* 0x0000002c1400a985 */ /* 0x0009e2000c101d28 */
[----:B-1----:R-:W-:-:S03]  /*12f70*/  @P4 LEA R6, P5, R90, R4, 0x1 ;  /* 0x000000045a064211 */ /* 0x002fc600078a08ff */
        /* <DEDUP_REMOVED lines=10> */
.L_x_4823:
[----:B------:R-:W4:Y:S01]  /*13020*/  LDL.LU R6, [R1+0x3c] ;  /* 0x00003c0001067983 */ /* 0x000f220000300800 */
[----:B------:R-:W-:Y:S01]  /*13030*/  ULDC.64 UR4, c[0x0][0xc00] ;  /* 0x0003000000047ab9 */ /* 0x000fe20000000a00 */
[----:B------:R-:W-:Y:S01]  /*13040*/  IMAD.MOV.U32 R3, RZ, RZ, RZ ;  /* 0x000000ffff037224 */ /* 0x000fe200078e00ff */
[----:B------:R-:W0:Y:S01]  /*13050*/  LDC R21, c[0x0][0xbe8] ;  /* 0x0002fa00ff157b82 */ /* 0x000e220000000800 */
[----:B------:R-:W2:Y:S01]  /*13060*/  LDL.LU R0, [R1+0x40] ;  /* 0x0000400001007983 */ /* 0x000ea20000300800 */
[----:B------:R-:W-:-:S04]  /*13070*/  ISETP.NE.U32.AND P0, PT, RZ, UR4, PT ;  /* 0x00000004ff007c0c */ /* 0x000fc8000bf05070 */
[----:B------:R-:W-:Y:S02]  /*13080*/  ISETP.NE.AND.EX P0, PT, RZ, UR5, PT, P0 ;  /* 0x00000005ff007c0c */ /* 0x000fe4000bf05300 */
[----:B----4-:R-:W-:-:S04]  /*13090*/  IADD3 R4, P1, R6, UR4, RZ ;  /* 0x0000000406047c10 */ /* 0x010fc8000ff3e0ff */
[----:B--2---:R-:W-:Y:S01]  /*130a0*/  IADD3.X R5, R0, UR5, RZ, P1, !PT ;  /* 0x0000000500057c10 */ /* 0x004fe20008ffe4ff */
[----:B------:R-:W-:Y:S02]  /*130b0*/  ULDC.64 UR4, c[0x0][0xc08] ;  /* 0x0003020000047ab9 */ /* 0x000fe40000000a00 */
[----:B------:R-:W-:-:S04]  /*130c0*/  ISETP.NE.U32.AND P1, PT, RZ, UR4, PT ;  /* 0x00000004ff007c0c */ /* 0x000fc8000bf25070 */
[----:B------:R2:W5:Y:S01]  /*130d0*/  @P0 LDG.E R3, desc[UR40][R4.64] ;  /* 0x0000002804030981 */ /* 0x000562000c1e1900 */
[----:B------:R-:W-:Y:S01]  /*130e0*/  ISETP.NE.AND.EX P1, PT, RZ, UR5, PT, P1 ;  /* 0x00000005ff007c0c */ /* 0x000fe2000bf25310 */
[----:B------:R-:W4:-:S12]  /*130f0*/  S2R R28, SR_TID.X ;  /* 0x00000000001c7919 */ /* 0x000f180000002100 */
[----:B------:R-:W-:Y:S01]  /*13100*/  @P1 IADD3 R6, P2, R6, UR4, RZ ;  /* 0x0000000406061c10 */ /* 0x000fe2000ff5e0ff */
[----:B------:R-:W-:-:S03]  /*13110*/  ULDC UR4, c[0x0][0xa88] ;  /* 0x0002a20000047ab9 */ /* 0x000fc60000000800 */
[----:B------:R-:W-:Y:S01]  /*13120*/  @P1 IADD3.X R7, R0, UR5, RZ, P2, !PT ;  /* 0x0000000500071c10 */ /* 0x000fe200097fe4ff */
[----:B------:R-:W-:-:S06]  /*13130*/  IMAD.U32 R0, RZ, RZ, UR4 ;  /* 0x00000004ff007e24 */ /* 0x000fcc000f8e00ff */
[----:B------:R2:W5:Y:S01]  /*13140*/  @P1 LDG.E R0, desc[UR40][R6.64] ;  /* 0x0000002806001981 */ /* 0x000562000c1e1900 */
[----:B----4-:R-:W-:-:S05]  /*13150*/  VIADD R28, R28, 0xffffff80 ;  /* 0xffffff801c1c7836 */ /* 0x010fca0000000000 */
[----:B------:R-:W-:Y:S01]  /*13160*/  ISETP.GE.AND P2, PT, R28, 0x40, PT ;  /* 0x000000401c00780c */ /* 0x000fe20003f46270 */
[----:B0-2---:R-:W-:-:S12]  /*13170*/  @P1 BRA `(.L_x_4829) ;  /* 0x0000000000101947 */ /* 0x005fd80003800000 */
[----:B------:R-:W-:Y:S05]  /*13180*/  @!P0 BRA `(.L_x_4829) ;  /* 0x00000000000c8947 */ /* 0x000fea0003800000 */
[----:B------:R-:W2:Y:S04]  /*13190*/  LDG.E R7, desc[UR40][R4.64] ;  /* 0x0000002804077981 */ /* 0x000ea8000c1e1900 */
[----:B-----5:R-:W2:Y:S02]  /*131a0*/  LDG.E R0, desc[UR40][R4.64+0x4] ;  /* 0x0000042804007981 */ /* 0x020ea4000c1e1900 */
[----:B--2---:R-:W-:-:S07]  /*131b0*/  IMAD.IADD R0, R0, 0x1, -R7 ;  /* 0x0000000100007824 */ /* 0x004fce00078e0a07 */
.L_x_4829:
[----:B------:R-:W2:Y:S04]  /*131c0*/  LDL.LU R5, [R1+0x44] ;  /* 0x0000440001057983 */ /* 0x000ea80000300800 */
[----:B------:R-:W4:Y:S04]  /*131d0*/  LDL.LU R4, [R1+0x4c] ;  /* 0x00004c0001047983 */ /* 0x000f280000300800 */
[----:B------:R-:W3:Y:S01]  /*131e0*/  LDL R29, [R1+0x38] ;  /* 0x00003800011d7983 */ /* 0x000ee20000100800 */
[----:B------:R-:W-:Y:S01]  /*131f0*/  BSSY B1, `(.L_x_4830) ;  /* 0x000002d000017945 */ /* 0x000fe20003800000 */
[----:B-----5:R-:W-:-:S02]  /*13200*/  SHF.R.S32.HI R10, RZ, 0x1f, R3 ;  /* 0x0000001fff0a7819 */ /* 0x020fc40000011403 */
[----:B--2---:R-:W-:Y:S02]  /*13210*/  SEL R13, R5, RZ, !P0 ;  /* 0x000000ff050d7207 */ /* 0x004fe40004000000 */
[----:B----4-:R-:W-:Y:S02]  /*13220*/  SEL R14, R4, RZ, !P0 ;  /* 0x000000ff040e7207 */ /* 0x010fe40004000000 */
[----:B---3--:R-:W-:Y:S01]  /*13230*/  SHF.R.S32.HI R12, RZ, 0x1f, R29 ;  /* 0x0000001fff0c7819 */ /* 0x008fe2000001141d */
[----:B------:R-:W-:Y:S06]  /*13240*/  @P2 BRA `(.L_x_4831) ;  /* 0x00000000009c2947 */ /* 0x000fec0003800000 */
[----:B------:R-:W0:Y:S01]  /*13250*/  S2R R11, SR_TID.X ;  /* 0x00000000000b7919 */ /* 0x000e220000002100 */
[----:B-1----:R-:W1:Y:S02]  /*13260*/  LDC R20, c[0x0][0xbe8] ;  /* 0x0002fa00ff147b82 */ /* 0x002e640000000800 */
[----:B-1----:R-:W-:Y:S01]  /*13270*/  IMAD R4, R0, R20, RZ ;  /* 0x0000001400047224 */ /* 0x002fe200078e02ff */
        /* <DEDUP_REMOVED lines=19> */
[----:B------:R-:W-:Y:S01]  /*133b0*/  IADD3 R9, -R7, RZ, RZ ;  /* 0x000000ff07097210 */ /* 0x000fe20007ffe1ff */
[----:B------:R-:W-:Y:S01]  /*133c0*/  IMAD R8, R13, UR5, R6 ;  /* 0x000000050d087c24 */ /* 0x000fe2000f8e0206 */
[----:B------:R-:W-:Y:S01]  /*133d0*/  IADD3 R4, P0, R7, R4, RZ ;  /* 0x0000000407047210 */ /* 0x000fe20007f1e0ff */
[----:B------:R-:W-:Y:S02]  /*133e0*/  ULDC.64 UR4, c[0x0][0xb88] ;  /* 0x0002e20000047ab9 */ /* 0x000fe40000000a00 */
        /* <DEDUP_REMOVED lines=13> */
.L_x_4831:
[----:B------:R-:W-:Y:S05]  /*134c0*/  BSYNC B1 ;  /* 0x0000000000017941 */ /* 0x000fea0003800000 */
.L_x_4830:
[----:B------:R-:W-:Y:S01]  /*134d0*/  ISETP.NE.AND P0, PT, R21, 0x1, PT ;  /* 0x000000011500780c */ /* 0x000fe20003f05270 */
[----:B------:R-:W2:Y:S01]  /*134e0*/  LDC R24, c[0x0][0xac8] ;  /* 0x0002b200ff187b82 */ /* 0x000ea20000000800 */
[----:B------:R-:W-:Y:S01]  /*134f0*/  ULDC.64 UR4, c[0x0][0xaa0] ;  /* 0x0002a80000047ab9 */ /* 0x000fe20000000a00 */
[--C-:B0-----:R-:W-:Y:S01]  /*13500*/  SHF.R.S32.HI R7, RZ, 0x1f, R28.reuse ;  /* 0x0000001fff077819 */ /* 0x101fe2000001141c */
[----:B------:R-:W-:Y:S01]  /*13510*/  IMAD R6, R10, UR4, RZ ;  /* 0x000000040a067c24 */ /* 0x000fe2000f8e02ff */
        /* <DEDUP_REMOVED lines=24> */
[----:B------:R-:W-:Y:S01]  /*136a0*/  IMAD.IADD R8, R200, 0x1, R7 ;  /* 0x00000001c8087824 */ /* 0x000fe200078e0207 */
[----:B------:R-:W-:Y:S01]  /*136b0*/  SEL R7, RZ, 0x1, P2 ;  /* 0x00000001ff077807 */ /* 0x000fe20001000000 */
[----:B------:R-:W-:Y:S02]  /*136c0*/  VIADD R40, R197, 0x80 ;  /* 0x00000080c5287836 */ /* 0x000fe40000000000 */
[C---:B------:R-:W-:Y:S02]  /*136d0*/  IMAD R3, R13.reuse, UR5, R3 ;  /* 0x000000050d037c24 */ /* 0x040fe4000f8e0203 */
[----:B------:R-:W-:Y:S01]  /*136e0*/  IMAD.WIDE.U32 R4, R13, UR4, R4 ;  /* 0x000000040d047c25 */ /* 0x000fe2000f8e0004 */
[----:B------:R-:W-:Y:S01]  /*136f0*/  ISETP.GE.AND P2, PT, R40, R24, PT ;  /* 0x000000182800720c */ /* 0x000fe20003f46270 */
[----:B------:R-:W-:-:S02]  /*13700*/  ULDC.64 UR4, c[0x0][0xae0] ;  /* 0x0002b80000047ab9 */ /* 0x000fc40000000a00 */
[----:B0-----:R-:W-:-:S04]  /*13710*/  @P0 IMAD.HI.U32 R6, R8, R9, RZ ;  /* 0x0000000908060227 */ /* 0x001fc800078e00ff */
[----:B------:R-:W-:Y:S02]  /*13720*/  IMAD.SHL.U32 R10, R10, 0x2, RZ ;  /* 0x000000020a0a7824 */ /* 0x000fe400078e00ff */
[----:B------:R-:W-:Y:S02]  /*13730*/  VIADD R38, R197, 0xc0 ;  /* 0x000000c0c5267836 */ /* 0x000fe40000000000 */
[----:B------:R-:W-:Y:S01]  /*13740*/  IMAD.IADD R5, R5, 0x1, R3 ;  /* 0x0000000105057824 */ /* 0x000fe200078e0203 */
[----:B------:R-:W-:Y:S01]  /*13750*/  LOP3.LUT R9, R10, 0x2, R7, 0xe2, !PT ;  /* 0x000000020a097812 */ /* 0x000fe200078ee207 */
[----:B------:R-:W-:Y:S01]  /*13760*/  IMAD.MOV.U32 R3, RZ, RZ, R8 ;  /* 0x000000ffff037224 */ /* 0x000fe200078e0008 */
[----:B---3--:R-:W-:Y:S01]  /*13770*/  @P0 SHF.R.U32.HI R3, RZ, R11, R6 ;  /* 0x0000000bff030219 */ /* 0x008fe20000011606 */
[C---:B------:R-:W-:Y:S01]  /*13780*/  VIADD R36, R197.reuse, 0x100 ;  /* 0x00000100c5247836 */ /* 0x040fe20000000000 */
[-C--:B------:R-:W-:Y:S01]  /*13790*/  ISETP.GE.AND P1, PT, R38, R24.reuse, PT ;  /* 0x000000182600720c */ /* 0x080fe20003f26270 */
[----:B------:R-:W-:Y:S01]  /*137a0*/  IMAD R29, R0, R21, RZ ;  /* 0x00000015001d7224 */ /* 0x000fe200078e02ff */
[----:B------:R-:W-:Y:S01]  /*137b0*/  SEL R10, RZ, 0xffffffff, P2 ;  /* 0xffffffffff0a7807 */ /* 0x000fe20001000000 */
[--C-:B------:R-:W-:Y:S01]  /*137c0*/  IMAD.MOV R7, RZ, RZ, -R3.reuse ;  /* 0x000000ffff077224 */ /* 0x100fe200078e0a03 */
[----:B------:R-:W-:Y:S01]  /*137d0*/  SHF.R.S32.HI R6, RZ, 0x1f, R3 ;  /* 0x0000001fff067819 */ /* 0x000fe20000011403 */
[----:B------:R-:W-:Y:S01]  /*137e0*/  VIADD R34, R197, 0x140 ;  /* 0x00000140c5227836 */ /* 0x000fe20000000000 */
[----:B------:R-:W-:Y:S01]  /*137f0*/  SEL R11, RZ, 0xffffffff, P1 ;  /* 0xffffffffff0b7807 */ /* 0x000fe20000800000 */
[----:B------:R-:W-:Y:S01]  /*13800*/  IMAD.SHL.U32 R10, R10, 0x4, RZ ;  /* 0x000000040a0a7824 */ /* 0x000fe200078e00ff */
[----:B------:R-:W-:Y:S01]  /*13810*/  ISETP.GE.AND P0, PT, R36, R24, PT ;  /* 0x000000182400720c */ /* 0x000fe20003f06270 */
[----:B------:R-:W-:-:S02]  /*13820*/  IMAD R6, R6, UR4, RZ ;  /* 0x0000000406067c24 */ /* 0x000fc4000f8e02ff */
[----:B------:R-:W-:Y:S01]  /*13830*/  IMAD.SHL.U32 R11, R11, 0x8, RZ ;  /* 0x000000080b0b7824 */ /* 0x000fe200078e00ff */
[----:B------:R-:W-:Y:S01]  /*13840*/  LOP3.LUT R0, R10, 0x4, R9, 0xe2, !PT ;  /* 0x000000040a007812 */ /* 0x000fe200078ee209 */
[----:B------:R-:W-:Y:S02]  /*13850*/  IMAD R7, R21, R7, R8 ;  /* 0x0000000715077224 */ /* 0x000fe400078e0208 */
[C---:B------:R-:W-:Y:S01]  /*13860*/  IMAD R9, R3.reuse, UR5, R6 ;  /* 0x0000000503097c24 */ /* 0x040fe2000f8e0206 */
[----:B------:R-:W-:Y:S01]  /*13870*/  SEL R6, RZ, 0xffffffff, P0 ;  /* 0xffffffffff067807 */ /* 0x000fe20000000000 */
[----:B------:R-:W-:Y:S01]  /*13880*/  IMAD.WIDE.U32 R4, R3, UR4, R4 ;  /* 0x0000000403047c25 */ /* 0x000fe2000f8e0004 */
[----:B------:R-:W-:Y:S01]  /*13890*/  LOP3.LUT R3, R11, 0x8, R0, 0xe2, !PT ;  /* 0x000000080b037812 */ /* 0x000fe200078ee200 */
[----:B------:R-:W-:Y:S01]  /*138a0*/  ULDC.64 UR4, c[0x0][0xad8] ;  /* 0x0002b60000047ab9 */ /* 0x000fe20000000a00 */
[----:B------:R-:W-:Y:S01]  /*138b0*/  SHF.R.S32.HI R0, RZ, 0x1f, R7 ;  /* 0x0000001fff007819 */ /* 0x000fe20000011407 */
[----:B------:R-:W-:Y:S01]  /*138c0*/  VIADD R32, R197, 0x180 ;  /* 0x00000180c5207836 */ /* 0x000fe20000000000 */
[-C--:B------:R-:W-:Y:S01]  /*138d0*/  ISETP.GE.AND P0, PT, R34, R24.reuse, PT ;  /* 0x000000182200720c */ /* 0x080fe20003f06270 */
[----:B------:R-:W-:Y:S01]  /*138e0*/  IMAD.SHL.U32 R6, R6, 0x10, RZ ;  /* 0x0000001006067824 */ /* 0x000fe200078e00ff */
[----:B------:R-:W-:Y:S01]  /*138f0*/  IADD3 R5, R5, R9, RZ ;  /* 0x0000000905057210 */ /* 0x000fe20007ffe0ff */
        /* <DEDUP_REMOVED lines=12> */
[----:B-1----:R-:W-:Y:S01]  /*139c0*/  LEA R20, P1, R4, UR4, 0x1 ;  /* 0x0000000404147c11 */ /* 0x002fe2000f8208ff */
[----:B------:R-:W-:Y:S01]  /*139d0*/  IMAD.IADD R3, R5, 0x1, R3 ;  /* 0x0000000105037824 */ /* 0x000fe200078e0203 */
[----:B------:R-:W-:Y:S01]  /*139e0*/  LOP3.LUT R6, R9, 0x20, R6, 0xe2, !PT ;  /* 0x0000002009067812 */ /* 0x000fe200078ee206 */
[C---:B------:R-:W-:Y:S01]  /*139f0*/  VIADD R31, R197.reuse, 0x1c0 ;  /* 0x000001c0c51f7836 */ /* 0x040fe20000000000 */
[----:B------:R-:W-:Y:S01]  /*13a00*/  ISETP.GE.AND P2, PT, R30, R24, PT ;  /* 0x000000181e00720c */ /* 0x000fe20003f46270 */
[C---:B------:R-:W-:Y:S01]  /*13a10*/  VIADD R33, R197.reuse, 0x180 ;  /* 0x00000180c5217836 */ /* 0x040fe20000000000 */
[----:B------:R-:W-:Y:S01]  /*13a20*/  LEA.HI.X R3, R4, UR5, R3, 0x1, P1 ;  /* 0x0000000504037c11 */ /* 0x000fe200088f0c03 */
[C---:B------:R-:W-:Y:S01]  /*13a30*/  VIADD R35, R197.reuse, 0x140 ;  /* 0x00000140c5237836 */ /* 0x040fe20000000000 */
[----:B------:R-:W-:Y:S01]  /*13a40*/  LOP3.LUT R21, R6, R7, RZ, 0xfc, !PT ;  /* 0x0000000706157212 */ /* 0x000fe200078efcff */
[C---:B------:R-:W-:Y:S01]  /*13a50*/  VIADD R37, R197.reuse, 0x100 ;  /* 0x00000100c5257836 */ /* 0x040fe20000000000 */
[----:B------:R-:W-:Y:S01]  /*13a60*/  SEL R0, RZ, 0x80, P2 ;  /* 0x00000080ff007807 */ /* 0x000fe20001000000 */
[C---:B------:R-:W-:Y:S01]  /*13a70*/  VIADD R39, R197.reuse, 0xc0 ;  /* 0x000000c0c5277836 */ /* 0x040fe20000000000 */
[----:B------:R0:W1:Y:S01]  /*13a80*/  SHFL.IDX PT, R6, R20, RZ, 0x181f ;  /* 0x00181fff14067589 */ /* 0x00006200000e0000 */
[----:B------:R-:W-:Y:S01]  /*13a90*/  VIADD R41, R197, 0x80 ;  /* 0x00000080c5297836 */ /* 0x000fe20000000000 */
[----:B------:R-:W-:Y:S01]  /*13aa0*/  LOP3.LUT R28, R21, R0, RZ, 0xfc, !PT ;  /* 0x00000000151c7212 */ /* 0x000fe200078efcff */
[----:B------:R-:W-:Y:S01]  /*13ab0*/  VIADD R43, R197, 0x40 ;  /* 0x00000040c52b7836 */ /* 0x000fe20000000000 */
[----:B------:R0:W2:Y:S01]  /*13ac0*/  SHFL.IDX PT, R7, R3, RZ, 0x181f ;  /* 0x00181fff03077589 */ /* 0x0000a200000e0000 */
        /* <DEDUP_REMOVED lines=39> */
.L_x_4833:
[----:B------:R-:W-:Y:S05]  /*13d40*/  BSYNC B1 ;  /* 0x0000000000017941 */ /* 0x000fea0003800000 */
.L_x_4832:
[----:B------:R-:W-:Y:S01]  /*13d50*/  VIADD R0, R200, 0x20 ;  /* 0x00000020c8007836 */ /* 0x000fe20000000000 */
[----:B--23--:R0:W2:Y:S04]  /*13d60*/  SHFL.IDX PT, R7, R3, 0x1, 0x181f ;  /* 0x00381f0003077f89 */ /* 0x00c0a800000e0000 */
[----:B------:R-:W-:Y:S01]  /*13d70*/  ISETP.GE.AND P0, PT, R0, R29, PT ;  /* 0x0000001d0000720c */ /* 0x000fe20003f06270 */
[----:B-1----:R0:W1:-:S12]  /*13d80*/  SHFL.IDX PT, R6, R20, 0x1, 0x181f ;  /* 0x00381f0014067f89 */ /* 0x00205800000e0000 */
[----:B0-----:R-:W-:Y:S05]  /*13d90*/  @P0 BRA `(.L_x_4828) ;  /* 0x00000000007c0947 */ /* 0x001fea0003800000 */
[-C--:B------:R-:W-:Y:S02]  /*13da0*/  ISETP.GE.AND P6, PT, R197, R24.reuse, PT ;  /* 0x00000018c500720c */ /* 0x080fe40003fc6270 */
[-C--:B------:R-:W-:Y:S02]  /*13db0*/  ISETP.GE.AND P5, PT, R42, R24.reuse, PT ;  /* 0x000000182a00720c */ /* 0x080fe40003fa6270 */
[-C--:B------:R-:W-:Y:S02]  /*13dc0*/  ISETP.GE.AND P4, PT, R40, R24.reuse, PT ;  /* 0x000000182800720c */ /* 0x080fe40003f86270 */
[-C--:B------:R-:W-:Y:S02]  /*13dd0*/  ISETP.GE.AND P3, PT, R38, R24.reuse, PT ;  /* 0x000000182600720c */ /* 0x080fe40003f66270 */
[-C--:B------:R-:W-:Y:S02]  /*13de0*/  ISETP.GE.AND P2, PT, R36, R24.reuse, PT ;  /* 0x000000182400720c */ /* 0x080fe40003f46270 */
[----:B------:R-:W-:-:S03]  /*13df0*/  ISETP.GE.AND P1, PT, R34, R24, PT ;  /* 0x000000182200720c */ /* 0x000fc60003f26270 */
[----:B-12---:R-:W-:Y:S02]  /*13e00*/  @!P6 IMAD.WIDE R4, R197, 0x2, R6 ;  /* 0x00000002c504e825 */ /* 0x006fe400078e0206 */
        /* <DEDUP_REMOVED lines=24> */
.L_x_4828:
[----:B------:R-:W-:Y:S05]  /*13f90*/  BSYNC B0 ;  /* 0x0000000000007941 */ /* 0x000fea0003800000 */
.L_x_4822:
[----:B------:R-:W-:Y:S02]  /*13fa0*/  ULDC UR4, c[0x0][0xc3c] ;  /* 0x00030f0000047ab9 */ /* 0x000fe40000000800 */
[----:B------:R-:W-:-:S13]  /*13fb0*/  ISETP.GE.AND P0, PT, R27, UR4, PT ;  /* 0x000000041b007c0c */ /* 0x000fda000bf06270 */
[----:B------:R-:W-:Y:S05]  /*13fc0*/  @!P0 BRA `(.L_x_4834) ;  /* 0xfffffed400608947 */ /* 0x000fea000383ffff */
[----:B------:R-:W-:Y:S05]  /*13fd0*/  BRA `(.L_x_4687) ;  /* 0x0000007400787947 */ /* 0x000fea0003800000 */
.L_x_4685:
        /* <DEDUP_REMOVED lines=16> */
.L_x_4835:
        /* <DEDUP_REMOVED lines=41> */
.L_x_4841:
        /* <DEDUP_REMOVED lines=12> */
.L_x_4840:
[----:B------:R-:W-:Y:S05]  /*14430*/  BSYNC B0 ;  /* 0x0000000000007941 */ /* 0x000fea0003800000 */
.L_x_4839:
        /* <DEDUP_REMOVED lines=20> */
.L_x_4837:
        /* <DEDUP_REMOVED lines=20> */
.L_x_4842:
[----:B---3--:R-:W-:Y:S01]  /*146c0*/  IMAD R16, R16, UR5, R13 ;  /* 0x0000000510107c24 */ /* 0x008fe2000f8e020d */
[----:B------:R-:W-:Y:S01]  /*146d0*/  IABS R2, R6 ;  /* 0x0000000600027213 */ /* 0x000fe20000000000 */
[----:B01----:R-:W-:-:S03]  /*146e0*/  IMAD.MOV R11, RZ, RZ, -R3 ;  /* 0x000000ffff0b7224 */ /* 0x003fc600078e0a03 */
[----:B--2---:R-:W-:Y:S01]  /*146f0*/  IADD3 R9, -R16, UR6, RZ ;  /* 0x0000000610097c10 */ /* 0x004fe2000fffe1ff */
[----:B------:R-:W-:Y:S01]  /*14700*/  IMAD R11, R11, R12, RZ ;  /* 0x0000000c0b0b7224 */ /* 0x000fe200078e02ff */
[----:B------:R-:W-:Y:S01]  /*14710*/  IADD3 R10, RZ, -R2, RZ ;  /* 0x80000002ff0a7210 */ /* 0x000fe20007ffe0ff */
[----:B------:R-:W-:Y:S01]  /*14720*/  IMAD.MOV.U32 R2, RZ, RZ, RZ ;  /* 0x000000ffff027224 */ /* 0x000fe200078e00ff */
        /* <DEDUP_REMOVED lines=21> */
[----:B------:R-:W-:-:S04]  /*14880*/  VIADDMNMX R18, R10, UR5, R7, PT ;  /* 0x000000050a127c46 */ /* 0x000fc8000b800107 */
[-C--:B------:R-:W-:Y:S02]  /*14890*/  IABS R10, R18.reuse ;  /* 0x00000012000a7213 */ /* 0x080fe40000000000 */
[----:B------:R-:W-:Y:S02]  /*148a0*/  IABS R6, R18 ;  /* 0x0000001200067213 */ /* 0x000fe40000000000 */
        /* <DEDUP_REMOVED lines=18> */
[----:B------:R-:W-:Y:S02]  /*149d0*/  ISETP.GE.AND P2, PT, R3, RZ, PT ;  /* 0x000000ff0300720c */ /* 0x000fe40003f46270 */
[----:B------:R-:W-:-:S05]  /*149e0*/  IADD3 R3, R13, R8, RZ ;  /* 0x000000080d037210 */ /* 0x000fca0007ffe0ff */
[----:B------:R-:W-:-:S06]  /*149f0*/  @P0 VIADD R2, R2, 0x1 ;  /* 0x0000000102020836 */ /* 0x000fcc0000000000 */
[----:B------:R-:W-:Y:S01]  /*14a00*/  @!P2 IMAD.MOV R2, RZ, RZ, -R2 ;  /* 0x000000ffff02a224 */ /* 0x000fe200078e0a02 */
[----:B------:R-:W-:Y:S01]  /*14a10*/  @!P1 LOP3.LUT R2, RZ, R18, RZ, 0x33, !PT ;  /* 0x00000012ff029212 */ /* 0x000fe200078e33ff */
[----:B------:R-:W-:-:S03]  /*14a20*/  IMAD.MOV R18, RZ, RZ, -R18 ;  /* 0x000000ffff127224 */ /* 0x000fc600078e0a12 */
[----:B------:R-:W-:Y:S01]  /*14a30*/  LOP3.LUT R17, RZ, R2, RZ, 0x33, !PT ;  /* 0x00000002ff117212 */ /* 0x000fe200078e33ff */
[----:B------:R-:W-:-:S04]  /*14a40*/  IMAD R18, R2, R18, R3 ;  /* 0x0000001202127224 */ /* 0x000fc800078e0203 */
[----:B------:R-:W-:Y:S01]  /*14a50*/  IMAD.IADD R17, R4, 0x1, R17 ;  /* 0x0000000104117824 */ /* 0x000fe200078e0211 */
[----:B------:R-:W-:Y:S06]  /*14a60*/  BRA `(.L_x_4843) ;  /* 0x00000000000c7947 */ /* 0x000fec0003800000 */
.L_x_4838:
[----:B------:R-:W-:Y:S02]  /*14a70*/  IMAD.MOV.U32 R17, RZ, RZ, RZ ;  /* 0x000000ffff117224 */ /* 0x000fe400078e00ff */
[----:B------:R-:W-:Y:S02]  /*14a80*/  IMAD.U32 R16, RZ, RZ, UR6 ;  /* 0x00000006ff107e24 */ /* 0x000fe4000f8e00ff */
[----:B------:R-:W-:-:S07]  /*14a90*/  IMAD.MOV.U32 R18, RZ, RZ, RZ ;  /* 0x000000ffff127224 */ /* 0x000fce00078e00ff */
.L_x_4843:
[----:B------:R-:W-:-:S13]  /*14aa0*/  ISETP.NE.AND P0, PT, R5, RZ, PT ;  /* 0x000000ff0500720c */ /* 0x000fda0003f05270 */
[----:B------:R-:W0:Y:S01]  /*14ab0*/  @!P0 S2R R3, SR_CgaCtaId ;  /* 0x0000000000038919 */ /* 0x000e220000008800 */
[----:B------:R-:W-:-:S04]  /*14ac0*/  @!P0 MOV R2, 0x400 ;  /* 0x0000040000028802 */ /* 0x000fc80000000f00 */
[----:B0-----:R-:W-:-:S05]  /*14ad0*/  @!P0 LEA R2, R3, R2, 0x18 ;  /* 0x0000000203028211 */ /* 0x001fca00078ec0ff */
[----:B------:R0:W-:Y:S01]  /*14ae0*/  @!P0 STS.128 [R2+0x28cd0], R16 ;  /* 0x028cd01002008388 */ /* 0x0001e20000000c00 */
[----:B------:R-:W-:Y:S06]  /*14af0*/  BAR.ARV 0x5, 0x180 ;  /* 0x0146000000007b1d */ /* 0x000fec0000002000 */
.L_x_4836:
        /* <DEDUP_REMOVED lines=28> */
[----:B-1----:R-:W-:Y:S01]  /*14cc0*/  ULEA UR4, UR5, UR4, 0x18 ;  /* 0x0000000405047291 */ /* 0x002fe2000f8ec03f */
        /* <DEDUP_REMOVED lines=8> */
.L_x_4951:
[----:B-1----:R-:W1:Y:S02]  /*14d50*/  LDC.64 R32, c[0x0][0xc88] ;  /* 0x00032200ff207b82 */ /* 0x002e640000000a00 */
[----:B-1----:R-:W-:-:S06]  /*14d60*/  IMAD.WIDE R32, R19, 0x4, R32 ;  /* 0x0000000413207825 */ /* 0x002fcc00078e0220 */
[----:B------:R1:W0:Y:S01]  /*14d70*/  LDG.E R32, desc[UR40][R32.64] ;  /* 0x0000002820207981 */ /* 0x000222000c1e1900 */
[----:B------:R-:W-:Y:S05]  /*14d80*/  YIELD ;  /* 0x0000000000007946 */ /* 0x000fea0003800000 */
[----:B------:R-:W-:Y:S01]  /*14d90*/  ULDC.64 UR4, c[0x0][0xa28] ;  /* 0x00028a0000047ab9 */ /* 0x000fe20000000a00 */
[----:B--23--:R-:W-:Y:S01]  /*14da0*/  IMAD.MOV.U32 R6, RZ, RZ, RZ ;  /* 0x000000ffff067224 */ /* 0x00cfe200078e00ff */
[----:B------:R-:W-:Y:S01]  /*14db0*/  ISETP.NE.U32.AND P0, PT, RZ, UR4, PT ;  /* 0x00000004ff007c0c */ /* 0x000fe2000bf05070 */
[----:B------:R-:W-:Y:S01]  /*14dc0*/  ULDC.64 UR8, c[0x0][0xa18] ;  /* 0x0002860000087ab9 */ /* 0x000fe20000000a00 */
[----:B-1----:R-:W-:Y:S01]  /*14dd0*/  IMAD.MOV.U32 R33, RZ, RZ, RZ ;  /* 0x000000ffff217224 */ /* 0x002fe200078e00ff */
[----:B------:R-:W-:Y:S01]  /*14de0*/  ULDC.64 UR6, c[0x0][0xa10] ;  /* 0x0002840000067ab9 */ /* 0x000fe20000000a00 */
[----:B------:R-:W-:-:S02]  /*14df0*/  ISETP.NE.AND.EX P0, PT, RZ, UR5, PT, P0 ;  /* 0x00000005ff007c0c */ /* 0x000fc4000bf05300 */
        /* <DEDUP_REMOVED lines=20> */
[----:B------:R-:W-:Y:S02]  /*14f40*/  IADD3.X R5, R29, UR7, RZ, P4, !PT ;  /* 0x000000071d057c10 */ /* 0x000fe4000a7fe4ff */
[----:B------:R-:W-:Y:S01]  /*14f50*/  MOV R8, UR4 ;  /* 0x0000000400087c02 */ /* 0x000fe20008000f00 */
[----:B------:R-:W-:Y:S02]  /*14f60*/  ULDC.64 UR4, c[0x0][0x418] ;  /* 0x0001060000047ab9 */ /* 0x000fe40000000a00 */
        /* <DEDUP_REMOVED lines=18> */
[----:B0-----:R-:W2:Y:S04]  /*15090*/  LDG.E R8, desc[UR40][R2.64] ;  /* 0x0000002802087981 */ /* 0x001ea8000c1e1900 */
[----:B------:R-:W2:Y:S02]  /*150a0*/  LDG.E R2, desc[UR40][R2.64+0x4] ;  /* 0x0000042802027981 */ /* 0x000ea4000c1e1900 */
[----:B--2---:R-:W-:-:S05]  /*150b0*/  IMAD.IADD R9, R2, 0x1, -R8 ;  /* 0x0000000102097824 */ /* 0x004fca00078e0a08 */
[----:B------:R1:W-:Y:S02]  /*150c0*/  STL [R1+0x10], R9 ;  /* 0x0000100901007387 */ /* 0x0003e40000100800 */
.L_x_4845:
        /* <DEDUP_REMOVED lines=9> */
.L_x_4846:
        /* <DEDUP_REMOVED lines=9> */
.L_x_4847:
[----:B--2---:R-:W2:Y:S01]  /*151f0*/  @P1 LDG.E R2, desc[UR40][R4.64] ;  /* 0x0000002804021981 */ /* 0x004ea2000c1e1900 */
[----:B------:R-:W3:Y:S03]  /*15200*/  LDC R3, c[0x0][0x448] ;  /* 0x00011200ff037b82 */ /* 0x000ee60000000800 */
[----:B------:R4:W2:Y:S01]  /*15210*/  @P1 LDG.E R5, desc[UR40][R4.64+0x4] ;  /* 0x0000042804051981 */ /* 0x0008a2000c1e1900 */
[----:B-----5:R-:W-:Y:S01]  /*15220*/  IMAD.IADD R7, R7, 0x1, -R33 ;  /* 0x0000000107077824 */ /* 0x020fe200078e0a21 */
[----:B------:R-:W-:Y:S01]  /*15230*/  BSSY B0, `(.L_x_4848) ;  /* 0x00001ba000007945 */ /* 0x000fe20003800000 */
[----:B---3--:R-:W-:-:S13]  /*15240*/  ISETP.NE.AND P0, PT, R3, 0x1, PT ;  /* 0x000000010300780c */ /* 0x008fda0003f05270 */
[----:B----4-:R-:W3:Y:S08]  /*15250*/  @P0 LDC R4, c[0x0][0x44c] ;  /* 0x00011300ff040b82 */ /* 0x010ef00000000800 */
[----:B------:R-:W4:Y:S01]  /*15260*/  @P0 LDC R3, c[0x0][0x450] ;  /* 0x00011400ff030b82 */ /* 0x000f220000000800 */
[----:B--2---:R-:W-:Y:S02]  /*15270*/  @P1 IMAD.IADD R6, R5, 0x1, -R2 ;  /* 0x0000000105061824 */ /* 0x004fe400078e0a02 */
[----:B------:R-:W-:-:S02]  /*15280*/  IMAD.SHL.U32 R2, R17, 0x40, RZ ;  /* 0x0000004011027824 */ /* 0x000fc400078e00ff */
[----:B------:R-:W-:Y:S02]  /*15290*/  IMAD.IADD R31, R7, 0x1, R6 ;  /* 0x00000001071f7824 */ /* 0x000fe400078e0206 */
[----:B------:R-:W-:Y:S02]  /*152a0*/  VIADD R2, R2, 0x3f ;  /* 0x0000003f02027836 */ /* 0x000fe40000000000 */
[----:B------:R-:W-:Y:S02]  /*152b0*/  VIADD R5, R31, 0x3f ;  /* 0x0000003f1f057836 */ /* 0x000fe40000000000 */
[----:B---3--:R-:W-:-:S05]  /*152c0*/  @P0 IMAD.HI.U32 R4, R2, R4, RZ ;  /* 0x0000000402040227 */ /* 0x008fca00078e00ff */
[----:B----4-:R-:W-:Y:S02]  /*152d0*/  @P0 SHF.R.U32.HI R2, RZ, R3, R4 ;  /* 0x00000003ff020219 */ /* 0x010fe40000011604 */
[----:B------:R-:W-:Y:S02]  /*152e0*/  IADD3 R4, R31, 0x40, -R9 ;  /* 0x000000401f047810 */ /* 0x000fe40007ffe809 */
[----:B------:R-:W-:-:S03]  /*152f0*/  SHF.R.S32.HI R3, RZ, 0x1f, R5 ;  /* 0x0000001fff037819 */ /* 0x000fc60000011405 */
[----:B------:R-:W-:Y:S01]  /*15300*/  IMAD.IADD R2, R4, 0x1, R2 ;  /* 0x0000000104027824 */ /* 0x000fe200078e0202 */
[----:B------:R-:W-:-:S04]  /*15310*/  LEA.HI R5, R3, R5, RZ, 0x6 ;  /* 0x0000000503057211 */ /* 0x000fc800078f30ff */
[----:B------:R-:W-:Y:S02]  /*15320*/  SHF.R.S32.HI R3, RZ, 0x1f, R2 ;  /* 0x0000001fff037819 */ /* 0x000fe40000011402 */
[----:B------:R-:W-:Y:S02]  /*15330*/  SHF.R.S32.HI R5, RZ, 0x6, R5 ;  /* 0x00000006ff057819 */ /* 0x000fe40000011405 */
[----:B------:R-:W-:-:S04]  /*15340*/  LEA.HI R3, R3, R2, RZ, 0x6 ;  /* 0x0000000203037211 */ /* 0x000fc800078f30ff */
[----:B------:R-:W-:-:S04]  /*15350*/  SHF.R.S32.HI R3, RZ, 0x6, R3 ;  /* 0x00000006ff037819 */ /* 0x000fc80000011403 */
[----:B------:R-:W-:-:S05]  /*15360*/  VIMNMX R2, R5, R3, PT ;  /* 0x0000000305027248 */ /* 0x000fca0003fe0100 */
[--C-:B------:R-:W-:Y:S02]  /*15370*/  IMAD R2, R2, 0x40, -R7.reuse ;  /* 0x0000004002027824 */ /* 0x100fe400078e0a07 */
[----:B------:R-:W-:-:S03]  /*15380*/  IMAD.MOV R7, RZ, RZ, -R7 ;  /* 0x000000ffff077224 */ /* 0x000fc600078e0a07 */
[----:B------:R-:W-:Y:S02]  /*15390*/  VIMNMX R2, R2, R6, PT ;  /* 0x0000000602027248 */ /* 0x000fe40003fe0100 */
[----:B------:R-:W-:-:S04]  /*153a0*/  VIMNMX R7, RZ, R7, !PT ;  /* 0x00000007ff077248 */ /* 0x000fc80007fe0100 */
        /* <DEDUP_REMOVED lines=13> */
[----:B------:R-:W2:Y:S02]  /*15480*/  S2R R3, SR_TID.X ;  /* 0x0000000000037919 */ /* 0x000ea40000002100 */
[----:B--2---:R-:W-:-:S04]  /*15490*/  SHF.R.U32.HI R3, RZ, 0x5, R3 ;  /* 0x00000005ff037819 */ /* 0x004fc80000011603 */
[----:B------:R-:W-:-:S05]  /*154a0*/  LOP3.LUT R3, R3, 0x3, RZ, 0xc0, !PT ;  /* 0x0000000303037812 */ /* 0x000fca00078ec0ff */
[----:B------:R2:W3:Y:S02]  /*154b0*/  SHFL.IDX PT, R14, R3, RZ, 0x1f ;  /* 0x00001fff030e7589 */ /* 0x0004e400000e0000 */
.L_x_5006:
[----:B---3--:R-:W-:Y:S02]  /*154c0*/  ISETP.NE.AND P0, PT, R14, RZ, PT ;  /* 0x000000ff0e00720c */ /* 0x008fe40003f05270 */
[----:B------:R-:W-:-:S11]  /*154d0*/  PLOP3.LUT P6, PT, PT, PT, PT, 0x8, 0x0 ;  /* 0x000000000000781c */ /* 0x000fd60003fce170 */
[----:B------:R-:W-:Y:S05]  /*154e0*/  @P0 BRA `(.L_x_4851) ;  /* 0x00000000000c0947 */ /* 0x000fea0003800000 */
[----:B------:R-:W-:-:S03]  /*154f0*/  UMOV UR4, 0xffffffff ;  /* 0xffffffff00047882 */ /* 0x000fc60000000000 */
[----:B------:R-:W-:Y:S05]  /*15500*/  BRA.DIV UR4, `(.L_x_4852) ;  /* 0x0000007204a47947 */ /* 0x000fea000b800000 */
[----:B------:R-:W-:-:S13]  /*15510*/  ELECT P6, URZ, PT ;  /* 0x00000000003f782f */ /* 0x000fda00038c0000 */
.L_x_4851:
[----:B--2---:R-:W2:Y:S01]  /*15520*/  LDL R3, [R1+0x20] ;  /* 0x0000200001037983 */ /* 0x004ea20000100800 */
[----:B------:R-:W-:Y:S01]  /*15530*/  BSSY B1, `(.L_x_4853) ;  /* 0x0000008000017945 */ /* 0x000fe20003800000 */
[----:B--2---:R-:W-:-:S05]  /*15540*/  VIADD R3, R3, 0x1 ;  /* 0x0000000103037836 */ /* 0x004fca0000000000 */
[----:B0-----:R-:W-:-:S04]  /*15550*/  LEA.HI R8, R3, R3, RZ, 0x1 ;  /* 0x0000000303087211 */ /* 0x001fc800078f08ff */
[----:B------:R-:W-:-:S04]  /*15560*/  LOP3.LUT R8, R8, 0xfffffffe, RZ, 0xc0, !PT ;  /* 0xfffffffe08087812 */ /* 0x000fc800078ec0ff */
[----:B------:R-:W-:-:S04]  /*15570*/  IADD3 R3, R3, -R8, RZ ;  /* 0x8000000803037210 */ /* 0x000fc80007ffe0ff */
[----:B------:R-:W-:-:S04]  /*15580*/  SHF.L.U32 R3, R3, 0x1f, RZ ;  /* 0x0000001f03037819 */ /* 0x000fc800000006ff */
[----:B------:R-:W0:Y:S02]  /*15590*/  SYNCS.PHASECHK.TRANS64.TRYWAIT P0, [R23+URZ+0x28c20], R3 ;  /* 0x028c2003170075a7 */ /* 0x000e24000800017f */
[----:B0-----:R-:W-:Y:S05]  /*155a0*/  @!P0 BRA `(.L_x_4854) ;  /* 0x00000070009c8947 */ /* 0x001fea0003800000 */
.L_x_5009:
[----:B------:R-:W-:Y:S05]  /*155b0*/  BSYNC B1 ;  /* 0x0000000000017941 */ /* 0x000fea0003800000 */
.L_x_4853:
[----:B------:R-:W-:Y:S04]  /*155c0*/  BSSY B1, `(.L_x_4855) ;  /* 0x00000b7000017945 */ /* 0x000fe80003800000 */
[----:B------:R-:W-:Y:S05]  /*155d0*/  @!P6 BRA `(.L_x_4856) ;  /* 0x0000000800d4e947 */ /* 0x000fea0003800000 */
[----:B0-----:R-:W-:Y:S01]  /*155e0*/  IMAD R3, R24, 0x8, R23 ;  /* 0x0000000818037824 */ /* 0x001fe200078e0217 */
[----:B------:R-:W-:Y:S01]  /*155f0*/  SHF.L.U32 R8, R28, 0x1f, RZ ;  /* 0x0000001f1c087819 */ /* 0x000fe200000006ff */
[----:B-1----:R-:W0:Y:S01]  /*15600*/  S2R R9, SR_TID.X ;  /* 0x0000000000097919 */ /* 0x002e220000002100 */
[----:B------:R-:W-:Y:S02]  /*15610*/  BSSY B2, `(.L_x_4857) ;  /* 0x0000005000027945 */ /* 0x000fe40003800000 */
[----:B------:R-:W1:Y:S01]  /*15620*/  SYNCS.PHASECHK.TRANS64.TRYWAIT P0, [R3+URZ+0x28ca0], R8 ;  /* 0x028ca008030075a7 */ /* 0x000e62000800017f */
[----:B0-----:R-:W-:-:S04]  /*15630*/  LOP3.LUT R9, R9, 0x7f, RZ, 0xc0, !PT ;  /* 0x0000007f09097812 */ /* 0x001fc800078ec0ff */
[----:B------:R-:W-:Y:S01]  /*15640*/  ISETP.NE.AND P1, PT, R9, RZ, PT ;  /* 0x000000ff0900720c */ /* 0x000fe20003f25270 */
[----:B-1----:R-:W-:-:S12]  /*15650*/  @!P0 BRA `(.L_x_4858) ;  /* 0x0000007000848947 */ /* 0x002fd80003800000 */
.L_x_5010:
[----:B------:R-:W-:Y:S05]  /*15660*/  BSYNC B2 ;  /* 0x0000000000027941 */ /* 0x000fea0003800000 */
.L_x_4857:
        /* <DEDUP_REMOVED lines=9> */
.L_x_4860:
[----:B------:R-:W-:Y:S05]  /*15700*/  BSYNC B2 ;  /* 0x0000000000027941 */ /* 0x000fea0003800000 */
.L_x_4859:
        /* <DEDUP_REMOVED lines=12> */
.L_x_4861:
        /* <DEDUP_REMOVED lines=13> */
.L_x_5011:
[----:B------:R-:W-:Y:S05]  /*158a0*/  BSYNC B2 ;  /* 0x0000000000027941 */ /* 0x000fea0003800000 */
.L_x_4862:
        /* <DEDUP_REMOVED lines=11> */
.L_x_4865:
[----:B------:R-:W-:Y:S05]  /*15960*/  BSYNC B2 ;  /* 0x0000000000027941 */ /* 0x000fea0003800000 */
.L_x_4864:
        /* <DEDUP_REMOVED lines=9> */
.L_x_4866:
        /* <DEDUP_REMOVED lines=15> */
.L_x_4867:
        /* <DEDUP_REMOVED lines=15> */
.L_x_4868:
        /* <DEDUP_REMOVED lines=15> */
.L_x_4869:
        /* <DEDUP_REMOVED lines=15> */
.L_x_4870:
        /* <DEDUP_REMOVED lines=11> */
[----:B------:R-:W-:Y:S01]  /*15e70*/  UMOV UR10, 0x140 ;  /* 0x00000140000a7882 */ /* 0x000fe20000000000 */
[----:B------:R-:W-:Y:S02]  /*15e80*/  R2UR UR7, R13 ;  /* 0x000000000d0772ca */ /* 0x000fe400000e0000 */
[----:B------:R-:W-:Y:S02]  /*15e90*/  PLOP3.LUT P0, PT, PT, PT, PT, 0x80, 0x0 ;  /* 0x000000000000781c */ /* 0x000fe40003f0f070 */
[----:B------:R-:W-:-:S11]  /*15ea0*/  IADD3 R10, R8, 0xa400, RZ ;  /* 0x0000a400080a7810 */ /* 0x000fd60007ffe0ff */
.L_x_4871:
        /* <DEDUP_REMOVED lines=15> */
.L_x_4872:
        /* <DEDUP_REMOVED lines=15> */
.L_x_4873:
        /* <DEDUP_REMOVED lines=10> */
.L_x_4856:
[----:B------:R-:W-:Y:S05]  /*16130*/  BSYNC B1 ;  /* 0x0000000000017941 */ /* 0x000fea0003800000 */
.L_x_4855:
        /* <DEDUP_REMOVED lines=9> */
.L_x_4893:
[----:B------:R-:W-:Y:S05]  /*161d0*/  YIELD ;  /* 0x0000000000007946 */ /* 0x000fea0003800000 */
[----:B------:R-:W-:Y:S04]  /*161e0*/  BSSY B1, `(.L_x_4874) ;  /* 0x00000b6000017945 */ /* 0x000fe80003800000 */
[----:B------:R-:W-:Y:S05]  /*161f0*/  @!P6 BRA `(.L_x_4875) ;  /* 0x0000000800d0e947 */ /* 0x000fea0003800000 */
[----:B------:R-:W-:Y:S01]  /*16200*/  IMAD R8, R24, 0x8, R23 ;  /* 0x0000000818087824 */ /* 0x000fe200078e0217 */
[----:B------:R-:W-:Y:S01]  /*16210*/  SHF.L.U32 R2, R28, 0x1f, RZ ;  /* 0x0000001f1c027819 */ /* 0x000fe200000006ff */
[----:B0-----:R-:W0:Y:S01]  /*16220*/  S2R R3, SR_TID.X ;  /* 0x0000000000037919 */ /* 0x001e220000002100 */
[----:B------:R-:W-:Y:S02]  /*16230*/  BSSY B2, `(.L_x_4876) ;  /* 0x0000005000027945 */ /* 0x000fe40003800000 */
[----:B------:R-:W2:Y:S01]  /*16240*/  SYNCS.PHASECHK.TRANS64.TRYWAIT P1, [R8+URZ+0x28ca0], R2 ;  /* 0x028ca002080075a7 */ /* 0x000ea2000802017f */
[----:B0-----:R-:W-:-:S04]  /*16250*/  LOP3.LUT R3, R3, 0x7f, RZ, 0xc0, !PT ;  /* 0x0000007f03037812 */ /* 0x001fc800078ec0ff */
[----:B------:R-:W-:Y:S01]  /*16260*/  ISETP.NE.AND P2, PT, R3, RZ, PT ;  /* 0x000000ff0300720c */ /* 0x000fe20003f45270 */
[----:B--2---:R-:W-:-:S12]  /*16270*/  @!P1 BRA `(.L_x_4877) ;  /* 0x0000006400a49947 */ /* 0x004fd80003800000 */
.L_x_5012:
[----:B------:R-:W-:Y:S05]  /*16280*/  BSYNC B2 ;  /* 0x0000000000027941 */ /* 0x000fea0003800000 */
.L_x_4876:
[----:B------:R-:W-:Y:S04]  /*16290*/  BSSY B2, `(.L_x_4878) ;  /* 0x0000009000027945 */ /* 0x000fe80003800000 */
[----:B------:R-:W-:Y:S05]  /*162a0*/  @P2 BRA `(.L_x_4879) ;  /* 0x00000000001c2947 */ /* 0x000fea0003800000 */
[----:B-1----:R-:W1:Y:S01]  /*162b0*/  S2R R9, SR_TID.X ;  /* 0x0000000000097919 */ /* 0x002e620000002100 */
[----:B------:R-:W-:-:S04]  /*162c0*/  IMAD.MOV.U32 R3, RZ, RZ, 0x2000 ;  /* 0x00002000ff037424 */ /* 0x000fc800078e00ff */
[----:B------:R2:W-:Y:S01]  /*162d0*/  SYNCS.ARRIVE.TRANS64 RZ, [R8+URZ+0x28c90], R3 ;  /* 0x028c900308ff79a7 */ /* 0x0005e2000800003f */
[----:B-1----:R-:W-:-:S04]  /*162e0*/  LOP3.LUT R9, R9, 0x1f, RZ, 0xc0, !PT ;  /* 0x0000001f09097812 */ /* 0x002fc800078ec0ff */
[----:B------:R-:W-:-:S13]  /*162f0*/  ISETP.NE.AND P1, PT, R9, RZ, PT ;  /* 0x000000ff0900720c */ /* 0x000fda0003f25270 */
[----:B--2---:R-:W-:Y:S05]  /*16300*/  @!P1 BRA `(.L_x_4879) ;  /* 0x0000000000049947 */ /* 0x004fea0003800000 */
[----:B------:R-:W-:Y:S01]  /*16310*/  BPT.TRAP 0x1 ;  /* 0x000000040000795c */ /* 0x000fe20000300000 */
.L_x_4879:
[----:B------:R-:W-:Y:S05]  /*16320*/  BSYNC B2 ;  /* 0x0000000000027941 */ /* 0x000fea0003800000 */
.L_x_4878:
        /* <DEDUP_REMOVED lines=8> */
[----:B-1----:R-:W-:Y:S01]  /*163b0*/  VIADD R9, R8, 0x28c90 ;  /* 0x00028c9008097836 */ /* 0x002fe20000000000 */
[----:B------:R-:W-:Y:S01]  /*163c0*/  UMOV UR6, 0x0 ;  /* 0x0000000000067882 */ /* 0x000fe20000000000 */
[----:B------:R-:W-:-:S10]  /*163d0*/  UMOV UR7, 0x12f00000 ;  /* 0x12f0000000077882 */ /* 0x000fd40000000000 */
.L_x_4880:
        /* <DEDUP_REMOVED lines=13> */
.L_x_5013:
[----:B------:R-:W-:Y:S05]  /*164b0*/  BSYNC B2 ;  /* 0x0000000000027941 */ /* 0x000fea0003800000 */
.L_x_4881:
        /* <DEDUP_REMOVED lines=11> */
.L_x_4884:
[----:B------:R-:W-:Y:S05]  /*16570*/  BSYNC B2 ;  /* 0x0000000000027941 */ /* 0x000fea0003800000 */
.L_x_4883:
        /* <DEDUP_REMOVED lines=9> */
.L_x_4885:
        /* <DEDUP_REMOVED lines=15> */
.L_x_4886:
        /* <DEDUP_REMOVED lines=15> */
.L_x_4887:
        /* <DEDUP_REMOVED lines=15> */
.L_x_4888:
        /* <DEDUP_REMOVED lines=15> */
.L_x_4889:
        /* <DEDUP_REMOVED lines=15> */
.L_x_4890:
        /* <DEDUP_REMOVED lines=15> */
.L_x_4891:
        /* <DEDUP_REMOVED lines=15> */
.L_x_4892:
        /* <DEDUP_REMOVED lines=10> */
.L_x_4875:
[----:B------:R-:W-:Y:S05]  /*16d40*/  BSYNC B1 ;  /* 0x0000000000017941 */ /* 0x000fea0003800000 */
.L_x_4874:
        /* <DEDUP_REMOVED lines=8> */
.L_x_4849:
[----:B------:R-:W-:Y:S05]  /*16dd0*/  BSYNC B0 ;  /* 0x0000000000007941 */ /* 0x000fea0003800000 */
.L_x_4848:
[----:B------:R-:W2:Y:S01]  /*16de0*/  LDC R0, c[0x0][0x448] ;  /* 0x00011200ff007b82 */ /* 0x000ea20000000800 */
[----:B------:R-:W-:Y:S01]  /*16df0*/  LEA R2, R17, 0x3f, 0x6 ;  /* 0x0000003f11027811 */ /* 0x000fe200078e30ff */
[----:B------:R-:W-:Y:S05]  /*16e00*/  @!P0 WARPSYNC.ALL ;  /* 0x0000000000008948 */ /* 0x000fea0003800000 */
[----:B------:R-:W-:Y:S01]  /*16e10*/  BSSY B7, `(.L_x_4894) ;  /* 0x0000382000077945 */ /* 0x000fe20003800000 */
[----:B------:R-:W-:Y:S01]  /*16e20*/  @!P0 BAR.SYNC.DEFER_BLOCKING 0xc, 0x180 ;  /* 0x0306000000008b1d */ /* 0x000fe20000010000 */
[----:B--2---:R-:W-:-:S13]  /*16e30*/  ISETP.NE.AND P1, PT, R0, 0x1, PT ;  /* 0x000000010000780c */ /* 0x004fda0003f25270 */
[----:B0-----:R-:W0:Y:S08]  /*16e40*/  @P1 LDC R3, c[0x0][0x44c] ;  /* 0x00011300ff031b82 */ /* 0x001e300000000800 */
[----:B------:R-:W2:Y:S01]  /*16e50*/  @P1 LDC R0, c[0x0][0x450] ;  /* 0x00011400ff001b82 */ /* 0x000ea20000000800 */
[----:B0-----:R-:W-:-:S05]  /*16e60*/  @P1 IMAD.HI.U32 R3, R2, R3, RZ ;  /* 0x0000000302031227 */ /* 0x001fca00078e00ff */
[----:B--2---:R-:W-:-:S05]  /*16e70*/  @P1 SHF.R.U32.HI R2, RZ, R0, R3 ;  /* 0x00000000ff021219 */ /* 0x004fca0000011603 */
[----:B------:R-:W-:-:S05]  /*16e80*/  IMAD.IADD R2, R4, 0x1, R2 ;  /* 0x0000000104027824 */ /* 0x000fca00078e0202 */
        /* <DEDUP_REMOVED lines=13> */
[----:B------:R-:W2:Y:S01]  /*16f60*/  LDC.64 R2, c[0x0][0xc60] ;  /* 0x00031800ff027b82 */ /* 0x000ea20000000a00 */
[----:B------:R-:W0:Y:S02]  /*16f70*/  FLO.U32 R0, UR4 ;  /* 0x0000000400007d00 */ /* 0x000e2400080e0000 */
[----:B0-----:R-:W-:-:S06]  /*16f80*/  ISETP.EQ.U32.AND P0, PT, R0, R5, PT ;  /* 0x000000050000720c */ /* 0x001fcc0003f02070 */
        /* <DEDUP_REMOVED lines=8> */
.L_x_4895:
        /* <DEDUP_REMOVED lines=20> */
.L_x_4898:
[----:B------:R-:W-:Y:S05]  /*17150*/  BSYNC B6 ;  /* 0x0000000000067941 */ /* 0x000fea0003800000 */
.L_x_4897:
        /* <DEDUP_REMOVED lines=19> */
[----:B-12---:R-:W-:Y:S05]  /*17290*/  CALL.ABS.NOINC R2 ;  /* 0x0000000002007343 */ /* 0x006fea0003c00000 */
.L_x_4901:
        /* <DEDUP_REMOVED lines=15> */
.L_x_4900:
[----:B------:R-:W-:Y:S05]  /*17390*/  BSYNC B6 ;  /* 0x0000000000067941 */ /* 0x000fea0003800000 */
.L_x_4899:
[----:B------:R-:W2:Y:S01]  /*173a0*/  LDL R21, [R1+0x14] ;  /* 0x0000140001157983 */ /* 0x000ea20000100800 */
[----:B------:R-:W-:Y:S01]  /*173b0*/  ULDC.64 UR4, c[0x0][0x9f8] ;  /* 0x00027e0000047ab9 */ /* 0x000fe20000000a00 */
[----:B------:R-:W0:Y:S01]  /*173c0*/  LDC R10, c[0x0][0x430] ;  /* 0x00010c00ff0a7b82 */ /* 0x000e220000000800 */
[----:B------:R-:W-:Y:S01]  /*173d0*/  ISETP.NE.U32.AND P0, PT, RZ, UR4, PT ;  /* 0x00000004ff007c0c */ /* 0x000fe2000bf05070 */
[----:B------:R-:W3:Y:S03]  /*173e0*/  S2R R20, SR_TID.X ;  /* 0x0000000000147919 */ /* 0x000ee60000002100 */
[----:B------:R-:W-:-:S13]  /*173f0*/  ISETP.NE.AND.EX P0, PT, RZ, UR5, PT, P0 ;  /* 0x00000005ff007c0c */ /* 0x000fda000bf05300 */
[----:B------:R-:W-:Y:S01]  /*17400*/  @P0 IADD3 R2, P1, R27, UR4, RZ ;  /* 0x000000041b020c10 */ /* 0x000fe2000ff3e0ff */
[----:B------:R-:W4:Y:S01]  /*17410*/  S2R R11, SR_TID.X ;  /* 0x00000000000b7919 */ /* 0x000f220000002100 */
[----:B------:R-:W-:Y:S02]  /*17420*/  ULDC UR4, c[0x0][0x320] ;  /* 0x0000c80000047ab9 */ /* 0x000fe40000000800 */
[----:B------:R-:W-:-:S05]  /*17430*/  @P0 IADD3.X R3, R29, UR5, RZ, P1, !PT ;  /* 0x000000051d030c10 */ /* 0x000fca0008ffe4ff */
[----:B------:R1:W2:Y:S01]  /*17440*/  @P0 LDG.E R30, desc[UR40][R2.64] ;  /* 0x00000028021e0981 */ /* 0x0002a2000c1e1900 */
[----:B---3--:R-:W-:-:S04]  /*17450*/  LOP3.LUT R20, R20, 0x7f, RZ, 0xc0, !PT ;  /* 0x0000007f14147812 */ /* 0x008fc800078ec0ff */
[----:B------:R-:W-:Y:S02]  /*17460*/  SHF.R.U32.HI R34, RZ, 0x3, R20 ;  /* 0x00000003ff227819 */ /* 0x000fe40000011614 */
[----:B------:R-:W3:Y:S01]  /*17470*/  S2R R20, SR_TID.X ;  /* 0x0000000000147919 */ /* 0x000ee20000002100 */
[----:B0-----:R-:W-:-:S13]  /*17480*/  ISETP.NE.AND P1, PT, R10, 0x1, PT ;  /* 0x000000010a00780c */ /* 0x001fda0003f25270 */
[----:B-1----:R-:W0:Y:S08]  /*17490*/  @P1 LDC R3, c[0x0][0x434] ;  /* 0x00010d00ff031b82 */ /* 0x002e300000000800 */
[----:B------:R-:W1:Y:S01]  /*174a0*/  @P1 LDC R2, c[0x0][0x438] ;  /* 0x00010e00ff021b82 */ /* 0x000e620000000800 */
[----:B---3--:R-:W-:-:S04]  /*174b0*/  SHF.L.U32 R20, R20, 0x4, RZ ;  /* 0x0000000414147819 */ /* 0x008fc800000006ff */
[----:B------:R-:W-:Y:S01]  /*174c0*/  LOP3.LUT R20, R34, 0x70, R20, 0xf8, !PT ;  /* 0x0000007022147812 */ /* 0x000fe200078ef814 */
[----:B----4-:R-:W-:-:S05]  /*174d0*/  IMAD.SHL.U32 R11, R11, 0x8, RZ ;  /* 0x000000080b0b7824 */ /* 0x010fca00078e00ff */
[----:B------:R-:W-:Y:S02]  /*174e0*/  LOP3.LUT R11, R11, 0x38, RZ, 0xc0, !PT ;  /* 0x000000380b0b7812 */ /* 0x000fe400078ec0ff */
[----:B------:R-:W-:Y:S01]  /*174f0*/  LOP3.LUT R22, R22, 0xffffffbf, RZ, 0xc0, !PT ;  /* 0xffffffbf16167812 */ /* 0x000fe200078ec0ff */
[----:B------:R-:W-:Y:S01]  /*17500*/  IMAD.MOV.U32 R36, RZ, RZ, RZ ;  /* 0x000000ffff247224 */ /* 0x000fe200078e00ff */
[----:B------:R-:W-:Y:S02]  /*17510*/  LOP3.LUT R13, R11, 0x1c0, RZ, 0xfc, !PT ;  /* 0x000001c00b0d7812 */ /* 0x000fe400078efcff */
[----:B--2---:R-:W-:Y:S02]  /*17520*/  LEA R27, R21, 0xffffffc0, 0x6 ;  /* 0xffffffc0151b7811 */ /* 0x004fe400078e30ff */
[----:B------:R-:W2:Y:S02]  /*17530*/  S2R R21, SR_TID.X ;  /* 0x0000000000157919 */ /* 0x000ea40000002100 */
[----:B--2---:R-:W-:-:S05]  /*17540*/  IMAD.SHL.U32 R21, R21, 0x8, RZ ;  /* 0x0000000815157824 */ /* 0x004fca00078e00ff */
[----:B------:R-:W-:-:S04]  /*17550*/  LOP3.LUT R21, R21, 0x38, RZ, 0xc0, !PT ;  /* 0x0000003815157812 */ /* 0x000fc800078ec0ff */
[----:B------:R-:W-:-:S04]  /*17560*/  LOP3.LUT R21, R21, 0x40, RZ, 0xfc, !PT ;  /* 0x0000004015157812 */ /* 0x000fc800078efcff */
[----:B------:R-:W-:Y:S02]  /*17570*/  ISETP.GE.AND P2, PT, R21, UR4, PT ;  /* 0x0000000415007c0c */ /* 0x000fe4000bf46270 */
[----:B------:R-:W2:Y:S01]  /*17580*/  S2R R21, SR_TID.X ;  /* 0x0000000000157919 */ /* 0x000ea20000002100 */
[----:B------:R-:W-:-:S04]  /*17590*/  IMAD.IADD R4, R20, 0x1, R27 ;  /* 0x0000000114047824 */ /* 0x000fc800078e021b */
[----:B------:R-:W-:-:S04]  /*175a0*/  IMAD.IADD R0, R4, 0x1, R33 ;  /* 0x0000000104007824 */ /* 0x000fc800078e0221 */
[----:B0-----:R-:W-:Y:S01]  /*175b0*/  @P1 IMAD.HI.U32 R3, R0, R3, RZ ;  /* 0x0000000300031227 */ /* 0x001fe200078e00ff */
[----:B------:R-:W-:-:S03]  /*175c0*/  ISETP.GE.AND P0, PT, R4, R31, PT ;  /* 0x0000001f0400720c */ /* 0x000fc60003f06270 */
[----:B------:R-:W-:Y:S01]  /*175d0*/  IMAD.MOV.U32 R8, RZ, RZ, R0 ;  /* 0x000000ffff087224 */ /* 0x000fe200078e0000 */
[----:B-1----:R-:W-:Y:S02]  /*175e0*/  @P1 SHF.R.U32.HI R8, RZ, R2, R3 ;  /* 0x00000002ff081219 */ /* 0x002fe40000011603 */
[----:B------:R-:W-:Y:S02]  /*175f0*/  ISETP.GE.AND P1, PT, R11, UR4, PT ;  /* 0x000000040b007c0c */ /* 0x000fe4000bf26270 */
[----:B------:R-:W-:Y:S02]  /*17600*/  ISETP.GT.U32.OR P0, PT, R20, 0x3f, P0 ;  /* 0x0000003f1400780c */ /* 0x000fe40000704470 */
[----:B------:R-:W-:Y:S01]  /*17610*/  @P2 LOP3.LUT R22, R22, 0x40, RZ, 0xfc, !PT ;  /* 0x0000004016162812 */ /* 0x000fe200078efcff */
[----:B--2---:R-:W-:Y:S01]  /*17620*/  IMAD.SHL.U32 R21, R21, 0x8, RZ ;  /* 0x0000000815157824 */ /* 0x004fe200078e00ff */
[----:B------:R-:W-:-:S09]  /*17630*/  SEL R4, RZ, 0x1, P1 ;  /* 0x00000001ff047807 */ /* 0x000fd20000800000 */
[----:B------:R-:W0:Y:S01]  /*17640*/  @!P0 LDC.64 R2, c[0x0][0x428] ;  /* 0x00010a00ff028b82 */ /* 0x000e220000000a00 */
[----:B------:R-:W-:Y:S02]  /*17650*/  LOP3.LUT R21, R21, 0x38, RZ, 0xc0, !PT ;  /* 0x0000003815157812 */ /* 0x000fe400078ec0ff */
[----:B------:R-:W-:Y:S02]  /*17660*/  LOP3.LUT R22, R22, 0xffffff7f, RZ, 0xc0, !PT ;  /* 0xffffff7f16167812 */ /* 0x000fe400078ec0ff */
[C---:B------:R-:W-:Y:S02]  /*17670*/  LOP3.LUT R34, R21.reuse, 0x80, RZ, 0xfc, !PT ;  /* 0x0000008015227812 */ /* 0x040fe400078efcff */
[----:B------:R-:W-:Y:S02]  /*17680*/  LOP3.LUT R21, R21, 0xc0, RZ, 0xfc, !PT ;  /* 0x000000c015157812 */ /* 0x000fe400078efcff */
[----:B------:R-:W-:Y:S02]  /*17690*/  @P1 LOP3.LUT R22, R22, 0x80, RZ, 0xfc, !PT ;  /* 0x0000008016161812 */ /* 0x000fe400078efcff */
[----:B------:R-:W-:-:S02]  /*176a0*/  ISETP.GE.AND P1, PT, R21, UR4, PT ;  /* 0x0000000415007c0c */ /* 0x000fc4000bf26270 */
[----:B------:R-:W-:Y:S01]  /*176b0*/  SEL R9, RZ, 0xffffffff, P2 ;  /* 0xffffffffff097807 */ /* 0x000fe20001000000 */
[----:B------:R-:W1:Y:S04]  /*176c0*/  S2R R21, SR_TID.X ;  /* 0x0000000000157919 */ /* 0x000e680000002100 */
[----:B------:R-:W-:Y:S01]  /*176d0*/  IMAD.SHL.U32 R9, R9, 0x2, RZ ;  /* 0x0000000209097824 */ /* 0x000fe200078e00ff */
[----:B------:R-:W-:-:S04]  /*176e0*/  ISETP.GE.AND P2, PT, R34, UR4, PT ;  /* 0x0000000422007c0c */ /* 0x000fc8000bf46270 */
[----:B------:R-:W-:Y:S02]  /*176f0*/  LOP3.LUT R9, R9, 0x2, R4, 0xe2, !PT ;  /* 0x0000000209097812 */ /* 0x000fe400078ee204 */
[----:B------:R-:W2:Y:S01]  /*17700*/  @!P0 LDC.64 R4, c[0x0][0x418] ;  /* 0x00010600ff048b82 */ /* 0x000ea20000000a00 */
[----:B------:R-:W-:Y:S02]  /*17710*/  SEL R6, RZ, 0x4, P2 ;  /* 0x00000004ff067807 */ /* 0x000fe40001000000 */
[----:B------:R-:W-:Y:S02]  /*17720*/  SEL R7, RZ, 0x8, P1 ;  /* 0x00000008ff077807 */ /* 0x000fe40000800000 */
[----:B------:R-:W-:Y:S02]  /*17730*/  SHF.R.S32.HI R34, RZ, 0x1f, R30 ;  /* 0x0000001fff227819 */ /* 0x000fe4000001141e */
[----:B------:R-:W-:Y:S01]  /*17740*/  LOP3.LUT R9, R7, R9, R6, 0xfe, !PT ;  /* 0x0000000907097212 */ /* 0x000fe200078efe06 */
[--C-:B------:R-:W-:Y:S01]  /*17750*/  @!P0 IMAD.MOV.U32 R6, RZ, RZ, R8.reuse ;  /* 0x000000ffff068224 */ /* 0x100fe200078e0008 */
[----:B------:R-:W-:-:S02]  /*17760*/  @!P0 SHF.R.S32.HI R7, RZ, 0x1f, R8 ;  /* 0x0000001fff078819 */ /* 0x000fc40000011408 */
[----:B------:R-:W-:Y:S01]  /*17770*/  LOP3.LUT R22, R22, 0xffffffdf, RZ, 0xc0, !PT ;  /* 0xffffffdf16167812 */ /* 0x000fe200078ec0ff */
[----:B0-----:R-:W-:-:S03]  /*17780*/  @!P0 IMAD.WIDE.U32 R6, R30, R2, R6 ;  /* 0x000000021e068225 */ /* 0x001fc600078e0006 */
[----:B------:R-:W-:Y:S01]  /*17790*/  @P2 LOP3.LUT R22, R22, 0x20, RZ, 0xfc, !PT ;  /* 0x0000002016162812 */ /* 0x000fe200078efcff */
[----:B------:R-:W-:-:S03]  /*177a0*/  @!P0 IMAD R2, R34, R2, RZ ;  /* 0x0000000222028224 */ /* 0x000fc600078e02ff */
[----:B------:R-:W-:Y:S01]  /*177b0*/  LOP3.LUT R22, R22, 0xffffffef, RZ, 0xc0, !PT ;  /* 0xffffffef16167812 */ /* 0x000fe200078ec0ff */
[----:B------:R-:W-:Y:S02]  /*177c0*/  @!P0 IMAD R3, R30, R3, R2 ;  /* 0x000000031e038224 */ /* 0x000fe400078e0202 */
[----:B-1----:R-:W-:Y:S01]  /*177d0*/  IMAD.SHL.U32 R21, R21, 0x8, RZ ;  /* 0x0000000815157824 */ /* 0x002fe200078e00ff */
[----:B------:R-:W-:Y:S01]  /*177e0*/  @P1 LOP3.LUT R22, R22, 0x10, RZ, 0xfc, !PT ;  /* 0x0000001016161812 */ /* 0x000fe200078efcff */
[----:B------:R-:W-:Y:S01]  /*177f0*/  @!P0 IMAD.IADD R3, R7, 0x1, R3 ;  /* 0x0000000107038824 */ /* 0x000fe200078e0203 */
[C---:B--2---:R-:W-:Y:S02]  /*17800*/  @!P0 LEA R4, P1, R6.reuse, R4, 0x2 ;  /* 0x0000000406048211 */ /* 0x044fe400078210ff */
[----:B------:R-:W-:Y:S02]  /*17810*/  LOP3.LUT R21, R21, 0x38, RZ, 0xc0, !PT ;  /* 0x0000003815157812 */ /* 0x000fe400078ec0ff */
[----:B------:R-:W-:-:S02]  /*17820*/  @!P0 LEA.HI.X R5, R6, R5, R3, 0x2, P1 ;  /* 0x0000000506058211 */ /* 0x000fc400008f1403 */
        /* <DEDUP_REMOVED lines=10> */
[----:B------:R-:W-:-:S04]  /*178d0*/  LOP3.LUT R4, R5, R9, R4, 0xfe, !PT ;  /* 0x0000000905047212 */ /* 0x000fc800078efe04 */
[----:B------:R-:W-:Y:S01]  /*178e0*/  LOP3.LUT R6, R4, R3, RZ, 0xfc, !PT ;  /* 0x0000000304067212 */ /* 0x000fe200078efcff */
[----:B------:R-:W-:-:S04]  /*178f0*/  IMAD.MOV R3, RZ, RZ, -R8 ;  /* 0x000000ffff037224 */ /* 0x000fc800078e0a08 */
[----:B------:R-:W-:Y:S01]  /*17900*/  IMAD R0, R10, R3, R0 ;  /* 0x000000030a007224 */ /* 0x000fe200078e0200 */
        /* <DEDUP_REMOVED lines=10> */
.L_x_5016:
        /* <DEDUP_REMOVED lines=12> */
.L_x_4903:
[----:B------:R-:W0:Y:S01]  /*17a70*/  S2R R0, SR_TID.X ;  /* 0x0000000000007919 */ /* 0x000e220000002100 */
[----:B------:R-:W-:Y:S01]  /*17a80*/  BSSY B0, `(.L_x_4904) ;  /* 0x0000008000007945 */ /* 0x000fe20003800000 */
[----:B0-----:R-:W-:-:S04]  /*17a90*/  LOP3.LUT R0, R0, 0x7f, RZ, 0xc0, !PT ;  /* 0x0000007f00007812 */ /* 0x001fc800078ec0ff */
[----:B------:R-:W-:-:S04]  /*17aa0*/  SHF.R.U32.HI R0, RZ, 0x3, R0 ;  /* 0x00000003ff007819 */ /* 0x000fc80000011600 */
[----:B------:R-:W-:Y:S01]  /*17ab0*/  IADD3 R27, -R0, R31, -R27 ;  /* 0x0000001f001b7210 */ /* 0x000fe20007ffe91b */
[----:B------:R-:W-:Y:S01]  /*17ac0*/  IMAD R31, R25, 0x8, R23 ;  /* 0x00000008191f7824 */ /* 0x000fe200078e0217 */
[----:B------:R-:W-:-:S04]  /*17ad0*/  SHF.L.U32 R0, R26, 0x1f, RZ ;  /* 0x0000001f1a007819 */ /* 0x000fc800000006ff */
[----:B------:R-:W0:Y:S02]  /*17ae0*/  SYNCS.PHASECHK.TRANS64.TRYWAIT P0, [R31+URZ+0x28c40], R0 ;  /* 0x028c40001f0075a7 */ /* 0x000e24000800017f */
[----:B0-----:R-:W-:Y:S05]  /*17af0*/  @!P0 BRA `(.L_x_4905) ;  /* 0x0000004c00e08947 */ /* 0x001fea0003800000 */
.L_x_5017:
[----:B------:R-:W-:Y:S05]  /*17b00*/  BSYNC B0 ;  /* 0x0000000000007941 */ /* 0x000fea0003800000 */
.L_x_4904:
        /* <DEDUP_REMOVED lines=66> */
.L_x_5027:
[----:B------:R-:W-:-:S13]  /*17f30*/  ISETP.GE.AND P0, PT, R27, 0x31, PT ;  /* 0x000000311b00780c */ /* 0x000fda0003f06270 */
[----:B0-----:R-:W-:Y:S01]  /*17f40*/  @P0 LEA R2, P1, R7, R0, 0x1 ;  /* 0x0000000007020211 */ /* 0x001fe200078208ff */
        /* <DEDUP_REMOVED lines=8> */
.L_x_4907:
        /* <DEDUP_REMOVED lines=11> */
.L_x_4908:
        /* <DEDUP_REMOVED lines=43> */
.L_x_4910:
[----:B------:R-:W-:Y:S05]  /*18330*/  BSYNC B6 ;  /* 0x0000000000067941 */ /* 0x000fea0003800000 */
.L_x_4909:
        /* <DEDUP_REMOVED lines=10> */
[----:B--2---:R-:W-:Y:S01]  /*183e0*/  MOV R3, R0 ;  /* 0x0000000000037202 */ /* 0x004fe20000000f00 */
        /* <DEDUP_REMOVED lines=81> */
.L_x_5036:
        /* <DEDUP_REMOVED lines=10> */
.L_x_4912:
        /* <DEDUP_REMOVED lines=18> */
.L_x_5037:
[----:B------:R-:W-:Y:S05]  /*18ac0*/  BSYNC B0 ;  /* 0x0000000000007941 */ /* 0x000fea0003800000 */
.L_x_4913:
[----:B------:R-:W-:-:S04]  /*18ad0*/  LOP3.LUT R2, R37, 0x2, RZ, 0xfc, !PT ;  /* 0x0000000225027812 */ /* 0x000fc800078efcff */
[----:B------:R-:W-:-:S13]  /*18ae0*/  ISETP.NE.AND P0, PT, R2, 0x3, PT ;  /* 0x000000030200780c */ /* 0x000fda0003f05270 */
[----:B------:R-:W-:Y:S05]  /*18af0*/  @!P0 BRA `(.L_x_4915) ;  /* 0x0000000000048947 */ /* 0x000fea0003800000 */
[----:B------:R-:W-:Y:S01]  /*18b00*/  BPT.TRAP 0x1 ;  /* 0x000000040000795c */ /* 0x000fe20000300000 */
.L_x_4915:
[----:B0-----:R-:W-:Y:S01]  /*18b10*/  SHF.L.U32 R0, R26, 0x1f, RZ ;  /* 0x0000001f1a007819 */ /* 0x001fe200000006ff */
[----:B------:R-:W-:Y:S03]  /*18b20*/  BSSY B0, `(.L_x_4916) ;  /* 0x0000003000007945 */ /* 0x000fe60003800000 */
[----:B------:R-:W0:Y:S02]  /*18b30*/  SYNCS.PHASECHK.TRANS64.TRYWAIT P0, [R31+URZ+0x28c60], R0 ;  /* 0x028c60001f0075a7 */ /* 0x000e24000800017f */
[----:B0-----:R-:W-:Y:S05]  /*18b40*/  @!P0 BRA `(.L_x_4917) ;  /* 0x0000004800888947 */ /* 0x001fea0003800000 */
.L_x_5038:
[----:B------:R-:W-:Y:S05]  /*18b50*/  BSYNC B0 ;  /* 0x0000000000007941 */ /* 0x000fea0003800000 */
.L_x_4916:
        /* <DEDUP_REMOVED lines=112> */
.L_x_5048:
        /* <DEDUP_REMOVED lines=34> */
.L_x_4919:
        /* <DEDUP_REMOVED lines=11> */
.L_x_4920:
[----:B------:R-:W2:Y:S01]  /*19530*/  LDL R2, [R1+0x14] ;  /* 0x0000140001027983 */ /* 0x000ea20000100800 */
[----:B------:R1:W-:Y:S01]  /*19540*/  SYNCS.ARRIVE.TRANS64.A1T0 RZ, [R31+URZ+0x28c50], RZ ;  /* 0x028c50ff1fff79a7 */ /* 0x0003e2000810003f */
[----:B------:R-:W-:Y:S01]  /*19550*/  BSSY B0, `(.L_x_4921) ;  /* 0x00000f6000007945 */ /* 0x000fe20003800000 */
[----:B--2---:R-:W-:-:S13]  /*19560*/  ISETP.GE.AND P0, PT, R2, 0x2, PT ;  /* 0x000000020200780c */ /* 0x004fda0003f06270 */
[----:B-1----:R-:W-:Y:S05]  /*19570*/  @!P0 BRA `(.L_x_4922) ;  /* 0x0000000c00cc8947 */ /* 0x002fea0003800000 */
[----:B------:R-:W2:Y:S04]  /*19580*/  LDL.LU R4, [R1+0x34] ;  /* 0x0000340001047983 */ /* 0x000ea80000300800 */
[----:B------:R-:W3:Y:S01]  /*19590*/  LDL.LU R3, [R1+0xc] ;  /* 0x00000c0001037983 */ /* 0x000ee20000300800 */
[----:B------:R-:W-:Y:S01]  /*195a0*/  VIADD R7, R2, 0xfffffffe ;  /* 0xfffffffe02077836 */ /* 0x000fe20000000000 */
[----:B--2---:R-:W-:Y:S02]  /*195b0*/  LOP3.LUT R32, R4, 0x40, RZ, 0xc0, !PT ;  /* 0x0000004004207812 */ /* 0x004fe400078ec0ff */
[----:B---3--:R-:W-:Y:S02]  /*195c0*/  LOP3.LUT R31, R3, 0x80, RZ, 0xc0, !PT ;  /* 0x00000080031f7812 */ /* 0x008fe400078ec0ff */
[----:B------:R-:W-:-:S02]  /*195d0*/  SHF.R.U32.HI R32, RZ, 0x2, R32 ;  /* 0x00000002ff207819 */ /* 0x000fc40000011620 */
[----:B------:R-:W-:-:S07]  /*195e0*/  SHF.R.U32.HI R31, RZ, 0x3, R31 ;  /* 0x00000003ff1f7819 */ /* 0x000fce000001161f */
.L_x_4935:
        /* <DEDUP_REMOVED lines=25> */
[----:B------:R-:W0:Y:S03]  /*19780*/  @!P1 LDC.64 R8, c[0x0][0x418] ;  /* 0x00010600ff089b82 */ /* 0x000e260000000a00 */
[----:B------:R-:W-:Y:S01]  /*19790*/  @!P1 IADD3 R3, R4, R3, RZ ;  /* 0x0000000304039210 */ /* 0x000fe20007ffe0ff */
        /* <DEDUP_REMOVED lines=15> */
.L_x_4923:
[----:B------:R-:W-:Y:S01]  /*19890*/  IMAD R6, R25, 0x8, R23 ;  /* 0x0000000819067824 */ /* 0x000fe200078e0217 */
[----:B------:R-:W-:Y:S01]  /*198a0*/  SHF.L.U32 R17, R26, 0x1f, RZ ;  /* 0x0000001f1a117819 */ /* 0x000fe200000006ff */
[----:B------:R-:W-:Y:S01]  /*198b0*/  BSSY B1, `(.L_x_4924) ;  /* 0x0000004000017945 */ /* 0x000fe20003800000 */
[----:B------:R-:W-:Y:S02]  /*198c0*/  SHF.R.S32.HI R9, RZ, 0x1f, R5 ;  /* 0x0000001fff097819 */ /* 0x000fe40000011405 */
[----:B------:R-:W0:Y:S02]  /*198d0*/  SYNCS.PHASECHK.TRANS64.TRYWAIT P0, [R6+URZ+0x28c40], R17 ;  /* 0x028c4011060075a7 */ /* 0x000e24000800017f */
[----:B0-----:R-:W-:Y:S05]  /*198e0*/  @!P0 BRA `(.L_x_4925) ;  /* 0x0000004400608947 */ /* 0x001fea0003800000 */
.L_x_5049:
[----:B------:R-:W-:Y:S05]  /*198f0*/  BSYNC B1 ;  /* 0x0000000000017941 */ /* 0x000fea0003800000 */
.L_x_4924:
        /* <DEDUP_REMOVED lines=42> */
.L_x_5059:
        /* <DEDUP_REMOVED lines=8> */
.L_x_4927:
        /* <DEDUP_REMOVED lines=11> */
.L_x_4928:
[----:B------:R2:W-:Y:S01]  /*19cd0*/  SYNCS.ARRIVE.TRANS64.A1T0 RZ, [R6+URZ+0x28c30], RZ ;  /* 0x028c30ff06ff79a7 */ /* 0x0005e2000810003f */
[----:B------:R-:W-:Y:S05]  /*19ce0*/  @!P2 BRA `(.L_x_4929) ;  /* 0x000000000004a947 */ /* 0x000fea0003800000 */
[----:B------:R-:W-:Y:S01]  /*19cf0*/  BPT.TRAP 0x1 ;  /* 0x000000040000795c */ /* 0x000fe20000300000 */
.L_x_4929:
[----:B------:R-:W3:Y:S01]  /*19d00*/  SYNCS.PHASECHK.TRANS64.TRYWAIT P0, [R6+URZ+0x28c60], R17 ;  /* 0x028c6011060075a7 */ /* 0x000ee2000800017f */
[----:B------:R-:W-:Y:S04]  /*19d10*/  BSSY B1, `(.L_x_4930) ;  /* 0x0000002000017945 */ /* 0x000fe80003800000 */
[----:B---3--:R-:W-:Y:S05]  /*19d20*/  @!P0 BRA `(.L_x_4931) ;  /* 0x0000004400808947 */ /* 0x008fea0003800000 */
.L_x_5060:
[----:B------:R-:W-:Y:S05]  /*19d30*/  BSYNC B1 ;  /* 0x0000000000017941 */ /* 0x000fea0003800000 */
.L_x_4930:
        /* <DEDUP_REMOVED lines=24> */
[C---:B------:R-:W-:Y:S02]  /*19ec0*/  LOP3.LUT P1, RZ, R22.reuse, 0x80, RZ, 0xc0, !PT ;  /* 0x0000008016ff7812 */ /* 0x040fe4000782c0ff */
[C---:B------:R-:W-:Y:S01]  /*19ed0*/  LOP3.LUT P2, RZ, R22.reuse, 0x40, RZ, 0xc0, !PT ;  /* 0x0000004016ff7812 */ /* 0x040fe2000784c0ff */
[----:B------:R-:W3:Y:S01]  /*19ee0*/  SHFL.IDX PT, R3, R10, RZ, 0x181f ;  /* 0x00181fff0a037589 */ /* 0x000ee200000e0000 */
[----:B------:R-:W-:Y:S02]  /*19ef0*/  LOP3.LUT R22, R22, 0xffffdfff, RZ, 0xc0, !PT ;  /* 0xffffdfff16167812 */ /* 0x000fe400078ec0ff */
[----:B------:R-:W-:Y:S01]  /*19f00*/  LEA R17, R17, R23, 0x1 ;  /* 0x0000001711117211 */ /* 0x000fe200078e08ff */
        /* <DEDUP_REMOVED lines=52> */
.L_x_5070:
        /* <DEDUP_REMOVED lines=25> */
.L_x_4933:
        /* <DEDUP_REMOVED lines=11> */
.L_x_4934:
[----:B------:R3:W-:Y:S01]  /*1a490*/  SYNCS.ARRIVE.TRANS64.A1T0 RZ, [R6+URZ+0x28c50], RZ ;  /* 0x028c50ff06ff79a7 */ /* 0x0007e2000810003f */
[----:B------:R-:W-:Y:S05]  /*1a4a0*/  @P3 BRA `(.L_x_4935) ;  /* 0xfffffff000503947 */ /* 0x000fea000383ffff */
.L_x_4922:
[----:B------:R-:W-:Y:S05]  /*1a4b0*/  BSYNC B0 ;  /* 0x0000000000007941 */ /* 0x000fea0003800000 */
.L_x_4921:
        /* <DEDUP_REMOVED lines=21> */
.L_x_4937:
[----:B------:R-:W-:Y:S05]  /*1a610*/  BSYNC B0 ;  /* 0x0000000000007941 */ /* 0x000fea0003800000 */
.L_x_4936:
[----:B------:R-:W-:-:S07]  /*1a620*/  SEL R25, R25, RZ, P0 ;  /* 0x000000ff19197207 */ /* 0x000fce0000000000 */
.L_x_4896:
[----:B------:R-:W-:Y:S05]  /*1a630*/  BSYNC B7 ;  /* 0x0000000000077941 */ /* 0x000fea0003800000 */
.L_x_4894:
        /* <DEDUP_REMOVED lines=11> */
.L_x_4938:
        /* <DEDUP_REMOVED lines=36> */
.L_x_5080:
[----:B------:R-:W-:Y:S02]  /*1a930*/  ULDC UR4, c[0x0][0xc38] ;  /* 0x00030e0000047ab9 */ /* 0x000fe40000000800 */
[----:B------:R-:W-:-:S04]  /*1a940*/  IMAD.U32 R4, RZ, RZ, UR4 ;  /* 0x00000004ff047e24 */ /* 0x000fc8000f8e00ff */
[----:B--2---:R-:W-:-:S04]  /*1a950*/  IMAD R5, R14, R4, RZ ;  /* 0x000000040e057224 */ /* 0x004fc800078e02ff */
[----:B------:R-:W-:-:S05]  /*1a960*/  IMAD.IADD R16, R16, 0x1, R5 ;  /* 0x0000000110107824 */ /* 0x000fca00078e0205 */
[----:B------:R-:W-:-:S13]  /*1a970*/  ISETP.GT.AND P6, PT, R16, R0, PT ;  /* 0x000000001000720c */ /* 0x000fda0003fc4270 */
[----:B------:R-:W-:Y:S05]  /*1a980*/  @P6 BRA `(.L_x_4941) ;  /* 0x00000000009c6947 */ /* 0x000fea0003800000 */
.L_x_4946:
[----:B------:R-:W2:Y:S01]  /*1a990*/  LDC R4, c[0x0][0xc3c] ;  /* 0x00030f00ff047b82 */ /* 0x000ea20000000800 */
[----:B------:R-:W-:-:S05]  /*1a9a0*/  VIADD R19, R19, 0x1f ;  /* 0x0000001f13137836 */ /* 0x000fca0000000000 */
[----:B--2---:R-:W-:-:S13]  /*1a9b0*/  ISETP.GE.AND P6, PT, R19, R4, PT ;  /* 0x000000041300720c */ /* 0x004fda0003fc6270 */
[----:B------:R-:W-:Y:S05]  /*1a9c0*/  @P6 BRA `(.L_x_4942) ;  /* 0x0000000400d06947 */ /* 0x000fea0003800000 */
[----:B------:R-:W2:Y:S01]  /*1a9d0*/  S2R R2, SR_TID.X ;  /* 0x0000000000027919 */ /* 0x000ea20000002100 */
[----:B------:R-:W-:Y:S01]  /*1a9e0*/  BSSY B0, `(.L_x_4943) ;  /* 0x0000009000007945 */ /* 0x000fe20003800000 */
[----:B--2---:R-:W-:-:S05]  /*1a9f0*/  LOP3.LUT R2, R2, 0x1f, RZ, 0xc0, !PT ;  /* 0x0000001f02027812 */ /* 0x004fca00078ec0ff */
[----:B------:R-:W-:Y:S02]  /*1aa00*/  IMAD.IADD R5, R19, 0x1, R2 ;  /* 0x0000000113057824 */ /* 0x000fe400078e0202 */
[----:B------:R-:W-:-:S03]  /*1aa10*/  IMAD.MOV.U32 R2, RZ, RZ, RZ ;  /* 0x000000ffff027224 */ /* 0x000fc600078e00ff */
[----:B------:R-:W-:-:S13]  /*1aa20*/  ISETP.GE.OR P6, PT, R5, R4, !P0 ;  /* 0x000000040500720c */ /* 0x000fda00047c6670 */
[----:B------:R-:W-:Y:S05]  /*1aa30*/  @P6 BRA `(.L_x_4944) ;  /* 0x00000000000c6947 */ /* 0x000fea0003800000 */
[----:B0-----:R-:W0:Y:S02]  /*1aa40*/  LDC.64 R2, c[0x0][0xc80] ;  /* 0x00032000ff027b82 */ /* 0x001e240000000a00 */
[----:B0-----:R-:W-:-:S06]  /*1aa50*/  IMAD.WIDE R2, R5, 0x4, R2 ;  /* 0x0000000405027825 */ /* 0x001fcc00078e0202 */
[----:B------:R2:W5:Y:S02]  /*1aa60*/  LDG.E R2, desc[UR40][R2.64] ;  /* 0x0000002802027981 */ /* 0x000564000c1e1900 */
.L_x_4944:
[----:B------:R-:W-:Y:S05]  /*1aa70*/  BSYNC B0 ;  /* 0x0000000000007941 */ /* 0x000fea0003800000 */
.L_x_4943:
[----:B------:R-:W-:-:S03]  /*1aa80*/  UMOV UR4, 0xffffffff ;  /* 0xffffffff00047882 */ /* 0x000fc60000000000 */
[----:B------:R-:W-:Y:S05]  /*1aa90*/  BRA.DIV UR4, `(.L_x_4945) ;  /* 0x0000004604387947 */ /* 0x000fea000b800000 */
[----:B-----5:R-:W3:Y:S02]  /*1aaa0*/  SHFL.UP PT, R14, R2, 0x1, RZ ;  /* 0x04200000020e7989 */ /* 0x020ee400000e00ff */
[----:B---3--:R-:W-:-:S04]  /*1aab0*/  SEL R13, R14, RZ, P1 ;  /* 0x000000ff0e0d7207 */ /* 0x008fc80000800000 */
[----:B------:R-:W-:-:S05]  /*1aac0*/  IADD3 R13, R2, R13, RZ ;  /* 0x0000000d020d7210 */ /* 0x000fca0007ffe0ff */
[----:B------:R-:W3:Y:S02]  /*1aad0*/  SHFL.UP PT, R14, R13, 0x2, RZ ;  /* 0x044000000d0e7989 */ /* 0x000ee400000e00ff */
[----:B---3--:R-:W-:-:S05]  /*1aae0*/  SEL R14, R14, RZ, P2 ;  /* 0x000000ff0e0e7207 */ /* 0x008fca0001000000 */
[----:B0-2---:R-:W-:-:S05]  /*1aaf0*/  IMAD.IADD R3, R13, 0x1, R14 ;  /* 0x000000010d037824 */ /* 0x005fca00078e020e */
        /* <DEDUP_REMOVED lines=10> */
.L_x_5088:
[----:B------:R-:W-:Y:S02]  /*1aba0*/  ULDC UR4, c[0x0][0xc38] ;  /* 0x00030e0000047ab9 */ /* 0x000fe40000000800 */
[----:B------:R-:W-:-:S04]  /*1abb0*/  IMAD.U32 R4, RZ, RZ, UR4 ;  /* 0x00000004ff047e24 */ /* 0x000fc8000f8e00ff */
[----:B--2---:R-:W-:-:S04]  /*1abc0*/  IMAD R5, R14, R4, RZ ;  /* 0x000000040e057224 */ /* 0x004fc800078e02ff */
[----:B------:R-:W-:-:S05]  /*1abd0*/  IMAD.IADD R16, R5, 0x1, R16 ;  /* 0x0000000105107824 */ /* 0x000fca00078e0210 */
[----:B------:R-:W-:-:S13]  /*1abe0*/  ISETP.GT.AND P6, PT, R16, R0, PT ;  /* 0x000000001000720c */ /* 0x000fda0003fc4270 */
[----:B------:R-:W-:Y:S05]  /*1abf0*/  @!P6 BRA `(.L_x_4946) ;  /* 0xfffffffc0064e947 */ /* 0x000fea000383ffff */
.L_x_4941:
        /* <DEDUP_REMOVED lines=8> */
.L_x_5092:
[----:B------:R-:W-:Y:S01]  /*1ac80*/  ISETP.NE.AND P0, PT, R6, RZ, PT ;  /* 0x000000ff0600720c */ /* 0x000fe20003f05270 */
[----:B------:R-:W-:-:S12]  /*1ac90*/  IMAD.MOV.U32 R6, RZ, RZ, RZ ;  /* 0x000000ffff067224 */ /* 0x000fd800078e00ff */
[----:B------:R-:W-:Y:S05]  /*1aca0*/  @!P0 BRA `(.L_x_4948) ;  /* 0x0000000000108947 */ /* 0x000fea0003800000 */
[----:B------:R-:W-:Y:S01]  /*1acb0*/  UMOV UR4, 0xffffffff ;  /* 0xffffffff00047882 */ /* 0x000fe20000000000 */
[----:B------:R-:W-:Y:S02]  /*1acc0*/  VIADD R12, R5, 0xffffffff ;  /* 0xffffffff050c7836 */ /* 0x000fe40000000000 */
[----:B------:R-:W-:Y:S05]  /*1acd0*/  BRA.DIV UR4, `(.L_x_4949) ;  /* 0x0000004604ac7947 */ /* 0x000fea000b800000 */
[----:B------:R4:W0:Y:S02]  /*1ace0*/  SHFL.IDX PT, R6, R3, R12, 0x1f ;  /* 0x00001f0c03067589 */ /* 0x00082400000e0000 */
.L_x_4948:
[----:B0-2-4-:R-:W0:Y:S01]  /*1acf0*/  LDC.64 R2, c[0x0][0xc90] ;  /* 0x00032400ff027b82 */ /* 0x015e220000000a00 */
[----:B------:R-:W-:-:S04]  /*1ad00*/  IMAD.IADD R19, R5, 0x1, R19 ;  /* 0x0000000105137824 */ /* 0x000fc800078e0213 */
[----:B0-----:R-:W-:-:S05]  /*1ad10*/  IMAD.WIDE R2, R19, 0x4, R2 ;  /* 0x0000000413027825 */ /* 0x001fca00078e0202 */
[----:B------:R0:W3:Y:S01]  /*1ad20*/  LDG.E R7, desc[UR40][R2.64] ;  /* 0x0000002802077981 */ /* 0x0000e2000c1e1900 */
[----:B------:R-:W-:-:S04]  /*1ad30*/  IMAD R16, R6, R4, R16 ;  /* 0x0000000406107224 */ /* 0x000fc800078e0210 */
[----:B------:R-:W-:Y:S02]  /*1ad40*/  IMAD.IADD R0, R0, 0x1, -R16 ;  /* 0x0000000100007824 */ /* 0x000fe400078e0a10 */
[----:B0-----:R-:W-:Y:S02]  /*1ad50*/  IMAD.MOV.U32 R2, RZ, RZ, RZ ;  /* 0x000000ffff027224 */ /* 0x001fe400078e00ff */
[----:B---3--:R-:W-:-:S05]  /*1ad60*/  IMAD R5, R17, R7, RZ ;  /* 0x0000000711057224 */ /* 0x008fca00078e02ff */
[-C--:B------:R-:W-:Y:S02]  /*1ad70*/  IABS R8, R5.reuse ;  /* 0x0000000500087213 */ /* 0x080fe40000000000 */
[----:B------:R-:W-:Y:S02]  /*1ad80*/  IABS R6, R5 ;  /* 0x0000000500067213 */ /* 0x000fe40000000000 */
[----:B-1----:R-:W0:Y:S03]  /*1ad90*/  I2F.RP R9, R8 ;  /* 0x0000000800097306 */ /* 0x002e260000209400 */
[----:B------:R-:W-:-:S05]  /*1ada0*/  IMAD.MOV R6, RZ, RZ, -R6 ;  /* 0x000000ffff067224 */ /* 0x000fca00078e0a06 */
[----:B0-----:R-:W0:Y:S02]  /*1adb0*/  MUFU.RCP R9, R9 ;  /* 0x0000000900097308 */ /* 0x001e240000001000 */
[----:B0-----:R-:W-:-:S06]  /*1adc0*/  VIADD R10, R9, 0xffffffe ;  /* 0x0ffffffe090a7836 */ /* 0x001fcc0000000000 */
[----:B------:R-:W0:Y:S02]  /*1add0*/  F2I.FTZ.U32.TRUNC.NTZ R3, R10 ;  /* 0x0000000a00037305 */ /* 0x000e24000021f000 */
        /* <DEDUP_REMOVED lines=19> */
[----:B------:R-:W-:Y:S02]  /*1af10*/  IMAD R5, R5, R2, R0 ;  /* 0x0000000205057224 */ /* 0x000fe400078e0200 */
[----:B------:R-:W-:Y:S01]  /*1af20*/  IMAD.MOV.U32 R2, RZ, RZ, RZ ;  /* 0x000000ffff027224 */ /* 0x000fe200078e00ff */
[----:B------:R-:W-:-:S04]  /*1af30*/  VIADDMNMX R4, R3, R4, R7, PT ;  /* 0x0000000403047246 */ /* 0x000fc80003800107 */
[----:B------:R-:W-:-:S04]  /*1af40*/  IABS R7, R4 ;  /* 0x0000000400077213 */ /* 0x000fc80000000000 */
[----:B------:R-:W0:Y:S08]  /*1af50*/  I2F.RP R8, R7 ;  /* 0x0000000700087306 */ /* 0x000e300000209400 */
[----:B0-----:R-:W0:Y:S02]  /*1af60*/  MUFU.RCP R8, R8 ;  /* 0x0000000800087308 */ /* 0x001e240000001000 */
[----:B0-----:R-:W-:-:S06]  /*1af70*/  VIADD R3, R8, 0xffffffe ;  /* 0x0ffffffe08037836 */ /* 0x001fcc0000000000 */
[----:B------:R-:W0:Y:S02]  /*1af80*/  F2I.FTZ.U32.TRUNC.NTZ R3, R3 ;  /* 0x0000000300037305 */ /* 0x000e24000021f000 */
[----:B0-----:R-:W-:-:S04]  /*1af90*/  IMAD.MOV R0, RZ, RZ, -R3 ;  /* 0x000000ffff007224 */ /* 0x001fc800078e0a03 */
[----:B------:R-:W-:Y:S01]  /*1afa0*/  IMAD R9, R0, R7, RZ ;  /* 0x0000000700097224 */ /* 0x000fe200078e02ff */
[----:B------:R-:W-:-:S03]  /*1afb0*/  IABS R0, R4 ;  /* 0x0000000400007213 */ /* 0x000fc60000000000 */
[----:B------:R-:W-:Y:S01]  /*1afc0*/  IMAD.HI.U32 R2, R3, R9, R2 ;  /* 0x0000000903027227 */ /* 0x000fe200078e0002 */
[----:B------:R-:W-:-:S03]  /*1afd0*/  IABS R9, R5 ;  /* 0x0000000500097213 */ /* 0x000fc60000000000 */
        /* <DEDUP_REMOVED lines=8> */
[C---:B------:R-:W-:Y:S01]  /*1b060*/  LOP3.LUT R0, R5.reuse, R4, RZ, 0x3c, !PT ;  /* 0x0000000405007212 */ /* 0x040fe200078e3cff */
[----:B------:R-:W-:-:S03]  /*1b070*/  IMAD.IADD R5, R5, 0x1, R6 ;  /* 0x0000000105057824 */ /* 0x000fc600078e0206 */
[----:B------:R-:W-:-:S07]  /*1b080*/  ISETP.GE.AND P2, PT, R0, RZ, PT ;  /* 0x000000ff0000720c */ /* 0x000fce0003f46270 */
[----:B------:R-:W-:-:S06]  /*1b090*/  @P0 VIADD R2, R2, 0x1 ;  /* 0x0000000102020836 */ /* 0x000fcc0000000000 */
[----:B------:R-:W-:Y:S01]  /*1b0a0*/  @!P2 IMAD.MOV R2, RZ, RZ, -R2 ;  /* 0x000000ffff02a224 */ /* 0x000fe200078e0a02 */
[----:B------:R-:W-:Y:S01]  /*1b0b0*/  @!P1 LOP3.LUT R2, RZ, R4, RZ, 0x33, !PT ;  /* 0x00000004ff029212 */ /* 0x000fe200078e33ff */
[----:B------:R-:W-:-:S04]  /*1b0c0*/  IMAD.MOV R4, RZ, RZ, -R4 ;  /* 0x000000ffff047224 */ /* 0x000fc800078e0a04 */
[----:B------:R-:W-:Y:S01]  /*1b0d0*/  IMAD R18, R2, R4, R5 ;  /* 0x0000000402127224 */ /* 0x000fe200078e0205 */
[----:B------:R-:W-:-:S05]  /*1b0e0*/  LOP3.LUT R2, RZ, R2, RZ, 0x33, !PT ;  /* 0x00000002ff027212 */ /* 0x000fca00078e33ff */
[----:B------:R-:W-:Y:S01]  /*1b0f0*/  IMAD.IADD R17, R17, 0x1, R2 ;  /* 0x0000000111117824 */ /* 0x000fe200078e0202 */
[----:B------:R-:W-:Y:S06]  /*1b100*/  BRA `(.L_x_4950) ;  /* 0x00000000001c7947 */ /* 0x000fec0003800000 */
.L_x_4942:
[----:B------:R-:W-:Y:S01]  /*1b110*/  UMOV UR4, URZ ;  /* 0x0000003f00047c82 */ /* 0x000fe20008000000 */
[----:B------:R-:W-:Y:S01]  /*1b120*/  UMOV UR5, URZ ;  /* 0x0000003f00057c82 */ /* 0x000fe20008000000 */
[----:B------:R-:W-:Y:S01]  /*1b130*/  ULDC UR6, c[0x0][0xc3c] ;  /* 0x00030f0000067ab9 */ /* 0x000fe20000000800 */
[----:B------:R-:W-:Y:S02]  /*1b140*/  IMAD.MOV.U32 R16, RZ, RZ, R0 ;  /* 0x000000ffff107224 */ /* 0x000fe400078e0000 */
[----:B------:R-:W-:Y:S02]  /*1b150*/  IMAD.U32 R17, RZ, RZ, UR4 ;  /* 0x00000004ff117e24 */ /* 0x000fe4000f8e00ff */
[----:B------:R-:W-:Y:S02]  /*1b160*/  IMAD.U32 R18, RZ, RZ, UR5 ;  /* 0x00000005ff127e24 */ /* 0x000fe4000f8e00ff */
[----:B------:R-:W-:-:S07]  /*1b170*/  IMAD.U32 R19, RZ, RZ, UR6 ;  /* 0x00000006ff137e24 */ /* 0x000fce000f8e00ff */
.L_x_4950:
        /* <DEDUP_REMOVED lines=10> */
.L_x_4939:
[----:B------:R-:W-:Y:S02]  /*1b220*/  ULDC UR4, c[0x0][0xc3c] ;  /* 0x00030f0000047ab9 */ /* 0x000fe40000000800 */
[----:B0-----:R-:W-:-:S13]  /*1b230*/  ISETP.GE.AND P0, PT, R19, UR4, PT ;  /* 0x0000000413007c0c */ /* 0x001fda000bf06270 */
[----:B------:R-:W-:Y:S05]  /*1b240*/  @!P0 BRA `(.L_x_4951) ;  /* 0xffffff9800c08947 */ /* 0x000fea000383ffff */
[----:B------:R-:W-:Y:S05]  /*1b250*/  BSYNC B8 ;  /* 0x0000000000087941 */ /* 0x000fea0003800000 */
.L_x_4844:
[----:B------:R-:W5:Y:S01]  /*1b260*/  LDL.LU R0, [R1+0x20] ;  /* 0x0000200001007983 */ /* 0x000f620000300800 */
[----:B------:R-:W-:Y:S01]  /*1b270*/  BSSY B0, `(.L_x_4952) ;  /* 0x000000b000007945 */ /* 0x000fe20003800000 */
[----:B------:R-:W1:Y:S01]  /*1b280*/  S2R R5, SR_CgaCtaId ;  /* 0x0000000000057919 */ /* 0x000e620000008800 */
[----:B-----5:R-:W-:-:S05]  /*1b290*/  VIADD R0, R0, 0x1 ;  /* 0x0000000100007836 */ /* 0x020fca0000000000 */
[----:B0-----:R-:W-:-:S04]  /*1b2a0*/  LEA.HI R2, R0, R0, RZ, 0x1 ;  /* 0x0000000000027211 */ /* 0x001fc800078f08ff */
[----:B------:R-:W-:Y:S02]  /*1b2b0*/  LOP3.LUT R3, R2, 0xfffffffe, RZ, 0xc0, !PT ;  /* 0xfffffffe02037812 */ /* 0x000fe400078ec0ff */
[----:B------:R-:W-:Y:S02]  /*1b2c0*/  MOV R2, 0x400 ;  /* 0x0000040000027802 */ /* 0x000fe40000000f00 */
[----:B------:R-:W-:Y:S02]  /*1b2d0*/  IADD3 R0, R0, -R3, RZ ;  /* 0x8000000300007210 */ /* 0x000fe40007ffe0ff */
[----:B-1----:R-:W-:Y:S02]  /*1b2e0*/  LEA R4, R5, R2, 0x18 ;  /* 0x0000000205047211 */ /* 0x002fe400078ec0ff */
[----:B------:R-:W-:-:S04]  /*1b2f0*/  SHF.L.U32 R0, R0, 0x1f, RZ ;  /* 0x0000001f00007819 */ /* 0x000fc800000006ff */
[----:B------:R-:W0:Y:S02]  /*1b300*/  SYNCS.PHASECHK.TRANS64.TRYWAIT P0, [R4+URZ+0x28c20], R0 ;  /* 0x028c2000040075a7 */ /* 0x000e24000800017f */
[----:B0-----:R-:W-:Y:S05]  /*1b310*/  @!P0 BRA `(.L_x_4953) ;  /* 0x0000004000448947 */ /* 0x001fea0003800000 */
.L_x_5095:
[----:B------:R-:W-:Y:S05]  /*1b320*/  BSYNC B0 ;  /* 0x0000000000007941 */ /* 0x000fea0003800000 */
.L_x_4952:
[----:B------:R-:W-:-:S03]  /*1b330*/  UMOV UR4, 0xffffffff ;  /* 0xffffffff00047882 */ /* 0x000fc60000000000 */
[----:B------:R-:W-:Y:S05]  /*1b340*/  BRA.DIV UR4, `(.L_x_4954) ;  /* 0x00000042044c7947 */ /* 0x000fea000b800000 */
[----:B0-----:R-:W0:Y:S02]  /*1b350*/  S2R R0, SR_TID.X ;  /* 0x0000000000007919 */ /* 0x001e240000002100 */
[----:B0-----:R-:W-:-:S04]  /*1b360*/  SHF.R.U32.HI R0, RZ, 0x5, R0 ;  /* 0x00000005ff007819 */ /* 0x001fc80000011600 */
[----:B------:R-:W-:-:S05]  /*1b370*/  LOP3.LUT R0, R0, 0x3, RZ, 0xc0, !PT ;  /* 0x0000000300007812 */ /* 0x000fca00078ec0ff */
[----:B------:R0:W1:Y:S02]  /*1b380*/  SHFL.IDX PT, R14, R0, RZ, 0x1f ;  /* 0x00001fff000e7589 */ /* 0x00006400000e0000 */
.L_x_5098:
[----:B-1----:R-:W-:-:S13]  /*1b390*/  ISETP.NE.AND P0, PT, R14, RZ, PT ;  /* 0x000000ff0e00720c */ /* 0x002fda0003f05270 */
[----:B------:R-:W-:Y:S05]  /*1b3a0*/  @P0 BRA `(.L_x_4687) ;  /* 0x0000000000840947 */ /* 0x000fea0003800000 */
[----:B------:R-:W-:-:S03]  /*1b3b0*/  UMOV UR4, 0xffffffff ;  /* 0xffffffff00047882 */ /* 0x000fc60000000000 */
[----:B------:R-:W-:Y:S05]  /*1b3c0*/  BRA.DIV UR4, `(.L_x_4955) ;  /* 0x0000004204607947 */ /* 0x000fea000b800000 */
[----:B------:R-:W-:-:S13]  /*1b3d0*/  ELECT P6, URZ, PT ;  /* 0x00000000003f782f */ /* 0x000fda00038c0000 */
.L_x_5101:
[----:B------:R-:W-:Y:S05]  /*1b3e0*/  @!P6 BRA `(.L_x_4687) ;  /* 0x000000000074e947 */ /* 0x000fea0003800000 */
[----:B------:R-:W-:-:S04]  /*1b3f0*/  LOP3.LUT R37, R37, 0x2, RZ, 0xfc, !PT ;  /* 0x0000000225257812 */ /* 0x000fc800078efcff */
[----:B------:R-:W-:-:S13]  /*1b400*/  ISETP.NE.AND P0, PT, R37, 0x3, PT ;  /* 0x000000032500780c */ /* 0x000fda0003f05270 */
[----:B------:R-:W-:Y:S05]  /*1b410*/  @!P0 BRA `(.L_x_4956) ;  /* 0x0000000000048947 */ /* 0x000fea0003800000 */
[----:B------:R-:W-:Y:S01]  /*1b420*/  BPT.TRAP 0x1 ;  /* 0x000000040000795c */ /* 0x000fe20000300000 */
.L_x_4956:
[C---:B------:R-:W-:Y:S01]  /*1b430*/  IMAD R5, R25.reuse, 0x8, R4 ;  /* 0x0000000819057824 */ /* 0x040fe200078e0204 */
[----:B0-----:R-:W-:Y:S01]  /*1b440*/  SHF.L.U32 R0, R26, 0x1f, RZ ;  /* 0x0000001f1a007819 */ /* 0x001fe200000006ff */
[----:B------:R-:W-:-:S03]  /*1b450*/  VIADD R25, R25, 0x1 ;  /* 0x0000000119197836 */ /* 0x000fc60000000000 */
[----:B------:R-:W0:Y:S02]  /*1b460*/  SYNCS.PHASECHK.TRANS64.TRYWAIT P1, [R5+URZ+0x28c40], R0 ;  /* 0x028c4000050075a7 */ /* 0x000e24000802017f */
[----:B------:R-:W-:-:S04]  /*1b470*/  ISETP.NE.AND P2, PT, R25, 0x2, PT ;  /* 0x000000021900780c */ /* 0x000fc80003f45270 */
[----:B------:R-:W-:Y:S01]  /*1b480*/  SEL R3, RZ, 0x1, P2 ;  /* 0x00000001ff037807 */ /* 0x000fe20001000000 */
[----:B0-----:R-:W-:Y:S08]  /*1b490*/  @!P1 BRA `(.L_x_4957) ;  /* 0x00000040004c9947 */ /* 0x001ff00003800000 */
.L_x_5102:
[----:B------:R-:W-:Y:S02]  /*1b4a0*/  SEL R25, R25, RZ, P2 ;  /* 0x000000ff19197207 */ /* 0x000fe40001000000 */
[----:B------:R-:W-:Y:S01]  /*1b4b0*/  LOP3.LUT R2, R26, R3, RZ, 0x3c, !PT ;  /* 0x000000031a027212 */ /* 0x000fe200078e3cff */
[----:B------:R-:W-:Y:S06]  /*1b4c0*/  @!P0 BRA `(.L_x_4958) ;  /* 0x0000000000048947 */ /* 0x000fec0003800000 */
[----:B------:R-:W-:Y:S01]  /*1b4d0*/  BPT.TRAP 0x1 ;  /* 0x000000040000795c */ /* 0x000fe20000300000 */
.L_x_4958:
[----:B------:R-:W-:Y:S01]  /*1b4e0*/  IMAD R25, R25, 0x8, R4 ;  /* 0x0000000819197824 */ /* 0x000fe200078e0204 */
[----:B------:R-:W-:-:S04]  /*1b4f0*/  SHF.L.U32 R2, R2, 0x1f, RZ ;  /* 0x0000001f02027819 */ /* 0x000fc800000006ff */
[----:B------:R-:W1:Y:S02]  /*1b500*/  SYNCS.PHASECHK.TRANS64.TRYWAIT P1, [R25+URZ+0x28c40], R2 ;  /* 0x028c4002190075a7 */ /* 0x000e64000802017f */
[----:B-1----:R-:W-:Y:S05]  /*1b510*/  @!P1 BRA `(.L_x_4959) ;  /* 0x0000004000409947 */ /* 0x002fea0003800000 */
.L_x_5103:
[----:B------:R-:W-:Y:S05]  /*1b520*/  @!P0 BRA `(.L_x_4960) ;  /* 0x0000000000048947 */ /* 0x000fea0003800000 */
[----:B------:R-:W-:Y:S01]  /*1b530*/  BPT.TRAP 0x1 ;  /* 0x000000040000795c */ /* 0x000fe20000300000 */
.L_x_4960:
[----:B------:R-:W5:Y:S02]  /*1b540*/  SYNCS.PHASECHK.TRANS64.TRYWAIT P1, [R5+URZ+0x28c60], R0 ;  /* 0x028c6000050075a7 */ /* 0x000f64000802017f */
[----:B-----5:R-:W-:Y:S05]  /*1b550*/  @!P1 BRA `(.L_x_4961) ;  /* 0x0000004000449947 */ /* 0x020fea0003800000 */
.L_x_5104:
[----:B------:R-:W-:Y:S05]  /*1b560*/  @!P0 BRA `(.L_x_4962) ;  /* 0x0000000000048947 */ /* 0x000fea0003800000 */
[----:B------:R-:W-:Y:S01]  /*1b570*/  BPT.TRAP 0x1 ;  /* 0x000000040000795c */ /* 0x000fe20000300000 */
.L_x_4962:
[----:B------:R0:W0:Y:S02]  /*1b580*/  SYNCS.PHASECHK.TRANS64.TRYWAIT P0, [R25+URZ+0x28c60], R2 ;  /* 0x028c6002190075a7 */ /* 0x000024000800017f */
[----:B0-----:R-:W-:Y:S05]  /*1b590*/  @!P0 NANOSLEEP.SYNCS 0x989680 ;  /* 0x009896800000895d */ /* 0x001fea0003900000 */
[----:B------:R-:W0:Y:S02]  /*1b5a0*/  @!P0 SYNCS.PHASECHK.TRANS64 P0, [R25+URZ+0x28c60], R2 ;  /* 0x028c6002190085a7 */ /* 0x000e24000800007f */
[----:B0-----:R-:W-:Y:S05]  /*1b5b0*/  @!P0 BRA `(.L_x_4962) ;  /* 0xfffffffc00f08947 */ /* 0x001fea000383ffff */
.L_x_4687:
[----:B------:R-:W-:Y:S05]  /*1b5c0*/  BSYNC B9 ;  /* 0x0000000000097941 */ /* 0x000fea0003800000 */
.L_x_4684:
[----:B------:R-:W-:Y:S05]  /*1b5d0*/  EXIT ;  /* 0x000000000000794d */ /* 0x000fea0003800000 */
.L_x_4703:
[----:B0-----:R0:W1:Y:S02]  /*1b5e0*/  SYNCS.PHASECHK.TRANS64.TRYWAIT P6, [R62+URZ+0x28c90], R73 ;  /* 0x028c90493e0075a7 */ /* 0x00106400080c017f */
[----:B-1----:R-:W-:Y:S05]  /*1b5f0*/  @!P6 NANOSLEEP.SYNCS 0x989680 ;  /* 0x009896800000e95d */ /* 0x002fea0003900000 */
[----:B------:R-:W1:Y:S02]  /*1b600*/  @!P6 SYNCS.PHASECHK.TRANS64 P6, [R62+URZ+0x28c90], R73 ;  /* 0x028c90493e00e5a7 */ /* 0x000e6400080c007f */
[----:B-1----:R-:W-:Y:S05]  /*1b610*/  @!P6 BRA `(.L_x_4703) ;  /* 0xfffffffc00f0e947 */ /* 0x002fea000383ffff */
[----:B------:R-:W-:Y:S05]  /*1b620*/  BRA `(.L_x_4963) ;  /* 0xfffffe7400307947 */ /* 0x000fea000383ffff */
.L_x_4704:
        /* <DEDUP_REMOVED lines=8> */
.L_x_4965:
[----:B------:R-:W-:Y:S05]  /*1b6b0*/  BSYNC B1 ;  /* 0x0000000000017941 */ /* 0x000fea0003800000 */
.L_x_4964:
        /* <DEDUP_REMOVED lines=8> */
.L_x_4966:
[----:B------:R-:W-:Y:S05]  /*1b740*/  BRA `(.L_x_4967) ;  /* 0xfffffe7000fc7947 */ /* 0x000fea000383ffff */
.L_x_4714:
[----:B0-----:R0:W1:Y:S02]  /*1b750*/  SYNCS.PHASECHK.TRANS64.TRYWAIT P6, [R62+URZ+0x28c90], R73 ;  /* 0x028c90493e0075a7 */ /* 0x00106400080c017f */
[----:B-1----:R-:W-:Y:S05]  /*1b760*/  @!P6 NANOSLEEP.SYNCS 0x989680 ;  /* 0x009896800000e95d */ /* 0x002fea0003900000 */
[----:B------:R-:W1:Y:S02]  /*1b770*/  @!P6 SYNCS.PHASECHK.TRANS64 P6, [R62+URZ+0x28c90], R73 ;  /* 0x028c90493e00e5a7 */ /* 0x000e6400080c007f */
[----:B-1----:R-:W-:Y:S05]  /*1b780*/  @!P6 BRA `(.L_x_4714) ;  /* 0xfffffffc00f0e947 */ /* 0x002fea000383ffff */
[----:B------:R-:W-:Y:S05]  /*1b790*/  BRA `(.L_x_4968) ;  /* 0xfffffe7c00787947 */ /* 0x000fea000383ffff */
.L_x_4715:
        /* <DEDUP_REMOVED lines=8> */
.L_x_4970:
[----:B------:R-:W-:Y:S05]  /*1b820*/  BSYNC B1 ;  /* 0x0000000000017941 */ /* 0x000fea0003800000 */
.L_x_4969:
        /* <DEDUP_REMOVED lines=8> */
.L_x_4971:
[----:B------:R-:W-:Y:S01]  /*1b8b0*/  IMAD.MOV.U32 R69, RZ, RZ, R14 ;  /* 0x000000ffff457224 */ /* 0x000fe200078e000e */
[----:B------:R-:W-:Y:S06]  /*1b8c0*/  BRA `(.L_x_4972) ;  /* 0xfffffe7c00407947 */ /* 0x000fec000383ffff */
.L_x_4720:
[----:B0-----:R0:W1:Y:S02]  /*1b8d0*/  SYNCS.PHASECHK.TRANS64.TRYWAIT P0, [R62+URZ+0x28c90], R73 ;  /* 0x028c90493e0075a7 */ /* 0x001064000800017f */
[----:B-1----:R-:W-:Y:S05]  /*1b8e0*/  @!P0 NANOSLEEP.SYNCS 0x989680 ;  /* 0x009896800000895d */ /* 0x002fea0003900000 */
[----:B------:R-:W1:Y:S02]  /*1b8f0*/  @!P0 SYNCS.PHASECHK.TRANS64 P0, [R62+URZ+0x28c90], R73 ;  /* 0x028c90493e0085a7 */ /* 0x000e64000800007f */
[----:B-1----:R-:W-:Y:S05]  /*1b900*/  @!P0 BRA `(.L_x_4720) ;  /* 0xfffffffc00f08947 */ /* 0x002fea000383ffff */
[----:B------:R-:W-:Y:S05]  /*1b910*/  BRA `(.L_x_4973) ;  /* 0xfffffe8400407947 */ /* 0x000fea000383ffff */
.L_x_4721:
[----:B------:R-:W-:Y:S01]  /*1b920*/  BSSY B1, `(.L_x_4974) ;  /* 0x0000007000017945 */ /* 0x000fe20003800000 */
[----:B------:R-:W-:Y:S02]  /*1b930*/  IMAD.MOV.U32 R12, RZ, RZ, RZ ;  /* 0x000000ffff0c7224 */ /* 0x000fe400078e00ff */
[----:B------:R-:W-:Y:S02]  /*1b940*/  IMAD.MOV.U32 R11, RZ, RZ, 0x1c1f ;  /* 0x00001c1fff0b7424 */ /* 0x000fe400078e00ff */
[----:B------:R-:W-:-:S07]  /*1b950*/  IMAD.MOV.U32 R15, RZ, RZ, -0x1 ;  /* 0xffffffffff0f7424 */ /* 0x000fce00078e00ff */
[----:B0-----:R-:W-:Y:S05]  /*1b960*/  WARPSYNC.COLLECTIVE R15, `(.L_x_4975) ;  /* 0x000000000f087348 */ /* 0x001fea0003c00000 */
[----:B------:R1:W2:Y:S02]  /*1b970*/  SHFL.IDX P6, R14, R13, R12, R11 ;  /* 0x0000000c0d0e7389 */ /* 0x0002a400000c000b */
[----:B012---:R-:W-:Y:S01]  /*1b980*/  ENDCOLLECTIVE ;  /* 0x000000000000791b */ /* 0x007fe20003800000 */
.L_x_4975:
[----:B------:R-:W-:Y:S05]  /*1b990*/  BSYNC B1 ;  /* 0x0000000000017941 */ /* 0x000fea0003800000 */
.L_x_4974:
        /* <DEDUP_REMOVED lines=8> */
.L_x_4976:
[----:B------:R-:W-:Y:S05]  /*1ba20*/  BRA `(.L_x_4977) ;  /* 0xfffffe8400687947 */ /* 0x000fea000383ffff */
.L_x_4725:
[----:B--2---:R2:W4:Y:S02]  /*1ba30*/  SYNCS.PHASECHK.TRANS64.TRYWAIT P5, [R62+URZ+0x28cb0], R73 ;  /* 0x028cb0493e0075a7 */ /* 0x00452400080a017f */
[----:B----4-:R-:W-:Y:S05]  /*1ba40*/  @!P5 NANOSLEEP.SYNCS 0x989680 ;  /* 0x009896800000d95d */ /* 0x010fea0003900000 */
[----:B------:R-:W4:Y:S02]  /*1ba50*/  @!P5 SYNCS.PHASECHK.TRANS64 P5, [R62+URZ+0x28cb0], R73 ;  /* 0x028cb0493e00d5a7 */ /* 0x000f2400080a007f */
[----:B----4-:R-:W-:Y:S05]  /*1ba60*/  @!P5 BRA `(.L_x_4725) ;  /* 0xfffffffc00f0d947 */ /* 0x010fea000383ffff */
[----:B------:R-:W-:Y:S05]  /*1ba70*/  BRA `(.L_x_4978) ;  /* 0xfffffe8400f47947 */ /* 0x000fea000383ffff */
.L_x_4736:
[----:B0-----:R0:W1:Y:S02]  /*1ba80*/  SYNCS.PHASECHK.TRANS64.TRYWAIT P1, [R3+URZ+0x28c50], R8 ;  /* 0x028c5008030075a7 */ /* 0x001064000802017f */
[----:B-1----:R-:W-:Y:S05]  /*1ba90*/  @!P1 NANOSLEEP.SYNCS 0x989680 ;  /* 0x009896800000995d */ /* 0x002fea0003900000 */
[----:B------:R-:W1:Y:S02]  /*1baa0*/  @!P1 SYNCS.PHASECHK.TRANS64 P1, [R3+URZ+0x28c50], R8 ;  /* 0x028c5008030095a7 */ /* 0x000e64000802007f */
[----:B-1----:R-:W-:Y:S05]  /*1bab0*/  @!P1 BRA `(.L_x_4736) ;  /* 0xfffffffc00f09947 */ /* 0x002fea000383ffff */
[----:B------:R-:W-:Y:S05]  /*1bac0*/  BRA `(.L_x_4979) ;  /* 0xfffffe9800107947 */ /* 0x000fea000383ffff */
.L_x_4744:
[----:B--2---:R2:W3:Y:S02]  /*1bad0*/  SYNCS.PHASECHK.TRANS64.TRYWAIT P1, [R20+URZ+0x28c50], R12 ;  /* 0x028c500c140075a7 */ /* 0x0044e4000802017f */
[----:B---3--:R-:W-:Y:S05]  /*1bae0*/  @!P1 NANOSLEEP.SYNCS 0x989680 ;  /* 0x009896800000995d */ /* 0x008fea0003900000 */
[----:B------:R-:W3:Y:S02]  /*1baf0*/  @!P1 SYNCS.PHASECHK.TRANS64 P1, [R20+URZ+0x28c50], R12 ;  /* 0x028c500c140095a7 */ /* 0x000ee4000802007f */
[----:B---3--:R-:W-:Y:S05]  /*1bb00*/  @!P1 BRA `(.L_x_4744) ;  /* 0xfffffffc00f09947 */ /* 0x008fea000383ffff */
[----:B------:R-:W-:Y:S05]  /*1bb10*/  BRA `(.L_x_4743) ;  /* 0xfffffea400347947 */ /* 0x000fea000383ffff */
.L_x_4758:
        /* <DEDUP_REMOVED lines=8> */
.L_x_4981:
[----:B------:R-:W-:Y:S05]  /*1bba0*/  BSYNC B1 ;  /* 0x0000000000017941 */ /* 0x000fea0003800000 */
.L_x_4980:
[----:B------:R-:W-:Y:S01]  /*1bbb0*/  IMAD.MOV.U32 R13, RZ, RZ, R4 ;  /* 0x000000ffff0d7224 */ /* 0x000fe200078e0004 */
[----:B------:R-:W-:Y:S01]  /*1bbc0*/  MOV R11, 0x1c1f ;  /* 0x00001c1f000b7802 */ /* 0x000fe20000000f00 */
[----:B------:R-:W-:Y:S02]  /*1bbd0*/  IMAD.MOV.U32 R12, RZ, RZ, RZ ;  /* 0x000000ffff0c7224 */ /* 0x000fe400078e00ff */
[----:B------:R-:W-:Y:S02]  /*1bbe0*/  IMAD.MOV.U32 R15, RZ, RZ, -0x1 ;  /* 0xffffffffff0f7424 */ /* 0x000fe400078e00ff */
[----:B------:R-:W-:-:S07]  /*1bbf0*/  IMAD.MOV.U32 R3, RZ, RZ, R14 ;  /* 0x000000ffff037224 */ /* 0x000fce00078e000e */
[----:B------:R-:W-:Y:S05]  /*1bc00*/  WARPSYNC.COLLECTIVE R15, `(.L_x_4982) ;  /* 0x000000000f087348 */ /* 0x000fea0003c00000 */
[----:B------:R0:W1:Y:S02]  /*1bc10*/  SHFL.IDX P6, R14, R13, R12, R11 ;  /* 0x0000000c0d0e7389 */ /* 0x00006400000c000b */
[----:B01----:R-:W-:Y:S01]  /*1bc20*/  ENDCOLLECTIVE ;  /* 0x000000000000791b */ /* 0x003fe20003800000 */
.L_x_4982:
[----:B------:R-:W-:Y:S02]  /*1bc30*/  IMAD.MOV.U32 R13, RZ, RZ, R10 ;  /* 0x000000ffff0d7224 */ /* 0x000fe400078e000a */
[----:B------:R-:W-:-:S07]  /*1bc40*/  IMAD.MOV.U32 R0, RZ, RZ, R14 ;  /* 0x000000ffff007224 */ /* 0x000fce00078e000e */
[----:B------:R-:W-:Y:S05]  /*1bc50*/  WARPSYNC.COLLECTIVE R15, `(.L_x_4983) ;  /* 0x000000000f087348 */ /* 0x000fea0003c00000 */
[----:B------:R0:W1:Y:S02]  /*1bc60*/  SHFL.IDX P6, R14, R13, R12, R11 ;  /* 0x0000000c0d0e7389 */ /* 0x00006400000c000b */
[----:B01----:R-:W-:Y:S01]  /*1bc70*/  ENDCOLLECTIVE ;  /* 0x000000000000791b */ /* 0x003fe20003800000 */
.L_x_4983:
[----:B------:R-:W-:Y:S02]  /*1bc80*/  IMAD.MOV.U32 R13, RZ, RZ, R7 ;  /* 0x000000ffff0d7224 */ /* 0x000fe400078e0007 */
[----:B------:R-:W-:-:S07]  /*1bc90*/  IMAD.MOV.U32 R5, RZ, RZ, R14 ;  /* 0x000000ffff057224 */ /* 0x000fce00078e000e */
[----:B------:R-:W-:Y:S05]  /*1bca0*/  WARPSYNC.COLLECTIVE R15, `(.L_x_4984) ;  /* 0x000000000f087348 */ /* 0x000fea0003c00000 */
[----:B------:R0:W1:Y:S02]  /*1bcb0*/  SHFL.IDX P6, R14, R13, R12, R11 ;  /* 0x0000000c0d0e7389 */ /* 0x00006400000c000b */
[----:B01----:R-:W-:Y:S01]  /*1bcc0*/  ENDCOLLECTIVE ;  /* 0x000000000000791b */ /* 0x003fe20003800000 */
.L_x_4984:
[----:B------:R-:W-:Y:S05]  /*1bcd0*/  BRA `(.L_x_4985) ;  /* 0xfffffebc002c7947 */ /* 0x000fea000383ffff */
.L_x_4761:
        /* <DEDUP_REMOVED lines=8> */
.L_x_4987:
[----:B------:R-:W-:Y:S05]  /*1bd60*/  BSYNC B1 ;  /* 0x0000000000017941 */ /* 0x000fea0003800000 */
.L_x_4986:
        /* <DEDUP_REMOVED lines=8> */
.L_x_4988:
[----:B------:R-:W-:Y:S02]  /*1bdf0*/  IMAD.MOV.U32 R13, RZ, RZ, R10 ;  /* 0x000000ffff0d7224 */ /* 0x000fe400078e000a */
[----:B------:R-:W-:-:S07]  /*1be00*/  IMAD.MOV.U32 R0, RZ, RZ, R14 ;  /* 0x000000ffff007224 */ /* 0x000fce00078e000e */
[----:B------:R-:W-:Y:S05]  /*1be10*/  WARPSYNC.COLLECTIVE R15, `(.L_x_4989) ;  /* 0x000000000f087348 */ /* 0x000fea0003c00000 */
[----:B------:R0:W1:Y:S02]  /*1be20*/  SHFL.IDX P6, R14, R13, R12, R11 ;  /* 0x0000000c0d0e7389 */ /* 0x00006400000c000b */
[----:B01----:R-:W-:Y:S01]  /*1be30*/  ENDCOLLECTIVE ;  /* 0x000000000000791b */ /* 0x003fe20003800000 */
.L_x_4989:
[----:B------:R-:W-:Y:S02]  /*1be40*/  IMAD.MOV.U32 R13, RZ, RZ, R7 ;  /* 0x000000ffff0d7224 */ /* 0x000fe400078e0007 */
[----:B------:R-:W-:-:S07]  /*1be50*/  IMAD.MOV.U32 R5, RZ, RZ, R14 ;  /* 0x000000ffff057224 */ /* 0x000fce00078e000e */
[----:B------:R-:W-:Y:S05]  /*1be60*/  WARPSYNC.COLLECTIVE R15, `(.L_x_4990) ;  /* 0x000000000f087348 */ /* 0x000fea0003c00000 */
[----:B------:R0:W1:Y:S02]  /*1be70*/  SHFL.IDX P6, R14, R13, R12, R11 ;  /* 0x0000000c0d0e7389 */ /* 0x00006400000c000b */
[----:B01----:R-:W-:Y:S01]  /*1be80*/  ENDCOLLECTIVE ;  /* 0x000000000000791b */ /* 0x003fe20003800000 */
.L_x_4990:
[----:B------:R-:W-:Y:S05]  /*1be90*/  BRA `(.L_x_4991) ;  /* 0xfffffebc008c7947 */ /* 0x000fea000383ffff */
.L_x_4765:
[----:B0-----:R0:W1:Y:S02]  /*1bea0*/  SYNCS.PHASECHK.TRANS64.TRYWAIT P0, [R2+URZ+0x28c00], R37 ;  /* 0x028c0025020075a7 */ /* 0x001064000800017f */
[----:B-1----:R-:W-:Y:S05]  /*1beb0*/  @!P0 NANOSLEEP.SYNCS 0x989680 ;  /* 0x009896800000895d */ /* 0x002fea0003900000 */
[----:B------:R-:W1:Y:S02]  /*1bec0*/  @!P0 SYNCS.PHASECHK.TRANS64 P0, [R2+URZ+0x28c00], R37 ;  /* 0x028c0025020085a7 */ /* 0x000e64000800007f */
[----:B-1----:R-:W-:Y:S05]  /*1bed0*/  @!P0 BRA `(.L_x_4765) ;  /* 0xfffffffc00f08947 */ /* 0x002fea000383ffff */
[----:B------:R-:W-:Y:S05]  /*1bee0*/  BRA `(.L_x_4992) ;  /* 0xfffffec000787947 */ /* 0x000fea000383ffff */
.L_x_4773:
[----:B------:R-:W0:Y:S01]  /*1bef0*/  LDC R37, c[0x0][0x3f4] ;  /* 0x0000fd00ff257b82 */ /* 0x000e220000000800 */
        /* <DEDUP_REMOVED lines=8> */
.L_x_4994:
[----:B------:R-:W-:Y:S05]  /*1bf80*/  BSYNC B1 ;  /* 0x0000000000017941 */ /* 0x000fea0003800000 */
.L_x_4993:
        /* <DEDUP_REMOVED lines=10> */
.L_x_4995:
        /* <DEDUP_REMOVED lines=8> */
.L_x_4996:
[----:B------:R-:W-:-:S05]  /*1c0b0*/  @!P1 IADD3 R6, P2, R3, R5, RZ ;  /* 0x0000000503069210 */ /* 0x000fca0007f5e0ff */
[----:B------:R-:W-:Y:S02]  /*1c0c0*/  @!P1 IMAD.X R7, R0, 0x1, R21, P2 ;  /* 0x0000000100079824 */ /* 0x000fe400010e0615 */
[----:B------:R-:W-:Y:S02]  /*1c0d0*/  IMAD.MOV.U32 R13, RZ, RZ, R27 ;  /* 0x000000ffff0d7224 */ /* 0x000fe400078e001b */
[----:B------:R-:W-:-:S07]  /*1c0e0*/  IMAD.MOV.U32 R4, RZ, RZ, R14 ;  /* 0x000000ffff047224 */ /* 0x000fce00078e000e */
[----:B------:R-:W-:Y:S05]  /*1c0f0*/  WARPSYNC.COLLECTIVE R15, `(.L_x_4997) ;  /* 0x000000000f087348 */ /* 0x000fea0003c00000 */
[----:B------:R0:W1:Y:S02]  /*1c100*/  SHFL.IDX P6, R14, R13, R12, R11 ;  /* 0x0000000c0d0e7389 */ /* 0x00006400000c000b */
[----:B01----:R-:W-:Y:S01]  /*1c110*/  ENDCOLLECTIVE ;  /* 0x000000000000791b */ /* 0x003fe20003800000 */
.L_x_4997:
        /* <DEDUP_REMOVED lines=19> */
.L_x_4998:
[----:B------:R-:W-:Y:S01]  /*1c250*/  @!P1 IMAD.MOV.U32 R32, RZ, RZ, R10 ;  /* 0x000000ffff209224 */ /* 0x000fe200078e000a */
[----:B------:R-:W-:Y:S01]  /*1c260*/  MOV R0, R30 ;  /* 0x0000001e00007202 */ /* 0x000fe20000000f00 */
[----:B------:R-:W-:Y:S02]  /*1c270*/  IMAD.MOV.U32 R3, RZ, RZ, R31 ;  /* 0x000000ffff037224 */ /* 0x000fe400078e001f */
[----:B------:R-:W-:Y:S01]  /*1c280*/  IMAD.MOV.U32 R8, RZ, RZ, R32 ;  /* 0x000000ffff087224 */ /* 0x000fe200078e0020 */
[----:B------:R-:W-:Y:S01]  /*1c290*/  PRMT R41, R0, 0x7610, R41 ;  /* 0x0000761000297816 */ /* 0x000fe20000000029 */
[----:B------:R-:W-:Y:S01]  /*1c2a0*/  IMAD.MOV.U32 R9, RZ, RZ, R33 ;  /* 0x000000ffff097224 */ /* 0x000fe200078e0021 */
[----:B------:R-:W-:-:S04]  /*1c2b0*/  PRMT R34, R34, 0x5410, R3 ;  /* 0x0000541022227816 */ /* 0x000fc80000000003 */
[----:B------:R-:W-:Y:S01]  /*1c2c0*/  PRMT R34, R8, 0x7610, R34 ;  /* 0x0000761008227816 */ /* 0x000fe20000000022 */
[----:B------:R-:W-:Y:S01]  /*1c2d0*/  IMAD.MOV.U32 R13, RZ, RZ, R25 ;  /* 0x000000ffff0d7224 */ /* 0x000fe200078e0019 */
[----:B------:R-:W-:Y:S02]  /*1c2e0*/  PRMT R36, R9, 0x7610, R36 ;  /* 0x0000761009247816 */ /* 0x000fe40000000024 */
[----:B------:R-:W-:Y:S01]  /*1c2f0*/  @!P1 MOV R29, R7 ;  /* 0x00000007001d9202 */ /* 0x000fe20000000f00 */
[----:B------:R-:W-:Y:S02]  /*1c300*/  @!P1 IMAD.MOV.U32 R20, RZ, RZ, R4 ;  /* 0x000000ffff149224 */ /* 0x000fe400078e0004 */
[----:B------:R-:W-:Y:S02]  /*1c310*/  @!P1 IMAD.MOV.U32 R21, RZ, RZ, R5 ;  /* 0x000000ffff159224 */ /* 0x000fe400078e0005 */
[----:B------:R-:W-:Y:S02]  /*1c320*/  @!P1 IMAD.MOV.U32 R28, RZ, RZ, R6 ;  /* 0x000000ffff1c9224 */ /* 0x000fe400078e0006 */
[----:B------:R-:W-:-:S07]  /*1c330*/  IMAD.MOV.U32 R0, RZ, RZ, R14 ;  /* 0x000000ffff007224 */ /* 0x000fce00078e000e */
[----:B------:R-:W-:Y:S05]  /*1c340*/  WARPSYNC.COLLECTIVE R15, `(.L_x_4999) ;  /* 0x000000000f087348 */ /* 0x000fea0003c00000 */
[----:B------:R0:W1:Y:S02]  /*1c350*/  SHFL.IDX P6, R14, R13, R12, R11 ;  /* 0x0000000c0d0e7389 */ /* 0x00006400000c000b */
[----:B01----:R-:W-:Y:S01]  /*1c360*/  ENDCOLLECTIVE ;  /* 0x000000000000791b */ /* 0x003fe20003800000 */
.L_x_4999:
[----:B------:R-:W-:Y:S02]  /*1c370*/  IMAD.MOV.U32 R4, RZ, RZ, R20 ;  /* 0x000000ffff047224 */ /* 0x000fe400078e0014 */
[----:B------:R-:W-:Y:S02]  /*1c380*/  IMAD.MOV.U32 R5, RZ, RZ, R21 ;  /* 0x000000ffff057224 */ /* 0x000fe400078e0015 */
[----:B------:R-:W-:Y:S02]  /*1c390*/  IMAD.MOV.U32 R7, RZ, RZ, R29 ;  /* 0x000000ffff077224 */ /* 0x000fe400078e001d */
[----:B------:R-:W-:Y:S01]  /*1c3a0*/  IMAD.MOV.U32 R6, RZ, RZ, R28 ;  /* 0x000000ffff067224 */ /* 0x000fe200078e001c */
[----:B------:R-:W-:Y:S02]  /*1c3b0*/  PRMT R41, R41, 0x5410, R5 ;  /* 0x0000541029297816 */ /* 0x000fe40000000005 */
[----:B------:R-:W-:Y:S02]  /*1c3c0*/  PRMT R39, R7, 0x5410, R4 ;  /* 0x0000541007277816 */ /* 0x000fe40000000004 */
[----:B------:R-:W-:-:S02]  /*1c3d0*/  CS2R R4, SRZ ;  /* 0x0000000000047805 */ /* 0x000fc4000001ff00 */
[----:B------:R-:W-:Y:S01]  /*1c3e0*/  PRMT R43, R43, 0x5410, R6 ;  /* 0x000054102b2b7816 */ /* 0x000fe20000000006 */
[----:B------:R-:W-:Y:S02]  /*1c3f0*/  IMAD.MOV.U32 R13, RZ, RZ, R24 ;  /* 0x000000ffff0d7224 */ /* 0x000fe400078e0018 */
[----:B------:R-:W-:-:S07]  /*1c400*/  IMAD.MOV.U32 R3, RZ, RZ, R14 ;  /* 0x000000ffff037224 */ /* 0x000fce00078e000e */
[----:B------:R-:W-:Y:S05]  /*1c410*/  WARPSYNC.COLLECTIVE R15, `(.L_x_5000) ;  /* 0x000000000f087348 */ /* 0x000fea0003c00000 */
[----:B------:R0:W1:Y:S02]  /*1c420*/  SHFL.IDX P6, R14, R13, R12, R11 ;  /* 0x0000000c0d0e7389 */ /* 0x00006400000c000b */
[----:B01----:R-:W-:Y:S01]  /*1c430*/  ENDCOLLECTIVE ;  /* 0x000000000000791b */ /* 0x003fe20003800000 */
.L_x_5000:
[----:B------:R-:W-:Y:S02]  /*1c440*/  IMAD.MOV.U32 R13, RZ, RZ, R27 ;  /* 0x000000ffff0d7224 */ /* 0x000fe400078e001b */
[----:B------:R-:W-:-:S07]  /*1c450*/  IMAD.MOV.U32 R24, RZ, RZ, R14 ;  /* 0x000000ffff187224 */ /* 0x000fce00078e000e */
[----:B------:R-:W-:Y:S05]  /*1c460*/  WARPSYNC.COLLECTIVE R15, `(.L_x_5001) ;  /* 0x000000000f087348 */ /* 0x000fea0003c00000 */
[----:B------:R0:W1:Y:S02]  /*1c470*/  SHFL.IDX P6, R14, R13, R12, R11 ;  /* 0x0000000c0d0e7389 */ /* 0x00006400000c000b */
[----:B01----:R-:W-:Y:S01]  /*1c480*/  ENDCOLLECTIVE ;  /* 0x000000000000791b */ /* 0x003fe20003800000 */
.L_x_5001:
[----:B------:R-:W-:Y:S05]  /*1c490*/  BRA `(.L_x_5002) ;  /* 0xfffffecc009c7947 */ /* 0x000fea000383ffff */
.L_x_4777:
[----:B0-----:R0:W1:Y:S02]  /*1c4a0*/  SYNCS.PHASECHK.TRANS64.TRYWAIT P1, [R2+URZ+0x28c00], R13 ;  /* 0x028c000d020075a7 */ /* 0x001064000802017f */
[----:B-1----:R-:W-:Y:S05]  /*1c4b0*/  @!P1 NANOSLEEP.SYNCS 0x989680 ;  /* 0x009896800000995d */ /* 0x002fea0003900000 */
[----:B------:R-:W1:Y:S02]  /*1c4c0*/  @!P1 SYNCS.PHASECHK.TRANS64 P1, [R2+URZ+0x28c00], R13 ;  /* 0x028c000d020095a7 */ /* 0x000e64000802007f */
[----:B-1----:R-:W-:Y:S05]  /*1c4d0*/  @!P1 BRA `(.L_x_4777) ;  /* 0xfffffffc00f09947 */ /* 0x002fea000383ffff */
[----:B------:R-:W-:Y:S05]  /*1c4e0*/  BRA `(.L_x_5003) ;  /* 0xfffffed0003c7947 */ /* 0x000fea000383ffff */
.L_x_4783:
[----:B0-----:R0:W1:Y:S02]  /*1c4f0*/  SYNCS.PHASECHK.TRANS64.TRYWAIT P1, [R20+URZ+0x28c30], R21 ;  /* 0x028c3015140075a7 */ /* 0x001064000802017f */
[----:B-1----:R-:W-:Y:S05]  /*1c500*/  @!P1 NANOSLEEP.SYNCS 0x989680 ;  /* 0x009896800000995d */ /* 0x002fea0003900000 */
[----:B------:R-:W1:Y:S02]  /*1c510*/  @!P1 SYNCS.PHASECHK.TRANS64 P1, [R20+URZ+0x28c30], R21 ;  /* 0x028c3015140095a7 */ /* 0x000e64000802007f */
[----:B-1----:R-:W-:Y:S05]  /*1c520*/  @!P1 BRA `(.L_x_4783) ;  /* 0xfffffffc00f09947 */ /* 0x002fea000383ffff */
[----:B------:R-:W-:Y:S05]  /*1c530*/  BRA `(.L_x_4782) ;  /* 0xfffffedc00f87947 */ /* 0x000fea000383ffff */
.L_x_4789:
[----:B--2---:R2:W3:Y:S02]  /*1c540*/  SYNCS.PHASECHK.TRANS64.TRYWAIT P1, [R20+URZ+0x28c50], R21 ;  /* 0x028c5015140075a7 */ /* 0x0044e4000802017f */
[----:B---3--:R-:W-:Y:S05]  /*1c550*/  @!P1 NANOSLEEP.SYNCS 0x989680 ;  /* 0x009896800000995d */ /* 0x008fea0003900000 */
[----:B------:R-:W3:Y:S02]  /*1c560*/  @!P1 SYNCS.PHASECHK.TRANS64 P1, [R20+URZ+0x28c50], R21 ;  /* 0x028c5015140095a7 */ /* 0x000ee4000802007f */
[----:B---3--:R-:W-:Y:S05]  /*1c570*/  @!P1 BRA `(.L_x_4789) ;  /* 0xfffffffc00f09947 */ /* 0x008fea000383ffff */
[----:B------:R-:W-:Y:S05]  /*1c580*/  BRA `(.L_x_4788) ;  /* 0xfffffef400bc7947 */ /* 0x000fea000383ffff */
.L_x_4798:
[----:B-1----:R1:W2:Y:S02]  /*1c590*/  SYNCS.PHASECHK.TRANS64.TRYWAIT P1, [R209+URZ+0x28c30], R213 ;  /* 0x028c30d5d10075a7 */ /* 0x0022a4000802017f */
[----:B--2---:R-:W-:Y:S05]  /*1c5a0*/  @!P1 NANOSLEEP.SYNCS 0x989680 ;  /* 0x009896800000995d */ /* 0x004fea0003900000 */
[----:B------:R-:W2:Y:S02]  /*1c5b0*/  @!P1 SYNCS.PHASECHK.TRANS64 P1, [R209+URZ+0x28c30], R213 ;  /* 0x028c30d5d10095a7 */ /* 0x000ea4000802007f */
[----:B--2---:R-:W-:Y:S05]  /*1c5c0*/  @!P1 BRA `(.L_x_4798) ;  /* 0xfffffffc00f09947 */ /* 0x004fea000383ffff */
[----:B------:R-:W-:Y:S05]  /*1c5d0*/  BRA `(.L_x_4797) ;  /* 0xfffffef800f07947 */ /* 0x000fea000383ffff */
.L_x_4804:
[----:B--2---:R2:W3:Y:S02]  /*1c5e0*/  SYNCS.PHASECHK.TRANS64.TRYWAIT P1, [R209+URZ+0x28c50], R213 ;  /* 0x028c50d5d10075a7 */ /* 0x0044e4000802017f */
[----:B---3--:R-:W-:Y:S05]  /*1c5f0*/  @!P1 NANOSLEEP.SYNCS 0x989680 ;  /* 0x009896800000995d */ /* 0x008fea0003900000 */
[----:B------:R-:W3:Y:S02]  /*1c600*/  @!P1 SYNCS.PHASECHK.TRANS64 P1, [R209+URZ+0x28c50], R213 ;  /* 0x028c50d5d10095a7 */ /* 0x000ee4000802007f */
[----:B---3--:R-:W-:Y:S05]  /*1c610*/  @!P1 BRA `(.L_x_4804) ;  /* 0xfffffffc00f09947 */ /* 0x008fea000383ffff */
[----:B------:R-:W-:Y:S05]  /*1c620*/  BRA `(.L_x_4803) ;  /* 0xffffff1800a47947 */ /* 0x000fea000383ffff */
.L_x_4813:
[----:B-1----:R1:W2:Y:S02]  /*1c630*/  SYNCS.PHASECHK.TRANS64.TRYWAIT P1, [R198+URZ+0x28c30], R20 ;  /* 0x028c3014c60075a7 */ /* 0x0022a4000802017f */
[----:B--2---:R-:W-:Y:S05]  /*1c640*/  @!P1 NANOSLEEP.SYNCS 0x989680 ;  /* 0x009896800000995d */ /* 0x004fea0003900000 */
[----:B------:R-:W2:Y:S02]  /*1c650*/  @!P1 SYNCS.PHASECHK.TRANS64 P1, [R198+URZ+0x28c30], R20 ;  /* 0x028c3014c60095a7 */ /* 0x000ea4000802007f */
[----:B--2---:R-:W-:Y:S05]  /*1c660*/  @!P1 BRA `(.L_x_4813) ;  /* 0xfffffffc00f09947 */ /* 0x004fea000383ffff */
[----:B------:R-:W-:Y:S05]  /*1c670*/  BRA `(.L_x_4812) ;  /* 0xffffff1c00c47947 */ /* 0x000fea000383ffff */
.L_x_4819:
[----:B--2---:R2:W3:Y:S02]  /*1c680*/  SYNCS.PHASECHK.TRANS64.TRYWAIT P1, [R198+URZ+0x28c50], R20 ;  /* 0x028c5014c60075a7 */ /* 0x0044e4000802017f */
[----:B---3--:R-:W-:Y:S05]  /*1c690*/  @!P1 NANOSLEEP.SYNCS 0x989680 ;  /* 0x009896800000995d */ /* 0x008fea0003900000 */
[----:B------:R-:W3:Y:S02]  /*1c6a0*/  @!P1 SYNCS.PHASECHK.TRANS64 P1, [R198+URZ+0x28c50], R20 ;  /* 0x028c5014c60095a7 */ /* 0x000ee4000802007f */
[----:B---3--:R-:W-:Y:S05]  /*1c6b0*/  @!P1 BRA `(.L_x_4819) ;  /* 0xfffffffc00f09947 */ /* 0x008fea000383ffff */
[----:B------:R-:W-:Y:S05]  /*1c6c0*/  BRA `(.L_x_4818) ;  /* 0xffffff3800247947 */ /* 0x000fea000383ffff */
.L_x_4850:
        /* <DEDUP_REMOVED lines=8> */
[----:B-1----:R-:W-:Y:S05]  /*1c750*/  WARPSYNC.COLLECTIVE R15, `(.L_x_5005) ;  /* 0x000000000f087348 */ /* 0x002fea0003c00000 */
[----:B------:R0:W2:Y:S02]  /*1c760*/  SHFL.IDX P6, R14, R13, R12, R11 ;  /* 0x0000000c0d0e7389 */ /* 0x0000a400000c000b */
[----:B012---:R-:W-:Y:S01]  /*1c770*/  ENDCOLLECTIVE ;  /* 0x000000000000791b */ /* 0x007fe20003800000 */
.L_x_5005:
[----:B------:R-:W-:Y:S05]  /*1c780*/  BSYNC B1 ;  /* 0x0000000000017941 */ /* 0x000fea0003800000 */
.L_x_5004:
[----:B------:R-:W-:Y:S05]  /*1c790*/  BRA `(.L_x_5006) ;  /* 0xffffff8c00487947 */ /* 0x000fea000383ffff */
.L_x_4852:
[----:B------:R-:W-:Y:S01]  /*1c7a0*/  BSSY B1, `(.L_x_5007) ;  /* 0x0000006000017945 */ /* 0x000fe20003800000 */
[----:B------:R-:W-:-:S07]  /*1c7b0*/  IMAD.MOV.U32 R15, RZ, RZ, -0x1 ;  /* 0xffffffffff0f7424 */ /* 0x000fce00078e00ff */
[----:B012---:R-:W-:Y:S05]  /*1c7c0*/  WARPSYNC.COLLECTIVE R15, `(.L_x_5008) ;  /* 0x000000000f0c7348 */ /* 0x007fea0003c00000 */
[----:B------:R-:W-:Y:S02]  /*1c7d0*/  ELECT P6, UR62, PT ;  /* 0x00000000003e782f */ /* 0x000fe400038c0000 */
[----:B------:R-:W-:Y:S01]  /*1c7e0*/  MOV R14, UR62 ;  /* 0x0000003e000e7c02 */ /* 0x000fe20008000f00 */
[----:B012---:R-:W-:Y:S10]  /*1c7f0*/  ENDCOLLECTIVE ;  /* 0x000000000000791b */ /* 0x007ff40003800000 */
.L_x_5008:
[----:B------:R-:W-:Y:S05]  /*1c800*/  BSYNC B1 ;  /* 0x0000000000017941 */ /* 0x000fea0003800000 */
.L_x_5007:
[----:B------:R-:W-:Y:S05]  /*1c810*/  BRA `(.L_x_4851) ;  /* 0xffffff8c00407947 */ /* 0x000fea000383ffff */
.L_x_4854:
[----:B0-----:R0:W2:Y:S02]  /*1c820*/  SYNCS.PHASECHK.TRANS64.TRYWAIT P0, [R23+URZ+0x28c20], R3 ;  /* 0x028c2003170075a7 */ /* 0x0010a4000800017f */
[----:B--2---:R-:W-:Y:S05]  /*1c830*/  @!P0 NANOSLEEP.SYNCS 0x989680 ;  /* 0x009896800000895d */ /* 0x004fea0003900000 */
[----:B------:R-:W2:Y:S02]  /*1c840*/  @!P0 SYNCS.PHASECHK.TRANS64 P0, [R23+URZ+0x28c20], R3 ;  /* 0x028c2003170085a7 */ /* 0x000ea4000800007f */
[----:B--2---:R-:W-:Y:S05]  /*1c850*/  @!P0 BRA `(.L_x_4854) ;  /* 0xfffffffc00f08947 */ /* 0x004fea000383ffff */
[----:B------:R-:W-:Y:S05]  /*1c860*/  BRA `(.L_x_5009) ;  /* 0xffffff8c00507947 */ /* 0x000fea000383ffff */
.L_x_4858:
[----:B0-----:R0:W1:Y:S02]  /*1c870*/  SYNCS.PHASECHK.TRANS64.TRYWAIT P0, [R3+URZ+0x28ca0], R8 ;  /* 0x028ca008030075a7 */ /* 0x001064000800017f */
[----:B-1----:R-:W-:Y:S05]  /*1c880*/  @!P0 NANOSLEEP.SYNCS 0x989680 ;  /* 0x009896800000895d */ /* 0x002fea0003900000 */
[----:B------:R-:W1:Y:S02]  /*1c890*/  @!P0 SYNCS.PHASECHK.TRANS64 P0, [R3+URZ+0x28ca0], R8 ;  /* 0x028ca008030085a7 */ /* 0x000e64000800007f */
[----:B-1----:R-:W-:Y:S05]  /*1c8a0*/  @!P0 BRA `(.L_x_4858) ;  /* 0xfffffffc00f08947 */ /* 0x002fea000383ffff */
[----:B------:R-:W-:Y:S05]  /*1c8b0*/  BRA `(.L_x_5010) ;  /* 0xffffff8c00687947 */ /* 0x000fea000383ffff */
.L_x_4863:
[----:B-1----:R1:W2:Y:S02]  /*1c8c0*/  SYNCS.PHASECHK.TRANS64.TRYWAIT P0, [R3+URZ+0x28cc0], R8 ;  /* 0x028cc008030075a7 */ /* 0x0022a4000800017f */
[----:B--2---:R-:W-:Y:S05]  /*1c8d0*/  @!P0 NANOSLEEP.SYNCS 0x989680 ;  /* 0x009896800000895d */ /* 0x004fea0003900000 */
[----:B------:R-:W2:Y:S02]  /*1c8e0*/  @!P0 SYNCS.PHASECHK.TRANS64 P0, [R3+URZ+0x28cc0], R8 ;  /* 0x028cc008030085a7 */ /* 0x000ea4000800007f */
[----:B--2---:R-:W-:Y:S05]  /*1c8f0*/  @!P0 BRA `(.L_x_4863) ;  /* 0xfffffffc00f08947 */ /* 0x004fea000383ffff */
[----:B------:R-:W-:Y:S05]  /*1c900*/  BRA `(.L_x_5011) ;  /* 0xffffff8c00e47947 */ /* 0x000fea000383ffff */
.L_x_4877:
[----:B0-----:R0:W2:Y:S02]  /*1c910*/  SYNCS.PHASECHK.TRANS64.TRYWAIT P1, [R8+URZ+0x28ca0], R2 ;  /* 0x028ca002080075a7 */ /* 0x0010a4000802017f */
[----:B--2---:R-:W-:Y:S05]  /*1c920*/  @!P1 NANOSLEEP.SYNCS 0x989680 ;  /* 0x009896800000995d */ /* 0x004fea0003900000 */
[----:B------:R-:W2:Y:S02]  /*1c930*/  @!P1 SYNCS.PHASECHK.TRANS64 P1, [R8+URZ+0x28ca0], R2 ;  /* 0x028ca002080095a7 */ /* 0x000ea4000802007f */
[----:B--2---:R-:W-:Y:S05]  /*1c940*/  @!P1 BRA `(.L_x_4877) ;  /* 0xfffffffc00f09947 */ /* 0x004fea000383ffff */
[----:B------:R-:W-:Y:S05]  /*1c950*/  BRA `(.L_x_5012) ;  /* 0xffffff9800487947 */ /* 0x000fea000383ffff */
.L_x_4882:
[----:B-1----:R1:W2:Y:S02]  /*1c960*/  SYNCS.PHASECHK.TRANS64.TRYWAIT P1, [R8+URZ+0x28cc0], R2 ;  /* 0x028cc002080075a7 */ /* 0x0022a4000802017f */
[----:B--2---:R-:W-:Y:S05]  /*1c970*/  @!P1 NANOSLEEP.SYNCS 0x989680 ;  /* 0x009896800000995d */ /* 0x004fea0003900000 */
[----:B------:R-:W2:Y:S02]  /*1c980*/  @!P1 SYNCS.PHASECHK.TRANS64 P1, [R8+URZ+0x28cc0], R2 ;  /* 0x028cc002080095a7 */ /* 0x000ea4000802007f */
[----:B--2---:R-:W-:Y:S05]  /*1c990*/  @!P1 BRA `(.L_x_4882) ;  /* 0xfffffffc00f09947 */ /* 0x004fea000383ffff */
[----:B------:R-:W-:Y:S05]  /*1c9a0*/  BRA `(.L_x_5013) ;  /* 0xffffff9800c07947 */ /* 0x000fea000383ffff */
.L_x_4902:
        /* <DEDUP_REMOVED lines=11> */
.L_x_5015:
[----:B------:R-:W-:Y:S05]  /*1ca60*/  BSYNC B0 ;  /* 0x0000000000007941 */ /* 0x000fea0003800000 */
.L_x_5014:
[----:B------:R-:W-:Y:S05]  /*1ca70*/  BRA `(.L_x_5016) ;  /* 0xffffffac00cc7947 */ /* 0x000fea000383ffff */
.L_x_4905:
[----:B0-----:R0:W1:Y:S02]  /*1ca80*/  SYNCS.PHASECHK.TRANS64.TRYWAIT P0, [R31+URZ+0x28c40], R0 ;  /* 0x028c40001f0075a7 */ /* 0x001064000800017f */
[----:B-1----:R-:W-:Y:S05]  /*1ca90*/  @!P0 NANOSLEEP.SYNCS 0x989680 ;  /* 0x009896800000895d */ /* 0x002fea0003900000 */
[----:B------:R-:W1:Y:S02]  /*1caa0*/  @!P0 SYNCS.PHASECHK.TRANS64 P0, [R31+URZ+0x28c40], R0 ;  /* 0x028c40001f0085a7 */ /* 0x000e64000800007f */
[----:B-1----:R-:W-:Y:S05]  /*1cab0*/  @!P0 BRA `(.L_x_4905) ;  /* 0xfffffffc00f08947 */ /* 0x002fea000383ffff */
[----:B------:R-:W-:Y:S05]  /*1cac0*/  BRA `(.L_x_5017) ;  /* 0xffffffb0000c7947 */ /* 0x000fea000383ffff */
.L_x_4906:
        /* <DEDUP_REMOVED lines=8> */
.L_x_5019:
[----:B------:R-:W-:Y:S05]  /*1cb50*/  BSYNC B0 ;  /* 0x0000000000007941 */ /* 0x000fea0003800000 */
.L_x_5018:
        /* <DEDUP_REMOVED lines=9> */
.L_x_5020:
[----:B------:R-:W-:Y:S02]  /*1cbf0*/  IMAD.MOV.U32 R13, RZ, RZ, R4 ;  /* 0x000000ffff0d7224 */ /* 0x000fe400078e0004 */
[----:B------:R-:W-:Y:S02]  /*1cc00*/  IMAD.MOV.U32 R12, RZ, RZ, 0x1 ;  /* 0x00000001ff0c7424 */ /* 0x000fe400078e00ff */
[----:B------:R-:W-:-:S07]  /*1cc10*/  IMAD.MOV.U32 R3, RZ, RZ, R14 ;  /* 0x000000ffff037224 */ /* 0x000fce00078e000e */
[----:B------:R-:W-:Y:S05]  /*1cc20*/  WARPSYNC.COLLECTIVE R15, `(.L_x_5021) ;  /* 0x000000000f087348 */ /* 0x000fea0003c00000 */
[----:B------:R0:W1:Y:S02]  /*1cc30*/  SHFL.IDX P6, R14, R13, R12, R11 ;  /* 0x0000000c0d0e7389 */ /* 0x00006400000c000b */
[----:B01----:R-:W-:Y:S01]  /*1cc40*/  ENDCOLLECTIVE ;  /* 0x000000000000791b */ /* 0x003fe20003800000 */
.L_x_5021:
        /* <DEDUP_REMOVED lines=15> */
.L_x_5022:
[----:B------:R-:W-:Y:S02]  /*1cd40*/  @P0 IMAD R6, R5, 0x2, R23 ;  /* 0x0000000205060824 */ /* 0x000fe400078e0217 */
[----:B------:R-:W-:Y:S02]  /*1cd50*/  IMAD.MOV.U32 R13, RZ, RZ, R4 ;  /* 0x000000ffff0d7224 */ /* 0x000fe400078e0004 */
[----:B------:R-:W-:Y:S02]  /*1cd60*/  IMAD.MOV.U32 R12, RZ, RZ, 0x2 ;  /* 0x00000002ff0c7424 */ /* 0x000fe400078e00ff */
[----:B------:R-:W-:-:S07]  /*1cd70*/  IMAD.MOV.U32 R3, RZ, RZ, R14 ;  /* 0x000000ffff037224 */ /* 0x000fce00078e000e */
[----:B------:R-:W-:Y:S05]  /*1cd80*/  WARPSYNC.COLLECTIVE R15, `(.L_x_5023) ;  /* 0x000000000f087348 */ /* 0x000fea0003c00000 */
[----:B------:R0:W1:Y:S02]  /*1cd90*/  SHFL.IDX P6, R14, R13, R12, R11 ;  /* 0x0000000c0d0e7389 */ /* 0x00006400000c000b */
[----:B01----:R-:W-:Y:S01]  /*1cda0*/  ENDCOLLECTIVE ;  /* 0x000000000000791b */ /* 0x003fe20003800000 */
.L_x_5023:
        /* <DEDUP_REMOVED lines=15> */
.L_x_5024:
[----:B------:R-:W-:Y:S02]  /*1cea0*/  @P0 IMAD R6, R5, 0x2, R23 ;  /* 0x0000000205060824 */ /* 0x000fe400078e0217 */
[----:B------:R-:W-:Y:S02]  /*1ceb0*/  IMAD.MOV.U32 R13, RZ, RZ, R4 ;  /* 0x000000ffff0d7224 */ /* 0x000fe400078e0004 */
[----:B------:R-:W-:Y:S02]  /*1cec0*/  IMAD.MOV.U32 R12, RZ, RZ, 0x3 ;  /* 0x00000003ff0c7424 */ /* 0x000fe400078e00ff */
[----:B------:R-:W-:-:S07]  /*1ced0*/  IMAD.MOV.U32 R3, RZ, RZ, R14 ;  /* 0x000000ffff037224 */ /* 0x000fce00078e000e */
[----:B------:R-:W-:Y:S05]  /*1cee0*/  WARPSYNC.COLLECTIVE R15, `(.L_x_5025) ;  /* 0x000000000f087348 */ /* 0x000fea0003c00000 */
[----:B------:R0:W1:Y:S02]  /*1cef0*/  SHFL.IDX P6, R14, R13, R12, R11 ;  /* 0x0000000c0d0e7389 */ /* 0x00006400000c000b */
[----:B01----:R-:W-:Y:S01]  /*1cf00*/  ENDCOLLECTIVE ;  /* 0x000000000000791b */ /* 0x003fe20003800000 */
.L_x_5025:
[----:B------:R-:W-:-:S04]  /*1cf10*/  @P0 LEA R3, P1, R7, R3, 0x1 ;  /* 0x0000000307030211 */ /* 0x000fc800078208ff */
[----:B------:R-:W-:-:S04]  /*1cf20*/  @P0 IADD3.X R2, RZ, R2, RZ, P1, !PT ;  /* 0x00000002ff020210 */ /* 0x000fc80000ffe4ff */
[----:B------:R-:W-:Y:S01]  /*1cf30*/  @P0 LOP3.LUT R3, R3, R2, RZ, 0x3c, !PT ;  /* 0x0000000203030212 */ /* 0x000fe200078e3cff */
[----:B------:R-:W-:-:S03]  /*1cf40*/  IMAD.MOV.U32 R13, RZ, RZ, R0 ;  /* 0x000000ffff0d7224 */ /* 0x000fc600078e0000 */
[----:B------:R-:W-:-:S04]  /*1cf50*/  @P0 LOP3.LUT R2, R3, R2, RZ, 0x3c, !PT ;  /* 0x0000000203020212 */ /* 0x000fc800078e3cff */
[----:B------:R-:W-:Y:S01]  /*1cf60*/  @P0 LOP3.LUT R3, R3, R2, RZ, 0x3c, !PT ;  /* 0x0000000203030212 */ /* 0x000fe200078e3cff */
[----:B------:R-:W-:-:S04]  /*1cf70*/  IMAD.MOV.U32 R4, RZ, RZ, R14 ;  /* 0x000000ffff047224 */ /* 0x000fc800078e000e */
[----:B------:R-:W-:Y:S01]  /*1cf80*/  @!PT LDS RZ, [RZ] ;  /* 0x00000000fffff984 */ /* 0x000fe20000000800 */
[----:B------:R-:W-:Y:S01]  /*1cf90*/  @!PT LDS RZ, [RZ] ;  /* 0x00000000fffff984 */ /* 0x000fe20000000800 */
[----:B------:R-:W-:Y:S01]  /*1cfa0*/  @!PT LDS RZ, [RZ] ;  /* 0x00000000fffff984 */ /* 0x000fe20000000800 */
[----:B------:R0:W-:Y:S03]  /*1cfb0*/  @P0 LDGSTS.E.BYPASS.LTC128B.128 [R6+0x23400], desc[UR40][R2.64], !P2 ;  /* 0x2340000002060fae */ /* 0x0001e6000d101d68 */
[----:B0-----:R-:W-:Y:S05]  /*1cfc0*/  WARPSYNC.COLLECTIVE R15, `(.L_x_5026) ;  /* 0x000000000f087348 */ /* 0x001fea0003c00000 */
[----:B------:R1:W2:Y:S02]  /*1cfd0*/  SHFL.IDX P6, R14, R13, R12, R11 ;  /* 0x0000000c0d0e7389 */ /* 0x0002a400000c000b */
[----:B012---:R-:W-:Y:S01]  /*1cfe0*/  ENDCOLLECTIVE ;  /* 0x000000000000791b */ /* 0x007fe20003800000 */
.L_x_5026:
[----:B------:R-:W-:Y:S01]  /*1cff0*/  IMAD.MOV.U32 R0, RZ, RZ, R14 ;  /* 0x000000ffff007224 */ /* 0x000fe200078e000e */
[----:B------:R-:W-:Y:S06]  /*1d000*/  BRA `(.L_x_5027) ;  /* 0xffffffac00c87947 */ /* 0x000fec000383ffff */
.L_x_4911:
        /* <DEDUP_REMOVED lines=9> */
.L_x_5028:
[C---:B------:R-:W-:Y:S01]  /*1d0a0*/  VIADD R6, R17.reuse, 0x10 ;  /* 0x0000001011067836 */ /* 0x040fe20000000000 */
[----:B------:R-:W-:Y:S01]  /*1d0b0*/  ISETP.GE.AND P0, PT, R17, R3, PT ;  /* 0x000000031100720c */ /* 0x000fe20003f06270 */
[----:B------:R-:W-:Y:S02]  /*1d0c0*/  IMAD.MOV.U32 R13, RZ, RZ, R0 ;  /* 0x000000ffff0d7224 */ /* 0x000fe400078e0000 */
[----:B------:R-:W-:-:S10]  /*1d0d0*/  IMAD.MOV.U32 R4, RZ, RZ, R14 ;  /* 0x000000ffff047224 */ /* 0x000fd400078e000e */
[----:B------:R-:W-:Y:S05]  /*1d0e0*/  WARPSYNC.COLLECTIVE R15, `(.L_x_5029) ;  /* 0x000000000f087348 */ /* 0x000fea0003c00000 */
[----:B------:R0:W1:Y:S02]  /*1d0f0*/  SHFL.IDX P6, R14, R13, R12, R11 ;  /* 0x0000000c0d0e7389 */ /* 0x00006400000c000b */
[----:B01----:R-:W-:Y:S01]  /*1d100*/  ENDCOLLECTIVE ;  /* 0x000000000000791b */ /* 0x003fe20003800000 */
.L_x_5029:
[----:B------:R-:W-:Y:S02]  /*1d110*/  IMAD.MOV.U32 R13, RZ, RZ, R2 ;  /* 0x000000ffff0d7224 */ /* 0x000fe400078e0002 */
[----:B------:R-:W-:Y:S02]  /*1d120*/  IMAD.MOV.U32 R12, RZ, RZ, 0x1 ;  /* 0x00000001ff0c7424 */ /* 0x000fe400078e00ff */
[----:B------:R-:W-:-:S07]  /*1d130*/  IMAD.MOV.U32 R5, RZ, RZ, R14 ;  /* 0x000000ffff057224 */ /* 0x000fce00078e000e */
[----:B------:R-:W-:Y:S05]  /*1d140*/  WARPSYNC.COLLECTIVE R15, `(.L_x_5030) ;  /* 0x000000000f087348 */ /* 0x000fea0003c00000 */
[----:B------:R0:W1:Y:S02]  /*1d150*/  SHFL.IDX P6, R14, R13, R12, R11 ;  /* 0x0000000c0d0e7389 */ /* 0x00006400000c000b */
[----:B01----:R-:W-:Y:S01]  /*1d160*/  ENDCOLLECTIVE ;  /* 0x000000000000791b */ /* 0x003fe20003800000 */
.L_x_5030:
        /* <DEDUP_REMOVED lines=10> */
[----:B------:R-:W-:Y:S02]  /*1d210*/  ISETP.GE.AND P0, PT, R6, R3, PT ;  /* 0x000000030600720c */ /* 0x000fe40003f06270 */
[----:B0-----:R-:W-:-:S11]  /*1d220*/  MOV R4, R14 ;  /* 0x0000000e00047202 */ /* 0x001fd60000000f00 */
[----:B------:R-:W-:Y:S05]  /*1d230*/  WARPSYNC.COLLECTIVE R15, `(.L_x_5031) ;  /* 0x000000000f087348 */ /* 0x000fea0003c00000 */
[----:B------:R0:W1:Y:S02]  /*1d240*/  SHFL.IDX P6, R14, R13, R12, R11 ;  /* 0x0000000c0d0e7389 */ /* 0x00006400000c000b */
[----:B01----:R-:W-:Y:S01]  /*1d250*/  ENDCOLLECTIVE ;  /* 0x000000000000791b */ /* 0x003fe20003800000 */
.L_x_5031:
[----:B------:R-:W-:Y:S02]  /*1d260*/  IMAD.MOV.U32 R13, RZ, RZ, R2 ;  /* 0x000000ffff0d7224 */ /* 0x000fe400078e0002 */
[----:B------:R-:W-:Y:S02]  /*1d270*/  IMAD.MOV.U32 R12, RZ, RZ, 0x2 ;  /* 0x00000002ff0c7424 */ /* 0x000fe400078e00ff */
[----:B------:R-:W-:-:S07]  /*1d280*/  IMAD.MOV.U32 R5, RZ, RZ, R14 ;  /* 0x000000ffff057224 */ /* 0x000fce00078e000e */
[----:B------:R-:W-:Y:S05]  /*1d290*/  WARPSYNC.COLLECTIVE R15, `(.L_x_5032) ;  /* 0x000000000f087348 */ /* 0x000fea0003c00000 */
[----:B------:R0:W1:Y:S02]  /*1d2a0*/  SHFL.IDX P6, R14, R13, R12, R11 ;  /* 0x0000000c0d0e7389 */ /* 0x00006400000c000b */
[----:B01----:R-:W-:Y:S01]  /*1d2b0*/  ENDCOLLECTIVE ;  /* 0x000000000000791b */ /* 0x003fe20003800000 */
.L_x_5032:
        /* <DEDUP_REMOVED lines=16> */
.L_x_5033:
[----:B------:R-:W-:Y:S02]  /*1d3c0*/  IMAD.MOV.U32 R13, RZ, RZ, R2 ;  /* 0x000000ffff0d7224 */ /* 0x000fe400078e0002 */
[----:B------:R-:W-:Y:S02]  /*1d3d0*/  IMAD.MOV.U32 R12, RZ, RZ, 0x3 ;  /* 0x00000003ff0c7424 */ /* 0x000fe400078e00ff */
[----:B------:R-:W-:-:S07]  /*1d3e0*/  IMAD.MOV.U32 R5, RZ, RZ, R14 ;  /* 0x000000ffff057224 */ /* 0x000fce00078e000e */
[----:B------:R-:W-:Y:S05]  /*1d3f0*/  WARPSYNC.COLLECTIVE R15, `(.L_x_5034) ;  /* 0x000000000f087348 */ /* 0x000fea0003c00000 */
[----:B------:R0:W1:Y:S02]  /*1d400*/  SHFL.IDX P6, R14, R13, R12, R11 ;  /* 0x0000000c0d0e7389 */ /* 0x00006400000c000b */
[----:B01----:R-:W-:Y:S01]  /*1d410*/  ENDCOLLECTIVE ;  /* 0x000000000000791b */ /* 0x003fe20003800000 */
.L_x_5034:
        /* <DEDUP_REMOVED lines=14> */
.L_x_5035:
[----:B------:R-:W-:Y:S01]  /*1d500*/  IMAD.MOV.U32 R0, RZ, RZ, R14 ;  /* 0x000000ffff007224 */ /* 0x000fe200078e000e */
[----:B------:R-:W-:Y:S06]  /*1d510*/  BRA `(.L_x_5036) ;  /* 0xffffffb000f87947 */ /* 0x000fec000383ffff */
.L_x_4914:
[----:B0-----:R0:W1:Y:S02]  /*1d520*/  SYNCS.PHASECHK.TRANS64.TRYWAIT P0, [R23+URZ+0x28c20], R0 ;  /* 0x028c2000170075a7 */ /* 0x001064000800017f */
[----:B-1----:R-:W-:Y:S05]  /*1d530*/  @!P0 NANOSLEEP.SYNCS 0x989680 ;  /* 0x009896800000895d */ /* 0x002fea0003900000 */
[----:B------:R-:W1:Y:S02]  /*1d540*/  @!P0 SYNCS.PHASECHK.TRANS64 P0, [R23+URZ+0x28c20], R0 ;  /* 0x028c2000170085a7 */ /* 0x000e64000800007f */
[----:B-1----:R-:W-:Y:S05]  /*1d550*/  @!P0 BRA `(.L_x_4914) ;  /* 0xfffffffc00f08947 */ /* 0x002fea000383ffff */
[----:B------:R-:W-:Y:S05]  /*1d560*/  BRA `(.L_x_5037) ;  /* 0xffffffb400547947 */ /* 0x000fea000383ffff */
.L_x_4917:
[----:B0-----:R0:W1:Y:S02]  /*1d570*/  SYNCS.PHASECHK.TRANS64.TRYWAIT P0, [R31+URZ+0x28c60], R0 ;  /* 0x028c60001f0075a7 */ /* 0x001064000800017f */
[----:B-1----:R-:W-:Y:S05]  /*1d580*/  @!P0 NANOSLEEP.SYNCS 0x989680 ;  /* 0x009896800000895d */ /* 0x002fea0003900000 */
[----:B------:R-:W1:Y:S02]  /*1d590*/  @!P0 SYNCS.PHASECHK.TRANS64 P0, [R31+URZ+0x28c60], R0 ;  /* 0x028c60001f0085a7 */ /* 0x000e64000800007f */
[----:B-1----:R-:W-:Y:S05]  /*1d5a0*/  @!P0 BRA `(.L_x_4917) ;  /* 0xfffffffc00f08947 */ /* 0x002fea000383ffff */
[----:B------:R-:W-:Y:S05]  /*1d5b0*/  BRA `(.L_x_5038) ;  /* 0xffffffb400647947 */ /* 0x000fea000383ffff */
.L_x_4918:
        /* <DEDUP_REMOVED lines=8> */
.L_x_5040:
[----:B------:R-:W-:Y:S05]  /*1d640*/  BSYNC B0 ;  /* 0x0000000000007941 */ /* 0x000fea0003800000 */
.L_x_5039:
        /* <DEDUP_REMOVED lines=15> */
.L_x_5041:
        /* <DEDUP_REMOVED lines=40> */
.L_x_5042:
[----:B------:R-:W-:Y:S02]  /*1d9c0*/  IMAD.MOV.U32 R13, RZ, RZ, R5 ;  /* 0x000000ffff0d7224 */ /* 0x000fe400078e0005 */
[----:B------:R-:W-:-:S07]  /*1d9d0*/  IMAD.MOV.U32 R3, RZ, RZ, R14 ;  /* 0x000000ffff037224 */ /* 0x000fce00078e000e */
[----:B------:R-:W-:Y:S05]  /*1d9e0*/  WARPSYNC.COLLECTIVE R15, `(.L_x_5043) ;  /* 0x000000000f087348 */ /* 0x000fea0003c00000 */
[----:B------:R0:W1:Y:S02]  /*1d9f0*/  SHFL.IDX P6, R14, R13, R12, R11 ;  /* 0x0000000c0d0e7389 */ /* 0x00006400000c000b */
[----:B01----:R-:W-:Y:S01]  /*1da00*/  ENDCOLLECTIVE ;  /* 0x000000000000791b */ /* 0x003fe20003800000 */
.L_x_5043:
        /* <DEDUP_REMOVED lines=29> */
.L_x_5044:
[----:B------:R-:W-:Y:S01]  /*1dbe0*/  IMAD.MOV.U32 R13, RZ, RZ, R5 ;  /* 0x000000ffff0d7224 */ /* 0x000fe200078e0005 */
[----:B------:R-:W-:-:S07]  /*1dbf0*/  MOV R7, R14 ;  /* 0x0000000e00077202 */ /* 0x000fce0000000f00 */
[----:B------:R-:W-:Y:S05]  /*1dc00*/  WARPSYNC.COLLECTIVE R15, `(.L_x_5045) ;  /* 0x000000000f087348 */ /* 0x000fea0003c00000 */
[----:B------:R0:W1:Y:S02]  /*1dc10*/  SHFL.IDX P6, R14, R13, R12, R11 ;  /* 0x0000000c0d0e7389 */ /* 0x00006400000c000b */
[----:B01----:R-:W-:Y:S01]  /*1dc20*/  ENDCOLLECTIVE ;  /* 0x000000000000791b */ /* 0x003fe20003800000 */
.L_x_5045:
        /* <DEDUP_REMOVED lines=29> */
.L_x_5046:
[----:B------:R-:W-:Y:S02]  /*1de00*/  IMAD.MOV.U32 R13, RZ, RZ, R5 ;  /* 0x000000ffff0d7224 */ /* 0x000fe400078e0005 */
[----:B------:R-:W-:-:S07]  /*1de10*/  IMAD.MOV.U32 R6, RZ, RZ, R14 ;  /* 0x000000ffff067224 */ /* 0x000fce00078e000e */
[----:B------:R-:W-:Y:S05]  /*1de20*/  WARPSYNC.COLLECTIVE R15, `(.L_x_5047) ;  /* 0x000000000f087348 */ /* 0x000fea0003c00000 */
[----:B------:R0:W1:Y:S02]  /*1de30*/  SHFL.IDX P6, R14, R13, R12, R11 ;  /* 0x0000000c0d0e7389 */ /* 0x00006400000c000b */
[----:B01----:R-:W-:Y:S01]  /*1de40*/  ENDCOLLECTIVE ;  /* 0x000000000000791b */ /* 0x003fe20003800000 */
.L_x_5047:
[----:B------:R-:W-:Y:S01]  /*1de50*/  IMAD.MOV.U32 R2, RZ, RZ, R14 ;  /* 0x000000ffff027224 */ /* 0x000fe200078e000e */
[----:B------:R-:W-:Y:S06]  /*1de60*/  BRA `(.L_x_5048) ;  /* 0xffffffb000fc7947 */ /* 0x000fec000383ffff */
.L_x_4925:
[----:B0-----:R0:W1:Y:S02]  /*1de70*/  SYNCS.PHASECHK.TRANS64.TRYWAIT P0, [R6+URZ+0x28c40], R17 ;  /* 0x028c4011060075a7 */ /* 0x001064000800017f */
[----:B-1----:R-:W-:Y:S05]  /*1de80*/  @!P0 NANOSLEEP.SYNCS 0x989680 ;  /* 0x009896800000895d */ /* 0x002fea0003900000 */
[----:B------:R-:W1:Y:S02]  /*1de90*/  @!P0 SYNCS.PHASECHK.TRANS64 P0, [R6+URZ+0x28c40], R17 ;  /* 0x028c4011060085a7 */ /* 0x000e64000800007f */
[----:B-1----:R-:W-:Y:S05]  /*1dea0*/  @!P0 BRA `(.L_x_4925) ;  /* 0xfffffffc00f08947 */ /* 0x002fea000383ffff */
[----:B------:R-:W-:Y:S05]  /*1deb0*/  BRA `(.L_x_5049) ;  /* 0xffffffb8008c7947 */ /* 0x000fea000383ffff */
.L_x_4926:
        /* <DEDUP_REMOVED lines=8> */
.L_x_5051:
[----:B------:R-:W-:Y:S05]  /*1df40*/  BSYNC B1 ;  /* 0x0000000000017941 */ /* 0x000fea0003800000 */
.L_x_5050:
        /* <DEDUP_REMOVED lines=9> */
.L_x_5052:
[----:B------:R-:W-:Y:S02]  /*1dfe0*/  IMAD.MOV.U32 R13, RZ, RZ, R27 ;  /* 0x000000ffff0d7224 */ /* 0x000fe400078e001b */
[----:B------:R-:W-:Y:S02]  /*1dff0*/  IMAD.MOV.U32 R12, RZ, RZ, 0x1 ;  /* 0x00000001ff0c7424 */ /* 0x000fe400078e00ff */
[----:B------:R-:W-:-:S07]  /*1e000*/  IMAD.MOV.U32 R2, RZ, RZ, R14 ;  /* 0x000000ffff027224 */ /* 0x000fce00078e000e */
[----:B------:R-:W-:Y:S05]  /*1e010*/  WARPSYNC.COLLECTIVE R15, `(.L_x_5053) ;  /* 0x000000000f087348 */ /* 0x000fea0003c00000 */
[----:B------:R0:W1:Y:S02]  /*1e020*/  SHFL.IDX P6, R14, R13, R12, R11 ;  /* 0x0000000c0d0e7389 */ /* 0x00006400000c000b */
[----:B01----:R-:W-:Y:S01]  /*1e030*/  ENDCOLLECTIVE ;  /* 0x000000000000791b */ /* 0x003fe20003800000 */
.L_x_5053:
[----:B------:R-:W-:-:S04]  /*1e040*/  IADD3 R2, P0, R2, R0, RZ ;  /* 0x0000000002027210 */ /* 0x000fc80007f1e0ff */
[----:B------:R-:W-:-:S05]  /*1e050*/  IADD3.X R3, RZ, R3, RZ, P0, !PT ;  /* 0x00000003ff037210 */ /* 0x000fca00007fe4ff */
        /* <DEDUP_REMOVED lines=9> */
.L_x_5054:
[----:B------:R-:W-:Y:S02]  /*1e0f0*/  IMAD.MOV.U32 R13, RZ, RZ, R27 ;  /* 0x000000ffff0d7224 */ /* 0x000fe400078e001b */
[----:B------:R-:W-:Y:S02]  /*1e100*/  IMAD.MOV.U32 R12, RZ, RZ, 0x2 ;  /* 0x00000002ff0c7424 */ /* 0x000fe400078e00ff */
[----:B------:R-:W-:-:S07]  /*1e110*/  IMAD.MOV.U32 R2, RZ, RZ, R14 ;  /* 0x000000ffff027224 */ /* 0x000fce00078e000e */
[----:B------:R-:W-:Y:S05]  /*1e120*/  WARPSYNC.COLLECTIVE R15, `(.L_x_5055) ;  /* 0x000000000f087348 */ /* 0x000fea0003c00000 */
[----:B------:R0:W1:Y:S02]  /*1e130*/  SHFL.IDX P6, R14, R13, R12, R11 ;  /* 0x0000000c0d0e7389 */ /* 0x00006400000c000b */
[----:B01----:R-:W-:Y:S01]  /*1e140*/  ENDCOLLECTIVE ;  /* 0x000000000000791b */ /* 0x003fe20003800000 */
.L_x_5055:
        /* <DEDUP_REMOVED lines=11> */
.L_x_5056:
[----:B------:R-:W-:Y:S02]  /*1e200*/  IMAD.MOV.U32 R13, RZ, RZ, R27 ;  /* 0x000000ffff0d7224 */ /* 0x000fe400078e001b */
[----:B------:R-:W-:Y:S02]  /*1e210*/  IMAD.MOV.U32 R12, RZ, RZ, 0x3 ;  /* 0x00000003ff0c7424 */ /* 0x000fe400078e00ff */
[----:B------:R-:W-:-:S07]  /*1e220*/  IMAD.MOV.U32 R2, RZ, RZ, R14 ;  /* 0x000000ffff027224 */ /* 0x000fce00078e000e */
[----:B------:R-:W-:Y:S05]  /*1e230*/  WARPSYNC.COLLECTIVE R15, `(.L_x_5057) ;  /* 0x000000000f087348 */ /* 0x000fea0003c00000 */
[----:B------:R0:W1:Y:S02]  /*1e240*/  SHFL.IDX P6, R14, R13, R12, R11 ;  /* 0x0000000c0d0e7389 */ /* 0x00006400000c000b */
[----:B01----:R-:W-:Y:S01]  /*1e250*/  ENDCOLLECTIVE ;  /* 0x000000000000791b */ /* 0x003fe20003800000 */
.L_x_5057:
        /* <DEDUP_REMOVED lines=11> */
.L_x_5058:
[----:B------:R-:W-:Y:S01]  /*1e310*/  IMAD.MOV.U32 R2, RZ, RZ, R14 ;  /* 0x000000ffff027224 */ /* 0x000fe200078e000e */
[----:B------:R-:W-:Y:S06]  /*1e320*/  BRA `(.L_x_5059) ;  /* 0xffffffb8001c7947 */ /* 0x000fec000383ffff */
.L_x_4931:
[----:B---3--:R3:W4:Y:S02]  /*1e330*/  SYNCS.PHASECHK.TRANS64.TRYWAIT P0, [R6+URZ+0x28c60], R17 ;  /* 0x028c6011060075a7 */ /* 0x008724000800017f */
[----:B----4-:R-:W-:Y:S05]  /*1e340*/  @!P0 NANOSLEEP.SYNCS 0x989680 ;  /* 0x009896800000895d */ /* 0x010fea0003900000 */
[----:B------:R-:W4:Y:S02]  /*1e350*/  @!P0 SYNCS.PHASECHK.TRANS64 P0, [R6+URZ+0x28c60], R17 ;  /* 0x028c6011060085a7 */ /* 0x000f24000800007f */
[----:B----4-:R-:W-:Y:S05]  /*1e360*/  @!P0 BRA `(.L_x_4931) ;  /* 0xfffffffc00f08947 */ /* 0x010fea000383ffff */
[----:B------:R-:W-:Y:S05]  /*1e370*/  BRA `(.L_x_5060) ;  /* 0xffffffb8006c7947 */ /* 0x000fea000383ffff */
.L_x_4932:
[----:B------:R-:W-:Y:S01]  /*1e380*/  BSSY B1, `(.L_x_5061) ;  /* 0x0000008000017945 */ /* 0x000fe20003800000 */
[----:B------:R-:W-:Y:S01]  /*1e390*/  MOV R13, R10 ;  /* 0x0000000a000d7202 */ /* 0x000fe20000000f00 */
[----:B------:R-:W-:Y:S02]  /*1e3a0*/  IMAD.MOV.U32 R12, RZ, RZ, RZ ;  /* 0x000000ffff0c7224 */ /* 0x000fe400078e00ff */
[----:B------:R-:W-:Y:S02]  /*1e3b0*/  IMAD.MOV.U32 R11, RZ, RZ, 0x181f ;  /* 0x0000181fff0b7424 */ /* 0x000fe400078e00ff */
[----:B------:R-:W-:-:S07]  /*1e3c0*/  IMAD.MOV.U32 R15, RZ, RZ, -0x1 ;  /* 0xffffffffff0f7424 */ /* 0x000fce00078e00ff */
[----:B-12---:R-:W-:Y:S05]  /*1e3d0*/  WARPSYNC.COLLECTIVE R15, `(.L_x_5062) ;  /* 0x000000000f087348 */ /* 0x006fea0003c00000 */
[----:B------:R0:W3:Y:S02]  /*1e3e0*/  SHFL.IDX P6, R14, R13, R12, R11 ;  /* 0x0000000c0d0e7389 */ /* 0x0000e400000c000b */
[----:B0123--:R-:W-:Y:S01]  /*1e3f0*/  ENDCOLLECTIVE ;  /* 0x000000000000791b */ /* 0x00ffe20003800000 */
.L_x_5062:
[----:B------:R-:W-:Y:S05]  /*1e400*/  BSYNC B1 ;  /* 0x0000000000017941 */ /* 0x000fea0003800000 */
.L_x_5061:
        /* <DEDUP_REMOVED lines=13> */
.L_x_5063:
        /* <DEDUP_REMOVED lines=17> */
.L_x_5064:
        /* <DEDUP_REMOVED lines=16> */
.L_x_5065:
        /* <DEDUP_REMOVED lines=19> */
.L_x_5066:
        /* <DEDUP_REMOVED lines=14> */
.L_x_5067:
        /* <DEDUP_REMOVED lines=16> */
.L_x_5068:
        /* <DEDUP_REMOVED lines=14> */
.L_x_5069:
[----:B------:R-:W-:Y:S05]  /*1eae0*/  BRA `(.L_x_5070) ;  /* 0xffffffb400d87947 */ /* 0x000fea000383ffff */
.L_x_4940:
        /* <DEDUP_REMOVED lines=8> */
.L_x_5072:
[----:B------:R-:W-:Y:S05]  /*1eb70*/  BSYNC B0 ;  /* 0x0000000000007941 */ /* 0x000fea0003800000 */
.L_x_5071:
        /* <DEDUP_REMOVED lines=9> */
.L_x_5073:
        /* <DEDUP_REMOVED lines=11> */
[----:B0-----:R-:W-:Y:S01]  /*1ecc0*/  IMAD.MOV.U32 R2, RZ, RZ, RZ ;  /* 0x000000ffff027224 */ /* 0x001fe200078e00ff */
[----:B--2---:R-:W-:Y:S02]  /*1ecd0*/  @!P1 MOV R2, R3 ;  /* 0x0000000300029202 */ /* 0x004fe40000000f00 */
[----:B------:R-:W-:-:S03]  /*1ece0*/  ISETP.NE.AND P1, PT, R7, RZ, PT ;  /* 0x000000ff0700720c */ /* 0x000fc60003f25270 */
[----:B------:R-:W-:-:S10]  /*1ecf0*/  IMAD.MOV.U32 R13, RZ, RZ, R2 ;  /* 0x000000ffff0d7224 */ /* 0x000fd400078e0002 */
[----:B------:R-:W-:Y:S05]  /*1ed00*/  WARPSYNC.COLLECTIVE R15, `(.L_x_5074) ;  /* 0x000000000f087348 */ /* 0x000fea0003c00000 */
[----:B------:R0:W1:Y:S02]  /*1ed10*/  SHFL.UP P6, R14, R13, R12, R11 ;  /* 0x0400000c0d0e7389 */ /* 0x00006400000c000b */
[----:B01----:R-:W-:Y:S01]  /*1ed20*/  ENDCOLLECTIVE ;  /* 0x000000000000791b */ /* 0x003fe20003800000 */
.L_x_5074:
[----:B------:R-:W-:Y:S01]  /*1ed30*/  IMAD.MOV.U32 R12, RZ, RZ, 0x2 ;  /* 0x00000002ff0c7424 */ /* 0x000fe200078e00ff */
[----:B------:R-:W-:-:S05]  /*1ed40*/  SEL R5, R14, RZ, P1 ;  /* 0x000000ff0e057207 */ /* 0x000fca0000800000 */
[----:B------:R-:W-:-:S04]  /*1ed50*/  IMAD.IADD R4, R2, 0x1, R5 ;  /* 0x0000000102047824 */ /* 0x000fc800078e0205 */
[----:B------:R-:W-:-:S07]  /*1ed60*/  IMAD.MOV.U32 R13, RZ, RZ, R4 ;  /* 0x000000ffff0d7224 */ /* 0x000fce00078e0004 */
[----:B------:R-:W-:Y:S05]  /*1ed70*/  WARPSYNC.COLLECTIVE R15, `(.L_x_5075) ;  /* 0x000000000f087348 */ /* 0x000fea0003c00000 */
[----:B------:R0:W1:Y:S02]  /*1ed80*/  SHFL.UP P6, R14, R13, R12, R11 ;  /* 0x0400000c0d0e7389 */ /* 0x00006400000c000b */
[----:B01----:R-:W-:Y:S01]  /*1ed90*/  ENDCOLLECTIVE ;  /* 0x000000000000791b */ /* 0x003fe20003800000 */
.L_x_5075:
[----:B------:R-:W-:Y:S01]  /*1eda0*/  IMAD.MOV.U32 R12, RZ, RZ, 0x4 ;  /* 0x00000004ff0c7424 */ /* 0x000fe200078e00ff */
[----:B------:R-:W-:-:S05]  /*1edb0*/  SEL R5, R14, RZ, P2 ;  /* 0x000000ff0e057207 */ /* 0x000fca0001000000 */
[----:B------:R-:W-:-:S04]  /*1edc0*/  IMAD.IADD R5, R4, 0x1, R5 ;  /* 0x0000000104057824 */ /* 0x000fc800078e0205 */
[----:B------:R-:W-:-:S07]  /*1edd0*/  IMAD.MOV.U32 R13, RZ, RZ, R5 ;  /* 0x000000ffff0d7224 */ /* 0x000fce00078e0005 */
[----:B------:R-:W-:Y:S05]  /*1ede0*/  WARPSYNC.COLLECTIVE R15, `(.L_x_5076) ;  /* 0x000000000f087348 */ /* 0x000fea0003c00000 */
[----:B------:R0:W1:Y:S02]  /*1edf0*/  SHFL.UP P6, R14, R13, R12, R11 ;  /* 0x0400000c0d0e7389 */ /* 0x00006400000c000b */
[----:B01----:R-:W-:Y:S01]  /*1ee00*/  ENDCOLLECTIVE ;  /* 0x000000000000791b */ /* 0x003fe20003800000 */
.L_x_5076:
[----:B------:R-:W-:Y:S01]  /*1ee10*/  IMAD.MOV.U32 R12, RZ, RZ, 0x8 ;  /* 0x00000008ff0c7424 */ /* 0x000fe200078e00ff */
[----:B------:R-:W-:-:S05]  /*1ee20*/  SEL R6, R14, RZ, P3 ;  /* 0x000000ff0e067207 */ /* 0x000fca0001800000 */
[----:B------:R-:W-:-:S04]  /*1ee30*/  IMAD.IADD R6, R5, 0x1, R6 ;  /* 0x0000000105067824 */ /* 0x000fc800078e0206 */
[----:B------:R-:W-:-:S07]  /*1ee40*/  IMAD.MOV.U32 R13, RZ, RZ, R6 ;  /* 0x000000ffff0d7224 */ /* 0x000fce00078e0006 */
[----:B------:R-:W-:Y:S05]  /*1ee50*/  WARPSYNC.COLLECTIVE R15, `(.L_x_5077) ;  /* 0x000000000f087348 */ /* 0x000fea0003c00000 */
[----:B------:R0:W1:Y:S02]  /*1ee60*/  SHFL.UP P6, R14, R13, R12, R11 ;  /* 0x0400000c0d0e7389 */ /* 0x00006400000c000b */
[----:B01----:R-:W-:Y:S01]  /*1ee70*/  ENDCOLLECTIVE ;  /* 0x000000000000791b */ /* 0x003fe20003800000 */
.L_x_5077:
[----:B------:R-:W-:Y:S01]  /*1ee80*/  IMAD.MOV.U32 R12, RZ, RZ, 0x10 ;  /* 0x00000010ff0c7424 */ /* 0x000fe200078e00ff */
[----:B------:R-:W-:-:S05]  /*1ee90*/  SEL R3, R14, RZ, P4 ;  /* 0x000000ff0e037207 */ /* 0x000fca0002000000 */
[----:B------:R-:W-:-:S04]  /*1eea0*/  IMAD.IADD R4, R6, 0x1, R3 ;  /* 0x0000000106047824 */ /* 0x000fc800078e0203 */
[----:B------:R-:W-:-:S07]  /*1eeb0*/  IMAD.MOV.U32 R13, RZ, RZ, R4 ;  /* 0x000000ffff0d7224 */ /* 0x000fce00078e0004 */
[----:B------:R-:W-:Y:S05]  /*1eec0*/  WARPSYNC.COLLECTIVE R15, `(.L_x_5078) ;  /* 0x000000000f087348 */ /* 0x000fea0003c00000 */
[----:B------:R0:W1:Y:S02]  /*1eed0*/  SHFL.UP P6, R14, R13, R12, R11 ;  /* 0x0400000c0d0e7389 */ /* 0x00006400000c000b */
[----:B01----:R-:W-:Y:S01]  /*1eee0*/  ENDCOLLECTIVE ;  /* 0x000000000000791b */ /* 0x003fe20003800000 */
.L_x_5078:
        /* <DEDUP_REMOVED lines=8> */
.L_x_5079:
[----:B------:R-:W-:Y:S05]  /*1ef70*/  BRA `(.L_x_5080) ;  /* 0xffffffb8006c7947 */ /* 0x000fea000383ffff */
.L_x_4945:
[----:B------:R-:W-:Y:S01]  /*1ef80*/  BSSY B0, `(.L_x_5081) ;  /* 0x0000008000007945 */ /* 0x000fe20003800000 */
[----:B-----5:R-:W-:Y:S01]  /*1ef90*/  MOV R13, R2 ;  /* 0x00000002000d7202 */ /* 0x020fe20000000f00 */
[----:B------:R-:W-:Y:S02]  /*1efa0*/  IMAD.MOV.U32 R12, RZ, RZ, 0x1 ;  /* 0x00000001ff0c7424 */ /* 0x000fe400078e00ff */
[----:B------:R-:W-:Y:S02]  /*1efb0*/  IMAD.MOV.U32 R11, RZ, RZ, RZ ;  /* 0x000000ffff0b7224 */ /* 0x000fe400078e00ff */
[----:B------:R-:W-:-:S07]  /*1efc0*/  IMAD.MOV.U32 R15, RZ, RZ, -0x1 ;  /* 0xffffffffff0f7424 */ /* 0x000fce00078e00ff */
[----:B012---:R-:W-:Y:S05]  /*1efd0*/  WARPSYNC.COLLECTIVE R15, `(.L_x_5082) ;  /* 0x000000000f087348 */ /* 0x007fea0003c00000 */
[----:B------:R3:W4:Y:S02]  /*1efe0*/  SHFL.UP P6, R14, R13, R12, R11 ;  /* 0x0400000c0d0e7389 */ /* 0x00072400000c000b */
[----:B01234-:R-:W-:Y:S01]  /*1eff0*/  ENDCOLLECTIVE ;  /* 0x000000000000791b */ /* 0x01ffe20003800000 */
.L_x_5082:
[----:B------:R-:W-:Y:S05]  /*1f000*/  BSYNC B0 ;  /* 0x0000000000007941 */ /* 0x000fea0003800000 */
.L_x_5081:
        /* <DEDUP_REMOVED lines=8> */
.L_x_5083:
[----:B------:R-:W-:Y:S01]  /*1f090*/  IMAD.MOV.U32 R12, RZ, RZ, 0x4 ;  /* 0x00000004ff0c7424 */ /* 0x000fe200078e00ff */
[----:B------:R-:W-:-:S05]  /*1f0a0*/  SEL R14, R14, RZ, P2 ;  /* 0x000000ff0e0e7207 */ /* 0x000fca0001000000 */
[----:B------:R-:W-:-:S04]  /*1f0b0*/  IMAD.IADD R3, R13, 0x1, R14 ;  /* 0x000000010d037824 */ /* 0x000fc800078e020e */
[----:B------:R-:W-:-:S07]  /*1f0c0*/  IMAD.MOV.U32 R13, RZ, RZ, R3 ;  /* 0x000000ffff0d7224 */ /* 0x000fce00078e0003 */
[----:B------:R-:W-:Y:S05]  /*1f0d0*/  WARPSYNC.COLLECTIVE R15, `(.L_x_5084) ;  /* 0x000000000f087348 */ /* 0x000fea0003c00000 */
[----:B------:R0:W1:Y:S02]  /*1f0e0*/  SHFL.UP P6, R14, R13, R12, R11 ;  /* 0x0400000c0d0e7389 */ /* 0x00006400000c000b */
[----:B01----:R-:W-:Y:S01]  /*1f0f0*/  ENDCOLLECTIVE ;  /* 0x000000000000791b */ /* 0x003fe20003800000 */
.L_x_5084:
[----:B------:R-:W-:Y:S01]  /*1f100*/  IMAD.MOV.U32 R12, RZ, RZ, 0x8 ;  /* 0x00000008ff0c7424 */ /* 0x000fe200078e00ff */
[----:B------:R-:W-:-:S05]  /*1f110*/  SEL R4, R14, RZ, P3 ;  /* 0x000000ff0e047207 */ /* 0x000fca0001800000 */
[----:B------:R-:W-:-:S04]  /*1f120*/  IMAD.IADD R4, R3, 0x1, R4 ;  /* 0x0000000103047824 */ /* 0x000fc800078e0204 */
[----:B------:R-:W-:-:S07]  /*1f130*/  IMAD.MOV.U32 R13, RZ, RZ, R4 ;  /* 0x000000ffff0d7224 */ /* 0x000fce00078e0004 */
[----:B------:R-:W-:Y:S05]  /*1f140*/  WARPSYNC.COLLECTIVE R15, `(.L_x_5085) ;  /* 0x000000000f087348 */ /* 0x000fea0003c00000 */
[----:B------:R0:W1:Y:S02]  /*1f150*/  SHFL.UP P6, R14, R13, R12, R11 ;  /* 0x0400000c0d0e7389 */ /* 0x00006400000c000b */
[----:B01----:R-:W-:Y:S01]  /*1f160*/  ENDCOLLECTIVE ;  /* 0x000000000000791b */ /* 0x003fe20003800000 */
.L_x_5085:
[----:B------:R-:W-:Y:S01]  /*1f170*/  IMAD.MOV.U32 R12, RZ, RZ, 0x10 ;  /* 0x00000010ff0c7424 */ /* 0x000fe200078e00ff */
[----:B------:R-:W-:-:S05]  /*1f180*/  SEL R5, R14, RZ, P4 ;  /* 0x000000ff0e057207 */ /* 0x000fca0002000000 */
[----:B------:R-:W-:-:S04]  /*1f190*/  IMAD.IADD R5, R4, 0x1, R5 ;  /* 0x0000000104057824 */ /* 0x000fc800078e0205 */
[----:B------:R-:W-:-:S07]  /*1f1a0*/  IMAD.MOV.U32 R13, RZ, RZ, R5 ;  /* 0x000000ffff0d7224 */ /* 0x000fce00078e0005 */
[----:B------:R-:W-:Y:S05]  /*1f1b0*/  WARPSYNC.COLLECTIVE R15, `(.L_x_5086) ;  /* 0x000000000f087348 */ /* 0x000fea0003c00000 */
[----:B------:R0:W1:Y:S02]  /*1f1c0*/  SHFL.UP P6, R14, R13, R12, R11 ;  /* 0x0400000c0d0e7389 */ /* 0x00006400000c000b */
[----:B01----:R-:W-:Y:S01]  /*1f1d0*/  ENDCOLLECTIVE ;  /* 0x000000000000791b */ /* 0x003fe20003800000 */
.L_x_5086:
        /* <DEDUP_REMOVED lines=8> */
.L_x_5087:
[----:B------:R-:W-:Y:S05]  /*1f260*/  BRA `(.L_x_5088) ;  /* 0xffffffb8004c7947 */ /* 0x000fea000383ffff */
.L_x_4947:
[----:B------:R-:W-:Y:S01]  /*1f270*/  BSSY B0, `(.L_x_5089) ;  /* 0x0000006000007945 */ /* 0x000fe20003800000 */
[----:B------:R-:W-:Y:S01]  /*1f280*/  PLOP3.LUT P6, PT, P6, PT, PT, 0x8, 0x0 ;  /* 0x000000000000781c */ /* 0x000fe200037ce170 */
[----:B------:R-:W-:-:S12]  /*1f290*/  IMAD.MOV.U32 R15, RZ, RZ, -0x1 ;  /* 0xffffffffff0f7424 */ /* 0x000fd800078e00ff */
[----:B01----:R-:W-:Y:S05]  /*1f2a0*/  WARPSYNC.COLLECTIVE R15, `(.L_x_5090) ;  /* 0x000000000f087348 */ /* 0x003fea0003c00000 */
[----:B------:R-:W-:Y:S01]  /*1f2b0*/  VOTE.ANY R14, PT, P6 ;  /* 0x00000000000e7806 */ /* 0x000fe200030e0100 */
[----:B01----:R-:W-:Y:S06]  /*1f2c0*/  ENDCOLLECTIVE ;  /* 0x000000000000791b */ /* 0x003fec0003800000 */
.L_x_5090:
[----:B------:R-:W-:Y:S05]  /*1f2d0*/  BSYNC B0 ;  /* 0x0000000000007941 */ /* 0x000fea0003800000 */
.L_x_5089:
        /* <DEDUP_REMOVED lines=9> */
.L_x_5091:
[----:B------:R-:W-:Y:S01]  /*1f370*/  IMAD.MOV.U32 R17, RZ, RZ, R14 ;  /* 0x000000ffff117224 */ /* 0x000fe200078e000e */
[----:B------:R-:W-:Y:S06]  /*1f380*/  BRA `(.L_x_5092) ;  /* 0xffffffb8003c7947 */ /* 0x000fec000383ffff */
.L_x_4949:
[----:B------:R-:W-:Y:S01]  /*1f390*/  BSSY B0, `(.L_x_5093) ;  /* 0x0000007000007945 */ /* 0x000fe20003800000 */
[----:B------:R-:W-:Y:S02]  /*1f3a0*/  IMAD.MOV.U32 R13, RZ, RZ, R3 ;  /* 0x000000ffff0d7224 */ /* 0x000fe400078e0003 */
[----:B------:R-:W-:Y:S02]  /*1f3b0*/  IMAD.MOV.U32 R11, RZ, RZ, 0x1f ;  /* 0x0000001fff0b7424 */ /* 0x000fe400078e00ff */
[----:B------:R-:W-:-:S07]  /*1f3c0*/  IMAD.MOV.U32 R15, RZ, RZ, -0x1 ;  /* 0xffffffffff0f7424 */ /* 0x000fce00078e00ff */
[----:B0123--:R-:W-:Y:S05]  /*1f3d0*/  WARPSYNC.COLLECTIVE R15, `(.L_x_5094) ;  /* 0x000000000f087348 */ /* 0x00ffea0003c00000 */
[----:B------:R4:W0:Y:S02]  /*1f3e0*/  SHFL.IDX P6, R14, R13, R12, R11 ;  /* 0x0000000c0d0e7389 */ /* 0x00082400000c000b */
[----:B01234-:R-:W-:Y:S01]  /*1f3f0*/  ENDCOLLECTIVE ;  /* 0x000000000000791b */ /* 0x01ffe20003800000 */
.L_x_5094:
[----:B------:R-:W-:Y:S05]  /*1f400*/  BSYNC B0 ;  /* 0x0000000000007941 */ /* 0x000fea0003800000 */
.L_x_5093:
[----:B------:R-:W-:Y:S01]  /*1f410*/  IMAD.MOV.U32 R6, RZ, RZ, R14 ;  /* 0x000000ffff067224 */ /* 0x000fe200078e000e */
[----:B------:R-:W-:Y:S06]  /*1f420*/  BRA `(.L_x_4948) ;  /* 0xffffffb800307947 */ /* 0x000fec000383ffff */
.L_x_4953:
[----:B0-----:R0:W1:Y:S02]  /*1f430*/  SYNCS.PHASECHK.TRANS64.TRYWAIT P0, [R4+URZ+0x28c20], R0 ;  /* 0x028c2000040075a7 */ /* 0x001064000800017f */
[----:B-1----:R-:W-:Y:S05]  /*1f440*/  @!P0 NANOSLEEP.SYNCS 0x989680 ;  /* 0x009896800000895d */ /* 0x002fea0003900000 */
[----:B------:R-:W1:Y:S02]  /*1f450*/  @!P0 SYNCS.PHASECHK.TRANS64 P0, [R4+URZ+0x28c20], R0 ;  /* 0x028c2000040085a7 */ /* 0x000e64000800007f */
[----:B-1----:R-:W-:Y:S05]  /*1f460*/  @!P0 BRA `(.L_x_4953) ;  /* 0xfffffffc00f08947 */ /* 0x002fea000383ffff */
[----:B------:R-:W-:Y:S05]  /*1f470*/  BRA `(.L_x_5095) ;  /* 0xffffffbc00a87947 */ /* 0x000fea000383ffff */
.L_x_4954:
        /* <DEDUP_REMOVED lines=11> */
.L_x_5097:
[----:B------:R-:W-:Y:S05]  /*1f530*/  BSYNC B0 ;  /* 0x0000000000007941 */ /* 0x000fea0003800000 */
.L_x_5096:
[----:B------:R-:W-:Y:S05]  /*1f540*/  BRA `(.L_x_5098) ;  /* 0xffffffbc00907947 */ /* 0x000fea000383ffff */
.L_x_4955:
[----:B------:R-:W-:Y:S01]  /*1f550*/  BSSY B0, `(.L_x_5099) ;  /* 0x0000006000007945 */ /* 0x000fe20003800000 */
[----:B------:R-:W-:-:S07]  /*1f560*/  IMAD.MOV.U32 R15, RZ, RZ, -0x1 ;  /* 0xffffffffff0f7424 */ /* 0x000fce00078e00ff */
[----:B0-234-:R-:W-:Y:S05]  /*1f570*/  WARPSYNC.COLLECTIVE R15, `(.L_x_5100) ;  /* 0x000000000f0c7348 */ /* 0x01dfea0003c00000 */
[----:B------:R-:W-:Y:S02]  /*1f580*/  ELECT P6, UR62, PT ;  /* 0x00000000003e782f */ /* 0x000fe400038c0000 */
[----:B------:R-:W-:Y:S01]  /*1f590*/  MOV R14, UR62 ;  /* 0x0000003e000e7c02 */ /* 0x000fe20008000f00 */
[----:B0-234-:R-:W-:Y:S10]  /*1f5a0*/  ENDCOLLECTIVE ;  /* 0x000000000000791b */ /* 0x01dff40003800000 */
.L_x_5100:
[----:B------:R-:W-:Y:S05]  /*1f5b0*/  BSYNC B0 ;  /* 0x0000000000007941 */ /* 0x000fea0003800000 */
.L_x_5099:
[----:B------:R-:W-:Y:S05]  /*1f5c0*/  BRA `(.L_x_5101) ;  /* 0xffffffbc00847947 */ /* 0x000fea000383ffff */
.L_x_4957:
[----:B0-----:R0:W1:Y:S02]  /*1f5d0*/  SYNCS.PHASECHK.TRANS64.TRYWAIT P1, [R5+URZ+0x28c40], R0 ;  /* 0x028c4000050075a7 */ /* 0x001064000802017f */
[----:B-1----:R-:W-:Y:S05]  /*1f5e0*/  @!P1 NANOSLEEP.SYNCS 0x989680 ;  /* 0x009896800000995d */ /* 0x002fea0003900000 */
[----:B------:R-:W1:Y:S02]  /*1f5f0*/  @!P1 SYNCS.PHASECHK.TRANS64 P1, [R5+URZ+0x28c40], R0 ;  /* 0x028c4000050095a7 */ /* 0x000e64000802007f */
[----:B-1----:R-:W-:Y:S05]  /*1f600*/  @!P1 BRA `(.L_x_4957) ;  /* 0xfffffffc00f09947 */ /* 0x002fea000383ffff */
[----:B------:R-:W-:Y:S05]  /*1f610*/  BRA `(.L_x_5102) ;  /* 0xffffffbc00a07947 */ /* 0x000fea000383ffff */
.L_x_4959:
[----:B-1----:R1:W0:Y:S02]  /*1f620*/  SYNCS.PHASECHK.TRANS64.TRYWAIT P1, [R25+URZ+0x28c40], R2 ;  /* 0x028c4002190075a7 */ /* 0x002224000802017f */
[----:B0-----:R-:W-:Y:S05]  /*1f630*/  @!P1 NANOSLEEP.SYNCS 0x989680 ;  /* 0x009896800000995d */ /* 0x001fea0003900000 */
[----:B------:R-:W0:Y:S02]  /*1f640*/  @!P1 SYNCS.PHASECHK.TRANS64 P1, [R25+URZ+0x28c40], R2 ;  /* 0x028c4002190095a7 */ /* 0x000e24000802007f */
[----:B0-----:R-:W-:Y:S05]  /*1f650*/  @!P1 BRA `(.L_x_4959) ;  /* 0xfffffffc00f09947 */ /* 0x001fea000383ffff */
[----:B------:R-:W-:Y:S05]  /*1f660*/  BRA `(.L_x_5103) ;  /* 0xffffffbc00ac7947 */ /* 0x000fea000383ffff */
.L_x_4961:
[----:B------:R0:W0:Y:S02]  /*1f670*/  SYNCS.PHASECHK.TRANS64.TRYWAIT P1, [R5+URZ+0x28c60], R0 ;  /* 0x028c6000050075a7 */ /* 0x000024000802017f */
[----:B0-----:R-:W-:Y:S05]  /*1f680*/  @!P1 NANOSLEEP.SYNCS 0x989680 ;  /* 0x009896800000995d */ /* 0x001fea0003900000 */
[----:B------:R-:W0:Y:S02]  /*1f690*/  @!P1 SYNCS.PHASECHK.TRANS64 P1, [R5+URZ+0x28c60], R0 ;  /* 0x028c6000050095a7 */ /* 0x000e24000802007f */
[----:B0-----:R-:W-:Y:S05]  /*1f6a0*/  @!P1 BRA `(.L_x_4961) ;  /* 0xfffffffc00f09947 */ /* 0x001fea000383ffff */
[----:B------:R-:W-:Y:S05]  /*1f6b0*/  BRA `(.L_x_5104) ;  /* 0xffffffbc00a87947 */ /* 0x000fea000383ffff */
.L_x_5105:
        /* <DEDUP_REMOVED lines=12> */
.L_x_5821:


//--------------------- .text._ZN7cutlass13device_kernelIN5flash11enable_sm90INS1_16FlashAttnFwdSm90INS1_25CollectiveMainloopFwdSm90ILi2EN4cute5tupleIJNS5_1CILi1EEES8_S8_EEENS6_IJNS7_ILi64EEESA_SA_EEELi512ENS_10bfloat16_tEfNS_4arch4Sm90ELb1ELb0ELb1ELb1ELb1ELb0ELb1ELb0ELb0ELb1ELb0ELb0EEENS1_21CollectiveEpilogueFwdINS6_IJSA_NS7_ILi512EEESA_EEES9_SC_SE_Li256ELb1ELb1ELb0ELb0EEENS1_36VarlenDynamicPersistentTileSchedulerILi64ELi64ELi256ELi128ELb0ELb1ELb1ELb1ELb1ELb1EEEEEEEEEvNT_6ParamsE --------------------------
	.section	.text._ZN7cutlass13device_kernelIN5flash11enable_sm90INS1_16FlashAttnFwdSm90INS1_25CollectiveMainloopFwdSm90ILi2EN4cute5tupleIJNS5_1CILi1EEES8_S8_EEENS6_IJNS7_ILi64EEESA_SA_EEELi512ENS_10bfloat16_tEfNS_4arch4Sm90ELb1ELb0ELb1ELb1ELb1ELb0ELb1ELb0ELb0ELb1ELb0ELb0EEENS1_21CollectiveEpilogueFwdINS6_IJSA_NS7_ILi512EEESA_EEES9_SC_SE_Li256ELb1ELb1ELb0ELb0EEENS1_36VarlenDynamicPersistentTileSchedulerILi64ELi64ELi256ELi128ELb0ELb1ELb1ELb1ELb1ELb1EEEEEEEEEvNT_6ParamsE,"ax",@progbits
	.align	128
.text._ZN7cutlass13device_kernelIN5flash11enable_sm90INS1_16FlashAttnFwdSm90INS1_25CollectiveMainloopFwdSm90ILi2EN4cute5tupleIJNS5_1CILi1EEES8_S8_EEENS6_IJNS7_ILi64EEESA_SA_EEELi512ENS_10bfloat16_tEfNS_4arch4Sm90ELb1ELb0ELb1ELb1ELb1ELb0ELb1ELb0ELb0ELb1ELb0ELb0EEENS1_21CollectiveEpilogueFwdINS6_IJSA_NS7_ILi512EEESA_EEES9_SC_SE_Li256ELb1ELb1ELb0ELb0EEENS1_36VarlenDynamicPersistentTileSchedulerILi64ELi64ELi256ELi128ELb0ELb1ELb1ELb1ELb1ELb1EEEEEEEEEvNT_6ParamsE:
        .type           _ZN7cutlass13device_kernelIN5flash11enable_sm90INS1_16FlashAttnFwdSm90INS1_25CollectiveMainloopFwdSm90ILi2EN4cute5tupleIJNS5_1CILi1EEES8_S8_EEENS6_IJNS7_ILi64EEESA_SA_EEELi512ENS_10bfloat16_tEfNS_4arch4Sm90ELb1ELb0ELb1ELb1ELb1ELb0ELb1ELb0ELb0ELb1ELb0ELb0EEENS1_21CollectiveEpilogueFwdINS6_IJSA_NS7_ILi512EEESA_EEES9_SC_SE_Li256ELb1ELb1ELb0ELb0EEENS1_36VarlenDynamicPersistentTileSchedulerILi64ELi64ELi256ELi128ELb0ELb1ELb1ELb1ELb1ELb1EEEEEEEEEvNT_6ParamsE,@function
        .size           _ZN7cutlass13device_kernelIN5flash11enable_sm90INS1_16FlashAttnFwdSm90INS1_25CollectiveMainloopFwdSm90ILi2EN4cute5tupleIJNS5_1CILi1EEES8_S8_EEENS6_IJNS7_ILi64EEESA_SA_EEELi512ENS_10bfloat16_tEfNS_4arch4Sm90ELb1ELb0ELb1ELb1ELb1ELb0ELb1ELb0ELb0ELb1ELb0ELb0EEENS1_21CollectiveEpilogueFwdINS6_IJSA_NS7_ILi512EEESA_EEES9_SC_SE_Li256ELb1ELb1ELb0ELb0EEENS1_36VarlenDynamicPersistentTileSchedulerILi64ELi64ELi256ELi128ELb0ELb1ELb1ELb1ELb1ELb1EEEEEEEEEvNT_6ParamsE,(.L_x_5822 - _ZN7cutlass13device_kernelIN5flash11enable_sm90INS1_16FlashAttnFwdSm90INS1_25CollectiveMainloopFwdSm90ILi2EN4cute5tupleIJNS5_1CILi1EEES8_S8_EEENS6_IJNS7_ILi64EEESA_SA_EEELi512ENS_10bfloat16_tEfNS_4arch4Sm90ELb1ELb0ELb1ELb1ELb1ELb0ELb1ELb0ELb0ELb1ELb0ELb0EEENS1_21CollectiveEpilogueFwdINS6_IJSA_NS7_ILi512EEESA_EEES9_SC_SE_Li256ELb1ELb1ELb0ELb0EEENS1_36VarlenDynamicPersistentTileSchedulerILi64ELi64ELi256ELi128ELb0ELb1ELb1ELb1ELb1ELb1EEEEEEEEEvNT_6ParamsE)
        .other          _ZN7cutlass13device_kernelIN5flash11enable_sm90INS1_16FlashAttnFwdSm90INS1_25CollectiveMainloopFwdSm90ILi2EN4cute5tupleIJNS5_1CILi1EEES8_S8_EEENS6_IJNS7_ILi64EEESA_SA_EEELi512ENS_10bfloat16_tEfNS_4arch4Sm90ELb1ELb0ELb1ELb1ELb1ELb0ELb1ELb0ELb0ELb1ELb0ELb0EEENS1_21CollectiveEpilogueFwdINS6_IJSA_NS7_ILi512EEESA_EEES9_SC_SE_Li256ELb1ELb1ELb0ELb0EEENS1_36VarlenDynamicPersistentTileSchedulerILi64ELi64ELi256ELi128ELb0ELb1ELb1ELb1ELb1ELb1EEEEEEEEEvNT_6ParamsE,@"STO_CUDA_ENTRY STV_DEFAULT"
_ZN7cutlass13device_kernelIN5flash11enable_sm90INS1_16FlashAttnFwdSm90INS1_25CollectiveMainloopFwdSm90ILi2EN4cute5tupleIJNS5_1CILi1EEES8_S8_EEENS6_IJNS7_ILi64EEESA_SA_EEELi512ENS_10bfloat16_tEfNS_4arch4Sm90ELb1ELb0ELb1ELb1ELb1ELb0ELb1ELb0ELb0ELb1ELb0ELb0EEENS1_21CollectiveEpilogueFwdINS6_IJSA_NS7_ILi512EEESA_EEES9_SC_SE_Li256ELb1ELb1ELb0ELb0EEENS1_36VarlenDynamicPersistentTileSchedulerILi64ELi64ELi256ELi128ELb0ELb1ELb1ELb1ELb1ELb1EEEEEEEEEvNT_6ParamsE:
        /* <DEDUP_REMOVED lines=43> */
.L_x_5106:
        /* <DEDUP_REMOVED lines=22> */
.L_x_5107:
        /* <DEDUP_REMOVED lines=18> */
.L_x_5108:
        /* <DEDUP_REMOVED lines=22> */
.L_x_5109:
        /* <DEDUP_REMOVED lines=23> */
.L_x_5110:
        /* <DEDUP_REMOVED lines=8> */
.L_x_5112:
[----:B------:R-:W-:-:S08]  /*0880*/  NOP ;  /* 0x0000000000007918 */ /* 0x000fd00000000000 */
[----:B------:R-:W0:Y:S02]  /*0890*/  USETMAXREG.TRY_ALLOC.CTAPOOL UP0, 0xe8 ;  /* 0x000000e8000079c8 */ /* 0x000e240008000600 */
[----:B0-----:R-:W-:-:S13]  /*08a0*/  PLOP3.LUT P0, PT, PT, PT, UP0, 0x80, 0x0 ;  /* 0x000000000000781c */ /* 0x001fda0003f0f008 */
[----:B------:R-:W-:Y:S05]  /*08b0*/  @!P0 BRA `(.L_x_5112) ;  /* 0xfffffffc00f08947 */ /* 0x000fea000383ffff */
[----:B------:R-:W0:Y:S01]  /*08c0*/  S2R R2, SR_TID.X ;  /* 0x0000000000027919 */ /* 0x000e220000002100 */
[----:B------:R-:W-:Y:S01]  /*08d0*/  MOV R17, 0x400 ;  /* 0x0000040000117802 */ /* 0x000fe20000000f00 */
[----:B------:R-:W-:Y:S01]  /*08e0*/  ULDC UR4, c[0x0][0xd3c] ;  /* 0x00034f0000047ab9 */ /* 0x000fe20000000800 */
[----:B------:R-:W1:Y:S01]  /*08f0*/  S2R R202, SR_CgaCtaId ;  /* 0x0000000000ca7919 */ /* 0x000e620000008800 */
[----:B0-----:R-:W-:-:S04]  /*0900*/  LOP3.LUT R0, R2, 0xffffff80, RZ, 0xc0, !PT ;  /* 0xffffff8002007812 */ /* 0x001fc800078ec0ff */
[----:B------:R-:W-:Y:S02]  /*0910*/  ISETP.NE.AND P0, PT, R0, 0x80, PT ;  /* 0x000000800000780c */ /* 0x000fe40003f05270 */
[----:B-1----:R-:W-:-:S11]  /*0920*/  LEA R17, R202, R17, 0x18 ;  /* 0x00000011ca117211 */ /* 0x002fd600078ec0ff */
[----:B------:R-:W-:Y:S06]  /*0930*/  @!P0 BAR.ARV 0x8, 0x100 ;  /* 0x0204000000008b1d */ /* 0x000fec0000002000 */
[----:B------:R-:W-:-:S13]  /*0940*/  ISETP.GE.U32.AND P0, PT, R2, 0x100, PT ;  /* 0x000001000200780c */ /* 0x000fda0003f06070 */
[----:B------:R-:W-:Y:S08]  /*0950*/  @P0 BAR.ARV 0xf, 0x100 ;  /* 0x03c4000000000b1d */ /* 0x000ff00000002000 */
[----:B------:R-:W-:Y:S06]  /*0960*/  BAR.SYNC.DEFER_BLOCKING 0x5, 0x180 ;  /* 0x0146000000007b1d */ /* 0x000fec0000010000 */
[----:B------:R-:W0:Y:S02]  /*0970*/  LDS.128 R12, [R17+0x388d0] ;  /* 0x0388d000110c7984 */ /* 0x000e240000000c00 */
[----:B------:R-:W-:Y:S06]  /*0980*/  BAR.ARV 0x4, 0x180 ;  /* 0x0106000000007b1d */ /* 0x000fec0000002000 */
[----:B0-----:R-:W-:-:S13]  /*0990*/  ISETP.GE.AND P0, PT, R15, UR4, PT ;  /* 0x000000040f007c0c */ /* 0x001fda000bf06270 */
[----:B------:R-:W-:Y:S05]  /*09a0*/  @P0 EXIT ;  /* 0x000000000000094d */ /* 0x000fea0003800000 */
[----:B------:R-:W-:Y:S01]  /*09b0*/  VIADD R205, R2, 0xffffff80 ;  /* 0xffffff8002cd7836 */ /* 0x000fe20000000000 */
[----:B------:R-:W-:Y:S01]  /*09c0*/  R2UR UR6, R14 ;  /* 0x000000000e0672ca */ /* 0x000fe200000e0000 */
[----:B------:R-:W-:Y:S01]  /*09d0*/  IMAD.MOV.U32 R189, RZ, RZ, 0x40 ;  /* 0x00000040ffbd7424 */ /* 0x000fe200078e00ff */
[----:B------:R-:W-:Y:S01]  /*09e0*/  R2UR UR5, R13 ;  /* 0x000000000d0572ca */ /* 0x000fe200000e0000 */
[----:B------:R-:W-:Y:S01]  /*09f0*/  IMAD.MOV.U32 R16, RZ, RZ, RZ ;  /* 0x000000ffff107224 */ /* 0x000fe200078e00ff */
[----:B------:R-:W-:Y:S01]  /*0a00*/  SHF.R.S32.HI R0, RZ, 0x1f, R205 ;  /* 0x0000001fff007819 */ /* 0x000fe200000114cd */
[----:B------:R-:W-:Y:S01]  /*0a10*/  ULOP3.LUT UR41, UR42, 0x1, URZ, 0xfc, !UPT ;  /* 0x000000012a297892 */ /* 0x000fe2000f8efc3f */
[----:B------:R-:W-:Y:S02]  /*0a20*/  UMOV UR36, URZ ;  /* 0x0000003f00247c82 */ /* 0x000fe40008000000 */
[CC--:B------:R-:W-:Y:S02]  /*0a30*/  LEA.HI R3, R0.reuse, R205.reuse, RZ, 0x4 ;  /* 0x000000cd00037211 */ /* 0x0c0fe400078f20ff */
[----:B------:R-:W-:-:S02]  /*0a40*/  LEA.HI R198, R0, R205, RZ, 0x3 ;  /* 0x000000cd00c67211 */ /* 0x000fc400078f18ff */
[----:B------:R-:W-:Y:S02]  /*0a50*/  SHF.R.S32.HI R2, RZ, 0x4, R3 ;  /* 0x00000004ff027819 */ /* 0x000fe40000011403 */
[C---:B------:R-:W-:Y:S02]  /*0a60*/  LOP3.LUT R6, R3.reuse, 0xfffffff0, RZ, 0xc0, !PT ;  /* 0xfffffff003067812 */ /* 0x040fe400078ec0ff */
[----:B------:R-:W-:-:S03]  /*0a70*/  LEA.HI R4, R3, R2, RZ, 0x1 ;  /* 0x0000000203047211 */ /* 0x000fc600078f08ff */
[----:B------:R-:W-:Y:S01]  /*0a80*/  IMAD.IADD R6, R205, 0x1, -R6 ;  /* 0x00000001cd067824 */ /* 0x000fe200078e0a06 */
[----:B------:R-:W-:Y:S02]  /*0a90*/  LOP3.LUT R5, R4, 0x1ffffffe, RZ, 0xc0, !PT ;  /* 0x1ffffffe04057812 */ /* 0x000fe400078ec0ff */
[----:B------:R-:W-:-:S03]  /*0aa0*/  LEA.HI R4, R0, R205, RZ, 0x5 ;  /* 0x000000cd00047211 */ /* 0x000fc600078f28ff */
[----:B------:R-:W-:Y:S01]  /*0ab0*/  IMAD.IADD R8, R2, 0x1, -R5 ;  /* 0x0000000102087824 */ /* 0x000fe200078e0a05 */
[-C--:B------:R-:W-:Y:S02]  /*0ac0*/  LEA.HI R2, R0, R205.reuse, RZ, 0x7 ;  /* 0x000000cd00027211 */ /* 0x080fe400078f38ff */
[--C-:B------:R-:W-:Y:S01]  /*0ad0*/  SHF.R.S32.HI R10, RZ, 0x5, R4.reuse ;  /* 0x00000005ff0a7819 */ /* 0x100fe20000011404 */
[----:B------:R-:W-:Y:S01]  /*0ae0*/  IMAD.SHL.U32 R8, R8, 0x8, RZ ;  /* 0x0000000808087824 */ /* 0x000fe200078e00ff */
[----:B------:R-:W-:Y:S02]  /*0af0*/  SHF.R.S32.HI R3, RZ, 0x1f, R4 ;  /* 0x0000001fff037819 */ /* 0x000fe40000011404 */
        /* <DEDUP_REMOVED lines=13> */
[-C--:B------:R-:W-:Y:S01]  /*0bd0*/  LEA.HI R5, R3, R4.reuse, RZ, 0x2 ;  /* 0x0000000403057211 */ /* 0x080fe200078f10ff */
[----:B------:R-:W-:Y:S01]  /*0be0*/  IMAD R203, R11, 0x10, R14 ;  /* 0x000000100bcb7824 */ /* 0x000fe200078e020e */
[C---:B------:R-:W-:Y:S01]  /*0bf0*/  LOP3.LUT R9, R7.reuse, 0xfffffff8, RZ, 0xc0, !PT ;  /* 0xfffffff807097812 */ /* 0x040fe200078ec0ff */
[----:B------:R-:W-:Y:S01]  /*0c00*/  IMAD.SHL.U32 R7, R7, 0x40, RZ ;  /* 0x0000004007077824 */ /* 0x000fe200078e00ff */
[----:B------:R-:W-:Y:S01]  /*0c10*/  LOP3.LUT R11, R5, 0x7ffffffc, RZ, 0xc0, !PT ;  /* 0x7ffffffc050b7812 */ /* 0x000fe200078ec0ff */
[----:B------:R-:W-:Y:S01]  /*0c20*/  IMAD.U32 R203, R203, 0x40, R8 ;  /* 0x00000040cbcb7824 */ /* 0x000fe200078e0008 */
[----:B------:R-:W-:Y:S01]  /*0c30*/  LOP3.LUT R0, R198, 0xfffffff8, RZ, 0xc0, !PT ;  /* 0xfffffff8c6007812 */ /* 0x000fe200078ec0ff */
[----:B------:R-:W-:Y:S01]  /*0c40*/  IMAD.IADD R9, R6, 0x1, -R9 ;  /* 0x0000000106097824 */ /* 0x000fe200078e0a09 */
[----:B------:R-:W-:Y:S01]  /*0c50*/  LEA.HI R6, R3, R4, RZ, 0x5 ;  /* 0x0000000403067211 */ /* 0x000fe200078f28ff */
[----:B------:R-:W-:Y:S01]  /*0c60*/  IMAD.IADD R11, R4, 0x1, -R11 ;  /* 0x00000001040b7824 */ /* 0x000fe200078e0a0b */
[--C-:B------:R-:W-:Y:S01]  /*0c70*/  SHF.R.S32.HI R3, RZ, 0x2, R5.reuse ;  /* 0x00000002ff037819 */ /* 0x100fe20000011405 */
[----:B------:R-:W-:Y:S01]  /*0c80*/  IMAD.IADD R197, R205, 0x1, -R0 ;  /* 0x00000001cdc57824 */ /* 0x000fe200078e0a00 */
[----:B------:R-:W-:Y:S01]  /*0c90*/  SHF.R.S32.HI R4, RZ, 0x1f, R5 ;  /* 0x0000001fff047819 */ /* 0x000fe20000011405 */
[----:B------:R-:W-:Y:S01]  /*0ca0*/  IMAD.SHL.U32 R5, R9, 0x40, RZ ;  /* 0x0000004009057824 */ /* 0x000fe200078e00ff */
[----:B------:R-:W-:Y:S01]  /*0cb0*/  LOP3.LUT R7, R7, 0x7ffffe00, RZ, 0xc0, !PT ;  /* 0x7ffffe0007077812 */ /* 0x000fe200078ec0ff */
[----:B------:R-:W-:Y:S01]  /*0cc0*/  IMAD.SHL.U32 R23, R197, 0x8, RZ ;  /* 0x00000008c5177824 */ /* 0x000fe200078e00ff */
[----:B------:R-:W-:Y:S01]  /*0cd0*/  LEA.HI R4, R4, R3, RZ, 0x3 ;  /* 0x0000000304047211 */ /* 0x000fe200078f18ff */
[----:B------:R-:W-:Y:S01]  /*0ce0*/  IMAD.SHL.U32 R18, R11, 0x2, RZ ;  /* 0x000000020b127824 */ /* 0x000fe200078e00ff */
[----:B------:R-:W-:Y:S01]  /*0cf0*/  LOP3.LUT R5, R5, 0x1c0, RZ, 0xc0, !PT ;  /* 0x000001c005057812 */ /* 0x000fe200078ec0ff */
[----:B------:R-:W-:Y:S01]  /*0d00*/  IMAD R7, R10, 0x400, R7 ;  /* 0x000004000a077824 */ /* 0x000fe200078e0207 */
[----:B------:R-:W-:Y:S01]  /*0d10*/  R2P PR, R9, 0x6 ;  /* 0x0000000609007804 */ /* 0x000fe20000000000 */
[----:B------:R-:W-:Y:S01]  /*0d20*/  VIADD R196, R23, 0x40 ;  /* 0x0000004017c47836 */ /* 0x000fe20000000000 */
[----:B------:R-:W-:Y:S01]  /*0d30*/  LOP3.LUT R8, R5, 0x8, R8, 0xf8, !PT ;  /* 0x0000000805087812 */ /* 0x000fe200078ef808 */
[C---:B------:R-:W-:Y:S01]  /*0d40*/  VIADD R195, R23.reuse, 0x80 ;  /* 0x0000008017c37836 */ /* 0x040fe20000000000 */
[----:B------:R-:W-:Y:S01]  /*0d50*/  SHF.R.U32.HI R5, RZ, 0x3, R5 ;  /* 0x00000003ff057819 */ /* 0x000fe20000011605 */
[C---:B------:R-:W-:Y:S01]  /*0d60*/  VIADD R194, R23.reuse, 0xc0 ;  /* 0x000000c017c27836 */ /* 0x040fe20000000000 */
[----:B------:R-:W-:Y:S01]  /*0d70*/  LEA.HI R13, R12, R12, RZ, 0x1 ;  /* 0x0000000c0c0d7211 */ /* 0x000fe200078f08ff */
[C---:B------:R-:W-:Y:S01]  /*0d80*/  VIADD R193, R23.reuse, 0x100 ;  /* 0x0000010017c17836 */ /* 0x040fe20000000000 */
[----:B------:R-:W-:Y:S01]  /*0d90*/  LOP3.LUT R8, R8, R5, RZ, 0x3c, !PT ;  /* 0x0000000508087212 */ /* 0x000fe200078e3cff */
[C---:B------:R-:W-:Y:S01]  /*0da0*/  VIADD R192, R23.reuse, 0x140 ;  /* 0x0000014017c07836 */ /* 0x040fe20000000000 */
[----:B------:R-:W-:Y:S01]  /*0db0*/  LOP3.LUT R4, R4, 0xfffffff8, RZ, 0xc0, !PT ;  /* 0xfffffff804047812 */ /* 0x000fe200078ec0ff */
[----:B------:R-:W-:Y:S01]  /*0dc0*/  VIADD R201, R23, 0x180 ;  /* 0x0000018017c97836 */ /* 0x000fe20000000000 */
[----:B------:R-:W-:Y:S01]  /*0dd0*/  LEA.HI R2, R2, R199, RZ, 0x1 ;  /* 0x000000c702027211 */ /* 0x000fe200078f08ff */
[----:B------:R-:W-:Y:S01]  /*0de0*/  IMAD.IADD R8, R7, 0x1, R8 ;  /* 0x0000000107087824 */ /* 0x000fe200078e0208 */
[----:B------:R-:W-:Y:S01]  /*0df0*/  LOP3.LUT R13, R13, 0x1ffffffe, RZ, 0xc0, !PT ;  /* 0x1ffffffe0d0d7812 */ /* 0x000fe200078ec0ff */
[----:B------:R-:W-:Y:S01]  /*0e00*/  IMAD.IADD R3, R3, 0x1, -R4 ;  /* 0x0000000103037824 */ /* 0x000fe200078e0a04 */
[----:B------:R-:W-:Y:S01]  /*0e10*/  SHF.R.S32.HI R6, RZ, 0x5, R6 ;  /* 0x00000005ff067819 */ /* 0x000fe20000011406 */
[----:B------:R-:W-:Y:S01]  /*0e20*/  IMAD R185, R8, 0x2, R17 ;  /* 0x0000000208b97824 */ /* 0x000fe200078e0211 */
[----:B------:R-:W-:Y:S01]  /*0e30*/  LOP3.LUT R0, R2, 0xfffffe, RZ, 0xc0, !PT ;  /* 0x00fffffe02007812 */ /* 0x000fe200078ec0ff */
[----:B------:R-:W-:Y:S01]  /*0e40*/  VIADD R200, R23, 0x1c0 ;  /* 0x000001c017c87836 */ /* 0x000fe20000000000 */
[----:B------:R-:W-:Y:S01]  /*0e50*/  SEL R189, R189, 0xffffffc0, !P2 ;  /* 0xffffffc0bdbd7807 */ /* 0x000fe20005000000 */
        /* <DEDUP_REMOVED lines=8> */
[----:B------:R-:W-:Y:S01]  /*0ee0*/  IMAD.IADD R0, R199, 0x1, -R0 ;  /* 0x00000001c7007824 */ /* 0x000fe200078e0a00 */
[----:B------:R-:W-:Y:S01]  /*0ef0*/  SHF.R.S32.HI R209, RZ, 0x1f, R193 ;  /* 0x0000001fffd17819 */ /* 0x000fe200000114c1 */
[C---:B------:R-:W-:Y:S01]  /*0f00*/  @P1 VIADD R188, R190.reuse, 0xffffffe0 ;  /* 0xffffffe0bebc1836 */ /* 0x040fe20000000000 */
[----:B------:R-:W-:Y:S01]  /*0f10*/  SHF.R.S32.HI R208, RZ, 0x1f, R192 ;  /* 0x0000001fffd07819 */ /* 0x000fe200000114c0 */
[----:B------:R-:W-:Y:S01]  /*0f20*/  IMAD.IADD R190, R190, 0x1, R189 ;  /* 0x00000001bebe7824 */ /* 0x000fe200078e02bd */
[----:B------:R-:W-:Y:S01]  /*0f30*/  SHF.R.S32.HI R207, RZ, 0x1f, R201 ;  /* 0x0000001fffcf7819 */ /* 0x000fe200000114c9 */
[----:B------:R-:W-:Y:S01]  /*0f40*/  IMAD.MOV.U32 R7, RZ, RZ, R15 ;  /* 0x000000ffff077224 */ /* 0x000fe200078e000f */
[----:B------:R-:W-:Y:S01]  /*0f50*/  SHF.R.S32.HI R206, RZ, 0x1f, R200 ;  /* 0x0000001fffce7819 */ /* 0x000fe200000114c8 */
[----:B------:R-:W-:-:S02]  /*0f60*/  IMAD.MOV.U32 R2, RZ, RZ, RZ ;  /* 0x000000ffff027224 */ /* 0x000fc400078e00ff */
[----:B------:R-:W-:Y:S02]  /*0f70*/  IMAD.SHL.U32 R184, R0, 0x100, RZ ;  /* 0x0000010000b87824 */ /* 0x000fe400078e00ff */
[----:B------:R-:W-:Y:S02]  /*0f80*/  IMAD R191, R13, 0x8, R22 ;  /* 0x000000080dbf7824 */ /* 0x000fe400078e0216 */
[----:B------:R-:W-:-:S07]  /*0f90*/  IMAD.IADD R189, R189, 0x1, R188 ;  /* 0x00000001bdbd7824 */ /* 0x000fce00078e02bc */
.L_x_5171:
[----:B0-2-4-:R-:W0:Y:S01]  /*0fa0*/  LDC.64 R4, c[0x0][0xd88] ;  /* 0x00036200ff047b82 */ /* 0x015e220000000a00 */
[----:B------:R-:W-:Y:S01]  /*0fb0*/  ULDC.64 UR8, c[0x0][0xb20] ;  /* 0x0002c80000087ab9 */ /* 0x000fe20000000a00 */
[----:B------:R-:W-:-:S06]  /*0fc0*/  ULDC.64 UR10, c[0x0][0xb10] ;  /* 0x0002c400000a7ab9 */ /* 0x000fcc0000000a00 */
[----:B-1-3--:R-:W1:Y:S08]  /*0fd0*/  LDC.64 R8, c[0x0][0x418] ;  /* 0x00010600ff087b82 */ /* 0x00ae700000000a00 */
[----:B------:R-:W2:Y:S01]  /*0fe0*/  LDC R0, c[0x0][0x424] ;  /* 0x00010900ff007b82 */ /* 0x000ea20000000800 */
[----:B0-----:R-:W-:Y:S01]  /*0ff0*/  IMAD.WIDE R4, R7, 0x4, R4 ;  /* 0x0000000407047825 */ /* 0x001fe200078e0204 */
[----:B------:R-:W-:-:S06]  /*1000*/  UISETP.NE.U32.AND UP0, UPT, UR8, URZ, UPT ;  /* 0x0000003f0800728c */ /* 0x000fcc000bf05070 */
[----:B------:R-:W0:Y:S01]  /*1010*/  LDC R7, c[0x0][0x2f0] ;  /* 0x0000bc00ff077b82 */ /* 0x000e220000000800 */
[----:B------:R-:W3:Y:S01]  /*1020*/  LDG.E R4, desc[UR44][R4.64] ;  /* 0x0000002c04047981 */ /* 0x000ee2000c1e1900 */
[----:B------:R-:W-:Y:S01]  /*1030*/  UISETP.NE.AND.EX UP0, UPT, UR9, URZ, UPT, UP0 ;  /* 0x0000003f0900728c */ /* 0x000fe2000bf05300 */
[----:B------:R-:W-:Y:S01]  /*1040*/  IMAD.MOV.U32 R6, RZ, RZ, RZ ;  /* 0x000000ffff067224 */ /* 0x000fe200078e00ff */
[----:B------:R-:W-:-:S04]  /*1050*/  UISETP.NE.U32.AND UP1, UPT, UR10, URZ, UPT ;  /* 0x0000003f0a00728c */ /* 0x000fc8000bf25070 */
[----:B------:R-:W-:Y:S01]  /*1060*/  UISETP.NE.AND.EX UP1, UPT, UR11, URZ, UPT, UP1 ;  /* 0x0000003f0b00728c */ /* 0x000fe2000bf25310 */
[----:B------:R-:W-:-:S05]  /*1070*/  PLOP3.LUT P0, PT, PT, PT, UP0, 0x80, 0x0 ;  /* 0x000000000000781c */ /* 0x000fca0003f0f008 */
[----:B------:R-:W-:Y:S02]  /*1080*/  PLOP3.LUT P2, PT, PT, PT, UP1, 0x80, 0x0 ;  /* 0x000000000000781c */ /* 0x000fe40003f4f018 */
[----:B---3--:R-:W-:-:S13]  /*1090*/  R2UR UR40, R4 ;  /* 0x00000000042872ca */ /* 0x008fda00000e0000 */
[----:B------:R-:W-:Y:S02]  /*10a0*/  USHF.R.S32.HI UR39, URZ, 0x1f, UR40 ;  /* 0x0000001f3f277899 */ /* 0x000fe40008011428 */
[----:B------:R-:W-:-:S04]  /*10b0*/  @UP0 ULEA UR8, UP2, UR40, UR8, 0x2 ;  /* 0x0000000828080291 */ /* 0x000fc8000f84103f */
[----:B------:R-:W-:Y:S02]  /*10c0*/  @UP0 ULEA.HI.X UR9, UR40, UR9, UR39, 0x2, UP2 ;  /* 0x0000000928090291 */ /* 0x000fe400090f1427 */
[----:B------:R-:W-:Y:S01]  /*10d0*/  @UP1 ULEA UR10, UP0, UR40, UR10, 0x2 ;  /* 0x0000000a280a1291 */ /* 0x000fe2000f80103f */
[----:B------:R-:W-:-:S03]  /*10e0*/  IMAD.U32 R4, RZ, RZ, UR8 ;  /* 0x00000008ff047e24 */ /* 0x000fc6000f8e00ff */
[----:B------:R-:W-:Y:S01]  /*10f0*/  @UP1 ULEA.HI.X UR11, UR40, UR11, UR39, 0x2, UP0 ;  /* 0x0000000b280b1291 */ /* 0x000fe200080f1427 */
[----:B------:R-:W-:Y:S01]  /*1100*/  IMAD.U32 R5, RZ, RZ, UR9 ;  /* 0x00000009ff057e24 */ /* 0x000fe2000f8e00ff */
[----:B------:R-:W-:Y:S01]  /*1110*/  ULDC.64 UR8, c[0x0][0xb18] ;  /* 0x0002c60000087ab9 */ /* 0x000fe20000000a00 */
[----:B------:R-:W-:-:S03]  /*1120*/  IMAD.U32 R186, RZ, RZ, UR10 ;  /* 0x0000000affba7e24 */ /* 0x000fc6000f8e00ff */
[----:B------:R-:W-:Y:S01]  /*1130*/  IMAD.U32 R187, RZ, RZ, UR11 ;  /* 0x0000000bffbb7e24 */ /* 0x000fe2000f8e00ff */
[----:B------:R3:W5:Y:S04]  /*1140*/  @P0 LDG.E R6, desc[UR44][R4.64] ;  /* 0x0000002c04060981 */ /* 0x000768000c1e1900 */
[----:B------:R3:W5:Y:S01]  /*1150*/  @P2 LDG.E R186, desc[UR44][R186.64] ;  /* 0x0000002cbaba2981 */ /* 0x000762000c1e1900 */
[----:B-1----:R-:W-:Y:S01]  /*1160*/  ISETP.NE.U32.AND P0, PT, R8, RZ, PT ;  /* 0x000000ff0800720c */ /* 0x002fe20003f05070 */
[----:B------:R-:W-:Y:S01]  /*1170*/  UMOV UR38, UR6 ;  /* 0x0000000600267c82 */ /* 0x000fe20008000000 */
[----:B------:R-:W-:Y:S02]  /*1180*/  ISETP.NE.U32.AND P1, PT, RZ, UR8, PT ;  /* 0x00000008ff007c0c */ /* 0x000fe4000bf25070 */
[----:B------:R-:W-:-:S02]  /*1190*/  ISETP.NE.AND.EX P0, PT, R9, RZ, PT, P0 ;  /* 0x000000ff0900720c */ /* 0x000fc40003f05300 */
[----:B------:R-:W-:Y:S02]  /*11a0*/  ISETP.NE.AND.EX P1, PT, RZ, UR9, PT, P1 ;  /* 0x00000009ff007c0c */ /* 0x000fe4000bf25310 */
[----:B--2---:R-:W-:Y:S01]  /*11b0*/  SEL R0, R0, 0x1, P0 ;  /* 0x0000000100007807 */ /* 0x004fe20000000000 */
[----:B0--3--:R-:W-:Y:S10]  /*11c0*/  @P2 BRA `(.L_x_5113) ;  /* 0x0000000000302947 */ /* 0x009ff40003800000 */
[----:B------:R-:W-:Y:S01]  /*11d0*/  ULDC.64 UR6, c[0x0][0xaf8] ;  /* 0x0002be0000067ab9 */ /* 0x000fe20000000a00 */
[----:B-----5:R-:W0:Y:S01]  /*11e0*/  LDC R186, c[0x0][0x288] ;  /* 0x0000a200ffba7b82 */ /* 0x020e220000000800 */
[----:B------:R-:W-:-:S04]  /*11f0*/  ISETP.NE.U32.AND P0, PT, RZ, UR6, PT ;  /* 0x00000006ff007c0c */ /* 0x000fc8000bf05070 */
[----:B------:R-:W-:-:S13]  /*1200*/  ISETP.NE.AND.EX P0, PT, RZ, UR7, PT, P0 ;  /* 0x00000007ff007c0c */ /* 0x000fda000bf05300 */
[----:B------:R-:W-:Y:S05]  /*1210*/  @!P0 BRA `(.L_x_5113) ;  /* 0x00000000001c8947 */ /* 0x000fea0003800000 */
[----:B------:R-:W-:Y:S02]  /*1220*/  ULDC.64 UR6, c[0x0][0xaf8] ;  /* 0x0002be0000067ab9 */ /* 0x000fe40000000a00 */
[----:B------:R-:W-:-:S06]  /*1230*/  UIMAD.WIDE UR6, UR40, 0x4, UR6 ;  /* 0x00000004280678a5 */ /* 0x000fcc000f8e0206 */
[----:B------:R-:W-:Y:S02]  /*1240*/  IMAD.U32 R4, RZ, RZ, UR6 ;  /* 0x00000006ff047e24 */ /* 0x000fe4000f8e00ff */
[----:B------:R-:W-:-:S05]  /*1250*/  IMAD.U32 R5, RZ, RZ, UR7 ;  /* 0x00000007ff057e24 */ /* 0x000fca000f8e00ff */
[----:B0-----:R-:W2:Y:S04]  /*1260*/  LDG.E R186, desc[UR44][R4.64] ;  /* 0x0000002c04ba7981 */ /* 0x001ea8000c1e1900 */
[----:B------:R-:W2:Y:S02]  /*1270*/  LDG.E R3, desc[UR44][R4.64+0x4] ;  /* 0x0000042c04037981 */ /* 0x000ea4000c1e1900 */
[----:B--2---:R-:W-:-:S07]  /*1280*/  IMAD.IADD R186, R3, 0x1, -R186 ;  /* 0x0000000103ba7824 */ /* 0x004fce00078e0aba */
.L_x_5113:
[----:B------:R-:W-:Y:S01]  /*1290*/  IMAD R187, R0, R7, RZ ;  /* 0x0000000700bb7224 */ /* 0x000fe200078e02ff */
[----:B------:R-:W-:Y:S06]  /*12a0*/  @!P1 BRA `(.L_x_5114) ;  /* 0x0000000000189947 */ /* 0x000fec0003800000 */
[----:B------:R-:W-:-:S04]  /*12b0*/  ULEA UR4, UP0, UR40, UR8, 0x2 ;  /* 0x0000000828047291 */ /* 0x000fc8000f80103f */
[----:B------:R-:W-:Y:S02]  /*12c0*/  ULEA.HI.X UR6, UR40, UR9, UR39, 0x2, UP0 ;  /* 0x0000000928067291 */ /* 0x000fe400080f1427 */
[----:B------:R-:W-:-:S04]  /*12d0*/  IMAD.U32 R4, RZ, RZ, UR4 ;  /* 0x00000004ff047e24 */ /* 0x000fc8000f8e00ff */
[----:B------:R-:W-:-:S05]  /*12e0*/  IMAD.U32 R5, RZ, RZ, UR6 ;  /* 0x00000006ff057e24 */ /* 0x000fca000f8e00ff */
[----:B------:R1:W5:Y:S01]  /*12f0*/  LDG.E R187, desc[UR44][R4.64] ;  /* 0x0000002c04bb7981 */ /* 0x000362000c1e1900 */
[----:B------:R-:W-:Y:S05]  /*1300*/  BRA `(.L_x_5115) ;  /* 0x00000000002c7947 */ /* 0x000fea0003800000 */
.L_x_5114:
        /* <DEDUP_REMOVED lines=9> */
[----:B------:R-:W2:Y:S02]  /*13a0*/  LDG.E R0, desc[UR44][R4.64+0x4] ;  /* 0x0000042c04007981 */ /* 0x000ea4000c1e1900 */
[----:B--2---:R-:W-:-:S07]  /*13b0*/  IMAD.IADD R187, R0, 0x1, -R187 ;  /* 0x0000000100bb7824 */ /* 0x004fce00078e0abb */
.L_x_5115:
[----:B------:R-:W-:Y:S01]  /*13c0*/  UISETP.NE.AND UP0, UPT, UR43, 0x1, UPT ;  /* 0x000000012b00788c */ /* 0x000fe2000bf05270 */
[----:B-----5:R-:W-:Y:S01]  /*13d0*/  IMAD.IADD R187, R187, 0x1, -R6 ;  /* 0x00000001bbbb7824 */ /* 0x020fe200078e0a06 */
[----:B------:R-:W-:-:S03]  /*13e0*/  USHF.L.U32 UR37, UR5, 0x6, URZ ;  /* 0x0000000605257899 */ /* 0x000fc6000800063f */
[----:B------:R-:W-:Y:S01]  /*13f0*/  VIADD R0, R187, 0x3f ;  /* 0x0000003fbb007836 */ /* 0x000fe20000000000 */
[----:B------:R-:W-:-:S04]  /*1400*/  PLOP3.LUT P0, PT, PT, PT, UP0, 0x80, 0x0 ;  /* 0x000000000000781c */ /* 0x000fc80003f0f008 */
[----:B------:R-:W-:-:S04]  /*1410*/  SHF.R.S32.HI R3, RZ, 0x1f, R0 ;  /* 0x0000001fff037819 */ /* 0x000fc80000011400 */
[----:B------:R-:W-:-:S04]  /*1420*/  LEA.HI R3, R3, R0, RZ, 0x6 ;  /* 0x0000000003037211 */ /* 0x000fc800078f30ff */
[----:B------:R-:W-:Y:S01]  /*1430*/  SHF.R.S32.HI R168, RZ, 0x6, R3 ;  /* 0x00000006ffa87819 */ /* 0x000fe20000011403 */
[----:B------:R-:W-:Y:S06]  /*1440*/  @!P0 BRA `(.L_x_5116) ;  /* 0x0000001c00508947 */ /* 0x000fec0003800000 */
[----:B------:R-:W2:Y:S01]  /*1450*/  LDC R0, c[0x0][0x448] ;  /* 0x00011200ff007b82 */ /* 0x000ea20000000800 */
[----:B------:R-:W-:Y:S01]  /*1460*/  UIADD3 UR4, UR37, 0x3f, URZ ;  /* 0x0000003f25047890 */ /* 0x000fe2000fffe03f */
[----:B0-----:R-:W-:Y:S02]  /*1470*/  IADD3 R187, R187, 0x40, -R186 ;  /* 0x00000040bbbb7810 */ /* 0x001fe40007ffe8ba */
        /* <DEDUP_REMOVED lines=21> */
[----:B--2---:R-:W-:Y:S01]  /*15d0*/  ISETP.NE.AND P0, PT, R0, 0x1, PT ;  /* 0x000000010000780c */ /* 0x004fe20003f05270 */
        /* <DEDUP_REMOVED lines=15> */
[----:B------:R-:W-:Y:S01]  /*16d0*/  CS2R R92, SRZ ;  /* 0x00000000005c7805 */ /* 0x000fe2000001ff00 */
[----:B------:R-:W-:Y:S01]  /*16e0*/  IMAD.MOV.U32 R19, RZ, RZ, RZ ;  /* 0x000000ffff137224 */ /* 0x000fe200078e00ff */
[----:B------:R-:W-:Y:S02]  /*16f0*/  CS2R R88, SRZ ;  /* 0x0000000000587805 */ /* 0x000fe4000001ff00 */
[----:B------:R-:W-:Y:S02]  /*1700*/  CS2R R86, SRZ ;  /* 0x0000000000567805 */ /* 0x000fe4000001ff00 */
[----:B------:R-:W-:Y:S01]  /*1710*/  CS2R R84, SRZ ;  /* 0x0000000000547805 */ /* 0x000fe2000001ff00 */
[----:B-1----:R-:W1:Y:S01]  /*1720*/  @P0 LDC R4, c[0x0][0x450] ;  /* 0x00011400ff040b82 */ /* 0x002e620000000800 */
        /* <DEDUP_REMOVED lines=15> */
[----:B0-----:R-:W-:Y:S01]  /*1820*/  @P0 IMAD.HI.U32 R3, R3, UR4, RZ ;  /* 0x0000000403030c27 */ /* 0x001fe2000f8e00ff */
[----:B------:R-:W-:Y:S02]  /*1830*/  CS2R R14, SRZ ;  /* 0x00000000000e7805 */ /* 0x000fe4000001ff00 */
[----:B------:R-:W-:Y:S02]  /*1840*/  CS2R R12, SRZ ;  /* 0x00000000000c7805 */ /* 0x000fe4000001ff00 */
[----:B------:R-:W-:Y:S02]  /*1850*/  CS2R R170, SRZ ;  /* 0x0000000000aa7805 */ /* 0x000fe4000001ff00 */
[----:B------:R-:W-:Y:S01]  /*1860*/  CS2R R38, SRZ ;  /* 0x0000000000267805 */ /* 0x000fe2000001ff00 */
[----:B------:R-:W-:Y:S01]  /*1870*/  IMAD.MOV.U32 R169, RZ, RZ, RZ ;  /* 0x000000ffffa97224 */ /* 0x000fe200078e00ff */
[----:B------:R-:W-:-:S02]  /*1880*/  CS2R R172, SRZ ;  /* 0x0000000000ac7805 */ /* 0x000fc4000001ff00 */
[----:B------:R-:W-:Y:S02]  /*1890*/  CS2R R34, SRZ ;  /* 0x0000000000227805 */ /* 0x000fe4000001ff00 */
[----:B-1----:R-:W-:Y:S02]  /*18a0*/  @P0 SHF.R.U32.HI R0, RZ, R4, R3 ;  /* 0x00000004ff000219 */ /* 0x002fe40000011603 */
[----:B------:R-:W-:Y:S02]  /*18b0*/  CS2R R10, SRZ ;  /* 0x00000000000a7805 */ /* 0x000fe4000001ff00 */
[----:B------:R-:W-:Y:S02]  /*18c0*/  PLOP3.LUT P0, PT, PT, PT, PT, 0x80, 0x0 ;  /* 0x000000000000781c */ /* 0x000fe40003f0f070 */
[----:B------:R-:W-:Y:S02]  /*18d0*/  CS2R R174, SRZ ;  /* 0x0000000000ae7805 */ /* 0x000fe4000001ff00 */
[----:B------:R-:W-:Y:S01]  /*18e0*/  MOV R31, RZ ;  /* 0x000000ff001f7202 */ /* 0x000fe20000000f00 */
[----:B------:R-:W-:-:S02]  /*18f0*/  IMAD.IADD R0, R187, 0x1, R0 ;  /* 0x00000001bb007824 */ /* 0x000fc400078e0200 */
[----:B------:R-:W-:Y:S02]  /*1900*/  IMAD.MOV.U32 R27, RZ, RZ, RZ ;  /* 0x000000ffff1b7224 */ /* 0x000fe400078e00ff */
[----:B------:R-:W-:Y:S01]  /*1910*/  IMAD.MOV.U32 R9, RZ, RZ, RZ ;  /* 0x000000ffff097224 */ /* 0x000fe200078e00ff */
[----:B------:R-:W-:Y:S01]  /*1920*/  SHF.R.S32.HI R3, RZ, 0x1f, R0 ;  /* 0x0000001fff037819 */ /* 0x000fe20000011400 */
[----:B------:R-:W-:-:S03]  /*1930*/  IMAD.MOV.U32 R20, RZ, RZ, RZ ;  /* 0x000000ffff147224 */ /* 0x000fc600078e00ff */
        /* <DEDUP_REMOVED lines=35> */
[----:B------:R-:W-:Y:S02]  /*1b70*/  IMAD R0, R2, 0x1000, R7 ;  /* 0x0000100002007824 */ /* 0x000fe400078e0207 */
[C---:B------:R-:W-:Y:S02]  /*1b80*/  VIADD R6, R3.reuse, 0x4 ;  /* 0x0000000403067836 */ /* 0x040fe40000000000 */
[C---:B------:R-:W-:Y:S01]  /*1b90*/  VIADD R5, R0.reuse, 0x80 ;  /* 0x0000008000057836 */ /* 0x040fe20000000000 */
[----:B------:R-:W-:Y:S01]  /*1ba0*/  R2UR UR14, R0 ;  /* 0x00000000000e72ca */ /* 0x000fe200000e0000 */
[----:B------:R-:W-:Y:S01]  /*1bb0*/  VIADD R3, R3, 0x6 ;  /* 0x0000000603037836 */ /* 0x000fe20000000000 */
        /* <DEDUP_REMOVED lines=24> */
.L_x_5118:
[----:B------:R-:W-:Y:S01]  /*1d40*/  IMAD R0, R2, 0x8, R17 ;  /* 0x0000000802007824 */ /* 0x000fe200078e0211 */
[----:B------:R-:W-:-:S03]  /*1d50*/  ISETP.GE.AND P0, PT, R4, 0x2, PT ;  /* 0x000000020400780c */ /* 0x000fc60003f06270 */
[----:B------:R-:W-:-:S05]  /*1d60*/  VIADD R3, R0, 0x38860 ;  /* 0x0003886000037836 */ /* 0x000fca0000000000 */
[----:B------:R-:W-:-:S04]  /*1d70*/  PRMT R3, R202, 0x654, R3 ;  /* 0x00000654ca037816 */ /* 0x000fc80000000003 */
[----:B------:R0:W-:Y:S01]  /*1d80*/  SYNCS.ARRIVE.TRANS64.RED.A1T0 RZ, [R3+URZ], RZ ;  /* 0x000000ff03ff79a7 */ /* 0x0001e2000810043f */
[----:B------:R-:W-:Y:S05]  /*1d90*/  @!P0 BRA `(.L_x_5119) ;  /* 0x0000000800c08947 */ /* 0x000fea0003800000 */
[----:B------:R-:W-:-:S07]  /*1da0*/  VIADD R4, R4, 0xfffffffe ;  /* 0xfffffffe04047836 */ /* 0x000fce0000000000 */
.L_x_5121:
[----:B------:R-:W-:Y:S01]  /*1db0*/  BAR.SYNC.DEFER_BLOCKING 0xe, 0x100 ;  /* 0x0384000000007b1d */ /* 0x000fe20000010000 */
[----:B------:R-:W-:Y:S01]  /*1dc0*/  IMAD R0, R2, 0x40, R22 ;  /* 0x0000004002007824 */ /* 0x000fe200078e0216 */
        /* <DEDUP_REMOVED lines=10> */
[----:B01----:R-:W0:Y:S04]  /*1e70*/  LDS R3, [R0+0x38400] ;  /* 0x0384000000037984 */ /* 0x003e280000000800 */
        /* <DEDUP_REMOVED lines=157> */
.L_x_5120:
[----:B------:R-:W-:-:S04]  /*2850*/  IMAD R0, R2, 0x8, R17 ;  /* 0x0000000802007824 */ /* 0x000fc800078e0211 */
[----:B------:R-:W-:-:S05]  /*2860*/  VIADD R3, R0, 0x38860 ;  /* 0x0003886000037836 */ /* 0x000fca0000000000 */
[----:B------:R-:W-:-:S04]  /*2870*/  PRMT R3, R202, 0x654, R3 ;  /* 0x00000654ca037816 */ /* 0x000fc80000000003 */
[----:B------:R1:W-:Y:S01]  /*2880*/  SYNCS.ARRIVE.TRANS64.RED.A1T0 RZ, [R3+URZ], RZ ;  /* 0x000000ff03ff79a7 */ /* 0x0003e2000810043f */
[----:B------:R-:W-:Y:S05]  /*2890*/  @P1 BRA `(.L_x_5121) ;  /* 0xfffffff400441947 */ /* 0x000fea000383ffff */
.L_x_5119:
        /* <DEDUP_REMOVED lines=9> */
[----:B01----:R-:W0:Y:S04]  /*2930*/  LDS R3, [R17+0x38400] ;  /* 0x0384000011037984 */ /* 0x003e280000000800 */
        /* <DEDUP_REMOVED lines=133> */
.L_x_5116:
[----:B------:R-:W2:Y:S01]  /*3190*/  LDC R204, c[0x0][0x448] ;  /* 0x00011200ffcc7b82 */ /* 0x000ea20000000800 */
[----:B------:R-:W-:Y:S01]  /*31a0*/  UIADD3 UR4, UR37, 0x3f, URZ ;  /* 0x0000003f25047890 */ /* 0x000fe2000fffe03f */
[----:B01----:R-:W-:Y:S02]  /*31b0*/  IADD3 R5, R187, 0x40, -R186 ;  /* 0x00000040bb057810 */ /* 0x003fe40007ffe8ba */
        /* <DEDUP_REMOVED lines=21> */
[----:B--2---:R-:W-:-:S02]  /*3310*/  ISETP.NE.AND P0, PT, R204, 0x1, PT ;  /* 0x00000001cc00780c */ /* 0x004fc40003f05270 */
        /* <DEDUP_REMOVED lines=12> */
[----:B------:R-:W0:Y:S01]  /*33e0*/  @P0 LDC R0, c[0x0][0x44c] ;  /* 0x00011300ff000b82 */ /* 0x000e220000000800 */
[----:B------:R-:W-:-:S02]  /*33f0*/  CS2R R90, SRZ ;  /* 0x00000000005a7805 */ /* 0x000fc4000001ff00 */
[----:B------:R-:W-:Y:S01]  /*3400*/  CS2R R92, SRZ ;  /* 0x00000000005c7805 */ /* 0x000fe2000001ff00 */
[----:B------:R-:W-:Y:S01]  /*3410*/  IMAD.MOV.U32 R19, RZ, RZ, RZ ;  /* 0x000000ffff137224 */ /* 0x000fe200078e00ff */
        /* <DEDUP_REMOVED lines=23> */
[----:B------:R-:W-:Y:S01]  /*3590*/  CS2R R38, SRZ ;  /* 0x0000000000267805 */ /* 0x000fe2000001ff00 */
[----:B------:R-:W-:Y:S01]  /*35a0*/  IMAD.U32 R0, RZ, RZ, UR4 ;  /* 0x00000004ff007e24 */ /* 0x000fe2000f8e00ff */
[----:B------:R-:W-:Y:S01]  /*35b0*/  CS2R R172, SRZ ;  /* 0x0000000000ac7805 */ /* 0x000fe2000001ff00 */
[----:B------:R-:W-:Y:S01]  /*35c0*/  IMAD.MOV.U32 R169, RZ, RZ, RZ ;  /* 0x000000ffffa97224 */ /* 0x000fe200078e00ff */
[----:B------:R-:W-:-:S02]  /*35d0*/  CS2R R34, SRZ ;  /* 0x0000000000227805 */ /* 0x000fc4000001ff00 */
[----:B-1----:R-:W-:Y:S01]  /*35e0*/  @P0 SHF.R.U32.HI R0, RZ, R4, R3 ;  /* 0x00000004ff000219 */ /* 0x002fe20000011603 */
[----:B------:R-:W-:Y:S01]  /*35f0*/  IMAD.MOV.U32 R31, RZ, RZ, RZ ;  /* 0x000000ffff1f7224 */ /* 0x000fe200078e00ff */
[----:B------:R-:W-:Y:S02]  /*3600*/  PLOP3.LUT P0, PT, PT, PT, PT, 0x80, 0x0 ;  /* 0x000000000000781c */ /* 0x000fe40003f0f070 */
[----:B------:R-:W-:Y:S02]  /*3610*/  CS2R R10, SRZ ;  /* 0x00000000000a7805 */ /* 0x000fe4000001ff00 */
[----:B------:R-:W-:Y:S01]  /*3620*/  CS2R R174, SRZ ;  /* 0x0000000000ae7805 */ /* 0x000fe2000001ff00 */
[----:B------:R-:W-:Y:S02]  /*3630*/  IMAD.IADD R0, R5, 0x1, R0 ;  /* 0x0000000105007824 */ /* 0x000fe400078e0200 */
        /* <DEDUP_REMOVED lines=39> */
.L_x_5122:
        /* <DEDUP_REMOVED lines=9> */
.L_x_5262:
[----:B------:R-:W-:Y:S05]  /*3940*/  @!P0 BRA `(.L_x_5124) ;  /* 0x0000000000048947 */ /* 0x000fea0003800000 */
[----:B------:R-:W-:Y:S01]  /*3950*/  BPT.TRAP 0x1 ;  /* 0x000000040000795c */ /* 0x000fe20000300000 */
.L_x_5124:
[----:B------:R-:W-:Y:S01]  /*3960*/  IMAD R9, R2, 0x8, R17 ;  /* 0x0000000802097824 */ /* 0x000fe200078e0211 */
[----:B------:R-:W-:-:S04]  /*3970*/  SHF.L.U32 R6, R16, 0x1f, RZ ;  /* 0x0000001f10067819 */ /* 0x000fc800000006ff */
[----:B------:R1:W2:Y:S01]  /*3980*/  SYNCS.PHASECHK.TRANS64.TRYWAIT P1, [R9+URZ+0x38830], R6 ;  /* 0x03883006090075a7 */ /* 0x0002a2000802017f */
[----:B------:R-:W-:Y:S05]  /*3990*/  @!P0 BRA `(.L_x_5125) ;  /* 0x0000000000048947 */ /* 0x000fea0003800000 */
[----:B------:R-:W-:Y:S01]  /*39a0*/  BPT.TRAP 0x1 ;  /* 0x000000040000795c */ /* 0x000fe20000300000 */
.L_x_5125:
[----:B------:R-:W-:-:S05]  /*39b0*/  VIADD R0, R17, 0x22400 ;  /* 0x0002240011007836 */ /* 0x000fca0000000000 */
[----:B------:R-:W-:-:S04]  /*39c0*/  SHF.R.U32.HI R0, RZ, 0x4, R0 ;  /* 0x00000004ff007819 */ /* 0x000fc80000011600 */
[----:B------:R-:W-:Y:S01]  /*39d0*/  LOP3.LUT R0, R0, 0x3fff, RZ, 0xc0, !PT ;  /* 0x00003fff00007812 */ /* 0x000fe200078ec0ff */
[----:B--2---:R-:W-:Y:S06]  /*39e0*/  @P1 BRA `(.L_x_5126) ;  /* 0x0000000000081947 */ /* 0x004fec0003800000 */
[----:B------:R-:W2:Y:S02]  /*39f0*/  SYNCS.PHASECHK.TRANS64.TRYWAIT P1, [R9+URZ+0x38830], R6 ;  /* 0x03883006090075a7 */ /* 0x000ea4000802017f */
[----:B--2---:R-:W-:Y:S05]  /*3a00*/  @!P1 BRA `(.L_x_5127) ;  /* 0x00000138002c9947 */ /* 0x004fea0003800000 */
.L_x_5126:
[----:B------:R-:W-:Y:S05]  /*3a10*/  WARPSYNC.ALL ;  /* 0x0000000000007948 */ /* 0x000fea0003800000 */
[----:B------:R-:W-:Y:S01]  /*3a20*/  LOP3.LUT R0, R0, 0x10000, RZ, 0xfc, !PT ;  /* 0x0001000000007812 */ /* 0x000fe200078efcff */
[----:B------:R-:W-:-:S03]  /*3a30*/  VIADD R3, R17, 0x20400 ;  /* 0x0002040011037836 */ /* 0x000fc60000000000 */
[----:B------:R-:W-:Y:S01]  /*3a40*/  LEA R5, R2, R0, 0x9 ;  /* 0x0000000002057211 */ /* 0x000fe200078e48ff */
[----:B------:R-:W-:Y:S01]  /*3a50*/  WARPGROUP.ARRIVE ;  /* 0x00000000000079c5 */ /* 0x000fe20000000000 */
        /* <DEDUP_REMOVED lines=35> */
.L_x_5263:
[----:B------:R-:W-:Y:S05]  /*3c90*/  @!P0 BRA `(.L_x_5129) ;  /* 0x0000000000048947 */ /* 0x000fea0003800000 */
[----:B------:R-:W-:Y:S01]  /*3ca0*/  BPT.TRAP 0x1 ;  /* 0x000000040000795c */ /* 0x000fe20000300000 */
.L_x_5129:
[----:B------:R4:W0:Y:S01]  /*3cb0*/  SYNCS.PHASECHK.TRANS64.TRYWAIT P1, [R9+URZ+0x38850], R6 ;  /* 0x03885006090075a7 */ /* 0x000822000802017f */
[----:B------:R-:W-:Y:S05]  /*3cc0*/  @!P0 BRA `(.L_x_5130) ;  /* 0x0000000000048947 */ /* 0x000fea0003800000 */
[----:B------:R-:W-:Y:S01]  /*3cd0*/  BPT.TRAP 0x1 ;  /* 0x000000040000795c */ /* 0x000fe20000300000 */
.L_x_5130:
        /* <DEDUP_REMOVED lines=12> */
.L_x_5131:
        /* <DEDUP_REMOVED lines=16> */
[----:B------:R-:W-:Y:S01]  /*3ea0*/  IMAD.MOV.U32 R15, RZ, RZ, 0x40 ;  /* 0x00000040ff0f7424 */ /* 0x000fe200078e00ff */
        /* <DEDUP_REMOVED lines=311> */
.L_x_5133:
[----:B------:R-:W-:Y:S01]  /*5220*/  ISETP.NE.AND P5, PT, R204, 0x1, PT ;  /* 0x00000001cc00780c */ /* 0x000fe20003fa5270 */
[----:B------:R-:W-:Y:S01]  /*5230*/  VIADD R5, R191, UR37 ;  /* 0x00000025bf057c36 */ /* 0x000fe20008000000 */
[----:B------:R-:W-:Y:S01]  /*5240*/  ULDC UR6, c[0x0][0xad0] ;  /* 0x0002b40000067ab9 */ /* 0x000fe20000000800 */
[----:B------:R-:W-:Y:S01]  /*5250*/  ULDC UR28, c[0x0][0xa80] ;  /* 0x0002a000001c7ab9 */ /* 0x000fe20000000800 */
        /* <DEDUP_REMOVED lines=9> */
[----:B------:R-:W1:Y:S01]  /*52f0*/  @P5 LDC R6, c[0x0][0x44c] ;  /* 0x00011300ff065b82 */ /* 0x000e620000000800 */
[----:B------:R-:W-:Y:S01]  /*5300*/  FMUL.FTZ R40, R40, UR6 ;  /* 0x0000000628287c20 */ /* 0x000fe20008410000 */
[----:B------:R-:W-:Y:S01]  /*5310*/  FMUL.FTZ R41, R41, UR6 ;  /* 0x0000000629297c20 */ /* 0x000fe20008410000 */
[----:B------:R-:W2:Y:S01]  /*5320*/  MUFU.TANH R11, R25 ;  /* 0x00000019000b7308 */ /* 0x000ea20000002400 */
[----:B------:R-:W-:Y:S01]  /*5330*/  FMUL.FTZ R44, R44, UR6 ;  /* 0x000000062c2c7c20 */ /* 0x000fe20008410000 */
[----:B------:R-:W-:Y:S01]  /*5340*/  FMUL.FTZ R45, R45, UR6 ;  /* 0x000000062d2d7c20 */ /* 0x000fe20008410000 */
[----:B------:R-:W-:Y:S01]  /*5350*/  FMUL.FTZ R26, R26, UR6 ;  /* 0x000000061a1a7c20 */ /* 0x000fe20008410000 */
[----:B------:R-:W-:Y:S01]  /*5360*/  FMUL.FTZ R48, R48, UR6 ;  /* 0x0000000630307c20 */ /* 0x000fe20008410000 */
[----:B------:R-:W3:Y:S01]  /*5370*/  @P5 LDC R7, c[0x0][0x450] ;  /* 0x00011400ff075b82 */ /* 0x000ee20000000800 */
        /* <DEDUP_REMOVED lines=12> */
[----:B------:R-:W-:Y:S01]  /*5440*/  FMUL.FTZ R42, R42, UR6 ;  /* 0x000000062a2a7c20 */ /* 0x000fe20008410000 */
[----:B------:R-:W-:Y:S01]  /*5450*/  FMUL.FTZ R43, R43, UR6 ;  /* 0x000000062b2b7c20 */ /* 0x000fe20008410000 */
[----:B------:R-:W-:Y:S01]  /*5460*/  FMUL.FTZ R46, R46, UR6 ;  /* 0x000000062e2e7c20 */ /* 0x000fe20008410000 */
[----:B-1----:R-:W-:-:S04]  /*5470*/  @P5 IMAD.HI.U32 R6, R5, R6, RZ ;  /* 0x0000000605065227 */ /* 0x002fc800078e00ff */
[----:B------:R-:W-:Y:S01]  /*5480*/  FMUL.FTZ R47, R47, UR6 ;  /* 0x000000062f2f7c20 */ /* 0x000fe20008410000 */
[----:B------:R-:W-:Y:S01]  /*5490*/  FMUL.FTZ R50, R50, UR6 ;  /* 0x0000000632327c20 */ /* 0x000fe20008410000 */
[----:B------:R-:W1:Y:S01]  /*54a0*/  MUFU.TANH R14, R32 ;  /* 0x00000020000e7308 */ /* 0x000e620000002400 */
[----:B------:R-:W-:Y:S01]  /*54b0*/  FMUL.FTZ R51, R51, UR6 ;  /* 0x0000000633337c20 */ /* 0x000fe20008410000 */
[----:B------:R-:W-:Y:S01]  /*54c0*/  FMUL.FTZ R54, R54, UR6 ;  /* 0x0000000636367c20 */ /* 0x000fe20008410000 */
[----:B------:R-:W-:Y:S01]  /*54d0*/  FMUL.FTZ R55, R55, UR6 ;  /* 0x0000000637377c20 */ /* 0x000fe20008410000 */
[----:B------:R-:W-:Y:S01]  /*54e0*/  IMAD R217, R2, 0x1000, R19 ;  /* 0x0000100002d97824 */ /* 0x000fe200078e0213 */
[----:B---3--:R-:W-:Y:S01]  /*54f0*/  @P5 SHF.R.U32.HI R5, RZ, R7, R6 ;  /* 0x00000007ff055219 */ /* 0x008fe20000011606 */
[----:B------:R-:W-:Y:S01]  /*5500*/  IMAD R6, R168, -0x40, R15 ;  /* 0xffffffc0a8067824 */ /* 0x000fe200078e020f */
[----:B------:R-:W-:Y:S01]  /*5510*/  UMOV UR7, 0x40000040 ;  /* 0x4000004000077882 */ /* 0x000fe20000000000 */
[----:B------:R-:W3:Y:S01]  /*5520*/  MUFU.TANH R33, R33 ;  /* 0x0000002100217308 */ /* 0x000ee20000002400 */
[----:B------:R-:W-:Y:S01]  /*5530*/  R2UR UR6, R217 ;  /* 0x00000000d90672ca */ /* 0x000fe200000e0000 */
[----:B------:R-:W0:Y:S01]  /*5540*/  SHFL.IDX PT, R8, R5, RZ, 0x1c1f ;  /* 0x001c1fff05087589 */ /* 0x000e2200000e0000 */
[----:B------:R-:W-:Y:S01]  /*5550*/  IADD3 R7, R187, 0x1, R6 ;  /* 0x00000001bb077810 */ /* 0x000fe20007ffe006 */
[----:B------:R-:W-:Y:S01]  /*5560*/  VIADD R221, R217, 0x80 ;  /* 0x00000080d9dd7836 */ /* 0x000fe20000000000 */
[----:B------:R-:W-:Y:S01]  /*5570*/  IADD3 R6, -R18, R6, R187 ;  /* 0x0000000612067210 */ /* 0x000fe20007ffe1bb */
[----:B------:R-:W3:Y:S01]  /*5580*/  SHFL.IDX PT, R5, R5, 0x1, 0x1c1f ;  /* 0x003c1f0005057f89 */ /* 0x000ee200000e0000 */
[----:B------:R-:W-:Y:S01]  /*5590*/  IADD3 R7, -R186, R7, -R18 ;  /* 0x00000007ba077210 */ /* 0x000fe20007ffe912 */
[----:B------:R-:W3:Y:S08]  /*55a0*/  MUFU.TANH R36, R36 ;  /* 0x0000002400247308 */ /* 0x000ef00000002400 */
[----:B------:R-:W3:Y:S08]  /*55b0*/  MUFU.TANH R37, R37 ;  /* 0x0000002500257308 */ /* 0x000ef00000002400 */
[----:B------:R-:W3:Y:S01]  /*55c0*/  MUFU.TANH R40, R40 ;  /* 0x0000002800287308 */ /* 0x000ee20000002400 */
[----:B0-----:R-:W-:-:S04]  /*55d0*/  VIADDMNMX R8, R8, R7, R6, PT ;  /* 0x0000000708087246 */ /* 0x001fc80003800106 */
[C---:B------:R-:W-:Y:S02]  /*55e0*/  ISETP.GT.AND P1, PT, R8.reuse, RZ, PT ;  /* 0x000000ff0800720c */ /* 0x040fe40003f24270 */
[C---:B------:R-:W-:Y:S01]  /*55f0*/  ISETP.GT.AND P2, PT, R8.reuse, 0x1, PT ;  /* 0x000000010800780c */ /* 0x040fe20003f44270 */
[----:B------:R-:W0:Y:S01]  /*5600*/  MUFU.TANH R41, R41 ;  /* 0x0000002900297308 */ /* 0x000e220000002400 */
[----:B------:R-:W-:Y:S02]  /*5610*/  ISETP.GT.AND P3, PT, R8, 0x8, PT ;  /* 0x000000080800780c */ /* 0x000fe40003f64270 */
[----:B------:R-:W-:Y:S02]  /*5620*/  FSEL R10, R10, -INF , P1 ;  /* 0xff8000000a0a7808 */ /* 0x000fe40000800000 */
[----:B--2---:R-:W-:Y:S02]  /*5630*/  FSEL R11, R11, -INF , P2 ;  /* 0xff8000000b0b7808 */ /* 0x004fe40001000000 */
[----:B------:R-:W-:Y:S01]  /*5640*/  ISETP.GT.AND P1, PT, R8, 0x9, PT ;  /* 0x000000090800780c */ /* 0x000fe20003f24270 */
[----:B------:R-:W2:Y:S01]  /*5650*/  MUFU.TANH R44, R44 ;  /* 0x0000002c002c7308 */ /* 0x000ea20000002400 */
[----:B----4-:R-:W-:-:S02]  /*5660*/  FSEL R12, R12, -INF , P3 ;  /* 0xff8000000c0c7808 */ /* 0x010fc40001800000 */
[----:B------:R-:W-:Y:S02]  /*5670*/  FMNMX.FTZ R15, R10, R11, !PT ;  /* 0x0000000b0a0f7209 */ /* 0x000fe40007810000 */
[----:B------:R-:W-:Y:S02]  /*5680*/  ISETP.GT.AND P2, PT, R8, 0x10, PT ;  /* 0x000000100800780c */ /* 0x000fe40003f44270 */
[----:B-----5:R-:W-:Y:S01]  /*5690*/  FSEL R13, R13, -INF , P1 ;  /* 0xff8000000d0d7808 */ /* 0x020fe20000800000 */
[----:B------:R4:W-:Y:S01]  /*56a0*/  MUFU.TANH R56, R26 ;  /* 0x0000001a00387308 */ /* 0x0009e20000002400 */
[----:B------:R-:W-:Y:S02]  /*56b0*/  FMNMX.FTZ R20, R12, R15, !PT ;  /* 0x0000000f0c147209 */ /* 0x000fe40007810000 */
[----:B------:R-:W-:Y:S02]  /*56c0*/  ISETP.GT.AND P1, PT, R8, 0x11, PT ;  /* 0x000000110800780c */ /* 0x000fe40003f24270 */
[----:B-1----:R-:W-:-:S02]  /*56d0*/  FSEL R14, R14, -INF , P2 ;  /* 0xff8000000e0e7808 */ /* 0x002fc40001000000 */
[----:B------:R-:W-:Y:S01]  /*56e0*/  FMNMX.FTZ R21, R13, R20, !PT ;  /* 0x000000140d157209 */ /* 0x000fe20007810000 */
[----:B------:R-:W1:Y:S01]  /*56f0*/  MUFU.TANH R45, R45 ;  /* 0x0000002d002d7308 */ /* 0x000e620000002400 */
[----:B------:R-:W-:Y:S02]  /*5700*/  ISETP.GT.AND P2, PT, R8, 0x18, PT ;  /* 0x000000180800780c */ /* 0x000fe40003f44270 */
[----:B---3--:R-:W-:Y:S02]  /*5710*/  FSEL R15, R33, -INF , P1 ;  /* 0xff800000210f7808 */ /* 0x008fe40000800000 */
[----:B------:R-:W-:Y:S02]  /*5720*/  FMNMX.FTZ R24, R14, R21, !PT ;  /* 0x000000150e187209 */ /* 0x000fe40007810000 */
[----:B------:R-:W-:Y:S01]  /*5730*/  ISETP.GT.AND P1, PT, R8, 0x19, PT ;  /* 0x000000190800780c */ /* 0x000fe20003f24270 */
[----:B------:R3:W-:Y:S01]  /*5740*/  MUFU.TANH R57, R27 ;  /* 0x0000001b00397308 */ /* 0x0007e20000002400 */
[----:B------:R-:W-:-:S02]  /*5750*/  FSEL R20, R36, -INF , P2 ;  /* 0xff80000024147808 */ /* 0x000fc40001000000 */
[----:B------:R-:W-:Y:S02]  /*5760*/  FMNMX.FTZ R25, R15, R24, !PT ;  /* 0x000000180f197209 */ /* 0x000fe40007810000 */
[----:B------:R-:W-:Y:S02]  /*5770*/  ISETP.GT.AND P2, PT, R8, 0x20, PT ;  /* 0x000000200800780c */ /* 0x000fe40003f44270 */
[----:B------:R-:W-:Y:S01]  /*5780*/  FSEL R21, R37, -INF , P1 ;  /* 0xff80000025157808 */ /* 0x000fe20000800000 */
[----:B------:R-:W5:Y:S01]  /*5790*/  MUFU.TANH R48, R48 ;  /* 0x0000003000307308 */ /* 0x000f620000002400 */
[----:B----4-:R-:W-:Y:S02]  /*57a0*/  FMNMX.FTZ R26, R20, R25, !PT ;  /* 0x00000019141a7209 */ /* 0x010fe40007810000 */
[----:B------:R-:W-:Y:S02]  /*57b0*/  ISETP.GT.AND P1, PT, R8, 0x21, PT ;  /* 0x000000210800780c */ /* 0x000fe40003f24270 */
[----:B------:R-:W-:-:S02]  /*57c0*/  FSEL R24, R40, -INF , P2 ;  /* 0xff80000028187808 */ /* 0x000fc40001000000 */
[----:B---3--:R-:W-:Y:S01]  /*57d0*/  FMNMX.FTZ R27, R21, R26, !PT ;  /* 0x0000001a151b7209 */ /* 0x008fe20007810000 */
[----:B------:R-:W3:Y:S01]  /*57e0*/  MUFU.TANH R49, R49 ;  /* 0x0000003100317308 */ /* 0x000ee20000002400 */
[----:B------:R-:W-:Y:S02]  /*57f0*/  ISETP.GT.AND P2, PT, R8, 0x28, PT ;  /* 0x000000280800780c */ /* 0x000fe40003f44270 */
[----:B0-----:R-:W-:Y:S02]  /*5800*/  FSEL R25, R41, -INF , P1 ;  /* 0xff80000029197808 */ /* 0x001fe40000800000 */
[----:B------:R-:W-:Y:S02]  /*5810*/  FMNMX.FTZ R28, R24, R27, !PT ;  /* 0x0000001b181c7209 */ /* 0x000fe40007810000 */
[----:B------:R-:W-:Y:S01]  /*5820*/  ISETP.GT.AND P1, PT, R8, 0x29, PT ;  /* 0x000000290800780c */ /* 0x000fe20003f24270 */
[----:B------:R-:W0:Y:S01]  /*5830*/  MUFU.TANH R52, R52 ;  /* 0x0000003400347308 */ /* 0x000e220000002400 */
[----:B--2---:R-:W-:-:S02]  /*5840*/  FSEL R26, R44, -INF , P2 ;  /* 0xff8000002c1a7808 */ /* 0x004fc40001000000 */
[----:B------:R-:W-:Y:S02]  /*5850*/  FMNMX.FTZ R29, R25, R28, !PT ;  /* 0x0000001c191d7209 */ /* 0x000fe40007810000 */
[C---:B------:R-:W-:Y:S02]  /*5860*/  ISETP.GT.AND P2, PT, R8.reuse, 0x30, PT ;  /* 0x000000300800780c */ /* 0x040fe40003f44270 */
[----:B-1----:R-:W-:Y:S01]  /*5870*/  FSEL R27, R45, -INF , P1 ;  /* 0xff8000002d1b7808 */ /* 0x002fe20000800000 */
[----:B------:R1:W-:Y:S01]  /*5880*/  MUFU.TANH R58, R30 ;  /* 0x0000001e003a7308 */ /* 0x0003e20000002400 */
[----:B------:R-:W-:Y:S02]  /*5890*/  ISETP.GT.AND P1, PT, R8, 0x31, PT ;  /* 0x000000310800780c */ /* 0x000fe40003f24270 */
[----:B-----5:R-:W-:Y:S02]  /*58a0*/  FSEL R28, R48, -INF , P2 ;  /* 0xff800000301c7808 */ /* 0x020fe40001000000 */
[----:B------:R-:W-:-:S02]  /*58b0*/  ISETP.GT.AND P2, PT, R8, 0x38, PT ;  /* 0x000000380800780c */ /* 0x000fc40003f44270 */
[----:B------:R-:W-:Y:S01]  /*58c0*/  VIADDMNMX R6, R5, R7, R6, PT ;  /* 0x0000000705067246 */ /* 0x000fe20003800106 */
[----:B------:R-:W2:Y:S01]  /*58d0*/  MUFU.TANH R53, R53 ;  /* 0x0000003500357308 */ /* 0x000ea20000002400 */
[----:B-1----:R-:W-:Y:S02]  /*58e0*/  FMNMX.FTZ R30, R26, R29, !PT ;  /* 0x0000001d1a1e7209 */ /* 0x002fe40007810000 */
[----:B---3--:R-:W-:Y:S02]  /*58f0*/  FSEL R29, R49, -INF , P1 ;  /* 0xff800000311d7808 */ /* 0x008fe40000800000 */
[----:B------:R-:W-:Y:S02]  /*5900*/  FMNMX.FTZ R33, R27, R30, !PT ;  /* 0x0000001e1b217209 */ /* 0x000fe40007810000 */
[----:B------:R-:W-:Y:S01]  /*5910*/  ISETP.GT.AND P1, PT, R8, 0x39, PT ;  /* 0x000000390800780c */ /* 0x000fe20003f24270 */
[----:B------:R-:W-:Y:S01]  /*5920*/  MUFU.TANH R44, R38 ;  /* 0x00000026002c7308 */ /* 0x000fe20000002400 */
[----:B------:R-:W-:-:S02]  /*5930*/  FMNMX.FTZ R32, R28, R33, !PT ;  /* 0x000000211c207209 */ /* 0x000fc40007810000 */
[----:B0-----:R-:W-:Y:S02]  /*5940*/  FSEL R30, R52, -INF , P2 ;  /* 0xff800000341e7808 */ /* 0x001fe40001000000 */
[----:B------:R-:W-:Y:S02]  /*5950*/  FMNMX.FTZ R33, R29, R32, !PT ;  /* 0x000000201d217209 */ /* 0x000fe40007810000 */
[----:B------:R-:W-:Y:S01]  /*5960*/  ISETP.GT.AND P2, PT, R6, 0x1, PT ;  /* 0x000000010600780c */ /* 0x000fe20003f44270 */
[----:B------:R0:W1:Y:S01]  /*5970*/  MUFU.TANH R36, R31 ;  /* 0x0000001f00247308 */ /* 0x0000620000002400 */
[----:B--2---:R-:W-:Y:S02]  /*5980*/  FSEL R32, R53, -INF , P1 ;  /* 0xff80000035207808 */ /* 0x004fe40000800000 */
[----:B------:R-:W-:Y:S02]  /*5990*/  FMNMX.FTZ R33, R30, R33, !PT ;  /* 0x000000211e217209 */ /* 0x000fe40007810000 */
[----:B------:R-:W-:-:S02]  /*59a0*/  ISETP.GT.AND P1, PT, R6, RZ, PT ;  /* 0x000000ff0600720c */ /* 0x000fc40003f24270 */
[----:B------:R-:W-:Y:S01]  /*59b0*/  FMNMX.FTZ R33, R32, R33, !PT ;  /* 0x0000002120217209 */ /* 0x000fe20007810000 */
[----:B------:R2:W3:Y:S01]  /*59c0*/  MUFU.TANH R40, R34 ;  /* 0x0000002200287308 */ /* 0x0004e20000002400 */
[----:B------:R-:W-:Y:S02]  /*59d0*/  ISETP.GT.AND P3, PT, R6, 0x8, PT ;  /* 0x000000080600780c */ /* 0x000fe40003f64270 */
[----:B0-----:R-:W-:Y:S01]  /*59e0*/  FSEL R31, R56, -INF , P1 ;  /* 0xff800000381f7808 */ /* 0x001fe20000800000 */
[----:B------:R-:W0:Y:S01]  /*59f0*/  SHFL.BFLY PT, R8, R33, 0x2, 0x1f ;  /* 0x0c401f0021087f89 */ /* 0x000e2200000e0000 */
[----:B------:R-:W-:-:S03]  /*5a00*/  ISETP.GT.AND P1, PT, R6, 0x9, PT ;  /* 0x000000090600780c */ /* 0x000fc60003f24270 */
[----:B------:R1:W4:Y:S01]  /*5a10*/  MUFU.TANH R41, R35 ;  /* 0x0000002300297308 */ /* 0x0003220000002400 */
[----:B--2---:R-:W-:Y:S02]  /*5a20*/  FSEL R34, R57, -INF , P2 ;  /* 0xff80000039227808 */ /* 0x004fe40001000000 */
[----:B------:R-:W-:-:S05]  /*5a30*/  ISETP.GT.AND P2, PT, R6, 0x10, PT ;  /* 0x000000100600780c */ /* 0x000fca0003f44270 */
[----:B------:R-:W2:Y:S01]  /*5a40*/  MUFU.TANH R39, R39 ;  /* 0x0000002700277308 */ /* 0x000ea20000002400 */
[----:B-1----:R-:W-:Y:S02]  /*5a50*/  FSEL R35, R36, -INF , P1 ;  /* 0xff80000024237808 */ /* 0x002fe40000800000 */
[----:B------:R-:W-:Y:S02]  /*5a60*/  ISETP.GT.AND P1, PT, R6, 0x11, PT ;  /* 0x000000110600780c */ /* 0x000fe40003f24270 */
[----:B---3--:R-:W-:Y:S02]  /*5a70*/  FSEL R36, R40, -INF , P2 ;  /* 0xff80000028247808 */ /* 0x008fe40001000000 */
[----:B------:R-:W-:Y:S01]  /*5a80*/  ISETP.GT.AND P2, PT, R6, 0x18, PT ;  /* 0x000000180600780c */ /* 0x000fe20003f44270 */
[----:B------:R-:W1:Y:S01]  /*5a90*/  MUFU.TANH R42, R42 ;  /* 0x0000002a002a7308 */ /* 0x000e620000002400 */
[----:B0-----:R-:W-:Y:S02]  /*5aa0*/  FMNMX.FTZ R37, R33, R8, !PT ;  /* 0x0000000821257209 */ /* 0x001fe40007810000 */
[----:B------:R-:W-:-:S02]  /*5ab0*/  FSEL R33, R58, -INF , P3 ;  /* 0xff8000003a217808 */ /* 0x000fc40001800000 */
[----:B------:R-:W-:Y:S01]  /*5ac0*/  FMNMX.FTZ R8, R31, R34, !PT ;  /* 0x000000221f087209 */ /* 0x000fe20007810000 */
[----:B------:R-:W0:Y:S02]  /*5ad0*/  SHFL.BFLY PT, R38, R37, 0x1, 0x1f ;  /* 0x0c201f0025267f89 */ /* 0x000e2400000e0000 */
[----:B------:R-:W3:Y:S01]  /*5ae0*/  MUFU.TANH R43, R43 ;  /* 0x0000002b002b7308 */ /* 0x000ee20000002400 */
[----:B------:R-:W-:Y:S02]  /*5af0*/  ISETP.GT.AND P3, PT, R6, 0x29, PT ;  /* 0x000000290600780c */ /* 0x000fe40003f64270 */
[----:B------:R-:W-:-:S04]  /*5b00*/  FMNMX.FTZ R8, R33, R8, !PT ;  /* 0x0000000821087209 */ /* 0x000fc80007810000 */
[----:B------:R-:W-:Y:S01]  /*5b10*/  FMNMX.FTZ R5, R35, R8, !PT ;  /* 0x0000000823057209 */ /* 0x000fe20007810000 */
[----:B------:R-:W5:Y:S03]  /*5b20*/  MUFU.TANH R46, R46 ;  /* 0x0000002e002e7308 */ /* 0x000f660000002400 */
[----:B------:R-:W-:-:S05]  /*5b30*/  FMNMX.FTZ R8, R36, R5, !PT ;  /* 0x0000000524087209 */ /* 0x000fca0007810000 */
[----:B------:R-:W5:Y:S01]  /*5b40*/  MUFU.TANH R47, R47 ;  /* 0x0000002f002f7308 */ /* 0x000f620000002400 */
[----:B0-----:R-:W-:-:S07]  /*5b50*/  FMNMX.FTZ R7, R37, R38, !PT ;  /* 0x0000002625077209 */ /* 0x001fce0007810000 */
[----:B------:R-:W0:Y:S01]  /*5b60*/  MUFU.TANH R50, R50 ;  /* 0x0000003200327308 */ /* 0x000e220000002400 */
[----:B----4-:R-:W-:Y:S02]  /*5b70*/  FSEL R37, R41, -INF , P1 ;  /* 0xff80000029257808 */ /* 0x010fe40000800000 */
[----:B------:R-:W-:Y:S02]  /*5b80*/  ISETP.GT.AND P1, PT, R6, 0x19, PT ;  /* 0x000000190600780c */ /* 0x000fe40003f24270 */
[----:B------:R-:W-:Y:S02]  /*5b90*/  FSEL R38, R44, -INF , P2 ;  /* 0xff8000002c267808 */ /* 0x000fe40001000000 */
[----:B------:R-:W-:Y:S01]  /*5ba0*/  FMNMX.FTZ R5, R37, R8, !PT ;  /* 0x0000000825057209 */ /* 0x000fe20007810000 */
[----:B------:R4:W0:Y:S01]  /*5bb0*/  MUFU.TANH R45, R51 ;  /* 0x00000033002d7308 */ /* 0x0008220000002400 */
[----:B------:R-:W-:Y:S02]  /*5bc0*/  ISETP.GT.AND P2, PT, R6, 0x20, PT ;  /* 0x000000200600780c */ /* 0x000fe40003f44270 */
[----:B--2---:R-:W-:-:S02]  /*5bd0*/  FSEL R39, R39, -INF , P1 ;  /* 0xff80000027277808 */ /* 0x004fc40000800000 */
[----:B------:R-:W-:Y:S02]  /*5be0*/  FMNMX.FTZ R8, R38, R5, !PT ;  /* 0x0000000526087209 */ /* 0x000fe40007810000 */
[----:B------:R-:W-:Y:S01]  /*5bf0*/  ISETP.GT.AND P1, PT, R6, 0x21, PT ;  /* 0x000000210600780c */ /* 0x000fe20003f24270 */
[----:B------:R-:W2:Y:S01]  /*5c00*/  MUFU.TANH R54, R54 ;  /* 0x0000003600367308 */ /* 0x000ea20000002400 */
[----:B-1----:R-:W-:Y:S02]  /*5c10*/  FSEL R40, R42, -INF , P2 ;  /* 0xff8000002a287808 */ /* 0x002fe40001000000 */
[----:B------:R-:W-:Y:S02]  /*5c20*/  FMNMX.FTZ R5, R39, R8, !PT ;  /* 0x0000000827057209 */ /* 0x000fe40007810000 */
[----:B------:R-:W-:Y:S02]  /*5c30*/  ISETP.GT.AND P2, PT, R6, 0x28, PT ;  /* 0x000000280600780c */ /* 0x000fe40003f44270 */
[----:B---3--:R-:W-:Y:S01]  /*5c40*/  FSEL R41, R43, -INF , P1 ;  /* 0xff8000002b297808 */ /* 0x008fe20000800000 */
[C---:B------:R-:W-:Y:S01]  /*5c50*/  FMUL.FTZ R43, R7.reuse, UR28 ;  /* 0x0000001c072b7c20 */ /* 0x040fe20008410000 */
[----:B------:R-:W-:Y:S01]  /*5c60*/  FMNMX.FTZ R8, R40, R5, !PT ;  /* 0x0000000528087209 */ /* 0x000fe20007810000 */
[----:B------:R-:W1:Y:S01]  /*5c70*/  MUFU.TANH R55, R55 ;  /* 0x0000003700377308 */ /* 0x000e620000002400 */
[----:B------:R-:W-:-:S02]  /*5c80*/  FSETP.NEU.FTZ.AND P4, PT, R7, -INF , PT ;  /* 0xff8000000700780b */ /* 0x000fc40003f9d000 */
[----:B-----5:R-:W-:Y:S02]  /*5c90*/  FSEL R42, R46, -INF , P2 ;  /* 0xff8000002e2a7808 */ /* 0x020fe40001000000 */
[----:B------:R-:W-:Y:S02]  /*5ca0*/  FMNMX.FTZ R5, R41, R8, !PT ;  /* 0x0000000829057209 */ /* 0x000fe40007810000 */
[----:B----4-:R-:W-:Y:S02]  /*5cb0*/  FSEL R51, R43, RZ, P4 ;  /* 0x000000ff2b337208 */ /* 0x010fe40002000000 */
[----:B------:R-:W-:Y:S02]  /*5cc0*/  ISETP.GT.AND P1, PT, R6, 0x30, PT ;  /* 0x000000300600780c */ /* 0x000fe40003f24270 */
[----:B------:R-:W-:Y:S01]  /*5cd0*/  FSEL R43, R47, -INF , P3 ;  /* 0xff8000002f2b7808 */ /* 0x000fe20001800000 */
[--C-:B------:R-:W-:Y:S01]  /*5ce0*/  FFMA.FTZ R169, R26, UR28, -R51.reuse ;  /* 0x0000001c1aa97c23 */ /* 0x100fe20008010833 */
[----:B------:R-:W-:Y:S01]  /*5cf0*/  FMNMX.FTZ R8, R42, R5, !PT ;  /* 0x000000052a087209 */ /* 0x000fe20007810000 */
[--C-:B------:R-:W-:Y:S01]  /*5d00*/  FFMA.FTZ R5, R10, UR28, -R51.reuse ;  /* 0x0000001c0a057c23 */ /* 0x100fe20008010833 */
[----:B------:R-:W-:Y:S01]  /*5d10*/  ISETP.GT.AND P2, PT, R6, 0x31, PT ;  /* 0x000000310600780c */ /* 0x000fe20003f44270 */
[--C-:B------:R-:W-:Y:S01]  /*5d20*/  FFMA.FTZ R10, R12, UR28, -R51.reuse ;  /* 0x0000001c0c0a7c23 */ /* 0x100fe20008010833 */
[----:B0-----:R-:W-:Y:S01]  /*5d30*/  FSEL R44, R50, -INF , P1 ;  /* 0xff800000322c7808 */ /* 0x001fe20000800000 */
[--C-:B------:R-:W-:Y:S01]  /*5d40*/  FFMA.FTZ R12, R14, UR28, -R51.reuse ;  /* 0x0000001c0e0c7c23 */ /* 0x100fe20008010833 */
[----:B------:R-:W-:Y:S01]  /*5d50*/  FMNMX.FTZ R47, R43, R8, !PT ;  /* 0x000000082b2f7209 */ /* 0x000fe20007810000 */
[--C-:B------:R-:W-:Y:S01]  /*5d60*/  FFMA.FTZ R14, R20, UR28, -R51.reuse ;  /* 0x0000001c140e7c23 */ /* 0x100fe20008010833 */
[----:B------:R-:W-:Y:S01]  /*5d70*/  ISETP.GT.AND P1, PT, R6, 0x38, PT ;  /* 0x000000380600780c */ /* 0x000fe20003f24270 */
[--C-:B------:R-:W-:Y:S01]  /*5d80*/  FFMA.FTZ R20, R24, UR28, -R51.reuse ;  /* 0x0000001c18147c23 */ /* 0x100fe20008010833 */
[----:B------:R-:W-:Y:S01]  /*5d90*/  FSEL R45, R45, -INF , P2 ;  /* 0xff8000002d2d7808 */ /* 0x000fe20001000000 */
[--C-:B------:R-:W-:Y:S01]  /*5da0*/  FFMA.FTZ R170, R27, UR28, -R51.reuse ;  /* 0x0000001c1baa7c23 */ /* 0x100fe20008010833 */
[----:B------:R-:W-:Y:S01]  /*5db0*/  FMNMX.FTZ R8, R44, R47, !PT ;  /* 0x0000002f2c087209 */ /* 0x000fe20007810000 */
[--C-:B------:R-:W-:Y:S01]  /*5dc0*/  FFMA.FTZ R171, R28, UR28, -R51.reuse ;  /* 0x0000001c1cab7c23 */ /* 0x100fe20008010833 */
[----:B------:R-:W-:Y:S01]  /*5dd0*/  ISETP.GT.AND P2, PT, R6, 0x39, PT ;  /* 0x000000390600780c */ /* 0x000fe20003f44270 */
[--C-:B------:R-:W-:Y:S01]  /*5de0*/  FFMA.FTZ R6, R11, UR28, -R51.reuse ;  /* 0x0000001c0b067c23 */ /* 0x100fe20008010833 */
[----:B--2---:R-:W-:Y:S01]  /*5df0*/  FSEL R46, R54, -INF , P1 ;  /* 0xff800000362e7808 */ /* 0x004fe20000800000 */
[--C-:B------:R-:W-:Y:S01]  /*5e00*/  FFMA.FTZ R172, R29, UR28, -R51.reuse ;  /* 0x0000001c1dac7c23 */ /* 0x100fe20008010833 */
[----:B------:R-:W-:Y:S01]  /*5e10*/  FMNMX.FTZ R11, R45, R8, !PT ;  /* 0x000000082d0b7209 */ /* 0x000fe20007810000 */
[--C-:B------:R-:W-:Y:S01]  /*5e20*/  FFMA.FTZ R173, R30, UR28, -R51.reuse ;  /* 0x0000001c1ead7c23 */ /* 0x100fe20008010833 */
[----:B-1----:R-:W-:Y:S01]  /*5e30*/  FSEL R47, R55, -INF , P2 ;  /* 0xff800000372f7808 */ /* 0x002fe20001000000 */
[--C-:B------:R-:W-:Y:S01]  /*5e40*/  FFMA.FTZ R174, R32, UR28, -R51.reuse ;  /* 0x0000001c20ae7c23 */ /* 0x100fe20008010833 */
[----:B------:R-:W-:Y:S01]  /*5e50*/  FMNMX.FTZ R8, R46, R11, !PT ;  /* 0x0000000b2e087209 */ /* 0x000fe20007810000 */
[--C-:B------:R-:W-:Y:S01]  /*5e60*/  FFMA.FTZ R11, R13, UR28, -R51.reuse ;  /* 0x0000001c0d0b7c23 */ /* 0x100fe20008010833 */
[--C-:B------:R-:W-:Y:S01]  /*5e70*/  FFMA.FTZ R13, R15, UR28, -R51.reuse ;  /* 0x0000001c0f0d7c23 */ /* 0x100fe20008010833 */
[--C-:B------:R-:W-:Y:S01]  /*5e80*/  FFMA.FTZ R15, R21, UR28, -R51.reuse ;  /* 0x0000001c150f7c23 */ /* 0x100fe20008010833 */
[----:B------:R-:W-:Y:S01]  /*5e90*/  FMNMX.FTZ R8, R47, R8, !PT ;  /* 0x000000082f087209 */ /* 0x000fe20007810000 */
[----:B------:R-:W-:Y:S01]  /*5ea0*/  FFMA.FTZ R21, R25, UR28, -R51 ;  /* 0x0000001c19157c23 */ /* 0x000fe20008010833 */
[----:B------:R-:W-:Y:S01]  /*5eb0*/  VIADD R25, R9, 0x38840 ;  /* 0x0003884009197836 */ /* 0x000fe20000000000 */
[----:B------:R-:W-:Y:S02]  /*5ec0*/  MUFU.EX2 R5, R5 ;  /* 0x0000000500057308 */ /* 0x000fe40000000800 */
[----:B------:R-:W0:Y:S02]  /*5ed0*/  SHFL.BFLY PT, R49, R8, 0x2, 0x1f ;  /* 0x0c401f0008317f89 */ /* 0x000e2400000e0000 */
[----:B------:R-:W-:-:S04]  /*5ee0*/  PRMT R25, R202, 0x654, R25 ;  /* 0x00000654ca197816 */ /* 0x000fc80000000019 */
[----:B------:R1:W-:Y:S01]  /*5ef0*/  SYNCS.ARRIVE.TRANS64.RED.A1T0 RZ, [R25+URZ], RZ ;  /* 0x000000ff19ff79a7 */ /* 0x0003e2000810043f */
[----:B------:R-:W2:Y:S08]  /*5f00*/  MUFU.EX2 R6, R6 ;  /* 0x0000000600067308 */ /* 0x000eb00000000800 */
[----:B------:R-:W-:Y:S08]  /*5f10*/  MUFU.EX2 R10, R10 ;  /* 0x0000000a000a7308 */ /* 0x000ff00000000800 */
[----:B------:R-:W3:Y:S01]  /*5f20*/  MUFU.EX2 R11, R11 ;  /* 0x0000000b000b7308 */ /* 0x000ee20000000800 */
[----:B0-----:R-:W-:-:S02]  /*5f30*/  FMNMX.FTZ R49, R8, R49, !PT ;  /* 0x0000003108317209 */ /* 0x001fc40007810000 */
[----:B--2---:R-:W-:Y:S01]  /*5f40*/  F2FP.BF16.F32.PACK_AB R152, R6, R5 ;  /* 0x000000050698723e */ /* 0x004fe200000010ff */
[----:B------:R-:W-:Y:S02]  /*5f50*/  FADD.FTZ R5, R5, R6 ;  /* 0x0000000605057221 */ /* 0x000fe40000010000 */
[----:B------:R-:W0:Y:S02]  /*5f60*/  SHFL.BFLY PT, R8, R49, 0x1, 0x1f ;  /* 0x0c201f0031087f89 */ /* 0x000e2400000e0000 */
[----:B------:R-:W-:Y:S08]  /*5f70*/  MUFU.EX2 R12, R12 ;  /* 0x0000000c000c7308 */ /* 0x000ff00000000800 */
[----:B------:R-:W2:Y:S01]  /*5f80*/  MUFU.EX2 R13, R13 ;  /* 0x0000000d000d7308 */ /* 0x000ea20000000800 */
[----:B---3--:R-:W-:Y:S01]  /*5f90*/  F2FP.BF16.F32.PACK_AB R154, R11, R10 ;  /* 0x0000000a0b9a723e */ /* 0x008fe200000010ff */
[----:B------:R-:W-:-:S04]  /*5fa0*/  FADD.FTZ R10, R10, R5 ;  /* 0x000000050a0a7221 */ /* 0x000fc80000010000 */
[----:B------:R-:W-:Y:S02]  /*5fb0*/  FADD.FTZ R11, R11, R10 ;  /* 0x0000000a0b0b7221 */ /* 0x000fe40000010000 */
[----:B------:R-:W-:Y:S01]  /*5fc0*/  MUFU.EX2 R14, R14 ;  /* 0x0000000e000e7308 */ /* 0x000fe20000000800 */
[----:B0-----:R-:W-:-:S07]  /*5fd0*/  FMNMX.FTZ R8, R49, R8, !PT ;  /* 0x0000000831087209 */ /* 0x001fce0007810000 */
[----:B------:R-:W0:Y:S01]  /*5fe0*/  MUFU.EX2 R15, R15 ;  /* 0x0000000f000f7308 */ /* 0x000e220000000800 */
[C---:B--2---:R-:W-:Y:S01]  /*5ff0*/  F2FP.BF16.F32.PACK_AB R156, R13.reuse, R12 ;  /* 0x0000000c0d9c723e */ /* 0x044fe200000010ff */
[----:B------:R-:W-:Y:S01]  /*6000*/  FADD.FTZ R12, R12, R11 ;  /* 0x0000000b0c0c7221 */ /* 0x000fe20000010000 */
[C---:B------:R-:W-:Y:S01]  /*6010*/  FMUL.FTZ R24, R8.reuse, UR28 ;  /* 0x0000001c08187c20 */ /* 0x040fe20008410000 */
[----:B------:R-:W-:Y:S02]  /*6020*/  FSETP.NEU.FTZ.AND P1, PT, R8, -INF , PT ;  /* 0xff8000000800780b */ /* 0x000fe40003f3d000 */
[----:B------:R-:W-:Y:S02]  /*6030*/  FADD.FTZ R13, R13, R12 ;  /* 0x0000000c0d0d7221 */ /* 0x000fe40000010000 */
[----:B------:R-:W-:Y:S01]  /*6040*/  FSEL R24, R24, RZ, P1 ;  /* 0x000000ff18187208 */ /* 0x000fe20000800000 */
[----:B------:R-:W-:Y:S04]  /*6050*/  MUFU.EX2 R20, R20 ;  /* 0x0000001400147308 */ /* 0x000fe80000000800 */
        /* <DEDUP_REMOVED lines=63> */
[----:B------:R-:W2:Y:S08]  /*6450*/  MUFU.EX2 R173, R173 ;  /* 0x000000ad00ad7308 */ /* 0x000eb00000000800 */
[----:B------:R-:W4:Y:S01]  /*6460*/  MUFU.EX2 R174, R174 ;  /* 0x000000ae00ae7308 */ /* 0x000f220000000800 */
[----:B0-----:R-:W-:Y:S01]  /*6470*/  F2FP.BF16.F32.PACK_AB R164, R172, R171 ;  /* 0x000000abaca4723e */ /* 0x001fe200000010ff */
[----:B------:R-:W-:-:S04]  /*6480*/  FADD.FTZ R171, R171, R170 ;  /* 0x000000aaabab7221 */ /* 0x000fc80000010000 */
[----:B------:R-:W-:Y:S02]  /*6490*/  FADD.FTZ R172, R172, R171 ;  /* 0x000000abacac7221 */ /* 0x000fe40000010000 */
[----:B------:R-:W-:Y:S02]  /*64a0*/  MUFU.EX2 R215, R215 ;  /* 0x000000d700d77308 */ /* 0x000fe40000000800 */
[----:B--2---:R-:W-:-:S06]  /*64b0*/  FADD.FTZ R5, R173, R172 ;  /* 0x000000acad057221 */ /* 0x004fcc0000010000 */
[----:B------:R-:W0:Y:S01]  /*64c0*/  MUFU.EX2 R218, R218 ;  /* 0x000000da00da7308 */ /* 0x000e220000000800 */
[C---:B----4-:R-:W-:Y:S01]  /*64d0*/  F2FP.BF16.F32.PACK_AB R166, R174.reuse, R173 ;  /* 0x000000adaea6723e */ /* 0x050fe200000010ff */
[----:B------:R-:W-:-:S06]  /*64e0*/  FADD.FTZ R5, R174, R5 ;  /* 0x00000005ae057221 */ /* 0x000fcc0000010000 */
        /* <DEDUP_REMOVED lines=8> */
[----:B-1----:R-:W-:Y:S01]  /*6570*/  WARPGROUP.ARRIVE ;  /* 0x00000000000079c5 */ /* 0x002fe20000000000 */
[----:B------:R-:W-:-:S05]  /*6580*/  FADD.FTZ R6, R220, R219 ;  /* 0x000000dbdc067221 */ /* 0x000fca0000010000 */
[----:B------:R-:W-:Y:S01]  /*6590*/  HGMMA.64x256x16.F32.BF16 R24, R152, gdesc[UR4].tnspB, RZ, !UPT, gsb0 ;  /* 0x43e0000498187df0 */ /* 0x000fe2000c0018ff */
        /* <DEDUP_REMOVED lines=31> */
.L_x_5134:
[----:B------:R-:W0:Y:S01]  /*6790*/  @P5 LDC R11, c[0x0][0x44c] ;  /* 0x00011300ff0b5b82 */ /* 0x000e220000000800 */
[----:B------:R-:W-:Y:S02]  /*67a0*/  IMAD.U32 R10, RZ, RZ, UR37 ;  /* 0x00000025ff0a7e24 */ /* 0x000fe4000f8e00ff */
[----:B------:R-:W-:Y:S02]  /*67b0*/  VIADD R168, R168, 0xfffffffe ;  /* 0xfffffffea8a87836 */ /* 0x000fe40000000000 */
[----:B------:R-:W-:-:S03]  /*67c0*/  VIADD R9, R9, 0x38860 ;  /* 0x0003886009097836 */ /* 0x000fc60000000000 */
[----:B------:R-:W1:Y:S01]  /*67d0*/  @P5 LDC R12, c[0x0][0x450] ;  /* 0x00011400ff0c5b82 */ /* 0x000e620000000800 */
[----:B------:R-:W-:Y:S02]  /*67e0*/  R2UR UR31, R168 ;  /* 0x00000000a81f72ca */ /* 0x000fe400000e0000 */
[----:B------:R-:W-:-:S04]  /*67f0*/  PRMT R9, R202, 0x654, R9 ;  /* 0x00000654ca097816 */ /* 0x000fc80000000009 */
[----:B------:R2:W-:Y:S01]  /*6800*/  SYNCS.ARRIVE.TRANS64.RED.A1T0 RZ, [R9+URZ], RZ ;  /* 0x000000ff09ff79a7 */ /* 0x0005e2000810043f */
[----:B0-----:R-:W-:-:S05]  /*6810*/  @P5 IMAD.HI.U32 R11, R11, UR37, RZ ;  /* 0x000000250b0b5c27 */ /* 0x001fca000f8e00ff */
[----:B-1----:R-:W-:-:S04]  /*6820*/  @P5 SHF.R.U32.HI R10, RZ, R12, R11 ;  /* 0x0000000cff0a5219 */ /* 0x002fc8000001160b */
[----:B------:R-:W-:-:S04]  /*6830*/  IADD3 R10, R10, R187, -R186 ;  /* 0x000000bb0a0a7210 */ /* 0x000fc80007ffe8ba */
[----:B------:R-:W-:-:S04]  /*6840*/  SHF.R.S32.HI R11, RZ, 0x1f, R10 ;  /* 0x0000001fff0b7819 */ /* 0x000fc8000001140a */
[----:B------:R-:W-:-:S04]  /*6850*/  LEA.HI R11, R11, R10, RZ, 0x6 ;  /* 0x0000000a0b0b7211 */ /* 0x000fc800078f30ff */
[----:B------:R-:W-:-:S04]  /*6860*/  SHF.R.S32.HI R11, RZ, 0x6, R11 ;  /* 0x00000006ff0b7819 */ /* 0x000fc8000001140b */
[----:B------:R-:W-:-:S13]  /*6870*/  R2UR UR30, R11 ;  /* 0x000000000b1e72ca */ /* 0x000fda00000e0000 */
[----:B------:R-:W-:-:S04]  /*6880*/  UISETP.LT.AND UP0, UPT, URZ, UR30, UPT ;  /* 0x0000001e3f00728c */ /* 0x000fc8000bf01270 */
[----:B------:R-:W-:-:S04]  /*6890*/  USEL UR30, URZ, UR30, !UP0 ;  /* 0x0000001e3f1e7287 */ /* 0x000fc8000c000000 */
[----:B------:R-:W-:-:S06]  /*68a0*/  UISETP.GE.AND UP0, UPT, UR31, UR30, UPT ;  /* 0x0000001e1f00728c */ /* 0x000fcc000bf06270 */
[----:B------:R-:W-:-:S13]  /*68b0*/  PLOP3.LUT P1, PT, PT, PT, UP0, 0x80, 0x0 ;  /* 0x000000000000781c */ /* 0x000fda0003f2f008 */
[----:B--2---:R-:W-:Y:S05]  /*68c0*/  @!P1 BRA `(.L_x_5135) ;  /* 0x0000003400a09947 */ /* 0x004fea0003800000 */
[----:B------:R-:W-:Y:S01]  /*68d0*/  IMAD.MOV.U32 R11, RZ, RZ, R8 ;  /* 0x000000ffff0b7224 */ /* 0x000fe200078e0008 */
[----:B------:R-:W-:Y:S01]  /*68e0*/  ULDC UR29, c[0x0][0xad0] ;  /* 0x0002b400001d7ab9 */ /* 0x000fe20000000800 */
[----:B------:R-:W-:Y:S01]  /*68f0*/  IMAD.MOV.U32 R10, RZ, RZ, R7 ;  /* 0x000000ffff0a7224 */ /* 0x000fe200078e0007 */
[----:B------:R-:W-:Y:S01]  /*6900*/  ULDC UR28, c[0x0][0xa80] ;  /* 0x0002a000001c7ab9 */ /* 0x000fe20000000800 */
[----:B------:R-:W-:-:S07]  /*6910*/  IMAD.MOV.U32 R13, RZ, RZ, R2 ;  /* 0x000000ffff0d7224 */ /* 0x000fce00078e0002 */
.L_x_5146:
[----:B------:R-:W-:-:S05]  /*6920*/  VIADD R2, R13, 0x1 ;  /* 0x000000010d027836 */ /* 0x000fca0000000000 */
[----:B------:R-:W-:-:S04]  /*6930*/  ISETP.NE.AND P1, PT, R2, 0x2, PT ;  /* 0x000000020200780c */ /* 0x000fc80003f25270 */
[----:B------:R-:W-:Y:S02]  /*6940*/  SEL R7, RZ, 0x1, P1 ;  /* 0x00000001ff077807 */ /* 0x000fe40000800000 */
[----:B------:R-:W-:Y:S02]  /*6950*/  SEL R2, R2, RZ, P1 ;  /* 0x000000ff02027207 */ /* 0x000fe40000800000 */
[----:B------:R-:W-:Y:S01]  /*6960*/  LOP3.LUT R16, R16, R7, RZ, 0x3c, !PT ;  /* 0x0000000710107212 */ /* 0x000fe200078e3cff */
[----:B0-----:R-:W-:Y:S06]  /*6970*/  @!P0 BRA `(.L_x_5136) ;  /* 0x0000000000048947 */ /* 0x001fec0003800000 */
[----:B------:R-:W-:Y:S01]  /*6980*/  BPT.TRAP 0x1 ;  /* 0x000000040000795c */ /* 0x000fe20000300000 */
.L_x_5136:
[----:B------:R-:W-:Y:S01]  /*6990*/  IMAD R9, R2, 0x8, R17 ;  /* 0x0000000802097824 */ /* 0x000fe200078e0211 */
[----:B------:R-:W-:-:S04]  /*69a0*/  SHF.L.U32 R8, R16, 0x1f, RZ ;  /* 0x0000001f10087819 */ /* 0x000fc800000006ff */
[----:B------:R0:W1:Y:S01]  /*69b0*/  SYNCS.PHASECHK.TRANS64.TRYWAIT P1, [R9+URZ+0x38830], R8 ;  /* 0x03883008090075a7 */ /* 0x000062000802017f */
[----:B------:R-:W-:Y:S05]  /*69c0*/  @!P0 BRA `(.L_x_5137) ;  /* 0x0000000000048947 */ /* 0x000fea0003800000 */
[----:B------:R-:W-:Y:S01]  /*69d0*/  BPT.TRAP 0x1 ;  /* 0x000000040000795c */ /* 0x000fe20000300000 */
.L_x_5137:
[----:B------:R-:W-:Y:S01]  /*69e0*/  IMAD R7, R2, 0x200, R0 ;  /* 0x0000020002077824 */ /* 0x000fe200078e0200 */
[----:B-1----:R-:W-:Y:S06]  /*69f0*/  @P1 BRA `(.L_x_5138) ;  /* 0x0000000000081947 */ /* 0x002fec0003800000 */
[----:B------:R-:W1:Y:S02]  /*6a00*/  SYNCS.PHASECHK.TRANS64.TRYWAIT P1, [R9+URZ+0x38830], R8 ;  /* 0x03883008090075a7 */ /* 0x000e64000802017f */
[----:B-1----:R-:W-:Y:S05]  /*6a10*/  @!P1 BRA `(.L_x_5139) ;  /* 0x0000010800649947 */ /* 0x002fea0003800000 */
.L_x_5138:
        /* <DEDUP_REMOVED lines=22> */
.L_x_5140:
[----:B------:R2:W3:Y:S01]  /*6b80*/  SYNCS.PHASECHK.TRANS64.TRYWAIT P1, [R9+URZ+0x38850], R8 ;  /* 0x03885008090075a7 */ /* 0x0004e2000802017f */
[----:B------:R-:W-:Y:S05]  /*6b90*/  @!P0 BRA `(.L_x_5141) ;  /* 0x0000000000048947 */ /* 0x000fea0003800000 */
[----:B------:R-:W-:Y:S01]  /*6ba0*/  BPT.TRAP 0x1 ;  /* 0x000000040000795c */ /* 0x000fe20000300000 */
.L_x_5141:
[----:B------:R-:W-:Y:S01]  /*6bb0*/  IMAD R7, R2, 0x1000, R4 ;  /* 0x0000100002077824 */ /* 0x000fe200078e0204 */
[----:B---3--:R-:W-:Y:S06]  /*6bc0*/  @P1 BRA `(.L_x_5142) ;  /* 0x0000000000081947 */ /* 0x008fec0003800000 */
[----:B------:R-:W3:Y:S02]  /*6bd0*/  SYNCS.PHASECHK.TRANS64.TRYWAIT P1, [R9+URZ+0x38850], R8 ;  /* 0x03885008090075a7 */ /* 0x000ee4000802017f */
[----:B---3--:R-:W-:Y:S05]  /*6be0*/  @!P1 BRA `(.L_x_5143) ;  /* 0x0000010800049947 */ /* 0x008fea0003800000 */
.L_x_5142:
        /* <DEDUP_REMOVED lines=190> */
[----:B------:R-:W-:Y:S02]  /*77d0*/  WARPGROUP.DEPBAR.LE gsb0, 0x0 ;  /* 0x00008000000079c5 */ /* 0x000fe40000010000 */
[----:B------:R-:W-:-:S08]  /*77e0*/  WARPGROUP.ARRIVE ;  /* 0x00000000000079c5 */ /* 0x000fd00000000000 */
[----:B------:R-:W-:Y:S01]  /*77f0*/  HGMMA.64x64x16.F32.BF16 R152, gdesc[UR24], R152, gsb0 ;  /* 0x00e00000189879f0 */ /* 0x000fe20008001898 */
[----:B------:R-:W-:Y:S01]  /*7800*/  R2UR UR24, R15 ;  /* 0x000000000f1872ca */ /* 0x000fe200000e0000 */
[----:B------:R-:W-:Y:S01]  /*7810*/  VIADD R15, R7, 0xa00 ;  /* 0x00000a00070f7836 */ /* 0x000fe20000000000 */
[----:B------:R-:W-:Y:S01]  /*7820*/  UMOV UR25, 0x40000040 ;  /* 0x4000004000197882 */ /* 0x000fe20000000000 */
[----:B------:R-:W-:Y:S02]  /*7830*/  UMOV UR27, 0x40000040 ;  /* 0x40000040001b7882 */ /* 0x000fe40000000000 */
[----:B------:R-:W-:-:S05]  /*7840*/  IMAD.IADD R20, R8, 0x1, R15 ;  /* 0x0000000108147824 */ /* 0x000fca00078e020f */
        /* <DEDUP_REMOVED lines=128> */
.L_x_5144:
[----:B------:R-:W-:Y:S01]  /*8050*/  ISETP.NE.AND P1, PT, R204, 0x1, PT ;  /* 0x00000001cc00780c */ /* 0x000fe20003f25270 */
[----:B------:R-:W-:Y:S01]  /*8060*/  FMUL.FTZ R12, R155, UR29 ;  /* 0x0000001d9b0c7c20 */ /* 0x000fe20008410000 */
[----:B------:R-:W-:Y:S01]  /*8070*/  FMUL.FTZ R7, R154, UR29 ;  /* 0x0000001d9a077c20 */ /* 0x000fe20008410000 */
[----:B------:R-:W-:Y:S02]  /*8080*/  VIADD R154, R191, UR37 ;  /* 0x00000025bf9a7c36 */ /* 0x000fe40008000000 */
[----:B------:R-:W-:Y:S01]  /*8090*/  FMUL.FTZ R8, R152, UR29 ;  /* 0x0000001d98087c20 */ /* 0x000fe20008410000 */
[----:B------:R-:W-:Y:S01]  /*80a0*/  UMOV UR6, 0xffffffc0 ;  /* 0xffffffc000067882 */ /* 0x000fe20000000000 */
[----:B------:R-:W-:Y:S01]  /*80b0*/  FMUL.FTZ R14, R158, UR29 ;  /* 0x0000001d9e0e7c20 */ /* 0x000fe20008410000 */
[----:B------:R-:W-:Y:S01]  /*80c0*/  UIMAD UR6, UR31, UR6, 0x1 ;  /* 0x000000011f0674a4 */ /* 0x000fe2000f8e0206 */
        /* <DEDUP_REMOVED lines=21> */
[----:B------:R-:W-:Y:S01]  /*8220*/  IMAD R221, R2, 0x1000, R19 ;  /* 0x0000100002dd7824 */ /* 0x000fe200078e0213 */
[----:B------:R-:W-:-:S02]  /*8230*/  UMOV UR7, 0x40000040 ;  /* 0x4000004000077882 */ /* 0x000fc40000000000 */
[----:B------:R-:W5:Y:S01]  /*8240*/  MUFU.TANH R21, R21 ;  /* 0x0000001500157308 */ /* 0x000f620000002400 */
[----:B------:R-:W-:Y:S02]  /*8250*/  VIADD R223, R221, 0x80 ;  /* 0x00000080dddf7836 */ /* 0x000fe40000000000 */
[----:B-1----:R-:W-:Y:S01]  /*8260*/  @P1 IMAD.HI.U32 R152, R154, R155, RZ ;  /* 0x0000009b9a981227 */ /* 0x002fe200078e00ff */
[----:B------:R-:W-:-:S04]  /*8270*/  IADD3 R155, R187, UR6, -R18 ;  /* 0x00000006bb9b7c10 */ /* 0x000fc8000fffe812 */
[----:B------:R-:W1:Y:S01]  /*8280*/  MUFU.TANH R20, R20 ;  /* 0x0000001400147308 */ /* 0x000e620000002400 */
[----:B------:R-:W-:Y:S01]  /*8290*/  R2UR UR6, R221 ;  /* 0x00000000dd0672ca */ /* 0x000fe200000e0000 */
[----:B------:R-:W-:Y:S01]  /*82a0*/  IMAD.IADD R155, R155, 0x1, -R186 ;  /* 0x000000019b9b7824 */ /* 0x000fe200078e0aba */
[----:B---3--:R-:W-:-:S05]  /*82b0*/  @P1 SHF.R.U32.HI R154, RZ, R215, R152 ;  /* 0x000000d7ff9a1219 */ /* 0x008fca0000011698 */
[----:B------:R-:W3:Y:S01]  /*82c0*/  MUFU.TANH R153, R153 ;  /* 0x0000009900997308 */ /* 0x000ee20000002400 */
[----:B------:R-:W0:Y:S04]  /*82d0*/  SHFL.IDX PT, R152, R154, 0x1, 0x1c1f ;  /* 0x003c1f009a987f89 */ /* 0x000e2800000e0000 */
[----:B------:R-:W-:Y:S03]  /*82e0*/  SHFL.IDX PT, R154, R154, RZ, 0x1c1f ;  /* 0x001c1fff9a9a7589 */ /* 0x000fe600000e0000 */
[----:B------:R-:W3:Y:S08]  /*82f0*/  MUFU.TANH R156, R156 ;  /* 0x0000009c009c7308 */ /* 0x000ef00000002400 */
[----:B------:R-:W3:Y:S08]  /*8300*/  MUFU.TANH R159, R159 ;  /* 0x0000009f009f7308 */ /* 0x000ef00000002400 */
[----:B------:R-:W3:Y:S01]  /*8310*/  MUFU.TANH R170, R170 ;  /* 0x000000aa00aa7308 */ /* 0x000ee20000002400 */
[----:B0-----:R-:W-:-:S05]  /*8320*/  IMAD.IADD R152, R155, 0x1, R152 ;  /* 0x000000019b987824 */ /* 0x001fca00078e0298 */
[C---:B------:R-:W-:Y:S02]  /*8330*/  ISETP.GT.AND P1, PT, R152.reuse, RZ, PT ;  /* 0x000000ff9800720c */ /* 0x040fe40003f24270 */
[----:B------:R-:W0:Y:S01]  /*8340*/  MUFU.TANH R162, R162 ;  /* 0x000000a200a27308 */ /* 0x000e220000002400 */
[C---:B------:R-:W-:Y:S02]  /*8350*/  ISETP.GT.AND P2, PT, R152.reuse, 0x1, PT ;  /* 0x000000019800780c */ /* 0x040fe40003f44270 */
[----:B------:R-:W-:Y:S02]  /*8360*/  FSEL R158, R7, -INF , P1 ;  /* 0xff800000079e7808 */ /* 0x000fe40000800000 */
[----:B------:R-:W-:Y:S02]  /*8370*/  ISETP.GT.AND P1, PT, R152, 0x8, PT ;  /* 0x000000089800780c */ /* 0x000fe40003f24270 */
[----:B--2---:R-:W-:Y:S01]  /*8380*/  FSEL R12, R12, -INF , P2 ;  /* 0xff8000000c0c7808 */ /* 0x004fe20001000000 */
[----:B------:R-:W2:Y:S01]  /*8390*/  MUFU.TANH R166, R166 ;  /* 0x000000a600a67308 */ /* 0x000ea20000002400 */
[----:B------:R-:W-:-:S02]  /*83a0*/  FMNMX.FTZ R7, R158, R11, !PT ;  /* 0x0000000b9e077209 */ /* 0x000fc40007810000 */
[----:B------:R-:W-:Y:S02]  /*83b0*/  ISETP.GT.AND P2, PT, R152, 0x9, PT ;  /* 0x000000099800780c */ /* 0x000fe40003f44270 */
[----:B----4-:R-:W-:Y:S02]  /*83c0*/  FSEL R14, R14, -INF , P1 ;  /* 0xff8000000e0e7808 */ /* 0x010fe40000800000 */
[----:B------:R-:W-:Y:S01]  /*83d0*/  FMNMX.FTZ R163, R12, R7, !PT ;  /* 0x000000070ca37209 */ /* 0x000fe20007810000 */
[----:B------:R-:W-:Y:S01]  /*83e0*/  FMUL.FTZ R7, R178, UR29 ;  /* 0x0000001db2077c20 */ /* 0x000fe20008410000 */
[----:B------:R-:W-:Y:S01]  /*83f0*/  ISETP.GT.AND P1, PT, R152, 0x10, PT ;  /* 0x000000109800780c */ /* 0x000fe20003f24270 */
[----:B------:R-:W4:Y:S01]  /*8400*/  MUFU.TANH R167, R167 ;  /* 0x000000a700a77308 */ /* 0x000f220000002400 */
[----:B-----5:R-:W-:Y:S02]  /*8410*/  FSEL R21, R21, -INF , P2 ;  /* 0xff80000015157808 */ /* 0x020fe40001000000 */
[----:B------:R-:W-:-:S02]  /*8420*/  FMNMX.FTZ R174, R14, R163, !PT ;  /* 0x000000a30eae7209 */ /* 0x000fc40007810000 */
[----:B------:R-:W-:Y:S02]  /*8430*/  ISETP.GT.AND P2, PT, R152, 0x11, PT ;  /* 0x000000119800780c */ /* 0x000fe40003f44270 */
[----:B-1----:R-:W-:Y:S01]  /*8440*/  FSEL R20, R20, -INF , P1 ;  /* 0xff80000014147808 */ /* 0x002fe20000800000 */
[----:B------:R-:W1:Y:S01]  /*8450*/  MUFU.TANH R7, R7 ;  /* 0x0000000700077308 */ /* 0x000e620000002400 */
[----:B------:R-:W-:Y:S02]  /*8460*/  FMNMX.FTZ R163, R21, R174, !PT ;  /* 0x000000ae15a37209 */ /* 0x000fe40007810000 */
[----:B------:R-:W-:Y:S02]  /*8470*/  ISETP.GT.AND P1, PT, R152, 0x18, PT ;  /* 0x000000189800780c */ /* 0x000fe40003f24270 */
[----:B---3--:R-:W-:Y:S02]  /*8480*/  FSEL R178, R153, -INF , P2 ;  /* 0xff80000099b27808 */ /* 0x008fe40001000000 */
[----:B------:R-:W-:Y:S01]  /*8490*/  FMNMX.FTZ R163, R20, R163, !PT ;  /* 0x000000a314a37209 */ /* 0x000fe20007810000 */
[----:B------:R-:W3:Y:S01]  /*84a0*/  MUFU.TANH R153, R179 ;  /* 0x000000b300997308 */ /* 0x000ee20000002400 */
[----:B------:R-:W-:-:S02]  /*84b0*/  ISETP.GT.AND P2, PT, R152, 0x19, PT ;  /* 0x000000199800780c */ /* 0x000fc40003f44270 */
[----:B------:R-:W-:Y:S01]  /*84c0*/  FSEL R171, R156, -INF , P1 ;  /* 0xff8000009cab7808 */ /* 0x000fe20000800000 */
[----:B------:R-:W-:Y:S01]  /*84d0*/  FMUL.FTZ R156, R182, UR29 ;  /* 0x0000001db69c7c20 */ /* 0x000fe20008410000 */
[----:B------:R-:W-:Y:S02]  /*84e0*/  FMNMX.FTZ R174, R178, R163, !PT ;  /* 0x000000a3b2ae7209 */ /* 0x000fe40007810000 */
[C---:B------:R-:W-:Y:S01]  /*84f0*/  ISETP.GT.AND P1, PT, R152.reuse, 0x20, PT ;  /* 0x000000209800780c */ /* 0x040fe20003f24270 */
[----:B------:R5:W-:Y:S01]  /*8500*/  MUFU.TANH R163, R183 ;  /* 0x000000b700a37308 */ /* 0x000be20000002400 */
[----:B------:R-:W-:Y:S02]  /*8510*/  FSEL R175, R159, -INF , P2 ;  /* 0xff8000009faf7808 */ /* 0x000fe40001000000 */
[----:B------:R-:W-:Y:S02]  /*8520*/  FMNMX.FTZ R174, R171, R174, !PT ;  /* 0x000000aeabae7209 */ /* 0x000fe40007810000 */
[----:B------:R-:W-:-:S02]  /*8530*/  ISETP.GT.AND P2, PT, R152, 0x21, PT ;  /* 0x000000219800780c */ /* 0x000fc40003f44270 */
[----:B------:R-:W-:Y:S01]  /*8540*/  FSEL R170, R170, -INF , P1 ;  /* 0xff800000aaaa7808 */ /* 0x000fe20000800000 */
[----:B------:R-:W3:Y:S01]  /*8550*/  MUFU.TANH R156, R156 ;  /* 0x0000009c009c7308 */ /* 0x000ee20000002400 */
[----:B------:R-:W-:Y:S01]  /*8560*/  FMNMX.FTZ R159, R175, R174, !PT ;  /* 0x000000aeaf9f7209 */ /* 0x000fe20007810000 */
[----:B-----5:R-:W-:Y:S01]  /*8570*/  FMUL.FTZ R183, R160, UR29 ;  /* 0x0000001da0b77c20 */ /* 0x020fe20008410000 */
[----:B------:R-:W-:Y:S02]  /*8580*/  ISETP.GT.AND P1, PT, R152, 0x28, PT ;  /* 0x000000289800780c */ /* 0x000fe40003f24270 */
[----:B0-----:R-:W-:Y:S02]  /*8590*/  FSEL R174, R162, -INF , P2 ;  /* 0xff800000a2ae7808 */ /* 0x001fe40001000000 */
[----:B------:R-:W-:Y:S01]  /*85a0*/  FMNMX.FTZ R159, R170, R159, !PT ;  /* 0x0000009faa9f7209 */ /* 0x000fe20007810000 */
[----:B------:R-:W0:Y:S01]  /*85b0*/  MUFU.TANH R8, R8 ;  /* 0x0000000800087308 */ /* 0x000e220000002400 */
[----:B------:R-:W-:-:S02]  /*85c0*/  ISETP.GT.AND P2, PT, R152, 0x29, PT ;  /* 0x000000299800780c */ /* 0x000fc40003f44270 */
[----:B--2---:R-:W-:Y:S02]  /*85d0*/  FSEL R166, R166, -INF , P1 ;  /* 0xff800000a6a67808 */ /* 0x004fe40000800000 */
[----:B------:R-:W-:Y:S02]  /*85e0*/  FMNMX.FTZ R159, R174, R159, !PT ;  /* 0x0000009fae9f7209 */ /* 0x000fe40007810000 */
[----:B------:R-:W-:Y:S01]  /*85f0*/  ISETP.GT.AND P1, PT, R152, 0x30, PT ;  /* 0x000000309800780c */ /* 0x000fe20003f24270 */
[----:B------:R-:W2:Y:S01]  /*8600*/  MUFU.TANH R15, R15 ;  /* 0x0000000f000f7308 */ /* 0x000ea20000002400 */
[----:B----4-:R-:W-:Y:S02]  /*8610*/  FSEL R167, R167, -INF , P2 ;  /* 0xff800000a7a77808 */ /* 0x010fe40001000000 */
[----:B------:R-:W-:Y:S02]  /*8620*/  FMNMX.FTZ R162, R166, R159, !PT ;  /* 0x0000009fa6a27209 */ /* 0x000fe40007810000 */
[----:B------:R-:W-:-:S02]  /*8630*/  ISETP.GT.AND P2, PT, R152, 0x31, PT ;  /* 0x000000319800780c */ /* 0x000fc40003f44270 */
[----:B-1----:R-:W-:Y:S01]  /*8640*/  FSEL R7, R7, -INF , P1 ;  /* 0xff80000007077808 */ /* 0x002fe20000800000 */
[----:B------:R-:W1:Y:S01]  /*8650*/  MUFU.TANH R213, R213 ;  /* 0x000000d500d57308 */ /* 0x000e620000002400 */
[----:B------:R-:W-:Y:S02]  /*8660*/  FMNMX.FTZ R182, R167, R162, !PT ;  /* 0x000000a2a7b67209 */ /* 0x000fe40007810000 */
[----:B---3--:R-:W-:Y:S02]  /*8670*/  FSEL R162, R153, -INF , P2 ;  /* 0xff80000099a27808 */ /* 0x008fe40001000000 */
[C---:B------:R-:W-:Y:S02]  /*8680*/  ISETP.GT.AND P1, PT, R152.reuse, 0x38, PT ;  /* 0x000000389800780c */ /* 0x040fe40003f24270 */
[----:B------:R-:W-:Y:S01]  /*8690*/  FMNMX.FTZ R153, R7, R182, !PT ;  /* 0x000000b607997209 */ /* 0x000fe20007810000 */
[----:B------:R-:W3:Y:S01]  /*86a0*/  MUFU.TANH R214, R214 ;  /* 0x000000d600d67308 */ /* 0x000ee20000002400 */
[----:B------:R-:W-:-:S02]  /*86b0*/  ISETP.GT.AND P2, PT, R152, 0x39, PT ;  /* 0x000000399800780c */ /* 0x000fc40003f44270 */
[----:B------:R-:W-:Y:S01]  /*86c0*/  FSEL R152, R156, -INF , P1 ;  /* 0xff8000009c987808 */ /* 0x000fe20000800000 */
[----:B------:R-:W-:Y:S01]  /*86d0*/  FMUL.FTZ R156, R161, UR29 ;  /* 0x0000001da19c7c20 */ /* 0x000fe20008410000 */
[----:B------:R-:W-:Y:S01]  /*86e0*/  FMNMX.FTZ R157, R162, R153, !PT ;  /* 0x00000099a29d7209 */ /* 0x000fe20007810000 */
[----:B------:R-:W-:Y:S01]  /*86f0*/  FMUL.FTZ R161, R168, UR29 ;  /* 0x0000001da8a17c20 */ /* 0x000fe20008410000 */
[----:B------:R-:W-:Y:S01]  /*8700*/  FSEL R153, R163, -INF , P2 ;  /* 0xff800000a3997808 */ /* 0x000fe20001000000 */
[----:B------:R-:W-:Y:S01]  /*8710*/  FMUL.FTZ R163, R165, UR29 ;  /* 0x0000001da5a37c20 */ /* 0x000fe20008410000 */
[----:B------:R-:W-:Y:S01]  /*8720*/  FMNMX.FTZ R160, R152, R157, !PT ;  /* 0x0000009d98a07209 */ /* 0x000fe20007810000 */
[----:B------:R-:W4:Y:S01]  /*8730*/  MUFU.TANH R183, R183 ;  /* 0x000000b700b77308 */ /* 0x000f220000002400 */
[----:B------:R-:W-:Y:S01]  /*8740*/  FMUL.FTZ R157, R169, UR29 ;  /* 0x0000001da99d7c20 */ /* 0x000fe20008410000 */
[----:B------:R-:W-:Y:S01]  /*8750*/  FMUL.FTZ R168, R173, UR29 ;  /* 0x0000001dada87c20 */ /* 0x000fe20008410000 */
[----:B------:R-:W-:Y:S01]  /*8760*/  FMNMX.FTZ R159, R153, R160, !PT ;  /* 0x000000a0999f7209 */ /* 0x000fe20007810000 */
[----:B------:R-:W-:Y:S01]  /*8770*/  FMUL.FTZ R160, R172, UR29 ;  /* 0x0000001daca07c20 */ /* 0x000fe20008410000 */
[----:B------:R-:W-:Y:S01]  /*8780*/  FMUL.FTZ R172, R180, UR29 ;  /* 0x0000001db4ac7c20 */ /* 0x000fe20008410000 */
[----:B------:R-:W-:Y:S01]  /*8790*/  FMUL.FTZ R169, R177, UR29 ;  /* 0x0000001db1a97c20 */ /* 0x000fe20008410000 */
[----:B------:R-:W-:Y:S01]  /*87a0*/  FMUL.FTZ R173, R181, UR29 ;  /* 0x0000001db5ad7c20 */ /* 0x000fe20008410000 */
[----:B------:R-:W5:Y:S01]  /*87b0*/  SHFL.BFLY PT, R182, R159, 0x2, 0x1f ;  /* 0x0c401f009fb67f89 */ /* 0x000f6200000e0000 */
[----:B------:R-:W4:Y:S08]  /*87c0*/  MUFU.TANH R156, R156 ;  /* 0x0000009c009c7308 */ /* 0x000f300000002400 */
[----:B------:R-:W4:Y:S08]  /*87d0*/  MUFU.TANH R164, R164 ;  /* 0x000000a400a47308 */ /* 0x000f300000002400 */
[----:B------:R-:W4:Y:S01]  /*87e0*/  MUFU.TANH R163, R163 ;  /* 0x000000a300a37308 */ /* 0x000f220000002400 */
[----:B-----5:R-:W-:Y:S01]  /*87f0*/  FMNMX.FTZ R165, R159, R182, !PT ;  /* 0x000000b69fa57209 */ /* 0x020fe20007810000 */
[----:B------:R-:W-:-:S06]  /*8800*/  IMAD.IADD R159, R155, 0x1, R154 ;  /* 0x000000019b9f7824 */ /* 0x000fcc00078e029a */
[----:B------:R-:W5:Y:S01]  /*8810*/  MUFU.TANH R161, R161 ;  /* 0x000000a100a17308 */ /* 0x000f620000002400 */
[----:B------:R-:W5:Y:S01]  /*8820*/  SHFL.BFLY PT, R182, R165, 0x1, 0x1f ;  /* 0x0c201f00a5b67f89 */ /* 0x000f6200000e0000 */
[C---:B------:R-:W-:Y:S02]  /*8830*/  ISETP.GT.AND P1, PT, R159.reuse, RZ, PT ;  /* 0x000000ff9f00720c */ /* 0x040fe40003f24270 */
[C---:B------:R-:W-:Y:S02]  /*8840*/  ISETP.GT.AND P2, PT, R159.reuse, 0x1, PT ;  /* 0x000000019f00780c */ /* 0x040fe40003f44270 */
[----:B0-----:R-:W-:Y:S02]  /*8850*/  FSEL R179, R8, -INF , P1 ;  /* 0xff80000008b37808 */ /* 0x001fe40000800000 */
[----:B------:R-:W0:Y:S01]  /*8860*/  MUFU.TANH R157, R157 ;  /* 0x0000009d009d7308 */ /* 0x000e220000002400 */
        /* <DEDUP_REMOVED lines=9> */
[----:B------:R-:W1:Y:S01]  /*8900*/  MUFU.TANH R168, R168 ;  /* 0x000000a800a87308 */ /* 0x000e620000002400 */
[----:B------:R-:W-:-:S02]  /*8910*/  FMNMX.FTZ R155, R213, R8, !PT ;  /* 0x00000008d59b7209 */ /* 0x000fc40007810000 */
[----:B------:R-:W-:Y:S02]  /*8920*/  ISETP.GT.AND P2, PT, R159, 0x11, PT ;  /* 0x000000119f00780c */ /* 0x000fe40003f44270 */
[----:B----4-:R-:W-:Y:S02]  /*8930*/  FSEL R183, R183, -INF , P1 ;  /* 0xff800000b7b77808 */ /* 0x010fe40000800000 */
[----:B------:R-:W-:Y:S01]  /*8940*/  FMNMX.FTZ R154, R214, R155, !PT ;  /* 0x0000009bd69a7209 */ /* 0x000fe20007810000 */
[----:B------:R-:W3:Y:S01]  /*8950*/  MUFU.TANH R15, R176 ;  /* 0x000000b0000f7308 */ /* 0x000ee20000002400 */
[----:B-----5:R-:W-:Y:S02]  /*8960*/  FMNMX.FTZ R8, R165, R182, !PT ;  /* 0x000000b6a5087209 */ /* 0x020fe40007810000 */
[----:B------:R-:W-:Y:S02]  /*8970*/  ISETP.GT.AND P1, PT, R159, 0x18, PT ;  /* 0x000000189f00780c */ /* 0x000fe40003f24270 */
[----:B------:R-:W-:Y:S01]  /*8980*/  FSEL R165, R156, -INF , P2 ;  /* 0xff8000009ca57808 */ /* 0x000fe20001000000 */
[----:B------:R-:W-:Y:S01]  /*8990*/  FMUL.FTZ R181, R8, UR28 ;  /* 0x0000001c08b57c20 */ /* 0x000fe20008410000 */
[----:B------:R-:W-:Y:S01]  /*89a0*/  FMNMX.FTZ R154, R183, R154, !PT ;  /* 0x0000009ab79a7209 */ /* 0x000fe20007810000 */
[----:B------:R-:W4:Y:S01]  /*89b0*/  MUFU.TANH R169, R169 ;  /* 0x000000a900a97308 */ /* 0x000f220000002400 */
[----:B------:R-:W-:-:S02]  /*89c0*/  ISETP.GT.AND P2, PT, R159, 0x19, PT ;  /* 0x000000199f00780c */ /* 0x000fc40003f44270 */
[----:B------:R-:W-:Y:S02]  /*89d0*/  FSEL R164, R164, -INF , P1 ;  /* 0xff800000a4a47808 */ /* 0x000fe40000800000 */
[----:B------:R-:W-:Y:S02]  /*89e0*/  FMNMX.FTZ R155, R165, R154, !PT ;  /* 0x0000009aa59b7209 */ /* 0x000fe40007810000 */
[----:B------:R-:W-:Y:S01]  /*89f0*/  ISETP.GT.AND P1, PT, R159, 0x20, PT ;  /* 0x000000209f00780c */ /* 0x000fe20003f24270 */
[----:B------:R-:W5:Y:S01]  /*8a00*/  MUFU.TANH R172, R172 ;  /* 0x000000ac00ac7308 */ /* 0x000f620000002400 */
[----:B------:R-:W-:Y:S02]  /*8a10*/  FSEL R163, R163, -INF , P2 ;  /* 0xff800000a3a37808 */ /* 0x000fe40001000000 */
[----:B------:R-:W-:Y:S02]  /*8a20*/  FMNMX.FTZ R154, R164, R155, !PT ;  /* 0x0000009ba49a7209 */ /* 0x000fe40007810000 */
[----:B------:R-:W-:-:S02]  /*8a30*/  ISETP.GT.AND P2, PT, R159, 0x21, PT ;  /* 0x000000219f00780c */ /* 0x000fc40003f44270 */
[----:B------:R-:W-:Y:S01]  /*8a40*/  FSEL R161, R161, -INF , P1 ;  /* 0xff800000a1a17808 */ /* 0x000fe20000800000 */
[----:B------:R-:W5:Y:S01]  /*8a50*/  MUFU.TANH R173, R173 ;  /* 0x000000ad00ad7308 */ /* 0x000f620000002400 */
[----:B------:R-:W-:Y:S02]  /*8a60*/  FMNMX.FTZ R156, R163, R154, !PT ;  /* 0x0000009aa39c7209 */ /* 0x000fe40007810000 */
[----:B------:R-:W-:Y:S02]  /*8a70*/  ISETP.GT.AND P3, PT, R159, 0x28, PT ;  /* 0x000000289f00780c */ /* 0x000fe40003f64270 */
[----:B0-----:R-:W-:Y:S02]  /*8a80*/  FSEL R154, R157, -INF , P2 ;  /* 0xff8000009d9a7808 */ /* 0x001fe40001000000 */
[----:B------:R-:W-:Y:S02]  /*8a90*/  FMNMX.FTZ R157, R161, R156, !PT ;  /* 0x0000009ca19d7209 */ /* 0x000fe40007810000 */
[----:B--2---:R-:W-:-:S02]  /*8aa0*/  FSEL R155, R160, -INF , P3 ;  /* 0xff800000a09b7808 */ /* 0x004fc40001800000 */
[C---:B------:R-:W-:Y:S02]  /*8ab0*/  ISETP.GT.AND P4, PT, R159.reuse, 0x29, PT ;  /* 0x000000299f00780c */ /* 0x040fe40003f84270 */
[----:B------:R-:W-:Y:S02]  /*8ac0*/  FMNMX.FTZ R160, R154, R157, !PT ;  /* 0x0000009d9aa07209 */ /* 0x000fe40007810000 */
[----:B------:R-:W-:Y:S02]  /*8ad0*/  FSETP.NEU.FTZ.AND P1, PT, R8, -INF , PT ;  /* 0xff8000000800780b */ /* 0x000fe40003f3d000 */
[----:B------:R-:W-:Y:S02]  /*8ae0*/  ISETP.GT.AND P2, PT, R159, 0x30, PT ;  /* 0x000000309f00780c */ /* 0x000fe40003f44270 */
[----:B-1----:R-:W-:Y:S02]  /*8af0*/  FSEL R156, R168, -INF , P4 ;  /* 0xff800000a89c7808 */ /* 0x002fe40002000000 */
[----:B------:R-:W-:-:S02]  /*8b00*/  FMNMX.FTZ R177, R155, R160, !PT ;  /* 0x000000a09bb17209 */ /* 0x000fc40007810000 */
[----:B------:R-:W-:Y:S02]  /*8b10*/  FSEL R181, R181, RZ, P1 ;  /* 0x000000ffb5b57208 */ /* 0x000fe40000800000 */
[----:B------:R-:W-:Y:S02]  /*8b20*/  ISETP.GT.AND P3, PT, R159, 0x31, PT ;  /* 0x000000319f00780c */ /* 0x000fe40003f64270 */
[----:B---3--:R-:W-:Y:S01]  /*8b30*/  FSEL R157, R15, -INF , P2 ;  /* 0xff8000000f9d7808 */ /* 0x008fe20001000000 */
[--C-:B------:R-:W-:Y:S01]  /*8b40*/  FFMA.FTZ R15, R158, UR28, -R181.reuse ;  /* 0x0000001c9e0f7c23 */ /* 0x100fe200080108b5 */
[----:B------:R-:W-:Y:S01]  /*8b50*/  FMNMX.FTZ R160, R156, R177, !PT ;  /* 0x000000b19ca07209 */ /* 0x000fe20007810000 */
[--C-:B------:R-:W-:Y:S01]  /*8b60*/  FFMA.FTZ R12, R12, UR28, -R181.reuse ;  /* 0x0000001c0c0c7c23 */ /* 0x100fe200080108b5 */
[----:B----4-:R-:W-:Y:S01]  /*8b70*/  FSEL R158, R169, -INF , P3 ;  /* 0xff800000a99e7808 */ /* 0x010fe20001800000 */
[--C-:B------:R-:W-:Y:S01]  /*8b80*/  FFMA.FTZ R14, R14, UR28, -R181.reuse ;  /* 0x0000001c0e0e7c23 */ /* 0x100fe200080108b5 */
[----:B------:R-:W-:Y:S01]  /*8b90*/  ISETP.GT.AND P2, PT, R159, 0x38, PT ;  /* 0x000000389f00780c */ /* 0x000fe20003f44270 */
[--C-:B------:R-:W-:Y:S01]  /*8ba0*/  FFMA.FTZ R21, R21, UR28, -R181.reuse ;  /* 0x0000001c15157c23 */ /* 0x100fe200080108b5 */
[----:B------:R-:W-:Y:S01]  /*8bb0*/  FMNMX.FTZ R169, R157, R160, !PT ;  /* 0x000000a09da97209 */ /* 0x000fe20007810000 */
[--C-:B------:R-:W-:Y:S01]  /*8bc0*/  FFMA.FTZ R20, R20, UR28, -R181.reuse ;  /* 0x0000001c14147c23 */ /* 0x100fe200080108b5 */
[----:B------:R-:W-:Y:S01]  /*8bd0*/  ISETP.GT.AND P3, PT, R159, 0x39, PT ;  /* 0x000000399f00780c */ /* 0x000fe20003f64270 */
[--C-:B------:R-:W-:Y:S01]  /*8be0*/  FFMA.FTZ R170, R170, UR28, -R181.reuse ;  /* 0x0000001caaaa7c23 */ /* 0x100fe200080108b5 */
[----:B-----5:R-:W-:Y:S01]  /*8bf0*/  FSEL R159, R172, -INF , P2 ;  /* 0xff800000ac9f7808 */ /* 0x020fe20001000000 */
[----:B------:R-:W-:Y:S01]  /*8c00*/  FFMA.FTZ R162, R162, UR28, -R181 ;  /* 0x0000001ca2a27c23 */ /* 0x000fe200080108b5 */
[----:B------:R-:W-:Y:S01]  /*8c10*/  FMNMX.FTZ R168, R158, R169, !PT ;  /* 0x000000a99ea87209 */ /* 0x000fe20007810000 */
[----:B------:R-:W-:Y:S01]  /*8c20*/  MUFU.EX2 R15, R15 ;  /* 0x0000000f000f7308 */ /* 0x000fe20000000800 */
[----:B------:R-:W-:-:S02]  /*8c30*/  FSEL R160, R173, -INF , P3 ;  /* 0xff800000ada07808 */ /* 0x000fc40001800000 */
[----:B------:R-:W-:Y:S01]  /*8c40*/  FMNMX.FTZ R169, R159, R168, !PT ;  /* 0x000000a89fa97209 */ /* 0x000fe20007810000 */
[--C-:B------:R-:W-:Y:S01]  /*8c50*/  FFMA.FTZ R168, R171, UR28, -R181.reuse ;  /* 0x0000001caba87c23 */ /* 0x100fe200080108b5 */
[--C-:B------:R-:W-:Y:S01]  /*8c60*/  FFMA.FTZ R171, R175, UR28, -R181.reuse ;  /* 0x0000001cafab7c23 */ /* 0x100fe200080108b5 */
[--C-:B------:R-:W-:Y:S01]  /*8c70*/  FFMA.FTZ R175, R167, UR28, -R181.reuse ;  /* 0x0000001ca7af7c23 */ /* 0x100fe200080108b5 */
[----:B------:R-:W-:Y:S01]  /*8c80*/  FMNMX.FTZ R172, R160, R169, !PT ;  /* 0x000000a9a0ac7209 */ /* 0x000fe20007810000 */
[--C-:B------:R-:W-:Y:S01]  /*8c90*/  FFMA.FTZ R169, R178, UR28, -R181.reuse ;  /* 0x0000001cb2a97c23 */ /* 0x100fe200080108b5 */
[----:B------:R-:W-:Y:S03]  /*8ca0*/  MUFU.EX2 R12, R12 ;  /* 0x0000000c000c7308 */ /* 0x000fe60000000800 */
[----:B------:R-:W0:Y:S05]  /*8cb0*/  SHFL.BFLY PT, R173, R172, 0x2, 0x1f ;  /* 0x0c401f00acad7f89 */ /* 0x000e2a00000e0000 */
[----:B------:R-:W-:Y:S08]  /*8cc0*/  MUFU.EX2 R14, R14 ;  /* 0x0000000e000e7308 */ /* 0x000ff00000000800 */
[----:B------:R-:W-:Y:S08]  /*8cd0*/  MUFU.EX2 R21, R21 ;  /* 0x0000001500157308 */ /* 0x000ff00000000800 */
[----:B------:R-:W-:Y:S01]  /*8ce0*/  MUFU.EX2 R20, R20 ;  /* 0x0000001400147308 */ /* 0x000fe20000000800 */
[----:B0-----:R-:W-:Y:S01]  /*8cf0*/  FMNMX.FTZ R176, R172, R173, !PT ;  /* 0x000000adacb07209 */ /* 0x001fe20007810000 */
[--C-:B------:R-:W-:Y:S01]  /*8d00*/  FFMA.FTZ R173, R174, UR28, -R181.reuse ;  /* 0x0000001caead7c23 */ /* 0x100fe200080108b5 */
[--C-:B------:R-:W-:Y:S01]  /*8d10*/  FFMA.FTZ R174, R7, UR28, -R181.reuse ;  /* 0x0000001c07ae7c23 */ /* 0x100fe200080108b5 */
[----:B------:R-:W-:-:S02]  /*8d20*/  FFMA.FTZ R172, R166, UR28, -R181 ;  /* 0x0000001ca6ac7c23 */ /* 0x000fc400080108b5 */
[----:B------:R-:W0:Y:S02]  /*8d30*/  SHFL.BFLY PT, R177, R176, 0x1, 0x1f ;  /* 0x0c201f00b0b17f89 */ /* 0x000e2400000e0000 */
[----:B------:R-:W-:Y:S08]  /*8d40*/  MUFU.EX2 R169, R169 ;  /* 0x000000a900a97308 */ /* 0x000ff00000000800 */
[----:B------:R-:W-:Y:S08]  /*8d50*/  MUFU.EX2 R168, R168 ;  /* 0x000000a800a87308 */ /* 0x000ff00000000800 */
[----:B------:R-:W-:Y:S01]  /*8d60*/  MUFU.EX2 R171, R171 ;  /* 0x000000ab00ab7308 */ /* 0x000fe20000000800 */
[----:B0-----:R-:W-:Y:S01]  /*8d70*/  FMNMX.FTZ R7, R176, R177, !PT ;  /* 0x000000b1b0077209 */ /* 0x001fe20007810000 */
[--C-:B------:R-:W-:Y:S01]  /*8d80*/  FFMA.FTZ R176, R152, UR28, -R181.reuse ;  /* 0x0000001c98b07c23 */ /* 0x100fe200080108b5 */
[----:B------:R-:W-:-:S05]  /*8d90*/  FFMA.FTZ R181, R153, UR28, -R181 ;  /* 0x0000001c99b57c23 */ /* 0x000fca00080108b5 */
[----:B------:R-:W-:Y:S01]  /*8da0*/  MUFU.EX2 R170, R170 ;  /* 0x000000aa00aa7308 */ /* 0x000fe20000000800 */
[C---:B------:R-:W-:Y:S01]  /*8db0*/  FSETP.NEU.FTZ.AND P2, PT, R7.reuse, -INF , PT ;  /* 0xff8000000700780b */ /* 0x040fe20003f5d000 */
[----:B------:R-:W-:-:S03]  /*8dc0*/  FMUL.FTZ R152, R7, UR28 ;  /* 0x0000001c07987c20 */ /* 0x000fc60008410000 */
[----:B------:R-:W-:Y:S02]  /*8dd0*/  FSEL R153, R7, RZ, P2 ;  /* 0x000000ff07997208 */ /* 0x000fe40001000000 */
[----:B------:R-:W-:Y:S01]  /*8de0*/  FSEL R152, R152, RZ, P2 ;  /* 0x000000ff98987208 */ /* 0x000fe20001000000 */
[----:B------:R-:W-:Y:S02]  /*8df0*/  MUFU.EX2 R173, R173 ;  /* 0x000000ad00ad7308 */ /* 0x000fe40000000800 */
[----:B------:R-:W-:Y:S02]  /*8e00*/  FADD.FTZ R153, -R153, R10 ;  /* 0x0000000a99997221 */ /* 0x000fe40000010100 */
[--C-:B------:R-:W-:Y:S01]  /*8e10*/  FFMA.FTZ R218, R154, UR28, -R152.reuse ;  /* 0x0000001c9ada7c23 */ /* 0x100fe20008010898 */
[----:B------:R-:W-:Y:S01]  /*8e20*/  FSEL R154, R8, RZ, P1 ;  /* 0x000000ff089a7208 */ /* 0x000fe20000800000 */
[----:B------:R-:W-:Y:S01]  /*8e30*/  FFMA.FTZ R217, R155, UR28, -R152 ;  /* 0x0000001c9bd97c23 */ /* 0x000fe20008010898 */
[----:B------:R-:W-:-:S02]  /*8e40*/  IMAD.MOV R155, RZ, RZ, -R184 ;  /* 0x000000ffff9b7224 */ /* 0x000fc400078e0ab8 */
[----:B------:R-:W-:Y:S01]  /*8e50*/  FMUL.FTZ R219, R153, UR28 ;  /* 0x0000001c99db7c20 */ /* 0x000fe20008410000 */
[--C-:B------:R-:W-:Y:S01]  /*8e60*/  FFMA.FTZ R220, R156, UR28, -R152.reuse ;  /* 0x0000001c9cdc7c23 */ /* 0x100fe20008010898 */
[----:B------:R-:W-:Y:S01]  /*8e70*/  FADD.FTZ R154, -R154, R11 ;  /* 0x0000000b9a9a7221 */ /* 0x000fe20000010100 */
[----:B------:R-:W-:Y:S01]  /*8e80*/  VIADD R153, R9, 0x38840 ;  /* 0x0003884009997836 */ /* 0x000fe20000000000 */
[----:B------:R-:W-:Y:S01]  /*8e90*/  ISETP.NE.AND P1, PT, R18, R155, PT ;  /* 0x0000009b1200720c */ /* 0x000fe20003f25270 */
[--C-:B------:R-:W-:Y:S01]  /*8ea0*/  FFMA.FTZ R182, R179, UR28, -R152.reuse ;  /* 0x0000001cb3b67c23 */ /* 0x100fe20008010898 */
[----:B------:R-:W-:Y:S01]  /*8eb0*/  FMUL.FTZ R154, R154, UR28 ;  /* 0x0000001c9a9a7c20 */ /* 0x000fe20008410000 */
[----:B------:R-:W0:Y:S01]  /*8ec0*/  MUFU.EX2 R219, R219 ;  /* 0x000000db00db7308 */ /* 0x000e220000000800 */
[----:B------:R-:W-:Y:S01]  /*8ed0*/  PRMT R153, R202, 0x654, R153 ;  /* 0x00000654ca997816 */ /* 0x000fe20000000099 */
[--C-:B------:R-:W-:Y:S01]  /*8ee0*/  FFMA.FTZ R178, R180, UR28, -R152.reuse ;  /* 0x0000001cb4b27c23 */ /* 0x100fe20008010898 */
[--C-:B------:R-:W-:Y:S01]  /*8ef0*/  FFMA.FTZ R179, R213, UR28, -R152.reuse ;  /* 0x0000001cd5b37c23 */ /* 0x100fe20008010898 */
[--C-:B------:R-:W-:Y:S01]  /*8f00*/  FFMA.FTZ R180, R214, UR28, -R152.reuse ;  /* 0x0000001cd6b47c23 */ /* 0x100fe20008010898 */
[--C-:B------:R-:W-:Y:S01]  /*8f10*/  FFMA.FTZ R183, R183, UR28, -R152.reuse ;  /* 0x0000001cb7b77c23 */ /* 0x100fe20008010898 */
[--C-:B------:R-:W-:Y:S01]  /*8f20*/  FFMA.FTZ R214, R165, UR28, -R152.reuse ;  /* 0x0000001ca5d67c23 */ /* 0x100fe20008010898 */
[--C-:B------:R-:W-:Y:S01]  /*8f30*/  FFMA.FTZ R213, R164, UR28, -R152.reuse ;  /* 0x0000001ca4d57c23 */ /* 0x100fe20008010898 */
[----:B------:R-:W1:Y:S01]  /*8f40*/  MUFU.EX2 R10, R154 ;  /* 0x0000009a000a7308 */ /* 0x000e620000000800 */
[----:B------:R-:W-:Y:S01]  /*8f50*/  FFMA.FTZ R216, R163, UR28, -R152 ;  /* 0x0000001ca3d87c23 */ /* 0x000fe20008010898 */
[----:B------:R-:W-:-:S02]  /*8f60*/  @!P1 IMAD R156, R13, 0x40, R22 ;  /* 0x000000400d9c9824 */ /* 0x000fc400078e0216 */
[--C-:B------:R-:W-:Y:S01]  /*8f70*/  FFMA.FTZ R215, R161, UR28, -R152.reuse ;  /* 0x0000001ca1d77c23 */ /* 0x100fe20008010898 */
[----:B------:R2:W-:Y:S01]  /*8f80*/  SYNCS.ARRIVE.TRANS64.RED.A1T0 RZ, [R153+URZ], RZ ;  /* 0x000000ff99ff79a7 */ /* 0x0005e2000810043f */
[--C-:B------:R-:W-:Y:S01]  /*8f90*/  FFMA.FTZ R222, R158, UR28, -R152.reuse ;  /* 0x0000001c9ede7c23 */ /* 0x100fe20008010898 */
[----:B------:R-:W-:Y:S02]  /*8fa0*/  @!P1 IMAD R156, R156, 0x4, R17 ;  /* 0x000000049c9c9824 */ /* 0x000fe400078e0211 */
[--C-:B------:R-:W-:Y:S01]  /*8fb0*/  FFMA.FTZ R13, R159, UR28, -R152.reuse ;  /* 0x0000001c9f0d7c23 */ /* 0x100fe20008010898 */
[--C-:B------:R-:W-:Y:S01]  /*8fc0*/  FFMA.FTZ R224, R160, UR28, -R152.reuse ;  /* 0x0000001ca0e07c23 */ /* 0x100fe20008010898 */
[----:B------:R-:W-:Y:S01]  /*8fd0*/  FFMA.FTZ R157, R157, UR28, -R152 ;  /* 0x0000001c9d9d7c23 */ /* 0x000fe20008010898 */
[----:B------:R-:W-:Y:S01]  /*8fe0*/  MUFU.EX2 R182, R182 ;  /* 0x000000b600b67308 */ /* 0x000fe20000000800 */
[----:B0-----:R-:W-:Y:S01]  /*8ff0*/  @!P1 STS [R156+0x38400], R219 ;  /* 0x038400db9c009388 */ /* 0x001fe20000000800 */
[----:B--2---:R-:W-:Y:S01]  /*9000*/  F2FP.BF16.F32.PACK_AB R153, R12, R15 ;  /* 0x0000000f0c99723e */ /* 0x004fe200000010ff */
[-C--:B------:R-:W-:Y:S01]  /*9010*/  FMUL.FTZ R24, R24, R219.reuse ;  /* 0x000000db18187220 */ /* 0x080fe20000410000 */
[----:B------:R-:W-:Y:S01]  /*9020*/  F2FP.BF16.F32.PACK_AB R155, R21, R14 ;  /* 0x0000000e159b723e */ /* 0x000fe200000010ff */
[-C--:B------:R-:W-:Y:S01]  /*9030*/  FMUL.FTZ R25, R25, R219.reuse ;  /* 0x000000db19197220 */ /* 0x080fe20000410000 */
[----:B------:R-:W-:Y:S01]  /*9040*/  F2FP.BF16.F32.PACK_AB R159, R171, R168 ;  /* 0x000000a8ab9f723e */ /* 0x000fe200000010ff */
[----:B-1----:R0:W-:Y:S01]  /*9050*/  @!P1 STS [R156+0x38420], R10 ;  /* 0x0384200a9c009388 */ /* 0x0021e20000000800 */
[----:B------:R-:W1:Y:S01]  /*9060*/  MUFU.EX2 R178, R178 ;  /* 0x000000b200b27308 */ /* 0x000e620000000800 */
        /* <DEDUP_REMOVED lines=31> */
[----:B------:R-:W0:Y:S01]  /*9260*/  MUFU.EX2 R214, R214 ;  /* 0x000000d600d67308 */ /* 0x000e220000000800 */
[----:B--2---:R-:W-:Y:S01]  /*9270*/  F2FP.BF16.F32.PACK_AB R154, R180, R179 ;  /* 0x000000b3b49a723e */ /* 0x004fe200000010ff */
        /* <DEDUP_REMOVED lines=120> */
[-C--:B------:R-:W-:Y:S01]  /*9a00*/  FMUL.FTZ R150, R150, R10.reuse ;  /* 0x0000000a96967220 */ /* 0x080fe20000410000 */
[----:B------:R-:W-:Y:S01]  /*9a10*/  FMUL.FTZ R151, R151, R10 ;  /* 0x0000000a97977220 */ /* 0x000fe20000410000 */
[----:B-1----:R-:W-:Y:S01]  /*9a20*/  F2FP.BF16.F32.PACK_AB R165, R177, R174 ;  /* 0x000000aeb1a5723e */ /* 0x002fe200000010ff */
[----:B------:R1:W-:Y:S01]  /*9a30*/  STSM.16.M88.4 [R185+0x36400], R152 ;  /* 0x03640098b9007844 */ /* 0x0003e20000000200 */
[----:B0-----:R-:W-:Y:S01]  /*9a40*/  F2FP.BF16.F32.PACK_AB R167, R181, R176 ;  /* 0x000000b0b5a7723e */ /* 0x001fe200000010ff */
[----:B------:R-:W-:Y:S01]  /*9a50*/  FFMA.FTZ R15, R10, R6, R15 ;  /* 0x000000060a0f7223 */ /* 0x000fe2000001000f */
[----:B------:R-:W0:Y:S01]  /*9a60*/  MUFU.EX2 R224, R224 ;  /* 0x000000e000e07308 */ /* 0x000e220000000800 */
[----:B---3--:R-:W-:Y:S01]  /*9a70*/  F2FP.BF16.F32.PACK_AB R164, R222, R11 ;  /* 0x0000000bdea4723e */ /* 0x008fe200000010ff */
[----:B------:R1:W-:Y:S01]  /*9a80*/  STSM.16.M88.4 [R188], R156 ;  /* 0x0000009cbc007844 */ /* 0x0003e20000000200 */
[----:B------:R-:W-:Y:S01]  /*9a90*/  FFMA.FTZ R5, R219, R5, R182 ;  /* 0x00000005db057223 */ /* 0x000fe200000100b6 */
        /* <DEDUP_REMOVED lines=19> */
[----:B------:R-:W-:Y:S02]  /*9bd0*/  VIADD R223, R221, 0x100 ;  /* 0x00000100dddf7836 */ /* 0x000fe40000000000 */
        /* <DEDUP_REMOVED lines=45> */
.L_x_5145:
[----:B------:R-:W-:Y:S01]  /*9eb0*/  UISETP.GT.AND UP0, UPT, UR31, UR30, UPT ;  /* 0x0000001e1f00728c */ /* 0x000fe2000bf04270 */
[----:B------:R-:W-:Y:S01]  /*9ec0*/  VIADD R9, R9, 0x38860 ;  /* 0x0003886009097836 */ /* 0x000fe20000000000 */
[----:B------:R-:W-:Y:S01]  /*9ed0*/  UIADD3 UR31, UR31, -0x1, URZ ;  /* 0xffffffff1f1f7890 */ /* 0x000fe2000fffe03f */
[----:B------:R-:W-:Y:S02]  /*9ee0*/  IMAD.MOV.U32 R11, RZ, RZ, R8 ;  /* 0x000000ffff0b7224 */ /* 0x000fe400078e0008 */
[----:B------:R-:W-:Y:S01]  /*9ef0*/  IMAD.MOV.U32 R10, RZ, RZ, R7 ;  /* 0x000000ffff0a7224 */ /* 0x000fe200078e0007 */
[----:B------:R-:W-:Y:S01]  /*9f00*/  PLOP3.LUT P1, PT, PT, PT, UP0, 0x80, 0x0 ;  /* 0x000000000000781c */ /* 0x000fe20003f2f008 */
[----:B------:R-:W-:Y:S01]  /*9f10*/  IMAD.MOV.U32 R13, RZ, RZ, R2 ;  /* 0x000000ffff0d7224 */ /* 0x000fe200078e0002 */
[----:B------:R-:W-:-:S04]  /*9f20*/  PRMT R9, R202, 0x654, R9 ;  /* 0x00000654ca097816 */ /* 0x000fc80000000009 */
[----:B------:R0:W-:Y:S07]  /*9f30*/  SYNCS.ARRIVE.TRANS64.RED.A1T0 RZ, [R9+URZ], RZ ;  /* 0x000000ff09ff79a7 */ /* 0x0001ee000810043f */
[----:B------:R-:W-:Y:S05]  /*9f40*/  @P1 BRA `(.L_x_5146) ;  /* 0xffffffc800741947 */ /* 0x000fea000383ffff */
.L_x_5135:
[----:B------:R-:W-:-:S13]  /*9f50*/  ISETP.LE.AND P1, PT, RZ, UR31, PT ;  /* 0x0000001fff007c0c */ /* 0x000fda000bf23270 */
[----:B------:R-:W-:Y:S05]  /*9f60*/  @!P1 BRA `(.L_x_5147) ;  /* 0x0000003000509947 */ /* 0x000fea0003800000 */
[----:B------:R-:W-:Y:S01]  /*9f70*/  IMAD.MOV.U32 R13, RZ, RZ, R8 ;  /* 0x000000ffff0d7224 */ /* 0x000fe200078e0008 */
[----:B------:R-:W-:Y:S01]  /*9f80*/  MOV R11, R2 ;  /* 0x00000002000b7202 */ /* 0x000fe20000000f00 */
[----:B------:R-:W-:Y:S01]  /*9f90*/  IMAD.MOV.U32 R14, RZ, RZ, R7 ;  /* 0x000000ffff0e7224 */ /* 0x000fe200078e0007 */
[----:B------:R-:W-:Y:S01]  /*9fa0*/  ULDC UR29, c[0x0][0xad0] ;  /* 0x0002b400001d7ab9 */ /* 0x000fe20000000800 */
[----:B------:R-:W-:-:S05]  /*9fb0*/  ULDC UR28, c[0x0][0xa80] ;  /* 0x0002a000001c7ab9 */ /* 0x000fca0000000800 */
.L_x_5158:
[----:B------:R-:W-:-:S05]  /*9fc0*/  VIADD R2, R11, 0x1 ;  /* 0x000000010b027836 */ /* 0x000fca0000000000 */
[----:B------:R-:W-:-:S04]  /*9fd0*/  ISETP.NE.AND P1, PT, R2, 0x2, PT ;  /* 0x000000020200780c */ /* 0x000fc80003f25270 */
[----:B------:R-:W-:Y:S02]  /*9fe0*/  SEL R7, RZ, 0x1, P1 ;  /* 0x00000001ff077807 */ /* 0x000fe40000800000 */
[----:B------:R-:W-:Y:S02]  /*9ff0*/  SEL R2, R2, RZ, P1 ;  /* 0x000000ff02027207 */ /* 0x000fe40000800000 */
[----:B------:R-:W-:Y:S01]  /*a000*/  LOP3.LUT R16, R16, R7, RZ, 0x3c, !PT ;  /* 0x0000000710107212 */ /* 0x000fe200078e3cff */
[----:B-1----:R-:W-:Y:S06]  /*a010*/  @!P0 BRA `(.L_x_5148) ;  /* 0x0000000000048947 */ /* 0x002fec0003800000 */
[----:B------:R-:W-:Y:S01]  /*a020*/  BPT.TRAP 0x1 ;  /* 0x000000040000795c */ /* 0x000fe20000300000 */
.L_x_5148:
[----:B0-----:R-:W-:Y:S01]  /*a030*/  IMAD R9, R2, 0x8, R17 ;  /* 0x0000000802097824 */ /* 0x001fe200078e0211 */
[----:B------:R-:W-:-:S04]  /*a040*/  SHF.L.U32 R8, R16, 0x1f, RZ ;  /* 0x0000001f10087819 */ /* 0x000fc800000006ff */
[----:B------:R0:W1:Y:S01]  /*a050*/  SYNCS.PHASECHK.TRANS64.TRYWAIT P1, [R9+URZ+0x38830], R8 ;  /* 0x03883008090075a7 */ /* 0x000062000802017f */
[----:B------:R-:W-:Y:S05]  /*a060*/  @!P0 BRA `(.L_x_5149) ;  /* 0x0000000000048947 */ /* 0x000fea0003800000 */
[----:B------:R-:W-:Y:S01]  /*a070*/  BPT.TRAP 0x1 ;  /* 0x000000040000795c */ /* 0x000fe20000300000 */
.L_x_5149:
[----:B------:R-:W-:Y:S01]  /*a080*/  IMAD R7, R2, 0x200, R0 ;  /* 0x0000020002077824 */ /* 0x000fe200078e0200 */
[----:B-1----:R-:W-:Y:S06]  /*a090*/  @P1 BRA `(.L_x_5150) ;  /* 0x0000000000081947 */ /* 0x002fec0003800000 */
[----:B------:R-:W1:Y:S02]  /*a0a0*/  SYNCS.PHASECHK.TRANS64.TRYWAIT P1, [R9+URZ+0x38830], R8 ;  /* 0x03883008090075a7 */ /* 0x000e64000802017f */
[----:B-1----:R-:W-:Y:S05]  /*a0b0*/  @!P1 BRA `(.L_x_5151) ;  /* 0x000000d000e49947 */ /* 0x002fea0003800000 */
.L_x_5150:
        /* <DEDUP_REMOVED lines=22> */
.L_x_5152:
[----:B------:R2:W3:Y:S01]  /*a220*/  SYNCS.PHASECHK.TRANS64.TRYWAIT P1, [R9+URZ+0x38850], R8 ;  /* 0x03885008090075a7 */ /* 0x0004e2000802017f */
[----:B------:R-:W-:Y:S05]  /*a230*/  @!P0 BRA `(.L_x_5153) ;  /* 0x0000000000048947 */ /* 0x000fea0003800000 */
[----:B------:R-:W-:Y:S01]  /*a240*/  BPT.TRAP 0x1 ;  /* 0x000000040000795c */ /* 0x000fe20000300000 */
.L_x_5153:
[----:B------:R-:W-:Y:S01]  /*a250*/  IMAD R7, R2, 0x1000, R4 ;  /* 0x0000100002077824 */ /* 0x000fe200078e0204 */
[----:B---3--:R-:W-:Y:S06]  /*a260*/  @P1 BRA `(.L_x_5154) ;  /* 0x0000000000081947 */ /* 0x008fec0003800000 */
[----:B------:R-:W3:Y:S02]  /*a270*/  SYNCS.PHASECHK.TRANS64.TRYWAIT P1, [R9+URZ+0x38850], R8 ;  /* 0x03885008090075a7 */ /* 0x000ee4000802017f */
[----:B---3--:R-:W-:Y:S05]  /*a280*/  @!P1 BRA `(.L_x_5155) ;  /* 0x000000d000849947 */ /* 0x008fea0003800000 */
.L_x_5154:
        /* <DEDUP_REMOVED lines=326> */
.L_x_5156:
        /* <DEDUP_REMOVED lines=40> */
[----:B------:R-:W-:-:S06]  /*b970*/  UMOV UR7, 0x40000040 ;  /* 0x4000004000077882 */ /* 0x000fcc0000000000 */
        /* <DEDUP_REMOVED lines=69> */
[----:B--2---:R-:W-:Y:S01]  /*bdd0*/  FMNMX.FTZ R8, R186, R169, !PT ;  /* 0x000000a9ba087209 */ /* 0x004fe20007810000 */
[----:B------:R-:W-:-:S06]  /*bde0*/  FFMA.FTZ R169, R152, UR28, -R217 ;  /* 0x0000001c98a97c23 */ /* 0x000fcc00080108d9 */
[----:B------:R-:W2:Y:S01]  /*bdf0*/  MUFU.TANH R215, R215 ;  /* 0x000000d700d77308 */ /* 0x000ea20000002400 */
[----:B0-----:R-:W-:-:S07]  /*be00*/  FMNMX.FTZ R8, R187, R8, !PT ;  /* 0x00000008bb087209 */ /* 0x001fce0007810000 */
[----:B------:R-:W0:Y:S01]  /*be10*/  MUFU.TANH R216, R216 ;  /* 0x000000d800d87308 */ /* 0x000e220000002400 */
[----:B-1----:R-:W-:-:S07]  /*be20*/  FMNMX.FTZ R8, R213, R8, !PT ;  /* 0x00000008d5087209 */ /* 0x002fce0007810000 */
[----:B------:R1:W3:Y:S01]  /*be30*/  MUFU.EX2 R14, R170 ;  /* 0x000000aa000e7308 */ /* 0x0002e20000000800 */
[----:B--2---:R-:W-:-:S07]  /*be40*/  FMNMX.FTZ R171, R215, R8, !PT ;  /* 0x00000008d7ab7209 */ /* 0x004fce0007810000 */
[----:B------:R-:W-:Y:S01]  /*be50*/  MUFU.EX2 R21, R21 ;  /* 0x0000001500157308 */ /* 0x000fe20000000800 */
[----:B0-----:R-:W-:Y:S01]  /*be60*/  FMNMX.FTZ R8, R216, R171, !PT ;  /* 0x000000abd8087209 */ /* 0x001fe20007810000 */
[--C-:B-1----:R-:W-:Y:S01]  /*be70*/  FFMA.FTZ R170, R153, UR28, -R217.reuse ;  /* 0x0000001c99aa7c23 */ /* 0x102fe200080108d9 */
[----:B------:R-:W-:Y:S01]  /*be80*/  FFMA.FTZ R171, R155, UR28, -R217 ;  /* 0x0000001c9bab7c23 */ /* 0x000fe200080108d9 */
[----:B------:R-:W-:Y:S02]  /*be90*/  IMAD.MOV R155, RZ, RZ, -R184 ;  /* 0x000000ffff9b7224 */ /* 0x000fe400078e0ab8 */
[----:B------:R-:W0:Y:S02]  /*bea0*/  SHFL.BFLY PT, R153, R8, 0x2, 0x1f ;  /* 0x0c401f0008997f89 */ /* 0x000e2400000e0000 */
[----:B------:R-:W-:Y:S01]  /*beb0*/  MUFU.EX2 R168, R168 ;  /* 0x000000a800a87308 */ /* 0x000fe20000000800 */
[----:B------:R-:W-:Y:S01]  /*bec0*/  ISETP.NE.AND P1, PT, R18, R155, PT ;  /* 0x0000009b1200720c */ /* 0x000fe20003f25270 */
[----:B------:R-:W-:-:S02]  /*bed0*/  VIADD R155, R9, 0x38840 ;  /* 0x00038840099b7836 */ /* 0x000fc40000000000 */
[-C--:B---3--:R-:W-:Y:S01]  /*bee0*/  FMUL.FTZ R24, R24, R14.reuse ;  /* 0x0000000e18187220 */ /* 0x088fe20000410000 */
[-C--:B------:R-:W-:Y:S01]  /*bef0*/  FMUL.FTZ R25, R25, R14.reuse ;  /* 0x0000000e19197220 */ /* 0x080fe20000410000 */
[-C--:B------:R-:W-:Y:S01]  /*bf00*/  FMUL.FTZ R28, R28, R14.reuse ;  /* 0x0000000e1c1c7220 */ /* 0x080fe20000410000 */
[-C--:B------:R-:W-:Y:S01]  /*bf10*/  FMUL.FTZ R29, R29, R14.reuse ;  /* 0x0000000e1d1d7220 */ /* 0x080fe20000410000 */
[----:B------:R-:W-:Y:S01]  /*bf20*/  PRMT R155, R202, 0x654, R155 ;  /* 0x00000654ca9b7816 */ /* 0x000fe2000000009b */
[----:B------:R-:W-:Y:S01]  /*bf30*/  MUFU.EX2 R169, R169 ;  /* 0x000000a900a97308 */ /* 0x000fe20000000800 */
[-C--:B------:R-:W-:Y:S01]  /*bf40*/  FMUL.FTZ R32, R32, R14.reuse ;  /* 0x0000000e20207220 */ /* 0x080fe20000410000 */
[-C--:B------:R-:W-:Y:S01]  /*bf50*/  FMUL.FTZ R33, R33, R14.reuse ;  /* 0x0000000e21217220 */ /* 0x080fe20000410000 */
[----:B------:R1:W-:Y:S01]  /*bf60*/  SYNCS.ARRIVE.TRANS64.RED.A1T0 RZ, [R155+URZ], RZ ;  /* 0x000000ff9bff79a7 */ /* 0x0003e2000810043f */
[-C--:B------:R-:W-:Y:S01]  /*bf70*/  FMUL.FTZ R36, R36, R14.reuse ;  /* 0x0000000e24247220 */ /* 0x080fe20000410000 */
[----:B------:R-:W-:Y:S01]  /*bf80*/  FMUL.FTZ R37, R37, R14 ;  /* 0x0000000e25257220 */ /* 0x000fe20000410000 */
[----:B------:R-:W-:-:S02]  /*bf90*/  @!P1 IMAD R152, R11, 0x40, R22 ;  /* 0x000000400b989824 */ /* 0x000fc400078e0216 */
[-C--:B------:R-:W-:Y:S01]  /*bfa0*/  FMUL.FTZ R40, R40, R14.reuse ;  /* 0x0000000e28287220 */ /* 0x080fe20000410000 */
[----:B------:R-:W2:Y:S01]  /*bfb0*/  MUFU.EX2 R170, R170 ;  /* 0x000000aa00aa7308 */ /* 0x000ea20000000800 */
[-C--:B------:R-:W-:Y:S01]  /*bfc0*/  FMUL.FTZ R41, R41, R14.reuse ;  /* 0x0000000e29297220 */ /* 0x080fe20000410000 */
[----:B------:R-:W-:Y:S02]  /*bfd0*/  @!P1 IMAD R152, R152, 0x4, R17 ;  /* 0x0000000498989824 */ /* 0x000fe400078e0211 */
[-C--:B------:R-:W-:Y:S01]  /*bfe0*/  FMUL.FTZ R44, R44, R14.reuse ;  /* 0x0000000e2c2c7220 */ /* 0x080fe20000410000 */
[-C--:B------:R-:W-:Y:S01]  /*bff0*/  FMUL.FTZ R45, R45, R14.reuse ;  /* 0x0000000e2d2d7220 */ /* 0x080fe20000410000 */
[-C--:B------:R-:W-:Y:S01]  /*c000*/  FMUL.FTZ R48, R48, R14.reuse ;  /* 0x0000000e30307220 */ /* 0x080fe20000410000 */
[----:B0-----:R-:W-:Y:S01]  /*c010*/  FMNMX.FTZ R153, R8, R153, !PT ;  /* 0x0000009908997209 */ /* 0x001fe20007810000 */
[----:B------:R-:W-:Y:S01]  /*c020*/  @!P1 STS [R152+0x38400], R14 ;  /* 0x0384000e98009388 */ /* 0x000fe20000000800 */
        /* <DEDUP_REMOVED lines=25> */
[----:B---3--:R-:W-:Y:S01]  /*c1c0*/  F2FP.BF16.F32.PACK_AB R156, R174, R171 ;  /* 0x000000abae9c723e */ /* 0x008fe200000010ff */
        /* <DEDUP_REMOVED lines=36> */
[----:B------:R-:W2:Y:S01]  /*c410*/  MUFU.EX2 R217, R217 ;  /* 0x000000d900d97308 */ /* 0x000ea20000000800 */
        /* <DEDUP_REMOVED lines=106> */
[----:B------:R-:W-:Y:S01]  /*cac0*/  FMUL.FTZ R149, R149, R14 ;  /* 0x0000000e95957220 */ /* 0x000fe20000410000 */
[-C--:B------:R-:W-:Y:S01]  /*cad0*/  FMUL.FTZ R150, R150, R13.reuse ;  /* 0x0000000d96967220 */ /* 0x080fe20000410000 */
[----:B------:R-:W-:Y:S01]  /*cae0*/  FMUL.FTZ R151, R151, R13 ;  /* 0x0000000d97977220 */ /* 0x000fe20000410000 */
[----:B------:R0:W-:Y:S01]  /*caf0*/  STSM.16.M88.4 [R185+0x36400], R152 ;  /* 0x03640098b9007844 */ /* 0x0001e20000000200 */
[----:B------:R-:W-:Y:S01]  /*cb00*/  VIADD R215, R187, 0x80 ;  /* 0x00000080bbd77836 */ /* 0x000fe20000000000 */
[----:B------:R-:W-:Y:S01]  /*cb10*/  MUFU.EX2 R183, R183 ;  /* 0x000000b700b77308 */ /* 0x000fe20000000800 */
[----:B------:R-:W-:Y:S01]  /*cb20*/  FFMA.FTZ R5, R14, R5, R21 ;  /* 0x000000050e057223 */ /* 0x000fe20000010015 */
[----:B------:R0:W-:Y:S01]  /*cb30*/  STSM.16.M88.4 [R188], R156 ;  /* 0x0000009cbc007844 */ /* 0x0001e20000000200 */
[----:B------:R-:W-:-:S02]  /*cb40*/  FFMA.FTZ R6, R13, R6, R10 ;  /* 0x000000060d067223 */ /* 0x000fc4000001000a */
[----:B------:R-:W-:Y:S02]  /*cb50*/  FADD.FTZ R168, R168, R5 ;  /* 0x00000005a8a87221 */ /* 0x000fe40000010000 */
[----:B------:R-:W-:Y:S01]  /*cb60*/  FADD.FTZ R217, R217, R6 ;  /* 0x00000006d9d97221 */ /* 0x000fe20000010000 */
[----:B------:R-:W2:Y:S01]  /*cb70*/  MUFU.EX2 R214, R214 ;  /* 0x000000d600d67308 */ /* 0x000ea20000000800 */
[----:B-1----:R-:W-:Y:S01]  /*cb80*/  F2FP.BF16.F32.PACK_AB R163, R181, R180 ;  /* 0x000000b4b5a3723e */ /* 0x002fe200000010ff */
        /* <DEDUP_REMOVED lines=9> */
[----:B------:R-:W1:Y:S01]  /*cc20*/  MUFU.EX2 R173, R173 ;  /* 0x000000ad00ad7308 */ /* 0x000e620000000800 */
        /* <DEDUP_REMOVED lines=11> */
[----:B-1----:R-:W-:Y:S01]  /*cce0*/  F2FP.BF16.F32.PACK_AB R166, R173, R172 ;  /* 0x000000acada6723e */ /* 0x002fe200000010ff */
[----:B------:R-:W-:Y:S01]  /*ccf0*/  FADD.FTZ R223, R223, R176 ;  /* 0x000000b0dfdf7221 */ /* 0x000fe20000010000 */
[----:B------:R-:W-:-:S03]  /*cd00*/  FADD.FTZ R179, R179, R182 ;  /* 0x000000b6b3b37221 */ /* 0x000fc60000010000 */
[----:B------:R-:W-:Y:S01]  /*cd10*/  FADD.FTZ R180, R180, R223 ;  /* 0x000000dfb4b47221 */ /* 0x000fe20000010000 */
[----:B------:R-:W-:Y:S01]  /*cd20*/  FADD.FTZ R204, R204, R179 ;  /* 0x000000b3cccc7221 */ /* 0x000fe20000010000 */
[----:B------:R-:W-:Y:S02]  /*cd30*/  MUFU.EX2 R11, R11 ;  /* 0x0000000b000b7308 */ /* 0x000fe40000000800 */
[----:B------:R-:W-:Y:S01]  /*cd40*/  FADD.FTZ R181, R181, R180 ;  /* 0x000000b4b5b57221 */ /* 0x000fe20000010000 */
[----:B------:R-:W-:-:S04]  /*cd50*/  FADD.FTZ R183, R183, R204 ;  /* 0x000000ccb7b77221 */ /* 0x000fc80000010000 */
[----:B------:R-:W-:Y:S01]  /*cd60*/  FADD.FTZ R183, R214, R183 ;  /* 0x000000b7d6b77221 */ /* 0x000fe20000010000 */
[----:B------:R-:W1:Y:S01]  /*cd70*/  MUFU.EX2 R216, R216 ;  /* 0x000000d800d87308 */ /* 0x000e620000000800 */
[----:B--2---:R-:W-:Y:S01]  /*cd80*/  F2FP.BF16.F32.PACK_AB R165, R213, R186 ;  /* 0x000000bad5a5723e */ /* 0x004fe200000010ff */
[----:B------:R-:W-:Y:S01]  /*cd90*/  FADD.FTZ R186, R186, R181 ;  /* 0x000000b5baba7221 */ /* 0x000fe20000010000 */
[----:B------:R-:W-:-:S03]  /*cda0*/  FADD.FTZ R172, R172, R183 ;  /* 0x000000b7acac7221 */ /* 0x000fc60000010000 */
[----:B------:R-:W-:Y:S01]  /*cdb0*/  FADD.FTZ R186, R213, R186 ;  /* 0x000000bad5ba7221 */ /* 0x000fe20000010000 */
[----:B------:R-:W-:Y:S01]  /*cdc0*/  FADD.FTZ R5, R173, R172 ;  /* 0x000000acad057221 */ /* 0x000fe20000010000 */
[----:B-1----:R-:W-:Y:S02]  /*cdd0*/  F2FP.BF16.F32.PACK_AB R167, R216, R11 ;  /* 0x0000000bd8a7723e */ /* 0x002fe400000010ff */
[----:B------:R-:W-:-:S03]  /*cde0*/  FADD.FTZ R11, R11, R186 ;  /* 0x000000ba0b0b7221 */ /* 0x000fc60000010000 */
        /* <DEDUP_REMOVED lines=35> */
.L_x_5157:
        /* <DEDUP_REMOVED lines=9> */
.L_x_5147:
[----:B------:R-:W2:Y:S01]  /*d0b0*/  SHFL.BFLY PT, R0, R5, 0x2, 0x1f ;  /* 0x0c401f0005007f89 */ /* 0x000ea200000e0000 */
[----:B------:R-:W-:-:S03]  /*d0c0*/  UIADD3 UR36, UR36, 0x1, URZ ;  /* 0x0000000124247890 */ /* 0x000fc6000fffe03f */
[----:B01----:R-:W0:Y:S01]  /*d0d0*/  SHFL.BFLY PT, R9, R6, 0x2, 0x1f ;  /* 0x0c401f0006097f89 */ /* 0x003e2200000e0000 */
[----:B------:R-:W-:Y:S08]  /*d0e0*/  BAR.ARV 0x8, 0x100 ;  /* 0x0204000000007b1d */ /* 0x000ff00000002000 */
[----:B------:R-:W-:Y:S01]  /*d0f0*/  BAR.SYNC.DEFER_BLOCKING 0xf, 0x100 ;  /* 0x03c4000000007b1d */ /* 0x000fe20000010000 */
[----:B--2---:R-:W-:Y:S01]  /*d100*/  FADD.FTZ R4, R0, R5 ;  /* 0x0000000500047221 */ /* 0x004fe20000010000 */
[----:B------:R-:W-:-:S02]  /*d110*/  VIADD R5, R2, 0x1 ;  /* 0x0000000102057836 */ /* 0x000fc40000000000 */
[----:B0-----:R-:W-:Y:S02]  /*d120*/  FADD.FTZ R9, R9, R6 ;  /* 0x0000000609097221 */ /* 0x001fe40000010000 */
[----:B------:R-:W0:Y:S01]  /*d130*/  SHFL.BFLY PT, R3, R4, 0x1, 0x1f ;  /* 0x0c201f0004037f89 */ /* 0x000e2200000e0000 */
[----:B------:R-:W-:-:S03]  /*d140*/  ISETP.NE.AND P1, PT, R5, 0x2, PT ;  /* 0x000000020500780c */ /* 0x000fc60003f25270 */
[----:B------:R-:W1:Y:S01]  /*d150*/  SHFL.BFLY PT, R10, R9, 0x1, 0x1f ;  /* 0x0c201f00090a7f89 */ /* 0x000e6200000e0000 */
[----:B0-----:R-:W-:Y:S01]  /*d160*/  FADD.FTZ R0, R4, R3 ;  /* 0x0000000304007221 */ /* 0x001fe20000010000 */
[----:B------:R-:W-:Y:S02]  /*d170*/  IMAD.MOV R3, RZ, RZ, -R184 ;  /* 0x000000ffff037224 */ /* 0x000fe400078e0ab8 */
[----:B------:R-:W-:Y:S02]  /*d180*/  IMAD.MOV.U32 R4, RZ, RZ, RZ ;  /* 0x000000ffff047224 */ /* 0x000fe400078e00ff */
[----:B-1----:R-:W-:Y:S01]  /*d190*/  FADD.FTZ R6, R9, R10 ;  /* 0x0000000a09067221 */ /* 0x002fe20000010000 */
[----:B------:R-:W-:Y:S02]  /*d1a0*/  FSETP.NE.FTZ.AND P2, PT, R0, RZ, PT ;  /* 0x000000ff0000720b */ /* 0x000fe40003f55000 */
[----:B------:R-:W-:Y:S01]  /*d1b0*/  ISETP.NE.AND P0, PT, R18, R3, PT ;  /* 0x000000031200720c */ /* 0x000fe20003f05270 */
[----:B------:R-:W-:Y:S01]  /*d1c0*/  IMAD.MOV.U32 R3, RZ, RZ, RZ ;  /* 0x000000ffff037224 */ /* 0x000fe200078e00ff */
[----:B------:R-:W-:-:S02]  /*d1d0*/  FSETP.NE.FTZ.AND P3, PT, R6, RZ, PT ;  /* 0x000000ff0600720b */ /* 0x000fc40003f75000 */
[----:B------:R-:W-:-:S04]  /*d1e0*/  SEL R9, RZ, 0x1, P1 ;  /* 0x00000001ff097807 */ /* 0x000fc80000800000 */
[----:B------:R-:W-:Y:S01]  /*d1f0*/  LOP3.LUT R16, R16, R9, RZ, 0x3c, !PT ;  /* 0x0000000910107212 */ /* 0x000fe200078e3cff */
[----:B------:R-:W-:Y:S02]  /*d200*/  IMAD.U32 R9, RZ, RZ, UR28 ;  /* 0x0000001cff097e24 */ /* 0x000fe4000f8e00ff */
[----:B------:R-:W0:Y:S02]  /*d210*/  @P2 MUFU.RCP R3, R0 ;  /* 0x0000000000032308 */ /* 0x000e240000001000 */
[----:B------:R-:W-:-:S04]  /*d220*/  @!P0 IMAD R2, R2, 0x40, R22 ;  /* 0x0000004002028824 */ /* 0x000fc800078e0216 */
[----:B------:R-:W-:Y:S02]  /*d230*/  @!P0 IMAD R2, R2, 0x4, R17 ;  /* 0x0000000402028824 */ /* 0x000fe400078e0211 */
        /* <DEDUP_REMOVED lines=75> */
[-C--:B------:R-:W-:Y:S01]  /*d6f0*/  FMUL.FTZ R19, R91, R4.reuse ;  /* 0x000000045b137220 */ /* 0x080fe20000410000 */
[----:B------:R-:W-:Y:S02]  /*d700*/  IMAD.MOV.U32 R0, RZ, RZ, -0x800000 ;  /* 0xff800000ff007424 */ /* 0x000fe400078e00ff */
[-C--:B------:R-:W-:Y:S01]  /*d710*/  FMUL.FTZ R13, R42, R4.reuse ;  /* 0x000000042a0d7220 */ /* 0x080fe20000410000 */
[-C--:B------:R-:W-:Y:S01]  /*d720*/  FMUL.FTZ R15, R46, R4.reuse ;  /* 0x000000042e0f7220 */ /* 0x080fe20000410000 */
[-C--:B------:R-:W-:Y:S01]  /*d730*/  FMUL.FTZ R25, R50, R4.reuse ;  /* 0x0000000432197220 */ /* 0x080fe20000410000 */
[-C--:B------:R-:W-:Y:S01]  /*d740*/  FMUL.FTZ R33, R58, R4.reuse ;  /* 0x000000043a217220 */ /* 0x080fe20000410000 */
[-C--:B------:R-:W-:Y:S01]  /*d750*/  FMUL.FTZ R29, R66, R4.reuse ;  /* 0x00000004421d7220 */ /* 0x080fe20000410000 */
[-C--:B------:R-:W-:Y:S01]  /*d760*/  FMUL.FTZ R91, R94, R4.reuse ;  /* 0x000000045e5b7220 */ /* 0x080fe20000410000 */
[----:B------:R-:W-:Y:S01]  /*d770*/  @P2 FFMA.FTZ R3, R2, R7, R17 ;  /* 0x0000000702032223 */ /* 0x000fe20000010011 */
        /* <DEDUP_REMOVED lines=61> */
.L_x_5117:
[----:B------:R-:W0:Y:S01]  /*db50*/  S2R R202, SR_CgaCtaId ;  /* 0x0000000000ca7919 */ /* 0x000e220000008800 */
[----:B------:R-:W-:Y:S01]  /*db60*/  MOV R17, 0x400 ;  /* 0x0000040000117802 */ /* 0x000fe20000000f00 */
[----:B------:R-:W-:Y:S01]  /*db70*/  BSSY B0, `(.L_x_5159) ;  /* 0x00002f1000007945 */ /* 0x000fe20003800000 */
[----:B------:R-:W-:Y:S02]  /*db80*/  BAR.SYNC.DEFER_BLOCKING 0x5, 0x180 ;  /* 0x0146000000007b1d */ /* 0x000fe40000010000 */
[----:B0-----:R-:W-:-:S05]  /*db90*/  LEA R17, R202, R17, 0x18 ;  /* 0x00000011ca117211 */ /* 0x001fca00078ec0ff */
[----:B------:R-:W0:Y:S02]  /*dba0*/  LDS.128 R4, [R17+0x388d0] ;  /* 0x0388d00011047984 */ /* 0x000e240000000c00 */
[----:B0-----:R-:W-:Y:S02]  /*dbb0*/  R2UR UR5, R5 ;  /* 0x00000000050572ca */ /* 0x001fe400000e0000 */
[----:B------:R-:W-:Y:S01]  /*dbc0*/  R2UR UR6, R6 ;  /* 0x00000000060672ca */ /* 0x000fe200000e0000 */
[----:B------:R-:W-:Y:S06]  /*dbd0*/  BAR.ARV 0x4, 0x180 ;  /* 0x0106000000007b1d */ /* 0x000fec0000002000 */
[----:B------:R-:W-:Y:S08]  /*dbe0*/  @P0 BRA `(.L_x_5160) ;  /* 0x0000002000240947 */ /* 0x000ff00003800000 */
[----:B------:R-:W0:Y:S01]  /*dbf0*/  S2R R6, SR_SWINHI ;  /* 0x0000000000067919 */ /* 0x000e220000002f00 */
[----:B------:R-:W-:Y:S01]  /*dc00*/  F2FP.BF16.F32.PACK_AB R9, R27, R9 ;  /* 0x000000091b09723e */ /* 0x000fe200000010ff */
[----:B------:R-:W-:Y:S01]  /*dc10*/  USHF.L.U32 UR10, UR40, 0x2, URZ ;  /* 0x00000002280a7899 */ /* 0x000fe2000800063f */
[----:B------:R-:W-:Y:S01]  /*dc20*/  F2FP.BF16.F32.PACK_AB R10, R10, R174 ;  /* 0x000000ae0a0a723e */ /* 0x000fe200000010ff */
[----:B------:R-:W-:Y:S01]  /*dc30*/  BAR.SYNC.DEFER_BLOCKING 0x1, 0x100 ;  /* 0x0044000000007b1d */ /* 0x000fe20000010000 */
[----:B------:R-:W-:Y:S01]  /*dc40*/  F2FP.BF16.F32.PACK_AB R11, R31, R11 ;  /* 0x0000000b1f0b723e */ /* 0x000fe200000010ff */
[----:B------:R-:W-:Y:S01]  /*dc50*/  USHF.L.U64.HI UR11, UR40, 0x2, UR39 ;  /* 0x00000002280b7899 */ /* 0x000fe20008010227 */
[----:B------:R-:W-:Y:S02]  /*dc60*/  F2FP.BF16.F32.PACK_AB R12, R12, R170 ;  /* 0x000000aa0c0c723e */ /* 0x000fe400000010ff */
[----:B------:R-:W-:Y:S01]  /*dc70*/  F2FP.BF16.F32.PACK_AB R13, R43, R13 ;  /* 0x0000000d2b0d723e */ /* 0x000fe200000010ff */
[----:B------:R-:W-:Y:S01]  /*dc80*/  ULDC.64 UR8, c[0x0][0xd00] ;  /* 0x0003400000087ab9 */ /* 0x000fe20000000a00 */
[----:B------:R-:W-:Y:S01]  /*dc90*/  F2FP.BF16.F32.PACK_AB R14, R14, R167 ;  /* 0x000000a70e0e723e */ /* 0x000fe200000010ff */
[----:B------:R-:W-:Y:S01]  /*dca0*/  UISETP.NE.U32.AND UP0, UPT, UR8, URZ, UPT ;  /* 0x0000003f0800728c */ /* 0x000fe2000bf05070 */
[----:B------:R-:W-:Y:S01]  /*dcb0*/  F2FP.BF16.F32.PACK_AB R15, R47, R15 ;  /* 0x0000000f2f0f723e */ /* 0x000fe200000010ff */
[----:B------:R-:W-:Y:S01]  /*dcc0*/  UIADD3 UR4, UP1, UR10, UR8, URZ ;  /* 0x000000080a047290 */ /* 0x000fe2000ff3e03f */
[----:B------:R-:W-:Y:S01]  /*dcd0*/  F2FP.BF16.F32.PACK_AB R24, R24, R166 ;  /* 0x000000a61818723e */ /* 0x000fe200000010ff */
[----:B------:R-:W-:Y:S01]  /*dce0*/  UISETP.NE.AND.EX UP0, UPT, UR9, URZ, UPT, UP0 ;  /* 0x0000003f0900728c */ /* 0x000fe2000bf05300 */
[----:B------:R-:W-:Y:S01]  /*dcf0*/  F2FP.BF16.F32.PACK_AB R25, R51, R25 ;  /* 0x000000193319723e */ /* 0x000fe200000010ff */
[----:B------:R-:W-:Y:S01]  /*dd00*/  UIADD3.X UR7, UR11, UR9, URZ, UP1, !UPT ;  /* 0x000000090b077290 */ /* 0x000fe20008ffe43f */
[----:B------:R-:W-:-:S02]  /*dd10*/  F2FP.BF16.F32.PACK_AB R32, R32, R164 ;  /* 0x000000a42020723e */ /* 0x000fc400000010ff */
[----:B------:R-:W-:Y:S01]  /*dd20*/  F2FP.BF16.F32.PACK_AB R33, R59, R33 ;  /* 0x000000213b21723e */ /* 0x000fe200000010ff */
[----:B------:R-:W-:Y:S01]  /*dd30*/  ULDC.64 UR8, c[0x0][0xd08] ;  /* 0x0003420000087ab9 */ /* 0x000fe20000000a00 */
[----:B------:R-:W-:Y:S02]  /*dd40*/  F2FP.BF16.F32.PACK_AB R28, R28, R161 ;  /* 0x000000a11c1c723e */ /* 0x000fe400000010ff */
[----:B------:R-:W-:Y:S02]  /*dd50*/  F2FP.BF16.F32.PACK_AB R29, R67, R29 ;  /* 0x0000001d431d723e */ /* 0x000fe400000010ff */
[----:B------:R-:W-:Y:S02]  /*dd60*/  F2FP.BF16.F32.PACK_AB R31, R71, R70 ;  /* 0x00000046471f723e */ /* 0x000fe400000010ff */
[----:B------:R-:W-:Y:S02]  /*dd70*/  F2FP.BF16.F32.PACK_AB R80, R81, R80 ;  /* 0x000000505150723e */ /* 0x000fe400000010ff */
[----:B------:R-:W-:-:S02]  /*dd80*/  F2FP.BF16.F32.PACK_AB R81, R83, R82 ;  /* 0x000000525351723e */ /* 0x000fc400000010ff */
[----:B------:R-:W-:Y:S02]  /*dd90*/  MOV R4, R17 ;  /* 0x0000001100047202 */ /* 0x000fe40000000f00 */
[----:B0-----:R-:W-:Y:S02]  /*dda0*/  MOV R5, R6 ;  /* 0x0000000600057202 */ /* 0x001fe40000000f00 */
[----:B------:R-:W-:Y:S02]  /*ddb0*/  F2FP.BF16.F32.PACK_AB R88, R89, R88 ;  /* 0x000000585958723e */ /* 0x000fe400000010ff */
[----:B------:R-:W-:Y:S01]  /*ddc0*/  F2FP.BF16.F32.PACK_AB R82, R85, R84 ;  /* 0x000000545552723e */ /* 0x000fe200000010ff */
[----:B------:R-:W-:Y:S01]  /*ddd0*/  IMAD.WIDE R122, R203, 0x2, R4 ;  /* 0x00000002cb7a7825 */ /* 0x000fe200078e0204 */
[----:B------:R-:W-:Y:S02]  /*dde0*/  F2FP.BF16.F32.PACK_AB R83, R87, R86 ;  /* 0x000000565753723e */ /* 0x000fe400000010ff */
[----:B------:R-:W-:-:S02]  /*ddf0*/  F2FP.BF16.F32.PACK_AB R89, R19, R90 ;  /* 0x0000005a1359723e */ /* 0x000fc400000010ff */
[C---:B------:R-:W-:Y:S02]  /*de00*/  IADD3 R177, P1, R122.reuse, 0x20, RZ ;  /* 0x000000207ab17810 */ /* 0x040fe40007f3e0ff */
[C---:B------:R-:W-:Y:S02]  /*de10*/  IADD3 R52, P6, R122.reuse, 0x2020, RZ ;  /* 0x000020207a347810 */ /* 0x040fe40007fde0ff */
[----:B------:R-:W-:Y:S01]  /*de20*/  LOP3.LUT R36, R177, 0x380, RZ, 0xc0, !PT ;  /* 0x00000380b1247812 */ /* 0x000fe200078ec0ff */
[--C-:B------:R-:W-:Y:S01]  /*de30*/  IMAD.X R37, RZ, RZ, R123.reuse, P1 ;  /* 0x000000ffff257224 */ /* 0x100fe200008e067b */
[----:B------:R-:W-:Y:S01]  /*de40*/  IADD3 R179, P0, R122, 0x40, RZ ;  /* 0x000000407ab37810 */ /* 0x000fe20007f1e0ff */
[--C-:B------:R-:W-:Y:S01]  /*de50*/  IMAD.X R53, RZ, RZ, R123.reuse, P6 ;  /* 0x000000ffff357224 */ /* 0x100fe200030e067b */
[----:B------:R-:W-:Y:S02]  /*de60*/  SHF.R.U64 R36, R36, 0x3, RZ ;  /* 0x0000000324247819 */ /* 0x000fe400000012ff */
[----:B------:R-:W-:Y:S01]  /*de70*/  IADD3 R181, P4, R122, 0x60, RZ ;  /* 0x000000607ab57810 */ /* 0x000fe20007f9e0ff */
[----:B------:R-:W-:Y:S01]  /*de80*/  IMAD.X R41, RZ, RZ, R123, P0 ;  /* 0x000000ffff297224 */ /* 0x000fe200000e067b */
[----:B------:R-:W-:-:S02]  /*de90*/  LOP3.LUT R36, R36, R177, RZ, 0x3c, !PT ;  /* 0x000000b124247212 */ /* 0x000fc400078e3cff */
[----:B------:R-:W-:Y:S01]  /*dea0*/  LOP3.LUT R177, R52, 0x380, RZ, 0xc0, !PT ;  /* 0x0000038034b17812 */ /* 0x000fe200078ec0ff */
[--C-:B------:R-:W-:Y:S01]  /*deb0*/  IMAD.X R45, RZ, RZ, R123.reuse, P4 ;  /* 0x000000ffff2d7224 */ /* 0x100fe200020e067b */
[C---:B------:R-:W-:Y:S02]  /*dec0*/  IADD3 R183, P3, R122.reuse, 0x2000, RZ ;  /* 0x000020007ab77810 */ /* 0x040fe40007f7e0ff */
[----:B------:R-:W-:Y:S02]  /*ded0*/  LOP3.LUT R44, R181, 0x380, RZ, 0xc0, !PT ;  /* 0x00000380b52c7812 */ /* 0x000fe400078ec0ff */
[----:B------:R-:W-:Y:S01]  /*dee0*/  SHF.R.U64 R177, R177, 0x3, RZ ;  /* 0x00000003b1b17819 */ /* 0x000fe200000012ff */
[----:B------:R-:W-:Y:S01]  /*def0*/  IMAD.X R49, RZ, RZ, R123, P3 ;  /* 0x000000ffff317224 */ /* 0x000fe200018e067b */
[----:B------:R-:W-:Y:S02]  /*df00*/  IADD3 R8, P0, R122, 0x4020, RZ ;  /* 0x000040207a087810 */ /* 0x000fe40007f1e0ff */
[----:B------:R-:W-:-:S02]  /*df10*/  LOP3.LUT R40, R179, 0x380, RZ, 0xc0, !PT ;  /* 0x00000380b3287812 */ /* 0x000fc400078ec0ff */
[C---:B------:R-:W-:Y:S01]  /*df20*/  LOP3.LUT R21, R122.reuse, 0x380, RZ, 0xc0, !PT ;  /* 0x000003807a157812 */ /* 0x040fe200078ec0ff */
[--C-:B------:R-:W-:Y:S01]  /*df30*/  IMAD.X R69, RZ, RZ, R123.reuse, P0 ;  /* 0x000000ffff457224 */ /* 0x100fe200000e067b */
[----:B------:R-:W-:Y:S02]  /*df40*/  LOP3.LUT R48, R183, 0x380, RZ, 0xc0, !PT ;  /* 0x00000380b7307812 */ /* 0x000fe400078ec0ff */
[C---:B------:R-:W-:Y:S02]  /*df50*/  IADD3 R56, P5, R122.reuse, 0x2040, RZ ;  /* 0x000020407a387810 */ /* 0x040fe40007fbe0ff */
[C---:B------:R-:W-:Y:S02]  /*df60*/  IADD3 R60, P2, R122.reuse, 0x2060, RZ ;  /* 0x000020607a3c7810 */ /* 0x040fe40007f5e0ff */
[----:B------:R-:W-:Y:S01]  /*df70*/  IADD3 R64, P1, R122, 0x4000, RZ ;  /* 0x000040007a407810 */ /* 0x000fe20007f3e0ff */
[--C-:B------:R-:W-:Y:S01]  /*df80*/  IMAD.X R57, RZ, RZ, R123.reuse, P5 ;  /* 0x000000ffff397224 */ /* 0x100fe200028e067b */
[----:B------:R-:W-:Y:S01]  /*df90*/  SHF.R.U64 R44, R44, 0x3, RZ ;  /* 0x000000032c2c7819 */ /* 0x000fe200000012ff */
[--C-:B------:R-:W-:Y:S01]  /*dfa0*/  IMAD.X R61, RZ, RZ, R123.reuse, P2 ;  /* 0x000000ffff3d7224 */ /* 0x100fe200010e067b */
[----:B------:R-:W-:Y:S01]  /*dfb0*/  LOP3.LUT R52, R177, R52, RZ, 0x3c, !PT ;  /* 0x00000034b1347212 */ /* 0x000fe200078e3cff */
[----:B------:R-:W-:Y:S01]  /*dfc0*/  IMAD.X R65, RZ, RZ, R123, P1 ;  /* 0x000000ffff417224 */ /* 0x000fe200008e067b */
[----:B------:R-:W-:-:S02]  /*dfd0*/  SHF.R.U64 R40, R40, 0x3, RZ ;  /* 0x0000000328287819 */ /* 0x000fc400000012ff */
[----:B------:R-:W-:Y:S02]  /*dfe0*/  LOP3.LUT R177, R8, 0x380, RZ, 0xc0, !PT ;  /* 0x0000038008b17812 */ /* 0x000fe400078ec0ff */
[----:B------:R-:W-:Y:S02]  /*dff0*/  SHF.R.U64 R21, R21, 0x3, RZ ;  /* 0x0000000315157819 */ /* 0x000fe400000012ff */
[----:B------:R-:W-:Y:S02]  /*e000*/  SHF.R.U64 R48, R48, 0x3, RZ ;  /* 0x0000000330307819 */ /* 0x000fe400000012ff */
[----:B------:R-:W-:Y:S02]  /*e010*/  LOP3.LUT R44, R44, R181, RZ, 0x3c, !PT ;  /* 0x000000b52c2c7212 */ /* 0x000fe400078e3cff */
[----:B------:R-:W-:Y:S02]  /*e020*/  LOP3.LUT R40, R40, R179, RZ, 0x3c, !PT ;  /* 0x000000b328287212 */ /* 0x000fe400078e3cff */
[----:B------:R-:W-:-:S02]  /*e030*/  LOP3.LUT R181, R60, 0x380, RZ, 0xc0, !PT ;  /* 0x000003803cb57812 */ /* 0x000fc400078ec0ff */
[----:B------:R-:W-:Y:S02]  /*e040*/  SHF.R.U64 R177, R177, 0x3, RZ ;  /* 0x00000003b1b17819 */ /* 0x000fe400000012ff */
[C---:B------:R-:W-:Y:S02]  /*e050*/  IADD3 R102, P4, R122.reuse, 0x4040, RZ ;  /* 0x000040407a667810 */ /* 0x040fe40007f9e0ff */
        /* <DEDUP_REMOVED lines=11> */
[----:B------:R-:W-:Y:S01]  /*e110*/  LOP3.LUT R122, R21, R122, RZ, 0x3c, !PT ;  /* 0x0000007a157a7212 */ /* 0x000fe200078e3cff */
[----:B------:R-:W-:Y:S01]  /*e120*/  IMAD.X R21, RZ, RZ, R123, P1 ;  /* 0x000000ffff157224 */ /* 0x000fe200008e067b */
[----:B------:R-:W-:-:S02]  /*e130*/  LOP3.LUT R48, R48, R183, RZ, 0x3c, !PT ;  /* 0x000000b730307212 */ /* 0x000fc400078e3cff */
[----:B------:R-:W-:Y:S02]  /*e140*/  LOP3.LUT R183, R64, 0x380, RZ, 0xc0, !PT ;  /* 0x0000038040b77812 */ /* 0x000fe400078ec0ff */
[----:B------:R-:W-:Y:S02]  /*e150*/  SHF.R.U64 R181, R181, 0x3, RZ ;  /* 0x00000003b5b57819 */ /* 0x000fe400000012ff */
[----:B------:R-:W-:Y:S02]  /*e160*/  LOP3.LUT R68, R177, R8, RZ, 0x3c, !PT ;  /* 0x00000008b1447212 */ /* 0x000fe400078e3cff */
[----:B------:R-:W-:Y:S02]  /*e170*/  SHF.R.U64 R179, R179, 0x3, RZ ;  /* 0x00000003b3b37819 */ /* 0x000fe400000012ff */
[----:B------:R-:W-:Y:S02]  /*e180*/  F2FP.BF16.F32.PACK_AB R8, R20, R175 ;  /* 0x000000af1408723e */ /* 0x000fe400000010ff */
[----:B------:R-:W-:-:S02]  /*e190*/  MOV R122, R122 ;  /* 0x0000007a007a7202 */ /* 0x000fc40000000f00 */
[----:B------:R-:W-:Y:S02]  /*e1a0*/  LOP3.LUT R27, R6, 0x380, RZ, 0xc0, !PT ;  /* 0x00000380061b7812 */ /* 0x000fe400078ec0ff */
[----:B------:R-:W-:Y:S01]  /*e1b0*/  LOP3.LUT R175, R26, 0x380, RZ, 0xc0, !PT ;  /* 0x000003801aaf7812 */ /* 0x000fe200078ec0ff */
[----:B------:R0:W-:Y:S01]  /*e1c0*/  STSM.16.M88.4 [R122], R8 ;  /* 0x000000087a007844 */ /* 0x0001e20000000200 */
[----:B------:R-:W-:Y:S02]  /*e1d0*/  SHF.R.U64 R183, R183, 0x3, RZ ;  /* 0x00000003b7b77819 */ /* 0x000fe400000012ff */
[----:B------:R-:W-:Y:S02]  /*e1e0*/  LOP3.LUT R60, R181, R60, RZ, 0x3c, !PT ;  /* 0x0000003cb53c7212 */ /* 0x000fe400078e3cff */
[----:B------:R-:W-:Y:S02]  /*e1f0*/  LOP3.LUT R123, R30, 0x380, RZ, 0xc0, !PT ;  /* 0x000003801e7b7812 */ /* 0x000fe400078ec0ff */
[----:B------:R-:W-:-:S02]  /*e200*/  LOP3.LUT R56, R179, R56, RZ, 0x3c, !PT ;  /* 0x00000038b3387212 */ /* 0x000fc400078e3cff */
[----:B------:R-:W-:Y:S02]  /*e210*/  LOP3.LUT R181, R106, 0x380, RZ, 0xc0, !PT ;  /* 0x000003806ab57812 */ /* 0x000fe400078ec0ff */
[----:B------:R-:W-:Y:S02]  /*e220*/  LOP3.LUT R179, R102, 0x380, RZ, 0xc0, !PT ;  /* 0x0000038066b37812 */ /* 0x000fe400078ec0ff */
[----:B------:R-:W-:Y:S02]  /*e230*/  SHF.R.U64 R27, R27, 0x3, RZ ;  /* 0x000000031b1b7819 */ /* 0x000fe400000012ff */
[----:B------:R-:W-:Y:S02]  /*e240*/  SHF.R.U64 R175, R175, 0x3, RZ ;  /* 0x00000003afaf7819 */ /* 0x000fe400000012ff */
[----:B------:R-:W-:Y:S02]  /*e250*/  LOP3.LUT R64, R183, R64, RZ, 0x3c, !PT ;  /* 0x00000040b7407212 */ /* 0x000fe400078e3cff */
[----:B------:R-:W-:-:S02]  /*e260*/  LOP3.LUT R183, R110, 0x380, RZ, 0xc0, !PT ;  /* 0x000003806eb77812 */ /* 0x000fc400078ec0ff */
[----:B------:R-:W-:Y:S02]  /*e270*/  SHF.R.U64 R123, R123, 0x3, RZ ;  /* 0x000000037b7b7819 */ /* 0x000fe400000012ff */
[----:B------:R-:W-:Y:S02]  /*e280*/  MOV R36, R36 ;  /* 0x0000002400247202 */ /* 0x000fe40000000f00 */
[----:B0-----:R-:W-:Y:S02]  /*e290*/  F2FP.BF16.F32.PACK_AB R8, R171, R173 ;  /* 0x000000adab08723e */ /* 0x001fe400000010ff */
[----:B------:R-:W-:Y:S02]  /*e2a0*/  F2FP.BF16.F32.PACK_AB R9, R35, R34 ;  /* 0x000000222309723e */ /* 0x000fe400000010ff */
[----:B------:R-:W-:Y:S02]  /*e2b0*/  F2FP.BF16.F32.PACK_AB R10, R169, R172 ;  /* 0x000000aca90a723e */ /* 0x000fe400000010ff */
[----:B------:R-:W-:-:S02]  /*e2c0*/  F2FP.BF16.F32.PACK_AB R11, R39, R38 ;  /* 0x00000026270b723e */ /* 0x000fc400000010ff */
[----:B------:R-:W-:Y:S02]  /*e2d0*/  SHF.R.U64 R181, R181, 0x3, RZ ;  /* 0x00000003b5b57819 */ /* 0x000fe400000012ff */
[----:B------:R-:W-:Y:S01]  /*e2e0*/  SHF.R.U64 R179, R179, 0x3, RZ ;  /* 0x00000003b3b37819 */ /* 0x000fe200000012ff */
[----:B------:R0:W-:Y:S01]  /*e2f0*/  STSM.16.M88.4 [R36], R8 ;  /* 0x0000000824007844 */ /* 0x0001e20000000200 */
[----:B------:R-:W-:Y:S02]  /*e300*/  LOP3.LUT R114, R27, R6, RZ, 0x3c, !PT ;  /* 0x000000061b727212 */ /* 0x000fe400078e3cff */
[----:B------:R-:W-:Y:S02]  /*e310*/  LOP3.LUT R20, R175, R26, RZ, 0x3c, !PT ;  /* 0x0000001aaf147212 */ /* 0x000fe400078e3cff */
[----:B------:R-:W-:Y:S02]  /*e320*/  MOV R40, R40 ;  /* 0x0000002800287202 */ /* 0x000fe40000000f00 */
[----:B------:R-:W-:-:S02]  /*e330*/  MOV R44, R44 ;  /* 0x0000002c002c7202 */ /* 0x000fc40000000f00 */
[----:B------:R-:W-:Y:S01]  /*e340*/  F2FP.BF16.F32.PACK_AB R26, R163, R165 ;  /* 0x000000a5a31a723e */ /* 0x000fe200000010ff */
[----:B------:R-:W-:Y:S01]  /*e350*/  STSM.16.M88.4 [R40], R12 ;  /* 0x0000000c28007844 */ /* 0x000fe20000000200 */
[----:B------:R-:W-:Y:S02]  /*e360*/  F2FP.BF16.F32.PACK_AB R27, R55, R54 ;  /* 0x00000036371b723e */ /* 0x000fe400000010ff */
[----:B------:R-:W-:Y:S02]  /*e370*/  SHF.R.U64 R183, R183, 0x3, RZ ;  /* 0x00000003b7b77819 */ /* 0x000fe400000012ff */
[----:B------:R-:W-:Y:S01]  /*e380*/  LOP3.LUT R118, R123, R30, RZ, 0x3c, !PT ;  /* 0x0000001e7b767212 */ /* 0x000fe200078e3cff */
[----:B------:R-:W-:Y:S01]  /*e390*/  STSM.16.M88.4 [R44], R24 ;  /* 0x000000182c007844 */ /* 0x000fe20000000200 */
[----:B------:R-:W-:Y:S02]  /*e3a0*/  MOV R48, R48 ;  /* 0x0000003000307202 */ /* 0x000fe40000000f00 */
[----:B------:R-:W-:-:S02]  /*e3b0*/  F2FP.BF16.F32.PACK_AB R34, R160, R162 ;  /* 0x000000a2a022723e */ /* 0x000fc400000010ff */
[----:B------:R-:W-:Y:S02]  /*e3c0*/  F2FP.BF16.F32.PACK_AB R35, R63, R62 ;  /* 0x0000003e3f23723e */ /* 0x000fe400000010ff */
[----:B------:R-:W-:Y:S02]  /*e3d0*/  LOP3.LUT R106, R181, R106, RZ, 0x3c, !PT ;  /* 0x0000006ab56a7212 */ /* 0x000fe400078e3cff */
[----:B------:R-:W-:Y:S01]  /*e3e0*/  MOV R52, R52 ;  /* 0x0000003400347202 */ /* 0x000fe20000000f00 */
[----:B------:R-:W-:Y:S01]  /*e3f0*/  STSM.16.M88.4 [R48], R32 ;  /* 0x0000002030007844 */ /* 0x000fe20000000200 */
[----:B------:R-:W-:Y:S02]  /*e400*/  F2FP.BF16.F32.PACK_AB R30, R152, R159 ;  /* 0x0000009f981e723e */ /* 0x000fe400000010ff */
[----:B------:R-:W-:Y:S02]  /*e410*/  LOP3.LUT R102, R179, R102, RZ, 0x3c, !PT ;  /* 0x00000066b3667212 */ /* 0x000fe400078e3cff */
[----:B------:R-:W-:Y:S01]  /*e420*/  MOV R56, R56 ;  /* 0x0000003800387202 */ /* 0x000fe20000000f00 */
[----:B------:R-:W-:Y:S01]  /*e430*/  STSM.16.M88.4 [R52], R28 ;  /* 0x0000001c34007844 */ /* 0x000fe20000000200 */
[----:B0-----:R-:W-:-:S02]  /*e440*/  F2FP.BF16.F32.PACK_AB R8, R73, R154 ;  /* 0x0000009a4908723e */ /* 0x001fc400000010ff */
[----:B------:R-:W-:Y:S02]  /*e450*/  F2FP.BF16.F32.PACK_AB R9, R75, R74 ;  /* 0x0000004a4b09723e */ /* 0x000fe400000010ff */
[----:B------:R-:W-:Y:S02]  /*e460*/  F2FP.BF16.F32.PACK_AB R10, R77, R76 ;  /* 0x0000004c4d0a723e */ /* 0x000fe400000010ff */
[----:B------:R-:W-:Y:S02]  /*e470*/  F2FP.BF16.F32.PACK_AB R11, R79, R78 ;  /* 0x0000004e4f0b723e */ /* 0x000fe400000010ff */
[----:B------:R-:W-:Y:S02]  /*e480*/  MOV R60, R60 ;  /* 0x0000003c003c7202 */ /* 0x000fe40000000f00 */
[----:B------:R-:W-:Y:S01]  /*e490*/  F2FP.BF16.F32.PACK_AB R96, R97, R96 ;  /* 0x000000606160723e */ /* 0x000fe200000010ff */
[----:B------:R0:W-:Y:S01]  /*e4a0*/  STSM.16.M88.4 [R56], R8 ;  /* 0x0000000838007844 */ /* 0x0001e20000000200 */
[----:B------:R-:W-:-:S02]  /*e4b0*/  LOP3.LUT R110, R183, R110, RZ, 0x3c, !PT ;  /* 0x0000006eb76e7212 */ /* 0x000fc400078e3cff */
[----:B------:R-:W-:Y:S01]  /*e4c0*/  MOV R64, R64 ;  /* 0x0000004000407202 */ /* 0x000fe20000000f00 */
[----:B------:R-:W-:Y:S01]  /*e4d0*/  STSM.16.M88.4 [R60], R80 ;  /* 0x000000503c007844 */ /* 0x000fe20000000200 */
[----:B------:R-:W-:Y:S02]  /*e4e0*/  F2FP.BF16.F32.PACK_AB R90, R93, R92 ;  /* 0x0000005c5d5a723e */ /* 0x000fe400000010ff */
[----:B------:R-:W-:Y:S02]  /*e4f0*/  F2FP.BF16.F32.PACK_AB R91, R95, R91 ;  /* 0x0000005b5f5b723e */ /* 0x000fe400000010ff */
[----:B------:R-:W-:Y:S02]  /*e500*/  F2FP.BF16.F32.PACK_AB R97, R99, R98 ;  /* 0x000000626361723e */ /* 0x000fe400000010ff */
[----:B------:R-:W-:Y:S01]  /*e510*/  MOV R68, R68 ;  /* 0x0000004400447202 */ /* 0x000fe20000000f00 */
[----:B------:R-:W-:Y:S01]  /*e520*/  STSM.16.M88.4 [R64], R88 ;  /* 0x0000005840007844 */ /* 0x000fe20000000200 */
[----:B------:R-:W-:-:S02]  /*e530*/  MOV R6, R106 ;  /* 0x0000006a00067202 */ /* 0x000fc40000000f00 */
        /* <DEDUP_REMOVED lines=8> */
[----:B------:R-:W-:Y:S01]  /*e5c0*/  UISETP.NE.U32.AND UP1, UPT, UR8, URZ, UPT ;  /* 0x0000003f0800728c */ /* 0x000fe2000bf25070 */
[----:B------:R-:W-:Y:S01]  /*e5d0*/  F2FP.BF16.F32.PACK_AB R99, R46, R42 ;  /* 0x0000002a2e63723e */ /* 0x000fe200000010ff */
[----:B0-----:R-:W-:Y:S01]  /*e5e0*/  IMAD.U32 R10, RZ, RZ, UR4 ;  /* 0x00000004ff0a7e24 */ /* 0x001fe2000f8e00ff */
[----:B------:R-:W-:Y:S01]  /*e5f0*/  MOV R102, R102 ;  /* 0x0000006600667202 */ /* 0x000fe20000000f00 */
[----:B------:R-:W-:Y:S01]  /*e600*/  IMAD.U32 R11, RZ, RZ, UR7 ;  /* 0x00000007ff0b7e24 */ /* 0x000fe2000f8e00ff */
[----:B------:R-:W-:Y:S01]  /*e610*/  F2FP.BF16.F32.PACK_AB R105, R58, R50 ;  /* 0x000000323a69723e */ /* 0x000fe200000010ff */
[----:B------:R-:W-:Y:S01]  /*e620*/  STSM.16.M88.4 [R68], R96 ;  /* 0x0000006044007844 */ /* 0x000fe20000000200 */
[----:B------:R-:W-:-:S02]  /*e630*/  F2FP.BF16.F32.PACK_AB R106, R109, R108 ;  /* 0x0000006c6d6a723e */ /* 0x000fc400000010ff */
[----:B------:R-:W-:Y:S02]  /*e640*/  F2FP.BF16.F32.PACK_AB R107, R72, R66 ;  /* 0x00000042486b723e */ /* 0x000fe400000010ff */
[----:B------:R-:W-:Y:S02]  /*e650*/  F2FP.BF16.F32.PACK_AB R152, R113, R112 ;  /* 0x000000707198723e */ /* 0x000fe400000010ff */
[----:B------:R-:W-:Y:S01]  /*e660*/  F2FP.BF16.F32.PACK_AB R154, R117, R116 ;  /* 0x00000074759a723e */ /* 0x000fe200000010ff */
[----:B------:R-:W-:Y:S01]  /*e670*/  STSM.16.M88.4 [R102], R104 ;  /* 0x0000006866007844 */ /* 0x000fe20000000200 */
[----:B------:R-:W-:Y:S02]  /*e680*/  MOV R110, R110 ;  /* 0x0000006e006e7202 */ /* 0x000fe40000000f00 */
[----:B------:R-:W-:Y:S01]  /*e690*/  F2FP.BF16.F32.PACK_AB R121, R158, R157 ;  /* 0x0000009d9e79723e */ /* 0x000fe200000010ff */
[----:B------:R0:W-:Y:S01]  /*e6a0*/  STSM.16.M88.4 [R6], R152 ;  /* 0x0000009806007844 */ /* 0x0001e20000000200 */
        /* <DEDUP_REMOVED lines=17> */
[----:B------:R-:W-:-:S03]  /*e7c0*/  PLOP3.LUT P0, PT, PT, PT, UP0, 0x80, 0x0 ;  /* 0x000000000000781c */ /* 0x000fc60003f0f008 */
[----:B------:R1:W-:Y:S01]  /*e7d0*/  STSM.16.M88.4 [R20], R144 ;  /* 0x0000009014007844 */ /* 0x0003e20000000200 */
[----:B------:R-:W-:Y:S01]  /*e7e0*/  BAR.SYNC.DEFER_BLOCKING 0x1, 0x100 ;  /* 0x0044000000007b1d */ /* 0x000fe20000010000 */
[----:B------:R-:W-:Y:S01]  /*e7f0*/  UISETP.NE.AND.EX UP1, UPT, UR9, URZ, UPT, UP1 ;  /* 0x0000003f0900728c */ /* 0x000fe2000bf25310 */
[----:B------:R-:W-:-:S05]  /*e800*/  IMAD R9, R198, 0x40, R23 ;  /* 0x00000040c6097824 */ /* 0x000fca00078e0217 */
[----:B------:R-:W-:-:S05]  /*e810*/  PLOP3.LUT P6, PT, PT, PT, UP1, 0x80, 0x0 ;  /* 0x000000000000781c */ /* 0x000fca0003fcf018 */
[----:B------:R-:W-:-:S04]  /*e820*/  @UP1 UIADD3 UR8, UP2, UR10, UR8, URZ ;  /* 0x000000080a081290 */ /* 0x000fc8000ff5e03f */
[----:B------:R-:W-:Y:S01]  /*e830*/  @UP1 UIADD3.X UR9, UR11, UR9, URZ, UP2, !UPT ;  /* 0x000000090b091290 */ /* 0x000fe200097fe43f */
[----:B------:R-:W-:Y:S01]  /*e840*/  IMAD.WIDE R8, R9, 0x2, R4 ;  /* 0x0000000209087825 */ /* 0x000fe200078e0204 */
[----:B------:R-:W-:-:S03]  /*e850*/  ULDC UR4, c[0x0][0xb88] ;  /* 0x0002e20000047ab9 */ /* 0x000fc60000000800 */
[----:B------:R-:W-:Y:S01]  /*e860*/  IMAD.U32 R4, RZ, RZ, UR4 ;  /* 0x00000004ff047e24 */ /* 0x000fe2000f8e00ff */
[----:B0-----:R-:W2:Y:S01]  /*e870*/  @P0 LDG.E R6, desc[UR44][R10.64] ;  /* 0x0000002c0a060981 */ /* 0x001ea2000c1e1900 */
[----:B-1----:R-:W-:Y:S01]  /*e880*/  IMAD.U32 R20, RZ, RZ, UR8 ;  /* 0x00000008ff147e24 */ /* 0x002fe2000f8e00ff */
[C---:B------:R-:W-:Y:S01]  /*e890*/  IADD3 R13, P2, R8.reuse, 0x1000, RZ ;  /* 0x00001000080d7810 */ /* 0x040fe20007f5e0ff */
[----:B------:R-:W-:Y:S01]  /*e8a0*/  IMAD.U32 R21, RZ, RZ, UR9 ;  /* 0x00000009ff157e24 */ /* 0x000fe2000f8e00ff */
[C---:B------:R-:W-:Y:S02]  /*e8b0*/  IADD3 R25, P1, R8.reuse, 0x2000, RZ ;  /* 0x0000200008197810 */ /* 0x040fe40007f3e0ff */
[----:B------:R-:W-:Y:S02]  /*e8c0*/  P2R R14, PR, RZ, 0x4 ;  /* 0x00000004ff0e7803 */ /* 0x000fe40000000000 */
[----:B------:R0:W5:Y:S01]  /*e8d0*/  @P6 LDG.E R4, desc[UR44][R20.64] ;  /* 0x0000002c14046981 */ /* 0x000162000c1e1900 */
[----:B------:R-:W-:-:S02]  /*e8e0*/  IADD3 R29, P2, R8, 0x3000, RZ ;  /* 0x00003000081d7810 */ /* 0x000fc40007f5e0ff */
[C---:B------:R-:W-:Y:S02]  /*e8f0*/  IADD3 R33, P3, R8.reuse, 0x4000, RZ ;  /* 0x0000400008217810 */ /* 0x040fe40007f7e0ff */
[C---:B------:R-:W-:Y:S02]  /*e900*/  IADD3 R37, P4, R8.reuse, 0x5000, RZ ;  /* 0x0000500008257810 */ /* 0x040fe40007f9e0ff */
[----:B------:R-:W-:Y:S02]  /*e910*/  IADD3 R41, P5, R8, 0x6000, RZ ;  /* 0x0000600008297810 */ /* 0x000fe40007fbe0ff */
[----:B------:R-:W-:Y:S02]  /*e920*/  LOP3.LUT R12, R13, 0x380, RZ, 0xc0, !PT ;  /* 0x000003800d0c7812 */ /* 0x000fe400078ec0ff */
[----:B------:R-:W-:Y:S02]  /*e930*/  LOP3.LUT R24, R25, 0x380, RZ, 0xc0, !PT ;  /* 0x0000038019187812 */ /* 0x000fe400078ec0ff */
[----:B------:R-:W-:-:S02]  /*e940*/  LOP3.LUT R28, R29, 0x380, RZ, 0xc0, !PT ;  /* 0x000003801d1c7812 */ /* 0x000fc400078ec0ff */
[----:B------:R-:W-:Y:S02]  /*e950*/  LOP3.LUT R32, R33, 0x380, RZ, 0xc0, !PT ;  /* 0x0000038021207812 */ /* 0x000fe400078ec0ff */
[----:B------:R-:W-:Y:S02]  /*e960*/  LOP3.LUT R36, R37, 0x380, RZ, 0xc0, !PT ;  /* 0x0000038025247812 */ /* 0x000fe400078ec0ff */
[----:B------:R-:W-:Y:S01]  /*e970*/  LOP3.LUT R40, R41, 0x380, RZ, 0xc0, !PT ;  /* 0x0000038029287812 */ /* 0x000fe200078ec0ff */
[----:B------:R-:W-:Y:S01]  /*e980*/  UMOV UR4, URZ ;  /* 0x0000003f00047c82 */ /* 0x000fe20008000000 */
[----:B------:R-:W-:Y:S02]  /*e990*/  SHF.R.U64 R12, R12, 0x3, RZ ;  /* 0x000000030c0c7819 */ /* 0x000fe400000012ff */
[----:B------:R-:W-:Y:S02]  /*e9a0*/  SHF.R.U64 R24, R24, 0x3, RZ ;  /* 0x0000000318187819 */ /* 0x000fe400000012ff */
[----:B------:R-:W-:-:S02]  /*e9b0*/  SHF.R.U64 R28, R28, 0x3, RZ ;  /* 0x000000031c1c7819 */ /* 0x000fc400000012ff */
[----:B------:R-:W-:Y:S02]  /*e9c0*/  SHF.R.U64 R32, R32, 0x3, RZ ;  /* 0x0000000320207819 */ /* 0x000fe400000012ff */
[----:B------:R-:W-:Y:S02]  /*e9d0*/  SHF.R.U64 R36, R36, 0x3, RZ ;  /* 0x0000000324247819 */ /* 0x000fe400000012ff */
[----:B------:R-:W-:Y:S02]  /*e9e0*/  SHF.R.U64 R40, R40, 0x3, RZ ;  /* 0x0000000328287819 */ /* 0x000fe400000012ff */
[----:B------:R-:W-:Y:S02]  /*e9f0*/  LOP3.LUT R12, R12, R13, RZ, 0x3c, !PT ;  /* 0x0000000d0c0c7212 */ /* 0x000fe400078e3cff */
[----:B------:R-:W-:Y:S02]  /*ea00*/  LOP3.LUT R24, R24, R25, RZ, 0x3c, !PT ;  /* 0x0000001918187212 */ /* 0x000fe400078e3cff */
[----:B------:R-:W-:-:S02]  /*ea10*/  LOP3.LUT R28, R28, R29, RZ, 0x3c, !PT ;  /* 0x0000001d1c1c7212 */ /* 0x000fc400078e3cff */
[----:B------:R-:W-:Y:S02]  /*ea20*/  LOP3.LUT R32, R32, R33, RZ, 0x3c, !PT ;  /* 0x0000002120207212 */ /* 0x000fe400078e3cff */
[----:B------:R-:W-:Y:S02]  /*ea30*/  LOP3.LUT R36, R36, R37, RZ, 0x3c, !PT ;  /* 0x0000002524247212 */ /* 0x000fe400078e3cff */
[----:B------:R-:W-:Y:S02]  /*ea40*/  LOP3.LUT R40, R40, R41, RZ, 0x3c, !PT ;  /* 0x0000002928287212 */ /* 0x000fe400078e3cff */
[----:B--2---:R-:W-:Y:S01]  /*ea50*/  @P0 R2UR UR4, R6 ;  /* 0x00000000060402ca */ /* 0x004fe200000e0000 */
[----:B0-----:R-:W-:-:S14]  /*ea60*/  @P6 BRA `(.L_x_5161) ;  /* 0x0000000000106947 */ /* 0x001fdc0003800000 */
[----:B------:R-:W-:Y:S05]  /*ea70*/  @!P0 BRA `(.L_x_5161) ;  /* 0x00000000000c8947 */ /* 0x000fea0003800000 */
[----:B------:R-:W2:Y:S04]  /*ea80*/  LDG.E R5, desc[UR44][R10.64] ;  /* 0x0000002c0a057981 */ /* 0x000ea8000c1e1900 */
[----:B-----5:R-:W2:Y:S02]  /*ea90*/  LDG.E R4, desc[UR44][R10.64+0x4] ;  /* 0x0000042c0a047981 */ /* 0x020ea4000c1e1900 */
[----:B--2---:R-:W-:-:S07]  /*eaa0*/  IMAD.IADD R4, R4, 0x1, -R5 ;  /* 0x0000000104047824 */ /* 0x004fce00078e0a05 */
.L_x_5161:
        /* <DEDUP_REMOVED lines=25> */
[----:B------:R-:W-:Y:S02]  /*ec40*/  IADD3.X R29, RZ, R9, RZ, P2, !PT ;  /* 0x00000009ff1d7210 */ /* 0x000fe400017fe4ff */
        /* <DEDUP_REMOVED lines=44> */
[----:B------:R-:W-:Y:S01]  /*ef10*/  ULDC.64 UR12, c[0x0][0xc98] ;  /* 0x00032600000c7ab9 */ /* 0x000fe20000000a00 */
[----:B------:R-:W-:Y:S01]  /*ef20*/  UIMAD.WIDE.U32 UR8, UR38, UR10, UR8 ;  /* 0x0000000a260872a5 */ /* 0x000fe2000f8e0008 */
[----:B------:R-:W-:Y:S01]  /*ef30*/  VIADD R21, R22, UR37 ;  /* 0x0000002516157c36 */ /* 0x000fe20008000000 */
[----:B------:R-:W-:-:S02]  /*ef40*/  UIMAD UR7, UR38, UR11, UR7 ;  /* 0x0000000b260772a4 */ /* 0x000fc4000f8e0207 */
[----:B------:R-:W-:Y:S02]  /*ef50*/  UIMAD UR10, UR39, UR12, URZ ;  /* 0x0000000c270a72a4 */ /* 0x000fe4000f8e023f */
[----:B------:R-:W-:Y:S02]  /*ef60*/  UIADD3 UR9, UR9, UR7, URZ ;  /* 0x0000000709097290 */ /* 0x000fe4000fffe03f */
[----:B------:R-:W-:Y:S02]  /*ef70*/  UIMAD UR10, UR40, UR13, UR10 ;  /* 0x0000000d280a72a4 */ /* 0x000fe4000f8e020a */
[----:B------:R-:W-:Y:S01]  /*ef80*/  UIMAD.WIDE.U32 UR8, UR40, UR12, UR8 ;  /* 0x0000000c280872a5 */ /* 0x000fe2000f8e0008 */
        /* <DEDUP_REMOVED lines=10> */
[----:B------:R-:W-:-:S03]  /*f030*/  IMAD.U32 R14, RZ, RZ, UR10 ;  /* 0x0000000aff0e7e24 */ /* 0x000fc6000f8e00ff */
        /* <DEDUP_REMOVED lines=11> */
[----:B------:R-:W-:Y:S02]  /*f0f0*/  IMAD.MOV R5, RZ, RZ, -R184 ;  /* 0x000000ffff057224 */ /* 0x000fe400078e0ab8 */
[----:B------:R-:W-:Y:S03]  /*f100*/  SHFL.IDX PT, R8, R6, RZ, 0x1c1f ;  /* 0x001c1fff06087589 */ /* 0x000fe600000e0000 */
[----:B------:R-:W-:Y:S01]  /*f110*/  ISETP.NE.AND P0, PT, R18, R5, PT ;  /* 0x000000051200720c */ /* 0x000fe20003f05270 */
[----:B------:R-:W0:Y:S01]  /*f120*/  SHFL.IDX PT, R9, R20, RZ, 0x1c1f ;  /* 0x001c1fff14097589 */ /* 0x000e2200000e0000 */
[C---:B------:R-:W-:Y:S02]  /*f130*/  VIADD R5, R21.reuse, 0x8 ;  /* 0x0000000815057836 */ /* 0x040fe40000000000 */
[-C--:B------:R-:W-:Y:S01]  /*f140*/  ISETP.GE.OR P1, PT, R21, R26.reuse, P0 ;  /* 0x0000001a1500720c */ /* 0x080fe20000726670 */
[----:B------:R-:W1:Y:S02]  /*f150*/  SHFL.IDX PT, R15, R20, 0x1, 0x1c1f ;  /* 0x003c1f00140f7f89 */ /* 0x000e6400000e0000 */
[----:B------:R-:W-:-:S10]  /*f160*/  ISETP.GE.OR P0, PT, R5, R26, P0 ;  /* 0x0000001a0500720c */ /* 0x000fd40000706670 */
[----:B0-----:R0:W-:Y:S04]  /*f170*/  @!P1 ST.E desc[UR44][R8.64], R3 ;  /* 0x0000000308009985 */ /* 0x0011e8000c10192c */
[----:B-1----:R0:W-:Y:S02]  /*f180*/  @!P0 ST.E desc[UR44][R14.64], R0 ;  /* 0x000000000e008985 */ /* 0x0021e4000c10192c */
.L_x_5162:
[----:B------:R-:W1:Y:S01]  /*f190*/  LDC R81, c[0x0][0xce8] ;  /* 0x00033a00ff517b82 */ /* 0x000e620000000800 */
[----:B------:R-:W-:Y:S01]  /*f1a0*/  ULDC UR12, c[0x0][0xbc8] ;  /* 0x0002f200000c7ab9 */ /* 0x000fe20000000800 */
[----:B------:R-:W-:Y:S01]  /*f1b0*/  ULDC.64 UR10, c[0x0][0xba0] ;  /* 0x0002e800000a7ab9 */ /* 0x000fe20000000a00 */
[----:B------:R-:W-:Y:S01]  /*f1c0*/  ISETP.GE.AND P0, PT, R196, UR12, PT ;  /* 0x0000000cc4007c0c */ /* 0x000fe2000bf06270 */
[----:B0-----:R-:W5:Y:S01]  /*f1d0*/  LD.E.128 R8, desc[UR44][R10.64] ;  /* 0x0000002c0a087980 */ /* 0x001f62000c101d00 */
[----:B------:R-:W-:Y:S02]  /*f1e0*/  ISETP.GE.AND P1, PT, R23, UR12, PT ;  /* 0x0000000c17007c0c */ /* 0x000fe4000bf26270 */
[----:B------:R-:W-:Y:S01]  /*f1f0*/  SEL R3, RZ, 0xffffffff, P0 ;  /* 0xffffffffff037807 */ /* 0x000fe20000000000 */
        /* <DEDUP_REMOVED lines=10> */
[----:B------:R-:W-:-:S03]  /*f2a0*/  SEL R3, RZ, 0xffffffff, P0 ;  /* 0xffffffffff037807 */ /* 0x000fc60000000000 */
[----:B------:R-:W5:Y:S04]  /*f2b0*/  LD.E.128 R40, desc[UR44][R40.64] ;  /* 0x0000002c28287980 */ /* 0x000f68000c101d00 */
[----:B------:R-:W5:Y:S02]  /*f2c0*/  LD.E.128 R44, desc[UR44][R44.64] ;  /* 0x0000002c2c2c7980 */ /* 0x000f64000c101d00 */
[----:B------:R-:W0:Y:S01]  /*f2d0*/  @P2 LDC R19, c[0x0][0xcec] ;  /* 0x00033b00ff132b82 */ /* 0x000e220000000800 */
[----:B------:R-:W-:Y:S01]  /*f2e0*/  IMAD.SHL.U32 R3, R3, 0x4, RZ ;  /* 0x0000000403037824 */ /* 0x000fe200078e00ff */
[----:B------:R-:W-:Y:S01]  /*f2f0*/  ISETP.GE.AND P0, PT, R194, UR12, PT ;  /* 0x0000000cc2007c0c */ /* 0x000fe2000bf06270 */
[----:B------:R-:W-:Y:S01]  /*f300*/  UIMAD UR7, UR14, UR10, URZ ;  /* 0x0000000a0e0772a4 */ /* 0x000fe2000f8e023f */
[----:B------:R-:W5:Y:S04]  /*f310*/  LD.E.128 R48, desc[UR44][R48.64] ;  /* 0x0000002c30307980 */ /* 0x000f68000c101d00 */
[----:B------:R-:W1:Y:S01]  /*f320*/  @P2 LDC R21, c[0x0][0xcf0] ;  /* 0x00033c00ff152b82 */ /* 0x000e620000000800 */
[----:B------:R-:W-:Y:S01]  /*f330*/  LOP3.LUT R3, R3, 0x4, R0, 0xe2, !PT ;  /* 0x0000000403037812 */ /* 0x000fe200078ee200 */
[----:B------:R-:W-:Y:S01]  /*f340*/  UIMAD.WIDE.U32 UR8, UR4, UR10, URZ ;  /* 0x0000000a040872a5 */ /* 0x000fe2000f8e003f */
[----:B------:R-:W-:Y:S01]  /*f350*/  SEL R5, RZ, 0xffffffff, P0 ;  /* 0xffffffffff057807 */ /* 0x000fe20000000000 */
[----:B------:R-:W-:Y:S01]  /*f360*/  UIMAD UR7, UR4, UR11, UR7 ;  /* 0x0000000b040772a4 */ /* 0x000fe2000f8e0207 */
[----:B------:R-:W-:Y:S01]  /*f370*/  IMAD R0, R197, 0x20, R198 ;  /* 0x00000020c5007824 */ /* 0x000fe200078e02c6 */
[----:B------:R-:W-:Y:S01]  /*f380*/  ISETP.GE.AND P0, PT, R193, UR12, PT ;  /* 0x0000000cc1007c0c */ /* 0x000fe2000bf06270 */
[----:B------:R-:W-:Y:S01]  /*f390*/  ULDC.64 UR10, c[0x0][0xbe8] ;  /* 0x0002fa00000a7ab9 */ /* 0x000fe20000000a00 */
[----:B------:R-:W-:Y:S01]  /*f3a0*/  UIADD3 UR9, UR9, UR7, URZ ;  /* 0x0000000709097290 */ /* 0x000fe2000fffe03f */
[----:B------:R-:W-:Y:S01]  /*f3b0*/  IMAD.SHL.U32 R6, R5, 0x8, RZ ;  /* 0x0000000805067824 */ /* 0x000fe200078e00ff */
[----:B------:R-:W-:Y:S01]  /*f3c0*/  UIMAD UR4, UR15, UR10, URZ ;  /* 0x0000000a0f0472a4 */ /* 0x000fe2000f8e023f */
[----:B------:R-:W-:Y:S01]  /*f3d0*/  VIADD R82, R0, UR37 ;  /* 0x0000002500527c36 */ /* 0x000fe20008000000 */
[----:B------:R-:W-:Y:S01]  /*f3e0*/  SEL R0, RZ, 0xffffffff, P0 ;  /* 0xffffffffff007807 */ /* 0x000fe20000000000 */
[----:B------:R-:W-:Y:S01]  /*f3f0*/  UIMAD.WIDE.U32 UR8, UR38, UR10, UR8 ;  /* 0x0000000a260872a5 */ /* 0x000fe2000f8e0008 */
[----:B------:R-:W-:Y:S01]  /*f400*/  LOP3.LUT R5, R6, 0x8, R3, 0xe2, !PT ;  /* 0x0000000806057812 */ /* 0x000fe200078ee203 */
[----:B------:R-:W-:Y:S01]  /*f410*/  UIMAD UR4, UR38, UR11, UR4 ;  /* 0x0000000b260472a4 */ /* 0x000fe2000f8e0204 */
[----:B------:R-:W5:Y:S01]  /*f420*/  LD.E.128 R52, desc[UR44][R52.64] ;  /* 0x0000002c34347980 */ /* 0x000f62000c101d00 */
[----:B------:R-:W-:Y:S01]  /*f430*/  IMAD.SHL.U32 R6, R0, 0x10, RZ ;  /* 0x0000001000067824 */ /* 0x000fe200078e00ff */
[----:B------:R-:W-:Y:S01]  /*f440*/  ULDC.64 UR10, c[0x0][0xbf0] ;  /* 0x0002fc00000a7ab9 */ /* 0x000fe20000000a00 */
[----:B0-----:R-:W-:Y:S01]  /*f450*/  @P2 IMAD.HI.U32 R0, R82, R19, RZ ;  /* 0x0000001352002227 */ /* 0x001fe200078e00ff */
[----:B------:R-:W-:Y:S01]  /*f460*/  UIADD3 UR9, UR9, UR4, URZ ;  /* 0x0000000409097290 */ /* 0x000fe2000fffe03f */
[----:B------:R-:W5:Y:S01]  /*f470*/  LD.E.128 R56, desc[UR44][R56.64] ;  /* 0x0000002c38387980 */ /* 0x000f62000c101d00 */
[----:B------:R-:W-:Y:S01]  /*f480*/  UIMAD UR4, UR39, UR10, URZ ;  /* 0x0000000a270472a4 */ /* 0x000fe2000f8e023f */
[----:B------:R-:W-:Y:S01]  /*f490*/  IMAD.MOV.U32 R3, RZ, RZ, R82 ;  /* 0x000000ffff037224 */ /* 0x000fe200078e0052 */
[----:B------:R-:W-:Y:S01]  /*f4a0*/  UIMAD.WIDE.U32 UR8, UR40, UR10, UR8 ;  /* 0x0000000a280872a5 */ /* 0x000fe2000f8e0008 */
[----:B-1----:R-:W-:Y:S01]  /*f4b0*/  @P2 SHF.R.U32.HI R3, RZ, R21, R0 ;  /* 0x00000015ff032219 */ /* 0x002fe20000011600 */
[----:B------:R-:W-:Y:S01]  /*f4c0*/  UIMAD UR4, UR40, UR11, UR4 ;  /* 0x0000000b280472a4 */ /* 0x000fe2000f8e0204 */
[----:B------:R-:W-:Y:S01]  /*f4d0*/  LOP3.LUT R6, R6, 0x10, R5, 0xe2, !PT ;  /* 0x0000001006067812 */ /* 0x000fe200078ee205 */
[----:B------:R-:W5:Y:S01]  /*f4e0*/  LD.E.128 R60, desc[UR44][R60.64] ;  /* 0x0000002c3c3c7980 */ /* 0x000f62000c101d00 */
        /* <DEDUP_REMOVED lines=17> */
[----:B------:R-:W-:Y:S01]  /*f600*/  IMAD R19, R3, UR9, R80 ;  /* 0x0000000903137c24 */ /* 0x000fe2000f8e0250 */
[----:B------:R-:W-:Y:S01]  /*f610*/  ISETP.GE.AND P0, PT, R201, UR12, PT ;  /* 0x0000000cc9007c0c */ /* 0x000fe2000bf06270 */
[----:B------:R-:W-:Y:S01]  /*f620*/  IMAD.WIDE.U32 R20, R3, UR8, R20 ;  /* 0x0000000803147c25 */ /* 0x000fe2000f8e0014 */
[----:B------:R-:W-:Y:S01]  /*f630*/  @!PT LDS RZ, [RZ] ;  /* 0x00000000fffff984 */ /* 0x000fe20000000800 */
[----:B------:R-:W-:Y:S01]  /*f640*/  @!PT LDS RZ, [RZ] ;  /* 0x00000000fffff984 */ /* 0x000fe20000000800 */
[----:B------:R-:W-:Y:S01]  /*f650*/  @!PT LDS RZ, [RZ] ;  /* 0x00000000fffff984 */ /* 0x000fe20000000800 */
[----:B------:R-:W-:Y:S01]  /*f660*/  @!PT LDS RZ, [RZ] ;  /* 0x00000000fffff984 */ /* 0x000fe20000000800 */
[----:B------:R0:W-:Y:S06]  /*f670*/  MEMBAR.ALL.CTA ;  /* 0x0000000000007992 */ /* 0x0001ec0000008000 */
[----:B0-----:R-:W0:Y:S01]  /*f680*/  FENCE.VIEW.ASYNC.S ;  /* 0x00000000000073c6 */ /* 0x001e220000000000 */
[----:B------:R-:W-:Y:S01]  /*f690*/  ULDC.64 UR8, c[0x0][0xbd8] ;  /* 0x0002f60000087ab9 */ /* 0x000fe20000000a00 */
[----:B------:R-:W-:Y:S01]  /*f6a0*/  LOP3.LUT R6, R83, 0x20, R6, 0xe2, !PT ;  /* 0x0000002053067812 */ /* 0x000fe200078ee206 */
[----:B------:R-:W-:Y:S01]  /*f6b0*/  IMAD R0, R0, UR8, RZ ;  /* 0x0000000800007c24 */ /* 0x000fe2000f8e02ff */
[----:B------:R-:W-:Y:S01]  /*f6c0*/  SEL R3, RZ, 0x40, P0 ;  /* 0x00000040ff037807 */ /* 0x000fe20000000000 */
[----:B------:R-:W-:Y:S01]  /*f6d0*/  IMAD.IADD R21, R21, 0x1, R19 ;  /* 0x0000000115157824 */ /* 0x000fe200078e0213 */
[----:B------:R-:W-:Y:S01]  /*f6e0*/  ISETP.GE.AND P0, PT, R200, UR12, PT ;  /* 0x0000000cc8007c0c */ /* 0x000fe2000bf06270 */
[----:B-----5:R-:W-:Y:S01]  /*f6f0*/  IMAD R88, R4, R81, RZ ;  /* 0x0000005104587224 */ /* 0x020fe200078e02ff */
[----:B------:R-:W-:Y:S01]  /*f700*/  LOP3.LUT R3, R6, R3, RZ, 0xfc, !PT ;  /* 0x0000000306037212 */ /* 0x000fe200078efcff */
[----:B------:R-:W-:Y:S01]  /*f710*/  VIADD R87, R198, UR37 ;  /* 0x00000025c6577c36 */ /* 0x000fe20008000000 */
[----:B------:R-:W-:Y:S01]  /*f720*/  SEL R6, RZ, 0x80, P0 ;  /* 0x00000080ff067807 */ /* 0x000fe20000000000 */
[C---:B------:R-:W-:Y:S01]  /*f730*/  IMAD R19, R5.reuse, UR9, R0 ;  /* 0x0000000905137c24 */ /* 0x040fe2000f8e0200 */
[----:B------:R-:W-:Y:S01]  /*f740*/  BSSY B1, `(.L_x_5163) ;  /* 0x000002d000017945 */ /* 0x000fe20003800000 */
[----:B------:R-:W-:Y:S01]  /*f750*/  IMAD.WIDE.U32 R4, R5, UR8, R20 ;  /* 0x0000000805047c25 */ /* 0x000fe2000f8e0014 */
[----:B------:R-:W-:Y:S01]  /*f760*/  ISETP.GE.AND P1, PT, R87, R88, PT ;  /* 0x000000585700720c */ /* 0x000fe20003f26270 */
[----:B------:R-:W-:Y:S01]  /*f770*/  ULDC.64 UR8, c[0x0][0xb80] ;  /* 0x0002e00000087ab9 */ /* 0x000fe20000000a00 */
[----:B------:R-:W-:Y:S01]  /*f780*/  LOP3.LUT R6, R3, R6, RZ, 0xfc, !PT ;  /* 0x0000000603067212 */ /* 0x000fe200078efcff */
[----:B------:R-:W-:Y:S01]  /*f790*/  IMAD.IADD R5, R5, 0x1, R19 ;  /* 0x0000000105057824 */ /* 0x000fe200078e0213 */
[----:B------:R-:W-:Y:S01]  /*f7a0*/  LEA R19, P2, R4, UR8, 0x1 ;  /* 0x0000000804137c11 */ /* 0x000fe2000f8408ff */
[----:B------:R-:W-:-:S03]  /*f7b0*/  VIADD R0, R17, 0x38820 ;  /* 0x0003882011007836 */ /* 0x000fc60000000000 */
[----:B------:R-:W-:Y:S01]  /*f7c0*/  LEA.HI.X R86, R4, UR9, R5, 0x1, P2 ;  /* 0x0000000904567c11 */ /* 0x000fe200090f0c05 */
[----:B0-----:R0:W1:Y:S01]  /*f7d0*/  SHFL.IDX PT, R20, R19, RZ, 0x181f ;  /* 0x00181fff13147589 */ /* 0x00106200000e0000 */
[----:B------:R-:W-:-:S03]  /*f7e0*/  PRMT R0, RZ, 0x654, R0 ;  /* 0x00000654ff007816 */ /* 0x000fc60000000000 */
[----:B------:R0:W2:Y:S01]  /*f7f0*/  SHFL.IDX PT, R21, R86, RZ, 0x181f ;  /* 0x00181fff56157589 */ /* 0x0000a200000e0000 */
[----:B------:R0:W-:Y:S01]  /*f800*/  SYNCS.ARRIVE.TRANS64.RED.A1T0 RZ, [R0+URZ], RZ ;  /* 0x000000ff00ff79a7 */ /* 0x0001e2000810043f */
        /* <DEDUP_REMOVED lines=32> */
.L_x_5164:
[----:B------:R-:W-:Y:S05]  /*fa10*/  BSYNC B1 ;  /* 0x0000000000017941 */ /* 0x000fea0003800000 */
.L_x_5163:
[----:B0-----:R-:W-:Y:S01]  /*fa20*/  VIADD R0, R87, 0x20 ;  /* 0x0000002057007836 */ /* 0x001fe20000000000 */
[----:B---3--:R4:W0:Y:S04]  /*fa30*/  SHFL.IDX PT, R9, R86, 0x1, 0x181f ;  /* 0x00381f0056097f89 */ /* 0x00882800000e0000 */
[----:B------:R-:W-:Y:S01]  /*fa40*/  ISETP.GE.AND P0, PT, R0, R88, PT ;  /* 0x000000580000720c */ /* 0x000fe20003f06270 */
[----:B------:R4:W3:-:S12]  /*fa50*/  SHFL.IDX PT, R8, R19, 0x1, 0x181f ;  /* 0x00381f0013087f89 */ /* 0x0008d800000e0000 */
        /* <DEDUP_REMOVED lines=34> */
.L_x_5160:
        /* <DEDUP_REMOVED lines=31> */
.L_x_5166:
        /* <DEDUP_REMOVED lines=45> */
.L_x_5168:
[----:B------:R-:W-:Y:S05]  /*10140*/  BSYNC B1 ;  /* 0x0000000000017941 */ /* 0x000fea0003800000 */
.L_x_5167:
        /* <DEDUP_REMOVED lines=28> */
[----:B------:R-:W-:Y:S01]  /*10310*/  UIADD3 UR9, UR9, UR4, URZ ;  /* 0x0000000409097290 */ /* 0x000fe2000fffe03f */
[----:B------:R-:W-:Y:S01]  /*10320*/  IMAD.MOV.U32 R3, RZ, RZ, R8 ;  /* 0x000000ffff037224 */ /* 0x000fe200078e0008 */
[----:B------:R-:W-:Y:S01]  /*10330*/  UIMAD UR4, UR39, UR10, URZ ;  /* 0x0000000a270472a4 */ /* 0x000fe2000f8e023f */
[----:B------:R-:W-:Y:S01]  /*10340*/  LOP3.LUT R10, R15, 0x4, R4, 0xe2, !PT ;  /* 0x000000040f0a7812 */ /* 0x000fe200078ee204 */
[----:B------:R-:W-:Y:S01]  /*10350*/  UIMAD.WIDE.U32 UR8, UR40, UR10, UR8 ;  /* 0x0000000a280872a5 */ /* 0x000fe2000f8e0008 */
[----:B------:R-:W-:Y:S01]  /*10360*/  IMAD.SHL.U32 R11, R11, 0x8, RZ ;  /* 0x000000080b0b7824 */ /* 0x000fe200078e00ff */
[----:B------:R-:W-:Y:S01]  /*10370*/  UIMAD UR4, UR40, UR11, UR4 ;  /* 0x0000000b280472a4 */ /* 0x000fe2000f8e0204 */
[----:B------:R-:W-:Y:S01]  /*10380*/  VIADD R26, R198, UR37 ;  /* 0x00000025c61a7c36 */ /* 0x000fe20008000000 */
[----:B------:R-:W-:Y:S01]  /*10390*/  ISETP.GE.AND P2, PT, R200, UR14, PT ;  /* 0x0000000ec8007c0c */ /* 0x000fe2000bf46270 */
[----:B0-----:R-:W-:Y:S01]  /*103a0*/  @P0 IMAD.HI.U32 R6, R8, R5, RZ ;  /* 0x0000000508060227 */ /* 0x001fe200078e00ff */
[----:B------:R-:W-:Y:S01]  /*103b0*/  UIADD3 UR4, UR9, UR4, URZ ;  /* 0x0000000409047290 */ /* 0x000fe2000fffe03f */
[----:B------:R-:W-:Y:S01]  /*103c0*/  LOP3.LUT R10, R11, 0x8, R10, 0xe2, !PT ;  /* 0x000000080b0a7812 */ /* 0x000fe200078ee20a */
[----:B------:R-:W-:Y:S01]  /*103d0*/  BSSY B1, `(.L_x_5169) ;  /* 0x0000046000017945 */ /* 0x000fe20003800000 */
[----:B------:R-:W-:Y:S01]  /*103e0*/  IMAD.U32 R4, RZ, RZ, UR8 ;  /* 0x00000008ff047e24 */ /* 0x000fe2000f8e00ff */
[----:B------:R-:W-:Y:S01]  /*103f0*/  SEL R0, RZ, 0x80, P2 ;  /* 0x00000080ff007807 */ /* 0x000fe20001000000 */
[----:B------:R-:W-:Y:S01]  /*10400*/  IMAD.U32 R5, RZ, RZ, UR9 ;  /* 0x00000009ff057e24 */ /* 0x000fe2000f8e00ff */
[----:B------:R-:W-:Y:S01]  /*10410*/  ULDC.64 UR8, c[0x0][0xbe0] ;  /* 0x0002f80000087ab9 */ /* 0x000fe20000000a00 */
[----:B-1----:R-:W-:Y:S01]  /*10420*/  @P0 SHF.R.U32.HI R3, RZ, R9, R6 ;  /* 0x00000009ff030219 */ /* 0x002fe20000011606 */
[----:B------:R-:W-:Y:S01]  /*10430*/  IMAD.U32 R5, RZ, RZ, UR4 ;  /* 0x00000004ff057e24 */ /* 0x000fe2000f8e00ff */
[----:B------:R-:W-:-:S02]  /*10440*/  ISETP.GE.AND P0, PT, R193, UR14, PT ;  /* 0x0000000ec1007c0c */ /* 0x000fc4000bf06270 */
[--C-:B------:R-:W-:Y:S01]  /*10450*/  SHF.R.S32.HI R6, RZ, 0x1f, R3.reuse ;  /* 0x0000001fff067819 */ /* 0x100fe20000011403 */
[----:B------:R-:W-:Y:S01]  /*10460*/  IMAD.MOV R9, RZ, RZ, -R3 ;  /* 0x000000ffff097224 */ /* 0x000fe200078e0a03 */
[----:B------:R-:W-:Y:S01]  /*10470*/  SEL R11, RZ, 0xffffffff, P0 ;  /* 0xffffffffff0b7807 */ /* 0x000fe20000000000 */
[----:B------:R-:W-:Y:S01]  /*10480*/  IMAD.WIDE.U32 R4, R3, UR8, R4 ;  /* 0x0000000803047c25 */ /* 0x000fe2000f8e0004 */
[----:B------:R-:W-:Y:S02]  /*10490*/  ISETP.GE.AND P0, PT, R192, UR14, PT ;  /* 0x0000000ec0007c0c */ /* 0x000fe4000bf06270 */
[----:B------:R-:W-:Y:S01]  /*104a0*/  SHF.L.U32 R15, R11, 0x4, RZ ;  /* 0x000000040b0f7819 */ /* 0x000fe200000006ff */
[----:B------:R-:W-:Y:S02]  /*104b0*/  IMAD R6, R6, UR8, RZ ;  /* 0x0000000806067c24 */ /* 0x000fe4000f8e02ff */
[----:B------:R-:W-:Y:S01]  /*104c0*/  IMAD R9, R13, R9, R8 ;  /* 0x000000090d097224 */ /* 0x000fe200078e0208 */
[----:B------:R-:W-:Y:S01]  /*104d0*/  SEL R8, RZ, 0xffffffff, P0 ;  /* 0xffffffffff087807 */ /* 0x000fe20000000000 */
[----:B------:R-:W-:Y:S01]  /*104e0*/  IMAD R11, R3, UR9, R6 ;  /* 0x00000009030b7c24 */ /* 0x000fe2000f8e0206 */
[----:B------:R-:W-:Y:S01]  /*104f0*/  ULDC.64 UR8, c[0x0][0xbd8] ;  /* 0x0002f60000087ab9 */ /* 0x000fe20000000a00 */
[----:B------:R-:W-:-:S02]  /*10500*/  ISETP.GE.AND P0, PT, R201, UR14, PT ;  /* 0x0000000ec9007c0c */ /* 0x000fc4000bf06270 */
[----:B------:R-:W-:Y:S01]  /*10510*/  SHF.R.S32.HI R3, RZ, 0x1f, R9 ;  /* 0x0000001fff037819 */ /* 0x000fe20000011409 */
[----:B------:R-:W-:Y:S01]  /*10520*/  IMAD.IADD R5, R5, 0x1, R11 ;  /* 0x0000000105057824 */ /* 0x000fe200078e020b */
[----:B------:R-:W-:Y:S01]  /*10530*/  LOP3.LUT R10, R15, 0x10, R10, 0xe2, !PT ;  /* 0x000000100f0a7812 */ /* 0x000fe200078ee20a */
[----:B------:R-:W-:Y:S02]  /*10540*/  IMAD.SHL.U32 R15, R8, 0x20, RZ ;  /* 0x00000020080f7824 */ /* 0x000fe400078e00ff */
        /* <DEDUP_REMOVED lines=46> */
.L_x_5170:
[----:B------:R-:W-:Y:S05]  /*10830*/  BSYNC B1 ;  /* 0x0000000000017941 */ /* 0x000fea0003800000 */
.L_x_5169:
        /* <DEDUP_REMOVED lines=36> */
.L_x_5165:
[----:B------:R-:W-:Y:S05]  /*10a80*/  BSYNC B0 ;  /* 0x0000000000007941 */ /* 0x000fea0003800000 */
.L_x_5159:
[----:B------:R-:W-:Y:S02]  /*10a90*/  ULDC UR4, c[0x0][0xd3c] ;  /* 0x00034f0000047ab9 */ /* 0x000fe40000000800 */
[----:B------:R-:W-:-:S13]  /*10aa0*/  ISETP.GE.AND P0, PT, R7, UR4, PT ;  /* 0x0000000407007c0c */ /* 0x000fda000bf06270 */
[----:B------:R-:W-:Y:S05]  /*10ab0*/  @!P0 BRA `(.L_x_5171) ;  /* 0xffffff0400388947 */ /* 0x000fea000383ffff */
[----:B------:R-:W-:Y:S05]  /*10ac0*/  EXIT ;  /* 0x000000000000794d */ /* 0x000fea0003800000 */
.L_x_5111:
        /* <DEDUP_REMOVED lines=16> */
.L_x_5172:
        /* <DEDUP_REMOVED lines=40> */
.L_x_5178:
        /* <DEDUP_REMOVED lines=12> */
.L_x_5177:
[----:B------:R-:W-:Y:S05]  /*10f10*/  BSYNC B0 ;  /* 0x0000000000007941 */ /* 0x000fea0003800000 */
.L_x_5176:
        /* <DEDUP_REMOVED lines=20> */
.L_x_5174:
        /* <DEDUP_REMOVED lines=20> */
.L_x_5179:
        /* <DEDUP_REMOVED lines=59> */
.L_x_5175:
[----:B------:R-:W-:Y:S01]  /*11550*/  ULDC UR4, c[0x0][0xd3c] ;  /* 0x00034f0000047ab9 */ /* 0x000fe20000000800 */
[----:B------:R-:W-:Y:S02]  /*11560*/  IMAD.MOV.U32 R17, RZ, RZ, RZ ;  /* 0x000000ffff117224 */ /* 0x000fe400078e00ff */
[----:B------:R-:W-:Y:S02]  /*11570*/  IMAD.U32 R16, RZ, RZ, UR6 ;  /* 0x00000006ff107e24 */ /* 0x000fe4000f8e00ff */
[----:B------:R-:W-:Y:S02]  /*11580*/  IMAD.MOV.U32 R18, RZ, RZ, RZ ;  /* 0x000000ffff127224 */ /* 0x000fe400078e00ff */
[----:B------:R-:W-:-:S07]  /*11590*/  IMAD.U32 R19, RZ, RZ, UR4 ;  /* 0x00000004ff137e24 */ /* 0x000fce000f8e00ff */
.L_x_5180:
[----:B------:R-:W-:-:S13]  /*115a0*/  ISETP.NE.AND P0, PT, R5, RZ, PT ;  /* 0x000000ff0500720c */ /* 0x000fda0003f05270 */
[----:B------:R-:W0:Y:S01]  /*115b0*/  @!P0 S2R R3, SR_CgaCtaId ;  /* 0x0000000000038919 */ /* 0x000e220000008800 */
[----:B------:R-:W-:-:S04]  /*115c0*/  @!P0 MOV R0, 0x400 ;  /* 0x0000040000008802 */ /* 0x000fc80000000f00 */
[----:B0-----:R-:W-:-:S05]  /*115d0*/  @!P0 LEA R0, R3, R0, 0x18 ;  /* 0x0000000003008211 */ /* 0x001fca00078ec0ff */
[----:B------:R0:W-:Y:S01]  /*115e0*/  @!P0 STS.128 [R0+0x388d0], R16 ;  /* 0x0388d01000008388 */ /* 0x0001e20000000c00 */
[----:B------:R-:W-:Y:S06]  /*115f0*/  BAR.ARV 0x5, 0x180 ;  /* 0x0146000000007b1d */ /* 0x000fec0000002000 */
.L_x_5173:
[----:B------:R2:W-:Y:S01]  /*11600*/  STL [R1+0x20], RZ ;  /* 0x000020ff01007387 */ /* 0x0005e20000100800 */
[----:B------:R-:W-:Y:S01]  /*11610*/  ULDC UR4, c[0x0][0xd3c] ;  /* 0x00034f0000047ab9 */ /* 0x000fe20000000800 */
[----:B------:R-:W-:Y:S01]  /*11620*/  IMAD.MOV.U32 R26, RZ, RZ, 0x1 ;  /* 0x00000001ff1a7424 */ /* 0x000fe200078e00ff */
[----:B-1----:R-:W-:Y:S01]  /*11630*/  ISETP.GE.AND P0, PT, R19, UR4, PT ;  /* 0x0000000413007c0c */ /* 0x002fe2000bf06270 */
[----:B------:R-:W-:-:S12]  /*11640*/  IMAD.MOV.U32 R24, RZ, RZ, RZ ;  /* 0x000000ffff187224 */ /* 0x000fd800078e00ff */
[----:B--2---:R-:W-:Y:S05]  /*11650*/  @P0 BRA `(.L_x_5181) ;  /* 0x00000058001c0947 */ /* 0x004fea0003800000 */
[----:B------:R-:W1:Y:S01]  /*11660*/  S2R R5, SR_TID.X ;  /* 0x0000000000057919 */ /* 0x000e620000002100 */
        /* <DEDUP_REMOVED lines=10> */
[C---:B-1----:R-:W-:Y:S01]  /*11710*/  LOP3.LUT R4, R5.reuse, 0x7f, RZ, 0xc0, !PT ;  /* 0x0000007f05047812 */ /* 0x042fe200078ec0ff */
[----:B0-----:R-:W-:-:S05]  /*11720*/  IMAD.SHL.U32 R0, R5, 0x8, RZ ;  /* 0x0000000805007824 */ /* 0x001fca00078e00ff */
[----:B------:R-:W-:-:S04]  /*11730*/  LOP3.LUT R2, R0, 0x1f8, RZ, 0xc0, !PT ;  /* 0x000001f800027812 */ /* 0x000fc800078ec0ff */
[----:B------:R-:W-:Y:S01]  /*11740*/  LOP3.LUT R3, R2, 0x38, R5, 0x78, !PT ;  /* 0x0000003802037812 */ /* 0x000fe200078e7805 */
[----:B------:R-:W-:Y:S01]  /*11750*/  IMAD.SHL.U32 R2, R5, 0x10, RZ ;  /* 0x0000001005027824 */ /* 0x000fe200078e00ff */
[----:B------:R-:W-:Y:S02]  /*11760*/  SHF.R.U32.HI R5, RZ, 0x3, R4 ;  /* 0x00000003ff057819 */ /* 0x000fe40000011604 */
[----:B------:R-:W-:Y:S02]  /*11770*/  LOP3.LUT R4, R0, 0x38, RZ, 0xc0, !PT ;  /* 0x0000003800047812 */ /* 0x000fe400078ec0ff */
[----:B------:R-:W-:Y:S02]  /*11780*/  LOP3.LUT R34, R3, 0x200, R0, 0xf8, !PT ;  /* 0x0000020003227812 */ /* 0x000fe400078ef800 */
[----:B------:R-:W-:Y:S02]  /*11790*/  LOP3.LUT R2, R5, 0x70, R2, 0xf8, !PT ;  /* 0x0000007005027812 */ /* 0x000fe400078ef802 */
[----:B------:R-:W-:-:S02]  /*117a0*/  LOP3.LUT R0, R4, 0x40, RZ, 0xfc, !PT ;  /* 0x0000004004007812 */ /* 0x000fc400078efcff */
[C---:B------:R-:W-:Y:S02]  /*117b0*/  LOP3.LUT R3, R4.reuse, 0x80, RZ, 0xfc, !PT ;  /* 0x0000008004037812 */ /* 0x040fe400078efcff */
[C---:B------:R-:W-:Y:S02]  /*117c0*/  LOP3.LUT R2, R4.reuse, 0xc0, RZ, 0xfc, !PT ;  /* 0x000000c004027812 */ /* 0x040fe400078efcff */
[C---:B------:R-:W-:Y:S02]  /*117d0*/  LOP3.LUT R0, R4.reuse, 0x100, RZ, 0xfc, !PT ;  /* 0x0000010004007812 */ /* 0x040fe400078efcff */
[C---:B------:R-:W-:Y:S02]  /*117e0*/  LOP3.LUT R3, R4.reuse, 0x140, RZ, 0xfc, !PT ;  /* 0x0000014004037812 */ /* 0x040fe400078efcff */
[C---:B------:R-:W-:Y:S02]  /*117f0*/  LOP3.LUT R2, R4.reuse, 0x180, RZ, 0xfc, !PT ;  /* 0x0000018004027812 */ /* 0x040fe400078efcff */
[----:B------:R-:W-:-:S02]  /*11800*/  LOP3.LUT R0, R4, 0x1c0, RZ, 0xfc, !PT ;  /* 0x000001c004007812 */ /* 0x000fc400078efcff */
[----:B---3--:R-:W-:-:S07]  /*11810*/  LEA R25, R34, R23, 0x1 ;  /* 0x0000001722197211 */ /* 0x008fce00078e08ff */
.L_x_5248:
        /* <DEDUP_REMOVED lines=48> */
.L_x_5182:
        /* <DEDUP_REMOVED lines=9> */
.L_x_5183:
        /* <DEDUP_REMOVED lines=9> */
.L_x_5184:
[----:B------:R-:W3:Y:S01]  /*11c40*/  LDL R4, [R1+0x8] ;  /* 0x0000080001047983 */ /* 0x000ee20000100800 */
[----:B012---:R-:W0:Y:S01]  /*11c50*/  LDC R0, c[0x0][0x448] ;  /* 0x00011200ff007b82 */ /* 0x007e220000000800 */
[----:B-----5:R-:W-:Y:S01]  /*11c60*/  IMAD.IADD R30, R7, 0x1, -R32 ;  /* 0x00000001071e7824 */ /* 0x020fe200078e0a20 */
[----:B------:R-:W-:Y:S01]  /*11c70*/  LOP3.LUT R22, R22, 0xfffff7ff, RZ, 0xc0, !PT ;  /* 0xfffff7ff16167812 */ /* 0x000fe200078ec0ff */
[----:B------:R-:W-:Y:S01]  /*11c80*/  BSSY B7, `(.L_x_5185) ;  /* 0x0000462000077945 */ /* 0x000fe20003800000 */
[----:B0-----:R-:W-:Y:S01]  /*11c90*/  ISETP.NE.AND P0, PT, R0, 0x1, PT ;  /* 0x000000010000780c */ /* 0x001fe20003f05270 */
[----:B------:R-:W-:-:S04]  /*11ca0*/  IMAD.SHL.U32 R0, R17, 0x40, RZ ;  /* 0x0000004011007824 */ /* 0x000fc800078e00ff */
[----:B------:R-:W-:-:S08]  /*11cb0*/  VIADD R0, R0, 0x3f ;  /* 0x0000003f00007836 */ /* 0x000fd00000000000 */
[----:B------:R-:W0:Y:S01]  /*11cc0*/  @P0 LDC R3, c[0x0][0x44c] ;  /* 0x00011300ff030b82 */ /* 0x000e220000000800 */
[----:B------:R-:W-:-:S07]  /*11cd0*/  @P0 LOP3.LUT R22, R22, 0x800, RZ, 0xfc, !PT ;  /* 0x0000080016160812 */ /* 0x000fce00078efcff */
[----:B------:R-:W1:Y:S01]  /*11ce0*/  @P0 LDC R2, c[0x0][0x450] ;  /* 0x00011400ff020b82 */ /* 0x000e620000000800 */
[----:B0-----:R-:W-:-:S05]  /*11cf0*/  @P0 IMAD.HI.U32 R3, R0, R3, RZ ;  /* 0x0000000300030227 */ /* 0x001fca00078e00ff */
[----:B-1----:R-:W-:Y:S01]  /*11d00*/  @P0 SHF.R.U32.HI R0, RZ, R2, R3 ;  /* 0x00000002ff000219 */ /* 0x002fe20000011603 */
[C---:B------:R-:W-:Y:S01]  /*11d10*/  VIADD R2, R30.reuse, 0x3f ;  /* 0x0000003f1e027836 */ /* 0x040fe20000000000 */
[----:B---3--:R-:W-:-:S05]  /*11d20*/  IADD3 R3, R30, 0x40, -R4 ;  /* 0x000000401e037810 */ /* 0x008fca0007ffe804 */
[----:B------:R-:W-:-:S05]  /*11d30*/  IMAD.IADD R0, R3, 0x1, R0 ;  /* 0x0000000103007824 */ /* 0x000fca00078e0200 */
[----:B------:R-:W-:-:S04]  /*11d40*/  SHF.R.S32.HI R3, RZ, 0x1f, R0 ;  /* 0x0000001fff037819 */ /* 0x000fc80000011400 */
[----:B------:R-:W-:Y:S02]  /*11d50*/  LEA.HI R0, R3, R0, RZ, 0x6 ;  /* 0x0000000003007211 */ /* 0x000fe400078f30ff */
[----:B------:R-:W-:Y:S02]  /*11d60*/  SHF.R.S32.HI R3, RZ, 0x1f, R2 ;  /* 0x0000001fff037819 */ /* 0x000fe40000011402 */
[----:B------:R-:W-:Y:S02]  /*11d70*/  SHF.R.S32.HI R0, RZ, 0x6, R0 ;  /* 0x00000006ff007819 */ /* 0x000fe40000011400 */
        /* <DEDUP_REMOVED lines=23> */
.L_x_5186:
        /* <DEDUP_REMOVED lines=20> */
.L_x_5189:
[----:B------:R-:W-:Y:S05]  /*12030*/  BSYNC B6 ;  /* 0x0000000000067941 */ /* 0x000fea0003800000 */
.L_x_5188:
        /* <DEDUP_REMOVED lines=20> */
.L_x_5192:
        /* <DEDUP_REMOVED lines=15> */
.L_x_5191:
[----:B------:R-:W-:Y:S05]  /*12270*/  BSYNC B6 ;  /* 0x0000000000067941 */ /* 0x000fea0003800000 */
.L_x_5190:
        /* <DEDUP_REMOVED lines=17> */
[C---:B------:R-:W-:Y:S02]  /*12390*/  LOP3.LUT R21, R20.reuse, 0x40, RZ, 0xfc, !PT ;  /* 0x0000004014157812 */ /* 0x040fe400078efcff */
[----:B------:R-:W-:Y:S02]  /*123a0*/  LOP3.LUT R20, R20, 0x1c0, RZ, 0xfc, !PT ;  /* 0x000001c014147812 */ /* 0x000fe400078efcff */
[----:B------:R-:W-:Y:S02]  /*123b0*/  ISETP.GE.AND P3, PT, R21, UR4, PT ;  /* 0x0000000415007c0c */ /* 0x000fe4000bf66270 */
[----:B------:R-:W-:Y:S01]  /*123c0*/  ISETP.GE.AND P0, PT, R20, UR4, PT ;  /* 0x0000000414007c0c */ /* 0x000fe2000bf06270 */
[----:B------:R-:W1:Y:S01]  /*123d0*/  S2R R21, SR_TID.X ;  /* 0x0000000000157919 */ /* 0x000e620000002100 */
[----:B------:R-:W-:-:S02]  /*123e0*/  LOP3.LUT R33, R33, 0x38, RZ, 0xc0, !PT ;  /* 0x0000003821217812 */ /* 0x000fc400078ec0ff */
[----:B------:R-:W-:Y:S01]  /*123f0*/  ISETP.GE.AND P1, PT, R4, UR4, PT ;  /* 0x0000000404007c0c */ /* 0x000fe2000bf26270 */
[----:B------:R-:W3:Y:S01]  /*12400*/  S2R R20, SR_TID.X ;  /* 0x0000000000147919 */ /* 0x000ee20000002100 */
[----:B------:R-:W-:Y:S02]  /*12410*/  ISETP.GE.AND P2, PT, R33, UR4, PT ;  /* 0x0000000421007c0c */ /* 0x000fe4000bf46270 */
[----:B------:R-:W-:-:S03]  /*12420*/  SEL R6, RZ, 0x40, P1 ;  /* 0x00000040ff067807 */ /* 0x000fc60000800000 */
[----:B------:R-:W-:-:S04]  /*12430*/  @P3 LOP3.LUT R22, R22, 0x200, RZ, 0xfc, !PT ;  /* 0x0000020016163812 */ /* 0x000fc800078efcff */
[----:B------:R-:W-:-:S04]  /*12440*/  LOP3.LUT R22, R22, 0xfffffbff, RZ, 0xc0, !PT ;  /* 0xfffffbff16167812 */ /* 0x000fc800078ec0ff */
[----:B------:R-:W-:-:S04]  /*12450*/  @P2 LOP3.LUT R22, R22, 0x400, RZ, 0xfc, !PT ;  /* 0x0000040016162812 */ /* 0x000fc800078efcff */
[----:B------:R-:W-:Y:S01]  /*12460*/  LOP3.LUT R22, R22, 0xffffffdf, RZ, 0xc0, !PT ;  /* 0xffffffdf16167812 */ /* 0x000fe200078ec0ff */
[----:B---3--:R-:W-:-:S05]  /*12470*/  IMAD.SHL.U32 R20, R20, 0x8, RZ ;  /* 0x0000000814147824 */ /* 0x008fca00078e00ff */
        /* <DEDUP_REMOVED lines=8> */
[----:B-1----:R-:W-:Y:S01]  /*12500*/  IMAD.SHL.U32 R20, R21, 0x10, RZ ;  /* 0x0000001015147824 */ /* 0x002fe200078e00ff */
[----:B------:R-:W-:-:S02]  /*12510*/  SEL R31, RZ, 0x80, P0 ;  /* 0x00000080ff1f7807 */ /* 0x000fc40000000000 */
        /* <DEDUP_REMOVED lines=9> */
[----:B------:R-:W-:-:S04]  /*125b0*/  LOP3.LUT R22, R22, 0xfffffffb, RZ, 0xc0, !PT ;  /* 0xfffffffb16167812 */ /* 0x000fc800078ec0ff */
[----:B------:R-:W-:-:S04]  /*125c0*/  @P2 LOP3.LUT R22, R22, 0x4, RZ, 0xfc, !PT ;  /* 0x0000000416162812 */ /* 0x000fc800078efcff */
[----:B------:R-:W-:-:S04]  /*125d0*/  LOP3.LUT R22, R22, 0xfffffff7, RZ, 0xc0, !PT ;  /* 0xfffffff716167812 */ /* 0x000fc800078ec0ff */
[----:B------:R-:W-:Y:S02]  /*125e0*/  @P3 LOP3.LUT R22, R22, 0x8, RZ, 0xfc, !PT ;  /* 0x0000000816163812 */ /* 0x000fe400078efcff */
[----:B--2---:R-:W-:-:S05]  /*125f0*/  LEA R0, R0, 0xffffffc0, 0x6 ;  /* 0xffffffc000007811 */ /* 0x004fca00078e30ff */
[----:B------:R-:W-:Y:S01]  /*12600*/  IMAD.IADD R7, R20, 0x1, R0 ;  /* 0x0000000114077824 */ /* 0x000fe200078e0200 */
[----:B0---4-:R-:W-:Y:S06]  /*12610*/  BRA.DIV UR5, `(.L_x_5193) ;  /* 0x0000004e05b47947 */ /* 0x011fec000b800000 */
.L_x_5266:
        /* <DEDUP_REMOVED lines=46> */
[----:B------:R0:W-:Y:S05]  /*12900*/  STL [R1], R2 ;  /* 0x0000000201007387 */ /* 0x0001ea0000100800 */
[----:B------:R-:W-:-:S04]  /*12910*/  @P0 LOP3.LUT R22, R22, 0x1000, RZ, 0xfc, !PT ;  /* 0x0000100016160812 */ /* 0x000fc800078efcff */
[----:B------:R-:W-:-:S04]  /*12920*/  LOP3.LUT R22, R22, 0xfffffffe, RZ, 0xc0, !PT ;  /* 0xfffffffe16167812 */ /* 0x000fc800078ec0ff */
[----:B------:R-:W-:Y:S01]  /*12930*/  @P1 LOP3.LUT R22, R22, 0x1, RZ, 0xfc, !PT ;  /* 0x0000000116161812 */ /* 0x000fe200078efcff */
[----:B0-----:R-:W-:Y:S06]  /*12940*/  @!P0 BRA `(.L_x_5194) ;  /* 0x0000000000048947 */ /* 0x001fec0003800000 */
[----:B------:R-:W-:Y:S01]  /*12950*/  BPT.TRAP 0x1 ;  /* 0x000000040000795c */ /* 0x000fe20000300000 */
.L_x_5194:
        /* <DEDUP_REMOVED lines=9> */
.L_x_5267:
[----:B------:R-:W-:Y:S05]  /*129f0*/  BSYNC B0 ;  /* 0x0000000000007941 */ /* 0x000fea0003800000 */
.L_x_5195:
[----:B------:R-:W0:Y:S01]  /*12a00*/  LDL R2, [R1] ;  /* 0x0000000001027983 */ /* 0x000e220000100800 */
[----:B------:R-:W-:Y:S01]  /*12a10*/  ULDC.64 UR4, c[0x0][0x300] ;  /* 0x0000c00000047ab9 */ /* 0x000fe20000000a00 */
[----:B-----5:R-:W-:Y:S01]  /*12a20*/  SHF.R.S32.HI R4, RZ, 0x1f, R37 ;  /* 0x0000001fff047819 */ /* 0x020fe20000011425 */
[----:B------:R-:W1:Y:S01]  /*12a30*/  S2R R5, SR_TID.X ;  /* 0x0000000000057919 */ /* 0x000e620000002100 */
[----:B------:R-:W-:Y:S02]  /*12a40*/  LOP3.LUT R22, R22, 0xfffffffd, RZ, 0xc0, !PT ;  /* 0xfffffffd16167812 */ /* 0x000fe400078ec0ff */
[----:B-1----:R-:W-:Y:S01]  /*12a50*/  SHF.L.U32 R7, R5, 0x3, RZ ;  /* 0x0000000305077819 */ /* 0x002fe200000006ff */
[----:B------:R-:W-:-:S03]  /*12a60*/  IMAD R5, R24, 0x1000, R34 ;  /* 0x0000100018057824 */ /* 0x000fc600078e0222 */
        /* <DEDUP_REMOVED lines=59> */
.L_x_5277:
        /* <DEDUP_REMOVED lines=10> */
.L_x_5198:
        /* <DEDUP_REMOVED lines=11> */
.L_x_5199:
        /* <DEDUP_REMOVED lines=31> */
.L_x_5201:
[----:B------:R-:W-:Y:S05]  /*13160*/  BSYNC B6 ;  /* 0x0000000000067941 */ /* 0x000fea0003800000 */
.L_x_5200:
[----:B------:R-:W2:Y:S01]  /*13170*/  LDL R4, [R1+0x10] ;  /* 0x0000100001047983 */ /* 0x000ea20000100800 */
[----:B0-----:R-:W0:Y:S01]  /*13180*/  S2R R2, SR_TID.X ;  /* 0x0000000000027919 */ /* 0x001e220000002100 */
[----:B------:R-:W-:Y:S01]  /*13190*/  IMAD.MOV.U32 R21, RZ, RZ, R35 ;  /* 0x000000ffff157224 */ /* 0x000fe200078e0023 */
[----:B------:R-:W-:Y:S01]  /*131a0*/  ULDC.64 UR4, c[0x0][0x298] ;  /* 0x0000a60000047ab9 */ /* 0x000fe20000000a00 */
[----:B------:R-:W3:Y:S01]  /*131b0*/  LDC R5, c[0x0][0x448] ;  /* 0x00011200ff057b82 */ /* 0x000ee20000000800 */
[----:B------:R-:W4:Y:S04]  /*131c0*/  LDL R20, [R1+0x4] ;  /* 0x0000040001147983 */ /* 0x000f280000100800 */
[----:B------:R0:W5:Y:S02]  /*131d0*/  LDL R9, [R1+0x8] ;  /* 0x0000080001097983 */ /* 0x0001640000100800 */
[----:B0-----:R-:W-:-:S04]  /*131e0*/  LOP3.LUT R2, R2, 0x7f, RZ, 0xc0, !PT ;  /* 0x0000007f02027812 */ /* 0x001fc800078ec0ff */
[----:B------:R-:W-:Y:S02]  /*131f0*/  SHF.R.U32.HI R0, RZ, 0x3, R2 ;  /* 0x00000003ff007819 */ /* 0x000fe40000011602 */
[----:B------:R-:W0:Y:S01]  /*13200*/  LDC R2, c[0x0][0x448] ;  /* 0x00011200ff027b82 */ /* 0x000e220000000800 */
[----:B------:R-:W1:Y:S01]  /*13210*/  S2R R35, SR_TID.X ;  /* 0x0000000000237919 */ /* 0x000e620000002100 */
[----:B0-----:R-:W-:-:S13]  /*13220*/  ISETP.NE.AND P6, PT, R2, 0x1, PT ;  /* 0x000000010200780c */ /* 0x001fda0003fc5270 */
[----:B------:R-:W0:Y:S01]  /*13230*/  @P6 LDC R3, c[0x0][0x44c] ;  /* 0x00011300ff036b82 */ /* 0x000e220000000800 */
[----:B-1----:R-:W-:-:S07]  /*13240*/  IMAD.SHL.U32 R35, R35, 0x10, RZ ;  /* 0x0000001023237824 */ /* 0x002fce00078e00ff */
[----:B------:R-:W1:Y:S01]  /*13250*/  @P6 LDC R2, c[0x0][0x450] ;  /* 0x00011400ff026b82 */ /* 0x000e620000000800 */
[----:B------:R-:W-:-:S05]  /*13260*/  LOP3.LUT R35, R0, 0x70, R35, 0xf8, !PT ;  /* 0x0000007000237812 */ /* 0x000fca00078ef823 */
[----:B------:R-:W-:-:S04]  /*13270*/  IMAD R35, R17, 0x40, R35 ;  /* 0x0000004011237824 */ /* 0x000fc800078e0223 */
[----:B------:R-:W-:Y:S02]  /*13280*/  IMAD.MOV.U32 R0, RZ, RZ, R35 ;  /* 0x000000ffff007224 */ /* 0x000fe400078e0023 */
[----:B0-----:R-:W-:-:S05]  /*13290*/  @P6 IMAD.HI.U32 R3, R35, R3, RZ ;  /* 0x0000000323036227 */ /* 0x001fca00078e00ff */
[----:B-1----:R-:W-:Y:S01]  /*132a0*/  @P6 SHF.R.U32.HI R0, RZ, R2, R3 ;  /* 0x00000002ff006219 */ /* 0x002fe20000011603 */
[----:B------:R-:W-:Y:S01]  /*132b0*/  IMAD.WIDE.U32 R2, R36, UR4, RZ ;  /* 0x0000000424027c25 */ /* 0x000fe2000f8e00ff */
[----:B------:R-:W0:Y:S03]  /*132c0*/  S2R R6, SR_TID.X ;  /* 0x0000000000067919 */ /* 0x000e260000002100 */
        /* <DEDUP_REMOVED lines=22> */
[----:B---3--:R-:W-:Y:S02]  /*13430*/  IMAD R0, R5, R0, R35 ;  /* 0x0000000005007224 */ /* 0x008fe400078e0223 */
        /* <DEDUP_REMOVED lines=15> */
[----:B-----5:R-:W-:Y:S01]  /*13530*/  IMAD R3, R9, R5, RZ ;  /* 0x0000000509037224 */ /* 0x020fe200078e02ff */
[----:B------:R-:W-:Y:S01]  /*13540*/  SHFL.IDX PT, R4, R2, RZ, 0x181f ;  /* 0x00181fff02047589 */ /* 0x000fe200000e0000 */
[----:B------:R-:W-:Y:S01]  /*13550*/  IMAD R17, R17, 0x40, R8 ;  /* 0x0000004011117824 */ /* 0x000fe200078e0208 */
[----:B------:R-:W-:Y:S02]  /*13560*/  LOP3.LUT R22, R22, 0xfffffeff, RZ, 0xc0, !PT ;  /* 0xfffffeff16167812 */ /* 0x000fe400078ec0ff */
[----:B------:R-:W0:Y:S02]  /*13570*/  SHFL.IDX PT, R5, R0, RZ, 0x181f ;  /* 0x00181fff00057589 */ /* 0x000e2400000e0000 */
[----:B------:R-:W-:-:S13]  /*13580*/  ISETP.GE.AND P2, PT, R17, R3, PT ;  /* 0x000000031100720c */ /* 0x000fda0003f46270 */
[----:B------:R-:W-:-:S04]  /*13590*/  @P2 LOP3.LUT R22, R22, 0x100, RZ, 0xfc, !PT ;  /* 0x0000010016162812 */ /* 0x000fc800078efcff */
[----:B------:R-:W-:Y:S02]  /*135a0*/  LOP3.LUT R22, R22, 0xffffff7f, RZ, 0xc0, !PT ;  /* 0xffffff7f16167812 */ /* 0x000fe400078ec0ff */
[----:B0-----:R-:W-:-:S05]  /*135b0*/  @!P2 LEA R5, P1, R7, R5, 0x1 ;  /* 0x000000050705a211 */ /* 0x001fca00078208ff */
[----:B------:R-:W-:-:S05]  /*135c0*/  @!P2 IMAD.X R4, RZ, RZ, R4, P1 ;  /* 0x000000ffff04a224 */ /* 0x000fca00008e0604 */
        /* <DEDUP_REMOVED lines=30> */
.L_x_5286:
[----:B------:R-:W-:Y:S01]  /*137b0*/  VIADD R17, R17, 0x30 ;  /* 0x0000003011117836 */ /* 0x000fe20000000000 */
[----:B------:R-:W-:-:S04]  /*137c0*/  LOP3.LUT R22, R22, 0xfffeffff, RZ, 0xc0, !PT ;  /* 0xfffeffff16167812 */ /* 0x000fc800078ec0ff */
[----:B------:R-:W-:-:S13]  /*137d0*/  ISETP.GE.AND P2, PT, R17, R3, PT ;  /* 0x000000031100720c */ /* 0x000fda0003f46270 */
[----:B0-----:R-:W-:Y:S02]  /*137e0*/  @!P2 LEA R2, P1, R7, R0, 0x1 ;  /* 0x000000000702a211 */ /* 0x001fe400078208ff */
[----:B------:R-:W-:-:S03]  /*137f0*/  @P2 LOP3.LUT R22, R22, 0x10000, RZ, 0xfc, !PT ;  /* 0x0001000016162812 */ /* 0x000fc600078efcff */
[----:B-1----:R-:W-:-:S05]  /*13800*/  @!P2 IMAD.X R3, RZ, RZ, R4, P1 ;  /* 0x000000ffff03a224 */ /* 0x002fca00008e0604 */
[----:B------:R-:W-:Y:S01]  /*13810*/  @!PT LDS RZ, [RZ] ;  /* 0x00000000fffff984 */ /* 0x000fe20000000800 */
[----:B------:R-:W-:Y:S01]  /*13820*/  @!PT LDS RZ, [RZ] ;  /* 0x00000000fffff984 */ /* 0x000fe20000000800 */
[----:B------:R-:W-:Y:S01]  /*13830*/  @!PT LDS RZ, [RZ] ;  /* 0x00000000fffff984 */ /* 0x000fe20000000800 */
[----:B------:R0:W-:Y:S01]  /*13840*/  @!P2 LDGSTS.E.BYPASS.LTC128B.128 [R25+0x21c00], desc[UR44][R2.64], !P0 ;  /* 0x21c000000219afae */ /* 0x0001e2000c101d6c */
[----:B------:R-:W-:Y:S01]  /*13850*/  PLOP3.LUT P0, PT, PT, PT, PT, 0x80, 0x0 ;  /* 0x000000000000781c */ /* 0x000fe20003f0f070 */
[----:B------:R-:W-:-:S12]  /*13860*/  NOP ;  /* 0x0000000000007918 */ /* 0x000fd80000000000 */
.L_x_5203:
        /* <DEDUP_REMOVED lines=28> */
.L_x_5205:
[----:B------:R-:W-:Y:S05]  /*13a30*/  BSYNC B6 ;  /* 0x0000000000067941 */ /* 0x000fea0003800000 */
.L_x_5204:
        /* <DEDUP_REMOVED lines=55> */
[----:B------:R-:W-:-:S02]  /*13db0*/  LOP3.LUT R7, R17, 0x40, RZ, 0xfc, !PT ;  /* 0x0000004011077812 */ /* 0x000fc400078efcff */
[----:B0-----:R-:W-:-:S04]  /*13dc0*/  SHF.L.U32 R17, R10, 0x3, RZ ;  /* 0x000000030a117819 */ /* 0x001fc800000006ff */
        /* <DEDUP_REMOVED lines=107> */
.L_x_5296:
        /* <DEDUP_REMOVED lines=23> */
.L_x_5208:
[----:B------:R-:W-:Y:S05]  /*145f0*/  BSYNC B0 ;  /* 0x0000000000007941 */ /* 0x000fea0003800000 */
.L_x_5207:
[----:B------:R-:W-:Y:S01]  /*14600*/  NOP ;  /* 0x0000000000007918 */ /* 0x000fe20000000000 */
[----:B------:R-:W-:-:S13]  /*14610*/  PLOP3.LUT P0, PT, PT, PT, PT, 0x80, 0x0 ;  /* 0x000000000000781c */ /* 0x000fda0003f0f070 */
.L_x_5209:
        /* <DEDUP_REMOVED lines=18> */
.L_x_5297:
[----:B------:R-:W-:Y:S05]  /*14740*/  BSYNC B0 ;  /* 0x0000000000007941 */ /* 0x000fea0003800000 */
.L_x_5210:
[----:B------:R-:W-:-:S05]  /*14750*/  IMAD.U32 R2, RZ, RZ, UR36 ;  /* 0x00000024ff027e24 */ /* 0x000fca000f8e00ff */
[----:B------:R-:W-:-:S13]  /*14760*/  ISETP.NE.AND P0, PT, R2, 0x3, PT ;  /* 0x000000030200780c */ /* 0x000fda0003f05270 */
[----:B------:R-:W-:Y:S05]  /*14770*/  @!P0 BRA `(.L_x_5212) ;  /* 0x0000000000048947 */ /* 0x000fea0003800000 */
[----:B------:R-:W-:Y:S01]  /*14780*/  BPT.TRAP 0x1 ;  /* 0x000000040000795c */ /* 0x000fe20000300000 */
.L_x_5212:
[----:B0-----:R-:W-:Y:S01]  /*14790*/  SHF.L.U32 R0, R26, 0x1f, RZ ;  /* 0x0000001f1a007819 */ /* 0x001fe200000006ff */
[----:B------:R-:W-:Y:S03]  /*147a0*/  BSSY B0, `(.L_x_5213) ;  /* 0x0000003000007945 */ /* 0x000fe60003800000 */
[----:B------:R-:W0:Y:S02]  /*147b0*/  SYNCS.PHASECHK.TRANS64.TRYWAIT P0, [R27+URZ+0x38860], R0 ;  /* 0x038860001b0075a7 */ /* 0x000e24000800017f */
[----:B0-----:R-:W-:Y:S05]  /*147c0*/  @!P0 BRA `(.L_x_5214) ;  /* 0x0000004400088947 */ /* 0x001fea0003800000 */
.L_x_5298:
[----:B------:R-:W-:Y:S05]  /*147d0*/  BSYNC B0 ;  /* 0x0000000000007941 */ /* 0x000fea0003800000 */
.L_x_5213:
        /* <DEDUP_REMOVED lines=110> */
.L_x_5308:
[C---:B------:R-:W-:Y:S02]  /*14ec0*/  LOP3.LUT P6, RZ, R22.reuse, 0x40, RZ, 0xc0, !PT ;  /* 0x0000004016ff7812 */ /* 0x040fe400078cc0ff */
[----:B------:R-:W-:Y:S02]  /*14ed0*/  LOP3.LUT R22, R22, 0xfffffeff, RZ, 0xc0, !PT ;  /* 0xfffffeff16167812 */ /* 0x000fe400078ec0ff */
[C---:B------:R-:W-:Y:S02]  /*14ee0*/  ISETP.LT.OR P6, PT, R30.reuse, 0x31, P6 ;  /* 0x000000311e00780c */ /* 0x040fe400037c1670 */
[----:B------:R-:W-:-:S11]  /*14ef0*/  ISETP.LT.OR P5, PT, R30, 0x31, !P5 ;  /* 0x000000311e00780c */ /* 0x000fd60006fa1670 */
[----:B------:R-:W-:Y:S02]  /*14f00*/  @P6 LOP3.LUT R22, R22, 0x100, RZ, 0xfc, !PT ;  /* 0x0000010016166812 */ /* 0x000fe400078efcff */
[----:B------:R-:W-:Y:S02]  /*14f10*/  ISETP.LT.OR P6, PT, R30, 0x31, !P4 ;  /* 0x000000311e00780c */ /* 0x000fe400067c1670 */
[----:B------:R-:W-:Y:S02]  /*14f20*/  LOP3.LUT R22, R22, 0xffbfffff, RZ, 0xc0, !PT ;  /* 0xffbfffff16167812 */ /* 0x000fe400078ec0ff */
[----:B------:R-:W-:Y:S02]  /*14f30*/  ISETP.LT.OR P4, PT, R30, 0x31, !P2 ;  /* 0x000000311e00780c */ /* 0x000fe40005781670 */
        /* <DEDUP_REMOVED lines=26> */
.L_x_5216:
        /* <DEDUP_REMOVED lines=11> */
.L_x_5217:
[----:B------:R-:W2:Y:S01]  /*15190*/  LDL R3, [R1+0xc] ;  /* 0x00000c0001037983 */ /* 0x000ea20000100800 */
[----:B------:R1:W-:Y:S01]  /*151a0*/  SYNCS.ARRIVE.TRANS64.A1T0 RZ, [R27+URZ+0x38850], RZ ;  /* 0x038850ff1bff79a7 */ /* 0x0003e2000810003f */
[----:B------:R-:W-:Y:S01]  /*151b0*/  BSSY B0, `(.L_x_5218) ;  /* 0x00000f7000007945 */ /* 0x000fe20003800000 */
[----:B--2---:R-:W-:-:S13]  /*151c0*/  ISETP.GE.AND P0, PT, R3, 0x2, PT ;  /* 0x000000020300780c */ /* 0x004fda0003f06270 */
[----:B-1----:R-:W-:Y:S05]  /*151d0*/  @!P0 BRA `(.L_x_5219) ;  /* 0x0000000c00d08947 */ /* 0x002fea0003800000 */
[----:B------:R-:W2:Y:S01]  /*151e0*/  LDL.LU R2, [R1+0x24] ;  /* 0x0000240001027983 */ /* 0x000ea20000300800 */
[----:B------:R-:W-:Y:S01]  /*151f0*/  LOP3.LUT R30, R31, 0x80, RZ, 0xc0, !PT ;  /* 0x000000801f1e7812 */ /* 0x000fe200078ec0ff */
[----:B------:R-:W-:-:S03]  /*15200*/  VIADD R7, R3, 0xfffffffe ;  /* 0xfffffffe03077836 */ /* 0x000fc60000000000 */
[----:B------:R-:W-:Y:S02]  /*15210*/  SHF.R.U32.HI R30, RZ, 0x3, R30 ;  /* 0x00000003ff1e7819 */ /* 0x000fe4000001161e */
[----:B--2---:R-:W-:-:S04]  /*15220*/  LOP3.LUT R2, R2, 0x40, RZ, 0xc0, !PT ;  /* 0x0000004002027812 */ /* 0x004fc800078ec0ff */
[----:B------:R-:W-:-:S07]  /*15230*/  SHF.R.U32.HI R31, RZ, 0x2, R2 ;  /* 0x00000002ff1f7819 */ /* 0x000fce0000011602 */
.L_x_5232:
        /* <DEDUP_REMOVED lines=44> */
.L_x_5220:
[----:B------:R-:W-:Y:S01]  /*15500*/  IMAD R6, R24, 0x8, R23 ;  /* 0x0000000818067824 */ /* 0x000fe200078e0217 */
[----:B------:R-:W-:Y:S01]  /*15510*/  SHF.L.U32 R17, R26, 0x1f, RZ ;  /* 0x0000001f1a117819 */ /* 0x000fe200000006ff */
[----:B------:R-:W-:Y:S01]  /*15520*/  BSSY B1, `(.L_x_5221) ;  /* 0x0000004000017945 */ /* 0x000fe20003800000 */
[----:B------:R-:W-:Y:S02]  /*15530*/  SHF.R.S32.HI R9, RZ, 0x1f, R5 ;  /* 0x0000001fff097819 */ /* 0x000fe40000011405 */
[----:B------:R-:W0:Y:S02]  /*15540*/  SYNCS.PHASECHK.TRANS64.TRYWAIT P0, [R6+URZ+0x38840], R17 ;  /* 0x03884011060075a7 */ /* 0x000e24000800017f */
[----:B0-----:R-:W-:Y:S05]  /*15550*/  @!P0 BRA `(.L_x_5222) ;  /* 0x0000003c00e08947 */ /* 0x001fea0003800000 */
.L_x_5309:
[----:B------:R-:W-:Y:S05]  /*15560*/  BSYNC B1 ;  /* 0x0000000000017941 */ /* 0x000fea0003800000 */
.L_x_5221:
        /* <DEDUP_REMOVED lines=42> */
.L_x_5319:
        /* <DEDUP_REMOVED lines=8> */
.L_x_5224:
        /* <DEDUP_REMOVED lines=11> */
.L_x_5225:
[----:B------:R2:W-:Y:S01]  /*15940*/  SYNCS.ARRIVE.TRANS64.A1T0 RZ, [R6+URZ+0x38830], RZ ;  /* 0x038830ff06ff79a7 */ /* 0x0005e2000810003f */
[----:B------:R-:W-:Y:S05]  /*15950*/  @!P2 BRA `(.L_x_5226) ;  /* 0x000000000004a947 */ /* 0x000fea0003800000 */
[----:B------:R-:W-:Y:S01]  /*15960*/  BPT.TRAP 0x1 ;  /* 0x000000040000795c */ /* 0x000fe20000300000 */
.L_x_5226:
[----:B------:R-:W3:Y:S01]  /*15970*/  SYNCS.PHASECHK.TRANS64.TRYWAIT P0, [R6+URZ+0x38860], R17 ;  /* 0x03886011060075a7 */ /* 0x000ee2000800017f */
[----:B------:R-:W-:Y:S04]  /*15980*/  BSSY B1, `(.L_x_5227) ;  /* 0x0000002000017945 */ /* 0x000fe80003800000 */
[----:B---3--:R-:W-:Y:S05]  /*15990*/  @!P0 BRA `(.L_x_5228) ;  /* 0x0000004000008947 */ /* 0x008fea0003800000 */
.L_x_5320:
[----:B------:R-:W-:Y:S05]  /*159a0*/  BSYNC B1 ;  /* 0x0000000000017941 */ /* 0x000fea0003800000 */
.L_x_5227:
        /* <DEDUP_REMOVED lines=81> */
.L_x_5330:
        /* <DEDUP_REMOVED lines=25> */
.L_x_5230:
        /* <DEDUP_REMOVED lines=11> */
.L_x_5231:
[----:B------:R3:W-:Y:S01]  /*16100*/  SYNCS.ARRIVE.TRANS64.A1T0 RZ, [R6+URZ+0x38850], RZ ;  /* 0x038850ff06ff79a7 */ /* 0x0007e2000810003f */
[----:B------:R-:W-:Y:S05]  /*16110*/  @P3 BRA `(.L_x_5232) ;  /* 0xfffffff000483947 */ /* 0x000fea000383ffff */
.L_x_5219:
[----:B------:R-:W-:Y:S05]  /*16120*/  BSYNC B0 ;  /* 0x0000000000007941 */ /* 0x000fea0003800000 */
.L_x_5218:
        /* <DEDUP_REMOVED lines=21> */
.L_x_5234:
[----:B------:R-:W-:Y:S05]  /*16280*/  BSYNC B0 ;  /* 0x0000000000007941 */ /* 0x000fea0003800000 */
.L_x_5233:
[----:B------:R-:W-:-:S07]  /*16290*/  SEL R24, R24, RZ, P0 ;  /* 0x000000ff18187207 */ /* 0x000fce0000000000 */
.L_x_5187:
[----:B------:R-:W-:Y:S05]  /*162a0*/  BSYNC B7 ;  /* 0x0000000000077941 */ /* 0x000fea0003800000 */
.L_x_5185:
        /* <DEDUP_REMOVED lines=11> */
.L_x_5235:
        /* <DEDUP_REMOVED lines=11> */
[----:B------:R-:W-:Y:S02]  /*16410*/  MOV R17, RZ ;  /* 0x000000ff00117202 */ /* 0x000fe40000000f00 */
[C---:B------:R-:W-:Y:S01]  /*16420*/  ISETP.GE.U32.AND P2, PT, R8.reuse, 0x2, PT ;  /* 0x000000020800780c */ /* 0x040fe20003f46070 */
[----:B------:R-:W-:Y:S01]  /*16430*/  SHFL.IDX PT, R0, R16, RZ, 0x1f ;  /* 0x00001fff10007589 */ /* 0x000fe200000e0000 */
[C---:B------:R-:W-:Y:S02]  /*16440*/  ISETP.GE.U32.AND P3, PT, R8.reuse, 0x4, PT ;  /* 0x000000040800780c */ /* 0x040fe40003f66070 */
        /* <DEDUP_REMOVED lines=21> */
.L_x_5340:
[----:B------:R-:W-:Y:S02]  /*165a0*/  ULDC UR4, c[0x0][0xd38] ;  /* 0x00034e0000047ab9 */ /* 0x000fe40000000800 */
[----:B------:R-:W-:-:S04]  /*165b0*/  IMAD.U32 R4, RZ, RZ, UR4 ;  /* 0x00000004ff047e24 */ /* 0x000fc8000f8e00ff */
[----:B--2---:R-:W-:-:S04]  /*165c0*/  IMAD R14, R14, R4, RZ ;  /* 0x000000040e0e7224 */ /* 0x004fc800078e02ff */
[----:B------:R-:W-:-:S05]  /*165d0*/  IMAD.IADD R5, R5, 0x1, R14 ;  /* 0x0000000105057824 */ /* 0x000fca00078e020e */
[----:B------:R-:W-:-:S13]  /*165e0*/  ISETP.GT.AND P6, PT, R5, R0, PT ;  /* 0x000000000500720c */ /* 0x000fda0003fc4270 */
[----:B------:R-:W-:Y:S05]  /*165f0*/  @P6 BRA `(.L_x_5238) ;  /* 0x00000000009c6947 */ /* 0x000fea0003800000 */
.L_x_5243:
        /* <DEDUP_REMOVED lines=14> */
.L_x_5241:
[----:B------:R-:W-:Y:S05]  /*166e0*/  BSYNC B0 ;  /* 0x0000000000007941 */ /* 0x000fea0003800000 */
.L_x_5240:
        /* <DEDUP_REMOVED lines=18> */
.L_x_5348:
[----:B------:R-:W-:Y:S02]  /*16810*/  ULDC UR4, c[0x0][0xd38] ;  /* 0x00034e0000047ab9 */ /* 0x000fe40000000800 */
[----:B------:R-:W-:-:S04]  /*16820*/  IMAD.U32 R4, RZ, RZ, UR4 ;  /* 0x00000004ff047e24 */ /* 0x000fc8000f8e00ff */
[----:B--2---:R-:W-:-:S04]  /*16830*/  IMAD R14, R14, R4, RZ ;  /* 0x000000040e0e7224 */ /* 0x004fc800078e02ff */
[----:B------:R-:W-:-:S05]  /*16840*/  IMAD.IADD R5, R14, 0x1, R5 ;  /* 0x000000010e057824 */ /* 0x000fca00078e0205 */
[----:B------:R-:W-:-:S13]  /*16850*/  ISETP.GT.AND P6, PT, R5, R0, PT ;  /* 0x000000000500720c */ /* 0x000fda0003fc4270 */
[----:B------:R-:W-:Y:S05]  /*16860*/  @!P6 BRA `(.L_x_5243) ;  /* 0xfffffffc0064e947 */ /* 0x000fea000383ffff */
.L_x_5238:
        /* <DEDUP_REMOVED lines=8> */
.L_x_5352:
[----:B------:R-:W-:Y:S01]  /*168f0*/  ISETP.NE.AND P0, PT, R3, RZ, PT ;  /* 0x000000ff0300720c */ /* 0x000fe20003f05270 */
[----:B------:R-:W-:-:S12]  /*16900*/  IMAD.MOV.U32 R14, RZ, RZ, RZ ;  /* 0x000000ffff0e7224 */ /* 0x000fd800078e00ff */
[----:B------:R-:W-:Y:S05]  /*16910*/  @!P0 BRA `(.L_x_5245) ;  /* 0x0000000000108947 */ /* 0x000fea0003800000 */
[----:B------:R-:W-:Y:S01]  /*16920*/  UMOV UR4, 0xffffffff ;  /* 0xffffffff00047882 */ /* 0x000fe20000000000 */
[----:B------:R-:W-:Y:S02]  /*16930*/  VIADD R12, R6, 0xffffffff ;  /* 0xffffffff060c7836 */ /* 0x000fe40000000000 */
[----:B------:R-:W-:Y:S05]  /*16940*/  BRA.DIV UR4, `(.L_x_5246) ;  /* 0x00000042042c7947 */ /* 0x000fea000b800000 */
[----:B------:R4:W0:Y:S02]  /*16950*/  SHFL.IDX PT, R14, R2, R12, 0x1f ;  /* 0x00001f0c020e7589 */ /* 0x00082400000e0000 */
.L_x_5245:
        /* <DEDUP_REMOVED lines=66> */
.L_x_5239:
[----:B------:R-:W-:Y:S01]  /*16d80*/  UMOV UR4, URZ ;  /* 0x0000003f00047c82 */ /* 0x000fe20008000000 */
[----:B------:R-:W-:Y:S01]  /*16d90*/  UMOV UR5, URZ ;  /* 0x0000003f00057c82 */ /* 0x000fe20008000000 */
[----:B------:R-:W-:Y:S01]  /*16da0*/  ULDC UR6, c[0x0][0xd3c] ;  /* 0x00034f0000067ab9 */ /* 0x000fe20000000800 */
[----:B------:R-:W-:Y:S02]  /*16db0*/  IMAD.MOV.U32 R16, RZ, RZ, R0 ;  /* 0x000000ffff107224 */ /* 0x000fe400078e0000 */
[----:B------:R-:W-:Y:S02]  /*16dc0*/  IMAD.U32 R17, RZ, RZ, UR4 ;  /* 0x00000004ff117e24 */ /* 0x000fe4000f8e00ff */
[----:B------:R-:W-:Y:S02]  /*16dd0*/  IMAD.U32 R18, RZ, RZ, UR5 ;  /* 0x00000005ff127e24 */ /* 0x000fe4000f8e00ff */
[----:B------:R-:W-:-:S07]  /*16de0*/  IMAD.U32 R19, RZ, RZ, UR6 ;  /* 0x00000006ff137e24 */ /* 0x000fce000f8e00ff */
.L_x_5247:
        /* <DEDUP_REMOVED lines=10> */
.L_x_5236:
[----:B------:R-:W-:Y:S02]  /*16e90*/  ULDC UR4, c[0x0][0xd3c] ;  /* 0x00034f0000047ab9 */ /* 0x000fe40000000800 */
[----:B0-----:R-:W-:-:S13]  /*16ea0*/  ISETP.GE.AND P0, PT, R19, UR4, PT ;  /* 0x0000000413007c0c */ /* 0x001fda000bf06270 */
[----:B------:R-:W-:Y:S05]  /*16eb0*/  @!P0 BRA `(.L_x_5248) ;  /* 0xffffffa800588947 */ /* 0x000fea000383ffff */
[----:B------:R-:W-:Y:S05]  /*16ec0*/  BSYNC B8 ;  /* 0x0000000000087941 */ /* 0x000fea0003800000 */
.L_x_5181:
        /* <DEDUP_REMOVED lines=12> */
.L_x_5355:
[----:B------:R-:W-:Y:S05]  /*16f90*/  BSYNC B0 ;  /* 0x0000000000007941 */ /* 0x000fea0003800000 */
.L_x_5249:
[----:B------:R-:W-:-:S03]  /*16fa0*/  UMOV UR4, 0xffffffff ;  /* 0xffffffff00047882 */ /* 0x000fc60000000000 */
[----:B------:R-:W-:Y:S05]  /*16fb0*/  BRA.DIV UR4, `(.L_x_5251) ;  /* 0x0000003a04c87947 */ /* 0x000fea000b800000 */
[----:B------:R-:W0:Y:S02]  /*16fc0*/  S2R R0, SR_TID.X ;  /* 0x0000000000007919 */ /* 0x000e240000002100 */
[----:B0-----:R-:W-:-:S04]  /*16fd0*/  SHF.R.U32.HI R0, RZ, 0x5, R0 ;  /* 0x00000005ff007819 */ /* 0x001fc80000011600 */
[----:B------:R-:W-:-:S05]  /*16fe0*/  LOP3.LUT R0, R0, 0x3, RZ, 0xc0, !PT ;  /* 0x0000000300007812 */ /* 0x000fca00078ec0ff */
[----:B------:R0:W0:Y:S02]  /*16ff0*/  SHFL.IDX PT, R14, R0, RZ, 0x1f ;  /* 0x00001fff000e7589 */ /* 0x00002400000e0000 */
.L_x_5358:
[----:B0-----:R-:W-:Y:S01]  /*17000*/  ISETP.NE.AND P0, PT, R14, RZ, PT ;  /* 0x000000ff0e00720c */ /* 0x001fe20003f05270 */
[----:B------:R-:W-:-:S12]  /*17010*/  BSSY B0, `(.L_x_5252) ;  /* 0x0000024000007945 */ /* 0x000fd80003800000 */
[----:B------:R-:W-:Y:S05]  /*17020*/  @P0 BRA `(.L_x_5253) ;  /* 0x0000000000880947 */ /* 0x000fea0003800000 */
[----:B------:R-:W-:-:S03]  /*17030*/  UMOV UR4, 0xffffffff ;  /* 0xffffffff00047882 */ /* 0x000fc60000000000 */
[----:B------:R-:W-:Y:S05]  /*17040*/  BRA.DIV UR4, `(.L_x_5254) ;  /* 0x0000003a04d87947 */ /* 0x000fea000b800000 */
[----:B------:R-:W-:-:S13]  /*17050*/  ELECT P6, URZ, PT ;  /* 0x00000000003f782f */ /* 0x000fda00038c0000 */
.L_x_5361:
[----:B------:R-:W-:Y:S05]  /*17060*/  @!P6 BRA `(.L_x_5253) ;  /* 0x000000000078e947 */ /* 0x000fea0003800000 */
[----:B------:R-:W-:-:S06]  /*17070*/  ULOP3.LUT UR4, UR42, 0x2, URZ, 0xfc, !UPT ;  /* 0x000000022a047892 */ /* 0x000fcc000f8efc3f */
[----:B------:R-:W-:-:S05]  /*17080*/  IMAD.U32 R0, RZ, RZ, UR4 ;  /* 0x00000004ff007e24 */ /* 0x000fca000f8e00ff */
[----:B------:R-:W-:-:S13]  /*17090*/  ISETP.NE.AND P0, PT, R0, 0x3, PT ;  /* 0x000000030000780c */ /* 0x000fda0003f05270 */
[----:B------:R-:W-:Y:S05]  /*170a0*/  @!P0 BRA `(.L_x_5255) ;  /* 0x0000000000048947 */ /* 0x000fea0003800000 */
[----:B------:R-:W-:Y:S01]  /*170b0*/  BPT.TRAP 0x1 ;  /* 0x000000040000795c */ /* 0x000fe20000300000 */
.L_x_5255:
[----:B------:R-:W-:Y:S01]  /*170c0*/  IMAD R5, R24, 0x8, R7 ;  /* 0x0000000818057824 */ /* 0x000fe200078e0207 */
[----:B------:R-:W-:Y:S01]  /*170d0*/  SHF.L.U32 R0, R26, 0x1f, RZ ;  /* 0x0000001f1a007819 */ /* 0x000fe200000006ff */
[----:B------:R-:W-:-:S03]  /*170e0*/  VIADD R24, R24, 0x1 ;  /* 0x0000000118187836 */ /* 0x000fc60000000000 */
[----:B------:R-:W0:Y:S02]  /*170f0*/  SYNCS.PHASECHK.TRANS64.TRYWAIT P1, [R5+URZ+0x38840], R0 ;  /* 0x03884000050075a7 */ /* 0x000e24000802017f */
[----:B------:R-:W-:-:S04]  /*17100*/  ISETP.NE.AND P2, PT, R24, 0x2, PT ;  /* 0x000000021800780c */ /* 0x000fc80003f45270 */
[----:B------:R-:W-:Y:S01]  /*17110*/  SEL R3, RZ, 0x1, P2 ;  /* 0x00000001ff037807 */ /* 0x000fe20001000000 */
[----:B0-----:R-:W-:Y:S08]  /*17120*/  @!P1 BRA `(.L_x_5256) ;  /* 0x0000003800c09947 */ /* 0x001ff00003800000 */
.L_x_5362:
[----:B------:R-:W-:Y:S02]  /*17130*/  SEL R24, R24, RZ, P2 ;  /* 0x000000ff18187207 */ /* 0x000fe40001000000 */
[----:B------:R-:W-:Y:S01]  /*17140*/  LOP3.LUT R2, R26, R3, RZ, 0x3c, !PT ;  /* 0x000000031a027212 */ /* 0x000fe200078e3cff */
[----:B------:R-:W-:Y:S06]  /*17150*/  @!P0 BRA `(.L_x_5257) ;  /* 0x0000000000048947 */ /* 0x000fec0003800000 */
[----:B------:R-:W-:Y:S01]  /*17160*/  BPT.TRAP 0x1 ;  /* 0x000000040000795c */ /* 0x000fe20000300000 */
.L_x_5257:
[----:B------:R-:W-:Y:S01]  /*17170*/  IMAD R3, R24, 0x8, R7 ;  /* 0x0000000818037824 */ /* 0x000fe200078e0207 */
[----:B------:R-:W-:-:S04]  /*17180*/  SHF.L.U32 R2, R2, 0x1f, RZ ;  /* 0x0000001f02027819 */ /* 0x000fc800000006ff */
[----:B------:R-:W0:Y:S02]  /*17190*/  SYNCS.PHASECHK.TRANS64.TRYWAIT P1, [R3+URZ+0x38840], R2 ;  /* 0x03884002030075a7 */ /* 0x000e24000802017f */
[----:B0-----:R-:W-:Y:S05]  /*171a0*/  @!P1 BRA `(.L_x_5258) ;  /* 0x0000003800b49947 */ /* 0x001fea0003800000 */
.L_x_5363:
[----:B------:R-:W-:Y:S05]  /*171b0*/  @!P0 BRA `(.L_x_5259) ;  /* 0x0000000000048947 */ /* 0x000fea0003800000 */
[----:B------:R-:W-:Y:S01]  /*171c0*/  BPT.TRAP 0x1 ;  /* 0x000000040000795c */ /* 0x000fe20000300000 */
.L_x_5259:
[----:B------:R-:W0:Y:S02]  /*171d0*/  SYNCS.PHASECHK.TRANS64.TRYWAIT P1, [R5+URZ+0x38860], R0 ;  /* 0x03886000050075a7 */ /* 0x000e24000802017f */
[----:B0-----:R-:W-:Y:S05]  /*171e0*/  @!P1 BRA `(.L_x_5260) ;  /* 0x0000003800b89947 */ /* 0x001fea0003800000 */
.L_x_5364:
[----:B------:R-:W-:Y:S05]  /*171f0*/  @!P0 BRA `(.L_x_5261) ;  /* 0x0000000000048947 */ /* 0x000fea0003800000 */
[----:B------:R-:W-:Y:S01]  /*17200*/  BPT.TRAP 0x1 ;  /* 0x000000040000795c */ /* 0x000fe20000300000 */
.L_x_5261:
[----:B------:R0:W0:Y:S02]  /*17210*/  SYNCS.PHASECHK.TRANS64.TRYWAIT P0, [R3+URZ+0x38860], R2 ;  /* 0x03886002030075a7 */ /* 0x000024000800017f */
[----:B0-----:R-:W-:Y:S05]  /*17220*/  @!P0 NANOSLEEP.SYNCS 0x989680 ;  /* 0x009896800000895d */ /* 0x001fea0003900000 */
[----:B------:R-:W0:Y:S02]  /*17230*/  @!P0 SYNCS.PHASECHK.TRANS64 P0, [R3+URZ+0x38860], R2 ;  /* 0x03886002030085a7 */ /* 0x000e24000800007f */
[----:B0-----:R-:W-:Y:S05]  /*17240*/  @!P0 BRA `(.L_x_5261) ;  /* 0xfffffffc00f08947 */ /* 0x001fea000383ffff */
.L_x_5253:
[----:B------:R-:W-:Y:S05]  /*17250*/  BSYNC B0 ;  /* 0x0000000000007941 */ /* 0x000fea0003800000 */
.L_x_5252:
[----:B------:R-:W-:Y:S05]  /*17260*/  EXIT ;  /* 0x000000000000794d */ /* 0x000fea0003800000 */
.L_x_5123:
[----:B0-----:R0:W1:Y:S02]  /*17270*/  SYNCS.PHASECHK.TRANS64.TRYWAIT P1, [R17+URZ+0x38800], R4 ;  /* 0x03880004110075a7 */ /* 0x001064000802017f */
[----:B-1----:R-:W-:Y:S05]  /*17280*/  @!P1 NANOSLEEP.SYNCS 0x989680 ;  /* 0x009896800000995d */ /* 0x002fea0003900000 */
[----:B------:R-:W1:Y:S02]  /*17290*/  @!P1 SYNCS.PHASECHK.TRANS64 P1, [R17+URZ+0x38800], R4 ;  /* 0x03880004110095a7 */ /* 0x000e64000802007f */
[----:B-1----:R-:W-:Y:S05]  /*172a0*/  @!P1 BRA `(.L_x_5123) ;  /* 0xfffffffc00f09947 */ /* 0x002fea000383ffff */
[----:B------:R-:W-:Y:S05]  /*172b0*/  BRA `(.L_x_5262) ;  /* 0xfffffec400a07947 */ /* 0x000fea000383ffff */
.L_x_5127:
[----:B--2---:R2:W3:Y:S02]  /*172c0*/  SYNCS.PHASECHK.TRANS64.TRYWAIT P1, [R9+URZ+0x38830], R6 ;  /* 0x03883006090075a7 */ /* 0x0044e4000802017f */
[----:B---3--:R-:W-:Y:S05]  /*172d0*/  @!P1 NANOSLEEP.SYNCS 0x989680 ;  /* 0x009896800000995d */ /* 0x008fea0003900000 */
[----:B------:R-:W3:Y:S02]  /*172e0*/  @!P1 SYNCS.PHASECHK.TRANS64 P1, [R9+URZ+0x38830], R6 ;  /* 0x03883006090095a7 */ /* 0x000ee4000802007f */
[----:B---3--:R-:W-:Y:S05]  /*172f0*/  @!P1 BRA `(.L_x_5127) ;  /* 0xfffffffc00f09947 */ /* 0x008fea000383ffff */
[----:B------:R-:W-:Y:S05]  /*17300*/  BRA `(.L_x_5126) ;  /* 0xfffffec400c07947 */ /* 0x000fea000383ffff */
.L_x_5128:
[----:B---3--:R3:W4:Y:S02]  /*17310*/  SYNCS.PHASECHK.TRANS64.TRYWAIT P1, [R17+URZ+0x38810], R4 ;  /* 0x03881004110075a7 */ /* 0x008724000802017f */
[----:B----4-:R-:W-:Y:S05]  /*17320*/  @!P1 NANOSLEEP.SYNCS 0x989680 ;  /* 0x009896800000995d */ /* 0x010fea0003900000 */
[----:B------:R-:W4:Y:S02]  /*17330*/  @!P1 SYNCS.PHASECHK.TRANS64 P1, [R17+URZ+0x38810], R4 ;  /* 0x03881004110095a7 */ /* 0x000f24000802007f */
[----:B----4-:R-:W-:Y:S05]  /*17340*/  @!P1 BRA `(.L_x_5128) ;  /* 0xfffffffc00f09947 */ /* 0x010fea000383ffff */
[----:B------:R-:W-:Y:S05]  /*17350*/  BRA `(.L_x_5263) ;  /* 0xfffffec8004c7947 */ /* 0x000fea000383ffff */
.L_x_5132:
[----:B0-----:R0:W3:Y:S02]  /*17360*/  SYNCS.PHASECHK.TRANS64.TRYWAIT P1, [R9+URZ+0x38850], R6 ;  /* 0x03885006090075a7 */ /* 0x0010e4000802017f */
[----:B---3--:R-:W-:Y:S05]  /*17370*/  @!P1 NANOSLEEP.SYNCS 0x989680 ;  /* 0x009896800000995d */ /* 0x008fea0003900000 */
[----:B------:R-:W3:Y:S02]  /*17380*/  @!P1 SYNCS.PHASECHK.TRANS64 P1, [R9+URZ+0x38850], R6 ;  /* 0x03885006090095a7 */ /* 0x000ee4000802007f */
[----:B---3--:R-:W-:Y:S05]  /*17390*/  @!P1 BRA `(.L_x_5132) ;  /* 0xfffffffc00f09947 */ /* 0x008fea000383ffff */
[----:B------:R-:W-:Y:S05]  /*173a0*/  BRA `(.L_x_5131) ;  /* 0xfffffec8007c7947 */ /* 0x000fea000383ffff */
.L_x_5139:
[----:B-1----:R1:W2:Y:S02]  /*173b0*/  SYNCS.PHASECHK.TRANS64.TRYWAIT P1, [R9+URZ+0x38830], R8 ;  /* 0x03883008090075a7 */ /* 0x0022a4000802017f */
[----:B--2---:R-:W-:Y:S05]  /*173c0*/  @!P1 NANOSLEEP.SYNCS 0x989680 ;  /* 0x009896800000995d */ /* 0x004fea0003900000 */
[----:B------:R-:W2:Y:S02]  /*173d0*/  @!P1 SYNCS.PHASECHK.TRANS64 P1, [R9+URZ+0x38830], R8 ;  /* 0x03883008090095a7 */ /* 0x000ea4000802007f */
[----:B--2---:R-:W-:Y:S05]  /*173e0*/  @!P1 BRA `(.L_x_5139) ;  /* 0xfffffffc00f09947 */ /* 0x004fea000383ffff */
[----:B------:R-:W-:Y:S05]  /*173f0*/  BRA `(.L_x_5138) ;  /* 0xfffffef400887947 */ /* 0x000fea000383ffff */
.L_x_5143:
[----:B---3--:R3:W4:Y:S02]  /*17400*/  SYNCS.PHASECHK.TRANS64.TRYWAIT P1, [R9+URZ+0x38850], R8 ;  /* 0x03885008090075a7 */ /* 0x008724000802017f */
[----:B----4-:R-:W-:Y:S05]  /*17410*/  @!P1 NANOSLEEP.SYNCS 0x989680 ;  /* 0x009896800000995d */ /* 0x010fea0003900000 */
[----:B------:R-:W4:Y:S02]  /*17420*/  @!P1 SYNCS.PHASECHK.TRANS64 P1, [R9+URZ+0x38850], R8 ;  /* 0x03885008090095a7 */ /* 0x000f24000802007f */
[----:B----4-:R-:W-:Y:S05]  /*17430*/  @!P1 BRA `(.L_x_5143) ;  /* 0xfffffffc00f09947 */ /* 0x010fea000383ffff */
[----:B------:R-:W-:Y:S05]  /*17440*/  BRA `(.L_x_5142) ;  /* 0xfffffef400e87947 */ /* 0x000fea000383ffff */
.L_x_5151:
[----:B-1----:R1:W2:Y:S02]  /*17450*/  SYNCS.PHASECHK.TRANS64.TRYWAIT P1, [R9+URZ+0x38830], R8 ;  /* 0x03883008090075a7 */ /* 0x0022a4000802017f */
[----:B--2---:R-:W-:Y:S05]  /*17460*/  @!P1 NANOSLEEP.SYNCS 0x989680 ;  /* 0x009896800000995d */ /* 0x004fea0003900000 */
[----:B------:R-:W2:Y:S02]  /*17470*/  @!P1 SYNCS.PHASECHK.TRANS64 P1, [R9+URZ+0x38830], R8 ;  /* 0x03883008090095a7 */ /* 0x000ea4000802007f */
[----:B--2---:R-:W-:Y:S05]  /*17480*/  @!P1 BRA `(.L_x_5151) ;  /* 0xfffffffc00f09947 */ /* 0x004fea000383ffff */
[----:B------:R-:W-:Y:S05]  /*17490*/  BRA `(.L_x_5150) ;  /* 0xffffff2c00087947 */ /* 0x000fea000383ffff */
.L_x_5155:
[----:B---3--:R3:W4:Y:S02]  /*174a0*/  SYNCS.PHASECHK.TRANS64.TRYWAIT P1, [R9+URZ+0x38850], R8 ;  /* 0x03885008090075a7 */ /* 0x008724000802017f */
[----:B----4-:R-:W-:Y:S05]  /*174b0*/  @!P1 NANOSLEEP.SYNCS 0x989680 ;  /* 0x009896800000995d */ /* 0x010fea0003900000 */
[----:B------:R-:W4:Y:S02]  /*174c0*/  @!P1 SYNCS.PHASECHK.TRANS64 P1, [R9+URZ+0x38850], R8 ;  /* 0x03885008090095a7 */ /* 0x000f24000802007f */
[----:B----4-:R-:W-:Y:S05]  /*174d0*/  @!P1 BRA `(.L_x_5155) ;  /* 0xfffffffc00f09947 */ /* 0x010fea000383ffff */
[----:B------:R-:W-:Y:S05]  /*174e0*/  BRA `(.L_x_5154) ;  /* 0xffffff2c00687947 */ /* 0x000fea000383ffff */
.L_x_5193:
        /* <DEDUP_REMOVED lines=10> */
.L_x_5265:
[----:B------:R-:W-:Y:S05]  /*17590*/  BSYNC B0 ;  /* 0x0000000000007941 */ /* 0x000fea0003800000 */
.L_x_5264:
[----:B------:R-:W-:Y:S05]  /*175a0*/  BRA `(.L_x_5266) ;  /* 0xffffffb0001c7947 */ /* 0x000fea000383ffff */
.L_x_5196:
[----:B0-----:R0:W1:Y:S02]  /*175b0*/  SYNCS.PHASECHK.TRANS64.TRYWAIT P0, [R27+URZ+0x38840], R0 ;  /* 0x038840001b0075a7 */ /* 0x001064000800017f */
[----:B-1----:R-:W-:Y:S05]  /*175c0*/  @!P0 NANOSLEEP.SYNCS 0x989680 ;  /* 0x009896800000895d */ /* 0x002fea0003900000 */
[----:B------:R-:W1:Y:S02]  /*175d0*/  @!P0 SYNCS.PHASECHK.TRANS64 P0, [R27+URZ+0x38840], R0 ;  /* 0x038840001b0085a7 */ /* 0x000e64000800007f */
[----:B-1----:R-:W-:Y:S05]  /*175e0*/  @!P0 BRA `(.L_x_5196) ;  /* 0xfffffffc00f08947 */ /* 0x002fea000383ffff */
[----:B------:R-:W-:Y:S05]  /*175f0*/  BRA `(.L_x_5267) ;  /* 0xffffffb000fc7947 */ /* 0x000fea000383ffff */
.L_x_5197:
        /* <DEDUP_REMOVED lines=8> */
.L_x_5269:
[----:B------:R-:W-:Y:S05]  /*17680*/  BSYNC B0 ;  /* 0x0000000000007941 */ /* 0x000fea0003800000 */
.L_x_5268:
        /* <DEDUP_REMOVED lines=9> */
.L_x_5270:
[----:B------:R-:W-:Y:S02]  /*17720*/  IMAD.MOV.U32 R13, RZ, RZ, R4 ;  /* 0x000000ffff0d7224 */ /* 0x000fe400078e0004 */
[----:B------:R-:W-:Y:S02]  /*17730*/  IMAD.MOV.U32 R12, RZ, RZ, 0x1 ;  /* 0x00000001ff0c7424 */ /* 0x000fe400078e00ff */
[----:B------:R-:W-:-:S07]  /*17740*/  IMAD.MOV.U32 R3, RZ, RZ, R14 ;  /* 0x000000ffff037224 */ /* 0x000fce00078e000e */
[----:B------:R-:W-:Y:S05]  /*17750*/  WARPSYNC.COLLECTIVE R15, `(.L_x_5271) ;  /* 0x000000000f087348 */ /* 0x000fea0003c00000 */
[----:B------:R0:W1:Y:S02]  /*17760*/  SHFL.IDX P6, R14, R13, R12, R11 ;  /* 0x0000000c0d0e7389 */ /* 0x00006400000c000b */
[----:B01----:R-:W-:Y:S01]  /*17770*/  ENDCOLLECTIVE ;  /* 0x000000000000791b */ /* 0x003fe20003800000 */
.L_x_5271:
        /* <DEDUP_REMOVED lines=15> */
.L_x_5272:
[----:B------:R-:W-:Y:S02]  /*17870*/  @P0 IMAD R6, R5, 0x2, R23 ;  /* 0x0000000205060824 */ /* 0x000fe400078e0217 */
[----:B------:R-:W-:Y:S02]  /*17880*/  IMAD.MOV.U32 R13, RZ, RZ, R4 ;  /* 0x000000ffff0d7224 */ /* 0x000fe400078e0004 */
[----:B------:R-:W-:Y:S02]  /*17890*/  IMAD.MOV.U32 R12, RZ, RZ, 0x2 ;  /* 0x00000002ff0c7424 */ /* 0x000fe400078e00ff */
[----:B------:R-:W-:-:S07]  /*178a0*/  IMAD.MOV.U32 R3, RZ, RZ, R14 ;  /* 0x000000ffff037224 */ /* 0x000fce00078e000e */
[----:B------:R-:W-:Y:S05]  /*178b0*/  WARPSYNC.COLLECTIVE R15, `(.L_x_5273) ;  /* 0x000000000f087348 */ /* 0x000fea0003c00000 */
[----:B------:R0:W1:Y:S02]  /*178c0*/  SHFL.IDX P6, R14, R13, R12, R11 ;  /* 0x0000000c0d0e7389 */ /* 0x00006400000c000b */
[----:B01----:R-:W-:Y:S01]  /*178d0*/  ENDCOLLECTIVE ;  /* 0x000000000000791b */ /* 0x003fe20003800000 */
.L_x_5273:
        /* <DEDUP_REMOVED lines=15> */
.L_x_5274:
[----:B------:R-:W-:Y:S02]  /*179d0*/  @P0 IMAD R6, R5, 0x2, R23 ;  /* 0x0000000205060824 */ /* 0x000fe400078e0217 */
[----:B------:R-:W-:Y:S02]  /*179e0*/  IMAD.MOV.U32 R13, RZ, RZ, R4 ;  /* 0x000000ffff0d7224 */ /* 0x000fe400078e0004 */
[----:B------:R-:W-:Y:S02]  /*179f0*/  IMAD.MOV.U32 R12, RZ, RZ, 0x3 ;  /* 0x00000003ff0c7424 */ /* 0x000fe400078e00ff */
[----:B------:R-:W-:-:S07]  /*17a00*/  IMAD.MOV.U32 R3, RZ, RZ, R14 ;  /* 0x000000ffff037224 */ /* 0x000fce00078e000e */
[----:B------:R-:W-:Y:S05]  /*17a10*/  WARPSYNC.COLLECTIVE R15, `(.L_x_5275) ;  /* 0x000000000f087348 */ /* 0x000fea0003c00000 */
[----:B------:R0:W1:Y:S02]  /*17a20*/  SHFL.IDX P6, R14, R13, R12, R11 ;  /* 0x0000000c0d0e7389 */ /* 0x00006400000c000b */
[----:B01----:R-:W-:Y:S01]  /*17a30*/  ENDCOLLECTIVE ;  /* 0x000000000000791b */ /* 0x003fe20003800000 */
.L_x_5275:
        /* <DEDUP_REMOVED lines=10> */
.L_x_5276:
[----:B------:R-:W-:Y:S01]  /*17ae0*/  @!PT LDS RZ, [RZ] ;  /* 0x00000000fffff984 */ /* 0x000fe20000000800 */
[----:B------:R-:W-:Y:S01]  /*17af0*/  @!PT LDS RZ, [RZ] ;  /* 0x00000000fffff984 */ /* 0x000fe20000000800 */
[----:B------:R-:W-:Y:S01]  /*17b00*/  @!PT LDS RZ, [RZ] ;  /* 0x00000000fffff984 */ /* 0x000fe20000000800 */
[----:B------:R0:W-:Y:S01]  /*17b10*/  @P0 LDGSTS.E.BYPASS.LTC128B.128 [R6+0x23400], desc[UR44][R2.64], !P2 ;  /* 0x2340000002060fae */ /* 0x0001e2000d101d6c */
[----:B------:R-:W-:Y:S01]  /*17b20*/  IMAD.MOV.U32 R0, RZ, RZ, R14 ;  /* 0x000000ffff007224 */ /* 0x000fe200078e000e */
[----:B------:R-:W-:Y:S06]  /*17b30*/  BRA `(.L_x_5277) ;  /* 0xffffffb000b87947 */ /* 0x000fec000383ffff */
.L_x_5202:
        /* <DEDUP_REMOVED lines=10> */
.L_x_5278:
        /* <DEDUP_REMOVED lines=9> */
.L_x_5279:
[----:B------:R-:W-:Y:S02]  /*17c70*/  IMAD.MOV.U32 R13, RZ, RZ, R2 ;  /* 0x000000ffff0d7224 */ /* 0x000fe400078e0002 */
[----:B------:R-:W-:Y:S02]  /*17c80*/  IMAD.MOV.U32 R12, RZ, RZ, 0x1 ;  /* 0x00000001ff0c7424 */ /* 0x000fe400078e00ff */
[----:B------:R-:W-:-:S07]  /*17c90*/  IMAD.MOV.U32 R5, RZ, RZ, R14 ;  /* 0x000000ffff057224 */ /* 0x000fce00078e000e */
[----:B------:R-:W-:Y:S05]  /*17ca0*/  WARPSYNC.COLLECTIVE R15, `(.L_x_5280) ;  /* 0x000000000f087348 */ /* 0x000fea0003c00000 */
[----:B------:R0:W1:Y:S02]  /*17cb0*/  SHFL.IDX P6, R14, R13, R12, R11 ;  /* 0x0000000c0d0e7389 */ /* 0x00006400000c000b */
[----:B01----:R-:W-:Y:S01]  /*17cc0*/  ENDCOLLECTIVE ;  /* 0x000000000000791b */ /* 0x003fe20003800000 */
.L_x_5280:
        /* <DEDUP_REMOVED lines=15> */
.L_x_5281:
        /* <DEDUP_REMOVED lines=8> */
.L_x_5282:
        /* <DEDUP_REMOVED lines=16> */
.L_x_5283:
[----:B------:R-:W-:Y:S01]  /*17f40*/  @P2 LOP3.LUT R22, R22, 0x40, RZ, 0xfc, !PT ;  /* 0x0000004016162812 */ /* 0x000fe200078efcff */
[----:B------:R-:W-:Y:S02]  /*17f50*/  IMAD.MOV.U32 R13, RZ, RZ, R2 ;  /* 0x000000ffff0d7224 */ /* 0x000fe400078e0002 */
[----:B------:R-:W-:Y:S02]  /*17f60*/  IMAD.MOV.U32 R12, RZ, RZ, 0x3 ;  /* 0x00000003ff0c7424 */ /* 0x000fe400078e00ff */
[----:B------:R-:W-:-:S07]  /*17f70*/  IMAD.MOV.U32 R5, RZ, RZ, R14 ;  /* 0x000000ffff057224 */ /* 0x000fce00078e000e */
[----:B------:R-:W-:Y:S05]  /*17f80*/  WARPSYNC.COLLECTIVE R15, `(.L_x_5284) ;  /* 0x000000000f087348 */ /* 0x000fea0003c00000 */
[----:B------:R0:W1:Y:S02]  /*17f90*/  SHFL.IDX P6, R14, R13, R12, R11 ;  /* 0x0000000c0d0e7389 */ /* 0x00006400000c000b */
[----:B01----:R-:W-:Y:S01]  /*17fa0*/  ENDCOLLECTIVE ;  /* 0x000000000000791b */ /* 0x003fe20003800000 */
.L_x_5284:
        /* <DEDUP_REMOVED lines=14> */
.L_x_5285:
[----:B------:R-:W-:Y:S01]  /*18090*/  IMAD.MOV.U32 R0, RZ, RZ, R14 ;  /* 0x000000ffff007224 */ /* 0x000fe200078e000e */
[----:B------:R-:W-:Y:S06]  /*180a0*/  BRA `(.L_x_5286) ;  /* 0xffffffb400c07947 */ /* 0x000fec000383ffff */
.L_x_5206:
[----:B------:R-:W-:Y:S01]  /*180b0*/  LOP3.LUT R22, R22, 0xff7fffff, RZ, 0xc0, !PT ;  /* 0xff7fffff16167812 */ /* 0x000fe200078ec0ff */
[----:B------:R-:W-:Y:S01]  /*180c0*/  BSSY B0, `(.L_x_5287) ;  /* 0x000002e000007945 */ /* 0x000fe20003800000 */
[----:B------:R-:W-:Y:S01]  /*180d0*/  IMAD.MOV.U32 R13, RZ, RZ, R6 ;  /* 0x000000ffff0d7224 */ /* 0x000fe200078e0006 */
[----:B------:R-:W-:Y:S01]  /*180e0*/  MOV R11, 0x181f ;  /* 0x0000181f000b7802 */ /* 0x000fe20000000f00 */
[----:B------:R-:W-:Y:S01]  /*180f0*/  IMAD.MOV.U32 R12, RZ, RZ, RZ ;  /* 0x000000ffff0c7224 */ /* 0x000fe200078e00ff */
[----:B------:R-:W-:Y:S01]  /*18100*/  @P2 LOP3.LUT R22, R22, 0x800000, RZ, 0xfc, !PT ;  /* 0x0080000016162812 */ /* 0x000fe200078efcff */
[----:B------:R-:W-:-:S03]  /*18110*/  IMAD.MOV.U32 R15, RZ, RZ, -0x1 ;  /* 0xffffffffff0f7424 */ /* 0x000fc600078e00ff */
[----:B------:R-:W-:-:S04]  /*18120*/  LOP3.LUT R22, R22, 0xffbfffff, RZ, 0xc0, !PT ;  /* 0xffbfffff16167812 */ /* 0x000fc800078ec0ff */
        /* <DEDUP_REMOVED lines=39> */
.L_x_5288:
[----:B------:R-:W-:Y:S05]  /*183a0*/  BSYNC B0 ;  /* 0x0000000000007941 */ /* 0x000fea0003800000 */
.L_x_5287:
        /* <DEDUP_REMOVED lines=11> */
.L_x_5289:
        /* <DEDUP_REMOVED lines=39> */
.L_x_5290:
[----:B------:R-:W-:Y:S02]  /*186d0*/  IMAD.MOV.U32 R13, RZ, RZ, R0 ;  /* 0x000000ffff0d7224 */ /* 0x000fe400078e0000 */
[----:B------:R-:W-:-:S07]  /*186e0*/  IMAD.MOV.U32 R7, RZ, RZ, R14 ;  /* 0x000000ffff077224 */ /* 0x000fce00078e000e */
[----:B------:R-:W-:Y:S05]  /*186f0*/  WARPSYNC.COLLECTIVE R15, `(.L_x_5291) ;  /* 0x000000000f087348 */ /* 0x000fea0003c00000 */
[----:B------:R0:W1:Y:S02]  /*18700*/  SHFL.IDX P6, R14, R13, R12, R11 ;  /* 0x0000000c0d0e7389 */ /* 0x00006400000c000b */
[----:B01----:R-:W-:Y:S01]  /*18710*/  ENDCOLLECTIVE ;  /* 0x000000000000791b */ /* 0x003fe20003800000 */
.L_x_5291:
        /* <DEDUP_REMOVED lines=33> */
.L_x_5292:
[----:B------:R-:W-:Y:S02]  /*18930*/  IMAD.MOV.U32 R13, RZ, RZ, R0 ;  /* 0x000000ffff0d7224 */ /* 0x000fe400078e0000 */
[----:B------:R-:W-:-:S07]  /*18940*/  IMAD.MOV.U32 R7, RZ, RZ, R14 ;  /* 0x000000ffff077224 */ /* 0x000fce00078e000e */
[----:B------:R-:W-:Y:S05]  /*18950*/  WARPSYNC.COLLECTIVE R15, `(.L_x_5293) ;  /* 0x000000000f087348 */ /* 0x000fea0003c00000 */
[----:B------:R0:W1:Y:S02]  /*18960*/  SHFL.IDX P6, R14, R13, R12, R11 ;  /* 0x0000000c0d0e7389 */ /* 0x00006400000c000b */
[----:B01----:R-:W-:Y:S01]  /*18970*/  ENDCOLLECTIVE ;  /* 0x000000000000791b */ /* 0x003fe20003800000 */
.L_x_5293:
        /* <DEDUP_REMOVED lines=27> */
.L_x_5294:
[----:B------:R-:W-:Y:S02]  /*18b30*/  IMAD.MOV.U32 R13, RZ, RZ, R0 ;  /* 0x000000ffff0d7224 */ /* 0x000fe400078e0000 */
[----:B------:R-:W-:-:S07]  /*18b40*/  IMAD.MOV.U32 R6, RZ, RZ, R14 ;  /* 0x000000ffff067224 */ /* 0x000fce00078e000e */
[----:B------:R-:W-:Y:S05]  /*18b50*/  WARPSYNC.COLLECTIVE R15, `(.L_x_5295) ;  /* 0x000000000f087348 */ /* 0x000fea0003c00000 */
[----:B------:R0:W1:Y:S02]  /*18b60*/  SHFL.IDX P6, R14, R13, R12, R11 ;  /* 0x0000000c0d0e7389 */ /* 0x00006400000c000b */
[----:B01----:R-:W-:Y:S01]  /*18b70*/  ENDCOLLECTIVE ;  /* 0x000000000000791b */ /* 0x003fe20003800000 */
.L_x_5295:
[----:B------:R-:W-:Y:S01]  /*18b80*/  IMAD.MOV.U32 R0, RZ, RZ, R14 ;  /* 0x000000ffff007224 */ /* 0x000fe200078e000e */
[----:B------:R-:W-:Y:S06]  /*18b90*/  BRA `(.L_x_5296) ;  /* 0xffffffb800387947 */ /* 0x000fec000383ffff */
.L_x_5211:
[----:B0-----:R0:W1:Y:S02]  /*18ba0*/  SYNCS.PHASECHK.TRANS64.TRYWAIT P0, [R23+URZ+0x38820], R0 ;  /* 0x03882000170075a7 */ /* 0x001064000800017f */
[----:B-1----:R-:W-:Y:S05]  /*18bb0*/  @!P0 NANOSLEEP.SYNCS 0x989680 ;  /* 0x009896800000895d */ /* 0x002fea0003900000 */
[----:B------:R-:W1:Y:S02]  /*18bc0*/  @!P0 SYNCS.PHASECHK.TRANS64 P0, [R23+URZ+0x38820], R0 ;  /* 0x03882000170085a7 */ /* 0x000e64000800007f */
[----:B-1----:R-:W-:Y:S05]  /*18bd0*/  @!P0 BRA `(.L_x_5211) ;  /* 0xfffffffc00f08947 */ /* 0x002fea000383ffff */
[----:B------:R-:W-:Y:S05]  /*18be0*/  BRA `(.L_x_5297) ;  /* 0xffffffb800d47947 */ /* 0x000fea000383ffff */
.L_x_5214:
[----:B0-----:R0:W1:Y:S02]  /*18bf0*/  SYNCS.PHASECHK.TRANS64.TRYWAIT P0, [R27+URZ+0x38860], R0 ;  /* 0x038860001b0075a7 */ /* 0x001064000800017f */
[----:B-1----:R-:W-:Y:S05]  /*18c00*/  @!P0 NANOSLEEP.SYNCS 0x989680 ;  /* 0x009896800000895d */ /* 0x002fea0003900000 */
[----:B------:R-:W1:Y:S02]  /*18c10*/  @!P0 SYNCS.PHASECHK.TRANS64 P0, [R27+URZ+0x38860], R0 ;  /* 0x038860001b0085a7 */ /* 0x000e64000800007f */
[----:B-1----:R-:W-:Y:S05]  /*18c20*/  @!P0 BRA `(.L_x_5214) ;  /* 0xfffffffc00f08947 */ /* 0x002fea000383ffff */
[----:B------:R-:W-:Y:S05]  /*18c30*/  BRA `(.L_x_5298) ;  /* 0xffffffb800e47947 */ /* 0x000fea000383ffff */
.L_x_5215:
        /* <DEDUP_REMOVED lines=8> */
.L_x_5300:
[----:B------:R-:W-:Y:S05]  /*18cc0*/  BSYNC B0 ;  /* 0x0000000000007941 */ /* 0x000fea0003800000 */
.L_x_5299:
        /* <DEDUP_REMOVED lines=15> */
.L_x_5301:
        /* <DEDUP_REMOVED lines=39> */
.L_x_5302:
[----:B------:R-:W-:Y:S02]  /*19030*/  IMAD.MOV.U32 R13, RZ, RZ, R4 ;  /* 0x000000ffff0d7224 */ /* 0x000fe400078e0004 */
[----:B------:R-:W-:-:S07]  /*19040*/  IMAD.MOV.U32 R3, RZ, RZ, R14 ;  /* 0x000000ffff037224 */ /* 0x000fce00078e000e */
[----:B------:R-:W-:Y:S05]  /*19050*/  WARPSYNC.COLLECTIVE R15, `(.L_x_5303) ;  /* 0x000000000f087348 */ /* 0x000fea0003c00000 */
[----:B------:R0:W1:Y:S02]  /*19060*/  SHFL.IDX P6, R14, R13, R12, R11 ;  /* 0x0000000c0d0e7389 */ /* 0x00006400000c000b */
[----:B01----:R-:W-:Y:S01]  /*19070*/  ENDCOLLECTIVE ;  /* 0x000000000000791b */ /* 0x003fe20003800000 */
.L_x_5303:
        /* <DEDUP_REMOVED lines=29> */
.L_x_5304:
[----:B------:R-:W-:Y:S02]  /*19250*/  IMAD.MOV.U32 R13, RZ, RZ, R4 ;  /* 0x000000ffff0d7224 */ /* 0x000fe400078e0004 */
[----:B------:R-:W-:-:S07]  /*19260*/  IMAD.MOV.U32 R7, RZ, RZ, R14 ;  /* 0x000000ffff077224 */ /* 0x000fce00078e000e */
[----:B------:R-:W-:Y:S05]  /*19270*/  WARPSYNC.COLLECTIVE R15, `(.L_x_5305) ;  /* 0x000000000f087348 */ /* 0x000fea0003c00000 */
[----:B------:R0:W1:Y:S02]  /*19280*/  SHFL.IDX P6, R14, R13, R12, R11 ;  /* 0x0000000c0d0e7389 */ /* 0x00006400000c000b */
[----:B01----:R-:W-:Y:S01]  /*19290*/  ENDCOLLECTIVE ;  /* 0x000000000000791b */ /* 0x003fe20003800000 */
.L_x_5305:
        /* <DEDUP_REMOVED lines=29> */
.L_x_5306:
[----:B------:R-:W-:Y:S02]  /*19470*/  IMAD.MOV.U32 R13, RZ, RZ, R4 ;  /* 0x000000ffff0d7224 */ /* 0x000fe400078e0004 */
[----:B------:R-:W-:-:S07]  /*19480*/  IMAD.MOV.U32 R6, RZ, RZ, R14 ;  /* 0x000000ffff067224 */ /* 0x000fce00078e000e */
[----:B------:R-:W-:Y:S05]  /*19490*/  WARPSYNC.COLLECTIVE R15, `(.L_x_5307) ;  /* 0x000000000f087348 */ /* 0x000fea0003c00000 */
[----:B------:R0:W1:Y:S02]  /*194a0*/  SHFL.IDX P6, R14, R13, R12, R11 ;  /* 0x0000000c0d0e7389 */ /* 0x00006400000c000b */
[----:B01----:R-:W-:Y:S01]  /*194b0*/  ENDCOLLECTIVE ;  /* 0x000000000000791b */ /* 0x003fe20003800000 */
.L_x_5307:
[----:B------:R-:W-:Y:S01]  /*194c0*/  IMAD.MOV.U32 R2, RZ, RZ, R14 ;  /* 0x000000ffff027224 */ /* 0x000fe200078e000e */
[----:B------:R-:W-:Y:S06]  /*194d0*/  BRA `(.L_x_5308) ;  /* 0xffffffb800787947 */ /* 0x000fec000383ffff */
.L_x_5222:
[----:B0-----:R0:W1:Y:S02]  /*194e0*/  SYNCS.PHASECHK.TRANS64.TRYWAIT P0, [R6+URZ+0x38840], R17 ;  /* 0x03884011060075a7 */ /* 0x001064000800017f */
[----:B-1----:R-:W-:Y:S05]  /*194f0*/  @!P0 NANOSLEEP.SYNCS 0x989680 ;  /* 0x009896800000895d */ /* 0x002fea0003900000 */
[----:B------:R-:W1:Y:S02]  /*19500*/  @!P0 SYNCS.PHASECHK.TRANS64 P0, [R6+URZ+0x38840], R17 ;  /* 0x03884011060085a7 */ /* 0x000e64000800007f */
[----:B-1----:R-:W-:Y:S05]  /*19510*/  @!P0 BRA `(.L_x_5222) ;  /* 0xfffffffc00f08947 */ /* 0x002fea000383ffff */
[----:B------:R-:W-:Y:S05]  /*19520*/  BRA `(.L_x_5309) ;  /* 0xffffffc0000c7947 */ /* 0x000fea000383ffff */
.L_x_5223:
        /* <DEDUP_REMOVED lines=8> */
.L_x_5311:
[----:B------:R-:W-:Y:S05]  /*195b0*/  BSYNC B1 ;  /* 0x0000000000017941 */ /* 0x000fea0003800000 */
.L_x_5310:
        /* <DEDUP_REMOVED lines=9> */
.L_x_5312:
[----:B------:R-:W-:Y:S02]  /*19650*/  IMAD.MOV.U32 R13, RZ, RZ, R27 ;  /* 0x000000ffff0d7224 */ /* 0x000fe400078e001b */
[----:B------:R-:W-:Y:S02]  /*19660*/  IMAD.MOV.U32 R12, RZ, RZ, 0x1 ;  /* 0x00000001ff0c7424 */ /* 0x000fe400078e00ff */
[----:B------:R-:W-:-:S07]  /*19670*/  IMAD.MOV.U32 R2, RZ, RZ, R14 ;  /* 0x000000ffff027224 */ /* 0x000fce00078e000e */
[----:B------:R-:W-:Y:S05]  /*19680*/  WARPSYNC.COLLECTIVE R15, `(.L_x_5313) ;  /* 0x000000000f087348 */ /* 0x000fea0003c00000 */
[----:B------:R0:W1:Y:S02]  /*19690*/  SHFL.IDX P6, R14, R13, R12, R11 ;  /* 0x0000000c0d0e7389 */ /* 0x00006400000c000b */
[----:B01----:R-:W-:Y:S01]  /*196a0*/  ENDCOLLECTIVE ;  /* 0x000000000000791b */ /* 0x003fe20003800000 */
.L_x_5313:
        /* <DEDUP_REMOVED lines=11> */
.L_x_5314:
[----:B------:R-:W-:Y:S02]  /*19760*/  IMAD.MOV.U32 R13, RZ, RZ, R27 ;  /* 0x000000ffff0d7224 */ /* 0x000fe400078e001b */
[----:B------:R-:W-:Y:S02]  /*19770*/  IMAD.MOV.U32 R12, RZ, RZ, 0x2 ;  /* 0x00000002ff0c7424 */ /* 0x000fe400078e00ff */
[----:B------:R-:W-:-:S07]  /*19780*/  IMAD.MOV.U32 R2, RZ, RZ, R14 ;  /* 0x000000ffff027224 */ /* 0x000fce00078e000e */
[----:B------:R-:W-:Y:S05]  /*19790*/  WARPSYNC.COLLECTIVE R15, `(.L_x_5315) ;  /* 0x000000000f087348 */ /* 0x000fea0003c00000 */
[----:B------:R0:W1:Y:S02]  /*197a0*/  SHFL.IDX P6, R14, R13, R12, R11 ;  /* 0x0000000c0d0e7389 */ /* 0x00006400000c000b */
[----:B01----:R-:W-:Y:S01]  /*197b0*/  ENDCOLLECTIVE ;  /* 0x000000000000791b */ /* 0x003fe20003800000 */
.L_x_5315:
        /* <DEDUP_REMOVED lines=11> */
.L_x_5316:
[----:B------:R-:W-:Y:S02]  /*19870*/  IMAD.MOV.U32 R13, RZ, RZ, R27 ;  /* 0x000000ffff0d7224 */ /* 0x000fe400078e001b */
[----:B------:R-:W-:Y:S02]  /*19880*/  IMAD.MOV.U32 R12, RZ, RZ, 0x3 ;  /* 0x00000003ff0c7424 */ /* 0x000fe400078e00ff */
[----:B------:R-:W-:-:S07]  /*19890*/  IMAD.MOV.U32 R2, RZ, RZ, R14 ;  /* 0x000000ffff027224 */ /* 0x000fce00078e000e */
[----:B------:R-:W-:Y:S05]  /*198a0*/  WARPSYNC.COLLECTIVE R15, `(.L_x_5317) ;  /* 0x000000000f087348 */ /* 0x000fea0003c00000 */
[----:B------:R0:W1:Y:S02]  /*198b0*/  SHFL.IDX P6, R14, R13, R12, R11 ;  /* 0x0000000c0d0e7389 */ /* 0x00006400000c000b */
[----:B01----:R-:W-:Y:S01]  /*198c0*/  ENDCOLLECTIVE ;  /* 0x000000000000791b */ /* 0x003fe20003800000 */
.L_x_5317:
        /* <DEDUP_REMOVED lines=11> */
.L_x_5318:
[----:B------:R-:W-:Y:S01]  /*19980*/  IMAD.MOV.U32 R2, RZ, RZ, R14 ;  /* 0x000000ffff027224 */ /* 0x000fe200078e000e */
[----:B------:R-:W-:Y:S06]  /*19990*/  BRA `(.L_x_5319) ;  /* 0xffffffbc009c7947 */ /* 0x000fec000383ffff */
.L_x_5228:
[----:B---3--:R3:W4:Y:S02]  /*199a0*/  SYNCS.PHASECHK.TRANS64.TRYWAIT P0, [R6+URZ+0x38860], R17 ;  /* 0x03886011060075a7 */ /* 0x008724000800017f */
[----:B----4-:R-:W-:Y:S05]  /*199b0*/  @!P0 NANOSLEEP.SYNCS 0x989680 ;  /* 0x009896800000895d */ /* 0x010fea0003900000 */
[----:B------:R-:W4:Y:S02]  /*199c0*/  @!P0 SYNCS.PHASECHK.TRANS64 P0, [R6+URZ+0x38860], R17 ;  /* 0x03886011060085a7 */ /* 0x000f24000800007f */
[----:B----4-:R-:W-:Y:S05]  /*199d0*/  @!P0 BRA `(.L_x_5228) ;  /* 0xfffffffc00f08947 */ /* 0x010fea000383ffff */
[----:B------:R-:W-:Y:S05]  /*199e0*/  BRA `(.L_x_5320) ;  /* 0xffffffbc00ec7947 */ /* 0x000fea000383ffff */
.L_x_5229:
        /* <DEDUP_REMOVED lines=8> */
.L_x_5322:
[----:B------:R-:W-:Y:S05]  /*19a70*/  BSYNC B1 ;  /* 0x0000000000017941 */ /* 0x000fea0003800000 */
.L_x_5321:
        /* <DEDUP_REMOVED lines=13> */
.L_x_5323:
        /* <DEDUP_REMOVED lines=17> */
.L_x_5324:
        /* <DEDUP_REMOVED lines=16> */
.L_x_5325:
        /* <DEDUP_REMOVED lines=19> */
.L_x_5326:
        /* <DEDUP_REMOVED lines=14> */
.L_x_5327:
        /* <DEDUP_REMOVED lines=16> */
.L_x_5328:
        /* <DEDUP_REMOVED lines=14> */
.L_x_5329:
[----:B------:R-:W-:Y:S05]  /*1a150*/  BRA `(.L_x_5330) ;  /* 0xffffffbc00587947 */ /* 0x000fea000383ffff */
.L_x_5237:
        /* <DEDUP_REMOVED lines=8> */
.L_x_5332:
[----:B------:R-:W-:Y:S05]  /*1a1e0*/  BSYNC B0 ;  /* 0x0000000000007941 */ /* 0x000fea0003800000 */
.L_x_5331:
        /* <DEDUP_REMOVED lines=9> */
.L_x_5333:
        /* <DEDUP_REMOVED lines=18> */
.L_x_5334:
[----:B------:R-:W-:Y:S01]  /*1a3a0*/  IMAD.MOV.U32 R12, RZ, RZ, 0x2 ;  /* 0x00000002ff0c7424 */ /* 0x000fe200078e00ff */
[----:B------:R-:W-:-:S05]  /*1a3b0*/  SEL R4, R14, RZ, P1 ;  /* 0x000000ff0e047207 */ /* 0x000fca0000800000 */
[----:B------:R-:W-:-:S04]  /*1a3c0*/  IMAD.IADD R4, R17, 0x1, R4 ;  /* 0x0000000111047824 */ /* 0x000fc800078e0204 */
[----:B------:R-:W-:-:S07]  /*1a3d0*/  IMAD.MOV.U32 R13, RZ, RZ, R4 ;  /* 0x000000ffff0d7224 */ /* 0x000fce00078e0004 */
[----:B------:R-:W-:Y:S05]  /*1a3e0*/  WARPSYNC.COLLECTIVE R15, `(.L_x_5335) ;  /* 0x000000000f087348 */ /* 0x000fea0003c00000 */
[----:B------:R0:W1:Y:S02]  /*1a3f0*/  SHFL.UP P6, R14, R13, R12, R11 ;  /* 0x0400000c0d0e7389 */ /* 0x00006400000c000b */
[----:B01----:R-:W-:Y:S01]  /*1a400*/  ENDCOLLECTIVE ;  /* 0x000000000000791b */ /* 0x003fe20003800000 */
.L_x_5335:
[----:B------:R-:W-:Y:S01]  /*1a410*/  IMAD.MOV.U32 R12, RZ, RZ, 0x4 ;  /* 0x00000004ff0c7424 */ /* 0x000fe200078e00ff */
[----:B------:R-:W-:-:S05]  /*1a420*/  SEL R3, R14, RZ, P2 ;  /* 0x000000ff0e037207 */ /* 0x000fca0001000000 */
[----:B------:R-:W-:-:S04]  /*1a430*/  IMAD.IADD R6, R4, 0x1, R3 ;  /* 0x0000000104067824 */ /* 0x000fc800078e0203 */
[----:B------:R-:W-:-:S07]  /*1a440*/  IMAD.MOV.U32 R13, RZ, RZ, R6 ;  /* 0x000000ffff0d7224 */ /* 0x000fce00078e0006 */
[----:B------:R-:W-:Y:S05]  /*1a450*/  WARPSYNC.COLLECTIVE R15, `(.L_x_5336) ;  /* 0x000000000f087348 */ /* 0x000fea0003c00000 */
[----:B------:R0:W1:Y:S02]  /*1a460*/  SHFL.UP P6, R14, R13, R12, R11 ;  /* 0x0400000c0d0e7389 */ /* 0x00006400000c000b */
[----:B01----:R-:W-:Y:S01]  /*1a470*/  ENDCOLLECTIVE ;  /* 0x000000000000791b */ /* 0x003fe20003800000 */
.L_x_5336:
[----:B------:R-:W-:Y:S01]  /*1a480*/  IMAD.MOV.U32 R12, RZ, RZ, 0x8 ;  /* 0x00000008ff0c7424 */ /* 0x000fe200078e00ff */
[----:B------:R-:W-:-:S05]  /*1a490*/  SEL R3, R14, RZ, P3 ;  /* 0x000000ff0e037207 */ /* 0x000fca0001800000 */
[----:B------:R-:W-:-:S04]  /*1a4a0*/  IMAD.IADD R2, R6, 0x1, R3 ;  /* 0x0000000106027824 */ /* 0x000fc800078e0203 */
[----:B------:R-:W-:-:S07]  /*1a4b0*/  IMAD.MOV.U32 R13, RZ, RZ, R2 ;  /* 0x000000ffff0d7224 */ /* 0x000fce00078e0002 */
[----:B------:R-:W-:Y:S05]  /*1a4c0*/  WARPSYNC.COLLECTIVE R15, `(.L_x_5337) ;  /* 0x000000000f087348 */ /* 0x000fea0003c00000 */
[----:B------:R0:W1:Y:S02]  /*1a4d0*/  SHFL.UP P6, R14, R13, R12, R11 ;  /* 0x0400000c0d0e7389 */ /* 0x00006400000c000b */
[----:B01----:R-:W-:Y:S01]  /*1a4e0*/  ENDCOLLECTIVE ;  /* 0x000000000000791b */ /* 0x003fe20003800000 */
.L_x_5337:
[----:B------:R-:W-:Y:S01]  /*1a4f0*/  IMAD.MOV.U32 R12, RZ, RZ, 0x10 ;  /* 0x00000010ff0c7424 */ /* 0x000fe200078e00ff */
[----:B------:R-:W-:-:S05]  /*1a500*/  SEL R3, R14, RZ, P4 ;  /* 0x000000ff0e037207 */ /* 0x000fca0002000000 */
[----:B------:R-:W-:-:S04]  /*1a510*/  IMAD.IADD R3, R2, 0x1, R3 ;  /* 0x0000000102037824 */ /* 0x000fc800078e0203 */
[----:B------:R-:W-:-:S07]  /*1a520*/  IMAD.MOV.U32 R13, RZ, RZ, R3 ;  /* 0x000000ffff0d7224 */ /* 0x000fce00078e0003 */
[----:B------:R-:W-:Y:S05]  /*1a530*/  WARPSYNC.COLLECTIVE R15, `(.L_x_5338) ;  /* 0x000000000f087348 */ /* 0x000fea0003c00000 */
[----:B------:R0:W1:Y:S02]  /*1a540*/  SHFL.UP P6, R14, R13, R12, R11 ;  /* 0x0400000c0d0e7389 */ /* 0x00006400000c000b */
[----:B01----:R-:W-:Y:S01]  /*1a550*/  ENDCOLLECTIVE ;  /* 0x000000000000791b */ /* 0x003fe20003800000 */
.L_x_5338:
        /* <DEDUP_REMOVED lines=8> */
.L_x_5339:
[----:B------:R-:W-:Y:S05]  /*1a5e0*/  BRA `(.L_x_5340) ;  /* 0xffffffbc00ec7947 */ /* 0x000fea000383ffff */
.L_x_5242:
        /* <DEDUP_REMOVED lines=8> */
.L_x_5342:
[----:B------:R-:W-:Y:S05]  /*1a670*/  BSYNC B0 ;  /* 0x0000000000007941 */ /* 0x000fea0003800000 */
.L_x_5341:
        /* <DEDUP_REMOVED lines=8> */
.L_x_5343:
[----:B------:R-:W-:Y:S01]  /*1a700*/  IMAD.MOV.U32 R12, RZ, RZ, 0x4 ;  /* 0x00000004ff0c7424 */ /* 0x000fe200078e00ff */
[----:B------:R-:W-:-:S05]  /*1a710*/  SEL R2, R14, RZ, P2 ;  /* 0x000000ff0e027207 */ /* 0x000fca0001000000 */
[----:B------:R-:W-:-:S04]  /*1a720*/  IMAD.IADD R2, R13, 0x1, R2 ;  /* 0x000000010d027824 */ /* 0x000fc800078e0202 */
[----:B------:R-:W-:-:S07]  /*1a730*/  IMAD.MOV.U32 R13, RZ, RZ, R2 ;  /* 0x000000ffff0d7224 */ /* 0x000fce00078e0002 */
[----:B------:R-:W-:Y:S05]  /*1a740*/  WARPSYNC.COLLECTIVE R15, `(.L_x_5344) ;  /* 0x000000000f087348 */ /* 0x000fea0003c00000 */
[----:B------:R0:W1:Y:S02]  /*1a750*/  SHFL.UP P6, R14, R13, R12, R11 ;  /* 0x0400000c0d0e7389 */ /* 0x00006400000c000b */
[----:B01----:R-:W-:Y:S01]  /*1a760*/  ENDCOLLECTIVE ;  /* 0x000000000000791b */ /* 0x003fe20003800000 */
.L_x_5344:
[----:B------:R-:W-:Y:S01]  /*1a770*/  IMAD.MOV.U32 R12, RZ, RZ, 0x8 ;  /* 0x00000008ff0c7424 */ /* 0x000fe200078e00ff */
[----:B------:R-:W-:-:S05]  /*1a780*/  SEL R3, R14, RZ, P3 ;  /* 0x000000ff0e037207 */ /* 0x000fca0001800000 */
[----:B------:R-:W-:-:S04]  /*1a790*/  IMAD.IADD R3, R2, 0x1, R3 ;  /* 0x0000000102037824 */ /* 0x000fc800078e0203 */
[----:B------:R-:W-:-:S07]  /*1a7a0*/  IMAD.MOV.U32 R13, RZ, RZ, R3 ;  /* 0x000000ffff0d7224 */ /* 0x000fce00078e0003 */
[----:B------:R-:W-:Y:S05]  /*1a7b0*/  WARPSYNC.COLLECTIVE R15, `(.L_x_5345) ;  /* 0x000000000f087348 */ /* 0x000fea0003c00000 */
[----:B------:R0:W1:Y:S02]  /*1a7c0*/  SHFL.UP P6, R14, R13, R12, R11 ;  /* 0x0400000c0d0e7389 */ /* 0x00006400000c000b */
[----:B01----:R-:W-:Y:S01]  /*1a7d0*/  ENDCOLLECTIVE ;  /* 0x000000000000791b */ /* 0x003fe20003800000 */
.L_x_5345:
[----:B------:R-:W-:Y:S01]  /*1a7e0*/  IMAD.MOV.U32 R12, RZ, RZ, 0x10 ;  /* 0x00000010ff0c7424 */ /* 0x000fe200078e00ff */
[----:B------:R-:W-:-:S05]  /*1a7f0*/  SEL R4, R14, RZ, P4 ;  /* 0x000000ff0e047207 */ /* 0x000fca0002000000 */
[----:B------:R-:W-:-:S04]  /*1a800*/  IMAD.IADD R4, R3, 0x1, R4 ;  /* 0x0000000103047824 */ /* 0x000fc800078e0204 */
[----:B------:R-:W-:-:S07]  /*1a810*/  IMAD.MOV.U32 R13, RZ, RZ, R4 ;  /* 0x000000ffff0d7224 */ /* 0x000fce00078e0004 */
[----:B------:R-:W-:Y:S05]  /*1a820*/  WARPSYNC.COLLECTIVE R15, `(.L_x_5346) ;  /* 0x000000000f087348 */ /* 0x000fea0003c00000 */
[----:B------:R0:W1:Y:S02]  /*1a830*/  SHFL.UP P6, R14, R13, R12, R11 ;  /* 0x0400000c0d0e7389 */ /* 0x00006400000c000b */
[----:B01----:R-:W-:Y:S01]  /*1a840*/  ENDCOLLECTIVE ;  /* 0x000000000000791b */ /* 0x003fe20003800000 */
.L_x_5346:
        /* <DEDUP_REMOVED lines=8> */
.L_x_5347:
[----:B------:R-:W-:Y:S05]  /*1a8d0*/  BRA `(.L_x_5348) ;  /* 0xffffffbc00cc7947 */ /* 0x000fea000383ffff */
.L_x_5244:
[----:B------:R-:W-:Y:S01]  /*1a8e0*/  BSSY B0, `(.L_x_5349) ;  /* 0x0000006000007945 */ /* 0x000fe20003800000 */
[----:B------:R-:W-:Y:S01]  /*1a8f0*/  PLOP3.LUT P6, PT, P6, PT, PT, 0x8, 0x0 ;  /* 0x000000000000781c */ /* 0x000fe200037ce170 */
[----:B------:R-:W-:-:S12]  /*1a900*/  IMAD.MOV.U32 R15, RZ, RZ, -0x1 ;  /* 0xffffffffff0f7424 */ /* 0x000fd800078e00ff */
[----:B01----:R-:W-:Y:S05]  /*1a910*/  WARPSYNC.COLLECTIVE R15, `(.L_x_5350) ;  /* 0x000000000f087348 */ /* 0x003fea0003c00000 */
[----:B------:R-:W-:Y:S01]  /*1a920*/  VOTE.ANY R14, PT, P6 ;  /* 0x00000000000e7806 */ /* 0x000fe200030e0100 */
[----:B01----:R-:W-:Y:S06]  /*1a930*/  ENDCOLLECTIVE ;  /* 0x000000000000791b */ /* 0x003fec0003800000 */
.L_x_5350:
[----:B------:R-:W-:Y:S05]  /*1a940*/  BSYNC B0 ;  /* 0x0000000000007941 */ /* 0x000fea0003800000 */
.L_x_5349:
        /* <DEDUP_REMOVED lines=9> */
.L_x_5351:
[----:B------:R-:W-:Y:S01]  /*1a9e0*/  IMAD.MOV.U32 R17, RZ, RZ, R14 ;  /* 0x000000ffff117224 */ /* 0x000fe200078e000e */
[----:B------:R-:W-:Y:S06]  /*1a9f0*/  BRA `(.L_x_5352) ;  /* 0xffffffbc00bc7947 */ /* 0x000fec000383ffff */
.L_x_5246:
[----:B------:R-:W-:Y:S01]  /*1aa00*/  BSSY B0, `(.L_x_5353) ;  /* 0x0000007000007945 */ /* 0x000fe20003800000 */
[----:B------:R-:W-:Y:S02]  /*1aa10*/  IMAD.MOV.U32 R13, RZ, RZ, R2 ;  /* 0x000000ffff0d7224 */ /* 0x000fe400078e0002 */
[----:B------:R-:W-:Y:S02]  /*1aa20*/  IMAD.MOV.U32 R11, RZ, RZ, 0x1f ;  /* 0x0000001fff0b7424 */ /* 0x000fe400078e00ff */
[----:B------:R-:W-:-:S07]  /*1aa30*/  IMAD.MOV.U32 R15, RZ, RZ, -0x1 ;  /* 0xffffffffff0f7424 */ /* 0x000fce00078e00ff */
[----:B0123--:R-:W-:Y:S05]  /*1aa40*/  WARPSYNC.COLLECTIVE R15, `(.L_x_5354) ;  /* 0x000000000f087348 */ /* 0x00ffea0003c00000 */
[----:B------:R4:W0:Y:S02]  /*1aa50*/  SHFL.IDX P6, R14, R13, R12, R11 ;  /* 0x0000000c0d0e7389 */ /* 0x00082400000c000b */
[----:B01234-:R-:W-:Y:S01]  /*1aa60*/  ENDCOLLECTIVE ;  /* 0x000000000000791b */ /* 0x01ffe20003800000 */
.L_x_5354:
[----:B------:R-:W-:Y:S05]  /*1aa70*/  BSYNC B0 ;  /* 0x0000000000007941 */ /* 0x000fea0003800000 */
.L_x_5353:
[----:B------:R-:W-:Y:S05]  /*1aa80*/  BRA `(.L_x_5245) ;  /* 0xffffffbc00b47947 */ /* 0x000fea000383ffff */
.L_x_5250:
[----:B------:R0:W0:Y:S02]  /*1aa90*/  SYNCS.PHASECHK.TRANS64.TRYWAIT P0, [R7+URZ+0x38820], R0 ;  /* 0x03882000070075a7 */ /* 0x000024000800017f */
[----:B0-----:R-:W-:Y:S05]  /*1aaa0*/  @!P0 NANOSLEEP.SYNCS 0x989680 ;  /* 0x009896800000895d */ /* 0x001fea0003900000 */
[----:B------:R-:W0:Y:S02]  /*1aab0*/  @!P0 SYNCS.PHASECHK.TRANS64 P0, [R7+URZ+0x38820], R0 ;  /* 0x03882000070085a7 */ /* 0x000e24000800007f */
[----:B0-----:R-:W-:Y:S05]  /*1aac0*/  @!P0 BRA `(.L_x_5250) ;  /* 0xfffffffc00f08947 */ /* 0x001fea000383ffff */
[----:B------:R-:W-:Y:S05]  /*1aad0*/  BRA `(.L_x_5355) ;  /* 0xffffffc4002c7947 */ /* 0x000fea000383ffff */
.L_x_5251:
        /* <DEDUP_REMOVED lines=11> */
.L_x_5357:
[----:B------:R-:W-:Y:S05]  /*1ab90*/  BSYNC B0 ;  /* 0x0000000000007941 */ /* 0x000fea0003800000 */
.L_x_5356:
[----:B------:R-:W-:Y:S05]  /*1aba0*/  BRA `(.L_x_5358) ;  /* 0xffffffc400147947 */ /* 0x000fea000383ffff */
.L_x_5254:
[----:B------:R-:W-:Y:S01]  /*1abb0*/  BSSY B1, `(.L_x_5359) ;  /* 0x0000006000017945 */ /* 0x000fe20003800000 */
[----:B------:R-:W-:-:S07]  /*1abc0*/  IMAD.MOV.U32 R15, RZ, RZ, -0x1 ;  /* 0xffffffffff0f7424 */ /* 0x000fce00078e00ff */
[----:B-1234-:R-:W-:Y:S05]  /*1abd0*/  WARPSYNC.COLLECTIVE R15, `(.L_x_5360) ;  /* 0x000000000f0c7348 */ /* 0x01efea0003c00000 */
[----:B------:R-:W-:Y:S02]  /*1abe0*/  ELECT P6, UR62, PT ;  /* 0x00000000003e782f */ /* 0x000fe400038c0000 */
[----:B------:R-:W-:Y:S01]  /*1abf0*/  MOV R14, UR62 ;  /* 0x0000003e000e7c02 */ /* 0x000fe20008000f00 */
[----:B-1234-:R-:W-:Y:S10]  /*1ac00*/  ENDCOLLECTIVE ;  /* 0x000000000000791b */ /* 0x01eff40003800000 */
.L_x_5360:
[----:B------:R-:W-:Y:S05]  /*1ac10*/  BSYNC B1 ;  /* 0x0000000000017941 */ /* 0x000fea0003800000 */
.L_x_5359:
[----:B------:R-:W-:Y:S05]  /*1ac20*/  BRA `(.L_x_5361) ;  /* 0xffffffc4000c7947 */ /* 0x000fea000383ffff */
.L_x_5256:
[----:B------:R0:W0:Y:S02]  /*1ac30*/  SYNCS.PHASECHK.TRANS64.TRYWAIT P1, [R5+URZ+0x38840], R0 ;  /* 0x03884000050075a7 */ /* 0x000024000802017f */
[----:B0-----:R-:W-:Y:S05]  /*1ac40*/  @!P1 NANOSLEEP.SYNCS 0x989680 ;  /* 0x009896800000995d */ /* 0x001fea0003900000 */
[----:B------:R-:W0:Y:S02]  /*1ac50*/  @!P1 SYNCS.PHASECHK.TRANS64 P1, [R5+URZ+0x38840], R0 ;  /* 0x03884000050095a7 */ /* 0x000e24000802007f */
[----:B0-----:R-:W-:Y:S05]  /*1ac60*/  @!P1 BRA `(.L_x_5256) ;  /* 0xfffffffc00f09947 */ /* 0x001fea000383ffff */
[----:B------:R-:W-:Y:S05]  /*1ac70*/  BRA `(.L_x_5362) ;  /* 0xffffffc4002c7947 */ /* 0x000fea000383ffff */
.L_x_5258:
[----:B------:R0:W0:Y:S02]  /*1ac80*/  SYNCS.PHASECHK.TRANS64.TRYWAIT P1, [R3+URZ+0x38840], R2 ;  /* 0x03884002030075a7 */ /* 0x000024000802017f */
[----:B0-----:R-:W-:Y:S05]  /*1ac90*/  @!P1 NANOSLEEP.SYNCS 0x989680 ;  /* 0x009896800000995d */ /* 0x001fea0003900000 */
[----:B------:R-:W0:Y:S02]  /*1aca0*/  @!P1 SYNCS.PHASECHK.TRANS64 P1, [R3+URZ+0x38840], R2 ;  /* 0x03884002030095a7 */ /* 0x000e24000802007f */
[----:B0-----:R-:W-:Y:S05]  /*1acb0*/  @!P1 BRA `(.L_x_5258) ;  /* 0xfffffffc00f09947 */ /* 0x001fea000383ffff */
[----:B------:R-:W-:Y:S05]  /*1acc0*/  BRA `(.L_x_5363) ;  /* 0xffffffc400387947 */ /* 0x000fea000383ffff */
.L_x_5260:
[----:B------:R0:W0:Y:S02]  /*1acd0*/  SYNCS.PHASECHK.TRANS64.TRYWAIT P1, [R5+URZ+0x38860], R0 ;  /* 0x03886000050075a7 */ /* 0x000024000802017f */
[----:B0-----:R-:W-:Y:S05]  /*1ace0*/  @!P1 NANOSLEEP.SYNCS 0x989680 ;  /* 0x009896800000995d */ /* 0x001fea0003900000 */
[----:B------:R-:W0:Y:S02]  /*1acf0*/  @!P1 SYNCS.PHASECHK.TRANS64 P1, [R5+URZ+0x38860], R0 ;  /* 0x03886000050095a7 */ /* 0x000e24000802007f */
[----:B0-----:R-:W-:Y:S05]  /*1ad00*/  @!P1 BRA `(.L_x_5260) ;  /* 0xfffffffc00f09947 */ /* 0x001fea000383ffff */
[----:B------:R-:W-:Y:S05]  /*1ad10*/  BRA `(.L_x_5364) ;  /* 0xffffffc400347947 */ /* 0x000fea000383ffff */
.L_x_5365:
        /* <DEDUP_REMOVED lines=14> */
.L_x_5822:


//--------------------- .text._ZN7cutlass13device_kernelIN5flash11enable_sm90INS1_16FlashAttnFwdSm90INS1_25CollectiveMainloopFwdSm90ILi2EN4cute5tupleIJNS5_1CILi1EEES8_S8_EEENS6_IJNS7_ILi64EEESA_SA_EEELi512ENS_10bfloat16_tEfNS_4arch4Sm90ELb1ELb0ELb1ELb1ELb1ELb1ELb1ELb0ELb0ELb1ELb0ELb0EEENS1_21CollectiveEpilogueFwdINS6_IJSA_NS7_ILi512EEESA_EEES9_SC_SE_Li256ELb1ELb1ELb0ELb0EEENS1_36VarlenDynamicPersistentTileSchedulerILi64ELi64ELi256ELi128ELb0ELb1ELb1ELb1ELb1ELb1EEEEEEEEEvNT_6ParamsE --------------------------
	.section	.text._ZN7cutlass13device_kernelIN5flash11enable_sm90INS1_16FlashAttnFwdSm90INS1_25CollectiveMainloopFwdSm90ILi2EN4cute5tupleIJNS5_1CILi1EEES8_S8_EEENS6_IJNS7_ILi64EEESA_SA_EEELi512ENS_10bfloat16_tEfNS_4arch4Sm90ELb1ELb0ELb1ELb1ELb1ELb1ELb1ELb0ELb0ELb1ELb0ELb0EEENS1_21CollectiveEpilogueFwdINS6_IJSA_NS7_ILi512EEESA_EEES9_SC_SE_Li256ELb1ELb1ELb0ELb0EEENS1_36VarlenDynamicPersistentTileSchedulerILi64ELi64ELi256ELi128ELb0ELb1ELb1ELb1ELb1ELb1EEEEEEEEEvNT_6ParamsE,"ax",@progbits
	.align	128
.text._ZN7cutlass13device_kernelIN5flash11enable_sm90INS1_16FlashAttnFwdSm90INS1_25CollectiveMainloopFwdSm90ILi2EN4cute5tupleIJNS5_1CILi1EEES8_S8_EEENS6_IJNS7_ILi64EEESA_SA_EEELi512ENS_10bfloat16_tEfNS_4arch4Sm90ELb1ELb0ELb1ELb1ELb1ELb1ELb1ELb0ELb0ELb1ELb0ELb0EEENS1_21CollectiveEpilogueFwdINS6_IJSA_NS7_ILi512EEESA_EEES9_SC_SE_Li256ELb1ELb1ELb0ELb0EEENS1_36VarlenDynamicPersistentTileSchedulerILi64ELi64ELi256ELi128ELb0ELb1ELb1ELb1ELb1ELb1EEEEEEEEEvNT_6ParamsE:
        .type           _ZN7cutlass13device_kernelIN5flash11enable_sm90INS1_16FlashAttnFwdSm90INS1_25CollectiveMainloopFwdSm90ILi2EN4cute5tupleIJNS5_1CILi1EEES8_S8_EEENS6_IJNS7_ILi64EEESA_SA_EEELi512ENS_10bfloat16_tEfNS_4arch4Sm90ELb1ELb0ELb1ELb1ELb1ELb1ELb1ELb0ELb0ELb1ELb0ELb0EEENS1_21CollectiveEpilogueFwdINS6_IJSA_NS7_ILi512EEESA_EEES9_SC_SE_Li256ELb1ELb1ELb0ELb0EEENS1_36VarlenDynamicPersistentTileSchedulerILi64ELi64ELi256ELi128ELb0ELb1ELb1ELb1ELb1ELb1EEEEEEEEEvNT_6ParamsE,@function
        .size           _ZN7cutlass13device_kernelIN5flash11enable_sm90INS1_16FlashAttnFwdSm90INS1_25CollectiveMainloopFwdSm90ILi2EN4cute5tupleIJNS5_1CILi1EEES8_S8_EEENS6_IJNS7_ILi64EEESA_SA_EEELi512ENS_10bfloat16_tEfNS_4arch4Sm90ELb1ELb0ELb1ELb1ELb1ELb1ELb1ELb0ELb0ELb1ELb0ELb0EEENS1_21CollectiveEpilogueFwdINS6_IJSA_NS7_ILi512EEESA_EEES9_SC_SE_Li256ELb1ELb1ELb0ELb0EEENS1_36VarlenDynamicPersistentTileSchedulerILi64ELi64ELi256ELi128ELb0ELb1ELb1ELb1ELb1ELb1EEEEEEEEEvNT_6ParamsE,(.L_x_5823 - _ZN7cutlass13device_kernelIN5flash11enable_sm90INS1_16FlashAttnFwdSm90INS1_25CollectiveMainloopFwdSm90ILi2EN4cute5tupleIJNS5_1CILi1EEES8_S8_EEENS6_IJNS7_ILi64EEESA_SA_EEELi512ENS_10bfloat16_tEfNS_4arch4Sm90ELb1ELb0ELb1ELb1ELb1ELb1ELb1ELb0ELb0ELb1ELb0ELb0EEENS1_21CollectiveEpilogueFwdINS6_IJSA_NS7_ILi512EEESA_EEES9_SC_SE_Li256ELb1ELb1ELb0ELb0EEENS1_36VarlenDynamicPersistentTileSchedulerILi64ELi64ELi256ELi128ELb0ELb1ELb1ELb1ELb1ELb1EEEEEEEEEvNT_6ParamsE)
        .other          _ZN7cutlass13device_kernelIN5flash11enable_sm90INS1_16FlashAttnFwdSm90INS1_25CollectiveMainloopFwdSm90ILi2EN4cute5tupleIJNS5_1CILi1EEES8_S8_EEENS6_IJNS7_ILi64EEESA_SA_EEELi512ENS_10bfloat16_tEfNS_4arch4Sm90ELb1ELb0ELb1ELb1ELb1ELb1ELb1ELb0ELb0ELb1ELb0ELb0EEENS1_21CollectiveEpilogueFwdINS6_IJSA_NS7_ILi512EEESA_EEES9_SC_SE_Li256ELb1ELb1ELb0ELb0EEENS1_36VarlenDynamicPersistentTileSchedulerILi64ELi64ELi256ELi128ELb0ELb1ELb1ELb1ELb1ELb1EEEEEEEEEvNT_6ParamsE,@"STO_CUDA_ENTRY STV_DEFAULT"
_ZN7cutlass13device_kernelIN5flash11enable_sm90INS1_16FlashAttnFwdSm90INS1_25CollectiveMainloopFwdSm90ILi2EN4cute5tupleIJNS5_1CILi1EEES8_S8_EEENS6_IJNS7_ILi64EEESA_SA_EEELi512ENS_10bfloat16_tEfNS_4arch4Sm90ELb1ELb0ELb1ELb1ELb1ELb1ELb1ELb0ELb0ELb1ELb0ELb0EEENS1_21CollectiveEpilogueFwdINS6_IJSA_NS7_ILi512EEESA_EEES9_SC_SE_Li256ELb1ELb1ELb0ELb0EEENS1_36VarlenDynamicPersistentTileSchedulerILi64ELi64ELi256ELi128ELb0ELb1ELb1ELb1ELb1ELb1EEEEEEEEEvNT_6ParamsE:
        /* <DEDUP_REMOVED lines=17> */
.L_x_5367:
[----:B------:R-:W-:Y:S05]  /*0110*/  BSYNC B0 ;  /* 0x0000000000007941 */ /* 0x000fea0003800000 */
.L_x_5366:
        /* <DEDUP_REMOVED lines=39> */
.L_x_5368:
        /* <DEDUP_REMOVED lines=22> */
.L_x_5369:
        /* <DEDUP_REMOVED lines=18> */
.L_x_5370:
        /* <DEDUP_REMOVED lines=22> */
.L_x_5371:
        /* <DEDUP_REMOVED lines=22> */
.L_x_5372:
        /* <DEDUP_REMOVED lines=9> */
.L_x_5375:
[----:B------:R-:W-:-:S08]  /*0960*/  NOP ;  /* 0x0000000000007918 */ /* 0x000fd00000000000 */
[----:B------:R-:W0:Y:S02]  /*0970*/  USETMAXREG.TRY_ALLOC.CTAPOOL UP0, 0xe8 ;  /* 0x000000e8000079c8 */ /* 0x000e240008000600 */
[----:B0-----:R-:W-:-:S13]  /*0980*/  PLOP3.LUT P0, PT, PT, PT, UP0, 0x80, 0x0 ;  /* 0x000000000000781c */ /* 0x001fda0003f0f008 */
[----:B------:R-:W-:Y:S05]  /*0990*/  @!P0 BRA `(.L_x_5375) ;  /* 0xfffffffc00f08947 */ /* 0x000fea000383ffff */
[----:B------:R-:W-:Y:S01]  /*09a0*/  SHF.R.U32.HI R2, RZ, 0x7, R0 ;  /* 0x00000007ff027819 */ /* 0x000fe20000011600 */
[----:B------:R-:W0:Y:S01]  /*09b0*/  S2UR UR4, SR_CgaCtaId ;  /* 0x00000000000479c3 */ /* 0x000e220000008800 */
[----:B------:R-:W-:Y:S02]  /*09c0*/  MOV R3, 0x400 ;  /* 0x0000040000037802 */ /* 0x000fe40000000f00 */
[----:B------:R-:W-:-:S13]  /*09d0*/  ISETP.NE.AND P0, PT, R2, 0x1, PT ;  /* 0x000000010200780c */ /* 0x000fda0003f05270 */
        /* <DEDUP_REMOVED lines=12> */
[----:B------:R-:W-:Y:S02]  /*0aa0*/  VIADD R16, R0, 0xffffff80 ;  /* 0xffffff8000107836 */ /* 0x000fe40000000000 */
[----:B------:R-:W-:Y:S02]  /*0ab0*/  IMAD.MOV.U32 R228, RZ, RZ, 0x40 ;  /* 0x00000040ffe47424 */ /* 0x000fe400078e00ff */
[----:B------:R-:W-:Y:S01]  /*0ac0*/  IMAD.MOV.U32 R185, RZ, RZ, RZ ;  /* 0x000000ffffb97224 */ /* 0x000fe200078e00ff */
[----:B------:R-:W-:Y:S01]  /*0ad0*/  SHF.R.S32.HI R0, RZ, 0x1f, R16 ;  /* 0x0000001fff007819 */ /* 0x000fe20000011410 */
[----:B------:R-:W-:Y:S02]  /*0ae0*/  IMAD.MOV.U32 R191, RZ, RZ, RZ ;  /* 0x000000ffffbf7224 */ /* 0x000fe400078e00ff */
[----:B------:R-:W-:Y:S01]  /*0af0*/  IMAD.MOV.U32 R23, RZ, RZ, RZ ;  /* 0x000000ffff177224 */ /* 0x000fe200078e00ff */
[----:B------:R-:W-:-:S02]  /*0b00*/  LEA.HI R2, R0, R16, RZ, 0x7 ;  /* 0x0000001000027211 */ /* 0x000fc400078f38ff */
        /* <DEDUP_REMOVED lines=14> */
[----:B------:R-:W-:Y:S02]  /*0bf0*/  LEA.HI R9, R7, R8, RZ, 0x3 ;  /* 0x0000000807097211 */ /* 0x000fe400078f18ff */
        /* <DEDUP_REMOVED lines=18> */
[----:B------:R-:W-:Y:S01]  /*0d20*/  IMAD.IADD R11, R8, 0x1, -R11 ;  /* 0x00000001080b7824 */ /* 0x000fe200078e0a0b */
[----:B------:R-:W-:Y:S01]  /*0d30*/  LOP3.LUT R9, R9, 0x7ffffe00, RZ, 0xc0, !PT ;  /* 0x7ffffe0009097812 */ /* 0x000fe200078ec0ff */
[----:B------:R-:W-:Y:S01]  /*0d40*/  IMAD.U32 R6, R12, 0x40, R13 ;  /* 0x000000400c067824 */ /* 0x000fe200078e000d */
[----:B------:R-:W-:Y:S01]  /*0d50*/  LOP3.LUT R2, R2, 0xfffffe, RZ, 0xc0, !PT ;  /* 0x00fffffe02027812 */ /* 0x000fe200078ec0ff */
[C---:B------:R-:W-:Y:S01]  /*0d60*/  IMAD.SHL.U32 R8, R11.reuse, 0x40, RZ ;  /* 0x000000400b087824 */ /* 0x040fe200078e00ff */
[----:B------:R-:W-:Y:S01]  /*0d70*/  R2P PR, R11, 0x6 ;  /* 0x000000060b007804 */ /* 0x000fe20000000000 */
[----:B------:R-:W-:Y:S01]  /*0d80*/  IMAD R194, R4, 0x10, R7 ;  /* 0x0000001004c27824 */ /* 0x000fe200078e0207 */
[----:B------:R0:W-:Y:S01]  /*0d90*/  STL [R1+0x70], R6 ;  /* 0x0000700601007387 */ /* 0x0001e20000100800 */
[----:B------:R-:W-:Y:S01]  /*0da0*/  IMAD R9, R20, 0x400, R9 ;  /* 0x0000040014097824 */ /* 0x000fe200078e0209 */
[----:B------:R-:W-:Y:S01]  /*0db0*/  LOP3.LUT R8, R8, 0x1c0, RZ, 0xc0, !PT ;  /* 0x000001c008087812 */ /* 0x000fe200078ec0ff */
[----:B------:R-:W-:Y:S01]  /*0dc0*/  IMAD.IADD R2, R14, 0x1, -R2 ;  /* 0x000000010e027824 */ /* 0x000fe200078e0a02 */
[----:B------:R-:W-:Y:S01]  /*0dd0*/  STL [R1+0x58], RZ ;  /* 0x000058ff01007387 */ /* 0x000fe20000100800 */
[----:B------:R-:W-:-:S02]  /*0de0*/  SEL R228, R228, 0xffffffc0, !P2 ;  /* 0xffffffc0e4e47807 */ /* 0x000fc40005000000 */
[----:B------:R-:W-:Y:S01]  /*0df0*/  LOP3.LUT R13, R8, 0x8, R13, 0xf8, !PT ;  /* 0x00000008080d7812 */ /* 0x000fe200078ef80d */
[----:B------:R-:W-:Y:S01]  /*0e00*/  IMAD.SHL.U32 R225, R2, 0x100, RZ ;  /* 0x0000010002e17824 */ /* 0x000fe200078e00ff */
[----:B------:R-:W-:Y:S02]  /*0e10*/  SHF.R.U32.HI R8, RZ, 0x3, R8 ;  /* 0x00000003ff087819 */ /* 0x000fe40000011608 */
[----:B0-----:R-:W-:Y:S02]  /*0e20*/  LOP3.LUT R6, R5, 0x7ffffffc, RZ, 0xc0, !PT ;  /* 0x7ffffffc05067812 */ /* 0x001fe400078ec0ff */
[----:B------:R-:W-:-:S03]  /*0e30*/  LOP3.LUT R8, R13, R8, RZ, 0x3c, !PT ;  /* 0x000000080d087212 */ /* 0x000fc600078e3cff */
[----:B------:R-:W-:Y:S01]  /*0e40*/  IMAD.IADD R6, R3, 0x1, -R6 ;  /* 0x0000000103067824 */ /* 0x000fe200078e0a06 */
[CC--:B------:R-:W-:Y:S01]  /*0e50*/  LEA.HI R3, R0.reuse, R16.reuse, RZ, 0x3 ;  /* 0x0000001000037211 */ /* 0x0c0fe200078f18ff */
[----:B------:R-:W-:Y:S01]  /*0e60*/  IMAD.IADD R9, R9, 0x1, R8 ;  /* 0x0000000109097824 */ /* 0x000fe200078e0208 */
[----:B------:R-:W-:Y:S01]  /*0e70*/  LEA.HI R0, R0, R16, RZ, 0x2 ;  /* 0x0000001000007211 */ /* 0x000fe200078f10ff */
[----:B------:R-:W-:Y:S01]  /*0e80*/  IMAD.SHL.U32 R193, R6, 0x2, RZ ;  /* 0x0000000206c17824 */ /* 0x000fe200078e00ff */
[----:B------:R-:W-:Y:S01]  /*0e90*/  SHF.R.S32.HI R4, RZ, 0x3, R3 ;  /* 0x00000003ff047819 */ /* 0x000fe20000011403 */
[----:B------:R-:W-:Y:S01]  /*0ea0*/  IMAD R226, R9, 0x2, R18 ;  /* 0x0000000209e27824 */ /* 0x000fe200078e0212 */
[--C-:B------:R-:W-:Y:S02]  /*0eb0*/  SHF.R.S32.HI R187, RZ, 0x2, R0.reuse ;  /* 0x00000002ffbb7819 */ /* 0x100fe40000011400 */
[----:B------:R-:W-:Y:S01]  /*0ec0*/  SHF.R.S32.HI R4, RZ, 0x1f, R0 ;  /* 0x0000001fff047819 */ /* 0x000fe20000011400 */
[----:B------:R-:W-:Y:S01]  /*0ed0*/  VIADD R229, R226, 0x36400 ;  /* 0x00036400e2e57836 */ /* 0x000fe20000000000 */
[----:B------:R-:W-:Y:S01]  /*0ee0*/  LOP3.LUT R3, R3, 0xfffffff8, RZ, 0xc0, !PT ;  /* 0xfffffff803037812 */ /* 0x000fe200078ec0ff */
[----:B------:R-:W-:Y:S01]  /*0ef0*/  VIADD R8, R187, 0x20 ;  /* 0x00000020bb087836 */ /* 0x000fe20000000000 */
[----:B------:R-:W-:Y:S01]  /*0f00*/  LOP3.LUT R0, R0, 0xfffffffc, RZ, 0xc0, !PT ;  /* 0xfffffffc00007812 */ /* 0x000fe200078ec0ff */
[----:B------:R-:W-:Y:S01]  /*0f10*/  VIADD R227, R226, 0x36420 ;  /* 0x00036420e2e37836 */ /* 0x000fe20000000000 */
[----:B------:R-:W-:Y:S01]  /*0f20*/  LEA.HI R4, R4, R187, RZ, 0x3 ;  /* 0x000000bb04047211 */ /* 0x000fe200078f18ff */
[C---:B------:R-:W-:Y:S01]  /*0f30*/  IMAD.IADD R10, R16.reuse, 0x1, -R3 ;  /* 0x00000001100a7824 */ /* 0x040fe200078e0a03 */
[----:B------:R-:W-:Y:S01]  /*0f40*/  SHF.R.S32.HI R5, RZ, 0x1f, R8 ;  /* 0x0000001fff057819 */ /* 0x000fe20000011408 */
[----:B------:R-:W-:Y:S01]  /*0f50*/  IMAD.IADD R7, R16, 0x1, -R0 ;  /* 0x0000000110077824 */ /* 0x000fe200078e0a00 */
[----:B------:R-:W-:Y:S01]  /*0f60*/  LOP3.LUT R4, R4, 0xfffffff8, RZ, 0xc0, !PT ;  /* 0xfffffff804047812 */ /* 0x000fe200078ec0ff */
[----:B------:R-:W-:Y:S01]  /*0f70*/  IMAD.SHL.U32 R209, R10, 0x8, RZ ;  /* 0x000000080ad17824 */ /* 0x000fe200078e00ff */
[----:B------:R-:W-:Y:S01]  /*0f80*/  LEA.HI R5, R5, R8, RZ, 0x3 ;  /* 0x0000000805057211 */ /* 0x000fe200078f18ff */
[C---:B------:R-:W-:Y:S01]  /*0f90*/  IMAD.SHL.U32 R16, R7.reuse, 0x8, RZ ;  /* 0x0000000807107824 */ /* 0x040fe200078e00ff */
[----:B------:R-:W-:Y:S01]  /*0fa0*/  LEA.HI R0, R7, R7, RZ, 0x1 ;  /* 0x0000000707007211 */ /* 0x000fe200078f08ff */
[----:B------:R-:W-:-:S02]  /*0fb0*/  IMAD.SHL.U32 R3, R8, 0x40, RZ ;  /* 0x0000004008037824 */ /* 0x000fc400078e00ff */
[----:B------:R-:W-:Y:S01]  /*0fc0*/  VIADD R36, R209, 0x80 ;  /* 0x00000080d1247836 */ /* 0x000fe20000000000 */
[----:B------:R-:W-:Y:S01]  /*0fd0*/  LOP3.LUT R0, R0, 0x1ffffffe, RZ, 0xc0, !PT ;  /* 0x1ffffffe00007812 */ /* 0x000fe200078ec0ff */
[----:B------:R-:W-:Y:S01]  /*0fe0*/  IMAD.SHL.U32 R188, R7, 0x4, RZ ;  /* 0x0000000407bc7824 */ /* 0x000fe200078e00ff */
[----:B------:R-:W-:Y:S01]  /*0ff0*/  SHF.R.S32.HI R17, RZ, 0x1f, R16 ;  /* 0x0000001fff117819 */ /* 0x000fe20000011410 */
[C---:B------:R-:W-:Y:S01]  /*1000*/  VIADD R35, R209.reuse, 0xc0 ;  /* 0x000000c0d1237836 */ /* 0x040fe20000000000 */
[----:B------:R-:W-:Y:S01]  /*1010*/  SHF.R.S32.HI R38, RZ, 0x1f, R36 ;  /* 0x0000001fff267819 */ /* 0x000fe20000011424 */
[----:B------:R-:W-:Y:S02]  /*1020*/  VIADD R224, R16, 0x40 ;  /* 0x0000004010e07836 */ /* 0x000fe40000000000 */
[C---:B------:R-:W-:Y:S01]  /*1030*/  VIADD R34, R209.reuse, 0x100 ;  /* 0x00000100d1227836 */ /* 0x040fe20000000000 */
[----:B------:R-:W-:Y:S01]  /*1040*/  SHF.R.S32.HI R36, RZ, 0x1f, R35 ;  /* 0x0000001fff247819 */ /* 0x000fe20000011423 */
[----:B------:R-:W-:-:S02]  /*1050*/  VIADD R33, R209, 0x140 ;  /* 0x00000140d1217836 */ /* 0x000fc40000000000 */
[----:B------:R-:W-:Y:S01]  /*1060*/  IMAD.IADD R192, R187, 0x1, -R4 ;  /* 0x00000001bbc07824 */ /* 0x000fe200078e0a04 */
[----:B------:R-:W-:Y:S01]  /*1070*/  LOP3.LUT R4, R3, 0x1c0, RZ, 0xc0, !PT ;  /* 0x000001c003047812 */ /* 0x000fe200078ec0ff */
        /* <DEDUP_REMOVED lines=13> */
[----:B------:R-:W-:Y:S01]  /*1150*/  SHF.R.S32.HI R7, RZ, 0x1f, R224 ;  /* 0x0000001fff077819 */ /* 0x000fe200000114e0 */
[----:B------:R-:W-:Y:S01]  /*1160*/  IMAD.SHL.U32 R5, R5, 0x40, RZ ;  /* 0x0000004005057824 */ /* 0x000fe200078e00ff */
[----:B------:R-:W-:Y:S01]  /*1170*/  SHF.R.S32.HI R37, RZ, 0x1f, R206 ;  /* 0x0000001fff257819 */ /* 0x000fe200000114ce */
[C---:B------:R-:W-:Y:S01]  /*1180*/  VIADD R30, R16.reuse, 0x1c0 ;  /* 0x000001c0101e7836 */ /* 0x040fe20000000000 */
[----:B------:R-:W-:Y:S01]  /*1190*/  SHF.R.S32.HI R32, RZ, 0x1f, R31 ;  /* 0x0000001fff207819 */ /* 0x000fe2000001141f */
[----:B------:R-:W-:Y:S01]  /*11a0*/  VIADD R28, R16, 0x1e0 ;  /* 0x000001e0101c7836 */ /* 0x000fe20000000000 */
[----:B------:R-:W-:Y:S01]  /*11b0*/  SHF.L.U64.HI R31, R224, 0x1, R7 ;  /* 0x00000001e01f7819 */ /* 0x000fe20000010207 */
[C---:B------:R-:W-:Y:S01]  /*11c0*/  VIADD R221, R16.reuse, 0xa0 ;  /* 0x000000a010dd7836 */ /* 0x040fe20000000000 */
[----:B------:R-:W-:Y:S01]  /*11d0*/  LOP3.LUT R5, R5, 0xfffffe00, RZ, 0xc0, !PT ;  /* 0xfffffe0005057812 */ /* 0x000fe200078ec0ff */
[C---:B------:R-:W-:Y:S01]  /*11e0*/  VIADD R220, R16.reuse, 0xc0 ;  /* 0x000000c010dc7836 */ /* 0x040fe20000000000 */
[----:B------:R-:W-:Y:S01]  /*11f0*/  STL [R1+0x4], R30 ;  /* 0x0000041e01007387 */ /* 0x000fe20000100800 */
[----:B------:R-:W-:Y:S01]  /*1200*/  SHF.L.U64.HI R7, R223, 0x1, R2 ;  /* 0x00000001df077819 */ /* 0x000fe20000010202 */
[----:B------:R-:W-:Y:S01]  /*1210*/  VIADD R219, R16, 0xe0 ;  /* 0x000000e010db7836 */ /* 0x000fe20000000000 */
[----:B------:R-:W-:Y:S01]  /*1220*/  LOP3.LUT R0, R4, 0x38, R16, 0xf8, !PT ;  /* 0x0000003804007812 */ /* 0x000fe200078ef810 */
[----:B------:R-:W-:Y:S01]  /*1230*/  STL [R1], R28 ;  /* 0x0000001c01007387 */ /* 0x000fe20000100800 */
[----:B------:R-:W-:Y:S01]  /*1240*/  SHF.R.U32.HI R24, RZ, 0x3, R4 ;  /* 0x00000003ff187819 */ /* 0x000fe20000011604 */
[----:B------:R-:W-:Y:S01]  /*1250*/  VIADD R218, R16, 0x100 ;  /* 0x0000010010da7836 */ /* 0x000fe20000000000 */
[----:B------:R-:W-:Y:S01]  /*1260*/  SHF.L.U64.HI R2, R222, 0x1, R11 ;  /* 0x00000001de027819 */ /* 0x000fe2000001020b */
[----:B------:R-:W-:Y:S01]  /*1270*/  STL [R1+0x60], R37 ;  /* 0x0000602501007387 */ /* 0x000fe20000100800 */
[----:B------:R-:W-:Y:S01]  /*1280*/  SHF.R.S32.HI R4, RZ, 0x1f, R221 ;  /* 0x0000001fff047819 */ /* 0x000fe200000114dd */
[C---:B------:R-:W-:Y:S01]  /*1290*/  VIADD R217, R16.reuse, 0x120 ;  /* 0x0000012010d97836 */ /* 0x040fe20000000000 */
[----:B------:R-:W-:Y:S01]  /*12a0*/  SHF.R.S32.HI R13, RZ, 0x1f, R220 ;  /* 0x0000001fff0d7819 */ /* 0x000fe200000114dc */
[----:B------:R-:W-:Y:S01]  /*12b0*/  STL [R1+0x10], R31 ;  /* 0x0000101f01007387 */ /* 0x000fe20000100800 */
[----:B------:R-:W-:Y:S01]  /*12c0*/  SHF.L.U64.HI R4, R221, 0x1, R4 ;  /* 0x00000001dd047819 */ /* 0x000fe20000010204 */
[C---:B------:R-:W-:Y:S01]  /*12d0*/  VIADD R216, R16.reuse, 0x140 ;  /* 0x0000014010d87836 */ /* 0x040fe20000000000 */
[----:B------:R-:W-:Y:S01]  /*12e0*/  SHF.R.S32.HI R8, RZ, 0x1f, R219 ;  /* 0x0000001fff087819 */ /* 0x000fe200000114db */
[----:B------:R-:W-:Y:S01]  /*12f0*/  STL [R1+0x6c], R5 ;  /* 0x00006c0501007387 */ /* 0x000fe20000100800 */
[----:B------:R-:W-:Y:S01]  /*1300*/  SHF.R.S32.HI R15, RZ, 0x1f, R218 ;  /* 0x0000001fff0f7819 */ /* 0x000fe200000114da */
[C---:B------:R-:W-:Y:S01]  /*1310*/  VIADD R215, R16.reuse, 0x160 ;  /* 0x0000016010d77836 */ /* 0x040fe20000000000 */
[----:B------:R-:W-:Y:S01]  /*1320*/  SHF.R.S32.HI R10, RZ, 0x1f, R217 ;  /* 0x0000001fff0a7819 */ /* 0x000fe200000114d9 */
[----:B------:R0:W-:Y:S01]  /*1330*/  STL [R1+0x14], R7 ;  /* 0x0000140701007387 */ /* 0x0001e20000100800 */
        /* <DEDUP_REMOVED lines=10> */
[----:B0-----:R-:W-:Y:S01]  /*13e0*/  SHF.L.U64.HI R7, R219, 0x1, R8 ;  /* 0x00000001db077819 */ /* 0x001fe20000010208 */
[----:B------:R-:W-:Y:S01]  /*13f0*/  IMAD.IADD R229, R229, 0x1, R228 ;  /* 0x00000001e5e57824 */ /* 0x000fe200078e02e4 */
[----:B------:R-:W-:Y:S01]  /*1400*/  SHF.R.S32.HI R20, RZ, 0x1f, R30 ;  /* 0x0000001fff147819 */ /* 0x000fe2000001141e */
[----:B------:R-:W-:Y:S01]  /*1410*/  IMAD.IADD R228, R228, 0x1, R227 ;  /* 0x00000001e4e47824 */ /* 0x000fe200078e02e3 */
[----:B-1----:R-:W-:-:S02]  /*1420*/  SHF.L.U64.HI R2, R220, 0x1, R13 ;  /* 0x00000001dc027819 */ /* 0x002fc4000001020d */
[----:B------:R-:W-:Y:S02]  /*1430*/  SHF.R.S32.HI R22, RZ, 0x1f, R28 ;  /* 0x0000001fff167819 */ /* 0x000fe4000001141c */
[----:B---3--:R-:W-:Y:S01]  /*1440*/  SHF.L.U64.HI R4, R218, 0x1, R15 ;  /* 0x00000001da047819 */ /* 0x008fe2000001020f */
[----:B------:R0:W-:Y:S01]  /*1450*/  STL [R1+0x20], R2 ;  /* 0x0000200201007387 */ /* 0x0001e20000100800 */
[----:B------:R-:W-:Y:S01]  /*1460*/  LOP3.LUT R5, R5, R0, R24, 0xf6, !PT ;  /* 0x0000000005057212 */ /* 0x000fe200078ef618 */
[----:B------:R-:W-:Y:S01]  /*1470*/  IMAD R0, R3, 0x8, R194 ;  /* 0x0000000803007824 */ /* 0x000fe200078e02c2 */
[----:B------:R-:W-:Y:S01]  /*1480*/  SHF.R.S32.HI R195, RZ, 0x1f, R184 ;  /* 0x0000001fffc37819 */ /* 0x000fe200000114b8 */
[----:B------:R1:W-:Y:S04]  /*1490*/  STL [R1+0x24], R7 ;  /* 0x0000240701007387 */ /* 0x0003e80000100800 */
[----:B------:R3:W-:Y:S01]  /*14a0*/  STL [R1+0x28], R4 ;  /* 0x0000280401007387 */ /* 0x0007e20000100800 */
[----:B0-----:R-:W-:-:S02]  /*14b0*/  SHF.L.U64.HI R2, R217, 0x1, R10 ;  /* 0x00000001d9027819 */ /* 0x001fc4000001020a */
[----:B-1----:R-:W-:-:S03]  /*14c0*/  SHF.L.U64.HI R7, R216, 0x1, R21 ;  /* 0x00000001d8077819 */ /* 0x002fc60000010215 */
[----:B------:R0:W-:Y:S01]  /*14d0*/  STL [R1+0x2c], R2 ;  /* 0x00002c0201007387 */ /* 0x0001e20000100800 */
[----:B---3--:R-:W-:-:S03]  /*14e0*/  SHF.L.U64.HI R4, R215, 0x1, R12 ;  /* 0x00000001d7047819 */ /* 0x008fc6000001020c */
[----:B------:R1:W-:Y:S04]  /*14f0*/  STL [R1+0x30], R7 ;  /* 0x0000300701007387 */ /* 0x0003e80000100800 */
[----:B------:R3:W-:Y:S01]  /*1500*/  STL [R1+0x34], R4 ;  /* 0x0000340401007387 */ /* 0x0007e20000100800 */
[----:B0-----:R-:W-:Y:S02]  /*1510*/  SHF.L.U64.HI R2, R214, 0x1, R29 ;  /* 0x00000001d6027819 */ /* 0x001fe4000001021d */
[----:B-1----:R-:W-:-:S03]  /*1520*/  SHF.L.U64.HI R7, R213, 0x1, R14 ;  /* 0x00000001d5077819 */ /* 0x002fc6000001020e */
[----:B------:R0:W-:Y:S01]  /*1530*/  STL [R1+0x38], R2 ;  /* 0x0000380201007387 */ /* 0x0001e20000100800 */
[----:B---3--:R-:W-:-:S03]  /*1540*/  SHF.L.U64.HI R4, R30, 0x1, R20 ;  /* 0x000000011e047819 */ /* 0x008fc60000010214 */
[----:B------:R-:W-:Y:S04]  /*1550*/  STL [R1+0x3c], R7 ;  /* 0x00003c0701007387 */ /* 0x000fe80000100800 */
[----:B------:R-:W-:Y:S01]  /*1560*/  STL [R1+0x40], R4 ;  /* 0x0000400401007387 */ /* 0x000fe20000100800 */
[----:B0-----:R-:W-:-:S05]  /*1570*/  SHF.L.U64.HI R2, R28, 0x1, R22 ;  /* 0x000000011c027819 */ /* 0x001fca0000010216 */
[----:B------:R0:W-:Y:S02]  /*1580*/  STL [R1+0x44], R2 ;  /* 0x0000440201007387 */ /* 0x0001e40000100800 */
[----:B0-----:R-:W-:-:S05]  /*1590*/  IMAD R2, R5, 0x2, R18 ;  /* 0x0000000205027824 */ /* 0x001fca00078e0212 */
[----:B------:R0:W-:Y:S04]  /*15a0*/  STL [R1+0x64], R2 ;  /* 0x0000640201007387 */ /* 0x0001e80000100800 */
[----:B------:R0:W-:Y:S01]  /*15b0*/  STL [R1+0x8], R0 ;  /* 0x0000080001007387 */ /* 0x0001e20000100800 */
[----:B--2---:R-:W-:Y:S01]  /*15c0*/  LOP3.LUT R186, R19, 0x1, RZ, 0xfc, !PT ;  /* 0x0000000113ba7812 */ /* 0x004fe200078efcff */
[----:B0-----:R-:W-:-:S07]  /*15d0*/  IMAD.MOV.U32 R19, RZ, RZ, RZ ;  /* 0x000000ffff137224 */ /* 0x001fce00078e00ff */
.L_x_5515:
[----:B01-34-:R-:W0:Y:S01]  /*15e0*/  LDC.64 R2, c[0x0][0xd88] ;  /* 0x00036200ff027b82 */ /* 0x01be220000000a00 */
[----:B------:R-:W-:Y:S01]  /*15f0*/  ULDC.64 UR4, c[0x0][0xb20] ;  /* 0x0002c80000047ab9 */ /* 0x000fe20000000a00 */
[----:B------:R-:W-:Y:S01]  /*1600*/  ULDC.64 UR8, c[0x0][0xb10] ;  /* 0x0002c40000087ab9 */ /* 0x000fe20000000a00 */
[----:B------:R-:W-:Y:S01]  /*1610*/  ULDC.64 UR6, c[0x0][0xb00] ;  /* 0x0002c00000067ab9 */ /* 0x000fe20000000a00 */
[----:B0-----:R-:W-:-:S05]  /*1620*/  IMAD.WIDE R2, R27, 0x4, R2 ;  /* 0x000000041b027825 */ /* 0x001fca00078e0202 */
[----:B--2---:R-:W2:Y:S01]  /*1630*/  LDG.E R0, desc[UR40][R2.64] ;  /* 0x0000002802007981 */ /* 0x004ea2000c1e1900 */
[----:B------:R-:W-:Y:S01]  /*1640*/  ISETP.NE.U32.AND P2, PT, RZ, UR4, PT ;  /* 0x00000004ff007c0c */ /* 0x000fe2000bf45070 */
[----:B------:R-:W-:Y:S01]  /*1650*/  IMAD.MOV.U32 R9, RZ, RZ, RZ ;  /* 0x000000ffff097224 */ /* 0x000fe200078e00ff */
[----:B------:R-:W-:Y:S01]  /*1660*/  ISETP.NE.U32.AND P1, PT, RZ, UR8, PT ;  /* 0x00000008ff007c0c */ /* 0x000fe2000bf25070 */
[----:B------:R-:W-:Y:S01]  /*1670*/  IMAD.MOV.U32 R29, RZ, RZ, RZ ;  /* 0x000000ffff1d7224 */ /* 0x000fe200078e00ff */
[----:B------:R-:W-:Y:S02]  /*1680*/  ISETP.NE.AND.EX P2, PT, RZ, UR5, PT, P2 ;  /* 0x00000005ff007c0c */ /* 0x000fe4000bf45320 */
[----:B------:R-:W-:Y:S02]  /*1690*/  ISETP.NE.AND.EX P1, PT, RZ, UR9, PT, P1 ;  /* 0x00000009ff007c0c */ /* 0x000fe4000bf25310 */
[----:B------:R-:W-:-:S04]  /*16a0*/  ISETP.NE.U32.AND P0, PT, RZ, UR6, PT ;  /* 0x00000006ff007c0c */ /* 0x000fc8000bf05070 */
[----:B------:R-:W-:Y:S02]  /*16b0*/  ISETP.NE.AND.EX P0, PT, RZ, UR7, PT, P0 ;  /* 0x00000007ff007c0c */ /* 0x000fe4000bf05300 */
[----:B--2---:R-:W-:Y:S01]  /*16c0*/  SHF.R.S32.HI R4, RZ, 0x1f, R0 ;  /* 0x0000001fff047819 */ /* 0x004fe20000011400 */
[C---:B------:R-:W-:Y:S02]  /*16d0*/  IMAD.SHL.U32 R31, R0.reuse, 0x4, RZ ;  /* 0x00000004001f7824 */ /* 0x040fe400078e00ff */
[C---:B------:R-:W-:Y:S01]  /*16e0*/  @P2 LEA R2, P3, R0.reuse, UR4, 0x2 ;  /* 0x0000000400022c11 */ /* 0x040fe2000f8610ff */
[----:B------:R-:W-:Y:S01]  /*16f0*/  STL [R1+0x54], R0 ;  /* 0x0000540001007387 */ /* 0x000fe20000100800 */
[C-C-:B------:R-:W-:Y:S02]  /*1700*/  SHF.L.U64.HI R30, R0.reuse, 0x2, R4.reuse ;  /* 0x00000002001e7819 */ /* 0x140fe40000010204 */
[----:B------:R-:W-:Y:S01]  /*1710*/  @P2 LEA.HI.X R3, R0, UR5, R4, 0x2, P3 ;  /* 0x0000000500032c11 */ /* 0x000fe200098f1404 */
[----:B------:R0:W-:Y:S01]  /*1720*/  STL [R1+0x5c], R4 ;  /* 0x00005c0401007387 */ /* 0x0001e20000100800 */
[----:B------:R-:W-:Y:S01]  /*1730*/  IADD3 R6, P4, R31, UR6, RZ ;  /* 0x000000061f067c10 */ /* 0x000fe2000ff9e0ff */
[----:B------:R-:W-:-:S02]  /*1740*/  ULDC UR4, c[0x0][0x288] ;  /* 0x0000a20000047ab9 */ /* 0x000fc40000000800 */
[----:B------:R1:W5:Y:S01]  /*1750*/  @P2 LDG.E R9, desc[UR40][R2.64] ;  /* 0x0000002802092981 */ /* 0x000362000c1e1900 */
[----:B------:R-:W-:Y:S01]  /*1760*/  IMAD.U32 R207, RZ, RZ, UR4 ;  /* 0x00000004ffcf7e24 */ /* 0x000fe2000f8e00ff */
[----:B------:R-:W-:Y:S01]  /*1770*/  IADD3.X R7, R30, UR7, RZ, P4, !PT ;  /* 0x000000071e077c10 */ /* 0x000fe2000a7fe4ff */
[----:B------:R-:W-:Y:S01]  /*1780*/  ULDC.64 UR4, c[0x0][0x418] ;  /* 0x0001060000047ab9 */ /* 0x000fe20000000a00 */
[----:B------:R1:W-:Y:S01]  /*1790*/  STL [R1+0x4c], R31 ;  /* 0x00004c1f01007387 */ /* 0x0003e20000100800 */
[----:B0-----:R-:W-:-:S03]  /*17a0*/  @P1 IADD3 R4, P2, R31, UR8, RZ ;  /* 0x000000081f041c10 */ /* 0x001fc6000ff5e0ff */
[----:B------:R1:W5:Y:S01]  /*17b0*/  @P0 LDG.E R29, desc[UR40][R6.64] ;  /* 0x00000028061d0981 */ /* 0x000362000c1e1900 */
[----:B------:R-:W-:Y:S01]  /*17c0*/  @P1 IADD3.X R5, R30, UR9, RZ, P2, !PT ;  /* 0x000000091e051c10 */ /* 0x000fe200097fe4ff */
[----:B------:R-:W-:Y:S02]  /*17d0*/  UISETP.NE.U32.AND UP0, UPT, UR4, URZ, UPT ;  /* 0x0000003f0400728c */ /* 0x000fe4000bf05070 */
[----:B------:R1:W-:Y:S01]  /*17e0*/  STL [R1+0x50], R30 ;  /* 0x0000501e01007387 */ /* 0x0003e20000100800 */
[----:B------:R-:W-:Y:S01]  /*17f0*/  ULDC.64 UR8, c[0x0][0xb18] ;  /* 0x0002c60000087ab9 */ /* 0x000fe20000000a00 */
[----:B------:R-:W-:Y:S02]  /*1800*/  ULDC UR4, c[0x0][0x424] ;  /* 0x0001090000047ab9 */ /* 0x000fe40000000800 */
[----:B------:R1:W5:Y:S04]  /*1810*/  @P1 LDG.E R207, desc[UR40][R4.64] ;  /* 0x0000002804cf1981 */ /* 0x000368000c1e1900 */
[----:B------:R1:W-:Y:S01]  /*1820*/  STL [R1+0x48], R26 ;  /* 0x0000481a01007387 */ /* 0x0003e20000100800 */
[----:B------:R-:W-:Y:S01]  /*1830*/  UISETP.NE.AND.EX UP0, UPT, UR5, URZ, UPT, UP0 ;  /* 0x0000003f0500728c */ /* 0x000fe2000bf05300 */
[----:B------:R-:W-:-:S02]  /*1840*/  ISETP.NE.U32.AND P2, PT, RZ, UR8, PT ;  /* 0x00000008ff007c0c */ /* 0x000fc4000bf45070 */
[----:B------:R-:W-:Y:S01]  /*1850*/  ULDC UR5, c[0x0][0x2f0] ;  /* 0x0000bc0000057ab9 */ /* 0x000fe20000000800 */
[----:B------:R-:W-:Y:S01]  /*1860*/  USEL UR4, UR4, 0x1, UP0 ;  /* 0x0000000104047887 */ /* 0x000fe20008000000 */
[----:B------:R-:W-:-:S03]  /*1870*/  ISETP.NE.AND.EX P2, PT, RZ, UR9, PT, P2 ;  /* 0x00000009ff007c0c */ /* 0x000fc6000bf45320 */
[----:B------:R-:W-:-:S03]  /*1880*/  UIMAD UR4, UR4, UR5, URZ ;  /* 0x00000005040472a4 */ /* 0x000fc6000f8e023f */
[----:B------:R-:W-:Y:S01]  /*1890*/  ULDC UR5, c[0x0][0x348] ;  /* 0x0000d20000057ab9 */ /* 0x000fe20000000800 */
[----:B------:R-:W-:Y:S01]  /*18a0*/  IMAD.MOV.U32 R36, RZ, RZ, R0 ;  /* 0x000000ffff247224 */ /* 0x000fe200078e0000 */
[----:B-1----:R-:W-:Y:S07]  /*18b0*/  @P1 BRA `(.L_x_5377) ;  /* 0x0000000000241947 */ /* 0x002fee0003800000 */
        /* <DEDUP_REMOVED lines=9> */
.L_x_5377:
[----:B------:R-:W-:Y:S02]  /*1950*/  IMAD.U32 R27, RZ, RZ, UR5 ;  /* 0x00000005ff1b7e24 */ /* 0x000fe4000f8e00ff */
[----:B------:R-:W-:Y:S01]  /*1960*/  IMAD.U32 R28, RZ, RZ, UR4 ;  /* 0x00000004ff1c7e24 */ /* 0x000fe2000f8e00ff */
[----:B------:R-:W-:Y:S06]  /*1970*/  @!P2 BRA `(.L_x_5378) ;  /* 0x000000000010a947 */ /* 0x000fec0003800000 */
[----:B------:R-:W-:-:S04]  /*1980*/  IADD3 R2, P0, R31, UR8, RZ ;  /* 0x000000081f027c10 */ /* 0x000fc8000ff1e0ff */
[----:B------:R-:W-:-:S05]  /*1990*/  IADD3.X R3, R30, UR9, RZ, P0, !PT ;  /* 0x000000091e037c10 */ /* 0x000fca00087fe4ff */
[----:B------:R0:W5:Y:S01]  /*19a0*/  LDG.E R28, desc[UR40][R2.64] ;  /* 0x00000028021c7981 */ /* 0x000162000c1e1900 */
[----:B------:R-:W-:Y:S05]  /*19b0*/  BRA `(.L_x_5379) ;  /* 0x0000000000107947 */ /* 0x000fea0003800000 */
.L_x_5378:
[----:B------:R-:W-:Y:S05]  /*19c0*/  @!P0 BRA `(.L_x_5379) ;  /* 0x00000000000c8947 */ /* 0x000fea0003800000 */
[----:B------:R-:W2:Y:S04]  /*19d0*/  LDG.E R3, desc[UR40][R6.64] ;  /* 0x0000002806037981 */ /* 0x000ea8000c1e1900 */
[----:B------:R-:W2:Y:S02]  /*19e0*/  LDG.E R28, desc[UR40][R6.64+0x4] ;  /* 0x00000428061c7981 */ /* 0x000ea4000c1e1900 */
[----:B--2---:R-:W-:-:S07]  /*19f0*/  IMAD.IADD R28, R28, 0x1, -R3 ;  /* 0x000000011c1c7824 */ /* 0x004fce00078e0a03 */
.L_x_5379:
        /* <DEDUP_REMOVED lines=23> */
[----:B--2---:R-:W-:-:S02]  /*1b70*/  @P0 IMAD.IADD R27, R7, 0x1, -R0 ;  /* 0x00000001071b0824 */ /* 0x004fc400078e0a00 */
        /* <DEDUP_REMOVED lines=8> */
[----:B---3--:R-:W-:Y:S02]  /*1c00*/  SHF.R.S32.HI R5, RZ, 0x1f, R2 ;  /* 0x0000001fff057819 */ /* 0x008fe40000011402 */
        /* <DEDUP_REMOVED lines=36> */
.L_x_5382:
[----:B------:R-:W-:Y:S05]  /*1e50*/  BSYNC B6 ;  /* 0x0000000000067941 */ /* 0x000fea0003800000 */
.L_x_5381:
        /* <DEDUP_REMOVED lines=20> */
.L_x_5384:
[----:B------:R-:W-:Y:S05]  /*1fa0*/  BSYNC B6 ;  /* 0x0000000000067941 */ /* 0x000fea0003800000 */
.L_x_5383:
        /* <DEDUP_REMOVED lines=14> */
[-C--:B------:R-:W-:Y:S01]  /*2090*/  IMAD R0, R9, R4.reuse, RZ ;  /* 0x0000000409007224 */ /* 0x080fe200078e02ff */
[----:B------:R-:W-:Y:S01]  /*20a0*/  SHF.L.U64.HI R40, R4, 0x6, R5 ;  /* 0x0000000604287819 */ /* 0x000fe20000010205 */
[C---:B------:R-:W-:Y:S01]  /*20b0*/  IMAD.WIDE.U32 R6, R187.reuse, R4, R188 ;  /* 0x00000004bb067225 */ /* 0x040fe200078e00bc */
[----:B------:R-:W3:Y:S01]  /*20c0*/  S2R R30, SR_TID.X ;  /* 0x00000000001e7919 */ /* 0x000ee20000002100 */
[----:B------:R-:W-:Y:S01]  /*20d0*/  LOP3.LUT R42, R42, 0x1c0, RZ, 0xc0, !PT ;  /* 0x000001c02a2a7812 */ /* 0x000fe200078ec0ff */
[----:B------:R-:W-:Y:S01]  /*20e0*/  ULDC UR4, c[0x0][0x2f4] ;  /* 0x0000bd0000047ab9 */ /* 0x000fe20000000800 */
[----:B------:R-:W-:Y:S01]  /*20f0*/  IMAD R11, R187, R5, R0 ;  /* 0x00000005bb0b7224 */ /* 0x000fe200078e0200 */
[----:B-1----:R-:W-:Y:S01]  /*2100*/  SHF.L.U64.HI R43, R44, 0x6, R45 ;  /* 0x000000062c2b7819 */ /* 0x002fe2000001022d */
[----:B------:R-:W-:Y:S01]  /*2110*/  IMAD R8, R9, R44, RZ ;  /* 0x0000002c09087224 */ /* 0x000fe200078e02ff */
[C---:B--2---:R-:W-:Y:S01]  /*2120*/  ISETP.GE.AND P3, PT, R16.reuse, R49, PT ;  /* 0x000000311000720c */ /* 0x044fe20003f66270 */
[----:B0-----:R-:W-:Y:S01]  /*2130*/  IMAD.IADD R3, R7, 0x1, R11 ;  /* 0x0000000107037824 */ /* 0x001fe200078e020b */
[----:B-----5:R-:W-:Y:S01]  /*2140*/  SHF.R.S32.HI R9, RZ, 0x1f, R24 ;  /* 0x0000001fff097819 */ /* 0x020fe20000011418 */
[----:B------:R-:W-:Y:S01]  /*2150*/  IMAD R13, R187, R45, R8 ;  /* 0x0000002dbb0d7224 */ /* 0x000fe200078e0208 */
[----:B------:R-:W-:Y:S01]  /*2160*/  SEL R7, R49, RZ, P3 ;  /* 0x000000ff31077207 */ /* 0x000fe20001800000 */
[----:B------:R-:W-:Y:S01]  /*2170*/  IMAD.MOV.U32 R2, RZ, RZ, R6 ;  /* 0x000000ffff027224 */ /* 0x000fe200078e0006 */
[----:B------:R-:W-:Y:S01]  /*2180*/  SHF.R.S32.HI R46, RZ, 0x1f, R26 ;  /* 0x0000001fff2e7819 */ /* 0x000fe2000001141a */
[----:B------:R-:W-:Y:S01]  /*2190*/  IMAD R8, R9, R4, RZ ;  /* 0x0000000409087224 */ /* 0x000fe200078e02ff */
[----:B------:R-:W-:Y:S01]  /*21a0*/  ISETP.GE.AND P2, PT, R16, UR4, PT ;  /* 0x0000000410007c0c */ /* 0x000fe2000bf46270 */
[----:B------:R-:W-:Y:S01]  /*21b0*/  IMAD.IADD R21, R11, 0x1, R21 ;  /* 0x000000010b157824 */ /* 0x000fe200078e0215 */
[----:B------:R-:W-:Y:S01]  /*21c0*/  ISETP.GE.AND P1, PT, R184, UR4, PT ;  /* 0x00000004b8007c0c */ /* 0x000fe2000bf26270 */
[----:B------:R-:W-:-:S02]  /*21d0*/  IMAD R9, R9, R44, RZ ;  /* 0x0000002c09097224 */ /* 0x000fc400078e02ff */
[----:B------:R-:W-:Y:S01]  /*21e0*/  IMAD.IADD R7, R16, 0x1, R7 ;  /* 0x0000000110077824 */ /* 0x000fe200078e0207 */
[----:B---3--:R-:W-:Y:S01]  /*21f0*/  SHF.R.U32.HI R12, RZ, 0x7, R12 ;  /* 0x00000007ff0c7819 */ /* 0x008fe2000001160c */
[----:B------:R-:W-:-:S03]  /*2200*/  IMAD.WIDE.U32 R2, R24, R4, R2 ;  /* 0x0000000418027225 */ /* 0x000fc600078e0002 */
[----:B------:R-:W-:Y:S01]  /*2210*/  SHF.R.S32.HI R6, RZ, 0x1f, R7 ;  /* 0x0000001fff067819 */ /* 0x000fe20000011407 */
[----:B------:R-:W-:-:S03]  /*2220*/  IMAD.WIDE.U32 R20, R24, R4, R20 ;  /* 0x0000000418147225 */ /* 0x000fc600078e0014 */
[----:B------:R-:W-:Y:S01]  /*2230*/  LEA.HI R39, R6, R7, RZ, 0x3 ;  /* 0x0000000706277211 */ /* 0x000fe200078f18ff */
[----:B------:R-:W-:Y:S01]  /*2240*/  IMAD.SHL.U32 R41, R4, 0x40, RZ ;  /* 0x0000004004297824 */ /* 0x000fe200078e00ff */
[----:B------:R-:W-:Y:S01]  /*2250*/  LOP3.LUT R4, R42, 0x18, R16, 0xf8, !PT ;  /* 0x000000182a047812 */ /* 0x000fe200078ef810 */
[----:B------:R-:W-:Y:S01]  /*2260*/  IMAD R9, R24, R45, R9 ;  /* 0x0000002d18097224 */ /* 0x000fe200078e0209 */
[----:B------:R-:W-:Y:S01]  /*2270*/  SHF.R.U32.HI R45, RZ, 0x3, R42 ;  /* 0x00000003ff2d7819 */ /* 0x000fe2000001162a */
[----:B------:R-:W-:Y:S01]  /*2280*/  VIADD R30, R30, 0xffffff80 ;  /* 0xffffff801e1e7836 */ /* 0x000fe20000000000 */
[----:B------:R-:W-:Y:S01]  /*2290*/  LOP3.LUT R56, R39, 0xfffffff8, RZ, 0xc0, !PT ;  /* 0xfffffff827387812 */ /* 0x000fe200078ec0ff */
[CC--:B------:R-:W-:Y:S01]  /*22a0*/  IMAD.WIDE.U32 R32, R187.reuse, R44.reuse, R188 ;  /* 0x0000002cbb207225 */ /* 0x0c0fe200078e00bc */
[----:B------:R-:W-:Y:S02]  /*22b0*/  LOP3.LUT R4, R4, R45, RZ, 0x3c, !PT ;  /* 0x0000002d04047212 */ /* 0x000fe400078e3cff */
[----:B------:R-:W-:Y:S01]  /*22c0*/  SHF.R.S32.HI R10, RZ, 0x1f, R30 ;  /* 0x0000001fff0a7819 */ /* 0x000fe2000001141e */
[----:B------:R-:W-:Y:S01]  /*22d0*/  IMAD.WIDE.U32 R34, R187, R44, R16 ;  /* 0x0000002cbb227225 */ /* 0x000fe200078e0010 */
[----:B------:R-:W-:-:S02]  /*22e0*/  SHF.R.S32.HI R59, RZ, 0x1f, R56 ;  /* 0x0000001fff3b7819 */ /* 0x000fc40000011438 */
[----:B------:R-:W-:Y:S01]  /*22f0*/  LEA.HI R10, R10, R30, RZ, 0x2 ;  /* 0x0000001e0a0a7211 */ /* 0x000fe200078f10ff */
[----:B------:R-:W-:Y:S02]  /*2300*/  IMAD.IADD R33, R33, 0x1, R13 ;  /* 0x0000000121217824 */ /* 0x000fe400078e020d */
[----:B------:R-:W-:Y:S01]  /*2310*/  IMAD.IADD R35, R13, 0x1, R35 ;  /* 0x000000010d237824 */ /* 0x000fe200078e0223 */
[----:B------:R-:W-:Y:S01]  /*2320*/  LOP3.LUT R10, R10, 0xfffffffc, RZ, 0xc0, !PT ;  /* 0xfffffffc0a0a7812 */ /* 0x000fe200078ec0ff */
[C---:B------:R-:W-:Y:S02]  /*2330*/  IMAD R7, R24.reuse, R5, R8 ;  /* 0x0000000518077224 */ /* 0x040fe400078e0208 */
[----:B------:R-:W-:-:S04]  /*2340*/  IMAD.WIDE.U32 R32, R24, R44, R32 ;  /* 0x0000002c18207225 */ /* 0x000fc800078e0020 */
[----:B------:R-:W-:Y:S02]  /*2350*/  IMAD.IADD R10, R30, 0x1, -R10 ;  /* 0x000000011e0a7824 */ /* 0x000fe400078e0a0a */
[----:B------:R-:W0:Y:S01]  /*2360*/  S2R R30, SR_TID.X ;  /* 0x00000000001e7919 */ /* 0x000e220000002100 */
[----:B------:R-:W-:-:S04]  /*2370*/  IMAD.WIDE.U32 R34, R24, R44, R34 ;  /* 0x0000002c18227225 */ /* 0x000fc800078e0022 */
[----:B------:R-:W-:Y:S02]  /*2380*/  IMAD R48, R10, 0x40, R187 ;  /* 0x000000400a307824 */ /* 0x000fe400078e02bb */
[----:B------:R-:W-:Y:S02]  /*2390*/  IMAD.IADD R0, R29, 0x1, R28 ;  /* 0x000000011d007824 */ /* 0x000fe400078e021c */
[----:B------:R-:W-:Y:S02]  /*23a0*/  IMAD.SHL.U32 R44, R44, 0x40, RZ ;  /* 0x000000402c2c7824 */ /* 0x000fe400078e00ff */
[----:B------:R-:W-:Y:S02]  /*23b0*/  VIADD R47, R12, 0x8 ;  /* 0x000000080c2f7836 */ /* 0x000fe40000000000 */
[----:B------:R-:W-:Y:S02]  /*23c0*/  IMAD.SHL.U32 R49, R49, 0x2, RZ ;  /* 0x0000000231317824 */ /* 0x000fe400078e00ff */
[----:B------:R-:W-:-:S02]  /*23d0*/  IMAD.IADD R51, R3, 0x1, R7 ;  /* 0x0000000103337824 */ /* 0x000fc400078e0207 */
[----:B------:R-:W-:Y:S02]  /*23e0*/  IMAD.IADD R52, R7, 0x1, R21 ;  /* 0x0000000107347824 */ /* 0x000fe400078e0215 */
[----:B------:R-:W-:Y:S02]  /*23f0*/  IMAD.IADD R53, R33, 0x1, R9 ;  /* 0x0000000121357824 */ /* 0x000fe400078e0209 */
[----:B------:R-:W-:Y:S02]  /*2400*/  IMAD.IADD R57, R9, 0x1, R35 ;  /* 0x0000000109397824 */ /* 0x000fe400078e0223 */
[----:B0-----:R-:W-:-:S05]  /*2410*/  VIADD R30, R30, 0xffffff80 ;  /* 0xffffff801e1e7836 */ /* 0x001fca0000000000 */
[----:B------:R-:W-:-:S04]  /*2420*/  SHF.R.S32.HI R10, RZ, 0x1f, R30 ;  /* 0x0000001fff0a7819 */ /* 0x000fc8000001141e */
[----:B------:R-:W-:-:S04]  /*2430*/  LEA.HI R10, R10, R30, RZ, 0x5 ;  /* 0x0000001e0a0a7211 */ /* 0x000fc800078f28ff */
[----:B------:R-:W-:-:S05]  /*2440*/  SHF.R.S32.HI R10, RZ, 0x5, R10 ;  /* 0x00000005ff0a7819 */ /* 0x000fca000001140a */
[----:B------:R-:W-:Y:S01]  /*2450*/  IMAD R50, R10, 0x200, R4 ;  /* 0x000002000a327824 */ /* 0x000fe200078e0204 */
[----:B------:R-:W-:-:S04]  /*2460*/  LOP3.LUT R4, R42, 0x38, R39, 0xf8, !PT ;  /* 0x000000382a047812 */ /* 0x000fc800078ef827 */
[----:B------:R-:W-:-:S05]  /*2470*/  LOP3.LUT R4, R4, R45, RZ, 0x3c, !PT ;  /* 0x0000002d04047212 */ /* 0x000fca00078e3cff */
[----:B------:R-:W-:Y:S01]  /*2480*/  IMAD R60, R10, 0x200, R4 ;  /* 0x000002000a3c7824 */ /* 0x000fe200078e0204 */
[----:B----4-:R-:W-:-:S07]  /*2490*/  SHF.R.S32.HI R58, RZ, 0x1f, R36 ;  /* 0x0000001fff3a7819 */ /* 0x010fce0000011424 */
.L_x_5417:
        /* <DEDUP_REMOVED lines=93> */
.L_x_5389:
[----:B------:R-:W-:Y:S05]  /*2a70*/  BSYNC B1 ;  /* 0x0000000000017941 */ /* 0x000fea0003800000 */
.L_x_5388:
[----:B------:R-:W-:Y:S01]  /*2a80*/  ISETP.NE.AND P5, PT, R186, 0x3, PT ;  /* 0x00000003ba00780c */ /* 0x000fe20003fa5270 */
[----:B0----5:R-:W-:Y:S02]  /*2a90*/  IMAD.MOV.U32 R4, RZ, RZ, R8 ;  /* 0x000000ffff047224 */ /* 0x021fe400078e0008 */
[----:B------:R-:W-:Y:S02]  /*2aa0*/  IMAD.MOV.U32 R5, RZ, RZ, R9 ;  /* 0x000000ffff057224 */ /* 0x000fe400078e0009 */
[----:B------:R-:W-:Y:S02]  /*2ab0*/  IMAD.MOV.U32 R6, RZ, RZ, R30 ;  /* 0x000000ffff067224 */ /* 0x000fe400078e001e */
[----:B------:R-:W-:Y:S01]  /*2ac0*/  IMAD.MOV.U32 R7, RZ, RZ, R31 ;  /* 0x000000ffff077224 */ /* 0x000fe200078e001f */
[----:B------:R-:W-:Y:S01]  /*2ad0*/  PRMT R78, R5, 0x5410, R4 ;  /* 0x00005410054e7816 */ /* 0x000fe20000000004 */
[----:B------:R-:W-:Y:S02]  /*2ae0*/  IMAD.MOV.U32 R4, RZ, RZ, R28 ;  /* 0x000000ffff047224 */ /* 0x000fe400078e001c */
        /* <DEDUP_REMOVED lines=10> */
.L_x_5390:
[----:B------:R-:W-:Y:S01]  /*2b90*/  IMAD R61, R185, 0x8, R18 ;  /* 0x00000008b93d7824 */ /* 0x000fe200078e0212 */
[----:B------:R-:W-:Y:S01]  /*2ba0*/  SHF.L.U32 R70, R191, 0x1f, RZ ;  /* 0x0000001fbf467819 */ /* 0x000fe200000006ff */
[----:B------:R-:W-:Y:S03]  /*2bb0*/  BSSY B1, `(.L_x_5391) ;  /* 0x0000003000017945 */ /* 0x000fe60003800000 */
[----:B------:R-:W0:Y:S02]  /*2bc0*/  SYNCS.PHASECHK.TRANS64.TRYWAIT P6, [R61+URZ+0x38890], R70 ;  /* 0x038890463d0075a7 */ /* 0x000e2400080c017f */
[----:B0-----:R-:W-:Y:S05]  /*2bd0*/  @!P6 BRA `(.L_x_5392) ;  /* 0x000001e000e0e947 */ /* 0x001fea0003800000 */
.L_x_5650:
[----:B------:R-:W-:Y:S05]  /*2be0*/  BSYNC B1 ;  /* 0x0000000000017941 */ /* 0x000fea0003800000 */
.L_x_5391:
[----:B------:R-:W-:-:S03]  /*2bf0*/  UMOV UR4, 0xffffffff ;  /* 0xffffffff00047882 */ /* 0x000fc60000000000 */
[----:B------:R-:W-:Y:S05]  /*2c00*/  BRA.DIV UR4, `(.L_x_5393) ;  /* 0x000001e204e87947 */ /* 0x000fea000b800000 */
[----:B------:R-:W1:Y:S04]  /*2c10*/  SHFL.IDX PT, R67, R67, RZ, 0x1c1f ;  /* 0x001c1fff43437589 */ /* 0x000e6800000e0000 */
[----:B------:R2:W3:Y:S02]  /*2c20*/  SHFL.IDX PT, R14, R68, RZ, 0x1c1f ;  /* 0x001c1fff440e7589 */ /* 0x0004e400000e0000 */
.L_x_5654:
        /* <DEDUP_REMOVED lines=11> */
[--C-:B------:R-:W-:Y:S01]  /*2ce0*/  SHF.R.U64 R72, R54, 0x10, R55.reuse ;  /* 0x0000001036487819 */ /* 0x100fe20000001237 */
[----:B------:R-:W-:Y:S01]  /*2cf0*/  IMAD.U32 R12, R6, 0x10000, RZ ;  /* 0x00010000060c7824 */ /* 0x000fe200078e00ff */
[----:B------:R-:W-:Y:S02]  /*2d00*/  SHF.R.U32.HI R74, RZ, 0x10, R55 ;  /* 0x00000010ff4a7819 */ /* 0x000fe40000011637 */
[----:B--2---:R-:W-:Y:S02]  /*2d10*/  SHF.R.U32.HI R68, RZ, 0x10, R31 ;  /* 0x00000010ff447819 */ /* 0x004fe4000001161f */
        /* <DEDUP_REMOVED lines=15> */
[----:B------:R-:W-:Y:S01]  /*2e10*/  FMUL.FTZ R76, R7, R54 ;  /* 0x00000036074c7220 */ /* 0x000fe20000410000 */
[----:B------:R-:W-:Y:S01]  /*2e20*/  LOP3.LUT R74, R74, 0xffff0000, RZ, 0xc0, !PT ;  /* 0xffff00004a4a7812 */ /* 0x000fe200078ec0ff */
[C---:B------:R-:W-:Y:S01]  /*2e30*/  FMUL.FTZ R7, R13.reuse, R75 ;  /* 0x0000004b0d077220 */ /* 0x040fe20000410000 */
[-C--:B------:R-:W-:Y:S01]  /*2e40*/  FMUL.FTZ R13, R13, R68.reuse ;  /* 0x000000440d0d7220 */ /* 0x080fe20000410000 */
[----:B------:R-:W-:Y:S01]  /*2e50*/  LOP3.LUT R55, R55, 0xffff0000, RZ, 0xc0, !PT ;  /* 0xffff000037377812 */ /* 0x000fe200078ec0ff */
[C---:B------:R-:W-:Y:S01]  /*2e60*/  IMAD.U32 R5, R4.reuse, 0x10000, RZ ;  /* 0x0001000004057824 */ /* 0x040fe200078e00ff */
[----:B------:R-:W-:Y:S01]  /*2e70*/  LOP3.LUT R4, R4, 0xffff0000, RZ, 0xc0, !PT ;  /* 0xffff000004047812 */ /* 0x000fe200078ec0ff */
[----:B------:R-:W-:Y:S01]  /*2e80*/  FFMA.FTZ R76, R6, R73, R76 ;  /* 0x00000049064c7223 */ /* 0x000fe2000001004c */
[C---:B------:R-:W-:Y:S01]  /*2e90*/  FFMA.FTZ R68, R12.reuse, R68, -R7 ;  /* 0x000000440c447223 */ /* 0x040fe20000010807 */
[----:B------:R-:W-:Y:S01]  /*2ea0*/  FFMA.FTZ R13, R12, R75, R13 ;  /* 0x0000004b0c0d7223 */ /* 0x000fe2000001000d */
[C---:B------:R-:W-:Y:S01]  /*2eb0*/  FMUL.FTZ R12, R30.reuse, R74 ;  /* 0x0000004a1e0c7220 */ /* 0x040fe20000410000 */
[----:B------:R-:W-:Y:S01]  /*2ec0*/  FMUL.FTZ R73, R30, R55 ;  /* 0x000000371e497220 */ /* 0x000fe20000410000 */
[----:B------:R-:W-:Y:S01]  /*2ed0*/  FFMA.FTZ R77, R6, R54, -R77 ;  /* 0x00000036064d7223 */ /* 0x000fe2000001084d */
        /* <DEDUP_REMOVED lines=12> */
.L_x_5398:
[----:B------:R-:W-:Y:S05]  /*2fa0*/  BSYNC B2 ;  /* 0x0000000000027941 */ /* 0x000fea0003800000 */
.L_x_5397:
[----:B0-----:R4:W-:Y:S02]  /*2fb0*/  ST.E.128 desc[UR40][R10.64], R4 ;  /* 0x000000040a007985 */ /* 0x0019e4000c101d28 */
.L_x_5396:
[----:B------:R-:W-:Y:S05]  /*2fc0*/  BSYNC B1 ;  /* 0x0000000000017941 */ /* 0x000fea0003800000 */
.L_x_5395:
        /* <DEDUP_REMOVED lines=58> */
.L_x_5400:
[----:B------:R-:W-:Y:S05]  /*3370*/  BSYNC B1 ;  /* 0x0000000000017941 */ /* 0x000fea0003800000 */
.L_x_5399:
[----:B-1----:R1:W-:Y:S01]  /*3380*/  ST.E.128 desc[UR40][R10.64], R4 ;  /* 0x000000040a007985 */ /* 0x0023e2000c101d28 */
[----:B------:R-:W-:Y:S05]  /*3390*/  BRA `(.L_x_5394) ;  /* 0x0000000c00a07947 */ /* 0x000fea0003800000 */
.L_x_5387:
        /* <DEDUP_REMOVED lines=39> */
.L_x_5401:
[----:B------:R-:W-:Y:S01]  /*3610*/  IMAD R61, R185, 0x8, R18 ;  /* 0x00000008b93d7824 */ /* 0x000fe200078e0212 */
[----:B------:R-:W-:Y:S01]  /*3620*/  SHF.L.U32 R70, R191, 0x1f, RZ ;  /* 0x0000001fbf467819 */ /* 0x000fe200000006ff */
[----:B------:R-:W-:Y:S03]  /*3630*/  BSSY B1, `(.L_x_5402) ;  /* 0x0000003000017945 */ /* 0x000fe60003800000 */
[----:B------:R-:W0:Y:S02]  /*3640*/  SYNCS.PHASECHK.TRANS64.TRYWAIT P6, [R61+URZ+0x38890], R70 ;  /* 0x038890463d0075a7 */ /* 0x000e2400080c017f */
[----:B0-----:R-:W-:Y:S05]  /*3650*/  @!P6 BRA `(.L_x_5403) ;  /* 0x000001d8009ce947 */ /* 0x001fea0003800000 */
.L_x_5655:
[----:B------:R-:W-:Y:S05]  /*3660*/  BSYNC B1 ;  /* 0x0000000000017941 */ /* 0x000fea0003800000 */
.L_x_5402:
[----:B------:R-:W-:-:S03]  /*3670*/  UMOV UR4, 0xffffffff ;  /* 0xffffffff00047882 */ /* 0x000fc60000000000 */
[----:B------:R-:W-:Y:S05]  /*3680*/  BRA.DIV UR4, `(.L_x_5404) ;  /* 0x000001da04a47947 */ /* 0x000fea000b800000 */
[----:B------:R-:W1:Y:S04]  /*3690*/  SHFL.IDX PT, R67, R67, RZ, 0x1c1f ;  /* 0x001c1fff43437589 */ /* 0x000e6800000e0000 */
[----:B------:R-:W2:Y:S02]  /*36a0*/  SHFL.IDX PT, R68, R68, RZ, 0x1c1f ;  /* 0x001c1fff44447589 */ /* 0x000ea400000e0000 */
.L_x_5659:
        /* <DEDUP_REMOVED lines=13> */
[----:B------:R-:W-:Y:S01]  /*3780*/  SHF.R.S32.HI R8, RZ, 0x4, R9 ;  /* 0x00000004ff087819 */ /* 0x000fe20000011409 */
[----:B------:R-:W-:Y:S01]  /*3790*/  IMAD.IADD R9, R60, 0x1, R69 ;  /* 0x000000013c097824 */ /* 0x000fe200078e0245 */
[----:B------:R-:W-:Y:S02]  /*37a0*/  LEA.HI R10, R10, R11, RZ, 0x5 ;  /* 0x0000000b0a0a7211 */ /* 0x000fe400078f28ff */
[----:B------:R-:W-:Y:S01]  /*37b0*/  LEA.HI.SX32 R8, R39, R8, 0x1d ;  /* 0x0000000827087211 */ /* 0x000fe200078feaff */
[----:B------:R-:W-:Y:S01]  /*37c0*/  IMAD R9, R9, 0x2, R18 ;  /* 0x0000000209097824 */ /* 0x000fe200078e0212 */
[----:B------:R-:W-:-:S03]  /*37d0*/  SHF.R.S32.HI R10, RZ, 0x5, R10 ;  /* 0x00000005ff0a7819 */ /* 0x000fc6000001140a */
        /* <DEDUP_REMOVED lines=101> */
.L_x_5406:
[----:B------:R-:W-:Y:S05]  /*3e30*/  BSYNC B1 ;  /* 0x0000000000017941 */ /* 0x000fea0003800000 */
.L_x_5405:
        /* <DEDUP_REMOVED lines=8> */
.L_x_5386:
[----:B------:R-:W-:-:S13]  /*3ec0*/  ISETP.NE.AND P5, PT, R186, 0x3, PT ;  /* 0x00000003ba00780c */ /* 0x000fda0003fa5270 */
[----:B------:R-:W-:Y:S05]  /*3ed0*/  @!P5 BRA `(.L_x_5407) ;  /* 0x000000000004d947 */ /* 0x000fea0003800000 */
[----:B------:R-:W-:Y:S01]  /*3ee0*/  BPT.TRAP 0x1 ;  /* 0x000000040000795c */ /* 0x000fe20000300000 */
.L_x_5407:
[----:B------:R-:W-:Y:S01]  /*3ef0*/  IMAD R61, R185, 0x8, R18 ;  /* 0x00000008b93d7824 */ /* 0x000fe200078e0212 */
[----:B------:R-:W-:Y:S01]  /*3f00*/  SHF.L.U32 R70, R191, 0x1f, RZ ;  /* 0x0000001fbf467819 */ /* 0x000fe200000006ff */
[----:B------:R-:W-:Y:S01]  /*3f10*/  BSSY B1, `(.L_x_5408) ;  /* 0x0000004000017945 */ /* 0x000fe20003800000 */
[----:B------:R-:W-:Y:S02]  /*3f20*/  SHF.R.S32.HI R65, RZ, 0x1f, R63 ;  /* 0x0000001fff417819 */ /* 0x000fe4000001143f */
[----:B------:R-:W0:Y:S02]  /*3f30*/  SYNCS.PHASECHK.TRANS64.TRYWAIT P0, [R61+URZ+0x38890], R70 ;  /* 0x038890463d0075a7 */ /* 0x000e24000800017f */
[----:B0-----:R-:W-:Y:S05]  /*3f40*/  @!P0 BRA `(.L_x_5409) ;  /* 0x000001d000c08947 */ /* 0x001fea0003800000 */
.L_x_5660:
[----:B------:R-:W-:Y:S05]  /*3f50*/  BSYNC B1 ;  /* 0x0000000000017941 */ /* 0x000fea0003800000 */
.L_x_5408:
        /* <DEDUP_REMOVED lines=26> */
.L_x_5664:
        /* <DEDUP_REMOVED lines=18> */
.L_x_5394:
[----:B------:R-:W-:Y:S05]  /*4220*/  BSYNC B0 ;  /* 0x0000000000007941 */ /* 0x000fea0003800000 */
.L_x_5385:
        /* <DEDUP_REMOVED lines=8> */
[----:B------:R-:W-:Y:S01]  /*42b0*/  BSSY B0, `(.L_x_5411) ;  /* 0x0000009000007945 */ /* 0x000fe20003800000 */
[----:B-1----:R-:W-:Y:S01]  /*42c0*/  LOP3.LUT R4, R4, 0x7f, RZ, 0xc0, !PT ;  /* 0x0000007f04047812 */ /* 0x002fe200078ec0ff */
[----:B---3--:R1:W-:Y:S03]  /*42d0*/  BAR.SYNC.DEFER_BLOCKING R47, 0x80 ;  /* 0x0002002f0000751d */ /* 0x0083e60000010000 */
[----:B------:R-:W-:-:S13]  /*42e0*/  ISETP.NE.AND P0, PT, R4, RZ, PT ;  /* 0x000000ff0400720c */ /* 0x000fda0003f05270 */
[----:B------:R-:W-:-:S05]  /*42f0*/  @!P0 VIADD R4, R61, 0x388a0 ;  /* 0x000388a03d048836 */ /* 0x000fca0000000000 */
[----:B------:R-:W-:-:S04]  /*4300*/  @!P0 PRMT R4, RZ, 0x654, R4 ;  /* 0x00000654ff048816 */ /* 0x000fc80000000004 */
[----:B------:R1:W-:Y:S01]  /*4310*/  @!P0 SYNCS.ARRIVE.TRANS64.RED.A1T0 RZ, [R4+URZ], RZ ;  /* 0x000000ff04ff89a7 */ /* 0x0003e2000810043f */
[----:B------:R-:W-:Y:S05]  /*4320*/  @!P5 BRA `(.L_x_5412) ;  /* 0x000000000004d947 */ /* 0x000fea0003800000 */
[----:B------:R-:W-:Y:S01]  /*4330*/  BPT.TRAP 0x1 ;  /* 0x000000040000795c */ /* 0x000fe20000300000 */
.L_x_5412:
[----:B------:R-:W-:Y:S05]  /*4340*/  BSYNC B0 ;  /* 0x0000000000007941 */ /* 0x000fea0003800000 */
.L_x_5411:
[----:B------:R-:W3:Y:S01]  /*4350*/  SYNCS.PHASECHK.TRANS64.TRYWAIT P5, [R61+URZ+0x388b0], R70 ;  /* 0x0388b0463d0075a7 */ /* 0x000ee200080a017f */
[----:B------:R-:W-:Y:S04]  /*4360*/  BSSY B0, `(.L_x_5413) ;  /* 0x0000002000007945 */ /* 0x000fe80003800000 */
[----:B---3--:R-:W-:Y:S05]  /*4370*/  @!P5 BRA `(.L_x_5414) ;  /* 0x000001d0000cd947 */ /* 0x008fea0003800000 */
.L_x_5665:
[----:B------:R-:W-:Y:S05]  /*4380*/  BSYNC B0 ;  /* 0x0000000000007941 */ /* 0x000fea0003800000 */
.L_x_5413:
        /* <DEDUP_REMOVED lines=23> */
[----:B------:R-:W5:Y:S01]  /*4500*/  LDL R31, [R1+0x10] ;  /* 0x00001000011f7983 */ /* 0x000f620000100800 */
[----:B------:R-:W-:-:S03]  /*4510*/  ULDC UR4, c[0x0][0x320] ;  /* 0x0000c80000047ab9 */ /* 0x000fc60000000800 */
[----:B------:R-:W3:Y:S04]  /*4520*/  LDL R12, [R1+0x14] ;  /* 0x00001400010c7983 */ /* 0x000ee80000100800 */
[----:B------:R-:W3:Y:S01]  /*4530*/  LDL R30, [R1+0x18] ;  /* 0x00001800011e7983 */ /* 0x000ee20000100800 */
[----:B------:R-:W-:Y:S01]  /*4540*/  ISETP.GE.AND P6, PT, R16, UR4, PT ;  /* 0x0000000410007c0c */ /* 0x000fe2000bfc6270 */
[----:B------:R-:W-:Y:S01]  /*4550*/  IMAD R9, R185, 0x8000, R50 ;  /* 0x00008000b9097824 */ /* 0x000fe200078e0232 */
[----:B------:R-:W-:Y:S01]  /*4560*/  LOP3.LUT P5, RZ, R192, 0x4, RZ, 0xc0, !PT ;  /* 0x00000004c0ff7812 */ /* 0x000fe200078ac0ff */
[----:B--2---:R-:W2:Y:S02]  /*4570*/  LDL R29, [R1+0x1c] ;  /* 0x00001c00011d7983 */ /* 0x004ea40000100800 */
[----:B------:R-:W-:-:S02]  /*4580*/  IMAD R10, R9, 0x2, R18 ;  /* 0x00000002090a7824 */ /* 0x000fc400078e0212 */
[----:B------:R-:W2:Y:S04]  /*4590*/  LDL R28, [R1+0x20] ;  /* 0x00002000011c7983 */ /* 0x000ea80000100800 */
[----:B------:R-:W2:Y:S01]  /*45a0*/  LDL R14, [R1+0x24] ;  /* 0x00002400010e7983 */ /* 0x000ea20000100800 */
[----:B------:R-:W-:-:S03]  /*45b0*/  VIADD R15, R9, 0x20 ;  /* 0x00000020090f7836 */ /* 0x000fc60000000000 */
[----:B------:R-:W0:Y:S01]  /*45c0*/  @!P6 LDS.128 R4, [R10+0x400] ;  /* 0x000400000a04e984 */ /* 0x000e220000000c00 */
[----:B------:R-:W-:Y:S01]  /*45d0*/  @P5 VIADD R15, R9, 0xffffffe0 ;  /* 0xffffffe0090f5836 */ /* 0x000fe20000000000 */
[C---:B-1----:R-:W-:Y:S02]  /*45e0*/  @!P6 LEA R8, P5, R16.reuse, R13, 0x1 ;  /* 0x0000000d1008e211 */ /* 0x042fe400078a08ff */
[----:B------:R-:W2:Y:S01]  /*45f0*/  LDL R62, [R1+0x2c] ;  /* 0x00002c00013e7983 */ /* 0x000ea20000100800 */
[----:B------:R-:W-:Y:S01]  /*4600*/  IMAD R15, R15, 0x2, R18 ;  /* 0x000000020f0f7824 */ /* 0x000fe200078e0212 */
[----:B----4-:R-:W-:Y:S02]  /*4610*/  @!P6 LEA.HI.X R9, R16, R11, R17, 0x1, P5 ;  /* 0x0000000b1009e211 */ /* 0x010fe400028f0c11 */
[C---:B------:R-:W-:Y:S01]  /*4620*/  ISETP.GE.AND P5, PT, R184.reuse, UR4, PT ;  /* 0x00000004b8007c0c */ /* 0x040fe2000bfa6270 */
[----:B------:R-:W4:Y:S04]  /*4630*/  LDL R55, [R1+0x30] ;  /* 0x0000300001377983 */ /* 0x000f280000100800 */
[----:B------:R-:W4:Y:S04]  /*4640*/  LDL R54, [R1+0x34] ;  /* 0x0000340001367983 */ /* 0x000f280000100800 */
[----:B0-----:R0:W-:Y:S04]  /*4650*/  @!P6 ST.E.128 desc[UR40][R8.64], R4 ;  /* 0x000000040800e985 */ /* 0x0011e8000c101d28 */
        /* <DEDUP_REMOVED lines=25> */
[----:B--2---:R-:W-:Y:S01]  /*47f0*/  @!P5 IMAD.X R9, R11, 0x1, R29, P6 ;  /* 0x000000010b09d824 */ /* 0x004fe200030e061d */
[C---:B------:R-:W-:Y:S01]  /*4800*/  ISETP.GE.AND P6, PT, R220.reuse, UR4, PT ;  /* 0x00000004dc007c0c */ /* 0x040fe2000bfc6270 */
[----:B------:R-:W2:Y:S04]  /*4810*/  LDL R29, [R1+0x4] ;  /* 0x00000400011d7983 */ /* 0x000ea80000100800 */
[----:B-1----:R0:W-:Y:S08]  /*4820*/  @!P5 ST.E.128 desc[UR40][R8.64], R4 ;  /* 0x000000040800d985 */ /* 0x0021f0000c101d28 */
[----:B------:R-:W1:Y:S01]  /*4830*/  @!P6 LDS.128 R4, [R10+0x6400] ;  /* 0x006400000a04e984 */ /* 0x000e620000000c00 */
[----:B0-----:R-:W-:-:S05]  /*4840*/  @!P6 LEA R8, P5, R220, R13, 0x1 ;  /* 0x0000000ddc08e211 */ /* 0x001fca00078a08ff */
[----:B------:R-:W-:Y:S01]  /*4850*/  @!P6 IMAD.X R9, R11, 0x1, R28, P5 ;  /* 0x000000010b09e824 */ /* 0x000fe200028e061c */
[C---:B------:R-:W-:Y:S01]  /*4860*/  ISETP.GE.AND P5, PT, R219.reuse, UR4, PT ;  /* 0x00000004db007c0c */ /* 0x040fe2000bfa6270 */
[----:B------:R-:W2:Y:S04]  /*4870*/  LDL R28, [R1+0x40] ;  /* 0x00004000011c7983 */ /* 0x000ea80000100800 */
[----:B-1----:R0:W-:Y:S08]  /*4880*/  @!P6 ST.E.128 desc[UR40][R8.64], R4 ;  /* 0x000000040800e985 */ /* 0x0021f0000c101d28 */
[----:B------:R-:W1:Y:S01]  /*4890*/  @!P5 LDS.128 R4, [R15+0x6400] ;  /* 0x006400000f04d984 */ /* 0x000e620000000c00 */
[----:B0-----:R-:W-:-:S05]  /*48a0*/  @!P5 LEA R8, P6, R219, R13, 0x1 ;  /* 0x0000000ddb08d211 */ /* 0x001fca00078c08ff */
[----:B------:R-:W-:Y:S02]  /*48b0*/  @!P5 IMAD.X R9, R11, 0x1, R14, P6 ;  /* 0x000000010b09d824 */ /* 0x000fe400030e060e */
[----:B------:R-:W2:Y:S01]  /*48c0*/  LDL R14, [R1] ;  /* 0x00000000010e7983 */ /* 0x000ea20000100800 */
        /* <DEDUP_REMOVED lines=31> */
[----:B--2---:R-:W-:-:S04]  /*4ac0*/  ISETP.GE.AND P6, PT, R29, UR4, PT ;  /* 0x000000041d007c0c */ /* 0x004fc8000bfc6270 */
        /* <DEDUP_REMOVED lines=10> */
.L_x_5416:
[----:B------:R-:W-:Y:S05]  /*4b70*/  BSYNC B0 ;  /* 0x0000000000007941 */ /* 0x000fea0003800000 */
.L_x_5415:
[----:B------:R-:W-:Y:S01]  /*4b80*/  @!PT LDS RZ, [RZ] ;  /* 0x00000000fffff984 */ /* 0x000fe20000000800 */
[----:B------:R-:W-:Y:S01]  /*4b90*/  @!PT LDS RZ, [RZ] ;  /* 0x00000000fffff984 */ /* 0x000fe20000000800 */
[----:B------:R-:W-:Y:S01]  /*4ba0*/  @!PT LDS RZ, [RZ] ;  /* 0x00000000fffff984 */ /* 0x000fe20000000800 */
[----:B------:R-:W-:Y:S01]  /*4bb0*/  @!PT LDS RZ, [RZ] ;  /* 0x00000000fffff984 */ /* 0x000fe20000000800 */
[----:B------:R5:W-:Y:S06]  /*4bc0*/  MEMBAR.ALL.CTA ;  /* 0x0000000000007992 */ /* 0x000bec0000008000 */
[----:B-----5:R-:W5:Y:S01]  /*4bd0*/  FENCE.VIEW.ASYNC.S ;  /* 0x00000000000073c6 */ /* 0x020f620000000000 */
[----:B------:R-:W-:Y:S02]  /*4be0*/  VIADD R185, R185, 0x1 ;  /* 0x00000001b9b97836 */ /* 0x000fe40000000000 */
[----:B0--3--:R-:W-:Y:S01]  /*4bf0*/  @!P0 VIADD R61, R61, 0x388c0 ;  /* 0x000388c03d3d8836 */ /* 0x009fe20000000000 */
        /* <DEDUP_REMOVED lines=9> */
.L_x_5380:
[----:B------:R-:W3:Y:S01]  /*4c90*/  LDL R4, [R1+0x68] ;  /* 0x0000680001047983 */ /* 0x000ee20000100800 */
[----:B------:R-:W-:Y:S01]  /*4ca0*/  BSSY B0, `(.L_x_5418) ;  /* 0x0000005000007945 */ /* 0x000fe20003800000 */
[----:B---3--:R-:W-:-:S03]  /*4cb0*/  ISETP.NE.AND P1, PT, R4, 0x1, PT ;  /* 0x000000010400780c */ /* 0x008fc60003f25270 */
[----:B------:R-:W-:Y:S10]  /*4cc0*/  @P0 BRA `(.L_x_5419) ;  /* 0x0000000000080947 */ /* 0x000ff40003800000 */
[----:B------:R-:W3:Y:S02]  /*4cd0*/  FENCE.VIEW.ASYNC.G ;  /* 0x00000000000073c6 */ /* 0x000ee40000000100 */
[----:B---3--:R-:W-:Y:S06]  /*4ce0*/  BAR.ARV 0xc, 0x180 ;  /* 0x0306000000007b1d */ /* 0x008fec0000002000 */
.L_x_5419:
[----:B------:R-:W-:Y:S05]  /*4cf0*/  BSYNC B0 ;  /* 0x0000000000007941 */ /* 0x000fea0003800000 */
.L_x_5418:
[----:B------:R-:W-:Y:S04]  /*4d00*/  BSSY B7, `(.L_x_5420) ;  /* 0x00010a3000077945 */ /* 0x000fe80003800000 */
[----:B------:R-:W-:Y:S05]  /*4d10*/  @!P1 BRA `(.L_x_5421) ;  /* 0x0000001c00b09947 */ /* 0x000fea0003800000 */
[----:B------:R-:W3:Y:S01]  /*4d20*/  LDC R0, c[0x0][0x448] ;  /* 0x00011200ff007b82 */ /* 0x000ee20000000800 */
[----:B------:R-:W-:Y:S01]  /*4d30*/  VIADD R3, R212, 0x3f ;  /* 0x0000003fd4037836 */ /* 0x000fe20000000000 */
        /* <DEDUP_REMOVED lines=22> */
[----:B---3--:R-:W-:-:S02]  /*4ea0*/  ISETP.NE.AND P0, PT, R0, 0x1, PT ;  /* 0x000000010000780c */ /* 0x008fc40003f05270 */
        /* <DEDUP_REMOVED lines=12> */
[----:B------:R-:W3:Y:S01]  /*4f70*/  @P0 LDC R0, c[0x0][0x44c] ;  /* 0x00011300ff000b82 */ /* 0x000ee20000000800 */
[----:B------:R-:W-:Y:S02]  /*4f80*/  CS2R R86, SRZ ;  /* 0x0000000000567805 */ /* 0x000fe4000001ff00 */
[----:B------:R-:W-:Y:S01]  /*4f90*/  CS2R R84, SRZ ;  /* 0x0000000000547805 */ /* 0x000fe2000001ff00 */
[----:B------:R-:W-:Y:S01]  /*4fa0*/  IMAD.MOV.U32 R83, RZ, RZ, RZ ;  /* 0x000000ffff537224 */ /* 0x000fe200078e00ff */
[----:B------:R-:W-:-:S02]  /*4fb0*/  CS2R R32, SRZ ;  /* 0x0000000000207805 */ /* 0x000fc4000001ff00 */
[----:B------:R-:W-:Y:S02]  /*4fc0*/  CS2R R80, SRZ ;  /* 0x0000000000507805 */ /* 0x000fe4000001ff00 */
[----:B------:R-:W-:Y:S02]  /*4fd0*/  CS2R R78, SRZ ;  /* 0x00000000004e7805 */ /* 0x000fe4000001ff00 */
[----:B------:R-:W-:Y:S01]  /*4fe0*/  CS2R R76, SRZ ;  /* 0x00000000004c7805 */ /* 0x000fe2000001ff00 */
[----:B------:R-:W4:Y:S01]  /*4ff0*/  @P0 LDC R5, c[0x0][0x450] ;  /* 0x00011400ff050b82 */ /* 0x000f220000000800 */
[----:B------:R-:W-:Y:S01]  /*5000*/  IMAD.MOV.U32 R75, RZ, RZ, RZ ;  /* 0x000000ffff4b7224 */ /* 0x000fe200078e00ff */
[----:B--2---:R-:W-:Y:S02]  /*5010*/  CS2R R28, SRZ ;  /* 0x00000000001c7805 */ /* 0x004fe4000001ff00 */
[----:B------:R-:W-:Y:S01]  /*5020*/  CS2R R72, SRZ ;  /* 0x0000000000487805 */ /* 0x000fe2000001ff00 */
[----:B------:R-:W-:Y:S01]  /*5030*/  IMAD.MOV.U32 R71, RZ, RZ, RZ ;  /* 0x000000ffff477224 */ /* 0x000fe200078e00ff */
[----:B------:R-:W-:-:S02]  /*5040*/  CS2R R14, SRZ ;  /* 0x00000000000e7805 */ /* 0x000fc4000001ff00 */
[----:B------:R-:W-:Y:S01]  /*5050*/  CS2R R68, SRZ ;  /* 0x0000000000447805 */ /* 0x000fe2000001ff00 */
[----:B------:R-:W-:Y:S01]  /*5060*/  IMAD.MOV.U32 R67, RZ, RZ, RZ ;  /* 0x000000ffff437224 */ /* 0x000fe200078e00ff */
[----:B-1----:R-:W-:Y:S02]  /*5070*/  CS2R R12, SRZ ;  /* 0x00000000000c7805 */ /* 0x002fe4000001ff00 */
[----:B------:R-:W-:Y:S02]  /*5080*/  CS2R R64, SRZ ;  /* 0x0000000000407805 */ /* 0x000fe4000001ff00 */
[----:B------:R-:W-:Y:S02]  /*5090*/  CS2R R62, SRZ ;  /* 0x00000000003e7805 */ /* 0x000fe4000001ff00 */
[----:B0-----:R-:W-:Y:S02]  /*50a0*/  CS2R R60, SRZ ;  /* 0x00000000003c7805 */ /* 0x001fe4000001ff00 */
[----:B------:R-:W-:-:S02]  /*50b0*/  CS2R R58, SRZ ;  /* 0x00000000003a7805 */ /* 0x000fc4000001ff00 */
[----:B------:R-:W-:Y:S02]  /*50c0*/  CS2R R156, SRZ ;  /* 0x00000000009c7805 */ /* 0x000fe4000001ff00 */
[----:B------:R-:W-:Y:S02]  /*50d0*/  CS2R R158, SRZ ;  /* 0x00000000009e7805 */ /* 0x000fe4000001ff00 */
[----:B------:R-:W-:Y:S01]  /*50e0*/  CS2R R54, SRZ ;  /* 0x0000000000367805 */ /* 0x000fe2000001ff00 */
[----:B---3--:R-:W-:Y:S01]  /*50f0*/  @P0 IMAD.HI.U32 R0, R3, R0, RZ ;  /* 0x0000000003000227 */ /* 0x008fe200078e00ff */
[----:B------:R-:W-:Y:S02]  /*5100*/  CS2R R160, SRZ ;  /* 0x0000000000a07805 */ /* 0x000fe4000001ff00 */
[----:B------:R-:W-:Y:S02]  /*5110*/  CS2R R50, SRZ ;  /* 0x0000000000327805 */ /* 0x000fe4000001ff00 */
[----:B------:R-:W-:-:S02]  /*5120*/  CS2R R46, SRZ ;  /* 0x00000000002e7805 */ /* 0x000fc4000001ff00 */
[----:B------:R-:W-:Y:S02]  /*5130*/  CS2R R42, SRZ ;  /* 0x00000000002a7805 */ /* 0x000fe4000001ff00 */
[----:B------:R-:W-:Y:S01]  /*5140*/  CS2R R154, SRZ ;  /* 0x00000000009a7805 */ /* 0x000fe2000001ff00 */
[----:B------:R-:W-:Y:S01]  /*5150*/  IMAD.MOV.U32 R39, RZ, RZ, RZ ;  /* 0x000000ffff277224 */ /* 0x000fe200078e00ff */
[----:B----4-:R-:W-:Y:S02]  /*5160*/  CS2R R10, SRZ ;  /* 0x00000000000a7805 */ /* 0x010fe4000001ff00 */
[----:B------:R-:W-:Y:S01]  /*5170*/  @P0 SHF.R.U32.HI R3, RZ, R5, R0 ;  /* 0x00000005ff030219 */ /* 0x000fe20000011600 */
[----:B------:R-:W-:Y:S01]  /*5180*/  IMAD.MOV.U32 R35, RZ, RZ, RZ ;  /* 0x000000ffff237224 */ /* 0x000fe200078e00ff */
[----:B------:R-:W-:Y:S02]  /*5190*/  PLOP3.LUT P0, PT, PT, PT, PT, 0x80, 0x0 ;  /* 0x000000000000781c */ /* 0x000fe40003f0f070 */
[----:B------:R-:W-:-:S02]  /*51a0*/  CS2R R8, SRZ ;  /* 0x0000000000087805 */ /* 0x000fc4000001ff00 */
[----:B------:R-:W-:Y:S01]  /*51b0*/  CS2R R152, SRZ ;  /* 0x0000000000987805 */ /* 0x000fe2000001ff00 */
[----:B------:R-:W-:Y:S01]  /*51c0*/  IMAD.IADD R3, R38, 0x1, R3 ;  /* 0x0000000126037824 */ /* 0x000fe200078e0203 */
[----:B------:R-:W-:Y:S01]  /*51d0*/  CS2R R6, SRZ ;  /* 0x0000000000067805 */ /* 0x000fe2000001ff00 */
[----:B------:R-:W-:Y:S02]  /*51e0*/  IMAD.MOV.U32 R31, RZ, RZ, RZ ;  /* 0x000000ffff1f7224 */ /* 0x000fe400078e00ff */
[----:B------:R-:W-:Y:S01]  /*51f0*/  IMAD.MOV.U32 R5, RZ, RZ, RZ ;  /* 0x000000ffff057224 */ /* 0x000fe200078e00ff */
[----:B------:R-:W-:-:S04]  /*5200*/  SHF.R.S32.HI R0, RZ, 0x1f, R3 ;  /* 0x0000001fff007819 */ /* 0x000fc80000011403 */
[----:B------:R-:W-:Y:S02]  /*5210*/  LEA.HI R0, R0, R3, RZ, 0x6 ;  /* 0x0000000300007211 */ /* 0x000fe400078f30ff */
[----:B------:R-:W-:Y:S02]  /*5220*/  CS2R R2, SRZ ;  /* 0x0000000000027805 */ /* 0x000fe4000001ff00 */
[----:B------:R-:W-:-:S04]  /*5230*/  SHF.R.S32.HI R0, RZ, 0x6, R0 ;  /* 0x00000006ff007819 */ /* 0x000fc80000011400 */
[----:B------:R-:W-:Y:S01]  /*5240*/  VIMNMX R4, R169, R0, PT ;  /* 0x00000000a9047248 */ /* 0x000fe20003fe0100 */
[----:B------:R-:W-:-:S03]  /*5250*/  IMAD.MOV.U32 R0, RZ, RZ, RZ ;  /* 0x000000ffff007224 */ /* 0x000fc600078e00ff */
[----:B------:R-:W-:-:S13]  /*5260*/  ISETP.GE.AND P1, PT, R4, 0x1, PT ;  /* 0x000000010400780c */ /* 0x000fda0003f26270 */
        /* <DEDUP_REMOVED lines=25> */
[----:B------:R-:W-:Y:S01]  /*5400*/  LOP3.LUT R0, R3, 0x3fff, RZ, 0xc0, !PT ;  /* 0x00003fff03007812 */ /* 0x000fe200078ec0ff */
[----:B------:R-:W-:Y:S01]  /*5410*/  IMAD.MOV.U32 R3, RZ, RZ, 0x40000040 ;  /* 0x40000040ff037424 */ /* 0x000fe200078e00ff */
[C---:B------:R-:W-:Y:S01]  /*5420*/  R2UR UR4, R2.reuse ;  /* 0x00000000020472ca */ /* 0x040fe200000e0000 */
[----:B------:R-:W-:Y:S01]  /*5430*/  VIADD R10, R2, 0x2 ;  /* 0x00000002020a7836 */ /* 0x000fe20000000000 */
[----:B------:R-:W-:-:S02]  /*5440*/  LOP3.LUT R0, R0, 0x2000000, RZ, 0xfc, !PT ;  /* 0x0200000000007812 */ /* 0x000fc400078efcff */
[----:B------:R-:W-:-:S03]  /*5450*/  R2UR UR5, R3 ;  /* 0x00000000030572ca */ /* 0x000fc600000e0000 */
[----:B------:R-:W-:-:S04]  /*5460*/  IMAD R6, R19, 0x1000, R0 ;  /* 0x0000100013067824 */ /* 0x000fc800078e0200 */
[C---:B------:R-:W-:Y:S01]  /*5470*/  VIADD R8, R6.reuse, 0x80 ;  /* 0x0000008006087836 */ /* 0x040fe20000000000 */
[----:B------:R-:W-:-:S13]  /*5480*/  R2UR UR6, R6 ;  /* 0x00000000060672ca */ /* 0x000fda00000e0000 */
        /* <DEDUP_REMOVED lines=35> */
.L_x_5423:
        /* <DEDUP_REMOVED lines=8> */
.L_x_5427:
[----:B------:R-:W-:Y:S01]  /*5740*/  BAR.SYNC.DEFER_BLOCKING 0xe, 0x100 ;  /* 0x0384000000007b1d */ /* 0x000fe20000010000 */
[C---:B-1----:R-:W-:Y:S01]  /*5750*/  IMAD R4, R19.reuse, 0x40, R194 ;  /* 0x0000004013047824 */ /* 0x042fe200078e02c2 */
[----:B------:R-:W-:Y:S01]  /*5760*/  R2UR UR4, R2 ;  /* 0x00000000020472ca */ /* 0x000fe200000e0000 */
[----:B------:R-:W-:Y:S01]  /*5770*/  VIADD R19, R19, 0x1 ;  /* 0x0000000113137836 */ /* 0x000fe20000000000 */
[----:B------:R-:W-:Y:S01]  /*5780*/  R2UR UR5, R3 ;  /* 0x00000000030572ca */ /* 0x000fe200000e0000 */
[----:B------:R-:W-:Y:S01]  /*5790*/  IMAD R4, R4, 0x4, R18 ;  /* 0x0000000404047824 */ /* 0x000fe200078e0212 */
[C---:B------:R-:W-:Y:S01]  /*57a0*/  ISETP.GT.AND P1, PT, R14.reuse, RZ, PT ;  /* 0x000000ff0e00720c */ /* 0x040fe20003f24270 */
[----:B------:R-:W-:Y:S01]  /*57b0*/  IMAD.MOV.U32 R13, RZ, RZ, 0x40000040 ;  /* 0x40000040ff0d7424 */ /* 0x000fe200078e00ff */
[----:B------:R-:W-:Y:S01]  /*57c0*/  ISETP.NE.AND P0, PT, R19, 0x2, PT ;  /* 0x000000021300780c */ /* 0x000fe20003f05270 */
[----:B------:R-:W-:-:S03]  /*57d0*/  VIADD R14, R14, 0xffffffff ;  /* 0xffffffff0e0e7836 */ /* 0x000fc60000000000 */
        /* <DEDUP_REMOVED lines=132> */
[----:B------:R-:W-:Y:S02]  /*6020*/  IMAD.MOV.U32 R5, RZ, RZ, 0x40000040 ;  /* 0x40000040ff057424 */ /* 0x000fe400078e00ff */
[C---:B------:R-:W-:Y:S01]  /*6030*/  VIADD R12, R4.reuse, 0x80 ;  /* 0x00000080040c7836 */ /* 0x040fe20000000000 */
[----:B------:R-:W-:Y:S01]  /*6040*/  R2UR UR6, R4 ;  /* 0x00000000040672ca */ /* 0x000fe200000e0000 */
[----:B------:R-:W-:Y:S01]  /*6050*/  WARPGROUP.ARRIVE ;  /* 0x00000000000079c5 */ /* 0x000fe20000000000 */
[----:B------:R-:W-:Y:S01]  /*6060*/  R2UR UR7, R5 ;  /* 0x00000000050772ca */ /* 0x000fe200000e0000 */
[----:B------:R-:W-:-:S12]  /*6070*/  IMAD.MOV.U32 R5, RZ, RZ, 0x40000040 ;  /* 0x40000040ff057424 */ /* 0x000fd800078e00ff */
        /* <DEDUP_REMOVED lines=23> */
[----:B------:R-:W-:Y:S02]  /*61f0*/  R2UR UR5, R7 ;  /* 0x00000000070572ca */ /* 0x000fe400000e0000 */
[----:B------:R-:W-:-:S04]  /*6200*/  SEL R4, RZ, 0x1, P0 ;  /* 0x00000001ff047807 */ /* 0x000fc80000000000 */
[----:B------:R-:W-:Y:S01]  /*6210*/  LOP3.LUT R23, R23, R4, RZ, 0x3c, !PT ;  /* 0x0000000417177212 */ /* 0x000fe200078e3cff */
[----:B------:R-:W-:Y:S02]  /*6220*/  WARPGROUP.DEPBAR.LE gsb0, 0x0 ;  /* 0x00008000000079c5 */ /* 0x000fe40000010000 */
[----:B------:R-:W-:-:S12]  /*6230*/  WARPGROUP.ARRIVE ;  /* 0x00000000000079c5 */ /* 0x000fd80000000000 */
[----:B------:R-:W-:Y:S03]  /*6240*/  HGMMA.64x256x16.F32.BF16 R24, gdesc[UR4].tnspB, R24, gsb0 ;  /* 0x43e00000041879f0 */ /* 0x000fe60008001818 */
[----:B------:R-:W-:Y:S02]  /*6250*/  WARPGROUP.DEPBAR.LE gsb0, 0x0 ;  /* 0x00008000000079c5 */ /* 0x000fe40000010000 */
[----:B------:R-:W-:Y:S06]  /*6260*/  BAR.ARV 0xf, 0x100 ;  /* 0x03c4000000007b1d */ /* 0x000fec0000002000 */
[----:B------:R-:W-:Y:S05]  /*6270*/  @!P2 BRA `(.L_x_5426) ;  /* 0x000000000004a947 */ /* 0x000fea0003800000 */
[----:B------:R-:W-:Y:S01]  /*6280*/  BPT.TRAP 0x1 ;  /* 0x000000040000795c */ /* 0x000fe20000300000 */
.L_x_5426:
[----:B------:R-:W-:-:S04]  /*6290*/  IMAD R4, R19, 0x8, R18 ;  /* 0x0000000813047824 */ /* 0x000fc800078e0212 */
[----:B------:R-:W-:-:S05]  /*62a0*/  VIADD R4, R4, 0x38860 ;  /* 0x0003886004047836 */ /* 0x000fca0000000000 */
[----:B------:R-:W-:-:S04]  /*62b0*/  PRMT R4, R190, 0x654, R4 ;  /* 0x00000654be047816 */ /* 0x000fc80000000004 */
[----:B------:R1:W-:Y:S01]  /*62c0*/  SYNCS.ARRIVE.TRANS64.RED.A1T0 RZ, [R4+URZ], RZ ;  /* 0x000000ff04ff79a7 */ /* 0x0003e2000810043f */
[----:B------:R-:W-:Y:S05]  /*62d0*/  @P1 BRA `(.L_x_5427) ;  /* 0xfffffff400181947 */ /* 0x000fea000383ffff */
.L_x_5425:
[----:B------:R-:W-:Y:S05]  /*62e0*/  BSYNC B0 ;  /* 0x0000000000007941 */ /* 0x000fea0003800000 */
.L_x_5424:
        /* <DEDUP_REMOVED lines=8> */
[----:B------:R-:W0:Y:S01]  /*6370*/  LDS R0, [R3+0x38420] ;  /* 0x0384200003007984 */ /* 0x000e220000000800 */
[-C--:B--2---:R-:W-:Y:S01]  /*6380*/  FMUL.FTZ R155, R28, R2.reuse ;  /* 0x000000021c9b7220 */ /* 0x084fe20000410000 */
        /* <DEDUP_REMOVED lines=129> */
[----:B------:R-:W-:-:S02]  /*6ba0*/  IMAD.MOV.U32 R2, RZ, RZ, RZ ;  /* 0x000000ffff027224 */ /* 0x000fc400078e00ff */
[----:B------:R-:W-:Y:S01]  /*6bb0*/  IMAD.MOV.U32 R0, RZ, RZ, RZ ;  /* 0x000000ffff007224 */ /* 0x000fe200078e00ff */
[----:B------:R-:W-:Y:S06]  /*6bc0*/  BAR.ARV 0xf, 0x100 ;  /* 0x03c4000000007b1d */ /* 0x000fec0000002000 */
[----:B------:R-:W-:Y:S05]  /*6bd0*/  BRA `(.L_x_5422) ;  /* 0x000000e800d47947 */ /* 0x000fea0003800000 */
.L_x_5421:
        /* <DEDUP_REMOVED lines=120> */
.L_x_5429:
[----:B------:R-:W-:Y:S05]  /*7360*/  BSYNC B6 ;  /* 0x0000000000067941 */ /* 0x000fea0003800000 */
.L_x_5428:
        /* <DEDUP_REMOVED lines=13> */
.L_x_5433:
[----:B-1----:R1:W2:Y:S02]  /*7440*/  SYNCS.PHASECHK.TRANS64.TRYWAIT P0, [R18+URZ+0x38800], R3 ;  /* 0x03880003120075a7 */ /* 0x0022a4000800017f */
[----:B--2---:R-:W-:Y:S05]  /*7450*/  @!P0 NANOSLEEP.SYNCS 0x989680 ;  /* 0x009896800000895d */ /* 0x004fea0003900000 */
[----:B------:R-:W2:Y:S02]  /*7460*/  @!P0 SYNCS.PHASECHK.TRANS64 P0, [R18+URZ+0x38800], R3 ;  /* 0x03880003120085a7 */ /* 0x000ea4000800007f */
[----:B--2---:R-:W-:Y:S05]  /*7470*/  @!P0 BRA `(.L_x_5433) ;  /* 0xfffffffc00f08947 */ /* 0x004fea000383ffff */
.L_x_5432:
[----:B------:R-:W-:Y:S05]  /*7480*/  BSYNC B0 ;  /* 0x0000000000007941 */ /* 0x000fea0003800000 */
.L_x_5431:
[----:B------:R-:W-:Y:S05]  /*7490*/  BRA `(.L_x_5434) ;  /* 0x0000002c00f47947 */ /* 0x000fea0003800000 */
.L_x_5430:
        /* <DEDUP_REMOVED lines=31> */
.L_x_5436:
[----:B------:R-:W-:Y:S05]  /*7690*/  BSYNC B6 ;  /* 0x0000000000067941 */ /* 0x000fea0003800000 */
.L_x_5435:
        /* <DEDUP_REMOVED lines=19> */
[----:B------:R-:W-:Y:S02]  /*77d0*/  IMAD R5, R2, 0x20, R36 ;  /* 0x0000002002057824 */ /* 0x000fe400078e0224 */
[----:B------:R-:W-:Y:S02]  /*77e0*/  IMAD.MOV.U32 R2, RZ, RZ, R24 ;  /* 0x000000ffff027224 */ /* 0x000fe400078e0018 */
[----:B0-----:R-:W-:-:S05]  /*77f0*/  @P0 IMAD.HI.U32 R0, R5, R0, RZ ;  /* 0x0000000005000227 */ /* 0x001fca00078e00ff */
[----:B-1----:R-:W-:Y:S01]  /*7800*/  @P0 SHF.R.U32.HI R5, RZ, R3, R0 ;  /* 0x00000003ff050219 */ /* 0x002fe20000011600 */
[----:B------:R-:W-:-:S03]  /*7810*/  IMAD.MOV.U32 R3, RZ, RZ, R31 ;  /* 0x000000ffff037224 */ /* 0x000fc600078e001f */
[----:B------:R-:W-:Y:S01]  /*7820*/  SHF.R.S32.HI R0, RZ, 0x1f, R5 ;  /* 0x0000001fff007819 */ /* 0x000fe20000011405 */
[----:B------:R-:W-:-:S04]  /*7830*/  IMAD.WIDE.U32 R6, R5, UR4, R6 ;  /* 0x0000000405067c25 */ /* 0x000fc8000f8e0006 */
[C---:B------:R-:W-:Y:S02]  /*7840*/  IMAD R4, R0.reuse, UR4, RZ ;  /* 0x0000000400047c24 */ /* 0x040fe4000f8e02ff */
[----:B------:R-:W-:Y:S02]  /*7850*/  IMAD R0, R0, UR6, RZ ;  /* 0x0000000600007c24 */ /* 0x000fe4000f8e02ff */
[C---:B------:R-:W-:Y:S01]  /*7860*/  IMAD R9, R5.reuse, UR5, R4 ;  /* 0x0000000505097c24 */ /* 0x040fe2000f8e0204 */
[----:B------:R-:W-:Y:S01]  /*7870*/  ULDC.64 UR4, c[0x0][0x3e8] ;  /* 0x0000fa0000047ab9 */ /* 0x000fe20000000a00 */
[----:B------:R-:W-:-:S04]  /*7880*/  IMAD.WIDE.U32 R2, R5, UR6, R2 ;  /* 0x0000000605027c25 */ /* 0x000fc8000f8e0002 */
[----:B------:R-:W-:Y:S01]  /*7890*/  IMAD R11, R5, UR7, R0 ;  /* 0x00000007050b7c24 */ /* 0x000fe2000f8e0200 */
[----:B------:R-:W-:Y:S01]  /*78a0*/  ULDC.64 UR6, c[0x0][0x400] ;  /* 0x0001000000067ab9 */ /* 0x000fe20000000a00 */
[----:B------:R-:W-:Y:S01]  /*78b0*/  IMAD.IADD R5, R7, 0x1, R9 ;  /* 0x0000000107057824 */ /* 0x000fe200078e0209 */
[----:B------:R-:W-:Y:S01]  /*78c0*/  LEA R0, P0, R6, UR4, 0x1 ;  /* 0x0000000406007c11 */ /* 0x000fe2000f8008ff */
[----:B------:R-:W-:Y:S01]  /*78d0*/  IMAD.IADD R7, R3, 0x1, R11 ;  /* 0x0000000103077824 */ /* 0x000fe200078e020b */
[----:B------:R-:W-:Y:S01]  /*78e0*/  LEA R4, P1, R2, UR6, 0x1 ;  /* 0x0000000602047c11 */ /* 0x000fe2000f8208ff */
[----:B------:R-:W-:Y:S01]  /*78f0*/  UMOV UR4, 0xffffffff ;  /* 0xffffffff00047882 */ /* 0x000fe20000000000 */
[----:B------:R-:W-:Y:S02]  /*7900*/  LEA.HI.X R6, R6, UR5, R5, 0x1, P0 ;  /* 0x0000000506067c11 */ /* 0x000fe400080f0c05 */
[----:B------:R-:W-:Y:S01]  /*7910*/  LEA.HI.X R7, R2, UR7, R7, 0x1, P1 ;  /* 0x0000000702077c11 */ /* 0x000fe200088f0c07 */
[----:B------:R-:W-:Y:S08]  /*7920*/  BRA.DIV UR4, `(.L_x_5439) ;  /* 0x0000019a04b47947 */ /* 0x000ff0000b800000 */
[----:B------:R0:W1:Y:S04]  /*7930*/  SHFL.IDX PT, R3, R6, RZ, 0x1c1f ;  /* 0x001c1fff06037589 */ /* 0x00006800000e0000 */
[----:B------:R0:W2:Y:S04]  /*7940*/  SHFL.IDX PT, R2, R0, RZ, 0x1c1f ;  /* 0x001c1fff00027589 */ /* 0x0000a800000e0000 */
[----:B------:R0:W3:Y:S04]  /*7950*/  SHFL.IDX PT, R5, R7, RZ, 0x1c1f ;  /* 0x001c1fff07057589 */ /* 0x0000e800000e0000 */
[----:B------:R0:W4:Y:S02]  /*7960*/  SHFL.IDX PT, R14, R4, RZ, 0x1c1f ;  /* 0x001c1fff040e7589 */ /* 0x00012400000e0000 */
.L_x_5671:
        /* <DEDUP_REMOVED lines=10> */
[----:B------:R-:W-:Y:S02]  /*7a10*/  CS2R R26, SRZ ;  /* 0x00000000001a7805 */ /* 0x000fe4000001ff00 */
[----:B------:R-:W-:Y:S02]  /*7a20*/  ISETP.GE.AND P3, PT, R206, UR4, PT ;  /* 0x00000004ce007c0c */ /* 0x000fe4000bf66270 */
[----:B------:R-:W-:Y:S01]  /*7a30*/  ISETP.GE.AND P2, PT, R188, UR4, PT ;  /* 0x00000004bc007c0c */ /* 0x000fe2000bf46270 */
[----:B---3--:R-:W-:-:S10]  /*7a40*/  IMAD.MOV.U32 R15, RZ, RZ, R5 ;  /* 0x000000ffff0f7224 */ /* 0x008fd400078e0005 */
[----:B------:R-:W-:Y:S02]  /*7a50*/  @!P3 IMAD.SHL.U32 R13, R206, 0x2, RZ ;  /* 0x00000002ce0db824 */ /* 0x000fe400078e00ff */
[----:B-12---:R-:W-:-:S03]  /*7a60*/  @!P2 IMAD.WIDE R8, R188, 0x2, R2 ;  /* 0x00000002bc08a825 */ /* 0x006fc600078e0202 */
[-C--:B------:R-:W-:Y:S02]  /*7a70*/  @!P3 IADD3 R2, P0, R2, R13.reuse, RZ ;  /* 0x0000000d0202b210 */ /* 0x080fe40007f1e0ff */
[----:B----4-:R-:W-:Y:S02]  /*7a80*/  @!P3 IADD3 R12, P1, R14, R13, RZ ;  /* 0x0000000d0e0cb210 */ /* 0x010fe40007f3e0ff */
[----:B------:R-:W-:Y:S02]  /*7a90*/  CS2R R28, SRZ ;  /* 0x00000000001c7805 */ /* 0x000fe4000001ff00 */
[----:B------:R-:W-:Y:S01]  /*7aa0*/  CS2R R20, SRZ ;  /* 0x0000000000147805 */ /* 0x000fe2000001ff00 */
[----:B------:R1:W5:Y:S01]  /*7ab0*/  @!P2 LD.E.64 R26, desc[UR40][R8.64] ;  /* 0x00000028081aa980 */ /* 0x000362000c101b00 */
[----:B------:R-:W-:Y:S01]  /*7ac0*/  @!P3 SHF.L.U64.HI R24, R206, 0x1, R10 ;  /* 0x00000001ce18b819 */ /* 0x000fe2000001020a */
[----:B------:R-:W-:-:S04]  /*7ad0*/  @!P2 IMAD.WIDE R10, R188, 0x2, R14 ;  /* 0x00000002bc0aa825 */ /* 0x000fc800078e020e */
[--C-:B------:R-:W-:Y:S01]  /*7ae0*/  @!P3 IMAD.X R3, R3, 0x1, R24.reuse, P0 ;  /* 0x000000010303b824 */ /* 0x100fe200000e0618 */
[----:B------:R1:W5:Y:S01]  /*7af0*/  @!P2 LD.E.64 R28, desc[UR40][R10.64] ;  /* 0x000000280a1ca980 */ /* 0x000362000c101b00 */
[----:B------:R-:W-:Y:S01]  /*7b00*/  @!P3 IMAD.X R13, R5, 0x1, R24, P1 ;  /* 0x00000001050db824 */ /* 0x000fe200008e0618 */
[----:B------:R-:W-:Y:S02]  /*7b10*/  CS2R R24, SRZ ;  /* 0x0000000000187805 */ /* 0x000fe4000001ff00 */
[----:B------:R1:W5:Y:S04]  /*7b20*/  @!P3 LD.E.64 R20, desc[UR40][R2.64] ;  /* 0x000000280214b980 */ /* 0x000368000c101b00 */
[----:B------:R1:W5:Y:S02]  /*7b30*/  @!P3 LD.E.64 R24, desc[UR40][R12.64] ;  /* 0x000000280c18b980 */ /* 0x000364000c101b00 */
.L_x_5441:
[----:B------:R-:W-:Y:S05]  /*7b40*/  BSYNC B1 ;  /* 0x0000000000017941 */ /* 0x000fea0003800000 */
.L_x_5440:
[----:B-1---5:R-:W-:Y:S01]  /*7b50*/  IMAD.MOV.U32 R8, RZ, RZ, R25 ;  /* 0x000000ffff087224 */ /* 0x022fe200078e0019 */
[----:B------:R-:W-:Y:S01]  /*7b60*/  UMOV UR4, 0xffffffff ;  /* 0xffffffff00047882 */ /* 0x000fe20000000000 */
[----:B--2---:R-:W-:Y:S02]  /*7b70*/  IMAD.MOV.U32 R2, RZ, RZ, R28 ;  /* 0x000000ffff027224 */ /* 0x004fe400078e001c */
[----:B------:R-:W-:Y:S01]  /*7b80*/  IMAD.MOV.U32 R3, RZ, RZ, R29 ;  /* 0x000000ffff037224 */ /* 0x000fe200078e001d */
[----:B------:R-:W-:Y:S01]  /*7b90*/  PRMT R45, R8, 0x7610, R45 ;  /* 0x00007610082d7816 */ /* 0x000fe2000000002d */
[----:B---3--:R-:W-:Y:S02]  /*7ba0*/  IMAD.MOV.U32 R5, RZ, RZ, R24 ;  /* 0x000000ffff057224 */ /* 0x008fe400078e0018 */
[----:B------:R-:W-:Y:S01]  /*7bb0*/  IMAD.MOV.U32 R8, RZ, RZ, R21 ;  /* 0x000000ffff087224 */ /* 0x000fe200078e0015 */
[----:B------:R-:W-:Y:S01]  /*7bc0*/  PRMT R40, R3, 0x5410, R2 ;  /* 0x0000541003287816 */ /* 0x000fe20000000002 */
[----:B------:R-:W-:Y:S01]  /*7bd0*/  IMAD.MOV.U32 R2, RZ, RZ, R26 ;  /* 0x000000ffff027224 */ /* 0x000fe200078e001a */
        /* <DEDUP_REMOVED lines=10> */
[----:B------:R1:W1:Y:S04]  /*7c80*/  SHFL.IDX PT, R5, R7, 0x1, 0x1c1f ;  /* 0x003c1f0007057f89 */ /* 0x00026800000e0000 */
[----:B0-----:R-:W0:Y:S02]  /*7c90*/  SHFL.IDX PT, R4, R4, 0x1, 0x1c1f ;  /* 0x003c1f0004047f89 */ /* 0x001e2400000e0000 */
.L_x_5677:
[----:B-1----:R-:W5:Y:S01]  /*7ca0*/  LDL R6, [R1+0x58] ;  /* 0x0000580001067983 */ /* 0x002f620000100800 */
[----:B------:R-:W-:Y:S01]  /*7cb0*/  VIADD R36, R36, 0x20 ;  /* 0x0000002024247836 */ /* 0x000fe20000000000 */
[----:B------:R-:W-:Y:S01]  /*7cc0*/  BSSY B1, `(.L_x_5443) ;  /* 0x000001f000017945 */ /* 0x000fe20003800000 */
[----:B------:R-:W-:Y:S01]  /*7cd0*/  IMAD.SHL.U32 R34, R192, 0x40, RZ ;  /* 0x00000040c0227824 */ /* 0x000fe200078e00ff */
[----:B------:R-:W-:Y:S02]  /*7ce0*/  CS2R R10, SRZ ;  /* 0x00000000000a7805 */ /* 0x000fe4000001ff00 */
[----:B----4-:R-:W-:Y:S02]  /*7cf0*/  CS2R R14, SRZ ;  /* 0x00000000000e7805 */ /* 0x010fe4000001ff00 */
        /* <DEDUP_REMOVED lines=9> */
[----:B------:R-:W-:Y:S02]  /*7d90*/  CS2R R14, SRZ ;  /* 0x00000000000e7805 */ /* 0x000fe4000001ff00 */
[----:B------:R-:W-:Y:S02]  /*7da0*/  ISETP.GE.AND P3, PT, R206, UR4, PT ;  /* 0x00000004ce007c0c */ /* 0x000fe4000bf66270 */
[----:B------:R-:W-:-:S11]  /*7db0*/  ISETP.GE.AND P2, PT, R188, UR4, PT ;  /* 0x00000004bc007c0c */ /* 0x000fd6000bf46270 */
[----:B------:R-:W-:Y:S02]  /*7dc0*/  @!P3 IMAD.SHL.U32 R7, R206, 0x2, RZ ;  /* 0x00000002ce07b824 */ /* 0x000fe400078e00ff */
[----:B--23--:R-:W-:-:S03]  /*7dd0*/  @!P2 IMAD.WIDE R32, R188, 0x2, R2 ;  /* 0x00000002bc20a825 */ /* 0x00cfc600078e0202 */
[----:B------:R-:W-:Y:S02]  /*7de0*/  @!P3 IADD3 R2, P0, R2, R7, RZ ;  /* 0x000000070202b210 */ /* 0x000fe40007f1e0ff */
[----:B------:R-:W-:Y:S02]  /*7df0*/  CS2R R8, SRZ ;  /* 0x0000000000087805 */ /* 0x000fe4000001ff00 */
[----:B------:R-:W-:Y:S01]  /*7e00*/  CS2R R12, SRZ ;  /* 0x00000000000c7805 */ /* 0x000fe2000001ff00 */
[----:B0-----:R-:W-:Y:S01]  /*7e10*/  @!P2 IMAD.WIDE R30, R188, 0x2, R4 ;  /* 0x00000002bc1ea825 */ /* 0x001fe200078e0204 */
[----:B------:R1:W5:Y:S04]  /*7e20*/  @!P2 LD.E.64 R14, desc[UR40][R32.64] ;  /* 0x00000028200ea980 */ /* 0x000368000c101b00 */
[----:B------:R1:W5:Y:S01]  /*7e30*/  @!P2 LD.E.64 R8, desc[UR40][R30.64] ;  /* 0x000000281e08a980 */ /* 0x000362000c101b00 */
[----:B----4-:R-:W-:-:S02]  /*7e40*/  @!P3 SHF.L.U64.HI R10, R206, 0x1, R6 ;  /* 0x00000001ce0ab819 */ /* 0x010fc40000010206 */
[----:B------:R-:W-:-:S03]  /*7e50*/  @!P3 IADD3 R6, P1, R4, R7, RZ ;  /* 0x000000070406b210 */ /* 0x000fc60007f3e0ff */
[--C-:B------:R-:W-:Y:S02]  /*7e60*/  @!P3 IMAD.X R3, R3, 0x1, R10.reuse, P0 ;  /* 0x000000010303b824 */ /* 0x100fe400000e060a */
[----:B------:R-:W-:Y:S01]  /*7e70*/  @!P3 IMAD.X R7, R5, 0x1, R10, P1 ;  /* 0x000000010507b824 */ /* 0x000fe200008e060a */
[----:B------:R-:W-:Y:S02]  /*7e80*/  CS2R R10, SRZ ;  /* 0x00000000000a7805 */ /* 0x000fe4000001ff00 */
[----:B------:R1:W5:Y:S04]  /*7e90*/  @!P3 LD.E.64 R12, desc[UR40][R2.64] ;  /* 0x00000028020cb980 */ /* 0x000368000c101b00 */
[----:B------:R1:W5:Y:S02]  /*7ea0*/  @!P3 LD.E.64 R10, desc[UR40][R6.64] ;  /* 0x00000028060ab980 */ /* 0x000364000c101b00 */
.L_x_5444:
[----:B------:R-:W-:Y:S05]  /*7eb0*/  BSYNC B1 ;  /* 0x0000000000017941 */ /* 0x000fea0003800000 */
.L_x_5443:
[----:B-1----:R-:W1:Y:S01]  /*7ec0*/  S2R R32, SR_TID.X ;  /* 0x0000000000207919 */ /* 0x002e620000002100 */
[----:B------:R-:W4:Y:S01]  /*7ed0*/  SYNCS.PHASECHK.TRANS64.TRYWAIT P0, [R18+URZ+0x38800], R35 ;  /* 0x03880023120075a7 */ /* 0x000f22000800017f */
[----:B--2---:R-:W-:Y:S01]  /*7ee0*/  LOP3.LUT R3, R34, 0x1c0, RZ, 0xc0, !PT ;  /* 0x000001c022037812 */ /* 0x004fe200078ec0ff */
[----:B0----5:R-:W-:Y:S01]  /*7ef0*/  IMAD.MOV.U32 R4, RZ, RZ, R8 ;  /* 0x000000ffff047224 */ /* 0x021fe200078e0008 */
[----:B------:R-:W-:Y:S01]  /*7f00*/  BSSY B1, `(.L_x_5445) ;  /* 0x000001c000017945 */ /* 0x000fe20003800000 */
[----:B------:R-:W-:Y:S01]  /*7f10*/  IMAD.MOV.U32 R5, RZ, RZ, R11 ;  /* 0x000000ffff057224 */ /* 0x000fe200078e000b */
[----:B---3--:R-:W-:Y:S01]  /*7f20*/  LOP3.LUT R2, R3, 0x18, R16, 0xf8, !PT ;  /* 0x0000001803027812 */ /* 0x008fe200078ef810 */
[----:B------:R-:W-:Y:S01]  /*7f30*/  IMAD.MOV.U32 R6, RZ, RZ, R14 ;  /* 0x000000ffff067224 */ /* 0x000fe200078e000e */
[----:B------:R-:W-:Y:S02]  /*7f40*/  SHF.R.U32.HI R3, RZ, 0x3, R3 ;  /* 0x00000003ff037819 */ /* 0x000fe40000011603 */
[----:B------:R-:W-:Y:S01]  /*7f50*/  PRMT R47, R4, 0x7610, R47 ;  /* 0x00007610042f7816 */ /* 0x000fe2000000002f */
[----:B------:R-:W-:Y:S01]  /*7f60*/  IMAD.MOV.U32 R4, RZ, RZ, R10 ;  /* 0x000000ffff047224 */ /* 0x000fe200078e000a */
[----:B------:R-:W-:Y:S01]  /*7f70*/  LOP3.LUT R2, R2, R3, RZ, 0x3c, !PT ;  /* 0x0000000302027212 */ /* 0x000fe200078e3cff */
[----:B------:R-:W-:Y:S01]  /*7f80*/  IMAD.MOV.U32 R3, RZ, RZ, R9 ;  /* 0x000000ffff037224 */ /* 0x000fe200078e0009 */
[----:B------:R-:W-:-:S02]  /*7f90*/  LOP3.LUT P2, RZ, R192, 0x4, RZ, 0xc0, !PT ;  /* 0x00000004c0ff7812 */ /* 0x000fc4000784c0ff */
[----:B------:R-:W-:Y:S01]  /*7fa0*/  PRMT R31, R4, 0x5410, R6 ;  /* 0x00005410041f7816 */ /* 0x000fe20000000006 */
[----:B------:R-:W-:Y:S01]  /*7fb0*/  IMAD.MOV.U32 R4, RZ, RZ, R12 ;  /* 0x000000ffff047224 */ /* 0x000fe200078e000c */
[----:B------:R-:W-:Y:S01]  /*7fc0*/  PRMT R30, R5, 0x5410, R3 ;  /* 0x00005410051e7816 */ /* 0x000fe20000000003 */
[----:B------:R-:W-:-:S03]  /*7fd0*/  IMAD.MOV.U32 R5, RZ, RZ, R13 ;  /* 0x000000ffff057224 */ /* 0x000fc600078e000d */
[----:B------:R-:W-:Y:S01]  /*7fe0*/  PRMT R33, R4, 0x7610, R33 ;  /* 0x0000761004217816 */ /* 0x000fe20000000021 */
[----:B-1----:R-:W-:-:S05]  /*7ff0*/  VIADD R32, R32, 0xffffff80 ;  /* 0xffffff8020207836 */ /* 0x002fca0000000000 */
[----:B------:R-:W-:-:S04]  /*8000*/  SHF.R.S32.HI R7, RZ, 0x1f, R32 ;  /* 0x0000001fff077819 */ /* 0x000fc80000011420 */
[----:B------:R-:W-:Y:S02]  /*8010*/  LEA.HI R7, R7, R32, RZ, 0x5 ;  /* 0x0000002007077211 */ /* 0x000fe400078f28ff */
[----:B------:R-:W-:Y:S02]  /*8020*/  VIADDMNMX R32, R37, -R212, 0x40, PT ;  /* 0x0000004025207446 */ /* 0x000fe400038009d4 */
[----:B------:R-:W-:Y:S02]  /*8030*/  SHF.R.S32.HI R7, RZ, 0x5, R7 ;  /* 0x00000005ff077819 */ /* 0x000fe40000011407 */
[----:B------:R-:W-:-:S03]  /*8040*/  ISETP.GE.AND P1, PT, R187, R32, PT ;  /* 0x00000020bb00720c */ /* 0x000fc60003f26270 */
[----:B------:R-:W-:Y:S02]  /*8050*/  IMAD R3, R7, 0x200, R2 ;  /* 0x0000020007037824 */ /* 0x000fe400078e0202 */
[----:B------:R-:W-:Y:S02]  /*8060*/  IMAD.MOV.U32 R2, RZ, RZ, R15 ;  /* 0x000000ffff027224 */ /* 0x000fe400078e000f */
[----:B------:R-:W-:-:S03]  /*8070*/  IMAD R3, R3, 0x2, R18 ;  /* 0x0000000203037824 */ /* 0x000fc600078e0212 */
[----:B------:R-:W-:Y:S01]  /*8080*/  PRMT R48, R2, 0x7610, R48 ;  /* 0x0000761002307816 */ /* 0x000fe20000000030 */
[C---:B------:R-:W-:Y:S02]  /*8090*/  VIADD R4, R3.reuse, 0x20400 ;  /* 0x0002040003047836 */ /* 0x040fe40000000000 */
[----:B------:R-:W-:Y:S01]  /*80a0*/  VIADD R2, R3, 0x20440 ;  /* 0x0002044003027836 */ /* 0x000fe20000000000 */
[----:B----4-:R-:W-:Y:S06]  /*80b0*/  @!P0 BRA `(.L_x_5446) ;  /* 0x0000019400b48947 */ /* 0x010fec0003800000 */
.L_x_5678:
[----:B------:R-:W-:Y:S05]  /*80c0*/  BSYNC B1 ;  /* 0x0000000000017941 */ /* 0x000fea0003800000 */
.L_x_5445:
        /* <DEDUP_REMOVED lines=15> */
[----:B0-----:R-:W-:-:S02]  /*81c0*/  SHF.R.U64 R35, R26, 0x10, R27 ;  /* 0x000000101a237819 */ /* 0x001fc4000000121b */
[----:B------:R-:W-:Y:S01]  /*81d0*/  PRMT R38, R40, 0x5432, R38 ;  /* 0x0000543228267816 */ /* 0x000fe20000000026 */
[----:B------:R-:W-:Y:S01]  /*81e0*/  IMAD.U32 R40, R39, 0x10000, RZ ;  /* 0x0001000027287824 */ /* 0x000fe200078e00ff */
[----:B------:R-:W-:Y:S01]  /*81f0*/  PRMT R35, R41, 0x5410, R35 ;  /* 0x0000541029237816 */ /* 0x000fe20000000023 */
[C---:B------:R-:W-:Y:S01]  /*8200*/  IMAD.U32 R37, R36.reuse, 0x10000, RZ ;  /* 0x0001000024257824 */ /* 0x040fe200078e00ff */
[----:B------:R-:W-:Y:S02]  /*8210*/  LOP3.LUT R39, R39, 0xffff0000, RZ, 0xc0, !PT ;  /* 0xffff000027277812 */ /* 0x000fe400078ec0ff */
[----:B------:R-:W-:Y:S02]  /*8220*/  LOP3.LUT R36, R36, 0xffff0000, RZ, 0xc0, !PT ;  /* 0xffff000024247812 */ /* 0x000fe400078ec0ff */
[C---:B-1----:R-:W-:Y:S01]  /*8230*/  LOP3.LUT R27, R6.reuse, 0xffff0000, RZ, 0xc0, !PT ;  /* 0xffff0000061b7812 */ /* 0x042fe200078ec0ff */
[----:B------:R-:W-:Y:S01]  /*8240*/  IMAD.U32 R26, R6, 0x10000, RZ ;  /* 0x00010000061a7824 */ /* 0x000fe200078e00ff */
[C---:B------:R-:W-:Y:S01]  /*8250*/  LOP3.LUT R29, R7.reuse, 0xffff0000, RZ, 0xc0, !PT ;  /* 0xffff0000071d7812 */ /* 0x040fe200078ec0ff */
[----:B------:R-:W-:-:S02]  /*8260*/  IMAD.U32 R28, R7, 0x10000, RZ ;  /* 0x00010000071c7824 */ /* 0x000fc400078e00ff */
[C---:B------:R-:W-:Y:S01]  /*8270*/  FMUL.FTZ R41, R27.reuse, R40 ;  /* 0x000000281b297220 */ /* 0x040fe20000410000 */
[----:B------:R-:W-:Y:S01]  /*8280*/  FMUL.FTZ R27, R27, R37 ;  /* 0x000000251b1b7220 */ /* 0x000fe20000410000 */
[C---:B------:R-:W-:Y:S01]  /*8290*/  FMUL.FTZ R43, R29.reuse, R39 ;  /* 0x000000271d2b7220 */ /* 0x040fe20000410000 */
[----:B------:R-:W-:Y:S02]  /*82a0*/  IMAD.U32 R6, R4, 0x10000, RZ ;  /* 0x0001000004067824 */ /* 0x000fe400078e00ff */
[C---:B------:R-:W-:Y:S01]  /*82b0*/  FFMA.FTZ R41, R26.reuse, R37, -R41 ;  /* 0x000000251a297223 */ /* 0x040fe20000010829 */
[----:B------:R-:W-:Y:S01]  /*82c0*/  FMUL.FTZ R37, R29, R36 ;  /* 0x000000241d257220 */ /* 0x000fe20000410000 */
        /* <DEDUP_REMOVED lines=23> */
.L_x_5450:
[----:B------:R-:W-:Y:S05]  /*8440*/  BSYNC B2 ;  /* 0x0000000000027941 */ /* 0x000fea0003800000 */
.L_x_5449:
[----:B------:R-:W-:Y:S05]  /*8450*/  @P1 BRA `(.L_x_5448) ;  /* 0x0000000000b81947 */ /* 0x000fea0003800000 */
[----:B-1----:R-:W1:Y:S01]  /*8460*/  LDS.128 R4, [R2] ;  /* 0x0000000002047984 */ /* 0x002e620000000c00 */
[----:B0-----:R-:W-:Y:S02]  /*8470*/  SHF.R.U32.HI R35, RZ, 0x10, R25 ;  /* 0x00000010ff237819 */ /* 0x001fe40000011619 */
        /* <DEDUP_REMOVED lines=17> */
[C---:B------:R-:W-:Y:S01]  /*8590*/  IMAD.U32 R6, R4.reuse, 0x10000, RZ ;  /* 0x0001000004067824 */ /* 0x040fe200078e00ff */
[----:B------:R-:W-:Y:S01]  /*85a0*/  LOP3.LUT R4, R4, 0xffff0000, RZ, 0xc0, !PT ;  /* 0xffff000004047812 */ /* 0x000fe200078ec0ff */
[----:B------:R-:W-:-:S02]  /*85b0*/  IMAD.U32 R7, R5, 0x10000, RZ ;  /* 0x0001000005077824 */ /* 0x000fc400078e00ff */
[C---:B------:R-:W-:Y:S01]  /*85c0*/  FFMA.FTZ R36, R20.reuse, R36, R21 ;  /* 0x0000002414247223 */ /* 0x040fe20000010015 */
[----:B------:R-:W-:Y:S01]  /*85d0*/  FFMA.FTZ R37, R20, R28, -R37 ;  /* 0x0000001c14257223 */ /* 0x000fe20000010825 */
[C---:B------:R-:W-:Y:S01]  /*85e0*/  IMAD.U32 R21, R26.reuse, 0x10000, RZ ;  /* 0x000100001a157824 */ /* 0x040fe200078e00ff */
[----:B------:R-:W-:Y:S01]  /*85f0*/  LOP3.LUT R5, R5, 0xffff0000, RZ, 0xc0, !PT ;  /* 0xffff000005057812 */ /* 0x000fe200078ec0ff */
[C---:B------:R-:W-:Y:S01]  /*8600*/  FMUL.FTZ R39, R25.reuse, R35 ;  /* 0x0000002319277220 */ /* 0x040fe20000410000 */
        /* <DEDUP_REMOVED lines=19> */
.L_x_5448:
[----:B------:R-:W-:Y:S05]  /*8740*/  BSYNC B1 ;  /* 0x0000000000017941 */ /* 0x000fea0003800000 */
.L_x_5447:
        /* <DEDUP_REMOVED lines=54> */
.L_x_5453:
[----:B------:R-:W-:Y:S05]  /*8ab0*/  BSYNC B1 ;  /* 0x0000000000017941 */ /* 0x000fea0003800000 */
.L_x_5452:
        /* <DEDUP_REMOVED lines=11> */
[----:B------:R-:W-:Y:S01]  /*8b70*/  IMAD.U32 R11, R34, 0x10000, RZ ;  /* 0x00010000220b7824 */ /* 0x000fe200078e00ff */
[----:B------:R-:W-:Y:S02]  /*8b80*/  LOP3.LUT R30, R30, 0xffff0000, RZ, 0xc0, !PT ;  /* 0xffff00001e1e7812 */ /* 0x000fe400078ec0ff */
[----:B------:R-:W-:Y:S02]  /*8b90*/  LOP3.LUT R34, R34, 0xffff0000, RZ, 0xc0, !PT ;  /* 0xffff000022227812 */ /* 0x000fe400078ec0ff */
        /* <DEDUP_REMOVED lines=17> */
[C---:B------:R-:W-:Y:S01]  /*8cb0*/  FFMA.FTZ R15, R10.reuse, R34, -R15 ;  /* 0x000000220a0f7223 */ /* 0x040fe2000001080f */
[----:B------:R-:W-:Y:S01]  /*8cc0*/  LOP3.LUT R33, R33, 0xffff0000, RZ, 0xc0, !PT ;  /* 0xffff000021217812 */ /* 0x000fe200078ec0ff */
[----:B------:R-:W-:Y:S01]  /*8cd0*/  FFMA.FTZ R30, R10, R30, R9 ;  /* 0x0000001e0a1e7223 */ /* 0x000fe20000010009 */
[CC--:B------:R-:W-:Y:S01]  /*8ce0*/  FMUL.FTZ R10, R4.reuse, R8.reuse ;  /* 0x00000008040a7220 */ /* 0x0c0fe20000410000 */
        /* <DEDUP_REMOVED lines=13> */
.L_x_5438:
        /* <DEDUP_REMOVED lines=47> */
[----:B--2---:R-:W-:Y:S02]  /*90b0*/  @!P1 IMAD.X R5, R0, 0x1, R4, P2 ;  /* 0x0000000100059824 */ /* 0x004fe400010e0604 */
[----:B------:R-:W-:Y:S02]  /*90c0*/  @!P1 IMAD.MOV.U32 R8, RZ, RZ, R2 ;  /* 0x000000ffff089224 */ /* 0x000fe400078e0002 */
[----:B------:R-:W-:Y:S01]  /*90d0*/  @!P1 IMAD.MOV.U32 R9, RZ, RZ, R5 ;  /* 0x000000ffff099224 */ /* 0x000fe200078e0005 */
[----:B---3--:R-:W-:-:S05]  /*90e0*/  @!P1 IADD3 R14, P2, R14, R7, RZ ;  /* 0x000000070e0e9210 */ /* 0x008fca0007f5e0ff */
[----:B------:R-:W2:Y:S01]  /*90f0*/  @!P1 LD.E.128 R8, desc[UR40][R8.64] ;  /* 0x0000002808089980 */ /* 0x000ea2000c101d00 */
[----:B----4-:R-:W-:-:S04]  /*9100*/  @!P1 IMAD.X R3, R3, 0x1, R4, P2 ;  /* 0x0000000103039824 */ /* 0x010fc800010e0604 */
[----:B------:R-:W-:-:S05]  /*9110*/  @!P1 IMAD.MOV.U32 R15, RZ, RZ, R3 ;  /* 0x000000ffff0f9224 */ /* 0x000fca00078e0003 */
[----:B------:R0:W3:Y:S01]  /*9120*/  @!P1 LD.E.128 R4, desc[UR40][R14.64] ;  /* 0x000000280e049980 */ /* 0x0000e2000c101d00 */
[----:B------:R-:W-:Y:S02]  /*9130*/  CS2R R28, SRZ ;  /* 0x00000000001c7805 */ /* 0x000fe4000001ff00 */
[----:B------:R-:W-:Y:S02]  /*9140*/  CS2R R30, SRZ ;  /* 0x00000000001e7805 */ /* 0x000fe4000001ff00 */
[----:B------:R-:W-:Y:S01]  /*9150*/  CS2R R20, SRZ ;  /* 0x0000000000147805 */ /* 0x000fe2000001ff00 */
[----:B------:R-:W1:Y:S04]  /*9160*/  SHFL.IDX PT, R25, R25, 0x1, 0x1c1f ;  /* 0x003c1f0019197f89 */ /* 0x000e6800000e0000 */
[----:B------:R-:W4:Y:S04]  /*9170*/  SHFL.IDX PT, R24, R24, 0x1, 0x1c1f ;  /* 0x003c1f0018187f89 */ /* 0x000f2800000e0000 */
[----:B0-----:R0:W0:Y:S04]  /*9180*/  SHFL.IDX PT, R14, R27, 0x1, 0x1c1f ;  /* 0x003c1f001b0e7f89 */ /* 0x00102800000e0000 */
[----:B------:R-:W0:Y:S01]  /*9190*/  SHFL.IDX PT, R26, R26, 0x1, 0x1c1f ;  /* 0x003c1f001a1a7f89 */ /* 0x000e2200000e0000 */
[----:B--2---:R-:W-:-:S02]  /*91a0*/  @!P1 IMAD.MOV.U32 R28, RZ, RZ, R8 ;  /* 0x000000ffff1c9224 */ /* 0x004fc400078e0008 */
[----:B------:R-:W-:Y:S02]  /*91b0*/  @!P1 IMAD.MOV.U32 R29, RZ, RZ, R9 ;  /* 0x000000ffff1d9224 */ /* 0x000fe400078e0009 */
[----:B------:R-:W-:Y:S02]  /*91c0*/  IMAD.MOV.U32 R0, RZ, RZ, R28 ;  /* 0x000000ffff007224 */ /* 0x000fe400078e001c */
[----:B------:R-:W-:Y:S02]  /*91d0*/  IMAD.MOV.U32 R2, RZ, RZ, R29 ;  /* 0x000000ffff027224 */ /* 0x000fe400078e001d */
[----:B------:R-:W-:Y:S01]  /*91e0*/  @!P1 IMAD.MOV.U32 R30, RZ, RZ, R10 ;  /* 0x000000ffff1e9224 */ /* 0x000fe200078e000a */
[----:B------:R-:W-:Y:S01]  /*91f0*/  PRMT R41, R0, 0x7610, R41 ;  /* 0x0000761000297816 */ /* 0x000fe20000000029 */
[----:B---3--:R-:W-:Y:S01]  /*9200*/  @!P1 IMAD.MOV.U32 R20, RZ, RZ, R4 ;  /* 0x000000ffff149224 */ /* 0x008fe200078e0004 */
[----:B------:R-:W-:Y:S01]  /*9210*/  PRMT R32, R32, 0x5410, R2 ;  /* 0x0000541020207816 */ /* 0x000fe20000000002 */
[----:B------:R-:W-:Y:S01]  /*9220*/  IMAD.MOV.U32 R0, RZ, RZ, R30 ;  /* 0x000000ffff007224 */ /* 0x000fe200078e001e */
[----:B------:R-:W-:Y:S01]  /*9230*/  CS2R R2, SRZ ;  /* 0x0000000000027805 */ /* 0x000fe2000001ff00 */
[----:B------:R-:W-:-:S02]  /*9240*/  @!P1 IMAD.MOV.U32 R21, RZ, RZ, R5 ;  /* 0x000000ffff159224 */ /* 0x000fc400078e0005 */
        /* <DEDUP_REMOVED lines=13> */
[----:B01--4-:R-:W-:-:S07]  /*9320*/  PRMT R45, R45, 0x5410, R6 ;  /* 0x000054102d2d7816 */ /* 0x013fce0000000006 */
.L_x_5688:
        /* <DEDUP_REMOVED lines=24> */
.L_x_5456:
[----:B------:R-:W-:Y:S05]  /*94b0*/  BSYNC B1 ;  /* 0x0000000000017941 */ /* 0x000fea0003800000 */
.L_x_5455:
[----:B------:R-:W0:Y:S01]  /*94c0*/  SYNCS.PHASECHK.TRANS64.TRYWAIT P1, [R18+URZ+0x38800], R13 ;  /* 0x0388000d120075a7 */ /* 0x000e22000802017f */
[----:B------:R-:W-:Y:S01]  /*94d0*/  VIADDMNMX R12, R33, -R212, 0x40, PT ;  /* 0x00000040210c7446 */ /* 0x000fe200038009d4 */
[C---:B------:R-:W-:Y:S01]  /*94e0*/  VIADD R24, R187.reuse, 0x20 ;  /* 0x00000020bb187836 */ /* 0x040fe20000000000 */
[----:B------:R-:W-:Y:S01]  /*94f0*/  BSSY B1, `(.L_x_5457) ;  /* 0x0000011000017945 */ /* 0x000fe20003800000 */
[----:B-----5:R-:W-:Y:S01]  /*9500*/  IMAD.MOV.U32 R14, RZ, RZ, R4 ;  /* 0x000000ffff0e7224 */ /* 0x020fe200078e0004 */
[-C--:B------:R-:W-:Y:S01]  /*9510*/  ISETP.GE.OR P2, PT, R187, R12.reuse, P0 ;  /* 0x0000000cbb00720c */ /* 0x080fe20000746670 */
        /* <DEDUP_REMOVED lines=10> */
[----:B------:R-:W-:-:S02]  /*95c0*/  IMAD.MOV.U32 R33, RZ, RZ, R10 ;  /* 0x000000ffff217224 */ /* 0x000fc400078e000a */
[----:B------:R-:W-:Y:S01]  /*95d0*/  IMAD.MOV.U32 R36, RZ, RZ, R11 ;  /* 0x000000ffff247224 */ /* 0x000fe200078e000b */
[----:B------:R-:W-:Y:S01]  /*95e0*/  PRMT R52, R15, 0x5410, R24 ;  /* 0x000054100f347816 */ /* 0x000fe20000000018 */
[----:B0-----:R-:W-:Y:S06]  /*95f0*/  @!P1 BRA `(.L_x_5458) ;  /* 0x0000018400ec9947 */ /* 0x001fec0003800000 */
.L_x_5689:
[----:B------:R-:W-:Y:S05]  /*9600*/  BSYNC B1 ;  /* 0x0000000000017941 */ /* 0x000fea0003800000 */
.L_x_5457:
[----:B------:R-:W-:Y:S04]  /*9610*/  BSSY B1, `(.L_x_5459) ;  /* 0x000006f000017945 */ /* 0x000fe80003800000 */
[----:B------:R-:W-:Y:S05]  /*9620*/  @P2 BRA `(.L_x_5460) ;  /* 0x0000000400b42947 */ /* 0x000fea0003800000 */
[----:B------:R-:W1:Y:S01]  /*9630*/  S2R R25, SR_TID.X ;  /* 0x0000000000197919 */ /* 0x000e620000002100 */
[----:B------:R-:W-:Y:S01]  /*9640*/  IMAD.SHL.U32 R12, R192, 0x40, RZ ;  /* 0x00000040c00c7824 */ /* 0x000fe200078e00ff */
[----:B------:R-:W-:Y:S01]  /*9650*/  SHF.R.U64 R37, R28, 0x10, R29 ;  /* 0x000000101c257819 */ /* 0x000fe2000000121d */
[----:B0-----:R-:W-:Y:S01]  /*9660*/  IMAD.IADD R13, R16, 0x1, R35 ;  /* 0x00000001100d7824 */ /* 0x001fe200078e0223 */
[--C-:B------:R-:W-:Y:S02]  /*9670*/  SHF.R.U64 R40, R20, 0x10, R21.reuse ;  /* 0x0000001014287819 */ /* 0x100fe40000001215 */
[----:B------:R-:W-:Y:S02]  /*9680*/  LOP3.LUT R14, R12, 0x1c0, RZ, 0xc0, !PT ;  /* 0x000001c00c0e7812 */ /* 0x000fe400078ec0ff */
[----:B------:R-:W-:Y:S02]  /*9690*/  SHF.R.U32.HI R42, RZ, 0x10, R21 ;  /* 0x00000010ff2a7819 */ /* 0x000fe40000011615 */
[----:B------:R-:W-:-:S02]  /*96a0*/  LOP3.LUT R12, R14, 0x38, R16, 0xf8, !PT ;  /* 0x000000380e0c7812 */ /* 0x000fc400078ef810 */
[----:B------:R-:W-:Y:S02]  /*96b0*/  SHF.R.U32.HI R15, RZ, 0x3, R14 ;  /* 0x00000003ff0f7819 */ /* 0x000fe4000001160e */
[----:B------:R-:W-:Y:S02]  /*96c0*/  LOP3.LUT R14, R14, 0x38, R13, 0xf8, !PT ;  /* 0x000000380e0e7812 */ /* 0x000fe400078ef80d */
[-C--:B------:R-:W-:Y:S02]  /*96d0*/  LOP3.LUT R12, R12, R15.reuse, RZ, 0x3c, !PT ;  /* 0x0000000f0c0c7212 */ /* 0x080fe400078e3cff */
[----:B------:R-:W-:Y:S02]  /*96e0*/  LOP3.LUT R14, R14, R15, RZ, 0x3c, !PT ;  /* 0x0000000f0e0e7212 */ /* 0x000fe400078e3cff */
[----:B------:R-:W-:Y:S02]  /*96f0*/  SHF.R.U64 R43, R2, 0x10, R3 ;  /* 0x00000010022b7819 */ /* 0x000fe40000001203 */
[----:B------:R-:W-:-:S02]  /*9700*/  PRMT R37, R41, 0x5410, R37 ;  /* 0x0000541029257816 */ /* 0x000fc40000000025 */
[----:B------:R-:W-:Y:S02]  /*9710*/  PRMT R40, R39, 0x5432, R40 ;  /* 0x0000543227287816 */ /* 0x000fe40000000028 */
[----:B------:R-:W-:Y:S02]  /*9720*/  SHF.R.U32.HI R44, RZ, 0x10, R3 ;  /* 0x00000010ff2c7819 */ /* 0x000fe40000011603 */
[----:B------:R-:W-:Y:S01]  /*9730*/  PRMT R42, R41, 0x5432, R42 ;  /* 0x00005432292a7816 */ /* 0x000fe2000000002a */
[C---:B------:R-:W-:Y:S01]  /*9740*/  IMAD.U32 R41, R40.reuse, 0x10000, RZ ;  /* 0x0001000028297824 */ /* 0x040fe200078e00ff */
[----:B------:R-:W-:Y:S01]  /*9750*/  PRMT R43, R39, 0x5410, R43 ;  /* 0x00005410272b7816 */ /* 0x000fe2000000002b */
[----:B------:R-:W-:Y:S01]  /*9760*/  IMAD.U32 R39, R37, 0x10000, RZ ;  /* 0x0001000025277824 */ /* 0x000fe200078e00ff */
[----:B------:R-:W-:Y:S01]  /*9770*/  SHF.R.U32.HI R38, RZ, 0x10, R29 ;  /* 0x00000010ff267819 */ /* 0x000fe2000001161d */
[----:B-1----:R-:W-:Y:S01]  /*9780*/  VIADD R25, R25, 0xffffff80 ;  /* 0xffffff8019197836 */ /* 0x002fe20000000000 */
[----:B------:R-:W-:-:S02]  /*9790*/  LOP3.LUT R40, R40, 0xffff0000, RZ, 0xc0, !PT ;  /* 0xffff000028287812 */ /* 0x000fc400078ec0ff */
[----:B------:R-:W-:Y:S02]  /*97a0*/  SHF.R.U64 R29, R30, 0x10, R31 ;  /* 0x000000101e1d7819 */ /* 0x000fe4000000121f */
[----:B------:R-:W-:Y:S02]  /*97b0*/  SHF.R.S32.HI R24, RZ, 0x1f, R25 ;  /* 0x0000001fff187819 */ /* 0x000fe40000011419 */
[----:B------:R-:W-:Y:S02]  /*97c0*/  PRMT R44, R45, 0x5432, R44 ;  /* 0x000054322d2c7816 */ /* 0x000fe4000000002c */
[----:B------:R-:W-:Y:S02]  /*97d0*/  LEA.HI R24, R24, R25, RZ, 0x5 ;  /* 0x0000001918187211 */ /* 0x000fe400078f28ff */
[----:B------:R-:W-:Y:S02]  /*97e0*/  PRMT R38, R32, 0x5432, R38 ;  /* 0x0000543220267816 */ /* 0x000fe40000000026 */
[----:B------:R-:W-:-:S02]  /*97f0*/  SHF.R.S32.HI R24, RZ, 0x5, R24 ;  /* 0x00000005ff187819 */ /* 0x000fc40000011418 */
[----:B------:R-:W-:Y:S02]  /*9800*/  LOP3.LUT R37, R37, 0xffff0000, RZ, 0xc0, !PT ;  /* 0xffff000025257812 */ /* 0x000fe400078ec0ff */
[----:B------:R-:W-:Y:S01]  /*9810*/  PRMT R32, R32, 0x5410, R29 ;  /* 0x0000541020207816 */ /* 0x000fe2000000001d */
        /* <DEDUP_REMOVED lines=24> */
[----:B------:R-:W-:Y:S02]  /*99a0*/  IMAD.U32 R12, R13, 0x10000, RZ ;  /* 0x000100000d0c7824 */ /* 0x000fe400078e00ff */
[----:B------:R-:W-:Y:S01]  /*99b0*/  FMUL.FTZ R29, R29, R2 ;  /* 0x000000021d1d7220 */ /* 0x000fe20000410000 */
[----:B------:R-:W-:Y:S01]  /*99c0*/  LOP3.LUT R42, R42, 0xffff0000, RZ, 0xc0, !PT ;  /* 0xffff00002a2a7812 */ /* 0x000fe200078ec0ff */
[----:B------:R-:W-:Y:S01]  /*99d0*/  IMAD.U32 R30, R26, 0x10000, RZ ;  /* 0x000100001a1e7824 */ /* 0x000fe200078e00ff */
[----:B------:R-:W-:Y:S01]  /*99e0*/  LOP3.LUT R38, R38, 0xffff0000, RZ, 0xc0, !PT ;  /* 0xffff000026267812 */ /* 0x000fe200078ec0ff */
[C---:B------:R-:W-:Y:S01]  /*99f0*/  FFMA.FTZ R28, R12.reuse, R28, R29 ;  /* 0x0000001c0c1c7223 */ /* 0x040fe2000001001d */
[----:B------:R-:W-:Y:S01]  /*9a00*/  LOP3.LUT R13, R13, 0xffff0000, RZ, 0xc0, !PT ;  /* 0xffff00000d0d7812 */ /* 0x000fe200078ec0ff */
[----:B------:R-:W-:Y:S01]  /*9a10*/  FFMA.FTZ R24, R3, R40, R24 ;  /* 0x0000002803187223 */ /* 0x000fe20000010018 */
[----:B------:R-:W-:Y:S01]  /*9a20*/  FFMA.FTZ R37, R12, R2, -R37 ;  /* 0x000000020c257223 */ /* 0x000fe20000010825 */
[----:B------:R-:W-:-:S02]  /*9a30*/  IMAD.U32 R29, R43, 0x10000, RZ ;  /* 0x000100002b1d7824 */ /* 0x000fc400078e00ff */
[C---:B------:R-:W-:Y:S01]  /*9a40*/  FMUL.FTZ R2, R25.reuse, R42 ;  /* 0x0000002a19027220 */ /* 0x040fe20000410000 */
[----:B------:R-:W-:Y:S02]  /*9a50*/  IMAD.U32 R3, R32, 0x10000, RZ ;  /* 0x0001000020037824 */ /* 0x000fe400078e00ff */
[-C--:B------:R-:W-:Y:S01]  /*9a60*/  FMUL.FTZ R40, R25, R38.reuse ;  /* 0x0000002619287220 */ /* 0x080fe20000410000 */
[----:B------:R-:W-:Y:S01]  /*9a70*/  FMUL.FTZ R39, R30, R29 ;  /* 0x0000001d1e277220 */ /* 0x000fe20000410000 */
[----:B------:R-:W-:Y:S02]  /*9a80*/  IMAD.U32 R20, R14, 0x10000, RZ ;  /* 0x000100000e147824 */ /* 0x000fe400078e00ff */
[----:B------:R-:W-:Y:S01]  /*9a90*/  FFMA.FTZ R38, R13, R38, -R2 ;  /* 0x000000260d267223 */ /* 0x000fe20000010802 */
[----:B------:R-:W-:Y:S01]  /*9aa0*/  FMUL.FTZ R30, R30, R3 ;  /* 0x000000031e1e7220 */ /* 0x000fe20000410000 */
[----:B------:R-:W-:Y:S01]  /*9ab0*/  IMAD.U32 R31, R27, 0x10000, RZ ;  /* 0x000100001b1f7824 */ /* 0x000fe200078e00ff */
[----:B------:R-:W-:Y:S01]  /*9ac0*/  LOP3.LUT R26, R26, 0xffff0000, RZ, 0xc0, !PT ;  /* 0xffff00001a1a7812 */ /* 0x000fe200078ec0ff */
[----:B------:R-:W-:-:S02]  /*9ad0*/  IMAD.U32 R2, R34, 0x10000, RZ ;  /* 0x0001000022027824 */ /* 0x000fc400078e00ff */
[----:B------:R-:W-:Y:S01]  /*9ae0*/  FFMA.FTZ R39, R20, R3, -R39 ;  /* 0x0000000314277223 */ /* 0x000fe20000010827 */
[----:B------:R-:W-:Y:S02]  /*9af0*/  IMAD.U32 R12, R44, 0x10000, RZ ;  /* 0x000100002c0c7824 */ /* 0x000fe400078e00ff */
[----:B------:R-:W-:Y:S01]  /*9b00*/  FFMA.FTZ R30, R20, R29, R30 ;  /* 0x0000001d141e7223 */ /* 0x000fe2000001001e */
[----:B------:R-:W-:Y:S01]  /*9b10*/  LOP3.LUT R43, R43, 0xffff0000, RZ, 0xc0, !PT ;  /* 0xffff00002b2b7812 */ /* 0x000fe200078ec0ff */
[----:B------:R-:W-:Y:S01]  /*9b20*/  IMAD.U32 R21, R15, 0x10000, RZ ;  /* 0x000100000f157824 */ /* 0x000fe200078e00ff */
[----:B------:R-:W-:Y:S01]  /*9b30*/  LOP3.LUT R27, R27, 0xffff0000, RZ, 0xc0, !PT ;  /* 0xffff00001b1b7812 */ /* 0x000fe200078ec0ff */
[----:B------:R-:W-:Y:S01]  /*9b40*/  FMUL.FTZ R20, R31, R2 ;  /* 0x000000021f147220 */ /* 0x000fe20000410000 */
[----:B------:R-:W-:Y:S01]  /*9b50*/  LOP3.LUT R44, R44, 0xffff0000, RZ, 0xc0, !PT ;  /* 0xffff00002c2c7812 */ /* 0x000fe200078ec0ff */
[----:B------:R-:W-:Y:S01]  /*9b60*/  FFMA.FTZ R25, R13, R42, R40 ;  /* 0x0000002a0d197223 */ /* 0x000fe20000010028 */
[----:B------:R-:W-:Y:S01]  /*9b70*/  LOP3.LUT R3, R32, 0xffff0000, RZ, 0xc0, !PT ;  /* 0xffff000020037812 */ /* 0x000fe200078ec0ff */
[-C--:B------:R-:W-:Y:S01]  /*9b80*/  FMUL.FTZ R40, R31, R12.reuse ;  /* 0x0000000c1f287220 */ /* 0x080fe20000410000 */
[----:B------:R-:W-:Y:S01]  /*9b90*/  LOP3.LUT R34, R34, 0xffff0000, RZ, 0xc0, !PT ;  /* 0xffff000022227812 */ /* 0x000fe200078ec0ff */
[----:B------:R-:W-:Y:S01]  /*9ba0*/  FFMA.FTZ R20, R21, R12, R20 ;  /* 0x0000000c15147223 */ /* 0x000fe20000010014 */
[----:B------:R-:W-:Y:S01]  /*9bb0*/  LOP3.LUT R14, R14, 0xffff0000, RZ, 0xc0, !PT ;  /* 0xffff00000e0e7812 */ /* 0x000fe200078ec0ff */
[C---:B------:R-:W-:Y:S01]  /*9bc0*/  FMUL.FTZ R13, R26.reuse, R43 ;  /* 0x0000002b1a0d7220 */ /* 0x040fe20000410000 */
[----:B------:R-:W-:Y:S01]  /*9bd0*/  LOP3.LUT R15, R15, 0xffff0000, RZ, 0xc0, !PT ;  /* 0xffff00000f0f7812 */ /* 0x000fe200078ec0ff */
[C---:B------:R-:W-:Y:S01]  /*9be0*/  FMUL.FTZ R12, R27.reuse, R44 ;  /* 0x0000002c1b0c7220 */ /* 0x040fe20000410000 */
[-C--:B------:R-:W-:Y:S01]  /*9bf0*/  FMUL.FTZ R26, R26, R3.reuse ;  /* 0x000000031a1a7220 */ /* 0x080fe20000410000 */
[----:B------:R-:W-:Y:S01]  /*9c00*/  FMUL.FTZ R27, R27, R34 ;  /* 0x000000221b1b7220 */ /* 0x000fe20000410000 */
[----:B------:R-:W-:Y:S01]  /*9c10*/  FFMA.FTZ R40, R21, R2, -R40 ;  /* 0x0000000215287223 */ /* 0x000fe20000010828 */
        /* <DEDUP_REMOVED lines=14> */
.L_x_5460:
[----:B------:R-:W-:Y:S05]  /*9d00*/  BSYNC B1 ;  /* 0x0000000000017941 */ /* 0x000fea0003800000 */
.L_x_5459:
[----:B------:R-:W-:Y:S02]  /*9d10*/  PRMT R20, R33, 0x7610, R20 ;  /* 0x0000761021147816 */ /* 0x000fe40000000014 */
[----:B------:R-:W-:Y:S01]  /*9d20*/  PRMT R30, R36, 0x7610, R30 ;  /* 0x00007610241e7816 */ /* 0x000fe2000000001e */
[----:B------:R-:W-:Y:S06]  /*9d30*/  @P0 BRA `(.L_x_5451) ;  /* 0x0000000400a80947 */ /* 0x000fec0003800000 */
[----:B------:R-:W2:Y:S01]  /*9d40*/  LDL R3, [R1+0x6c] ;  /* 0x00006c0001037983 */ /* 0x000ea20000100800 */
[C---:B-1----:R-:W-:Y:S02]  /*9d50*/  VIADD R12, R187.reuse, 0x20 ;  /* 0x00000020bb0c7836 */ /* 0x042fe40000000000 */
[----:B0-----:R-:W-:Y:S01]  /*9d60*/  VIADD R13, R187, 0x20 ;  /* 0x00000020bb0d7836 */ /* 0x001fe20000000000 */
        /* <DEDUP_REMOVED lines=103> */
.L_x_5451:
[----:B------:R-:W-:Y:S05]  /*a3e0*/  BSYNC B0 ;  /* 0x0000000000007941 */ /* 0x000fea0003800000 */
.L_x_5437:
        /* <DEDUP_REMOVED lines=8> */
.L_x_5434:
[----:B------:R-:W-:-:S13]  /*a470*/  ISETP.NE.AND P0, PT, R186, 0x3, PT ;  /* 0x00000003ba00780c */ /* 0x000fda0003f05270 */
[----:B------:R-:W-:Y:S05]  /*a480*/  @!P0 BRA `(.L_x_5461) ;  /* 0x0000000000048947 */ /* 0x000fea0003800000 */
[----:B------:R-:W-:Y:S01]  /*a490*/  BPT.TRAP 0x1 ;  /* 0x000000040000795c */ /* 0x000fe20000300000 */
.L_x_5461:
[----:B-1----:R-:W-:Y:S01]  /*a4a0*/  IMAD R15, R19, 0x8, R18 ;  /* 0x00000008130f7824 */ /* 0x002fe200078e0212 */
[----:B------:R-:W-:-:S04]  /*a4b0*/  SHF.L.U32 R12, R23, 0x1f, RZ ;  /* 0x0000001f170c7819 */ /* 0x000fc800000006ff */
[----:B------:R1:W4:Y:S01]  /*a4c0*/  SYNCS.PHASECHK.TRANS64.TRYWAIT P1, [R15+URZ+0x38830], R12 ;  /* 0x0388300c0f0075a7 */ /* 0x000322000802017f */
[----:B------:R-:W-:Y:S05]  /*a4d0*/  @!P0 BRA `(.L_x_5462) ;  /* 0x0000000000048947 */ /* 0x000fea0003800000 */
[----:B------:R-:W-:Y:S01]  /*a4e0*/  BPT.TRAP 0x1 ;  /* 0x000000040000795c */ /* 0x000fe20000300000 */
.L_x_5462:
[C---:B--2---:R-:W-:Y:S02]  /*a4f0*/  VIADD R2, R18.reuse, 0x22400 ;  /* 0x0002240012027836 */ /* 0x044fe40000000000 */
[----:B0--3--:R-:W-:-:S03]  /*a500*/  VIADD R3, R18, 0x20400 ;  /* 0x0002040012037836 */ /* 0x009fc60000000000 */
[----:B------:R-:W-:Y:S02]  /*a510*/  SHF.R.U32.HI R2, RZ, 0x4, R2 ;  /* 0x00000004ff027819 */ /* 0x000fe40000011602 */
[----:B------:R-:W-:Y:S02]  /*a520*/  SHF.R.U32.HI R3, RZ, 0x4, R3 ;  /* 0x00000004ff037819 */ /* 0x000fe40000011603 */
[----:B------:R-:W-:Y:S02]  /*a530*/  LOP3.LUT R2, R2, 0x3fff, RZ, 0xc0, !PT ;  /* 0x00003fff02027812 */ /* 0x000fe400078ec0ff */
[----:B------:R-:W-:Y:S02]  /*a540*/  LOP3.LUT R3, R3, 0x3fff, RZ, 0xc0, !PT ;  /* 0x00003fff03037812 */ /* 0x000fe400078ec0ff */
[----:B------:R-:W-:Y:S01]  /*a550*/  LOP3.LUT R204, R2, 0x10000, RZ, 0xfc, !PT ;  /* 0x0001000002cc7812 */ /* 0x000fe200078efcff */
[----:B----4-:R-:W-:Y:S06]  /*a560*/  @P1 BRA `(.L_x_5463) ;  /* 0x0000000000081947 */ /* 0x010fec0003800000 */
[----:B------:R-:W0:Y:S02]  /*a570*/  SYNCS.PHASECHK.TRANS64.TRYWAIT P1, [R15+URZ+0x38830], R12 ;  /* 0x0388300c0f0075a7 */ /* 0x000e24000802017f */
[----:B0-----:R-:W-:Y:S05]  /*a580*/  @!P1 BRA `(.L_x_5464) ;  /* 0x00000178001c9947 */ /* 0x001fea0003800000 */
.L_x_5463:
[----:B------:R-:W-:Y:S01]  /*a590*/  LOP3.LUT R4, R3, 0x10000, RZ, 0xfc, !PT ;  /* 0x0001000003047812 */ /* 0x000fe200078efcff */
[----:B------:R-:W-:Y:S01]  /*a5a0*/  IMAD R2, R19, 0x200, R204 ;  /* 0x0000020013027824 */ /* 0x000fe200078e02cc */
[----:B------:R-:W-:Y:S05]  /*a5b0*/  WARPSYNC.ALL ;  /* 0x0000000000007948 */ /* 0x000fea0003800000 */
[----:B------:R-:W-:Y:S01]  /*a5c0*/  IMAD.MOV.U32 R5, RZ, RZ, 0x40000040 ;  /* 0x40000040ff057424 */ /* 0x000fe200078e00ff */
[----:B------:R-:W-:Y:S01]  /*a5d0*/  R2UR UR4, R4 ;  /* 0x00000000040472ca */ /* 0x000fe200000e0000 */
[----:B------:R-:W-:Y:S01]  /*a5e0*/  IMAD.MOV.U32 R3, RZ, RZ, 0x40000040 ;  /* 0x40000040ff037424 */ /* 0x000fe200078e00ff */
[----:B------:R-:W-:Y:S01]  /*a5f0*/  R2UR UR6, R2 ;  /* 0x00000000020672ca */ /* 0x000fe200000e0000 */
[----:B-----5:R-:W-:Y:S01]  /*a600*/  WARPGROUP.ARRIVE ;  /* 0x00000000000079c5 */ /* 0x020fe20000000000 */
[----:B------:R-:W-:Y:S01]  /*a610*/  R2UR UR5, R5 ;  /* 0x00000000050572ca */ /* 0x000fe200000e0000 */
[----:B------:R-:W-:Y:S01]  /*a620*/  VIADD R10, R4, 0x2 ;  /* 0x00000002040a7836 */ /* 0x000fe20000000000 */
[----:B------:R-:W-:Y:S01]  /*a630*/  R2UR UR7, R3 ;  /* 0x00000000030772ca */ /* 0x000fe200000e0000 */
[----:B------:R-:W-:Y:S01]  /*a640*/  VIADD R6, R2, 0x2 ;  /* 0x0000000202067836 */ /* 0x000fe20000000000 */
[----:B------:R-:W-:Y:S01]  /*a650*/  BSSY B0, `(.L_x_5465) ;  /* 0x0000025000007945 */ /* 0x000fe20003800000 */
[----:B------:R-:W-:-:S02]  /*a660*/  IMAD.MOV.U32 R11, RZ, RZ, 0x40000040 ;  /* 0x40000040ff0b7424 */ /* 0x000fc400078e00ff */
        /* <DEDUP_REMOVED lines=27> */
[----:B------:R-:W-:Y:S02]  /*a820*/  R2UR UR7, R3 ;  /* 0x00000000030772ca */ /* 0x000fe400000e0000 */
[----:B------:R-:W-:Y:S01]  /*a830*/  SHF.L.U32 R3, R0, 0x1f, RZ ;  /* 0x0000001f00037819 */ /* 0x000fe200000006ff */
[----:B------:R-:W-:-:S02]  /*a840*/  WARPGROUP.DEPBAR.LE gsb0, 0x0 ;  /* 0x00008000000079c5 */ /* 0x000fc40000010000 */
[----:B------:R-:W-:-:S08]  /*a850*/  WARPGROUP.ARRIVE ;  /* 0x00000000000079c5 */ /* 0x000fd00000000000 */
[----:B------:R-:W-:Y:S03]  /*a860*/  HGMMA.64x64x16.F32.BF16 R24, gdesc[UR4], R24, gsb0 ;  /* 0x00e00000041879f0 */ /* 0x000fe60008001818 */
[----:B------:R-:W-:Y:S02]  /*a870*/  WARPGROUP.DEPBAR.LE gsb0, 0x0 ;  /* 0x00008000000079c5 */ /* 0x000fe40000010000 */
[----:B------:R-:W2:Y:S02]  /*a880*/  SYNCS.PHASECHK.TRANS64.TRYWAIT P1, [R18+URZ+0x38810], R3 ;  /* 0x03881003120075a7 */ /* 0x000ea4000802017f */
[----:B--2---:R-:W-:Y:S05]  /*a890*/  @!P1 BRA `(.L_x_5466) ;  /* 0x00000174006c9947 */ /* 0x004fea0003800000 */
.L_x_5690:
[----:B------:R-:W-:Y:S05]  /*a8a0*/  BSYNC B0 ;  /* 0x0000000000007941 */ /* 0x000fea0003800000 */
.L_x_5465:
[----:B------:R-:W-:Y:S05]  /*a8b0*/  @!P0 BRA `(.L_x_5467) ;  /* 0x0000000000048947 */ /* 0x000fea0003800000 */
[----:B------:R-:W-:Y:S01]  /*a8c0*/  BPT.TRAP 0x1 ;  /* 0x000000040000795c */ /* 0x000fe20000300000 */
.L_x_5467:
[----:B------:R3:W4:Y:S01]  /*a8d0*/  SYNCS.PHASECHK.TRANS64.TRYWAIT P1, [R15+URZ+0x38850], R12 ;  /* 0x0388500c0f0075a7 */ /* 0x000722000802017f */
[----:B------:R-:W-:Y:S05]  /*a8e0*/  @!P0 BRA `(.L_x_5468) ;  /* 0x0000000000048947 */ /* 0x000fea0003800000 */
[----:B------:R-:W-:Y:S01]  /*a8f0*/  BPT.TRAP 0x1 ;  /* 0x000000040000795c */ /* 0x000fe20000300000 */
.L_x_5468:
[----:B------:R-:W-:-:S05]  /*a900*/  VIADD R0, R18, 0x400 ;  /* 0x0000040012007836 */ /* 0x000fca0000000000 */
[----:B------:R-:W-:-:S04]  /*a910*/  SHF.R.U32.HI R0, RZ, 0x4, R0 ;  /* 0x00000004ff007819 */ /* 0x000fc80000011600 */
[----:B------:R-:W-:Y:S01]  /*a920*/  LOP3.LUT R0, R0, 0x3fff, RZ, 0xc0, !PT ;  /* 0x00003fff00007812 */ /* 0x000fe200078ec0ff */
[----:B----4-:R-:W-:Y:S06]  /*a930*/  @P1 BRA `(.L_x_5469) ;  /* 0x0000000000081947 */ /* 0x010fec0003800000 */
[----:B------:R-:W4:Y:S02]  /*a940*/  SYNCS.PHASECHK.TRANS64.TRYWAIT P1, [R15+URZ+0x38850], R12 ;  /* 0x0388500c0f0075a7 */ /* 0x000f24000802017f */
[----:B----4-:R-:W-:Y:S05]  /*a950*/  @!P1 BRA `(.L_x_5470) ;  /* 0x0000017400509947 */ /* 0x010fea0003800000 */
.L_x_5469:
[----:B------:R-:W-:Y:S05]  /*a960*/  WARPSYNC.ALL ;  /* 0x0000000000007948 */ /* 0x000fea0003800000 */
[----:B------:R-:W-:Y:S01]  /*a970*/  LOP3.LUT R205, R0, 0x10000, RZ, 0xfc, !PT ;  /* 0x0001000000cd7812 */ /* 0x000fe200078efcff */
[----:B------:R-:W-:Y:S01]  /*a980*/  VIADD R0, R18, 0x26400 ;  /* 0x0002640012007836 */ /* 0x000fe20000000000 */
[----:B------:R-:W-:-:S03]  /*a990*/  WARPGROUP.ARRIVE ;  /* 0x00000000000079c5 */ /* 0x000fc60000000000 */
[----:B01-34-:R-:W-:-:S03]  /*a9a0*/  IMAD R12, R19, 0x1000, R205 ;  /* 0x00001000130c7824 */ /* 0x01bfc600078e02cd */
[----:B------:R-:W0:Y:S01]  /*a9b0*/  S2R R14, SR_TID.X ;  /* 0x00000000000e7919 */ /* 0x000e220000002100 */
[----:B------:R-:W-:Y:S01]  /*a9c0*/  IMAD.MOV.U32 R13, RZ, RZ, 0x40000040 ;  /* 0x40000040ff0d7424 */ /* 0x000fe200078e00ff */
[----:B------:R-:W-:Y:S01]  /*a9d0*/  SHF.R.U32.HI R0, RZ, 0x4, R0 ;  /* 0x00000004ff007819 */ /* 0x000fe20000011600 */
[----:B--2---:R-:W-:Y:S01]  /*a9e0*/  IMAD.MOV.U32 R3, RZ, RZ, 0x40000040 ;  /* 0x40000040ff037424 */ /* 0x004fe200078e00ff */
[C---:B------:R-:W-:Y:S01]  /*a9f0*/  R2UR UR6, R12.reuse ;  /* 0x000000000c0672ca */ /* 0x040fe200000e0000 */
[----:B------:R-:W-:Y:S01]  /*aa00*/  VIADD R20, R12, 0x2 ;  /* 0x000000020c147836 */ /* 0x000fe20000000000 */
[----:B------:R-:W-:Y:S01]  /*aa10*/  LOP3.LUT R0, R0, 0x3fff, RZ, 0xc0, !PT ;  /* 0x00003fff00007812 */ /* 0x000fe200078ec0ff */
[----:B------:R-:W-:Y:S01]  /*aa20*/  IMAD.MOV.U32 R21, RZ, RZ, 0x40000040 ;  /* 0x40000040ff157424 */ /* 0x000fe200078e00ff */
[----:B------:R-:W-:Y:S01]  /*aa30*/  R2UR UR7, R13 ;  /* 0x000000000d0772ca */ /* 0x000fe200000e0000 */
[----:B------:R-:W-:Y:S01]  /*aa40*/  IMAD.MOV.U32 R57, RZ, RZ, 0x40000040 ;  /* 0x40000040ff397424 */ /* 0x000fe200078e00ff */
[----:B------:R-:W-:Y:S01]  /*aa50*/  LOP3.LUT R2, R0, 0x10000, RZ, 0xfc, !PT ;  /* 0x0001000000027812 */ /* 0x000fe200078efcff */
[----:B------:R-:W-:Y:S01]  /*aa60*/  VIADD R59, R12, 0x800 ;  /* 0x000008000c3b7836 */ /* 0x000fe20000000000 */
[----:B------:R-:W-:Y:S01]  /*aa70*/  R2UR UR5, R3 ;  /* 0x00000000030572ca */ /* 0x000fe200000e0000 */
[----:B------:R-:W-:Y:S01]  /*aa80*/  IMAD.MOV.U32 R58, RZ, RZ, 0x4 ;  /* 0x00000004ff3a7424 */ /* 0x000fe200078e00ff */
[C---:B------:R-:W-:Y:S01]  /*aa90*/  R2UR UR4, R2.reuse ;  /* 0x00000000020472ca */ /* 0x040fe200000e0000 */
[----:B------:R-:W-:-:S02]  /*aaa0*/  VIADD R56, R2, 0x2 ;  /* 0x0000000202387836 */ /* 0x000fc40000000000 */
[----:B------:R-:W-:-:S10]  /*aab0*/  VIADD R13, R2, 0x800 ;  /* 0x00000800020d7836 */ /* 0x000fd40000000000 */
        /* <DEDUP_REMOVED lines=9> */
[----:B0-----:R-:W-:-:S05]  /*ab50*/  SHF.R.U32.HI R14, RZ, 0x7, R14 ;  /* 0x00000007ff0e7819 */ /* 0x001fca000001160e */
[----:B------:R-:W0:Y:S02]  /*ab60*/  SHFL.IDX PT, R0, R14, RZ, 0x1f ;  /* 0x00001fff0e007589 */ /* 0x000e2400000e0000 */
[----:B0-----:R-:W-:-:S04]  /*ab70*/  ISETP.GT.AND P1, PT, R0, 0x7f, PT ;  /* 0x0000007f0000780c */ /* 0x001fc80003f24270 */
        /* <DEDUP_REMOVED lines=181> */
[----:B------:R-:W-:-:S04]  /*b6d0*/  SEL R13, R13, 0x26, P1 ;  /* 0x000000260d0d7807 */ /* 0x000fc80000800000 */
[----:B------:R-:W-:Y:S01]  /*b6e0*/  LOP3.LUT R13, R13, 0x6, RZ, 0xc0, !PT ;  /* 0x000000060d0d7812 */ /* 0x000fe200078ec0ff */
        /* <DEDUP_REMOVED lines=153> */
[----:B------:R-:W-:-:S03]  /*c080*/  IMAD.MOV.U32 R58, RZ, RZ, 0x40 ;  /* 0x00000040ff3a7424 */ /* 0x000fc600078e00ff */
[----:B------:R-:W-:Y:S02]  /*c090*/  SEL R13, R13, 0xf80, P1 ;  /* 0x00000f800d0d7807 */ /* 0x000fe40000800000 */
[----:B------:R-:W-:Y:S02]  /*c0a0*/  SEL R0, R58, 0x3e, P1 ;  /* 0x0000003e3a007807 */ /* 0x000fe40000800000 */
[----:B------:R-:W-:Y:S02]  /*c0b0*/  LOP3.LUT R14, R13, 0x1e00, RZ, 0xc0, !PT ;  /* 0x00001e000d0e7812 */ /* 0x000fe400078ec0ff */
        /* <DEDUP_REMOVED lines=25> */
.L_x_5471:
[----:B------:R-:W2:Y:S01]  /*c250*/  LDL R0, [R1+0x8] ;  /* 0x0000080001007983 */ /* 0x000ea20000100800 */
[----:B------:R-:W0:Y:S01]  /*c260*/  LDC R12, c[0x0][0x448] ;  /* 0x00011200ff0c7b82 */ /* 0x000e220000000800 */
[----:B------:R-:W-:Y:S01]  /*c270*/  ULDC UR4, c[0x0][0xad0] ;  /* 0x0002b40000047ab9 */ /* 0x000fe20000000800 */
[----:B------:R-:W-:Y:S01]  /*c280*/  LOP3.LUT R22, R22, 0xfffffffd, RZ, 0xc0, !PT ;  /* 0xfffffffd16167812 */ /* 0x000fe200078ec0ff */
        /* <DEDUP_REMOVED lines=21> */
[----:B0-----:R-:W-:Y:S01]  /*c3e0*/  ISETP.NE.AND P5, PT, R12, 0x1, PT ;  /* 0x000000010c00780c */ /* 0x001fe20003fa5270 */
        /* <DEDUP_REMOVED lines=12> */
[----:B------:R-:W1:Y:S01]  /*c4b0*/  @P5 LDC R21, c[0x0][0x44c] ;  /* 0x00011300ff155b82 */ /* 0x000e620000000800 */
[----:B------:R-:W-:Y:S01]  /*c4c0*/  FMUL.FTZ R55, R55, UR4 ;  /* 0x0000000437377c20 */ /* 0x000fe20008410000 */
[----:B------:R-:W-:-:S03]  /*c4d0*/  @P5 LOP3.LUT R22, R22, 0x2, RZ, 0xfc, !PT ;  /* 0x0000000216165812 */ /* 0x000fc600078efcff */
[----:B------:R3:W5:Y:S03]  /*c4e0*/  MUFU.TANH R20, R32 ;  /* 0x0000002000147308 */ /* 0x0007660000002400 */
[----:B------:R-:W0:Y:S05]  /*c4f0*/  @P5 LDC R57, c[0x0][0x450] ;  /* 0x00011400ff395b82 */ /* 0x000e2a0000000800 */
[----:B------:R-:W5:Y:S08]  /*c500*/  MUFU.TANH R33, R33 ;  /* 0x0000002100217308 */ /* 0x000f700000002400 */
[----:B------:R5:W5:Y:S08]  /*c510*/  MUFU.TANH R26, R36 ;  /* 0x00000024001a7308 */ /* 0x000b700000002400 */
[----:B------:R-:W5:Y:S08]  /*c520*/  MUFU.TANH R37, R37 ;  /* 0x0000002500257308 */ /* 0x000f700000002400 */
[----:B------:R-:W-:Y:S08]  /*c530*/  MUFU.TANH R41, R41 ;  /* 0x0000002900297308 */ /* 0x000ff00000002400 */
        /* <DEDUP_REMOVED lines=15> */
[----:B------:R-:W-:Y:S01]  /*c630*/  MUFU.TANH R55, R55 ;  /* 0x0000003700377308 */ /* 0x000fe20000002400 */
[----:B--2---:R-:W-:-:S04]  /*c640*/  IMAD.IADD R0, R0, 0x1, R212 ;  /* 0x0000000100007824 */ /* 0x004fc800078e02d4 */
[----:B-1----:R-:W-:-:S04]  /*c650*/  @P5 IMAD.HI.U32 R12, R0, R21, RZ ;  /* 0x00000015000c5227 */ /* 0x002fc800078e00ff */
[----:B------:R-:W-:Y:S01]  /*c660*/  IMAD.MOV.U32 R27, RZ, RZ, R0 ;  /* 0x000000ffff1b7224 */ /* 0x000fe200078e0000 */
[----:B0-----:R-:W-:Y:S01]  /*c670*/  @P5 SHF.R.U32.HI R27, RZ, R57, R12 ;  /* 0x00000039ff1b5219 */ /* 0x001fe2000001160c */
[----:B------:R-:W-:Y:S01]  /*c680*/  IMAD R21, R169, -0x40, R58 ;  /* 0xffffffc0a9157824 */ /* 0x000fe200078e023a */
[----:B------:R0:W1:Y:S03]  /*c690*/  MUFU.TANH R57, R40 ;  /* 0x0000002800397308 */ /* 0x0000660000002400 */
[----:B------:R-:W3:Y:S01]  /*c6a0*/  SHFL.IDX PT, R12, R27, RZ, 0x1c1f ;  /* 0x001c1fff1b0c7589 */ /* 0x000ee200000e0000 */
[----:B------:R-:W-:Y:S02]  /*c6b0*/  IADD3 R0, R210, 0x1, R21 ;  /* 0x00000001d2007810 */ /* 0x000fe40007ffe015 */
[----:B----4-:R-:W-:Y:S01]  /*c6c0*/  IADD3 R29, -R193, R21, R210 ;  /* 0x00000015c11d7210 */ /* 0x010fe20007ffe1d2 */
[----:B------:R-:W2:Y:S01]  /*c6d0*/  SHFL.IDX PT, R27, R27, 0x1, 0x1c1f ;  /* 0x003c1f001b1b7f89 */ /* 0x000ea200000e0000 */
[----:B------:R-:W-:Y:S01]  /*c6e0*/  IADD3 R62, -R207, R0, -R193 ;  /* 0x00000000cf3e7210 */ /* 0x000fe20007ffe9c1 */
[----:B------:R-:W-:-:S03]  /*c6f0*/  FMUL.FTZ R0, R48, UR4 ;  /* 0x0000000430007c20 */ /* 0x000fc60008410000 */
[----:B---3--:R-:W-:-:S04]  /*c700*/  VIADDMNMX R32, R12, R62, R29, PT ;  /* 0x0000003e0c207246 */ /* 0x008fc8000380011d */
[C---:B------:R-:W-:Y:S02]  /*c710*/  ISETP.GT.AND P1, PT, R32.reuse, RZ, PT ;  /* 0x000000ff2000720c */ /* 0x040fe40003f24270 */
[C---:B------:R-:W-:Y:S02]  /*c720*/  ISETP.GT.AND P2, PT, R32.reuse, 0x1, PT ;  /* 0x000000012000780c */ /* 0x040fe40003f44270 */
[----:B------:R-:W-:Y:S02]  /*c730*/  ISETP.GT.AND P3, PT, R32, 0x8, PT ;  /* 0x000000082000780c */ /* 0x000fe40003f64270 */
[----:B------:R-:W-:Y:S02]  /*c740*/  FSEL R21, R24, -INF , P1 ;  /* 0xff80000018157808 */ /* 0x000fe40000800000 */
[----:B------:R-:W-:Y:S01]  /*c750*/  FSEL R60, R25, -INF , P2 ;  /* 0xff800000193c7808 */ /* 0x000fe20001000000 */
[----:B------:R-:W3:Y:S01]  /*c760*/  MUFU.TANH R24, R45 ;  /* 0x0000002d00187308 */ /* 0x000ee20000002400 */
[----:B------:R-:W-:-:S02]  /*c770*/  ISETP.GT.AND P1, PT, R32, 0x9, PT ;  /* 0x000000092000780c */ /* 0x000fc40003f24270 */
[----:B------:R-:W-:Y:S02]  /*c780*/  FSEL R58, R28, -INF , P3 ;  /* 0xff8000001c3a7808 */ /* 0x000fe40001800000 */
[----:B------:R-:W-:Y:S02]  /*c790*/  FMNMX.FTZ R25, R21, R60, !PT ;  /* 0x0000003c15197209 */ /* 0x000fe40007810000 */
[----:B------:R-:W-:Y:S01]  /*c7a0*/  ISETP.GT.AND P2, PT, R32, 0x10, PT ;  /* 0x000000102000780c */ /* 0x000fe20003f44270 */
[----:B------:R4:W2:Y:S01]  /*c7b0*/  MUFU.TANH R28, R0 ;  /* 0x00000000001c7308 */ /* 0x0008a20000002400 */
[----:B-----5:R-:W-:Y:S02]  /*c7c0*/  FSEL R56, R56, -INF , P1 ;  /* 0xff80000038387808 */ /* 0x020fe40000800000 */
[----:B------:R-:W-:Y:S02]  /*c7d0*/  FMNMX.FTZ R25, R58, R25, !PT ;  /* 0x000000193a197209 */ /* 0x000fe40007810000 */
[----:B------:R-:W-:-:S02]  /*c7e0*/  ISETP.GT.AND P1, PT, R32, 0x11, PT ;  /* 0x000000112000780c */ /* 0x000fc40003f24270 */
[----:B------:R-:W-:Y:S01]  /*c7f0*/  FSEL R36, R20, -INF , P2 ;  /* 0xff80000014247808 */ /* 0x000fe20001000000 */
[----:B------:R5:W-:Y:S01]  /*c800*/  MUFU.TANH R45, R34 ;  /* 0x00000022002d7308 */ /* 0x000be20000002400 */
[----:B------:R-:W-:Y:S02]  /*c810*/  FMNMX.FTZ R25, R56, R25, !PT ;  /* 0x0000001938197209 */ /* 0x000fe40007810000 */
[----:B------:R-:W-:Y:S02]  /*c820*/  ISETP.GT.AND P2, PT, R32, 0x18, PT ;  /* 0x000000182000780c */ /* 0x000fe40003f44270 */
[----:B------:R-:W-:Y:S02]  /*c830*/  FSEL R48, R33, -INF , P1 ;  /* 0xff80000021307808 */ /* 0x000fe40000800000 */
[----:B------:R-:W-:Y:S02]  /*c840*/  FMNMX.FTZ R25, R36, R25, !PT ;  /* 0x0000001924197209 */ /* 0x000fe40007810000 */
[----:B------:R-:W-:-:S02]  /*c850*/  ISETP.GT.AND P1, PT, R32, 0x19, PT ;  /* 0x000000192000780c */ /* 0x000fc40003f24270 */
[----:B0-----:R-:W-:Y:S02]  /*c860*/  FSEL R40, R26, -INF , P2 ;  /* 0xff8000001a287808 */ /* 0x001fe40001000000 */
[----:B------:R-:W-:Y:S02]  /*c870*/  FMNMX.FTZ R25, R48, R25, !PT ;  /* 0x0000001930197209 */ /* 0x000fe40007810000 */
[----:B------:R-:W-:Y:S02]  /*c880*/  ISETP.GT.AND P2, PT, R32, 0x20, PT ;  /* 0x000000202000780c */ /* 0x000fe40003f44270 */
[----:B------:R-:W-:Y:S02]  /*c890*/  FSEL R44, R37, -INF , P1 ;  /* 0xff800000252c7808 */ /* 0x000fe40000800000 */
[----:B------:R-:W-:Y:S02]  /*c8a0*/  FMNMX.FTZ R25, R40, R25, !PT ;  /* 0x0000001928197209 */ /* 0x000fe40007810000 */
[----:B------:R-:W-:-:S02]  /*c8b0*/  ISETP.GT.AND P1, PT, R32, 0x21, PT ;  /* 0x000000212000780c */ /* 0x000fc40003f24270 */
[----:B-1----:R-:W-:Y:S02]  /*c8c0*/  FSEL R12, R57, -INF , P2 ;  /* 0xff800000390c7808 */ /* 0x002fe40001000000 */
[----:B------:R-:W-:Y:S02]  /*c8d0*/  FMNMX.FTZ R25, R44, R25, !PT ;  /* 0x000000192c197209 */ /* 0x000fe40007810000 */
[----:B------:R-:W-:Y:S02]  /*c8e0*/  ISETP.GT.AND P2, PT, R32, 0x28, PT ;  /* 0x000000282000780c */ /* 0x000fe40003f44270 */
[----:B----4-:R-:W-:Y:S02]  /*c8f0*/  FSEL R0, R41, -INF , P1 ;  /* 0xff80000029007808 */ /* 0x010fe40000800000 */
[----:B------:R-:W-:Y:S01]  /*c900*/  FMNMX.FTZ R25, R12, R25, !PT ;  /* 0x000000190c197209 */ /* 0x000fe20007810000 */
[----:B------:R-:W-:Y:S01]  /*c910*/  MUFU.TANH R41, R31 ;  /* 0x0000001f00297308 */ /* 0x000fe20000002400 */
[----:B------:R-:W-:-:S02]  /*c920*/  ISETP.GT.AND P1, PT, R32, 0x29, PT ;  /* 0x000000292000780c */ /* 0x000fc40003f24270 */
[----:B------:R-:W-:Y:S02]  /*c930*/  FSEL R20, R59, -INF , P2 ;  /* 0xff8000003b147808 */ /* 0x000fe40001000000 */
[----:B------:R-:W-:Y:S02]  /*c940*/  FMNMX.FTZ R25, R0, R25, !PT ;  /* 0x0000001900197209 */ /* 0x000fe40007810000 */
[----:B------:R-:W-:Y:S02]  /*c950*/  ISETP.GT.AND P2, PT, R32, 0x30, PT ;  /* 0x000000302000780c */ /* 0x000fe40003f44270 */
[----:B---3--:R-:W-:Y:S02]  /*c960*/  FSEL R24, R24, -INF , P1 ;  /* 0xff80000018187808 */ /* 0x008fe40000800000 */
[----:B------:R-:W-:Y:S01]  /*c970*/  FMNMX.FTZ R33, R20, R25, !PT ;  /* 0x0000001914217209 */ /* 0x000fe20007810000 */
[----:B------:R-:W-:Y:S01]  /*c980*/  FMUL.FTZ R25, R30, UR4 ;  /* 0x000000041e197c20 */ /* 0x000fe20008410000 */
[----:B------:R-:W-:Y:S01]  /*c990*/  ISETP.GT.AND P1, PT, R32, 0x31, PT ;  /* 0x000000312000780c */ /* 0x000fe20003f24270 */
[----:B------:R-:W-:Y:S01]  /*c9a0*/  ULDC UR4, c[0x0][0xa80] ;  /* 0x0002a00000047ab9 */ /* 0x000fe20000000800 */
[----:B--2---:R-:W-:Y:S01]  /*c9b0*/  FSEL R26, R28, -INF , P2 ;  /* 0xff8000001c1a7808 */ /* 0x004fe20001000000 */
[----:B------:R0:W1:Y:S01]  /*c9c0*/  MUFU.TANH R37, R25 ;  /* 0x0000001900257308 */ /* 0x0000620000002400 */
[----:B------:R-:W-:-:S02]  /*c9d0*/  FMNMX.FTZ R33, R24, R33, !PT ;  /* 0x0000002118217209 */ /* 0x000fc40007810000 */
[----:B------:R-:W-:Y:S02]  /*c9e0*/  ISETP.GT.AND P2, PT, R32, 0x38, PT ;  /* 0x000000382000780c */ /* 0x000fe40003f44270 */
[----:B------:R-:W-:Y:S02]  /*c9f0*/  FSEL R28, R49, -INF , P1 ;  /* 0xff800000311c7808 */ /* 0x000fe40000800000 */
[----:B------:R-:W-:Y:S01]  /*ca00*/  FMNMX.FTZ R33, R26, R33, !PT ;  /* 0x000000211a217209 */ /* 0x000fe20007810000 */
[----:B------:R1:W2:Y:S01]  /*ca10*/  MUFU.TANH R49, R38 ;  /* 0x0000002600317308 */ /* 0x0002a20000002400 */
[----:B------:R-:W-:Y:S02]  /*ca20*/  ISETP.GT.AND P1, PT, R32, 0x39, PT ;  /* 0x000000392000780c */ /* 0x000fe40003f24270 */
[----:B------:R-:W-:Y:S02]  /*ca30*/  FSEL R30, R52, -INF , P2 ;  /* 0xff800000341e7808 */ /* 0x000fe40001000000 */
[----:B------:R-:W-:-:S02]  /*ca40*/  FMNMX.FTZ R33, R28, R33, !PT ;  /* 0x000000211c217209 */ /* 0x000fc40007810000 */
[----:B------:R-:W-:Y:S02]  /*ca50*/  FSEL R32, R53, -INF , P1 ;  /* 0xff80000035207808 */ /* 0x000fe40000800000 */
[----:B------:R-:W-:Y:S02]  /*ca60*/  FMNMX.FTZ R33, R30, R33, !PT ;  /* 0x000000211e217209 */ /* 0x000fe40007810000 */
[----:B------:R-:W-:Y:S02]  /*ca70*/  VIADDMNMX R29, R27, R62, R29, PT ;  /* 0x0000003e1b1d7246 */ /* 0x000fe4000380011d */
[----:B------:R-:W-:Y:S02]  /*ca80*/  FMNMX.FTZ R33, R32, R33, !PT ;  /* 0x0000002120217209 */ /* 0x000fe40007810000 */
[C---:B------:R-:W-:Y:S02]  /*ca90*/  ISETP.GT.AND P1, PT, R29.reuse, RZ, PT ;  /* 0x000000ff1d00720c */ /* 0x040fe40003f24270 */
[C---:B------:R-:W-:Y:S01]  /*caa0*/  ISETP.GT.AND P2, PT, R29.reuse, 0x1, PT ;  /* 0x000000011d00780c */ /* 0x040fe20003f44270 */
[----:B------:R-:W3:Y:S01]  /*cab0*/  SHFL.BFLY PT, R52, R33, 0x2, 0x1f ;  /* 0x0c401f0021347f89 */ /* 0x000ee200000e0000 */
[----:B------:R-:W-:-:S02]  /*cac0*/  ISETP.GT.AND P3, PT, R29, 0x8, PT ;  /* 0x000000081d00780c */ /* 0x000fc40003f64270 */
[----:B-----5:R-:W-:Y:S02]  /*cad0*/  FSEL R34, R13, -INF , P1 ;  /* 0xff8000000d227808 */ /* 0x020fe40000800000 */
[----:B0-----:R-:W-:Y:S02]  /*cae0*/  FSEL R25, R14, -INF , P2 ;  /* 0xff8000000e197808 */ /* 0x001fe40001000000 */
[----:B------:R-:W-:Y:S02]  /*caf0*/  ISETP.GT.AND P1, PT, R29, 0x9, PT ;  /* 0x000000091d00780c */ /* 0x000fe40003f24270 */
[----:B-1----:R-:W-:Y:S02]  /*cb00*/  FSEL R38, R37, -INF , P3 ;  /* 0xff80000025267808 */ /* 0x002fe40001800000 */
[----:B------:R-:W-:Y:S02]  /*cb10*/  FMNMX.FTZ R13, R34, R25, !PT ;  /* 0x00000019220d7209 */ /* 0x000fe40007810000 */
[----:B------:R-:W-:-:S02]  /*cb20*/  ISETP.GT.AND P2, PT, R29, 0x10, PT ;  /* 0x000000101d00780c */ /* 0x000fc40003f44270 */
[----:B------:R-:W-:Y:S02]  /*cb30*/  FSEL R42, R41, -INF , P1 ;  /* 0xff800000292a7808 */ /* 0x000fe40000800000 */
[----:B------:R-:W-:Y:S02]  /*cb40*/  FMNMX.FTZ R13, R38, R13, !PT ;  /* 0x0000000d260d7209 */ /* 0x000fe40007810000 */
[----:B------:R-:W-:Y:S02]  /*cb50*/  ISETP.GT.AND P1, PT, R29, 0x11, PT ;  /* 0x000000111d00780c */ /* 0x000fe40003f24270 */
[----:B------:R-:W-:Y:S02]  /*cb60*/  FSEL R46, R45, -INF , P2 ;  /* 0xff8000002d2e7808 */ /* 0x000fe40001000000 */
[----:B------:R-:W-:Y:S02]  /*cb70*/  FMNMX.FTZ R13, R42, R13, !PT ;  /* 0x0000000d2a0d7209 */ /* 0x000fe40007810000 */
[----:B---3--:R-:W-:-:S02]  /*cb80*/  FMNMX.FTZ R52, R33, R52, !PT ;  /* 0x0000003421347209 */ /* 0x008fc40007810000 */
[----:B------:R-:W-:Y:S02]  /*cb90*/  ISETP.GT.AND P2, PT, R29, 0x18, PT ;  /* 0x000000181d00780c */ /* 0x000fe40003f44270 */
[----:B------:R-:W-:Y:S01]  /*cba0*/  FSEL R50, R35, -INF , P1 ;  /* 0xff80000023327808 */ /* 0x000fe20000800000 */
[----:B------:R-:W0:Y:S01]  /*cbb0*/  SHFL.BFLY PT, R31, R52, 0x1, 0x1f ;  /* 0x0c201f00341f7f89 */ /* 0x000e2200000e0000 */
[----:B------:R-:W-:Y:S02]  /*cbc0*/  FMNMX.FTZ R13, R46, R13, !PT ;  /* 0x0000000d2e0d7209 */ /* 0x000fe40007810000 */
[----:B------:R-:W-:Y:S02]  /*cbd0*/  ISETP.GT.AND P1, PT, R29, 0x19, PT ;  /* 0x000000191d00780c */ /* 0x000fe40003f24270 */
[----:B------:R-:W-:Y:S01]  /*cbe0*/  FMNMX.FTZ R27, R50, R13, !PT ;  /* 0x0000000d321b7209 */ /* 0x000fe20007810000 */
[----:B------:R-:W-:Y:S01]  /*cbf0*/  IMAD.U32 R13, RZ, RZ, UR4 ;  /* 0x00000004ff0d7e24 */ /* 0x000fe2000f8e00ff */
[----:B------:R-:W-:-:S02]  /*cc00*/  FSEL R62, R39, -INF , P1 ;  /* 0xff800000273e7808 */ /* 0x000fc40000800000 */
[C---:B------:R-:W-:Y:S02]  /*cc10*/  ISETP.GT.AND P1, PT, R29.reuse, 0x21, PT ;  /* 0x000000211d00780c */ /* 0x040fe40003f24270 */
[----:B------:R-:W-:Y:S02]  /*cc20*/  ISETP.GT.AND P3, PT, R29, 0x29, PT ;  /* 0x000000291d00780c */ /* 0x000fe40003f64270 */
[----:B------:R-:W-:Y:S02]  /*cc30*/  FSEL R54, R43, -INF , P1 ;  /* 0xff8000002b367808 */ /* 0x000fe40000800000 */
[----:B------:R-:W-:Y:S02]  /*cc40*/  ISETP.GT.AND P1, PT, R29, 0x30, PT ;  /* 0x000000301d00780c */ /* 0x000fe40003f24270 */
[----:B------:R-:W-:Y:S02]  /*cc50*/  FSEL R68, R47, -INF , P3 ;  /* 0xff8000002f447808 */ /* 0x000fe40001800000 */
[----:B------:R-:W-:-:S02]  /*cc60*/  FSEL R70, R70, -INF , P1 ;  /* 0xff80000046467808 */ /* 0x000fc40000800000 */
[----:B------:R-:W-:Y:S02]  /*cc70*/  ISETP.GT.AND P1, PT, R29, 0x38, PT ;  /* 0x000000381d00780c */ /* 0x000fe40003f24270 */
[----:B0-----:R-:W-:Y:S02]  /*cc80*/  FMNMX.FTZ R14, R52, R31, !PT ;  /* 0x0000001f340e7209 */ /* 0x001fe40007810000 */
[----:B--2---:R-:W-:Y:S02]  /*cc90*/  FSEL R52, R49, -INF , P2 ;  /* 0xff80000031347808 */ /* 0x004fe40001000000 */
[----:B------:R-:W-:Y:S01]  /*cca0*/  ISETP.GT.AND P2, PT, R29, 0x20, PT ;  /* 0x000000201d00780c */ /* 0x000fe20003f44270 */
[----:B------:R-:W-:Y:S01]  /*ccb0*/  FMUL.FTZ R31, R14, R13 ;  /* 0x0000000d0e1f7220 */ /* 0x000fe20000410000 */
[----:B------:R-:W-:Y:S02]  /*ccc0*/  FMNMX.FTZ R27, R52, R27, !PT ;  /* 0x0000001b341b7209 */ /* 0x000fe40007810000 */
[----:B------:R-:W-:-:S02]  /*ccd0*/  FSEL R64, R64, -INF , P2 ;  /* 0xff80000040407808 */ /* 0x000fc40001000000 */
[----:B------:R-:W-:Y:S02]  /*cce0*/  FMNMX.FTZ R27, R62, R27, !PT ;  /* 0x0000001b3e1b7209 */ /* 0x000fe40007810000 */
[----:B------:R-:W-:Y:S02]  /*ccf0*/  ISETP.GT.AND P2, PT, R29, 0x28, PT ;  /* 0x000000281d00780c */ /* 0x000fe40003f44270 */
[----:B------:R-:W-:Y:S02]  /*cd00*/  FMNMX.FTZ R27, R64, R27, !PT ;  /* 0x0000001b401b7209 */ /* 0x000fe40007810000 */
[----:B------:R-:W-:Y:S02]  /*cd10*/  FSEL R66, R66, -INF , P2 ;  /* 0xff80000042427808 */ /* 0x000fe40001000000 */
[----:B------:R-:W-:Y:S02]  /*cd20*/  FMNMX.FTZ R27, R54, R27, !PT ;  /* 0x0000001b361b7209 */ /* 0x000fe40007810000 */
[----:B------:R-:W-:-:S02]  /*cd30*/  FSETP.NEU.FTZ.AND P4, PT, R14, -INF , PT ;  /* 0xff8000000e00780b */ /* 0x000fc40003f9d000 */
[----:B------:R-:W-:Y:S02]  /*cd40*/  FMNMX.FTZ R27, R66, R27, !PT ;  /* 0x0000001b421b7209 */ /* 0x000fe40007810000 */
[----:B------:R-:W-:Y:S02]  /*cd50*/  ISETP.GT.AND P2, PT, R29, 0x31, PT ;  /* 0x000000311d00780c */ /* 0x000fe40003f44270 */
[----:B------:R-:W-:Y:S02]  /*cd60*/  FMNMX.FTZ R27, R68, R27, !PT ;  /* 0x0000001b441b7209 */ /* 0x000fe40007810000 */
[----:B------:R-:W-:Y:S02]  /*cd70*/  FSEL R39, R31, RZ, P4 ;  /* 0x000000ff1f277208 */ /* 0x000fe40002000000 */
[----:B------:R-:W-:Y:S02]  /*cd80*/  FSEL R72, R51, -INF , P2 ;  /* 0xff80000033487808 */ /* 0x000fe40001000000 */
[----:B------:R-:W-:Y:S01]  /*cd90*/  FMNMX.FTZ R27, R70, R27, !PT ;  /* 0x0000001b461b7209 */ /* 0x000fe20007810000 */
[-CC-:B------:R-:W-:Y:S01]  /*cda0*/  FFMA.FTZ R164, R21, R13.reuse, -R39.reuse ;  /* 0x0000000d15a47223 */ /* 0x180fe20000010827 */
[----:B------:R-:W-:Y:S01]  /*cdb0*/  ISETP.GT.AND P2, PT, R29, 0x39, PT ;  /* 0x000000391d00780c */ /* 0x000fe20003f44270 */
[-CC-:B------:R-:W-:Y:S01]  /*cdc0*/  FFMA.FTZ R31, R60, R13.reuse, -R39.reuse ;  /* 0x0000000d3c1f7223 */ /* 0x180fe20000010827 */
[----:B------:R-:W-:Y:S01]  /*cdd0*/  FSEL R74, R74, -INF , P1 ;  /* 0xff8000004a4a7808 */ /* 0x000fe20000800000 */
[--C-:B------:R-:W-:Y:S01]  /*cde0*/  FFMA.FTZ R29, R56, R13, -R39.reuse ;  /* 0x0000000d381d7223 */ /* 0x100fe20000010827 */
[----:B------:R-:W-:Y:S01]  /*cdf0*/  FMNMX.FTZ R21, R72, R27, !PT ;  /* 0x0000001b48157209 */ /* 0x000fe20007810000 */
[-CC-:B------:R-:W-:Y:S01]  /*ce00*/  FFMA.FTZ R33, R0, R13.reuse, -R39.reuse ;  /* 0x0000000d00217223 */ /* 0x180fe20000010827 */
[----:B------:R-:W-:Y:S01]  /*ce10*/  FSEL R60, R55, -INF , P2 ;  /* 0xff800000373c7808 */ /* 0x000fe20001000000 */
        /* <DEDUP_REMOVED lines=11> */
[----:B------:R1:W2:Y:S01]  /*ced0*/  MUFU.EX2 R27, R31 ;  /* 0x0000001f001b7308 */ /* 0x0002a20000000800 */
[-CC-:B------:R-:W-:Y:S01]  /*cee0*/  FFMA.FTZ R152, R26, R13.reuse, -R39.reuse ;  /* 0x0000000d1a987223 */ /* 0x180fe20000010827 */
[-CC-:B------:R-:W-:Y:S01]  /*cef0*/  FFMA.FTZ R37, R28, R13.reuse, -R39.reuse ;  /* 0x0000000d1c257223 */ /* 0x180fe20000010827 */
[----:B------:R-:W-:Y:S01]  /*cf00*/  FFMA.FTZ R154, R30, R13, -R39 ;  /* 0x0000000d1e9a7223 */ /* 0x000fe20000010827 */
[----:B------:R-:W-:-:S04]  /*cf10*/  IMAD R20, R19, 0x1000, R208 ;  /* 0x0000100013147824 */ /* 0x000fc800078e02d0 */
[----:B------:R-:W3:Y:S01]  /*cf20*/  MUFU.EX2 R166, R166 ;  /* 0x000000a600a67308 */ /* 0x000ee20000000800 */
[-CC-:B-1----:R-:W-:Y:S01]  /*cf30*/  FFMA.FTZ R31, R44, R13.reuse, -R39.reuse ;  /* 0x0000000d2c1f7223 */ /* 0x182fe20000010827 */
[----:B------:R-:W-:Y:S01]  /*cf40*/  FFMA.FTZ R39, R32, R13, -R39 ;  /* 0x0000000d20277223 */ /* 0x000fe20000010827 */
[C---:B------:R-:W-:Y:S01]  /*cf50*/  VIADD R24, R20.reuse, 0x80 ;  /* 0x0000008014187836 */ /* 0x040fe20000000000 */
[----:B------:R-:W-:-:S04]  /*cf60*/  R2UR UR6, R20 ;  /* 0x00000000140672ca */ /* 0x000fc800000e0000 */
[----:B------:R-:W1:Y:S01]  /*cf70*/  MUFU.EX2 R29, R29 ;  /* 0x0000001d001d7308 */ /* 0x000e620000000800 */
[----:B------:R-:W-:Y:S01]  /*cf80*/  R2UR UR10, R24 ;  /* 0x00000000180a72ca */ /* 0x000fe200000e0000 */
[C---:B------:R-:W-:Y:S02]  /*cf90*/  VIADD R24, R20.reuse, 0x100 ;  /* 0x0000010014187836 */ /* 0x040fe40000000000 */
[----:B------:R-:W-:Y:S01]  /*cfa0*/  VIADD R20, R20, 0x180 ;  /* 0x0000018014147836 */ /* 0x000fe20000000000 */
[----:B0-----:R-:W-:-:S03]  /*cfb0*/  FMNMX.FTZ R56, R21, R56, !PT ;  /* 0x0000003815387209 */ /* 0x001fc60007810000 */
[----:B------:R-:W0:Y:S01]  /*cfc0*/  MUFU.EX2 R160, R160 ;  /* 0x000000a000a07308 */ /* 0x000e220000000800 */
[----:B------:R-:W-:Y:S02]  /*cfd0*/  R2UR UR14, R24 ;  /* 0x00000000180e72ca */ /* 0x000fe400000e0000 */
[----:B------:R-:W-:Y:S01]  /*cfe0*/  R2UR UR18, R20 ;  /* 0x00000000141272ca */ /* 0x000fe200000e0000 */
[----:B------:R-:W4:Y:S04]  /*cff0*/  SHFL.BFLY PT, R21, R56, 0x1, 0x1f ;  /* 0x0c201f0038157f89 */ /* 0x000f2800000e0000 */
[----:B------:R-:W5:Y:S08]  /*d000*/  MUFU.EX2 R41, R48 ;  /* 0x0000003000297308 */ /* 0x000f700000000800 */
[----:B------:R-:W-:Y:S08]  /*d010*/  MUFU.EX2 R162, R162 ;  /* 0x000000a200a27308 */ /* 0x000ff00000000800 */
[----:B------:R-:W-:Y:S01]  /*d020*/  MUFU.EX2 R31, R31 ;  /* 0x0000001f001f7308 */ /* 0x000fe20000000800 */
[----:B----4-:R-:W-:Y:S01]  /*d030*/  FMNMX.FTZ R168, R56, R21, !PT ;  /* 0x0000001538a87209 */ /* 0x010fe20007810000 */
[----:B------:R-:W-:-:S03]  /*d040*/  VIADD R21, R15, 0x38840 ;  /* 0x000388400f157836 */ /* 0x000fc60000000000 */
[C---:B------:R-:W-:Y:S01]  /*d050*/  FSETP.NEU.FTZ.AND P1, PT, R168.reuse, -INF , PT ;  /* 0xff800000a800780b */ /* 0x040fe20003f3d000 */
[-C--:B------:R-:W-:Y:S01]  /*d060*/  FMUL.FTZ R0, R168, R13.reuse ;  /* 0x0000000da8007220 */ /* 0x080fe20000410000 */
[----:B------:R-:W-:Y:S01]  /*d070*/  PRMT R21, R190, 0x654, R21 ;  /* 0x00000654be157816 */ /* 0x000fe20000000015 */
[----:B------:R-:W-:Y:S03]  /*d080*/  MUFU.EX2 R156, R156 ;  /* 0x0000009c009c7308 */ /* 0x000fe60000000800 */
[----:B------:R-:W-:Y:S01]  /*d090*/  FSEL R43, R0, RZ, P1 ;  /* 0x000000ff002b7208 */ /* 0x000fe20000800000 */
[----:B------:R4:W-:Y:S04]  /*d0a0*/  SYNCS.ARRIVE.TRANS64.RED.A1T0 RZ, [R21+URZ], RZ ;  /* 0x000000ff15ff79a7 */ /* 0x0009e8000810043f */
[-CC-:B------:R-:W-:Y:S01]  /*d0b0*/  FFMA.FTZ R34, R34, R13.reuse, -R43.reuse ;  /* 0x0000000d22227223 */ /* 0x180fe2000001082b */
[-CC-:B------:R-:W-:Y:S01]  /*d0c0*/  FFMA.FTZ R25, R25, R13.reuse, -R43.reuse ;  /* 0x0000000d19197223 */ /* 0x180fe2000001082b */
[-CC-:B------:R-:W-:Y:S01]  /*d0d0*/  FFMA.FTZ R38, R38, R13.reuse, -R43.reuse ;  /* 0x0000000d26267223 */ /* 0x180fe2000001082b */
[-CC-:B------:R-:W-:Y:S01]  /*d0e0*/  FFMA.FTZ R42, R42, R13.reuse, -R43.reuse ;  /* 0x0000000d2a2a7223 */ /* 0x180fe2000001082b */
[----:B------:R-:W-:Y:S01]  /*d0f0*/  FFMA.FTZ R46, R46, R13, -R43 ;  /* 0x0000000d2e2e7223 */ /* 0x000fe2000001082b */
[----:B------:R3:W-:Y:S01]  /*d100*/  MUFU.EX2 R165, R25 ;  /* 0x0000001900a57308 */ /* 0x0007e20000000800 */
[----:B----4-:R-:W-:-:S02]  /*d110*/  IMAD.MOV.U32 R21, RZ, RZ, 0x40000040 ;  /* 0x40000040ff157424 */ /* 0x010fc400078e00ff */
[-CC-:B------:R-:W-:Y:S01]  /*d120*/  FFMA.FTZ R50, R50, R13.reuse, -R43.reuse ;  /* 0x0000000d32327223 */ /* 0x180fe2000001082b */
[-CC-:B------:R-:W-:Y:S01]  /*d130*/  FFMA.FTZ R52, R52, R13.reuse, -R43.reuse ;  /* 0x0000000d34347223 */ /* 0x180fe2000001082b */
[-CC-:B------:R-:W-:Y:S01]  /*d140*/  FFMA.FTZ R62, R62, R13.reuse, -R43.reuse ;  /* 0x0000000d3e3e7223 */ /* 0x180fe2000001082b */
[-C--:B------:R-:W-:Y:S01]  /*d150*/  FFMA.FTZ R64, R64, R13.reuse, -R43 ;  /* 0x0000000d40407223 */ /* 0x080fe2000001082b */
[----:B------:R-:W-:Y:S01]  /*d160*/  R2UR UR7, R21 ;  /* 0x00000000150772ca */ /* 0x000fe200000e0000 */
[----:B--2---:R-:W-:Y:S01]  /*d170*/  FADD.FTZ R21, R164, R27 ;  /* 0x0000001ba4157221 */ /* 0x004fe20000010000 */
[----:B------:R-:W2:Y:S01]  /*d180*/  MUFU.EX2 R34, R34 ;  /* 0x0000002200227308 */ /* 0x000ea20000000800 */
[----:B---3--:R-:W-:Y:S02]  /*d190*/  IMAD.MOV.U32 R25, RZ, RZ, 0x40000040 ;  /* 0x40000040ff197424 */ /* 0x008fe400078e00ff */
[-C--:B------:R-:W-:Y:S01]  /*d1a0*/  FFMA.FTZ R54, R54, R13.reuse, -R43 ;  /* 0x0000000d36367223 */ /* 0x080fe2000001082b */
[----:B------:R-:W-:Y:S01]  /*d1b0*/  FADD.FTZ R0, R166, R21 ;  /* 0x00000015a6007221 */ /* 0x000fe20000010000 */
[-CC-:B------:R-:W-:Y:S01]  /*d1c0*/  FFMA.FTZ R66, R66, R13.reuse, -R43.reuse ;  /* 0x0000000d42427223 */ /* 0x180fe2000001082b */
[-CC-:B------:R-:W-:Y:S01]  /*d1d0*/  FFMA.FTZ R68, R68, R13.reuse, -R43.reuse ;  /* 0x0000000d44447223 */ /* 0x180fe2000001082b */
[----:B------:R-:W-:Y:S01]  /*d1e0*/  R2UR UR11, R25 ;  /* 0x00000000190b72ca */ /* 0x000fe200000e0000 */
[----:B-1----:R-:W-:Y:S01]  /*d1f0*/  FADD.FTZ R21, R29, R0 ;  /* 0x000000001d157221 */ /* 0x002fe20000010000 */
[----:B------:R-:W1:Y:S01]  /*d200*/  MUFU.EX2 R38, R38 ;  /* 0x0000002600267308 */ /* 0x000e620000000800 */
[----:B------:R-:W-:Y:S01]  /*d210*/  R2UR UR15, R25 ;  /* 0x00000000190f72ca */ /* 0x000fe200000e0000 */
[----:B------:R-:W-:Y:S01]  /*d220*/  FFMA.FTZ R70, R70, R13, -R43 ;  /* 0x0000000d46467223 */ /* 0x000fe2000001082b */
[----:B0-----:R-:W-:Y:S01]  /*d230*/  FADD.FTZ R0, R160, R21 ;  /* 0x00000015a0007221 */ /* 0x001fe20000010000 */
[----:B------:R-:W-:-:S02]  /*d240*/  IMAD.MOV.U32 R21, RZ, RZ, 0x40000040 ;  /* 0x40000040ff157424 */ /* 0x000fc400078e00ff */
[-CC-:B------:R-:W-:Y:S01]  /*d250*/  FFMA.FTZ R72, R72, R13.reuse, -R43.reuse ;  /* 0x0000000d48487223 */ /* 0x180fe2000001082b */
[-C--:B------:R-:W-:Y:S01]  /*d260*/  FFMA.FTZ R74, R74, R13.reuse, -R43 ;  /* 0x0000000d4a4a7223 */ /* 0x080fe2000001082b */
[----:B-----5:R-:W-:Y:S01]  /*d270*/  FADD.FTZ R25, R41, R0 ;  /* 0x0000000029197221 */ /* 0x020fe20000010000 */
[----:B------:R-:W0:Y:S01]  /*d280*/  MUFU.EX2 R167, R42 ;  /* 0x0000002a00a77308 */ /* 0x000e220000000800 */
[----:B--2---:R-:W-:Y:S01]  /*d290*/  FADD.FTZ R45, R34, R165 ;  /* 0x000000a5222d7221 */ /* 0x004fe20000010000 */
[----:B------:R-:W-:Y:S01]  /*d2a0*/  R2UR UR19, R21 ;  /* 0x00000000151372ca */ /* 0x000fe200000e0000 */
[----:B------:R-:W-:Y:S01]  /*d2b0*/  FADD.FTZ R0, R162, R25 ;  /* 0x00000019a2007221 */ /* 0x000fe20000010000 */
[----:B------:R-:W-:Y:S01]  /*d2c0*/  FFMA.FTZ R43, R60, R13, -R43 ;  /* 0x0000000d3c2b7223 */ /* 0x000fe2000001082b */
[----:B------:R-:W-:Y:S02]  /*d2d0*/  F2FP.BF16.F32.PACK_AB R164, R27, R164 ;  /* 0x000000a41ba4723e */ /* 0x000fe400000010ff */
[----:B------:R-:W-:Y:S01]  /*d2e0*/  FADD.FTZ R21, R31, R0 ;  /* 0x000000001f157221 */ /* 0x000fe20000010000 */
[----:B------:R-:W2:Y:S01]  /*d2f0*/  MUFU.EX2 R46, R46 ;  /* 0x0000002e002e7308 */ /* 0x000ea20000000800 */
[----:B-1----:R-:W-:Y:S01]  /*d300*/  FADD.FTZ R12, R38, R45 ;  /* 0x0000002d260c7221 */ /* 0x002fe20000010000 */
[----:B------:R-:W-:Y:S01]  /*d310*/  F2FP.BF16.F32.PACK_AB R166, R29, R166 ;  /* 0x000000a61da6723e */ /* 0x000fe200000010ff */
[----:B------:R-:W-:Y:S01]  /*d320*/  FADD.FTZ R0, R156, R21 ;  /* 0x000000159c007221 */ /* 0x000fe20000010000 */
[----:B------:R-:W-:-:S02]  /*d330*/  F2FP.BF16.F32.PACK_AB R165, R165, R34 ;  /* 0x00000022a5a5723e */ /* 0x000fc400000010ff */
[----:B------:R-:W-:Y:S02]  /*d340*/  F2FP.BF16.F32.PACK_AB R160, R41, R160 ;  /* 0x000000a029a0723e */ /* 0x000fe400000010ff */
[----:B------:R-:W1:Y:S01]  /*d350*/  MUFU.EX2 R161, R50 ;  /* 0x0000003200a17308 */ /* 0x000e620000000800 */
[C---:B0-----:R-:W-:Y:S01]  /*d360*/  FADD.FTZ R45, R167.reuse, R12 ;  /* 0x0000000ca72d7221 */ /* 0x041fe20000010000 */
[----:B------:R-:W-:Y:S01]  /*d370*/  F2FP.BF16.F32.PACK_AB R167, R167, R38 ;  /* 0x00000026a7a7723e */ /* 0x000fe200000010ff */
[----:B------:R-:W-:Y:S01]  /*d380*/  BAR.SYNC.DEFER_BLOCKING 0xf, 0x100 ;  /* 0x03c4000000007b1d */ /* 0x000fe20000010000 */
[----:B------:R-:W-:-:S05]  /*d390*/  F2FP.BF16.F32.PACK_AB R162, R31, R162 ;  /* 0x000000a21fa2723e */ /* 0x000fca00000010ff */
[----:B------:R-:W0:Y:S01]  /*d3a0*/  MUFU.EX2 R52, R52 ;  /* 0x0000003400347308 */ /* 0x000e220000000800 */
[----:B--2---:R-:W-:-:S07]  /*d3b0*/  FADD.FTZ R12, R46, R45 ;  /* 0x0000002d2e0c7221 */ /* 0x004fce0000010000 */
[----:B------:R-:W2:Y:S01]  /*d3c0*/  MUFU.EX2 R163, R62 ;  /* 0x0000003e00a37308 */ /* 0x000ea20000000800 */
[C---:B-1----:R-:W-:Y:S01]  /*d3d0*/  FADD.FTZ R45, R161.reuse, R12 ;  /* 0x0000000ca12d7221 */ /* 0x042fe20000010000 */
[----:B------:R-:W-:-:S06]  /*d3e0*/  F2FP.BF16.F32.PACK_AB R161, R161, R46 ;  /* 0x0000002ea1a1723e */ /* 0x000fcc00000010ff */
[----:B------:R-:W1:Y:S01]  /*d3f0*/  MUFU.EX2 R64, R64 ;  /* 0x0000004000407308 */ /* 0x000e620000000800 */
[----:B0-----:R-:W-:Y:S01]  /*d400*/  FADD.FTZ R12, R52, R45 ;  /* 0x0000002d340c7221 */ /* 0x001fe20000010000 */
[----:B------:R0:W-:Y:S06]  /*d410*/  STSM.16.M88.4 [R226+0x36400], R164 ;  /* 0x036400a4e2007844 */ /* 0x0001ec0000000200 */
[----:B------:R-:W3:Y:S01]  /*d420*/  MUFU.EX2 R33, R33 ;  /* 0x0000002100217308 */ /* 0x000ee20000000800 */
[C---:B--2---:R-:W-:Y:S01]  /*d430*/  FADD.FTZ R25, R163.reuse, R12 ;  /* 0x0000000ca3197221 */ /* 0x044fe20000010000 */
[----:B------:R-:W-:-:S05]  /*d440*/  F2FP.BF16.F32.PACK_AB R163, R163, R52 ;  /* 0x00000034a3a3723e */ /* 0x000fca00000010ff */
[----:B------:R0:W-:Y:S01]  /*d450*/  STSM.16.M88.4 [R227], R160 ;  /* 0x000000a0e3007844 */ /* 0x0001e20000000200 */
[----:B------:R-:W2:Y:S01]  /*d460*/  MUFU.EX2 R157, R54 ;  /* 0x00000036009d7308 */ /* 0x000ea20000000800 */
[----:B-1----:R-:W-:-:S07]  /*d470*/  FADD.FTZ R12, R64, R25 ;  /* 0x00000019400c7221 */ /* 0x002fce0000010000 */
[----:B------:R-:W1:Y:S01]  /*d480*/  MUFU.EX2 R158, R158 ;  /* 0x0000009e009e7308 */ /* 0x000e620000000800 */
[C---:B---3--:R-:W-:Y:S01]  /*d490*/  FADD.FTZ R21, R33.reuse, R0 ;  /* 0x0000000021157221 */ /* 0x048fe20000010000 */
[----:B------:R-:W-:-:S06]  /*d4a0*/  F2FP.BF16.F32.PACK_AB R156, R33, R156 ;  /* 0x0000009c219c723e */ /* 0x000fcc00000010ff */
[----:B------:R-:W3:Y:S01]  /*d4b0*/  MUFU.EX2 R66, R66 ;  /* 0x0000004200427308 */ /* 0x000ee20000000800 */
[C---:B--2---:R-:W-:Y:S01]  /*d4c0*/  FADD.FTZ R25, R157.reuse, R12 ;  /* 0x0000000c9d197221 */ /* 0x044fe20000010000 */
[----:B------:R-:W-:-:S06]  /*d4d0*/  F2FP.BF16.F32.PACK_AB R157, R157, R64 ;  /* 0x000000409d9d723e */ /* 0x000fcc00000010ff */
[----:B------:R-:W2:Y:S01]  /*d4e0*/  MUFU.EX2 R35, R35 ;  /* 0x0000002300237308 */ /* 0x000ea20000000800 */
[----:B-1----:R-:W-:-:S07]  /*d4f0*/  FADD.FTZ R0, R158, R21 ;  /* 0x000000159e007221 */ /* 0x002fce0000010000 */
[----:B------:R-:W1:Y:S01]  /*d500*/  MUFU.EX2 R159, R68 ;  /* 0x00000044009f7308 */ /* 0x000e620000000800 */
[----:B---3--:R-:W-:-:S07]  /*d510*/  FADD.FTZ R12, R66, R25 ;  /* 0x00000019420c7221 */ /* 0x008fce0000010000 */
[----:B------:R-:W3:Y:S01]  /*d520*/  MUFU.EX2 R152, R152 ;  /* 0x0000009800987308 */ /* 0x000ee20000000800 */
[C---:B--2---:R-:W-:Y:S01]  /*d530*/  FADD.FTZ R21, R35.reuse, R0 ;  /* 0x0000000023157221 */ /* 0x044fe20000010000 */
[----:B------:R-:W-:-:S06]  /*d540*/  F2FP.BF16.F32.PACK_AB R158, R35, R158 ;  /* 0x0000009e239e723e */ /* 0x000fcc00000010ff */
[----:B------:R-:W2:Y:S01]  /*d550*/  MUFU.EX2 R70, R70 ;  /* 0x0000004600467308 */ /* 0x000ea20000000800 */
[C---:B-1----:R-:W-:Y:S01]  /*d560*/  FADD.FTZ R25, R159.reuse, R12 ;  /* 0x0000000c9f197221 */ /* 0x042fe20000010000 */
[----:B------:R-:W-:-:S05]  /*d570*/  F2FP.BF16.F32.PACK_AB R159, R159, R66 ;  /* 0x000000429f9f723e */ /* 0x000fca00000010ff */
[----:B------:R0:W-:Y:S01]  /*d580*/  STSM.16.M88.4 [R229], R156 ;  /* 0x0000009ce5007844 */ /* 0x0001e20000000200 */
[----:B------:R-:W1:Y:S01]  /*d590*/  MUFU.EX2 R37, R37 ;  /* 0x0000002500257308 */ /* 0x000e620000000800 */
[----:B---3--:R-:W-:-:S07]  /*d5a0*/  FADD.FTZ R0, R152, R21 ;  /* 0x0000001598007221 */ /* 0x008fce0000010000 */
[----:B------:R-:W3:Y:S01]  /*d5b0*/  MUFU.EX2 R153, R72 ;  /* 0x0000004800997308 */ /* 0x000ee20000000800 */
[----:B--2---:R-:W-:-:S07]  /*d5c0*/  FADD.FTZ R12, R70, R25 ;  /* 0x00000019460c7221 */ /* 0x004fce0000010000 */
[----:B------:R-:W2:Y:S01]  /*d5d0*/  MUFU.EX2 R154, R154 ;  /* 0x0000009a009a7308 */ /* 0x000ea20000000800 */
[C---:B-1----:R-:W-:Y:S01]  /*d5e0*/  FADD.FTZ R21, R37.reuse, R0 ;  /* 0x0000000025157221 */ /* 0x042fe20000010000 */
[----:B------:R-:W-:-:S06]  /*d5f0*/  F2FP.BF16.F32.PACK_AB R152, R37, R152 ;  /* 0x000000982598723e */ /* 0x000fcc00000010ff */
[----:B------:R-:W1:Y:S01]  /*d600*/  MUFU.EX2 R39, R39 ;  /* 0x0000002700277308 */ /* 0x000e620000000800 */
[C---:B---3--:R-:W-:Y:S01]  /*d610*/  FADD.FTZ R25, R153.reuse, R12 ;  /* 0x0000000c99197221 */ /* 0x048fe20000010000 */
[----:B------:R-:W-:-:S06]  /*d620*/  F2FP.BF16.F32.PACK_AB R153, R153, R70 ;  /* 0x000000469999723e */ /* 0x000fcc00000010ff */
[----:B------:R-:W3:Y:S01]  /*d630*/  MUFU.EX2 R74, R74 ;  /* 0x0000004a004a7308 */ /* 0x000ee20000000800 */
[----:B--2---:R-:W-:-:S07]  /*d640*/  FADD.FTZ R0, R154, R21 ;  /* 0x000000159a007221 */ /* 0x004fce0000010000 */
[----:B------:R-:W2:Y:S01]  /*d650*/  MUFU.EX2 R43, R43 ;  /* 0x0000002b002b7308 */ /* 0x000ea20000000800 */
[C---:B-1----:R-:W-:Y:S01]  /*d660*/  F2FP.BF16.F32.PACK_AB R154, R39.reuse, R154 ;  /* 0x0000009a279a723e */ /* 0x042fe200000010ff */
[----:B------:R-:W-:Y:S01]  /*d670*/  FADD.FTZ R0, R39, R0 ;  /* 0x0000000027007221 */ /* 0x000fe20000010000 */
[----:B---3--:R-:W-:Y:S01]  /*d680*/  FADD.FTZ R12, R74, R25 ;  /* 0x000000194a0c7221 */ /* 0x008fe20000010000 */
[----:B--2---:R-:W-:-:S03]  /*d690*/  F2FP.BF16.F32.PACK_AB R155, R43, R74 ;  /* 0x0000004a2b9b723e */ /* 0x004fc600000010ff */
        /* <DEDUP_REMOVED lines=27> */
.L_x_5472:
[----:B------:R-:W-:Y:S01]  /*d850*/  VIADD R15, R15, 0x38860 ;  /* 0x000388600f0f7836 */ /* 0x000fe20000000000 */
[----:B------:R-:W0:Y:S01]  /*d860*/  @P5 LDC R20, c[0x0][0x44c] ;  /* 0x00011300ff145b82 */ /* 0x000e220000000800 */
[----:B------:R-:W-:Y:S01]  /*d870*/  IMAD.MOV.U32 R21, RZ, RZ, R212 ;  /* 0x000000ffff157224 */ /* 0x000fe200078e00d4 */
[----:B------:R-:W-:Y:S01]  /*d880*/  ULDC UR38, c[0x0][0xad0] ;  /* 0x0002b40000267ab9 */ /* 0x000fe20000000800 */
[----:B------:R-:W-:Y:S01]  /*d890*/  ULDC UR39, c[0x0][0xad0] ;  /* 0x0002b40000277ab9 */ /* 0x000fe20000000800 */
[----:B------:R-:W-:Y:S01]  /*d8a0*/  PRMT R15, R190, 0x654, R15 ;  /* 0x00000654be0f7816 */ /* 0x000fe2000000000f */
[----:B------:R-:W-:Y:S01]  /*d8b0*/  ULDC UR36, c[0x0][0xa80] ;  /* 0x0002a00000247ab9 */ /* 0x000fe20000000800 */
[----:B------:R-:W-:Y:S01]  /*d8c0*/  ULDC UR37, c[0x0][0xa80] ;  /* 0x0002a00000257ab9 */ /* 0x000fe20000000800 */
[----:B------:R-:W-:Y:S01]  /*d8d0*/  BSSY B1, `(.L_x_5473) ;  /* 0x00003cd000017945 */ /* 0x000fe20003800000 */
[----:B------:R1:W-:Y:S02]  /*d8e0*/  SYNCS.ARRIVE.TRANS64.RED.A1T0 RZ, [R15+URZ], RZ ;  /* 0x000000ff0fff79a7 */ /* 0x0003e4000810043f */
[----:B-1----:R-:W1:Y:S01]  /*d8f0*/  @P5 LDC R15, c[0x0][0x450] ;  /* 0x00011400ff0f5b82 */ /* 0x002e620000000800 */
[----:B0-----:R-:W-:-:S05]  /*d900*/  @P5 IMAD.HI.U32 R20, R212, R20, RZ ;  /* 0x00000014d4145227 */ /* 0x001fca00078e00ff */
[----:B-1----:R-:W-:-:S04]  /*d910*/  @P5 SHF.R.U32.HI R21, RZ, R15, R20 ;  /* 0x0000000fff155219 */ /* 0x002fc80000011614 */
[----:B------:R-:W-:-:S04]  /*d920*/  IADD3 R15, R21, R210, -R207 ;  /* 0x000000d2150f7210 */ /* 0x000fc80007ffe8cf */
[----:B------:R-:W-:-:S04]  /*d930*/  SHF.R.S32.HI R20, RZ, 0x1f, R15 ;  /* 0x0000001fff147819 */ /* 0x000fc8000001140f */
[----:B------:R-:W-:Y:S01]  /*d940*/  LEA.HI R20, R20, R15, RZ, 0x6 ;  /* 0x0000000f14147211 */ /* 0x000fe200078f30ff */
[----:B------:R-:W-:-:S03]  /*d950*/  VIADD R15, R169, 0xfffffffe ;  /* 0xfffffffea90f7836 */ /* 0x000fc60000000000 */
[----:B------:R-:W-:-:S04]  /*d960*/  SHF.R.S32.HI R211, RZ, 0x6, R20 ;  /* 0x00000006ffd37819 */ /* 0x000fc80000011414 */
[----:B------:R-:W-:-:S04]  /*d970*/  VIMNMX R211, RZ, R211, !PT ;  /* 0x000000d3ffd37248 */ /* 0x000fc80007fe0100 */
[----:B------:R-:W-:-:S13]  /*d980*/  ISETP.GE.AND P1, PT, R15, R211, PT ;  /* 0x000000d30f00720c */ /* 0x000fda0003f26270 */
[----:B------:R-:W-:Y:S05]  /*d990*/  @!P1 BRA `(.L_x_5474) ;  /* 0x0000003c00009947 */ /* 0x000fea0003800000 */
[----:B------:R-:W-:Y:S01]  /*d9a0*/  BSSY B0, `(.L_x_5474) ;  /* 0x00003bf000007945 */ /* 0x000fe20003800000 */
[----:B------:R-:W-:Y:S02]  /*d9b0*/  IMAD.MOV.U32 R197, RZ, RZ, R168 ;  /* 0x000000ffffc57224 */ /* 0x000fe400078e00a8 */
[----:B------:R-:W-:Y:S02]  /*d9c0*/  IMAD.MOV.U32 R21, RZ, RZ, R14 ;  /* 0x000000ffff157224 */ /* 0x000fe400078e000e */
[----:B------:R-:W-:-:S07]  /*d9d0*/  IMAD.MOV.U32 R196, RZ, RZ, R19 ;  /* 0x000000ffffc47224 */ /* 0x000fce00078e0013 */
.L_x_5487:
[----:B------:R-:W-:-:S05]  /*d9e0*/  VIADD R19, R196, 0x1 ;  /* 0x00000001c4137836 */ /* 0x000fca0000000000 */
[----:B------:R-:W-:-:S04]  /*d9f0*/  ISETP.NE.AND P1, PT, R19, 0x2, PT ;  /* 0x000000021300780c */ /* 0x000fc80003f25270 */
[----:B------:R-:W-:Y:S02]  /*da00*/  SEL R13, RZ, 0x1, P1 ;  /* 0x00000001ff0d7807 */ /* 0x000fe40000800000 */
[----:B------:R-:W-:Y:S02]  /*da10*/  SEL R19, R19, RZ, P1 ;  /* 0x000000ff13137207 */ /* 0x000fe40000800000 */
[----:B------:R-:W-:Y:S01]  /*da20*/  LOP3.LUT R23, R23, R13, RZ, 0x3c, !PT ;  /* 0x0000000d17177212 */ /* 0x000fe200078e3cff */
[----:B0-----:R-:W-:Y:S06]  /*da30*/  @!P0 BRA `(.L_x_5475) ;  /* 0x0000000000048947 */ /* 0x001fec0003800000 */
[----:B------:R-:W-:Y:S01]  /*da40*/  BPT.TRAP 0x1 ;  /* 0x000000040000795c */ /* 0x000fe20000300000 */
.L_x_5475:
[----:B------:R-:W-:Y:S01]  /*da50*/  IMAD R20, R19, 0x8, R18 ;  /* 0x0000000813147824 */ /* 0x000fe200078e0212 */
[----:B------:R-:W-:-:S04]  /*da60*/  SHF.L.U32 R13, R23, 0x1f, RZ ;  /* 0x0000001f170d7819 */ /* 0x000fc800000006ff */
[----:B------:R0:W1:Y:S01]  /*da70*/  SYNCS.PHASECHK.TRANS64.TRYWAIT P1, [R20+URZ+0x38830], R13 ;  /* 0x0388300d140075a7 */ /* 0x000062000802017f */
[----:B------:R-:W-:Y:S05]  /*da80*/  @!P0 BRA `(.L_x_5476) ;  /* 0x0000000000048947 */ /* 0x000fea0003800000 */
[----:B------:R-:W-:Y:S01]  /*da90*/  BPT.TRAP 0x1 ;  /* 0x000000040000795c */ /* 0x000fe20000300000 */
.L_x_5476:
[----:B------:R-:W-:Y:S01]  /*daa0*/  BSSY B2, `(.L_x_5477) ;  /* 0x0000006000027945 */ /* 0x000fe20003800000 */
[----:B------:R-:W-:Y:S02]  /*dab0*/  IMAD R156, R19, 0x200, R204 ;  /* 0x00000200139c7824 */ /* 0x000fe400078e02cc */
[----:B------:R-:W-:Y:S01]  /*dac0*/  IMAD.MOV.U32 R157, RZ, RZ, 0x40000040 ;  /* 0x40000040ff9d7424 */ /* 0x000fe200078e00ff */
[----:B-1----:R-:W-:Y:S06]  /*dad0*/  @P1 BRA `(.L_x_5478) ;  /* 0x0000000000081947 */ /* 0x002fec0003800000 */
[----:B------:R-:W1:Y:S02]  /*dae0*/  SYNCS.PHASECHK.TRANS64.TRYWAIT P1, [R20+URZ+0x38830], R13 ;  /* 0x0388300d140075a7 */ /* 0x000e64000802017f */
[----:B-1----:R-:W-:Y:S05]  /*daf0*/  @!P1 BRA `(.L_x_5479) ;  /* 0x0000014000fc9947 */ /* 0x002fea0003800000 */
.L_x_5478:
[----:B------:R-:W-:Y:S05]  /*db00*/  BSYNC B2 ;  /* 0x0000000000027941 */ /* 0x000fea0003800000 */
.L_x_5477:
        /* <DEDUP_REMOVED lines=36> */
.L_x_5480:
[----:B------:R2:W3:Y:S01]  /*dd50*/  SYNCS.PHASECHK.TRANS64.TRYWAIT P1, [R20+URZ+0x38850], R13 ;  /* 0x0388500d140075a7 */ /* 0x0004e2000802017f */
[----:B------:R-:W-:Y:S05]  /*dd60*/  @!P0 BRA `(.L_x_5481) ;  /* 0x0000000000048947 */ /* 0x000fea0003800000 */
[----:B------:R-:W-:Y:S01]  /*dd70*/  BPT.TRAP 0x1 ;  /* 0x000000040000795c */ /* 0x000fe20000300000 */
.L_x_5481:
[----:B------:R-:W-:Y:S04]  /*dd80*/  BSSY B2, `(.L_x_5482) ;  /* 0x0000004000027945 */ /* 0x000fe80003800000 */
[----:B---3--:R-:W-:Y:S05]  /*dd90*/  @P1 BRA `(.L_x_5483) ;  /* 0x0000000000081947 */ /* 0x008fea0003800000 */
[----:B------:R-:W3:Y:S02]  /*dda0*/  SYNCS.PHASECHK.TRANS64.TRYWAIT P1, [R20+URZ+0x38850], R13 ;  /* 0x0388500d140075a7 */ /* 0x000ee4000802017f */
[----:B---3--:R-:W-:Y:S05]  /*ddb0*/  @!P1 BRA `(.L_x_5484) ;  /* 0x0000014000609947 */ /* 0x008fea0003800000 */
.L_x_5483:
[----:B------:R-:W-:Y:S05]  /*ddc0*/  BSYNC B2 ;  /* 0x0000000000027941 */ /* 0x000fea0003800000 */
.L_x_5482:
[----:B------:R-:W-:Y:S01]  /*ddd0*/  IMAD R198, R19, 0x1000, R205 ;  /* 0x0000100013c67824 */ /* 0x000fe200078e02cd */
[----:B------:R-:W-:Y:S01]  /*dde0*/  R2UR UR4, R2 ;  /* 0x00000000020472ca */ /* 0x000fe200000e0000 */
[----:B------:R-:W-:Y:S01]  /*ddf0*/  IMAD.MOV.U32 R199, RZ, RZ, 0x40000040 ;  /* 0x40000040ffc77424 */ /* 0x000fe200078e00ff */
[----:B------:R-:W-:Y:S01]  /*de00*/  R2UR UR5, R3 ;  /* 0x00000000030572ca */ /* 0x000fe200000e0000 */
[----:B------:R-:W-:Y:S01]  /*de10*/  WARPGROUP.ARRIVE ;  /* 0x00000000000079c5 */ /* 0x000fe20000000000 */
[----:B------:R-:W-:Y:S01]  /*de20*/  R2UR UR6, R198 ;  /* 0x00000000c60672ca */ /* 0x000fe200000e0000 */
[----:B------:R-:W-:Y:S01]  /*de30*/  VIADD R200, R2, 0x2 ;  /* 0x0000000202c87836 */ /* 0x000fe20000000000 */
[----:B------:R-:W-:Y:S01]  /*de40*/  R2UR UR7, R199 ;  /* 0x00000000c70772ca */ /* 0x000fe200000e0000 */
[----:B------:R-:W-:Y:S02]  /*de50*/  IMAD.MOV.U32 R201, RZ, RZ, 0x40000040 ;  /* 0x40000040ffc97424 */ /* 0x000fe400078e00ff */
[----:B------:R-:W4:Y:S01]  /*de60*/  S2R R14, SR_TID.X ;  /* 0x00000000000e7919 */ /* 0x000f220000002100 */
[----:B------:R-:W-:-:S02]  /*de70*/  VIADD R202, R198, 0x800 ;  /* 0x00000800c6ca7836 */ /* 0x000fc40000000000 */
[----:B------:R-:W-:-:S07]  /*de80*/  VIADD R203, R2, 0x800 ;  /* 0x0000080002cb7836 */ /* 0x000fce0000000000 */
        /* <DEDUP_REMOVED lines=9> */
[----:B----4-:R-:W-:-:S05]  /*df20*/  SHF.R.U32.HI R14, RZ, 0x7, R14 ;  /* 0x00000007ff0e7819 */ /* 0x010fca000001160e */
[----:B0123--:R0:W1:Y:S02]  /*df30*/  SHFL.IDX PT, R13, R14, RZ, 0x1f ;  /* 0x00001fff0e0d7589 */ /* 0x00f06400000e0000 */
[----:B0-----:R-:W-:Y:S01]  /*df40*/  IMAD.MOV.U32 R14, RZ, RZ, 0x4 ;  /* 0x00000004ff0e7424 */ /* 0x001fe200078e00ff */
        /* <DEDUP_REMOVED lines=208> */
[----:B------:R-:W-:Y:S02]  /*ec50*/  VIADD R203, R198, 0xa00 ;  /* 0x00000a00c6cb7836 */ /* 0x000fe40000000000 */
[----:B------:R-:W-:Y:S01]  /*ec60*/  IMAD.IADD R200, R202, 0x1, R13 ;  /* 0x00000001cac87824 */ /* 0x000fe200078e020d */
[----:B------:R-:W-:-:S02]  /*ec70*/  WARPGROUP.DEPBAR.LE gsb0, 0x0 ;  /* 0x00008000000079c5 */ /* 0x000fc40000010000 */
[----:B------:R-:W-:-:S07]  /*ec80*/  WARPGROUP.ARRIVE ;  /* 0x00000000000079c5 */ /* 0x000fce0000000000 */
        /* <DEDUP_REMOVED lines=123> */
[----:B------:R-:W-:Y:S01]  /*f440*/  IMAD.IADD R202, R14, 0x1, R202 ;  /* 0x000000010eca7824 */ /* 0x000fe200078e02ca */
[----:B------:R-:W-:Y:S01]  /*f450*/  R2UR UR6, R200 ;  /* 0x00000000c80672ca */ /* 0x000fe200000e0000 */
[----:B------:R-:W-:Y:S01]  /*f460*/  IMAD.IADD R200, R203, 0x1, R14 ;  /* 0x00000001cbc87824 */ /* 0x000fe200078e020e */
[----:B------:R-:W-:Y:S01]  /*f470*/  R2UR UR7, R201 ;  /* 0x00000000c90772ca */ /* 0x000fe200000e0000 */
[----:B------:R-:W-:-:S02]  /*f480*/  IMAD.MOV.U32 R201, RZ, RZ, 0x40000040 ;  /* 0x40000040ffc97424 */ /* 0x000fc400078e00ff */
        /* <DEDUP_REMOVED lines=28> */
.L_x_5485:
[----:B------:R-:W2:Y:S01]  /*f650*/  LDL R13, [R1+0x8] ;  /* 0x00000800010d7983 */ /* 0x000ea20000100800 */
[----:B------:R-:W0:Y:S02]  /*f660*/  LDC R14, c[0x0][0x448] ;  /* 0x00011200ff0e7b82 */ /* 0x000e240000000800 */
[----:B0-----:R-:W-:-:S13]  /*f670*/  ISETP.NE.AND P1, PT, R14, 0x1, PT ;  /* 0x000000010e00780c */ /* 0x001fda0003f25270 */
[----:B------:R-:W0:Y:S08]  /*f680*/  @P1 LDC R198, c[0x0][0x44c] ;  /* 0x00011300ffc61b82 */ /* 0x000e300000000800 */
[----:B------:R-:W1:Y:S01]  /*f690*/  @P1 LDC R14, c[0x0][0x450] ;  /* 0x00011400ff0e1b82 */ /* 0x000e620000000800 */
[----:B------:R-:W-:Y:S01]  /*f6a0*/  FMUL.FTZ R155, R155, UR39 ;  /* 0x000000279b9b7c20 */ /* 0x000fe20008410000 */
[----:B------:R-:W-:Y:S01]  /*f6b0*/  FMUL.FTZ R158, R158, UR39 ;  /* 0x000000279e9e7c20 */ /* 0x000fe20008410000 */
[----:B------:R-:W-:-:S04]  /*f6c0*/  FMUL.FTZ R159, R159, UR39 ;  /* 0x000000279f9f7c20 */ /* 0x000fc80008410000 */
[----:B------:R-:W-:Y:S01]  /*f6d0*/  MUFU.TANH R155, R155 ;  /* 0x0000009b009b7308 */ /* 0x000fe20000002400 */
[----:B------:R-:W-:-:S07]  /*f6e0*/  FMUL.FTZ R162, R162, UR39 ;  /* 0x00000027a2a27c20 */ /* 0x000fce0008410000 */
        /* <DEDUP_REMOVED lines=20> */
[----:B------:R-:W-:Y:S08]  /*f830*/  MUFU.TANH R178, R178 ;  /* 0x000000b200b27308 */ /* 0x000ff00000002400 */
[----:B------:R-:W-:Y:S08]  /*f840*/  MUFU.TANH R179, R179 ;  /* 0x000000b300b37308 */ /* 0x000ff00000002400 */
[----:B------:R-:W-:Y:S01]  /*f850*/  MUFU.TANH R182, R182 ;  /* 0x000000b600b67308 */ /* 0x000fe20000002400 */
[----:B--2---:R-:W-:-:S04]  /*f860*/  IMAD.IADD R13, R13, 0x1, R212 ;  /* 0x000000010d0d7824 */ /* 0x004fc800078e02d4 */
[----:B0-----:R-:W-:-:S05]  /*f870*/  @P1 IMAD.HI.U32 R198, R13, R198, RZ ;  /* 0x000000c60dc61227 */ /* 0x001fca00078e00ff */
[----:B-1----:R-:W-:Y:S01]  /*f880*/  @P1 SHF.R.U32.HI R13, RZ, R14, R198 ;  /* 0x0000000eff0d1219 */ /* 0x002fe200000116c6 */
[----:B------:R-:W-:Y:S01]  /*f890*/  FMUL.FTZ R198, R152, UR39 ;  /* 0x0000002798c67c20 */ /* 0x000fe20008410000 */
[----:B------:R-:W-:-:S03]  /*f8a0*/  FMUL.FTZ R152, R153, UR39 ;  /* 0x0000002799987c20 */ /* 0x000fc60008410000 */
[----:B------:R-:W-:Y:S04]  /*f8b0*/  SHFL.IDX PT, R153, R13, RZ, 0x1c1f ;  /* 0x001c1fff0d997589 */ /* 0x000fe800000e0000 */
[----:B------:R-:W0:Y:S01]  /*f8c0*/  SHFL.IDX PT, R13, R13, 0x1, 0x1c1f ;  /* 0x003c1f000d0d7f89 */ /* 0x000e2200000e0000 */
[----:B------:R-:W-:Y:S01]  /*f8d0*/  FMUL.FTZ R14, R154, UR39 ;  /* 0x000000279a0e7c20 */ /* 0x000fe20008410000 */
[----:B------:R-:W-:Y:S01]  /*f8e0*/  FMUL.FTZ R154, R156, UR39 ;  /* 0x000000279c9a7c20 */ /* 0x000fe20008410000 */
[----:B------:R-:W-:-:S04]  /*f8f0*/  IMAD.MOV.U32 R156, RZ, RZ, -0x40 ;  /* 0xffffffc0ff9c7424 */ /* 0x000fc800078e00ff */
[----:B------:R-:W-:Y:S01]  /*f900*/  IMAD R156, R15, R156, 0x1 ;  /* 0x000000010f9c7424 */ /* 0x000fe200078e029c */
[----:B------:R-:W1:Y:S04]  /*f910*/  MUFU.TANH R14, R14 ;  /* 0x0000000e000e7308 */ /* 0x000e680000002400 */
[----:B------:R-:W-:-:S05]  /*f920*/  IADD3 R156, R210, R156, -R193 ;  /* 0x0000009cd29c7210 */ /* 0x000fca0007ffe8c1 */
[----:B------:R-:W-:-:S04]  /*f930*/  IMAD.IADD R156, R156, 0x1, -R207 ;  /* 0x000000019c9c7824 */ /* 0x000fc800078e0acf */
[----:B0-----:R-:W-:-:S05]  /*f940*/  IMAD.IADD R13, R156, 0x1, R13 ;  /* 0x000000019c0d7824 */ /* 0x001fca00078e020d */
[----:B------:R-:W-:-:S04]  /*f950*/  ISETP.GT.AND P6, PT, R13, RZ, PT ;  /* 0x000000ff0d00720c */ /* 0x000fc80003fc4270 */
[----:B-1----:R-:W-:Y:S02]  /*f960*/  FSEL R14, R14, -INF , P6 ;  /* 0xff8000000e0e7808 */ /* 0x002fe40003000000 */
[----:B------:R-:W-:-:S04]  /*f970*/  ISETP.GT.AND P6, PT, R13, 0x1, PT ;  /* 0x000000010d00780c */ /* 0x000fc80003fc4270 */
[----:B------:R-:W-:Y:S02]  /*f980*/  FSEL R155, R155, -INF , P6 ;  /* 0xff8000009b9b7808 */ /* 0x000fe40003000000 */
        /* <DEDUP_REMOVED lines=26> */
[----:B------:R-:W-:Y:S02]  /*fb30*/  ISETP.GT.AND P6, PT, R13, 0x39, PT ;  /* 0x000000390d00780c */ /* 0x000fe40003fc4270 */
[----:B------:R-:W-:-:S04]  /*fb40*/  FMNMX.FTZ R13, R14, R197, !PT ;  /* 0x000000c50e0d7209 */ /* 0x000fc80007810000 */
[----:B------:R-:W-:-:S04]  /*fb50*/  FMNMX.FTZ R13, R155, R13, !PT ;  /* 0x0000000d9b0d7209 */ /* 0x000fc80007810000 */
[----:B------:R-:W-:-:S04]  /*fb60*/  FMNMX.FTZ R13, R158, R13, !PT ;  /* 0x0000000d9e0d7209 */ /* 0x000fc80007810000 */
[----:B------:R-:W-:-:S04]  /*fb70*/  FMNMX.FTZ R13, R159, R13, !PT ;  /* 0x0000000d9f0d7209 */ /* 0x000fc80007810000 */
[----:B------:R-:W-:-:S04]  /*fb80*/  FMNMX.FTZ R13, R162, R13, !PT ;  /* 0x0000000da20d7209 */ /* 0x000fc80007810000 */
[----:B------:R-:W-:-:S04]  /*fb90*/  FMNMX.FTZ R13, R163, R13, !PT ;  /* 0x0000000da30d7209 */ /* 0x000fc80007810000 */
[----:B------:R-:W-:-:S04]  /*fba0*/  FMNMX.FTZ R13, R166, R13, !PT ;  /* 0x0000000da60d7209 */ /* 0x000fc80007810000 */
[----:B------:R-:W-:Y:S01]  /*fbb0*/  FMNMX.FTZ R13, R167, R13, !PT ;  /* 0x0000000da70d7209 */ /* 0x000fe20007810000 */
[----:B------:R-:W-:-:S03]  /*fbc0*/  FMUL.FTZ R183, R183, UR39 ;  /* 0x00000027b7b77c20 */ /* 0x000fc60008410000 */
[----:B------:R-:W-:Y:S01]  /*fbd0*/  FMNMX.FTZ R13, R170, R13, !PT ;  /* 0x0000000daa0d7209 */ /* 0x000fe20007810000 */
[----:B------:R-:W-:-:S03]  /*fbe0*/  FMUL.FTZ R157, R157, UR39 ;  /* 0x000000279d9d7c20 */ /* 0x000fc60008410000 */
[----:B------:R-:W-:Y:S01]  /*fbf0*/  FMNMX.FTZ R13, R171, R13, !PT ;  /* 0x0000000dab0d7209 */ /* 0x000fe20007810000 */
[----:B------:R-:W0:Y:S01]  /*fc00*/  MUFU.TANH R183, R183 ;  /* 0x000000b700b77308 */ /* 0x000e220000002400 */
[----:B------:R-:W-:Y:S01]  /*fc10*/  FMUL.FTZ R165, R165, UR39 ;  /* 0x00000027a5a57c20 */ /* 0x000fe20008410000 */
[----:B------:R-:W-:Y:S01]  /*fc20*/  FMUL.FTZ R168, R168, UR39 ;  /* 0x00000027a8a87c20 */ /* 0x000fe20008410000 */
[----:B------:R-:W-:-:S05]  /*fc30*/  FMNMX.FTZ R13, R174, R13, !PT ;  /* 0x0000000dae0d7209 */ /* 0x000fca0007810000 */
[----:B------:R-:W1:Y:S01]  /*fc40*/  MUFU.TANH R152, R152 ;  /* 0x0000009800987308 */ /* 0x000e620000002400 */
[----:B------:R-:W-:-:S07]  /*fc50*/  FMNMX.FTZ R13, R175, R13, !PT ;  /* 0x0000000daf0d7209 */ /* 0x000fce0007810000 */
[----:B------:R-:W2:Y:S01]  /*fc60*/  MUFU.TANH R154, R154 ;  /* 0x0000009a009a7308 */ /* 0x000ea20000002400 */
[----:B------:R-:W-:Y:S01]  /*fc70*/  IMAD.IADD R153, R156, 0x1, R153 ;  /* 0x000000019c997824 */ /* 0x000fe200078e0299 */
[----:B------:R-:W-:-:S06]  /*fc80*/  FMNMX.FTZ R13, R178, R13, !PT ;  /* 0x0000000db20d7209 */ /* 0x000fcc0007810000 */
[----:B------:R-:W3:Y:S01]  /*fc90*/  MUFU.TANH R157, R157 ;  /* 0x0000009d009d7308 */ /* 0x000ee20000002400 */
[----:B------:R-:W-:-:S07]  /*fca0*/  FMNMX.FTZ R13, R179, R13, !PT ;  /* 0x0000000db30d7209 */ /* 0x000fce0007810000 */
[----:B------:R-:W4:Y:S01]  /*fcb0*/  MUFU.TANH R165, R165 ;  /* 0x000000a500a57308 */ /* 0x000f220000002400 */
[----:B------:R-:W-:-:S07]  /*fcc0*/  ISETP.GT.AND P4, PT, R153, 0x1, PT ;  /* 0x000000019900780c */ /* 0x000fce0003f84270 */
[----:B------:R-:W5:Y:S01]  /*fcd0*/  MUFU.TANH R168, R168 ;  /* 0x000000a800a87308 */ /* 0x000f620000002400 */
[C---:B------:R-:W-:Y:S02]  /*fce0*/  ISETP.GT.AND P3, PT, R153.reuse, 0x8, PT ;  /* 0x000000089900780c */ /* 0x040fe40003f64270 */
[----:B------:R-:W-:Y:S02]  /*fcf0*/  ISETP.GT.AND P2, PT, R153, 0x9, PT ;  /* 0x000000099900780c */ /* 0x000fe40003f44270 */
[----:B0-----:R-:W-:Y:S02]  /*fd00*/  FSEL R183, R183, -INF , P6 ;  /* 0xff800000b7b77808 */ /* 0x001fe40003000000 */
[----:B------:R-:W-:Y:S01]  /*fd10*/  FMNMX.FTZ R13, R182, R13, !PT ;  /* 0x0000000db60d7209 */ /* 0x000fe20007810000 */
[----:B------:R-:W-:Y:S01]  /*fd20*/  FMUL.FTZ R200, R161, UR39 ;  /* 0x00000027a1c87c20 */ /* 0x000fe20008410000 */
[----:B-1----:R-:W-:Y:S02]  /*fd30*/  FSEL R156, R152, -INF , P4 ;  /* 0xff800000989c7808 */ /* 0x002fe40002000000 */
[----:B--2---:R-:W-:-:S02]  /*fd40*/  FSEL R152, R154, -INF , P3 ;  /* 0xff8000009a987808 */ /* 0x004fc40001800000 */
[----:B------:R-:W-:Y:S02]  /*fd50*/  ISETP.GT.AND P3, PT, R153, 0x19, PT ;  /* 0x000000199900780c */ /* 0x000fe40003f64270 */
[----:B---3--:R-:W-:Y:S02]  /*fd60*/  FSEL R161, R157, -INF , P2 ;  /* 0xff8000009da17808 */ /* 0x008fe40001000000 */
[----:B------:R-:W-:Y:S02]  /*fd70*/  ISETP.GT.AND P2, PT, R153, 0x20, PT ;  /* 0x000000209900780c */ /* 0x000fe40003f44270 */
[----:B------:R-:W-:Y:S02]  /*fd80*/  FMNMX.FTZ R13, R183, R13, !PT ;  /* 0x0000000db70d7209 */ /* 0x000fe40007810000 */
[----:B----4-:R-:W-:Y:S02]  /*fd90*/  FSEL R157, R165, -INF , P3 ;  /* 0xff800000a59d7808 */ /* 0x010fe40001800000 */
[----:B-----5:R-:W-:-:S02]  /*fda0*/  FSEL R165, R168, -INF , P2 ;  /* 0xff800000a8a57808 */ /* 0x020fc40001000000 */
[----:B------:R-:W0:Y:S01]  /*fdb0*/  SHFL.BFLY PT, R168, R13, 0x2, 0x1f ;  /* 0x0c401f000da87f89 */ /* 0x000e2200000e0000 */
[----:B------:R-:W-:Y:S01]  /*fdc0*/  FMUL.FTZ R199, R160, UR39 ;  /* 0x00000027a0c77c20 */ /* 0x000fe20008410000 */
[----:B------:R-:W1:Y:S01]  /*fdd0*/  MUFU.TANH R198, R198 ;  /* 0x000000c600c67308 */ /* 0x000e620000002400 */
[----:B0-----:R-:W-:-:S05]  /*fde0*/  FMNMX.FTZ R168, R13, R168, !PT ;  /* 0x000000a80da87209 */ /* 0x001fca0007810000 */
[----:B------:R-:W0:Y:S02]  /*fdf0*/  SHFL.BFLY PT, R13, R168, 0x1, 0x1f ;  /* 0x0c201f00a80d7f89 */ /* 0x000e2400000e0000 */
[----:B------:R-:W2:Y:S01]  /*fe00*/  MUFU.TANH R199, R199 ;  /* 0x000000c700c77308 */ /* 0x000ea20000002400 */
[C---:B------:R-:W-:Y:S02]  /*fe10*/  ISETP.GT.AND P5, PT, R153.reuse, RZ, PT ;  /* 0x000000ff9900720c */ /* 0x040fe40003fa4270 */
[----:B------:R-:W-:Y:S02]  /*fe20*/  ISETP.GT.AND P1, PT, R153, 0x10, PT ;  /* 0x000000109900780c */ /* 0x000fe40003f24270 */
[----:B-1----:R-:W-:-:S03]  /*fe30*/  FSEL R160, R198, -INF , P5 ;  /* 0xff800000c6a07808 */ /* 0x002fc60002800000 */
[----:B------:R-:W1:Y:S01]  /*fe40*/  MUFU.TANH R200, R200 ;  /* 0x000000c800c87308 */ /* 0x000e620000002400 */
[----:B------:R-:W-:Y:S01]  /*fe50*/  FMUL.FTZ R201, R164, UR39 ;  /* 0x00000027a4c97c20 */ /* 0x000fe20008410000 */
[----:B------:R-:W-:Y:S01]  /*fe60*/  FMUL.FTZ R202, R169, UR39 ;  /* 0x00000027a9ca7c20 */ /* 0x000fe20008410000 */
[----:B0-----:R-:W-:-:S04]  /*fe70*/  FMNMX.FTZ R168, R168, R13, !PT ;  /* 0x0000000da8a87209 */ /* 0x001fc80007810000 */
[C---:B------:R-:W-:Y:S02]  /*fe80*/  FSETP.NEU.FTZ.AND P6, PT, R168.reuse, -INF , PT ;  /* 0xff800000a800780b */ /* 0x040fe40003fdd000 */
[----:B--2---:R-:W-:Y:S02]  /*fe90*/  FSEL R198, R199, -INF , P1 ;  /* 0xff800000c7c67808 */ /* 0x004fe40000800000 */
[C---:B------:R-:W-:Y:S01]  /*fea0*/  FSEL R199, R168.reuse, RZ, P6 ;  /* 0x000000ffa8c77208 */ /* 0x040fe20003000000 */
[----:B------:R-:W-:Y:S01]  /*feb0*/  IMAD.U32 R13, RZ, RZ, UR37 ;  /* 0x00000025ff0d7e24 */ /* 0x000fe2000f8e00ff */
[----:B------:R-:W0:Y:S03]  /*fec0*/  MUFU.TANH R201, R201 ;  /* 0x000000c900c97308 */ /* 0x000e260000002400 */
[----:B------:R-:W-:Y:S01]  /*fed0*/  FADD.FTZ R199, -R199, R197 ;  /* 0x000000c5c7c77221 */ /* 0x000fe20000010100 */
[----:B------:R-:W-:Y:S01]  /*fee0*/  FMUL.FTZ R197, R168, R13 ;  /* 0x0000000da8c57220 */ /* 0x000fe20000410000 */
[----:B------:R-:W-:-:S03]  /*fef0*/  ISETP.GT.AND P5, PT, R153, 0x11, PT ;  /* 0x000000119900780c */ /* 0x000fc60003fa4270 */
[----:B------:R-:W2:Y:S01]  /*ff00*/  MUFU.TANH R202, R202 ;  /* 0x000000ca00ca7308 */ /* 0x000ea20000002400 */
[----:B------:R-:W-:Y:S02]  /*ff10*/  FSEL R197, R197, RZ, P6 ;  /* 0x000000ffc5c57208 */ /* 0x000fe40003000000 */
[----:B-1----:R-:W-:-:S03]  /*ff20*/  FSEL R164, R200, -INF , P5 ;  /* 0xff800000c8a47808 */ /* 0x002fc60002800000 */
[-CC-:B------:R-:W-:Y:S01]  /*ff30*/  FFMA.FTZ R200, R174, R13.reuse, -R197.reuse ;  /* 0x0000000daec87223 */ /* 0x180fe200000108c5 */
[-CC-:B------:R-:W-:Y:S01]  /*ff40*/  FFMA.FTZ R14, R14, R13.reuse, -R197.reuse ;  /* 0x0000000d0e0e7223 */ /* 0x180fe200000108c5 */
[-C--:B------:R-:W-:Y:S01]  /*ff50*/  FMUL.FTZ R174, R199, R13.reuse ;  /* 0x0000000dc7ae7220 */ /* 0x080fe20000410000 */
[C---:B------:R-:W-:Y:S02]  /*ff60*/  ISETP.GT.AND P4, PT, R153.reuse, 0x18, PT ;  /* 0x000000189900780c */ /* 0x040fe40003f84270 */
[----:B------:R-:W-:Y:S01]  /*ff70*/  ISETP.GT.AND P1, PT, R153, 0x21, PT ;  /* 0x000000219900780c */ /* 0x000fe20003f24270 */
[-CC-:B------:R-:W-:Y:S01]  /*ff80*/  FFMA.FTZ R155, R155, R13.reuse, -R197.reuse ;  /* 0x0000000d9b9b7223 */ /* 0x180fe200000108c5 */
[----:B------:R-:W-:Y:S01]  /*ff90*/  MUFU.EX2 R14, R14 ;  /* 0x0000000e000e7308 */ /* 0x000fe20000000800 */
[----:B0-----:R-:W-:Y:S01]  /*ffa0*/  FSEL R169, R201, -INF , P4 ;  /* 0xff800000c9a97808 */ /* 0x001fe20002000000 */
[----:B------:R-:W-:Y:S01]  /*ffb0*/  FFMA.FTZ R158, R158, R13, -R197 ;  /* 0x0000000d9e9e7223 */ /* 0x000fe200000108c5 */
[----:B------:R-:W-:-:S02]  /*ffc0*/  ISETP.GT.AND P5, PT, R153, 0x29, PT ;  /* 0x000000299900780c */ /* 0x000fc40003fa4270 */
[----:B--2---:R-:W-:-:S03]  /*ffd0*/  FSEL R154, R202, -INF , P1 ;  /* 0xff800000ca9a7808 */ /* 0x004fc60000800000 */
[----:B------:R-:W0:Y:S01]  /*ffe0*/  MUFU.EX2 R174, R174 ;  /* 0x000000ae00ae7308 */ /* 0x000e220000000800 */
[C---:B------:R-:W-:Y:S02]  /*fff0*/  ISETP.GT.AND P4, PT, R153.reuse, 0x30, PT ;  /* 0x000000309900780c */ /* 0x040fe40003f84270 */
[C---:B------:R-:W-:Y:S02]  /*10000*/  ISETP.GT.AND P3, PT, R153.reuse, 0x31, PT ;  /* 0x000000319900780c */ /* 0x040fe40003f64270 */
[C---:B------:R-:W-:Y:S02]  /*10010*/  ISETP.GT.AND P2, PT, R153.reuse, 0x38, PT ;  /* 0x000000389900780c */ /* 0x040fe40003f44270 */
[C---:B------:R-:W-:Y:S02]  /*10020*/  ISETP.GT.AND P1, PT, R153.reuse, 0x39, PT ;  /* 0x000000399900780c */ /* 0x040fe40003f24270 */
[----:B------:R-:W-:Y:S02]  /*10030*/  ISETP.GT.AND P6, PT, R153, 0x28, PT ;  /* 0x000000289900780c */ /* 0x000fe40003fc4270 */
[----:B------:R-:W1:Y:S01]  /*10040*/  MUFU.EX2 R153, R155 ;  /* 0x0000009b00997308 */ /* 0x000e620000000800 */
[----:B------:R-:W-:-:S07]  /*10050*/  FFMA.FTZ R159, R159, R13, -R197 ;  /* 0x0000000d9f9f7223 */ /* 0x000fce00000108c5 */
[----:B------:R-:W2:Y:S01]  /*10060*/  MUFU.EX2 R155, R158 ;  /* 0x0000009e009b7308 */ /* 0x000ea20000000800 */
[----:B0-----:R-:W-:-:S07]  /*10070*/  FFMA.FTZ R12, R174, R12, R14 ;  /* 0x0000000cae0c7223 */ /* 0x001fce000001000e */
[----:B------:R-:W0:Y:S01]  /*10080*/  MUFU.EX2 R159, R159 ;  /* 0x0000009f009f7308 */ /* 0x000e220000000800 */
[----:B-1----:R-:W-:-:S04]  /*10090*/  FADD.FTZ R12, R153, R12 ;  /* 0x0000000c990c7221 */ /* 0x002fc80000010000 */
[----:B--2---:R-:W-:-:S04]  /*100a0*/  FADD.FTZ R12, R155, R12 ;  /* 0x0000000c9b0c7221 */ /* 0x004fc80000010000 */
[----:B0-----:R-:W-:Y:S01]  /*100b0*/  FADD.FTZ R158, R159, R12 ;  /* 0x0000000c9f9e7221 */ /* 0x001fe20000010000 */
[----:B------:R-:W-:-:S05]  /*100c0*/  VIADD R12, R20, 0x38840 ;  /* 0x00038840140c7836 */ /* 0x000fca0000000000 */
[----:B------:R-:W-:-:S04]  /*100d0*/  PRMT R12, R190, 0x654, R12 ;  /* 0x00000654be0c7816 */ /* 0x000fc8000000000c */
[----:B------:R0:W-:Y:S01]  /*100e0*/  SYNCS.ARRIVE.TRANS64.RED.A1T0 RZ, [R12+URZ], RZ ;  /* 0x000000ff0cff79a7 */ /* 0x0001e2000810043f */
[----:B------:R-:W-:Y:S02]  /*100f0*/  F2FP.BF16.F32.PACK_AB R153, R153, R14 ;  /* 0x0000000e9999723e */ /* 0x000fe400000010ff */
[----:B0-----:R-:W-:-:S04]  /*10100*/  FMNMX.FTZ R12, R160, R21, !PT ;  /* 0x00000015a00c7209 */ /* 0x001fc80007810000 */
[----:B------:R-:W-:-:S04]  /*10110*/  FMNMX.FTZ R14, R156, R12, !PT ;  /* 0x0000000c9c0e7209 */ /* 0x000fc80007810000 */
[----:B------:R-:W-:Y:S01]  /*10120*/  FMNMX.FTZ R14, R152, R14, !PT ;  /* 0x0000000e980e7209 */ /* 0x000fe20007810000 */
[----:B------:R-:W-:-:S03]  /*10130*/  FMUL.FTZ R172, R172, UR39 ;  /* 0x00000027acac7c20 */ /* 0x000fc60008410000 */
[----:B------:R-:W-:Y:S01]  /*10140*/  FMNMX.FTZ R14, R161, R14, !PT ;  /* 0x0000000ea10e7209 */ /* 0x000fe20007810000 */
[----:B------:R-:W-:-:S03]  /*10150*/  FMUL.FTZ R173, R173, UR39 ;  /* 0x00000027adad7c20 */ /* 0x000fc60008410000 */
[----:B------:R-:W-:Y:S01]  /*10160*/  FMNMX.FTZ R14, R198, R14, !PT ;  /* 0x0000000ec60e7209 */ /* 0x000fe20007810000 */
[----:B------:R-:W0:Y:S03]  /*10170*/  MUFU.TANH R172, R172 ;  /* 0x000000ac00ac7308 */ /* 0x000e260000002400 */
[----:B------:R-:W-:-:S05]  /*10180*/  FMNMX.FTZ R14, R164, R14, !PT ;  /* 0x0000000ea40e7209 */ /* 0x000fca0007810000 */
[----:B------:R1:W2:Y:S01]  /*10190*/  MUFU.TANH R12, R173 ;  /* 0x000000ad000c7308 */ /* 0x0002a20000002400 */
[----:B------:R-:W-:Y:S01]  /*101a0*/  FMNMX.FTZ R14, R169, R14, !PT ;  /* 0x0000000ea90e7209 */ /* 0x000fe20007810000 */
[----:B-1----:R-:W-:Y:S01]  /*101b0*/  FMUL.FTZ R173, R176, UR39 ;  /* 0x00000027b0ad7c20 */ /* 0x002fe20008410000 */
[----:B------:R-:W-:Y:S02]  /*101c0*/  FMUL.FTZ R176, R177, UR39 ;  /* 0x00000027b1b07c20 */ /* 0x000fe40008410000 */
[----:B------:R-:W-:Y:S01]  /*101d0*/  FMNMX.FTZ R14, R157, R14, !PT ;  /* 0x0000000e9d0e7209 */ /* 0x000fe20007810000 */
[----:B------:R-:W-:Y:S02]  /*101e0*/  FMUL.FTZ R177, R180, UR39 ;  /* 0x00000027b4b17c20 */ /* 0x000fe40008410000 */
[----:B------:R-:W1:Y:S01]  /*101f0*/  MUFU.TANH R173, R173 ;  /* 0x000000ad00ad7308 */ /* 0x000e620000002400 */
[----:B------:R-:W-:Y:S01]  /*10200*/  FMNMX.FTZ R14, R165, R14, !PT ;  /* 0x0000000ea50e7209 */ /* 0x000fe20007810000 */
[----:B------:R-:W-:Y:S01]  /*10210*/  FMUL.FTZ R181, R181, UR39 ;  /* 0x00000027b5b57c20 */ /* 0x000fe20008410000 */
[----:B0-----:R-:W-:-:S05]  /*10220*/  FSEL R172, R172, -INF , P6 ;  /* 0xff800000acac7808 */ /* 0x001fca0003000000 */
[----:B------:R-:W0:Y:S01]  /*10230*/  MUFU.TANH R176, R176 ;  /* 0x000000b000b07308 */ /* 0x000e220000002400 */
[----:B------:R-:W-:Y:S02]  /*10240*/  FMNMX.FTZ R14, R154, R14, !PT ;  /* 0x0000000e9a0e7209 */ /* 0x000fe40007810000 */
[----:B--2---:R-:W-:-:S05]  /*10250*/  FSEL R180, R12, -INF , P5 ;  /* 0xff8000000cb47808 */ /* 0x004fca0002800000 */
[----:B------:R-:W2:Y:S01]  /*10260*/  MUFU.TANH R177, R177 ;  /* 0x000000b100b17308 */ /* 0x000ea20000002400 */
[----:B------:R-:W-:Y:S02]  /*10270*/  FMNMX.FTZ R14, R172, R14, !PT ;  /* 0x0000000eac0e7209 */ /* 0x000fe40007810000 */
[----:B-1----:R-:W-:-:S05]  /*10280*/  FSEL R173, R173, -INF , P4 ;  /* 0xff800000adad7808 */ /* 0x002fca0002000000 */
[----:B------:R-:W1:Y:S01]  /*10290*/  MUFU.TANH R181, R181 ;  /* 0x000000b500b57308 */ /* 0x000e620000002400 */
[----:B------:R-:W-:Y:S02]  /*102a0*/  FMNMX.FTZ R14, R180, R14, !PT ;  /* 0x0000000eb40e7209 */ /* 0x000fe40007810000 */
[----:B0-----:R-:W-:Y:S02]  /*102b0*/  FSEL R176, R176, -INF , P3 ;  /* 0xff800000b0b07808 */ /* 0x001fe40001800000 */
[----:B------:R-:W-:Y:S02]  /*102c0*/  FMNMX.FTZ R14, R173, R14, !PT ;  /* 0x0000000ead0e7209 */ /* 0x000fe40007810000 */
[----:B--2---:R-:W-:Y:S02]  /*102d0*/  FSEL R177, R177, -INF , P2 ;  /* 0xff800000b1b17808 */ /* 0x004fe40001000000 */
[----:B------:R-:W-:-:S04]  /*102e0*/  FMNMX.FTZ R14, R176, R14, !PT ;  /* 0x0000000eb00e7209 */ /* 0x000fc80007810000 */
[----:B------:R-:W-:Y:S02]  /*102f0*/  FMNMX.FTZ R14, R177, R14, !PT ;  /* 0x0000000eb10e7209 */ /* 0x000fe40007810000 */
[----:B-1----:R-:W-:-:S04]  /*10300*/  FSEL R181, R181, -INF , P1 ;  /* 0xff800000b5b57808 */ /* 0x002fc80000800000 */
[----:B------:R-:W-:-:S05]  /*10310*/  FMNMX.FTZ R14, R181, R14, !PT ;  /* 0x0000000eb50e7209 */ /* 0x000fca0007810000 */
[----:B------:R-:W0:Y:S02]  /*10320*/  SHFL.BFLY PT, R12, R14, 0x2, 0x1f ;  /* 0x0c401f000e0c7f89 */ /* 0x000e2400000e0000 */
[----:B0-----:R-:W-:-:S05]  /*10330*/  FMNMX.FTZ R14, R14, R12, !PT ;  /* 0x0000000c0e0e7209 */ /* 0x001fca0007810000 */
[----:B------:R-:W0:Y:S02]  /*10340*/  SHFL.BFLY PT, R12, R14, 0x1, 0x1f ;  /* 0x0c201f000e0c7f89 */ /* 0x000e2400000e0000 */
[----:B0-----:R-:W-:Y:S01]  /*10350*/  FMNMX.FTZ R14, R14, R12, !PT ;  /* 0x0000000c0e0e7209 */ /* 0x001fe20007810000 */
[----:B------:R-:W-:-:S03]  /*10360*/  IMAD.MOV R12, RZ, RZ, -R225 ;  /* 0x000000ffff0c7224 */ /* 0x000fc600078e0ae1 */
[C---:B------:R-:W-:Y:S02]  /*10370*/  FSETP.NEU.FTZ.AND P2, PT, R14.reuse, -INF , PT ;  /* 0xff8000000e00780b */ /* 0x040fe40003f5d000 */
[----:B------:R-:W-:Y:S02]  /*10380*/  ISETP.NE.AND P1, PT, R193, R12, PT ;  /* 0x0000000cc100720c */ /* 0x000fe40003f25270 */
[----:B------:R-:W-:-:S05]  /*10390*/  FSEL R12, R14, RZ, P2 ;  /* 0x000000ff0e0c7208 */ /* 0x000fca0001000000 */
[----:B------:R-:W-:-:S04]  /*103a0*/  FADD.FTZ R21, -R12, R21 ;  /* 0x000000150c157221 */ /* 0x000fc80000010100 */
[-C--:B------:R-:W-:Y:S01]  /*103b0*/  FMUL.FTZ R21, R21, R13.reuse ;  /* 0x0000000d15157220 */ /* 0x080fe20000410000 */
[-CC-:B------:R-:W-:Y:S01]  /*103c0*/  FFMA.FTZ R162, R162, R13.reuse, -R197.reuse ;  /* 0x0000000da2a27223 */ /* 0x180fe200000108c5 */
[----:B------:R-:W-:-:S04]  /*103d0*/  FFMA.FTZ R170, R170, R13, -R197 ;  /* 0x0000000daaaa7223 */ /* 0x000fc800000108c5 */
[----:B------:R-:W0:Y:S01]  /*103e0*/  MUFU.EX2 R21, R21 ;  /* 0x0000001500157308 */ /* 0x000e220000000800 */
[----:B------:R-:W-:-:S07]  /*103f0*/  F2FP.BF16.F32.PACK_AB R155, R159, R155 ;  /* 0x0000009b9f9b723e */ /* 0x000fce00000010ff */
[----:B------:R-:W-:Y:S08]  /*10400*/  MUFU.EX2 R159, R162 ;  /* 0x000000a2009f7308 */ /* 0x000ff00000000800 */
[----:B------:R1:W-:Y:S02]  /*10410*/  MUFU.EX2 R162, R170 ;  /* 0x000000aa00a27308 */ /* 0x0003e40000000800 */
[----:B-1----:R-:W-:-:S04]  /*10420*/  @!P1 IMAD R170, R196, 0x40, R194 ;  /* 0x00000040c4aa9824 */ /* 0x002fc800078e02c2 */
[----:B------:R-:W-:-:S05]  /*10430*/  @!P1 IMAD R170, R170, 0x4, R18 ;  /* 0x00000004aaaa9824 */ /* 0x000fca00078e0212 */
[----:B0-----:R-:W-:Y:S04]  /*10440*/  @!P1 STS [R170+0x38400], R21 ;  /* 0x03840015aa009388 */ /* 0x001fe80000000800 */
[----:B------:R0:W-:Y:S02]  /*10450*/  @!P1 STS [R170+0x38420], R174 ;  /* 0x038420aeaa009388 */ /* 0x0001e40000000800 */
[----:B0-----:R-:W-:-:S05]  /*10460*/  FMUL.FTZ R170, R14, R13 ;  /* 0x0000000d0eaa7220 */ /* 0x001fca0000410000 */
[----:B------:R-:W-:-:S05]  /*10470*/  FSEL R170, R170, RZ, P2 ;  /* 0x000000ffaaaa7208 */ /* 0x000fca0001000000 */
[-CC-:B------:R-:W-:Y:S01]  /*10480*/  FFMA.FTZ R160, R160, R13.reuse, -R170.reuse ;  /* 0x0000000da0a07223 */ /* 0x180fe200000108aa */
[-CC-:B------:R-:W-:Y:S01]  /*10490*/  FFMA.FTZ R156, R156, R13.reuse, -R170.reuse ;  /* 0x0000000d9c9c7223 */ /* 0x180fe200000108aa */
[----:B------:R-:W-:-:S04]  /*104a0*/  FFMA.FTZ R152, R152, R13, -R170 ;  /* 0x0000000d98987223 */ /* 0x000fc800000108aa */
[----:B------:R-:W0:Y:S01]  /*104b0*/  MUFU.EX2 R160, R160 ;  /* 0x000000a000a07308 */ /* 0x000e220000000800 */
[-CC-:B------:R-:W-:Y:S01]  /*104c0*/  FFMA.FTZ R161, R161, R13.reuse, -R170.reuse ;  /* 0x0000000da1a17223 */ /* 0x180fe200000108aa */
[----:B------:R-:W-:-:S06]  /*104d0*/  FFMA.FTZ R198, R198, R13, -R170 ;  /* 0x0000000dc6c67223 */ /* 0x000fcc00000108aa */
[----:B------:R-:W1:Y:S01]  /*104e0*/  MUFU.EX2 R156, R156 ;  /* 0x0000009c009c7308 */ /* 0x000e620000000800 */
[-C--:B------:R-:W-:Y:S01]  /*104f0*/  FFMA.FTZ R163, R163, R13.reuse, -R197 ;  /* 0x0000000da3a37223 */ /* 0x080fe200000108c5 */
[----:B------:R-:W-:-:S06]  /*10500*/  FFMA.FTZ R164, R164, R13, -R170 ;  /* 0x0000000da4a47223 */ /* 0x000fcc00000108aa */
[----:B------:R0:W2:Y:S01]  /*10510*/  MUFU.EX2 R196, R152 ;  /* 0x0000009800c47308 */ /* 0x0000a20000000800 */
[-C--:B------:R-:W-:Y:S01]  /*10520*/  FFMA.FTZ R166, R166, R13.reuse, -R197 ;  /* 0x0000000da6a67223 */ /* 0x080fe200000108c5 */
[----:B------:R-:W-:-:S06]  /*10530*/  FFMA.FTZ R169, R169, R13, -R170 ;  /* 0x0000000da9a97223 */ /* 0x000fcc00000108aa */
[----:B------:R-:W3:Y:S01]  /*10540*/  MUFU.EX2 R161, R161 ;  /* 0x000000a100a17308 */ /* 0x000ee20000000800 */
[----:B0-----:R-:W-:Y:S01]  /*10550*/  FFMA.FTZ R152, R21, R0, R160 ;  /* 0x0000000015987223 */ /* 0x001fe200000100a0 */
[----:B------:R-:W-:-:S06]  /*10560*/  FFMA.FTZ R154, R154, R13, -R170 ;  /* 0x0000000d9a9a7223 */ /* 0x000fcc00000108aa */
[----:B------:R-:W0:Y:S01]  /*10570*/  MUFU.EX2 R198, R198 ;  /* 0x000000c600c67308 */ /* 0x000e220000000800 */
[----:B-1----:R-:W-:Y:S01]  /*10580*/  FADD.FTZ R152, R156, R152 ;  /* 0x000000989c987221 */ /* 0x002fe20000010000 */
[-CC-:B------:R-:W-:Y:S01]  /*10590*/  FFMA.FTZ R167, R167, R13.reuse, -R197.reuse ;  /* 0x0000000da7a77223 */ /* 0x180fe200000108c5 */
[-CC-:B------:R-:W-:Y:S01]  /*105a0*/  FFMA.FTZ R171, R171, R13.reuse, -R197.reuse ;  /* 0x0000000dabab7223 */ /* 0x180fe200000108c5 */
[-CC-:B------:R-:W-:Y:S01]  /*105b0*/  FFMA.FTZ R175, R175, R13.reuse, -R197.reuse ;  /* 0x0000000dafaf7223 */ /* 0x180fe200000108c5 */
[-CC-:B------:R-:W-:Y:S01]  /*105c0*/  FFMA.FTZ R178, R178, R13.reuse, -R197.reuse ;  /* 0x0000000db2b27223 */ /* 0x180fe200000108c5 */
[-CC-:B------:R-:W-:Y:S02]  /*105d0*/  FFMA.FTZ R179, R179, R13.reuse, -R197.reuse ;  /* 0x0000000db3b37223 */ /* 0x180fe400000108c5 */
[----:B------:R-:W1:Y:S01]  /*105e0*/  MUFU.EX2 R163, R163 ;  /* 0x000000a300a37308 */ /* 0x000e620000000800 */
[-CC-:B------:R-:W-:Y:S01]  /*105f0*/  FFMA.FTZ R182, R182, R13.reuse, -R197.reuse ;  /* 0x0000000db6b67223 */ /* 0x180fe200000108c5 */
[-C--:B------:R-:W-:Y:S01]  /*10600*/  FFMA.FTZ R183, R183, R13.reuse, -R197 ;  /* 0x0000000db7b77223 */ /* 0x080fe200000108c5 */
[----:B------:R-:W-:-:S05]  /*10610*/  FFMA.FTZ R157, R157, R13, -R170 ;  /* 0x0000000d9d9d7223 */ /* 0x000fca00000108aa */
[----:B------:R-:W4:Y:S01]  /*10620*/  MUFU.EX2 R164, R164 ;  /* 0x000000a400a47308 */ /* 0x000f220000000800 */
[-CC-:B------:R-:W-:Y:S01]  /*10630*/  FFMA.FTZ R165, R165, R13.reuse, -R170.reuse ;  /* 0x0000000da5a57223 */ /* 0x180fe200000108aa */
[-CC-:B------:R-:W-:Y:S01]  /*10640*/  FFMA.FTZ R172, R172, R13.reuse, -R170.reuse ;  /* 0x0000000dacac7223 */ /* 0x180fe200000108aa */
[----:B------:R-:W-:-:S05]  /*10650*/  FFMA.FTZ R180, R180, R13, -R170 ;  /* 0x0000000db4b47223 */ /* 0x000fca00000108aa */
[----:B------:R-:W-:Y:S01]  /*10660*/  MUFU.EX2 R197, R169 ;  /* 0x000000a900c57308 */ /* 0x000fe20000000800 */
[-CC-:B------:R-:W-:Y:S01]  /*10670*/  FFMA.FTZ R173, R173, R13.reuse, -R170.reuse ;  /* 0x0000000dadad7223 */ /* 0x180fe200000108aa */
[-CC-:B------:R-:W-:Y:S01]  /*10680*/  FFMA.FTZ R176, R176, R13.reuse, -R170.reuse ;  /* 0x0000000db0b07223 */ /* 0x180fe200000108aa */
[-CC-:B------:R-:W-:Y:S01]  /*10690*/  FFMA.FTZ R177, R177, R13.reuse, -R170.reuse ;  /* 0x0000000db1b17223 */ /* 0x180fe200000108aa */
[----:B------:R-:W-:-:S04]  /*106a0*/  FFMA.FTZ R181, R181, R13, -R170 ;  /* 0x0000000db5b57223 */ /* 0x000fc800000108aa */
[----:B------:R-:W5:Y:S08]  /*106b0*/  MUFU.EX2 R166, R166 ;  /* 0x000000a600a67308 */ /* 0x000f700000000800 */
[----:B------:R2:W-:Y:S01]  /*106c0*/  MUFU.EX2 R169, R154 ;  /* 0x0000009a00a97308 */ /* 0x0005e20000000800 */
[----:B------:R-:W-:Y:S01]  /*106d0*/  FADD.FTZ R158, R159, R158 ;  /* 0x0000009e9f9e7221 */ /* 0x000fe20000010000 */
[----:B--2---:R-:W-:-:S06]  /*106e0*/  FADD.FTZ R154, R196, R152 ;  /* 0x00000098c49a7221 */ /* 0x004fcc0000010000 */
[----:B------:R-:W2:Y:S01]  /*106f0*/  MUFU.EX2 R167, R167 ;  /* 0x000000a700a77308 */ /* 0x000ea20000000800 */
[----:B---3--:R-:W-:Y:S01]  /*10700*/  FADD.FTZ R154, R161, R154 ;  /* 0x0000009aa19a7221 */ /* 0x008fe20000010000 */
[----:B------:R-:W-:-:S06]  /*10710*/  F2FP.BF16.F32.PACK_AB R152, R156, R160 ;  /* 0x000000a09c98723e */ /* 0x000fcc00000010ff */
[----:B------:R-:W3:Y:S01]  /*10720*/  MUFU.EX2 R199, R157 ;  /* 0x0000009d00c77308 */ /* 0x000ee20000000800 */
[----:B0-----:R-:W-:Y:S01]  /*10730*/  FADD.FTZ R156, R198, R154 ;  /* 0x0000009ac69c7221 */ /* 0x001fe20000010000 */
[----:B-1----:R-:W-:-:S06]  /*10740*/  FADD.FTZ R158, R163, R158 ;  /* 0x0000009ea39e7221 */ /* 0x002fcc0000010000 */
[----:B------:R0:W-:Y:S01]  /*10750*/  MUFU.EX2 R12, R171 ;  /* 0x000000ab000c7308 */ /* 0x0001e20000000800 */
[----:B----4-:R-:W-:-:S07]  /*10760*/  FADD.FTZ R156, R164, R156 ;  /* 0x0000009ca49c7221 */ /* 0x010fce0000010000 */
[----:B------:R-:W1:Y:S08]  /*10770*/  MUFU.EX2 R165, R165 ;  /* 0x000000a500a57308 */ /* 0x000e700000000800 */
[----:B------:R-:W-:Y:S08]  /*10780*/  MUFU.EX2 R200, R200 ;  /* 0x000000c800c87308 */ /* 0x000ff00000000800 */
[----:B------:R-:W-:Y:S08]  /*10790*/  MUFU.EX2 R175, R175 ;  /* 0x000000af00af7308 */ /* 0x000ff00000000800 */
[----:B------:R-:W-:Y:S08]  /*107a0*/  MUFU.EX2 R172, R172 ;  /* 0x000000ac00ac7308 */ /* 0x000ff00000000800 */
[----:B------:R-:W4:Y:S01]  /*107b0*/  MUFU.EX2 R180, R180 ;  /* 0x000000b400b47308 */ /* 0x000f220000000800 */
[----:B-----5:R-:W-:-:S07]  /*107c0*/  FADD.FTZ R158, R166, R158 ;  /* 0x0000009ea69e7221 */ /* 0x020fce0000010000 */
[----:B------:R-:W-:Y:S01]  /*107d0*/  MUFU.EX2 R178, R178 ;  /* 0x000000b200b27308 */ /* 0x000fe20000000800 */
[----:B------:R-:W-:-:S07]  /*107e0*/  FADD.FTZ R160, R197, R156 ;  /* 0x0000009cc5a07221 */ /* 0x000fce0000010000 */
[----:B------:R-:W-:Y:S08]  /*107f0*/  MUFU.EX2 R179, R179 ;  /* 0x000000b300b37308 */ /* 0x000ff00000000800 */
[----:B------:R-:W-:Y:S08]  /*10800*/  MUFU.EX2 R182, R182 ;  /* 0x000000b600b67308 */ /* 0x000ff00000000800 */
[----:B------:R-:W-:Y:S08]  /*10810*/  MUFU.EX2 R183, R183 ;  /* 0x000000b700b77308 */ /* 0x000ff00000000800 */
[----:B------:R-:W-:Y:S08]  /*10820*/  MUFU.EX2 R173, R173 ;  /* 0x000000ad00ad7308 */ /* 0x000ff00000000800 */
[----:B------:R-:W5:Y:S08]  /*10830*/  MUFU.EX2 R176, R176 ;  /* 0x000000b000b07308 */ /* 0x000f700000000800 */
[----:B------:R-:W-:Y:S08]  /*10840*/  MUFU.EX2 R177, R177 ;  /* 0x000000b100b17308 */ /* 0x000ff00000000800 */
[----:B------:R-:W5:Y:S01]  /*10850*/  MUFU.EX2 R181, R181 ;  /* 0x000000b500b57308 */ /* 0x000f620000000800 */
[----:B------:R-:W-:-:S02]  /*10860*/  IMAD R170, R19, 0x1000, R208 ;  /* 0x0000100013aa7824 */ /* 0x000fc400078e02d0 */
[----:B--2---:R-:W-:Y:S01]  /*10870*/  FADD.FTZ R0, R167, R158 ;  /* 0x0000009ea7007221 */ /* 0x004fe20000010000 */
[----:B0-----:R-:W-:Y:S02]  /*10880*/  IMAD.MOV.U32 R171, RZ, RZ, 0x40000040 ;  /* 0x40000040ffab7424 */ /* 0x001fe400078e00ff */
[----:B---3--:R-:W-:Y:S01]  /*10890*/  FADD.FTZ R160, R199, R160 ;  /* 0x000000a0c7a07221 */ /* 0x008fe20000010000 */
[----:B------:R-:W-:Y:S01]  /*108a0*/  F2FP.BF16.F32.PACK_AB R157, R163, R159 ;  /* 0x0000009fa39d723e */ /* 0x000fe200000010ff */
[-C--:B------:R-:W-:Y:S01]  /*108b0*/  FMUL.FTZ R24, R24, R21.reuse ;  /* 0x0000001518187220 */ /* 0x080fe20000410000 */
[----:B------:R-:W-:Y:S01]  /*108c0*/  F2FP.BF16.F32.PACK_AB R154, R161, R196 ;  /* 0x000000c4a19a723e */ /* 0x000fe200000010ff */
[----:B------:R-:W-:Y:S01]  /*108d0*/  BAR.SYNC.DEFER_BLOCKING 0xf, 0x100 ;  /* 0x03c4000000007b1d */ /* 0x000fe20000010000 */
        /* <DEDUP_REMOVED lines=63> */
[----:B------:R-:W-:Y:S01]  /*10cd0*/  F2FP.BF16.F32.PACK_AB R159, R167, R166 ;  /* 0x000000a6a79f723e */ /* 0x000fe200000010ff */
[----:B-1----:R-:W-:Y:S01]  /*10ce0*/  FADD.FTZ R21, R165, R160 ;  /* 0x000000a0a5157221 */ /* 0x002fe20000010000 */
[----:B------:R-:W-:Y:S01]  /*10cf0*/  F2FP.BF16.F32.PACK_AB R156, R164, R198 ;  /* 0x000000c6a49c723e */ /* 0x000fe200000010ff */
[----:B------:R-:W-:Y:S01]  /*10d00*/  FADD.FTZ R0, R162, R0 ;  /* 0x00000000a2007221 */ /* 0x000fe20000010000 */
[----:B------:R-:W-:-:S02]  /*10d10*/  F2FP.BF16.F32.PACK_AB R158, R199, R197 ;  /* 0x000000c5c79e723e */ /* 0x000fc400000010ff */
[----:B------:R-:W-:Y:S01]  /*10d20*/  F2FP.BF16.F32.PACK_AB R161, R12, R162 ;  /* 0x000000a20ca1723e */ /* 0x000fe200000010ff */
[-C--:B------:R-:W-:Y:S01]  /*10d30*/  FMUL.FTZ R26, R26, R174.reuse ;  /* 0x000000ae1a1a7220 */ /* 0x080fe20000410000 */
[----:B------:R-:W-:Y:S01]  /*10d40*/  R2UR UR6, R170 ;  /* 0x00000000aa0672ca */ /* 0x000fe200000e0000 */
[-C--:B------:R-:W-:Y:S01]  /*10d50*/  FMUL.FTZ R27, R27, R174.reuse ;  /* 0x000000ae1b1b7220 */ /* 0x080fe20000410000 */
[----:B------:R-:W-:Y:S01]  /*10d60*/  R2UR UR7, R171 ;  /* 0x00000000ab0772ca */ /* 0x000fe200000e0000 */
[-C--:B------:R-:W-:Y:S01]  /*10d70*/  FMUL.FTZ R30, R30, R174.reuse ;  /* 0x000000ae1e1e7220 */ /* 0x080fe20000410000 */
[----:B------:R-:W-:Y:S01]  /*10d80*/  F2FP.BF16.F32.PACK_AB R160, R169, R165 ;  /* 0x000000a5a9a0723e */ /* 0x000fe200000010ff */
[----:B------:R-:W-:Y:S01]  /*10d90*/  FMUL.FTZ R31, R31, R174 ;  /* 0x000000ae1f1f7220 */ /* 0x000fe20000410000 */
[----:B----4-:R-:W-:Y:S01]  /*10da0*/  F2FP.BF16.F32.PACK_AB R162, R180, R172 ;  /* 0x000000acb4a2723e */ /* 0x010fe200000010ff */
[----:B------:R-:W-:Y:S01]  /*10db0*/  FMUL.FTZ R34, R34, R174 ;  /* 0x000000ae22227220 */ /* 0x000fe20000410000 */
[----:B------:R-:W-:Y:S01]  /*10dc0*/  F2FP.BF16.F32.PACK_AB R163, R175, R200 ;  /* 0x000000c8afa3723e */ /* 0x000fe200000010ff */
        /* <DEDUP_REMOVED lines=59> */
[----:B-----5:R-:W-:-:S02]  /*11180*/  F2FP.BF16.F32.PACK_AB R164, R176, R173 ;  /* 0x000000adb0a4723e */ /* 0x020fc400000010ff */
[----:B------:R-:W-:Y:S02]  /*11190*/  F2FP.BF16.F32.PACK_AB R165, R179, R178 ;  /* 0x000000b2b3a5723e */ /* 0x000fe400000010ff */
[----:B------:R-:W-:Y:S02]  /*111a0*/  F2FP.BF16.F32.PACK_AB R166, R181, R177 ;  /* 0x000000b1b5a6723e */ /* 0x000fe400000010ff */
[----:B------:R-:W-:Y:S01]  /*111b0*/  F2FP.BF16.F32.PACK_AB R167, R183, R182 ;  /* 0x000000b6b7a7723e */ /* 0x000fe200000010ff */
[----:B------:R0:W-:Y:S04]  /*111c0*/  STSM.16.M88.4 [R226+0x36400], R152 ;  /* 0x03640098e2007844 */ /* 0x0001e80000000200 */
[----:B------:R1:W-:Y:S04]  /*111d0*/  STSM.16.M88.4 [R227], R156 ;  /* 0x0000009ce3007844 */ /* 0x0003e80000000200 */
[----:B------:R1:W-:Y:S04]  /*111e0*/  STSM.16.M88.4 [R229], R160 ;  /* 0x000000a0e5007844 */ /* 0x0003e80000000200 */
[----:B------:R1:W-:Y:S01]  /*111f0*/  STSM.16.M88.4 [R228], R164 ;  /* 0x000000a4e4007844 */ /* 0x0003e20000000200 */
[----:B------:R-:W-:-:S06]  /*11200*/  WARPGROUP.ARRIVE ;  /* 0x00000000000079c5 */ /* 0x000fcc0000000000 */
[----:B------:R-:W-:Y:S03]  /*11210*/  HGMMA.64x256x16.F32.BF16 R24, R152, gdesc[UR4].tnspB, R24, gsb0 ;  /* 0x43e0000498187df0 */ /* 0x000fe60008001818 */
[----:B------:R-:W-:Y:S02]  /*11220*/  WARPGROUP.DEPBAR.LE gsb0, 0x0 ;  /* 0x00008000000079c5 */ /* 0x000fe40000010000 */
[----:B0-----:R-:W-:Y:S02]  /*11230*/  VIADD R152, R170, 0x80 ;  /* 0x00000080aa987836 */ /* 0x001fe40000000000 */
[----:B------:R-:W-:-:S03]  /*11240*/  IMAD.MOV.U32 R153, RZ, RZ, 0x40000040 ;  /* 0x40000040ff997424 */ /* 0x000fc600078e00ff */
[----:B------:R-:W-:Y:S02]  /*11250*/  R2UR UR6, R152 ;  /* 0x00000000980672ca */ /* 0x000fe400000e0000 */
[----:B------:R-:W-:Y:S01]  /*11260*/  R2UR UR7, R153 ;  /* 0x00000000990772ca */ /* 0x000fe200000e0000 */
[----:B------:R-:W-:-:S15]  /*11270*/  WARPGROUP.ARRIVE ;  /* 0x00000000000079c5 */ /* 0x000fde0000000000 */
[----:B------:R-:W-:Y:S01]  /*11280*/  HGMMA.64x256x16.F32.BF16 R24, R156, gdesc[UR4].tnspB, R24, gsb0 ;  /* 0x43e000049c187df0 */ /* 0x000fe20008001818 */
[----:B------:R-:W-:Y:S02]  /*11290*/  VIADD R152, R170, 0x100 ;  /* 0x00000100aa987836 */ /* 0x000fe40000000000 */
[----:B------:R-:W-:-:S03]  /*112a0*/  IMAD.MOV.U32 R153, RZ, RZ, 0x40000040 ;  /* 0x40000040ff997424 */ /* 0x000fc600078e00ff */
[----:B------:R-:W-:Y:S02]  /*112b0*/  R2UR UR6, R152 ;  /* 0x00000000980672ca */ /* 0x000fe400000e0000 */
[----:B------:R-:W-:Y:S01]  /*112c0*/  R2UR UR7, R153 ;  /* 0x00000000990772ca */ /* 0x000fe200000e0000 */
[----:B------:R-:W-:Y:S02]  /*112d0*/  VIADD R170, R170, 0x180 ;  /* 0x00000180aaaa7836 */ /* 0x000fe40000000000 */
[----:B------:R-:W-:Y:S01]  /*112e0*/  IMAD.MOV.U32 R171, RZ, RZ, 0x40000040 ;  /* 0x40000040ffab7424 */ /* 0x000fe200078e00ff */
[----:B------:R-:W-:Y:S02]  /*112f0*/  WARPGROUP.DEPBAR.LE gsb0, 0x0 ;  /* 0x00008000000079c5 */ /* 0x000fe40000010000 */
[----:B------:R-:W-:-:S14]  /*11300*/  WARPGROUP.ARRIVE ;  /* 0x00000000000079c5 */ /* 0x000fdc0000000000 */
[----:B------:R-:W-:Y:S01]  /*11310*/  HGMMA.64x256x16.F32.BF16 R24, R160, gdesc[UR4].tnspB, R24, gsb0 ;  /* 0x43e00004a0187df0 */ /* 0x000fe20008001818 */
[----:B------:R-:W-:Y:S02]  /*11320*/  R2UR UR6, R170 ;  /* 0x00000000aa0672ca */ /* 0x000fe400000e0000 */
[----:B------:R-:W-:Y:S01]  /*11330*/  R2UR UR7, R171 ;  /* 0x00000000ab0772ca */ /* 0x000fe200000e0000 */
        /* <DEDUP_REMOVED lines=28> */
.L_x_5486:
[C---:B------:R-:W-:Y:S01]  /*11500*/  ISETP.GT.AND P1, PT, R15.reuse, R211, PT ;  /* 0x000000d30f00720c */ /* 0x040fe20003f24270 */
        /* <DEDUP_REMOVED lines=9> */
.L_x_5474:
[----:B------:R-:W-:Y:S05]  /*115a0*/  BSYNC B1 ;  /* 0x0000000000017941 */ /* 0x000fea0003800000 */
.L_x_5473:
[----:B------:R-:W-:Y:S01]  /*115b0*/  ISETP.GE.AND P1, PT, R15, RZ, PT ;  /* 0x000000ff0f00720c */ /* 0x000fe20003f26270 */
[----:B------:R-:W-:-:S12]  /*115c0*/  BSSY B0, `(.L_x_5488) ;  /* 0x000036c000007945 */ /* 0x000fd80003800000 */
[----:B------:R-:W-:Y:S05]  /*115d0*/  @!P1 BRA `(.L_x_5489) ;  /* 0x0000003400a89947 */ /* 0x000fea0003800000 */
[----:B------:R-:W-:Y:S02]  /*115e0*/  IMAD.MOV.U32 R21, RZ, RZ, R168 ;  /* 0x000000ffff157224 */ /* 0x000fe400078e00a8 */
[----:B------:R-:W-:Y:S02]  /*115f0*/  IMAD.MOV.U32 R197, RZ, RZ, R14 ;  /* 0x000000ffffc57224 */ /* 0x000fe400078e000e */
[----:B------:R-:W-:-:S07]  /*11600*/  IMAD.MOV.U32 R196, RZ, RZ, R19 ;  /* 0x000000ffffc47224 */ /* 0x000fce00078e0013 */
.L_x_5502:
[----:B------:R-:W-:-:S05]  /*11610*/  VIADD R19, R196, 0x1 ;  /* 0x00000001c4137836 */ /* 0x000fca0000000000 */
[----:B------:R-:W-:-:S04]  /*11620*/  ISETP.NE.AND P1, PT, R19, 0x2, PT ;  /* 0x000000021300780c */ /* 0x000fc80003f25270 */
[----:B------:R-:W-:Y:S02]  /*11630*/  SEL R13, RZ, 0x1, P1 ;  /* 0x00000001ff0d7807 */ /* 0x000fe40000800000 */
[----:B------:R-:W-:Y:S02]  /*11640*/  SEL R19, R19, RZ, P1 ;  /* 0x000000ff13137207 */ /* 0x000fe40000800000 */
[----:B------:R-:W-:Y:S01]  /*11650*/  LOP3.LUT R23, R23, R13, RZ, 0x3c, !PT ;  /* 0x0000000d17177212 */ /* 0x000fe200078e3cff */
[----:B-1----:R-:W-:Y:S06]  /*11660*/  @!P0 BRA `(.L_x_5490) ;  /* 0x0000000000048947 */ /* 0x002fec0003800000 */
[----:B------:R-:W-:Y:S01]  /*11670*/  BPT.TRAP 0x1 ;  /* 0x000000040000795c */ /* 0x000fe20000300000 */
.L_x_5490:
[----:B0-----:R-:W-:Y:S01]  /*11680*/  IMAD R20, R19, 0x8, R18 ;  /* 0x0000000813147824 */ /* 0x001fe200078e0212 */
[----:B------:R-:W-:-:S04]  /*11690*/  SHF.L.U32 R13, R23, 0x1f, RZ ;  /* 0x0000001f170d7819 */ /* 0x000fc800000006ff */
[----:B------:R0:W1:Y:S01]  /*116a0*/  SYNCS.PHASECHK.TRANS64.TRYWAIT P1, [R20+URZ+0x38830], R13 ;  /* 0x0388300d140075a7 */ /* 0x000062000802017f */
[----:B------:R-:W-:Y:S05]  /*116b0*/  @!P0 BRA `(.L_x_5491) ;  /* 0x0000000000048947 */ /* 0x000fea0003800000 */
[----:B------:R-:W-:Y:S01]  /*116c0*/  BPT.TRAP 0x1 ;  /* 0x000000040000795c */ /* 0x000fe20000300000 */
.L_x_5491:
[----:B------:R-:W-:Y:S01]  /*116d0*/  BSSY B1, `(.L_x_5492) ;  /* 0x0000006000017945 */ /* 0x000fe20003800000 */
[----:B------:R-:W-:Y:S02]  /*116e0*/  IMAD R156, R19, 0x200, R204 ;  /* 0x00000200139c7824 */ /* 0x000fe400078e02cc */
[----:B------:R-:W-:Y:S01]  /*116f0*/  IMAD.MOV.U32 R157, RZ, RZ, 0x40000040 ;  /* 0x40000040ff9d7424 */ /* 0x000fe200078e00ff */
[----:B-1----:R-:W-:Y:S06]  /*11700*/  @P1 BRA `(.L_x_5493) ;  /* 0x0000000000081947 */ /* 0x002fec0003800000 */
[----:B------:R-:W1:Y:S02]  /*11710*/  SYNCS.PHASECHK.TRANS64.TRYWAIT P1, [R20+URZ+0x38830], R13 ;  /* 0x0388300d140075a7 */ /* 0x000e64000802017f */
[----:B-1----:R-:W-:Y:S05]  /*11720*/  @!P1 BRA `(.L_x_5494) ;  /* 0x0000010800189947 */ /* 0x002fea0003800000 */
.L_x_5493:
[----:B------:R-:W-:Y:S05]  /*11730*/  BSYNC B1 ;  /* 0x0000000000017941 */ /* 0x000fea0003800000 */
.L_x_5492:
        /* <DEDUP_REMOVED lines=36> */
.L_x_5495:
[----:B------:R2:W3:Y:S01]  /*11980*/  SYNCS.PHASECHK.TRANS64.TRYWAIT P1, [R20+URZ+0x38850], R13 ;  /* 0x0388500d140075a7 */ /* 0x0004e2000802017f */
[----:B------:R-:W-:Y:S05]  /*11990*/  @!P0 BRA `(.L_x_5496) ;  /* 0x0000000000048947 */ /* 0x000fea0003800000 */
[----:B------:R-:W-:Y:S01]  /*119a0*/  BPT.TRAP 0x1 ;  /* 0x000000040000795c */ /* 0x000fe20000300000 */
.L_x_5496:
[----:B------:R-:W-:Y:S04]  /*119b0*/  BSSY B1, `(.L_x_5497) ;  /* 0x0000004000017945 */ /* 0x000fe80003800000 */
[----:B---3--:R-:W-:Y:S05]  /*119c0*/  @P1 BRA `(.L_x_5498) ;  /* 0x0000000000081947 */ /* 0x008fea0003800000 */
[----:B------:R-:W3:Y:S02]  /*119d0*/  SYNCS.PHASECHK.TRANS64.TRYWAIT P1, [R20+URZ+0x38850], R13 ;  /* 0x0388500d140075a7 */ /* 0x000ee4000802017f */
[----:B---3--:R-:W-:Y:S05]  /*119e0*/  @!P1 BRA `(.L_x_5499) ;  /* 0x00000104007c9947 */ /* 0x008fea0003800000 */
.L_x_5498:
[----:B------:R-:W-:Y:S05]  /*119f0*/  BSYNC B1 ;  /* 0x0000000000017941 */ /* 0x000fea0003800000 */
.L_x_5497:
        /* <DEDUP_REMOVED lines=392> */
.L_x_5500:
        /* <DEDUP_REMOVED lines=81> */
[-CC-:B------:R-:W-:Y:S01]  /*13790*/  FFMA.FTZ R177, R177, R13.reuse, -R197.reuse ;  /* 0x0000000db1b17223 */ /* 0x180fe200000108c5 */
[-CC-:B------:R-:W-:Y:S01]  /*137a0*/  FFMA.FTZ R180, R180, R13.reuse, -R197.reuse ;  /* 0x0000000db4b47223 */ /* 0x180fe200000108c5 */
[----:B------:R-:W-:-:S02]  /*137b0*/  FFMA.FTZ R181, R181, R13, -R197 ;  /* 0x0000000db5b57223 */ /* 0x000fc400000108c5 */
        /* <DEDUP_REMOVED lines=36> */
[-C--:B------:R-:W-:Y:S01]  /*13a00*/  FMUL.FTZ R45, R45, R157.reuse ;  /* 0x0000009d2d2d7220 */ /* 0x080fe20000410000 */
[-C--:B------:R-:W-:Y:S01]  /*13a10*/  FMUL.FTZ R48, R48, R157.reuse ;  /* 0x0000009d30307220 */ /* 0x080fe20000410000 */
[-C--:B------:R-:W-:Y:S01]  /*13a20*/  FMUL.FTZ R49, R49, R157.reuse ;  /* 0x0000009d31317220 */ /* 0x080fe20000410000 */
[-C--:B------:R-:W-:Y:S01]  /*13a30*/  FMUL.FTZ R52, R52, R157.reuse ;  /* 0x0000009d34347220 */ /* 0x080fe20000410000 */
[-C--:B------:R-:W-:Y:S01]  /*13a40*/  FMUL.FTZ R53, R53, R157.reuse ;  /* 0x0000009d35357220 */ /* 0x080fe20000410000 */
[----:B------:R-:W-:Y:S01]  /*13a50*/  FMUL.FTZ R56, R56, R157 ;  /* 0x0000009d38387220 */ /* 0x000fe20000410000 */
[----:B0-----:R-:W-:Y:S01]  /*13a60*/  FMNMX.FTZ R168, R154, R21, !PT ;  /* 0x000000159aa87209 */ /* 0x001fe20007810000 */
[----:B------:R-:W0:Y:S01]  /*13a70*/  MUFU.TANH R167, R167 ;  /* 0x000000a700a77308 */ /* 0x000e220000002400 */
[-C--:B------:R-:W-:Y:S01]  /*13a80*/  FMUL.FTZ R57, R57, R157.reuse ;  /* 0x0000009d39397220 */ /* 0x080fe20000410000 */
[-C--:B------:R-:W-:Y:S01]  /*13a90*/  FMUL.FTZ R60, R60, R157.reuse ;  /* 0x0000009d3c3c7220 */ /* 0x080fe20000410000 */
[----:B------:R-:W-:Y:S01]  /*13aa0*/  FMNMX.FTZ R168, R155, R168, !PT ;  /* 0x000000a89ba87209 */ /* 0x000fe20007810000 */
[-C--:B------:R-:W-:Y:S01]  /*13ab0*/  FMUL.FTZ R61, R61, R157.reuse ;  /* 0x0000009d3d3d7220 */ /* 0x080fe20000410000 */
        /* <DEDUP_REMOVED lines=64> */
[----:B------:R-:W-:-:S03]  /*13ec0*/  FMUL.FTZ R149, R149, R157 ;  /* 0x0000009d95957220 */ /* 0x000fc60000410000 */
[----:B------:R-:W1:Y:S01]  /*13ed0*/  MUFU.EX2 R160, R160 ;  /* 0x000000a000a07308 */ /* 0x000e620000000800 */
[----:B0-----:R-:W-:-:S05]  /*13ee0*/  FMNMX.FTZ R168, R182, R168, !PT ;  /* 0x000000a8b6a87209 */ /* 0x001fca0007810000 */
        /* <DEDUP_REMOVED lines=17> */
[----:B--2---:R-:W-:Y:S01]  /*14000*/  FMNMX.FTZ R168, R168, R183, !PT ;  /* 0x000000b7a8a87209 */ /* 0x004fe20007810000 */
[----:B------:R-:W-:-:S04]  /*14010*/  @!P1 IMAD R183, R196, 0x40, R194 ;  /* 0x00000040c4b79824 */ /* 0x000fc800078e02c2 */
[C---:B------:R-:W-:Y:S01]  /*14020*/  FADD.FTZ R21, -R168.reuse, R21 ;  /* 0x00000015a8157221 */ /* 0x040fe20000010100 */
[----:B------:R-:W2:Y:S01]  /*14030*/  MUFU.EX2 R176, R176 ;  /* 0x000000b000b07308 */ /* 0x000ea20000000800 */
[----:B------:R-:W-:Y:S02]  /*14040*/  @!P1 IMAD R183, R183, 0x4, R18 ;  /* 0x00000004b7b79824 */ /* 0x000fe400078e0212 */
[-C--:B------:R-:W-:Y:S01]  /*14050*/  FMUL.FTZ R197, R168, R13.reuse ;  /* 0x0000000da8c57220 */ /* 0x080fe20000410000 */
[-C--:B------:R-:W-:Y:S01]  /*14060*/  FMUL.FTZ R21, R21, R13.reuse ;  /* 0x0000000d15157220 */ /* 0x080fe20000410000 */
[----:B-1----:R-:W-:Y:S01]  /*14070*/  FADD.FTZ R0, R172, R0 ;  /* 0x00000000ac007221 */ /* 0x002fe20000010000 */
[----:B------:R-:W-:Y:S01]  /*14080*/  @!P1 STS [R183+0x38400], R157 ;  /* 0x0384009db7009388 */ /* 0x000fe20000000800 */
[-CC-:B------:R-:W-:Y:S01]  /*14090*/  FFMA.FTZ R200, R154, R13.reuse, -R197.reuse ;  /* 0x0000000d9ac87223 */ /* 0x180fe200000108c5 */
[----:B------:R-:W1:Y:S01]  /*140a0*/  MUFU.EX2 R177, R177 ;  /* 0x000000b100b17308 */ /* 0x000e620000000800 */
        /* <DEDUP_REMOVED lines=13> */
[----:B------:R-:W-:Y:S01]  /*14180*/  FFMA.FTZ R159, R182, R13, -R197 ;  /* 0x0000000db69f7223 */ /* 0x000fe200000108c5 */
[----:B0-----:R-:W-:Y:S01]  /*14190*/  FADD.FTZ R0, R173, R0 ;  /* 0x00000000ad007221 */ /* 0x001fe20000010000 */
[----:B------:R-:W0:Y:S01]  /*141a0*/  MUFU.EX2 R166, R180 ;  /* 0x000000b400a67308 */ /* 0x000e220000000800 */
[----:B------:R-:W-:-:S02]  /*141b0*/  IMAD R170, R19, 0x1000, R208 ;  /* 0x0000100013aa7824 */ /* 0x000fc400078e02d0 */
[----:B--2---:R-:W-:Y:S01]  /*141c0*/  FADD.FTZ R0, R176, R0 ;  /* 0x00000000b0007221 */ /* 0x004fe20000010000 */
[----:B------:R-:W-:Y:S02]  /*141d0*/  IMAD.MOV.U32 R171, RZ, RZ, 0x40000040 ;  /* 0x40000040ffab7424 */ /* 0x000fe400078e00ff */
[----:B------:R-:W-:Y:S01]  /*141e0*/  R2UR UR6, R170 ;  /* 0x00000000aa0672ca */ /* 0x000fe200000e0000 */
[----:B-1----:R-:W-:Y:S01]  /*141f0*/  FADD.FTZ R0, R177, R0 ;  /* 0x00000000b1007221 */ /* 0x002fe20000010000 */
[----:B------:R-:W-:Y:S01]  /*14200*/  MUFU.EX2 R200, R200 ;  /* 0x000000c800c87308 */ /* 0x000fe20000000800 */
[----:B---3--:R1:W-:Y:S01]  /*14210*/  @!P1 STS [R183+0x38420], R21 ;  /* 0x03842015b7009388 */ /* 0x0083e20000000800 */
[----:B------:R-:W-:Y:S01]  /*14220*/  R2UR UR7, R171 ;  /* 0x00000000ab0772ca */ /* 0x000fe200000e0000 */
[-C--:B------:R-:W-:Y:S01]  /*14230*/  FMUL.FTZ R26, R26, R21.reuse ;  /* 0x000000151a1a7220 */ /* 0x080fe20000410000 */
[-C--:B------:R-:W-:Y:S01]  /*14240*/  FMUL.FTZ R27, R27, R21.reuse ;  /* 0x000000151b1b7220 */ /* 0x080fe20000410000 */
[-C--:B------:R-:W-:Y:S01]  /*14250*/  FMUL.FTZ R30, R30, R21.reuse ;  /* 0x000000151e1e7220 */ /* 0x080fe20000410000 */
[-C--:B------:R-:W-:Y:S01]  /*14260*/  FMUL.FTZ R31, R31, R21.reuse ;  /* 0x000000151f1f7220 */ /* 0x080fe20000410000 */
[-C--:B------:R-:W-:Y:S01]  /*14270*/  FMUL.FTZ R34, R34, R21.reuse ;  /* 0x0000001522227220 */ /* 0x080fe20000410000 */
[----:B------:R-:W-:Y:S01]  /*14280*/  MUFU.EX2 R202, R202 ;  /* 0x000000ca00ca7308 */ /* 0x000fe20000000800 */
[----:B0-----:R-:W-:Y:S01]  /*14290*/  FADD.FTZ R0, R166, R0 ;  /* 0x00000000a6007221 */ /* 0x001fe20000010000 */
[----:B------:R-:W-:Y:S01]  /*142a0*/  FMUL.FTZ R35, R35, R21 ;  /* 0x0000001523237220 */ /* 0x000fe20000410000 */
[-CC-:B-1----:R-:W-:Y:S01]  /*142b0*/  FFMA.FTZ R183, R167, R13.reuse, -R197.reuse ;  /* 0x0000000da7b77223 */ /* 0x182fe200000108c5 */
[----:B------:R-:W-:Y:S01]  /*142c0*/  FFMA.FTZ R167, R178, R13, -R197 ;  /* 0x0000000db2a77223 */ /* 0x000fe200000108c5 */
        /* <DEDUP_REMOVED lines=30> */
[----:B------:R-:W-:Y:S01]  /*144b0*/  F2FP.BF16.F32.PACK_AB R156, R161, R160 ;  /* 0x000000a0a19c723e */ /* 0x000fe200000010ff */
[----:B------:R-:W-:Y:S01]  /*144c0*/  FMUL.FTZ R86, R86, R21 ;  /* 0x0000001556567220 */ /* 0x000fe20000410000 */
        /* <DEDUP_REMOVED lines=30> */
[----:B------:R-:W-:Y:S01]  /*146b0*/  F2FP.BF16.F32.PACK_AB R164, R177, R176 ;  /* 0x000000b0b1a4723e */ /* 0x000fe200000010ff */
        /* <DEDUP_REMOVED lines=11> */
[----:B------:R-:W-:Y:S01]  /*14770*/  IMAD.MOV.U32 R171, RZ, RZ, 0x40000040 ;  /* 0x40000040ffab7424 */ /* 0x000fe200078e00ff */
[----:B------:R-:W-:Y:S01]  /*14780*/  MUFU.EX2 R180, R201 ;  /* 0x000000c900b47308 */ /* 0x000fe20000000800 */
[----:B0-----:R-:W-:Y:S01]  /*14790*/  F2FP.BF16.F32.PACK_AB R153, R202, R200 ;  /* 0x000000c8ca99723e */ /* 0x001fe200000010ff */
[----:B------:R-:W-:Y:S01]  /*147a0*/  FFMA.FTZ R12, R21, R12, R200 ;  /* 0x0000000c150c7223 */ /* 0x000fe200000100c8 */
[----:B------:R-:W-:-:S03]  /*147b0*/  FADD.FTZ R0, R197, R0 ;  /* 0x00000000c5007221 */ /* 0x000fc60000010000 */
[----:B------:R-:W-:Y:S02]  /*147c0*/  FADD.FTZ R12, R202, R12 ;  /* 0x0000000cca0c7221 */ /* 0x000fe40000010000 */
[----:B------:R0:W2:Y:S01]  /*147d0*/  MUFU.EX2 R198, R162 ;  /* 0x000000a200c67308 */ /* 0x0000a20000000800 */
[----:B-1----:R-:W-:Y:S01]  /*147e0*/  F2FP.BF16.F32.PACK_AB R157, R179, R178 ;  /* 0x000000b2b39d723e */ /* 0x002fe200000010ff */
[----:B------:R-:W-:-:S04]  /*147f0*/  FADD.FTZ R12, R174, R12 ;  /* 0x0000000cae0c7221 */ /* 0x000fc80000010000 */
[----:B------:R-:W-:Y:S02]  /*14800*/  FADD.FTZ R12, R175, R12 ;  /* 0x0000000caf0c7221 */ /* 0x000fe40000010000 */
[----:B------:R2:W-:Y:S01]  /*14810*/  MUFU.EX2 R169, R163 ;  /* 0x000000a300a97308 */ /* 0x0005e20000000800 */
[----:B0-----:R-:W-:Y:S01]  /*14820*/  F2FP.BF16.F32.PACK_AB R162, R173, R172 ;  /* 0x000000acada2723e */ /* 0x001fe200000010ff */
[----:B------:R-:W-:-:S04]  /*14830*/  FADD.FTZ R12, R178, R12 ;  /* 0x0000000cb20c7221 */ /* 0x000fc80000010000 */
[----:B------:R-:W-:Y:S02]  /*14840*/  FADD.FTZ R12, R179, R12 ;  /* 0x0000000cb30c7221 */ /* 0x000fe40000010000 */
[----:B------:R-:W0:Y:S01]  /*14850*/  MUFU.EX2 R172, R167 ;  /* 0x000000a700ac7308 */ /* 0x000e220000000800 */
[----:B--2---:R-:W-:Y:S01]  /*14860*/  F2FP.BF16.F32.PACK_AB R163, R198, R196 ;  /* 0x000000c4c6a3723e */ /* 0x004fe200000010ff */
[----:B------:R-:W-:-:S04]  /*14870*/  FADD.FTZ R12, R180, R12 ;  /* 0x0000000cb40c7221 */ /* 0x000fc80000010000 */
[----:B------:R-:W-:Y:S02]  /*14880*/  FADD.FTZ R12, R181, R12 ;  /* 0x0000000cb50c7221 */ /* 0x000fe40000010000 */
[----:B------:R1:W-:Y:S02]  /*14890*/  MUFU.EX2 R173, R155 ;  /* 0x0000009b00ad7308 */ /* 0x0003e40000000800 */
[----:B------:R-:W-:-:S04]  /*148a0*/  FADD.FTZ R12, R182, R12 ;  /* 0x0000000cb60c7221 */ /* 0x000fc80000010000 */
[----:B------:R-:W-:Y:S02]  /*148b0*/  FADD.FTZ R12, R183, R12 ;  /* 0x0000000cb70c7221 */ /* 0x000fe40000010000 */
[----:B------:R2:W3:Y:S01]  /*148c0*/  MUFU.EX2 R176, R159 ;  /* 0x0000009f00b07308 */ /* 0x0004e20000000800 */
[----:B-1----:R-:W-:Y:S01]  /*148d0*/  F2FP.BF16.F32.PACK_AB R155, R175, R174 ;  /* 0x000000aeaf9b723e */ /* 0x002fe200000010ff */
[----:B------:R-:W-:Y:S01]  /*148e0*/  BAR.SYNC.DEFER_BLOCKING 0xf, 0x100 ;  /* 0x03c4000000007b1d */ /* 0x000fe20000010000 */
[----:B0-----:R-:W-:Y:S01]  /*148f0*/  F2FP.BF16.F32.PACK_AB R165, R172, R169 ;  /* 0x000000a9aca5723e */ /* 0x001fe200000010ff */
[----:B------:R-:W-:-:S04]  /*14900*/  FADD.FTZ R12, R196, R12 ;  /* 0x0000000cc40c7221 */ /* 0x000fc80000010000 */
[----:B------:R-:W-:Y:S01]  /*14910*/  FADD.FTZ R12, R198, R12 ;  /* 0x0000000cc60c7221 */ /* 0x000fe20000010000 */
[----:B--2---:R-:W-:-:S03]  /*14920*/  F2FP.BF16.F32.PACK_AB R159, R181, R180 ;  /* 0x000000b4b59f723e */ /* 0x004fc600000010ff */
[----:B------:R-:W-:-:S04]  /*14930*/  FADD.FTZ R12, R169, R12 ;  /* 0x0000000ca90c7221 */ /* 0x000fc80000010000 */
[----:B------:R-:W-:Y:S01]  /*14940*/  FADD.FTZ R12, R172, R12 ;  /* 0x0000000cac0c7221 */ /* 0x000fe20000010000 */
[----:B---3--:R-:W-:-:S03]  /*14950*/  F2FP.BF16.F32.PACK_AB R167, R176, R173 ;  /* 0x000000adb0a7723e */ /* 0x008fc600000010ff */
[----:B------:R-:W-:-:S04]  /*14960*/  FADD.FTZ R12, R173, R12 ;  /* 0x0000000cad0c7221 */ /* 0x000fc80000010000 */
        /* <DEDUP_REMOVED lines=40> */
.L_x_5501:
        /* <DEDUP_REMOVED lines=9> */
.L_x_5489:
[----:B------:R-:W-:Y:S05]  /*14c80*/  BSYNC B0 ;  /* 0x0000000000007941 */ /* 0x000fea0003800000 */
.L_x_5488:
[----:B01----:R-:W2:Y:S04]  /*14c90*/  LDL.LU R20, [R1+0x58] ;  /* 0x0000580001147983 */ /* 0x003ea80000300800 */
[----:B------:R-:W0:Y:S04]  /*14ca0*/  SHFL.BFLY PT, R3, R0, 0x2, 0x1f ;  /* 0x0c401f0000037f89 */ /* 0x000e2800000e0000 */
[----:B------:R-:W1:Y:S01]  /*14cb0*/  SHFL.BFLY PT, R5, R12, 0x2, 0x1f ;  /* 0x0c401f000c057f89 */ /* 0x000e6200000e0000 */
[----:B0-----:R-:W-:Y:S01]  /*14cc0*/  FADD.FTZ R3, R3, R0 ;  /* 0x0000000003037221 */ /* 0x001fe20000010000 */
[----:B------:R-:W-:-:S02]  /*14cd0*/  IMAD.MOV.U32 R0, RZ, RZ, -0x800000 ;  /* 0xff800000ff007424 */ /* 0x000fc400078e00ff */
[----:B-1----:R-:W-:Y:S02]  /*14ce0*/  FADD.FTZ R4, R5, R12 ;  /* 0x0000000c05047221 */ /* 0x002fe40000010000 */
        /* <DEDUP_REMOVED lines=9> */
[C---:B------:R-:W-:Y:S01]  /*14d80*/  @P0 FMUL.FTZ R9, R13.reuse, 0.69314718246459960938 ;  /* 0x3f3172180d090820 */ /* 0x040fe20000410000 */
[----:B------:R-:W-:-:S06]  /*14d90*/  @P1 FMUL.FTZ R4, R13, 0.69314718246459960938 ;  /* 0x3f3172180d041820 */ /* 0x000fcc0000410000 */
[----:B------:R-:W1:Y:S01]  /*14da0*/  @P1 MUFU.LG2 R6, R7 ;  /* 0x0000000700061308 */ /* 0x000e620000000c00 */
[----:B0-----:R-:W-:-:S04]  /*14db0*/  @P0 FMUL.FTZ R2, R2, 0.69314718246459960938 ;  /* 0x3f31721802020820 */ /* 0x001fc80000410000 */
[----:B------:R-:W-:Y:S01]  /*14dc0*/  @P0 FFMA.FTZ R0, R9, R14, R2 ;  /* 0x0000000e09000223 */ /* 0x000fe20000010002 */
[----:B------:R-:W-:Y:S02]  /*14dd0*/  IMAD.MOV.U32 R2, RZ, RZ, -0x800000 ;  /* 0xff800000ff027424 */ /* 0x000fe400078e00ff */
[----:B-1----:R-:W-:-:S04]  /*14de0*/  @P1 FMUL.FTZ R3, R6, 0.69314718246459960938 ;  /* 0x3f31721806031820 */ /* 0x002fc80000410000 */
[----:B------:R-:W-:Y:S01]  /*14df0*/  @P1 FFMA.FTZ R2, R4, R168, R3 ;  /* 0x000000a804021223 */ /* 0x000fe20000010003 */
[----:B------:R-:W-:Y:S02]  /*14e00*/  IMAD.MOV R4, RZ, RZ, -R225 ;  /* 0x000000ffff047224 */ /* 0x000fe400078e0ae1 */
[----:B------:R-:W-:-:S03]  /*14e10*/  IMAD.MOV.U32 R3, RZ, RZ, RZ ;  /* 0x000000ffff037224 */ /* 0x000fc600078e00ff */
[----:B------:R-:W-:Y:S01]  /*14e20*/  ISETP.NE.AND P2, PT, R193, R4, PT ;  /* 0x00000004c100720c */ /* 0x000fe20003f45270 */
[----:B------:R-:W-:Y:S02]  /*14e30*/  IMAD.MOV.U32 R4, RZ, RZ, RZ ;  /* 0x000000ffff047224 */ /* 0x000fe400078e00ff */
[----:B------:R-:W0:Y:S01]  /*14e40*/  @P0 MUFU.RCP R3, R5 ;  /* 0x0000000500030308 */ /* 0x000e220000001000 */
[----:B------:R-:W-:-:S07]  /*14e50*/  PLOP3.LUT P0, PT, PT, PT, PT, 0x8, 0x0 ;  /* 0x000000000000781c */ /* 0x000fce0003f0e170 */
[----:B------:R-:W1:Y:S02]  /*14e60*/  @P1 MUFU.RCP R4, R7 ;  /* 0x0000000700041308 */ /* 0x000e640000001000 */
[C---:B------:R-:W-:Y:S02]  /*14e70*/  @!P2 IMAD R9, R19.reuse, 0x40, R194 ;  /* 0x000000401309a824 */ /* 0x040fe400078e02c2 */
[----:B------:R-:W-:Y:S02]  /*14e80*/  VIADD R19, R19, 0x1 ;  /* 0x0000000113137836 */ /* 0x000fe40000000000 */
[----:B------:R-:W-:-:S03]  /*14e90*/  @!P2 IMAD R9, R9, 0x4, R18 ;  /* 0x000000040909a824 */ /* 0x000fc600078e0212 */
[----:B------:R-:W-:Y:S01]  /*14ea0*/  ISETP.NE.AND P1, PT, R19, 0x2, PT ;  /* 0x000000021300780c */ /* 0x000fe20003f25270 */
[-C--:B0-----:R-:W-:Y:S01]  /*14eb0*/  FMUL.FTZ R155, R28, R3.reuse ;  /* 0x000000031c9b7220 */ /* 0x081fe20000410000 */
[----:B------:R0:W-:Y:S01]  /*14ec0*/  @!P2 STS [R9+0x38400], R3 ;  /* 0x038400030900a388 */ /* 0x0001e20000000800 */
        /* <DEDUP_REMOVED lines=65> */
[-C--:B0-----:R-:W-:Y:S01]  /*152e0*/  FMUL.FTZ R3, R27, R4.reuse ;  /* 0x000000041b037220 */ /* 0x081fe20000410000 */
        /* <DEDUP_REMOVED lines=68> */
.L_x_5422:
[----:B------:R-:W-:Y:S05]  /*15730*/  BSYNC B7 ;  /* 0x0000000000077941 */ /* 0x000fea0003800000 */
.L_x_5420:
        /* <DEDUP_REMOVED lines=10> */
[----:B------:R-:W2:Y:S01]  /*157e0*/  S2R R45, SR_SWINHI ;  /* 0x00000000002d7919 */ /* 0x000ea20000002f00 */
[----:B------:R-:W-:Y:S01]  /*157f0*/  F2FP.BF16.F32.PACK_AB R7, R31, R7 ;  /* 0x000000071f07723e */ /* 0x000fe200000010ff */
[----:B------:R-:W-:Y:S01]  /*15800*/  ULDC.64 UR4, c[0x0][0xd00] ;  /* 0x0003400000047ab9 */ /* 0x000fe20000000a00 */
[----:B-1----:R-:W-:Y:S01]  /*15810*/  F2FP.BF16.F32.PACK_AB R4, R6, R8 ;  /* 0x000000080604723e */ /* 0x002fe200000010ff */
[----:B------:R-:W3:Y:S04]  /*15820*/  LDL.LU R70, [R1+0x4c] ;  /* 0x00004c0001467983 */ /* 0x000ee80000300800 */
[----:B------:R-:W3:Y:S01]  /*15830*/  LDL.LU R66, [R1+0x50] ;  /* 0x0000500001427983 */ /* 0x000ee20000300800 */
[----:B------:R-:W-:-:S02]  /*15840*/  F2FP.BF16.F32.PACK_AB R5, R3, R5 ;  /* 0x000000050305723e */ /* 0x000fc400000010ff */
[----:B0-----:R-:W-:Y:S02]  /*15850*/  MOV R20, R18 ;  /* 0x0000001200147202 */ /* 0x001fe40000000f00 */
[----:B--2---:R-:W-:Y:S02]  /*15860*/  MOV R21, R45 ;  /* 0x0000002d00157202 */ /* 0x004fe40000000f00 */
[----:B------:R-:W-:Y:S02]  /*15870*/  F2FP.BF16.F32.PACK_AB R6, R152, R155 ;  /* 0x0000009b9806723e */ /* 0x000fe400000010ff */
[----:B------:R-:W-:Y:S02]  /*15880*/  F2FP.BF16.F32.PACK_AB R11, R39, R11 ;  /* 0x0000000b270b723e */ /* 0x000fe400000010ff */
[----:B------:R-:W-:Y:S02]  /*15890*/  F2FP.BF16.F32.PACK_AB R8, R10, R153 ;  /* 0x000000990a08723e */ /* 0x000fe400000010ff */
[----:B------:R-:W-:-:S02]  /*158a0*/  F2FP.BF16.F32.PACK_AB R9, R35, R9 ;  /* 0x000000092309723e */ /* 0x000fc400000010ff */
[----:B------:R-:W-:Y:S01]  /*158b0*/  F2FP.BF16.F32.PACK_AB R10, R14, R36 ;  /* 0x000000240e0a723e */ /* 0x000fe200000010ff */
[----:B------:R-:W0:Y:S01]  /*158c0*/  S2R R90, SR_TID.X ;  /* 0x00000000005a7919 */ /* 0x000e220000002100 */
        /* <DEDUP_REMOVED lines=18> */
[----:B0-----:R-:W-:Y:S01]  /*159f0*/  VIADD R90, R90, 0xffffff80 ;  /* 0xffffff805a5a7836 */ /* 0x001fe20000000000 */
[----:B------:R-:W-:Y:S02]  /*15a00*/  F2FP.BF16.F32.PACK_AB R146, R149, R148 ;  /* 0x000000949592723e */ /* 0x000fe400000010ff */
[----:B------:R-:W-:Y:S02]  /*15a10*/  F2FP.BF16.F32.PACK_AB R147, R151, R150 ;  /* 0x000000969793723e */ /* 0x000fe400000010ff */
[----:B------:R-:W-:-:S04]  /*15a20*/  SHF.R.S32.HI R97, RZ, 0x1f, R90 ;  /* 0x0000001fff617819 */ /* 0x000fc8000001145a */
[----:B------:R-:W-:-:S04]  /*15a30*/  LEA.HI R97, R97, R90, RZ, 0x3 ;  /* 0x0000005a61617211 */ /* 0x000fc800078f18ff */
[----:B------:R-:W-:Y:S01]  /*15a40*/  SHF.R.S32.HI R97, RZ, 0x3, R97 ;  /* 0x00000003ff617819 */ /* 0x000fe20000011461 */
[----:B------:R-:W-:Y:S01]  /*15a50*/  BAR.SYNC.DEFER_BLOCKING 0x1, 0x100 ;  /* 0x0044000000007b1d */ /* 0x000fe20000010000 */
[----:B----4-:R-:W-:-:S03]  /*15a60*/  IMAD.WIDE R44, R30, 0x2, R20 ;  /* 0x000000021e2c7825 */ /* 0x010fc600078e0214 */
[----:B------:R-:W-:Y:S01]  /*15a70*/  LOP3.LUT R49, R44, 0x380, RZ, 0xc0, !PT ;  /* 0x000003802c317812 */ /* 0x000fe200078ec0ff */
[----:B------:R-:W-:-:S03]  /*15a80*/  IMAD.MOV.U32 R31, RZ, RZ, R45 ;  /* 0x000000ffff1f7224 */ /* 0x000fc600078e002d */
[----:B------:R-:W-:-:S04]  /*15a90*/  SHF.R.U64 R49, R49, 0x3, RZ ;  /* 0x0000000331317819 */ /* 0x000fc800000012ff */
[----:B------:R-:W-:Y:S02]  /*15aa0*/  LOP3.LUT R30, R49, R44, RZ, 0x3c, !PT ;  /* 0x0000002c311e7212 */ /* 0x000fe400078e3cff */
[----:B---3--:R-:W-:Y:S02]  /*15ab0*/  IADD3 R24, P0, R44, 0x20, RZ ;  /* 0x000000202c187810 */ /* 0x008fe40007f1e0ff */
[----:B------:R-:W-:-:S05]  /*15ac0*/  MOV R30, R30 ;  /* 0x0000001e001e7202 */ /* 0x000fca0000000f00 */
[----:B------:R0:W-:Y:S01]  /*15ad0*/  STSM.16.M88.4 [R30], R4 ;  /* 0x000000041e007844 */ /* 0x0001e20000000200 */
[----:B------:R-:W-:Y:S01]  /*15ae0*/  LOP3.LUT R3, R24, 0x380, RZ, 0xc0, !PT ;  /* 0x0000038018037812 */ /* 0x000fe200078ec0ff */
[----:B0-----:R-:W-:Y:S01]  /*15af0*/  IMAD.X R5, RZ, RZ, R45, P0 ;  /* 0x000000ffff057224 */ /* 0x001fe200000e062d */
        /* <DEDUP_REMOVED lines=41> */
[C---:B0-----:R-:W-:Y:S02]  /*15d90*/  IADD3 R9, P0, R44.reuse, 0x4020, RZ ;  /* 0x000040202c097810 */ /* 0x041fe40007f1e0ff */
[C---:B------:R-:W-:Y:S02]  /*15da0*/  IADD3 R11, P2, R44.reuse, 0x6000, RZ ;  /* 0x000060002c0b7810 */ /* 0x040fe40007f5e0ff */
[C---:B-1----:R-:W-:Y:S02]  /*15db0*/  IADD3 R6, P6, R44.reuse, 0x6020, RZ ;  /* 0x000060202c067810 */ /* 0x042fe40007fde0ff */
        /* <DEDUP_REMOVED lines=40> */
[----:B------:R-:W-:Y:S02]  /*16040*/  F2FP.BF16.F32.PACK_AB R4, R159, R161 ;  /* 0x000000a19f04723e */ /* 0x000fe400000010ff */
[----:B------:R-:W-:Y:S02]  /*16050*/  F2FP.BF16.F32.PACK_AB R5, R51, R50 ;  /* 0x000000323305723e */ /* 0x000fe400000010ff */
[----:B------:R-:W-:Y:S02]  /*16060*/  F2FP.BF16.F32.PACK_AB R6, R157, R160 ;  /* 0x000000a09d06723e */ /* 0x000fe400000010ff */
[----:B------:R-:W-:-:S02]  /*16070*/  F2FP.BF16.F32.PACK_AB R7, R55, R54 ;  /* 0x000000363707723e */ /* 0x000fc400000010ff */
[----:B------:R-:W-:Y:S02]  /*16080*/  LOP3.LUT R3, R44, 0x380, RZ, 0xc0, !PT ;  /* 0x000003802c037812 */ /* 0x000fe400078ec0ff */
[----:B------:R-:W-:Y:S02]  /*16090*/  MOV R36, R48 ;  /* 0x0000003000247202 */ /* 0x000fe40000000f00 */
[----:B------:R-:W-:Y:S02]  /*160a0*/  F2FP.BF16.F32.PACK_AB R8, R156, R158 ;  /* 0x0000009e9c08723e */ /* 0x000fe400000010ff */
[----:B------:R-:W-:Y:S02]  /*160b0*/  F2FP.BF16.F32.PACK_AB R9, R59, R58 ;  /* 0x0000003a3b09723e */ /* 0x000fe400000010ff */
[----:B------:R-:W-:Y:S02]  /*160c0*/  F2FP.BF16.F32.PACK_AB R10, R61, R60 ;  /* 0x0000003c3d0a723e */ /* 0x000fe400000010ff */
[----:B------:R-:W-:-:S02]  /*160d0*/  F2FP.BF16.F32.PACK_AB R11, R63, R62 ;  /* 0x0000003e3f0b723e */ /* 0x000fc400000010ff */
[----:B------:R-:W-:Y:S02]  /*160e0*/  MOV R49, R30 ;  /* 0x0000001e00317202 */ /* 0x000fe40000000f00 */
[----:B------:R-:W-:Y:S02]  /*160f0*/  F2FP.BF16.F32.PACK_AB R12, R65, R64 ;  /* 0x00000040410c723e */ /* 0x000fe400000010ff */
[----:B------:R-:W-:Y:S02]  /*16100*/  MOV R48, R34 ;  /* 0x0000002200307202 */ /* 0x000fe40000000f00 */
[----:B------:R-:W-:Y:S02]  /*16110*/  F2FP.BF16.F32.PACK_AB R28, R73, R72 ;  /* 0x00000048491c723e */ /* 0x000fe400000010ff */
[----:B------:R-:W-:Y:S02]  /*16120*/  F2FP.BF16.F32.PACK_AB R30, R77, R76 ;  /* 0x0000004c4d1e723e */ /* 0x000fe400000010ff */
[----:B------:R-:W-:Y:S01]  /*16130*/  F2FP.BF16.F32.PACK_AB R31, R79, R78 ;  /* 0x0000004e4f1f723e */ /* 0x000fe200000010ff */
[----:B------:R-:W-:Y:S01]  /*16140*/  STSM.16.M88.4 [R56], R4 ;  /* 0x0000000438007844 */ /* 0x000fe20000000200 */
[----:B------:R-:W-:-:S02]  /*16150*/  F2FP.BF16.F32.PACK_AB R32, R81, R80 ;  /* 0x000000505120723e */ /* 0x000fc400000010ff */
        /* <DEDUP_REMOVED lines=11> */
[----:B0-----:R-:W-:Y:S02]  /*16210*/  F2FP.BF16.F32.PACK_AB R38, R93, R92 ;  /* 0x0000005c5d26723e */ /* 0x001fe400000010ff */
[----:B------:R-:W-:Y:S02]  /*16220*/  F2FP.BF16.F32.PACK_AB R4, R105, R104 ;  /* 0x000000686904723e */ /* 0x000fe400000010ff */
[----:B------:R-:W-:Y:S02]  /*16230*/  F2FP.BF16.F32.PACK_AB R5, R107, R106 ;  /* 0x0000006a6b05723e */ /* 0x000fe400000010ff */
[----:B-1----:R-:W-:-:S02]  /*16240*/  F2FP.BF16.F32.PACK_AB R36, R89, R88 ;  /* 0x000000585924723e */ /* 0x002fc400000010ff */
[----:B------:R-:W-:Y:S02]  /*16250*/  F2FP.BF16.F32.PACK_AB R6, R109, R108 ;  /* 0x0000006c6d06723e */ /* 0x000fe400000010ff */
[----:B--2---:R-:W-:Y:S02]  /*16260*/  F2FP.BF16.F32.PACK_AB R39, R95, R94 ;  /* 0x0000005e5f27723e */ /* 0x004fe400000010ff */
[----:B------:R-:W-:Y:S01]  /*16270*/  F2FP.BF16.F32.PACK_AB R7, R111, R110 ;  /* 0x0000006e6f07723e */ /* 0x000fe200000010ff */
[----:B------:R-:W-:Y:S02]  /*16280*/  IMAD.X R45, RZ, RZ, R45, P1 ;  /* 0x000000ffff2d7224 */ /* 0x000fe400008e062d */
[----:B------:R-:W-:Y:S01]  /*16290*/  STSM.16.M88.4 [R3], R36 ;  /* 0x0000002403007844 */ /* 0x000fe20000000200 */
[----:B------:R-:W-:Y:S02]  /*162a0*/  F2FP.BF16.F32.PACK_AB R8, R113, R112 ;  /* 0x000000707108723e */ /* 0x000fe400000010ff */
[----:B------:R-:W-:Y:S01]  /*162b0*/  F2FP.BF16.F32.PACK_AB R9, R115, R114 ;  /* 0x000000727309723e */ /* 0x000fe200000010ff */
[----:B------:R-:W-:Y:S01]  /*162c0*/  STSM.16.M88.4 [R46], R40 ;  /* 0x000000282e007844 */ /* 0x000fe20000000200 */
[----:B------:R-:W-:-:S02]  /*162d0*/  F2FP.BF16.F32.PACK_AB R10, R117, R116 ;  /* 0x00000074750a723e */ /* 0x000fc400000010ff */
[----:B------:R-:W-:Y:S01]  /*162e0*/  F2FP.BF16.F32.PACK_AB R11, R119, R118 ;  /* 0x00000076770b723e */ /* 0x000fe200000010ff */
[----:B------:R0:W-:Y:S01]  /*162f0*/  STSM.16.M88.4 [R48], R4 ;  /* 0x0000000430007844 */ /* 0x0001e20000000200 */
[----:B------:R-:W-:Y:S02]  /*16300*/  F2FP.BF16.F32.PACK_AB R12, R121, R120 ;  /* 0x00000078790c723e */ /* 0x000fe400000010ff */
[----:B------:R-:W-:Y:S02]  /*16310*/  F2FP.BF16.F32.PACK_AB R13, R123, R122 ;  /* 0x0000007a7b0d723e */ /* 0x000fe400000010ff */
[----:B------:R-:W-:Y:S02]  /*16320*/  F2FP.BF16.F32.PACK_AB R14, R125, R124 ;  /* 0x0000007c7d0e723e */ /* 0x000fe400000010ff */
[----:B------:R-:W-:Y:S02]  /*16330*/  F2FP.BF16.F32.PACK_AB R15, R127, R126 ;  /* 0x0000007e7f0f723e */ /* 0x000fe400000010ff */
[----:B------:R-:W-:Y:S01]  /*16340*/  ISETP.NE.U32.AND P0, PT, RZ, UR4, PT ;  /* 0x00000004ff007c0c */ /* 0x000fe2000bf05070 */
[----:B------:R1:W-:Y:S01]  /*16350*/  STSM.16.M88.4 [R49], R8 ;  /* 0x0000000831007844 */ /* 0x0003e20000000200 */
[----:B------:R-:W-:-:S02]  /*16360*/  MOV R44, R44 ;  /* 0x0000002c002c7202 */ /* 0x000fc40000000f00 */
[----:B0-----:R-:W-:Y:S01]  /*16370*/  IADD3 R4, P1, R70, UR4, RZ ;  /* 0x0000000446047c10 */ /* 0x001fe2000ff3e0ff */
[----:B------:R0:W-:Y:S01]  /*16380*/  STSM.16.M88.4 [R52], R12 ;  /* 0x0000000c34007844 */ /* 0x0001e20000000200 */
[----:B------:R-:W-:Y:S02]  /*16390*/  ISETP.NE.AND.EX P0, PT, RZ, UR5, PT, P0 ;  /* 0x00000005ff007c0c */ /* 0x000fe4000bf05300 */
[----:B------:R-:W-:Y:S01]  /*163a0*/  IADD3.X R5, R66, UR5, RZ, P1, !PT ;  /* 0x0000000542057c10 */ /* 0x000fe20008ffe4ff */
[----:B------:R-:W-:Y:S01]  /*163b0*/  ULDC.64 UR4, c[0x0][0xd08] ;  /* 0x0003420000047ab9 */ /* 0x000fe20000000a00 */
[----:B------:R-:W-:Y:S01]  /*163c0*/  STSM.16.M88.4 [R24], R128 ;  /* 0x0000008018007844 */ /* 0x000fe20000000200 */
[----:B------:R-:W-:-:S03]  /*163d0*/  ISETP.NE.U32.AND P6, PT, RZ, UR4, PT ;  /* 0x00000004ff007c0c */ /* 0x000fc6000bfc5070 */
[----:B------:R-:W-:Y:S01]  /*163e0*/  STSM.16.M88.4 [R47], R136 ;  /* 0x000000882f007844 */ /* 0x000fe20000000200 */
[----:B------:R-:W-:-:S03]  /*163f0*/  ISETP.NE.AND.EX P6, PT, RZ, UR5, PT, P6 ;  /* 0x00000005ff007c0c */ /* 0x000fc6000bfc5360 */
[----:B------:R2:W-:Y:S01]  /*16400*/  STSM.16.M88.4 [R44], R144 ;  /* 0x000000902c007844 */ /* 0x0005e20000000200 */
[----:B------:R-:W-:Y:S02]  /*16410*/  IMAD R7, R97, 0x40, R209 ;  /* 0x0000004061077824 */ /* 0x000fe400078e02d1 */
[----:B------:R-:W-:Y:S01]  /*16420*/  IMAD.MOV.U32 R80, RZ, RZ, RZ ;  /* 0x000000ffff507224 */ /* 0x000fe200078e00ff */
[----:B------:R-:W-:Y:S01]  /*16430*/  BAR.SYNC.DEFER_BLOCKING 0x1, 0x100 ;  /* 0x0044000000007b1d */ /* 0x000fe20000010000 */
[----:B------:R-:W-:-:S05]  /*16440*/  IMAD.WIDE R6, R7, 0x2, R20 ;  /* 0x0000000207067825 */ /* 0x000fca00078e0214 */
[----:B-1----:R-:W-:Y:S01]  /*16450*/  @P6 IADD3 R10, P4, R70, UR4, RZ ;  /* 0x00000004460a6c10 */ /* 0x002fe2000ff9e0ff */
[----:B------:R-:W-:Y:S02]  /*16460*/  ULDC UR4, c[0x0][0xb88] ;  /* 0x0002e20000047ab9 */ /* 0x000fe40000000800 */
[----:B------:R-:W-:Y:S01]  /*16470*/  IMAD.U32 R20, RZ, RZ, UR4 ;  /* 0x00000004ff147e24 */ /* 0x000fe2000f8e00ff */
[----:B------:R-:W-:Y:S01]  /*16480*/  @P6 IADD3.X R11, R66, UR5, RZ, P4, !PT ;  /* 0x00000005420b6c10 */ /* 0x000fe2000a7fe4ff */
[----:B------:R1:W5:Y:S04]  /*16490*/  @P0 LDG.E R80, desc[UR40][R4.64] ;  /* 0x0000002804500981 */ /* 0x000368000c1e1900 */
[----:B------:R1:W5:Y:S01]  /*164a0*/  @P6 LDG.E R20, desc[UR40][R10.64] ;  /* 0x000000280a146981 */ /* 0x000362000c1e1900 */
[----:B------:R-:W-:-:S02]  /*164b0*/  IADD3 R9, P1, R6, 0x1000, RZ ;  /* 0x0000100006097810 */ /* 0x000fc40007f3e0ff */
[C---:B0-----:R-:W-:Y:S02]  /*164c0*/  IADD3 R13, P2, R6.reuse, 0x2000, RZ ;  /* 0x00002000060d7810 */ /* 0x041fe40007f5e0ff */
[C---:B------:R-:W-:Y:S02]  /*164d0*/  IADD3 R29, P3, R6.reuse, 0x3000, RZ ;  /* 0x00003000061d7810 */ /* 0x040fe40007f7e0ff */
[----:B------:R-:W-:Y:S02]  /*164e0*/  IADD3 R33, P4, R6, 0x4000, RZ ;  /* 0x0000400006217810 */ /* 0x000fe40007f9e0ff */
        /* <DEDUP_REMOVED lines=41> */
[----:B-1----:R-:W-:Y:S06]  /*16780*/  @P6 BRA `(.L_x_5505) ;  /* 0x0000000000106947 */ /* 0x002fec0003800000 */
[----:B------:R-:W-:Y:S05]  /*16790*/  @!P0 BRA `(.L_x_5505) ;  /* 0x00000000000c8947 */ /* 0x000fea0003800000 */
[----:B------:R-:W2:Y:S04]  /*167a0*/  LDG.E R3, desc[UR40][R4.64] ;  /* 0x0000002804037981 */ /* 0x000ea8000c1e1900 */
[----:B-----5:R-:W2:Y:S02]  /*167b0*/  LDG.E R20, desc[UR40][R4.64+0x4] ;  /* 0x0000042804147981 */ /* 0x020ea4000c1e1900 */
[----:B--2---:R-:W-:-:S07]  /*167c0*/  IMAD.IADD R20, R20, 0x1, -R3 ;  /* 0x0000000114147824 */ /* 0x004fce00078e0a03 */
.L_x_5505:
[----:B------:R-:W-:Y:S01]  /*167d0*/  ISETP.NE.AND P6, PT, R14, RZ, PT ;  /* 0x000000ff0e00720c */ /* 0x000fe20003fc5270 */
[----:B------:R-:W0:Y:S01]  /*167e0*/  S2R R4, SR_TID.X ;  /* 0x0000000000047919 */ /* 0x000e220000002100 */
[----:B------:R-:W2:Y:S01]  /*167f0*/  LDL.LU R14, [R1+0x54] ;  /* 0x00005400010e7983 */ /* 0x000ea20000300800 */
[--C-:B------:R-:W-:Y:S02]  /*16800*/  IMAD.X R57, RZ, RZ, R7.reuse, P5 ;  /* 0x000000ffff397224 */ /* 0x100fe400028e0607 */
[----:B------:R-:W-:Y:S01]  /*16810*/  IMAD.X R37, RZ, RZ, R7, P6 ;  /* 0x000000ffff257224 */ /* 0x000fe200030e0607 */
[----:B------:R-:W3:Y:S04]  /*16820*/  LDL.LU R11, [R1+0x5c] ;  /* 0x00005c00010b7983 */ /* 0x000ee80000300800 */
        /* <DEDUP_REMOVED lines=59> */
[----:B------:R-:W1:Y:S01]  /*16be0*/  @P0 LDC R31, c[0x0][0xcf0] ;  /* 0x00033c00ff1f0b82 */ /* 0x000e620000000800 */
[----:B--2---:R-:W-:-:S04]  /*16bf0*/  IMAD.IADD R30, R14, 0x1, R212 ;  /* 0x000000010e1e7824 */ /* 0x004fc800078e02d4 */
        /* <DEDUP_REMOVED lines=28> */
[----:B------:R-:W1:Y:S06]  /*16dc0*/  SHFL.IDX PT, R11, R30, 0x1, 0x1c1f ;  /* 0x003c1f001e0b7f89 */ /* 0x000e6c00000e0000 */
[----:B0-----:R0:W-:Y:S04]  /*16dd0*/  @!P1 ST.E desc[UR40][R6.64], R0 ;  /* 0x0000000006009985 */ /* 0x0011e8000c101928 */
[----:B-1----:R0:W-:Y:S02]  /*16de0*/  @!P0 ST.E desc[UR40][R10.64], R2 ;  /* 0x000000020a008985 */ /* 0x0021e4000c101928 */
.L_x_5506:
        /* <DEDUP_REMOVED lines=29> */
[----:B------:R-:W5:Y:S01]  /*16fc0*/  LD.E.128 R56, desc[UR40][R56.64] ;  /* 0x0000002838387980 */ /* 0x000f62000c101d00 */
[----:B------:R-:W-:-:S02]  /*16fd0*/  IMAD.IADD R3, R3, 0x1, R81 ;  /* 0x0000000103037824 */ /* 0x000fc400078e0251 */
[----:B------:R-:W-:Y:S01]  /*16fe0*/  IMAD R81, R82, 0x20, R97 ;  /* 0x0000002052517824 */ /* 0x000fe200078e0261 */
[----:B------:R-:W5:Y:S01]  /*16ff0*/  LD.E.128 R60, desc[UR40][R60.64] ;  /* 0x000000283c3c7980 */ /* 0x000f62000c101d00 */
[----:B------:R-:W-:Y:S02]  /*17000*/  IMAD R24, R24, UR4, RZ ;  /* 0x0000000418187c24 */ /* 0x000fe4000f8e02ff */
[----:B------:R-:W-:Y:S01]  /*17010*/  VIADD R98, R209, 0x40 ;  /* 0x00000040d1627836 */ /* 0x000fe20000000000 */
[----:B------:R-:W5:Y:S01]  /*17020*/  LD.E.128 R64, desc[UR40][R64.64] ;  /* 0x0000002840407980 */ /* 0x000f62000c101d00 */
[----:B------:R-:W-:Y:S02]  /*17030*/  IMAD.IADD R82, R212, 0x1, R81 ;  /* 0x00000001d4527824 */ /* 0x000fe400078e0251 */
[----:B------:R-:W-:Y:S01]  /*17040*/  IMAD R83, R21, UR5, R24 ;  /* 0x0000000515537c24 */ /* 0x000fe2000f8e0218 */
[----:B0-----:R-:W-:Y:S01]  /*17050*/  ISETP.GE.AND P0, PT, R98, R0, PT ;  /* 0x000000006200720c */ /* 0x001fe20003f06270 */
[----:B------:R-:W-:Y:S01]  /*17060*/  VIADD R96, R209, 0x80 ;  /* 0x00000080d1607836 */ /* 0x000fe20000000000 */
[----:B------:R-:W5:Y:S01]  /*17070*/  LD.E.128 R68, desc[UR40][R68.64] ;  /* 0x0000002844447980 */ /* 0x000f62000c101d00 */
[----:B-1----:R-:W-:Y:S01]  /*17080*/  @P1 IMAD.HI.U32 R24, R82, R87, RZ ;  /* 0x0000005752181227 */ /* 0x002fe200078e00ff */
[----:B------:R-:W-:-:S02]  /*17090*/  SEL R80, RZ, 0xffffffff, P0 ;  /* 0xffffffffff507807 */ /* 0x000fc40000000000 */
[----:B------:R-:W5:Y:S01]  /*170a0*/  LD.E.128 R72, desc[UR40][R72.64] ;  /* 0x0000002848487980 */ /* 0x000f62000c101d00 */
[----:B------:R-:W-:Y:S01]  /*170b0*/  IMAD.WIDE.U32 R2, R21, UR4, R2 ;  /* 0x0000000415027c25 */ /* 0x000fe2000f8e0002 */
[-C--:B------:R-:W-:Y:S01]  /*170c0*/  ISETP.GE.AND P0, PT, R96, R0.reuse, PT ;  /* 0x000000006000720c */ /* 0x080fe20003f06270 */
[----:B------:R-:W-:Y:S01]  /*170d0*/  ULDC.64 UR4, c[0x0][0xbe0] ;  /* 0x0002f80000047ab9 */ /* 0x000fe20000000a00 */
[----:B------:R-:W5:Y:S01]  /*170e0*/  LD.E.128 R76, desc[UR40][R76.64] ;  /* 0x000000284c4c7980 */ /* 0x000f62000c101d00 */
[----:B------:R-:W-:Y:S01]  /*170f0*/  IMAD.MOV.U32 R21, RZ, RZ, R82 ;  /* 0x000000ffff157224 */ /* 0x000fe200078e0052 */
[----:B--2---:R-:W-:Y:S01]  /*17100*/  @P1 SHF.R.U32.HI R21, RZ, R89, R24 ;  /* 0x00000059ff151219 */ /* 0x004fe20000011618 */
[C---:B------:R-:W-:Y:S01]  /*17110*/  VIADD R94, R209.reuse, 0xc0 ;  /* 0x000000c0d15e7836 */ /* 0x040fe20000000000 */
[-C--:B------:R-:W-:Y:S01]  /*17120*/  ISETP.GE.AND P1, PT, R209, R0.reuse, PT ;  /* 0x00000000d100720c */ /* 0x080fe20003f26270 */
[----:B------:R-:W-:Y:S01]  /*17130*/  IMAD.IADD R3, R3, 0x1, R83 ;  /* 0x0000000103037824 */ /* 0x000fe200078e0253 */
[----:B------:R-:W-:Y:S01]  /*17140*/  @!PT LDS RZ, [RZ] ;  /* 0x00000000fffff984 */ /* 0x000fe20000000800 */
[----:B------:R-:W-:Y:S01]  /*17150*/  @!PT LDS RZ, [RZ] ;  /* 0x00000000fffff984 */ /* 0x000fe20000000800 */
[----:B------:R-:W-:Y:S01]  /*17160*/  @!PT LDS RZ, [RZ] ;  /* 0x00000000fffff984 */ /* 0x000fe20000000800 */
[----:B------:R-:W-:Y:S01]  /*17170*/  @!PT LDS RZ, [RZ] ;  /* 0x00000000fffff984 */ /* 0x000fe20000000800 */
[----:B------:R0:W-:Y:S06]  /*17180*/  MEMBAR.ALL.CTA ;  /* 0x0000000000007992 */ /* 0x0001ec0000008000 */
[----:B0-----:R-:W0:Y:S01]  /*17190*/  FENCE.VIEW.ASYNC.S ;  /* 0x00000000000073c6 */ /* 0x001e220000000000 */
[----:B------:R-:W-:Y:S01]  /*171a0*/  IMAD.SHL.U32 R83, R80, 0x2, RZ ;  /* 0x0000000250537824 */ /* 0x000fe200078e00ff */
[----:B------:R-:W-:Y:S01]  /*171b0*/  SEL R24, RZ, 0x1, P1 ;  /* 0x00000001ff187807 */ /* 0x000fe20000800000 */
[--C-:B------:R-:W-:Y:S01]  /*171c0*/  IMAD.MOV R81, RZ, RZ, -R21.reuse ;  /* 0x000000ffff517224 */ /* 0x100fe200078e0a15 */
[----:B------:R-:W-:Y:S01]  /*171d0*/  SEL R80, RZ, 0xffffffff, P0 ;  /* 0xffffffffff507807 */ /* 0x000fe20000000000 */
[----:B------:R-:W-:Y:S01]  /*171e0*/  VIADD R92, R209, 0x100 ;  /* 0x00000100d15c7836 */ /* 0x000fe20000000000 */
[-C--:B------:R-:W-:Y:S01]  /*171f0*/  ISETP.GE.AND P0, PT, R94, R0.reuse, PT ;  /* 0x000000005e00720c */ /* 0x080fe20003f06270 */
[----:B------:R-:W-:Y:S01]  /*17200*/  IMAD R81, R85, R81, R82 ;  /* 0x0000005155517224 */ /* 0x000fe200078e0252 */
[----:B------:R-:W-:Y:S01]  /*17210*/  LOP3.LUT R24, R83, 0x2, R24, 0xe2, !PT ;  /* 0x0000000253187812 */ /* 0x000fe200078ee218 */
[----:B------:R-:W-:Y:S01]  /*17220*/  IMAD.SHL.U32 R83, R80, 0x4, RZ ;  /* 0x0000000450537824 */ /* 0x000fe200078e00ff */
[----:B------:R-:W-:Y:S01]  /*17230*/  SEL R80, RZ, 0xffffffff, P0 ;  /* 0xffffffffff507807 */ /* 0x000fe20000000000 */
[----:B------:R-:W-:Y:S01]  /*17240*/  VIADD R90, R209, 0x140 ;  /* 0x00000140d15a7836 */ /* 0x000fe20000000000 */
[----:B------:R-:W-:Y:S01]  /*17250*/  SHF.R.S32.HI R82, RZ, 0x1f, R21 ;  /* 0x0000001fff527819 */ /* 0x000fe20000011415 */
[----:B------:R-:W-:Y:S01]  /*17260*/  IMAD.WIDE.U32 R2, R21, UR4, R2 ;  /* 0x0000000415027c25 */ /* 0x000fe2000f8e0002 */
[-C--:B------:R-:W-:Y:S01]  /*17270*/  ISETP.GE.AND P0, PT, R92, R0.reuse, PT ;  /* 0x000000005c00720c */ /* 0x080fe20003f06270 */
[----:B------:R-:W-:Y:S01]  /*17280*/  BSSY B1, `(.L_x_5507) ;  /* 0x0000055000017945 */ /* 0x000fe20003800000 */
[----:B------:R-:W-:Y:S01]  /*17290*/  LOP3.LUT R24, R83, 0x4, R24, 0xe2, !PT ;  /* 0x0000000453187812 */ /* 0x000fe200078ee218 */
        /* <DEDUP_REMOVED lines=17> */
[----:B------:R-:W-:Y:S01]  /*173b0*/  IMAD R85, R20, R85, RZ ;  /* 0x0000005514557224 */ /* 0x000fe200078e02ff */
[----:B------:R-:W-:Y:S01]  /*173c0*/  SEL R21, RZ, 0x40, P0 ;  /* 0x00000040ff157807 */ /* 0x000fe20000000000 */
[----:B------:R-:W-:Y:S02]  /*173d0*/  IMAD.IADD R212, R97, 0x1, R212 ;  /* 0x0000000161d47824 */ /* 0x000fe400078e02d4 */
[----:B------:R-:W-:Y:S01]  /*173e0*/  VIADD R86, R209, 0x1c0 ;  /* 0x000001c0d1567836 */ /* 0x000fe20000000000 */
[----:B------:R-:W-:Y:S01]  /*173f0*/  LOP3.LUT R24, R24, R21, RZ, 0xfc, !PT ;  /* 0x0000001518187212 */ /* 0x000fe200078efcff */
[C---:B------:R-:W-:Y:S01]  /*17400*/  IMAD R83, R81.reuse, UR5, R80 ;  /* 0x0000000551537c24 */ /* 0x040fe2000f8e0250 */
[----:B------:R-:W-:Y:S01]  /*17410*/  ISETP.GE.AND P1, PT, R212, R85, PT ;  /* 0x00000055d400720c */ /* 0x000fe20003f26270 */
[----:B------:R-:W-:Y:S01]  /*17420*/  IMAD.WIDE.U32 R2, R81, UR4, R2 ;  /* 0x0000000451027c25 */ /* 0x000fe2000f8e0002 */
[----:B------:R-:W-:Y:S01]  /*17430*/  ULDC.64 UR4, c[0x0][0xb80] ;  /* 0x0002e00000047ab9 */ /* 0x000fe20000000a00 */
[----:B------:R-:W-:-:S02]  /*17440*/  ISETP.GE.AND P0, PT, R86, R0, PT ;  /* 0x000000005600720c */ /* 0x000fc40003f06270 */
[----:B------:R-:W-:Y:S01]  /*17450*/  IMAD.IADD R21, R3, 0x1, R83 ;  /* 0x0000000103157824 */ /* 0x000fe200078e0253 */
[----:B------:R-:W-:Y:S01]  /*17460*/  LEA R83, P2, R2, UR4, 0x1 ;  /* 0x0000000402537c11 */ /* 0x000fe2000f8408ff */
[----:B------:R-:W-:Y:S01]  /*17470*/  VIADD R20, R18, 0x38820 ;  /* 0x0003882012147836 */ /* 0x000fe20000000000 */
[----:B------:R-:W-:Y:S01]  /*17480*/  SEL R3, RZ, 0x80, P0 ;  /* 0x00000080ff037807 */ /* 0x000fe20000000000 */
[C---:B------:R-:W-:Y:S01]  /*17490*/  VIADD R87, R209.reuse, 0x1c0 ;  /* 0x000001c0d1577836 */ /* 0x040fe20000000000 */
[----:B------:R-:W-:Y:S01]  /*174a0*/  LEA.HI.X R84, R2, UR5, R21, 0x1, P2 ;  /* 0x0000000502547c11 */ /* 0x000fe200090f0c15 */
[C---:B------:R-:W-:Y:S01]  /*174b0*/  VIADD R89, R209.reuse, 0x180 ;  /* 0x00000180d1597836 */ /* 0x040fe20000000000 */
[----:B------:R-:W-:Y:S01]  /*174c0*/  PRMT R20, RZ, 0x654, R20 ;  /* 0x00000654ff147816 */ /* 0x000fe20000000014 */
[C---:B------:R-:W-:Y:S01]  /*174d0*/  VIADD R91, R209.reuse, 0x140 ;  /* 0x00000140d15b7836 */ /* 0x040fe20000000000 */
[----:B------:R-:W-:Y:S01]  /*174e0*/  LOP3.LUT R82, R24, R3, RZ, 0xfc, !PT ;  /* 0x0000000318527212 */ /* 0x000fe200078efcff */
[C---:B------:R-:W-:Y:S01]  /*174f0*/  VIADD R93, R209.reuse, 0x100 ;  /* 0x00000100d15d7836 */ /* 0x040fe20000000000 */
[----:B0-----:R0:W-:Y:S01]  /*17500*/  SYNCS.ARRIVE.TRANS64.RED.A1T0 RZ, [R20+URZ], RZ ;  /* 0x000000ff14ff79a7 */ /* 0x0011e2000810043f */
[C---:B------:R-:W-:Y:S01]  /*17510*/  VIADD R95, R209.reuse, 0xc0 ;  /* 0x000000c0d15f7836 */ /* 0x040fe20000000000 */
[----:B------:R0:W1:Y:S01]  /*17520*/  SHFL.IDX PT, R2, R83, RZ, 0x181f ;  /* 0x00181fff53027589 */ /* 0x00006200000e0000 */
[C---:B------:R-:W-:Y:S01]  /*17530*/  VIADD R97, R209.reuse, 0x80 ;  /* 0x00000080d1617836 */ /* 0x040fe20000000000 */
[----:B------:R-:W-:Y:S01]  /*17540*/  SHF.R.S32.HI R87, RZ, 0x1f, R87 ;  /* 0x0000001fff577819 */ /* 0x000fe20000011457 */
[----:B------:R-:W-:Y:S01]  /*17550*/  VIADD R99, R209, 0x40 ;  /* 0x00000040d1637836 */ /* 0x000fe20000000000 */
[----:B------:R0:W2:Y:S01]  /*17560*/  SHFL.IDX PT, R3, R84, RZ, 0x181f ;  /* 0x00181fff54037589 */ /* 0x0000a200000e0000 */
[----:B------:R-:W-:-:S02]  /*17570*/  SHF.R.S32.HI R89, RZ, 0x1f, R89 ;  /* 0x0000001fff597819 */ /* 0x000fc40000011459 */
        /* <DEDUP_REMOVED lines=10> */
[C---:B-1----:R-:W-:Y:S02]  /*17620*/  @!P1 LEA R20, P2, R98.reuse, R2, 0x1 ;  /* 0x0000000262149211 */ /* 0x042fe400078408ff */
[----:B--2---:R-:W-:Y:S02]  /*17630*/  @!P0 IMAD.WIDE R80, R209, 0x2, R2 ;  /* 0x00000002d1508825 */ /* 0x004fe400078e0202 */
        /* <DEDUP_REMOVED lines=25> */
.L_x_5508:
[----:B------:R-:W-:Y:S05]  /*177d0*/  BSYNC B1 ;  /* 0x0000000000017941 */ /* 0x000fea0003800000 */
.L_x_5507:
[----:B0----5:R-:W-:Y:S01]  /*177e0*/  VIADD R4, R212, 0x20 ;  /* 0x00000020d4047836 */ /* 0x021fe20000000000 */
[----:B--2---:R0:W4:Y:S04]  /*177f0*/  SHFL.IDX PT, R3, R84, 0x1, 0x181f ;  /* 0x00381f0054037f89 */ /* 0x00412800000e0000 */
        /* <DEDUP_REMOVED lines=9> */
[CC--:B-1----:R-:W-:Y:S02]  /*17890*/  @!P5 LEA R6, P4, R98.reuse, R2.reuse, 0x1 ;  /* 0x000000026206d211 */ /* 0x0c2fe400078808ff */
[----:B----4-:R-:W-:Y:S02]  /*178a0*/  @!P6 IMAD.WIDE R4, R209, 0x2, R2 ;  /* 0x00000002d104e825 */ /* 0x010fe400078e0202 */
[----:B------:R-:W-:Y:S02]  /*178b0*/  @!P5 LEA.HI.X R7, R98, R3, R99, 0x1, P4 ;  /* 0x000000036207d211 */ /* 0x000fe400020f0c63 */
[----:B------:R-:W-:Y:S01]  /*178c0*/  LOP3.LUT P4, RZ, R24, 0x40, RZ, 0xc0, !PT ;  /* 0x0000004018ff7812 */ /* 0x000fe2000788c0ff */
[----:B------:R0:W-:Y:S01]  /*178d0*/  @!P6 ST.E.128 desc[UR40][R4.64], R8 ;  /* 0x000000080400e985 */ /* 0x0001e2000c101d28 */
[----:B------:R-:W-:-:S03]  /*178e0*/  @!P3 LEA R12, P6, R96, R2, 0x1 ;  /* 0x00000002600cb211 */ /* 0x000fc600078c08ff */
[----:B------:R1:W-:Y:S01]  /*178f0*/  @!P5 ST.E.128 desc[UR40][R6.64], R28 ;  /* 0x0000001c0600d985 */ /* 0x0003e2000c101d28 */
[-C--:B------:R-:W-:Y:S02]  /*17900*/  @!P3 LEA.HI.X R13, R96, R3.reuse, R97, 0x1, P6 ;  /* 0x00000003600db211 */ /* 0x080fe400030f0c61 */
[-C--:B------:R-:W-:Y:S02]  /*17910*/  @!P2 LEA R14, P5, R94, R2.reuse, 0x1 ;  /* 0x000000025e0ea211 */ /* 0x080fe400078a08ff */
        /* <DEDUP_REMOVED lines=18> */
.L_x_5504:
[----:B-1----:R-:W4:Y:S01]  /*17a40*/  LDL.LU R4, [R1+0x4c] ;  /* 0x00004c0001047983 */ /* 0x002f220000300800 */
[----:B------:R-:W-:Y:S01]  /*17a50*/  ULDC.64 UR4, c[0x0][0xd00] ;  /* 0x0003400000047ab9 */ /* 0x000fe20000000a00 */
[----:B------:R-:W-:Y:S01]  /*17a60*/  IMAD.MOV.U32 R6, RZ, RZ, RZ ;  /* 0x000000ffff067224 */ /* 0x000fe200078e00ff */
[----:B------:R-:W1:Y:S01]  /*17a70*/  LDC R29, c[0x0][0xce8] ;  /* 0x00033a00ff1d7b82 */ /* 0x000e620000000800 */
        /* <DEDUP_REMOVED lines=9> */
[----:B---3--:R-:W3:-:S12]  /*17b10*/  S2R R24, SR_TID.X ;  /* 0x0000000000187919 */ /* 0x008ed80000002100 */
[----:B------:R-:W-:Y:S01]  /*17b20*/  @P1 IADD3 R4, P2, R4, UR4, RZ ;  /* 0x0000000404041c10 */ /* 0x000fe2000ff5e0ff */
[----:B------:R-:W-:-:S03]  /*17b30*/  ULDC UR4, c[0x0][0xb88] ;  /* 0x0002e20000047ab9 */ /* 0x000fc60000000800 */
[----:B------:R-:W-:Y:S01]  /*17b40*/  @P1 IADD3.X R5, R0, UR5, RZ, P2, !PT ;  /* 0x0000000500051c10 */ /* 0x000fe200097fe4ff */
[----:B------:R-:W-:-:S06]  /*17b50*/  IMAD.U32 R0, RZ, RZ, UR4 ;  /* 0x00000004ff007e24 */ /* 0x000fcc000f8e00ff */
[----:B------:R2:W5:Y:S01]  /*17b60*/  @P1 LDG.E R0, desc[UR40][R4.64] ;  /* 0x0000002804001981 */ /* 0x000562000c1e1900 */
[----:B---3--:R-:W-:-:S05]  /*17b70*/  VIADD R24, R24, 0xffffff80 ;  /* 0xffffff8018187836 */ /* 0x008fca0000000000 */
[----:B------:R-:W-:Y:S01]  /*17b80*/  ISETP.GE.AND P2, PT, R24, 0x40, PT ;  /* 0x000000401800780c */ /* 0x000fe20003f46270 */
[----:B-12---:R-:W-:-:S12]  /*17b90*/  @P1 BRA `(.L_x_5510) ;  /* 0x0000000000101947 */ /* 0x006fd80003800000 */
[----:B------:R-:W-:Y:S05]  /*17ba0*/  @!P0 BRA `(.L_x_5510) ;  /* 0x00000000000c8947 */ /* 0x000fea0003800000 */
[----:B------:R-:W2:Y:S04]  /*17bb0*/  LDG.E R5, desc[UR40][R2.64] ;  /* 0x0000002802057981 */ /* 0x000ea8000c1e1900 */
[----:B-----5:R-:W2:Y:S02]  /*17bc0*/  LDG.E R0, desc[UR40][R2.64+0x4] ;  /* 0x0000042802007981 */ /* 0x020ea4000c1e1900 */
[----:B--2---:R-:W-:-:S07]  /*17bd0*/  IMAD.IADD R0, R0, 0x1, -R5 ;  /* 0x0000000100007824 */ /* 0x004fce00078e0a05 */
.L_x_5510:
[----:B------:R-:W2:Y:S04]  /*17be0*/  LDL.LU R3, [R1+0x54] ;  /* 0x0000540001037983 */ /* 0x000ea80000300800 */
[----:B------:R-:W3:Y:S04]  /*17bf0*/  LDL.LU R2, [R1+0x5c] ;  /* 0x00005c0001027983 */ /* 0x000ee80000300800 */
[----:B------:R-:W4:Y:S01]  /*17c00*/  LDL R14, [R1+0x48] ;  /* 0x00004800010e7983 */ /* 0x000f220000100800 */
[----:B------:R-:W-:Y:S01]  /*17c10*/  BSSY B1, `(.L_x_5511) ;  /* 0x000002d000017945 */ /* 0x000fe20003800000 */
[----:B-----5:R-:W-:-:S02]  /*17c20*/  SHF.R.S32.HI R11, RZ, 0x1f, R6 ;  /* 0x0000001fff0b7819 */ /* 0x020fc40000011406 */
[----:B--2---:R-:W-:Y:S02]  /*17c30*/  SEL R13, R3, RZ, !P0 ;  /* 0x000000ff030d7207 */ /* 0x004fe40004000000 */
[----:B---3--:R-:W-:Y:S02]  /*17c40*/  SEL R12, R2, RZ, !P0 ;  /* 0x000000ff020c7207 */ /* 0x008fe40004000000 */
[----:B----4-:R-:W-:Y:S01]  /*17c50*/  SHF.R.S32.HI R10, RZ, 0x1f, R14 ;  /* 0x0000001fff0a7819 */ /* 0x010fe2000001140e */
[----:B------:R-:W-:Y:S06]  /*17c60*/  @P2 BRA `(.L_x_5512) ;  /* 0x00000000009c2947 */ /* 0x000fec0003800000 */
[----:B------:R-:W1:Y:S01]  /*17c70*/  S2R R3, SR_TID.X ;  /* 0x0000000000037919 */ /* 0x000e620000002100 */
[----:B------:R-:W2:Y:S02]  /*17c80*/  LDC R9, c[0x0][0xce8] ;  /* 0x00033a00ff097b82 */ /* 0x000ea40000000800 */
[----:B--2---:R-:W-:Y:S01]  /*17c90*/  IMAD R2, R0, R9, RZ ;  /* 0x0000000900027224 */ /* 0x004fe200078e02ff */
        /* <DEDUP_REMOVED lines=10> */
[----:B------:R-:W1:Y:S01]  /*17d40*/  @P0 LDC R15, c[0x0][0xcec] ;  /* 0x00033b00ff0f0b82 */ /* 0x000e620000000800 */
[----:B------:R-:W-:Y:S01]  /*17d50*/  IMAD R7, R14, UR5, R7 ;  /* 0x000000050e077c24 */ /* 0x000fe2000f8e0207 */
[----:B------:R-:W-:-:S03]  /*17d60*/  ULDC.64 UR4, c[0x0][0xc98] ;  /* 0x0003260000047ab9 */ /* 0x000fc60000000a00 */
[----:B------:R-:W-:-:S03]  /*17d70*/  IMAD.IADD R3, R3, 0x1, R7 ;  /* 0x0000000103037824 */ /* 0x000fc600078e0207 */
[----:B------:R-:W2:Y:S01]  /*17d80*/  @P0 LDC R21, c[0x0][0xcf0] ;  /* 0x00033c00ff150b82 */ /* 0x000ea20000000800 */
[----:B------:R-:W-:-:S04]  /*17d90*/  IMAD.WIDE.U32 R2, R13, UR4, R2 ;  /* 0x000000040d027c25 */ /* 0x000fc8000f8e0002 */
[----:B-1----:R-:W-:-:S05]  /*17da0*/  @P0 IMAD.HI.U32 R4, R8, R15, RZ ;  /* 0x0000000f08040227 */ /* 0x002fca00078e00ff */
[----:B--2---:R-:W-:Y:S01]  /*17db0*/  @P0 SHF.R.U32.HI R5, RZ, R21, R4 ;  /* 0x00000015ff050219 */ /* 0x004fe20000011604 */
        /* <DEDUP_REMOVED lines=18> */
.L_x_5512:
[----:B------:R-:W-:Y:S05]  /*17ee0*/  BSYNC B1 ;  /* 0x0000000000017941 */ /* 0x000fea0003800000 */
.L_x_5511:
[----:B------:R-:W-:Y:S01]  /*17ef0*/  ISETP.NE.AND P0, PT, R29, 0x1, PT ;  /* 0x000000011d00780c */ /* 0x000fe20003f05270 */
[----:B------:R-:W-:Y:S01]  /*17f00*/  ULDC.64 UR4, c[0x0][0xba0] ;  /* 0x0002e80000047ab9 */ /* 0x000fe20000000a00 */
[----:B0-----:R-:W0:Y:S01]  /*17f10*/  LDC R20, c[0x0][0xbc8] ;  /* 0x0002f200ff147b82 */ /* 0x001e220000000800 */
[----:B-1----:R-:W-:Y:S01]  /*17f20*/  IMAD R5, R11, UR4, RZ ;  /* 0x000000040b057c24 */ /* 0x002fe2000f8e02ff */
[----:B------:R-:W-:Y:S01]  /*17f30*/  SHF.R.S32.HI R7, RZ, 0x1f, R24 ;  /* 0x0000001fff077819 */ /* 0x000fe20000011418 */
[C---:B------:R-:W-:Y:S01]  /*17f40*/  IMAD.WIDE.U32 R2, R6.reuse, UR4, RZ ;  /* 0x0000000406027c25 */ /* 0x040fe2000f8e00ff */
[----:B------:R-:W-:Y:S02]  /*17f50*/  BSSY B1, `(.L_x_5513) ;  /* 0x0000081000017945 */ /* 0x000fe40003800000 */
[----:B------:R-:W-:Y:S01]  /*17f60*/  LEA.HI R7, R7, R24, RZ, 0x3 ;  /* 0x0000001807077211 */ /* 0x000fe200078f18ff */
[----:B------:R-:W-:Y:S01]  /*17f70*/  IMAD R5, R6, UR5, R5 ;  /* 0x0000000506057c24 */ /* 0x000fe2000f8e0205 */
[----:B------:R-:W-:Y:S01]  /*17f80*/  ULDC.64 UR4, c[0x0][0xbe8] ;  /* 0x0002fa0000047ab9 */ /* 0x000fe20000000a00 */
[----:B------:R-:W-:Y:S01]  /*17f90*/  VIADD R42, R209, 0x40 ;  /* 0x00000040d12a7836 */ /* 0x000fe20000000000 */
[----:B------:R-:W-:Y:S01]  /*17fa0*/  LOP3.LUT R7, R7, 0xfffffff8, RZ, 0xc0, !PT ;  /* 0xfffffff807077812 */ /* 0x000fe200078ec0ff */
[----:B------:R-:W-:Y:S01]  /*17fb0*/  IMAD.IADD R3, R3, 0x1, R5 ;  /* 0x0000000103037824 */ /* 0x000fe200078e0205 */
[----:B------:R-:W1:Y:S01]  /*17fc0*/  @P0 LDC R9, c[0x0][0xcec] ;  /* 0x00033b00ff090b82 */ /* 0x000e620000000800 */
[----:B------:R-:W-:-:S02]  /*17fd0*/  IMAD R4, R10, UR4, RZ ;  /* 0x000000040a047c24 */ /* 0x000fc4000f8e02ff */
[----:B------:R-:W-:-:S04]  /*17fe0*/  IMAD.WIDE.U32 R2, R14, UR4, R2 ;  /* 0x000000040e027c25 */ /* 0x000fc8000f8e0002 */
[----:B------:R-:W-:Y:S01]  /*17ff0*/  IMAD R5, R14, UR5, R4 ;  /* 0x000000050e057c24 */ /* 0x000fe2000f8e0204 */
[----:B------:R-:W-:Y:S01]  /*18000*/  SHF.R.S32.HI R14, RZ, 0x1f, R24 ;  /* 0x0000001fff0e7819 */ /* 0x000fe20000011418 */
[----:B------:R-:W2:Y:S01]  /*18010*/  @P0 LDC R11, c[0x0][0xcf0] ;  /* 0x00033c00ff0b0b82 */ /* 0x000ea20000000800 */
[----:B------:R-:W-:Y:S01]  /*18020*/  IMAD.IADD R7, R24, 0x1, -R7 ;  /* 0x0000000118077824 */ /* 0x000fe200078e0a07 */
[----:B------:R-:W-:Y:S01]  /*18030*/  ULDC.64 UR4, c[0x0][0xbf0] ;  /* 0x0002fc0000047ab9 */ /* 0x000fe20000000a00 */
[----:B------:R-:W-:Y:S01]  /*18040*/  LEA.HI R14, R14, R24, RZ, 0x3 ;  /* 0x000000180e0e7211 */ /* 0x000fe200078f18ff */
[----:B------:R-:W-:Y:S01]  /*18050*/  IMAD.IADD R3, R3, 0x1, R5 ;  /* 0x0000000103037824 */ /* 0x000fe200078e0205 */
[-C--:B0-----:R-:W-:Y:S01]  /*18060*/  ISETP.GE.AND P1, PT, R42, R20.reuse, PT ;  /* 0x000000142a00720c */ /* 0x081fe20003f26270 */
[----:B------:R-:W-:Y:S01]  /*18070*/  IMAD R4, R12, UR4, RZ ;  /* 0x000000040c047c24 */ /* 0x000fe2000f8e02ff */
[----:B------:R-:W-:Y:S01]  /*18080*/  SHF.R.S32.HI R14, RZ, 0x3, R14 ;  /* 0x00000003ff0e7819 */ /* 0x000fe2000001140e */
[C---:B------:R-:W-:Y:S01]  /*18090*/  VIADD R40, R209.reuse, 0x80 ;  /* 0x00000080d1287836 */ /* 0x040fe20000000000 */
[----:B------:R-:W-:Y:S01]  /*180a0*/  ISETP.GE.AND P2, PT, R209, R20, PT ;  /* 0x00000014d100720c */ /* 0x000fe20003f46270 */
[----:B------:R-:W-:Y:S01]  /*180b0*/  IMAD R5, R13, UR5, R4 ;  /* 0x000000050d057c24 */ /* 0x000fe2000f8e0204 */
[----:B------:R-:W-:Y:S01]  /*180c0*/  SEL R8, RZ, 0xffffffff, P1 ;  /* 0xffffffffff087807 */ /* 0x000fe20000800000 */
[----:B------:R-:W-:-:S02]  /*180d0*/  IMAD R7, R7, 0x20, R14 ;  /* 0x0000002007077824 */ /* 0x000fc400078e020e */
[----:B------:R-:W-:Y:S01]  /*180e0*/  IMAD.WIDE.U32 R2, R13, UR4, R2 ;  /* 0x000000040d027c25 */ /* 0x000fe2000f8e0002 */
[----:B------:R-:W-:-:S03]  /*180f0*/  ULDC.64 UR4, c[0x0][0xbe0] ;  /* 0x0002f80000047ab9 */ /* 0x000fc60000000a00 */
[----:B------:R-:W-:Y:S01]  /*18100*/  IMAD.IADD R6, R212, 0x1, R7 ;  /* 0x00000001d4067824 */ /* 0x000fe200078e0207 */
[----:B------:R-:W-:Y:S01]  /*18110*/  SEL R7, RZ, 0x1, P2 ;  /* 0x00000001ff077807 */ /* 0x000fe20001000000 */
[----:B------:R-:W-:Y:S01]  /*18120*/  IMAD.IADD R3, R3, 0x1, R5 ;  /* 0x0000000103037824 */ /* 0x000fe200078e0205 */
[----:B------:R-:W-:Y:S01]  /*18130*/  ISETP.GE.AND P2, PT, R40, R20, PT ;  /* 0x000000142800720c */ /* 0x000fe20003f46270 */
[----:B-1----:R-:W-:-:S03]  /*18140*/  @P0 IMAD.HI.U32 R4, R6, R9, RZ ;  /* 0x0000000906040227 */ /* 0x002fc600078e00ff */
[----:B------:R-:W-:Y:S01]  /*18150*/  SEL R9, RZ, 0xffffffff, P2 ;  /* 0xffffffffff097807 */ /* 0x000fe20001000000 */
[----:B------:R-:W-:Y:S01]  /*18160*/  IMAD.MOV.U32 R5, RZ, RZ, R6 ;  /* 0x000000ffff057224 */ /* 0x000fe200078e0006 */
[----:B--2---:R-:W-:Y:S01]  /*18170*/  @P0 SHF.R.U32.HI R5, RZ, R11, R4 ;  /* 0x0000000bff050219 */ /* 0x004fe20000011604 */
[C---:B------:R-:W-:Y:S02]  /*18180*/  VIADD R38, R209.reuse, 0xc0 ;  /* 0x000000c0d1267836 */ /* 0x040fe40000000000 */
[----:B------:R-:W-:Y:S01]  /*18190*/  IMAD.SHL.U32 R8, R8, 0x2, RZ ;  /* 0x0000000208087824 */ /* 0x000fe200078e00ff */
[----:B------:R-:W-:Y:S01]  /*181a0*/  SHF.R.S32.HI R4, RZ, 0x1f, R5 ;  /* 0x0000001fff047819 */ /* 0x000fe20000011405 */
[----:B------:R-:W-:Y:S01]  /*181b0*/  VIADD R36, R209, 0x100 ;  /* 0x00000100d1247836 */ /* 0x000fe20000000000 */
[-C--:B------:R-:W-:Y:S01]  /*181c0*/  ISETP.GE.AND P1, PT, R38, R20.reuse, PT ;  /* 0x000000142600720c */ /* 0x080fe20003f26270 */
[----:B------:R-:W-:Y:S01]  /*181d0*/  IMAD.SHL.U32 R9, R9, 0x4, RZ ;  /* 0x0000000409097824 */ /* 0x000fe200078e00ff */
[----:B------:R-:W-:Y:S01]  /*181e0*/  LOP3.LUT R8, R8, 0x2, R7, 0xe2, !PT ;  /* 0x0000000208087812 */ /* 0x000fe200078ee207 */
[----:B------:R-:W-:Y:S01]  /*181f0*/  IMAD.MOV R7, RZ, RZ, -R5 ;  /* 0x000000ffff077224 */ /* 0x000fe200078e0a05 */
[----:B------:R-:W-:Y:S01]  /*18200*/  SEL R10, RZ, 0xffffffff, P1 ;  /* 0xffffffffff0a7807 */ /* 0x000fe20000800000 */
[----:B------:R-:W-:Y:S01]  /*18210*/  IMAD R4, R4, UR4, RZ ;  /* 0x0000000404047c24 */ /* 0x000fe2000f8e02ff */
[----:B------:R-:W-:Y:S01]  /*18220*/  ISETP.GE.AND P0, PT, R36, R20, PT ;  /* 0x000000142400720c */ /* 0x000fe20003f06270 */
[----:B------:R-:W-:Y:S01]  /*18230*/  IMAD R7, R29, R7, R6 ;  /* 0x000000071d077224 */ /* 0x000fe200078e0206 */
[----:B------:R-:W-:Y:S01]  /*18240*/  LOP3.LUT R8, R9, 0x4, R8, 0xe2, !PT ;  /* 0x0000000409087812 */ /* 0x000fe200078ee208 */
[----:B------:R-:W-:-:S02]  /*18250*/  VIADD R34, R209, 0x140 ;  /* 0x00000140d1227836 */ /* 0x000fc40000000000 */
[C---:B------:R-:W-:Y:S01]  /*18260*/  IMAD R9, R5.reuse, UR5, R4 ;  /* 0x0000000505097c24 */ /* 0x040fe2000f8e0204 */
[----:B------:R-:W-:Y:S01]  /*18270*/  SEL R4, RZ, 0xffffffff, P0 ;  /* 0xffffffffff047807 */ /* 0x000fe20000000000 */
[----:B------:R-:W-:Y:S01]  /*18280*/  IMAD R31, R0, R29, RZ ;  /* 0x0000001d001f7224 */ /* 0x000fe200078e02ff */
[----:B------:R-:W-:Y:S01]  /*18290*/  SHF.R.S32.HI R0, RZ, 0x1f, R7 ;  /* 0x0000001fff007819 */ /* 0x000fe20000011407 */
[----:B------:R-:W-:Y:S01]  /*182a0*/  IMAD.SHL.U32 R11, R10, 0x8, RZ ;  /* 0x000000080a0b7824 */ /* 0x000fe200078e00ff */
[----:B------:R-:W-:Y:S01]  /*182b0*/  ISETP.GE.AND P0, PT, R34, R20, PT ;  /* 0x000000142200720c */ /* 0x000fe20003f06270 */
[----:B------:R-:W-:Y:S01]  /*182c0*/  IMAD.WIDE.U32 R2, R5, UR4, R2 ;  /* 0x0000000405027c25 */ /* 0x000fe2000f8e0002 */
[----:B------:R-:W-:Y:S02]  /*182d0*/  ULDC.64 UR4, c[0x0][0xbd8] ;  /* 0x0002f60000047ab9 */ /* 0x000fe40000000a00 */
[----:B------:R-:W-:Y:S01]  /*182e0*/  LOP3.LUT R8, R11, 0x8, R8, 0xe2, !PT ;  /* 0x000000080b087812 */ /* 0x000fe200078ee208 */
[----:B------:R-:W-:-:S02]  /*182f0*/  VIADD R32, R209, 0x180 ;  /* 0x00000180d1207836 */ /* 0x000fc40000000000 */
[----:B------:R-:W-:Y:S01]  /*18300*/  IMAD.SHL.U32 R5, R4, 0x10, RZ ;  /* 0x0000001004057824 */ /* 0x000fe200078e00ff */
[----:B------:R-:W-:Y:S01]  /*18310*/  SEL R4, RZ, 0xffffffff, P0 ;  /* 0xffffffffff047807 */ /* 0x000fe20000000000 */
[----:B------:R-:W-:Y:S01]  /*18320*/  IMAD.IADD R3, R3, 0x1, R9 ;  /* 0x0000000103037824 */ /* 0x000fe200078e0209 */
[----:B------:R-:W-:Y:S01]  /*18330*/  ISETP.GE.AND P0, PT, R32, R20, PT ;  /* 0x000000142000720c */ /* 0x000fe20003f06270 */
[----:B------:R-:W-:Y:S01]  /*18340*/  IMAD R0, R0, UR4, RZ ;  /* 0x0000000400007c24 */ /* 0x000fe2000f8e02ff */
[----:B------:R-:W-:Y:S01]  /*18350*/  LOP3.LUT R8, R5, 0x10, R8, 0xe2, !PT ;  /* 0x0000001005087812 */ /* 0x000fe200078ee208 */
[----:B------:R-:W-:Y:S02]  /*18360*/  IMAD.IADD R212, R14, 0x1, R212 ;  /* 0x000000010ed47824 */ /* 0x000fe400078e02d4 */
[C---:B------:R-:W-:Y:S02]  /*18370*/  IMAD R5, R7.reuse, UR5, R0 ;  /* 0x0000000507057c24 */ /* 0x040fe4000f8e0200 */
        /* <DEDUP_REMOVED lines=62> */
.L_x_5514:
[----:B------:R-:W-:Y:S05]  /*18760*/  BSYNC B1 ;  /* 0x0000000000017941 */ /* 0x000fea0003800000 */
.L_x_5513:
        /* <DEDUP_REMOVED lines=36> */
.L_x_5509:
[----:B------:R-:W-:Y:S05]  /*189b0*/  BSYNC B0 ;  /* 0x0000000000007941 */ /* 0x000fea0003800000 */
.L_x_5503:
[----:B------:R-:W-:Y:S02]  /*189c0*/  ULDC UR4, c[0x0][0xd3c] ;  /* 0x00034f0000047ab9 */ /* 0x000fe40000000800 */
[----:B------:R-:W-:-:S13]  /*189d0*/  ISETP.GE.AND P0, PT, R27, UR4, PT ;  /* 0x000000041b007c0c */ /* 0x000fda000bf06270 */
[----:B------:R-:W-:Y:S05]  /*189e0*/  @!P0 BRA `(.L_x_5515) ;  /* 0xfffffe8800fc8947 */ /* 0x000fea000383ffff */
[----:B------:R-:W-:Y:S05]  /*189f0*/  BRA `(.L_x_5376) ;  /* 0x0000008400507947 */ /* 0x000fea0003800000 */
.L_x_5374:
        /* <DEDUP_REMOVED lines=16> */
.L_x_5516:
        /* <DEDUP_REMOVED lines=41> */
.L_x_5522:
        /* <DEDUP_REMOVED lines=12> */
.L_x_5521:
[----:B------:R-:W-:Y:S05]  /*18e50*/  BSYNC B0 ;  /* 0x0000000000007941 */ /* 0x000fea0003800000 */
.L_x_5520:
        /* <DEDUP_REMOVED lines=20> */
.L_x_5518:
        /* <DEDUP_REMOVED lines=20> */
.L_x_5523:
        /* <DEDUP_REMOVED lines=59> */
.L_x_5519:
[----:B------:R-:W-:Y:S02]  /*19490*/  IMAD.MOV.U32 R17, RZ, RZ, RZ ;  /* 0x000000ffff117224 */ /* 0x000fe400078e00ff */
[----:B------:R-:W-:Y:S02]  /*194a0*/  IMAD.U32 R16, RZ, RZ, UR6 ;  /* 0x00000006ff107e24 */ /* 0x000fe4000f8e00ff */
[----:B------:R-:W-:-:S07]  /*194b0*/  IMAD.MOV.U32 R18, RZ, RZ, RZ ;  /* 0x000000ffff127224 */ /* 0x000fce00078e00ff */
.L_x_5524:
[----:B------:R-:W-:-:S13]  /*194c0*/  ISETP.NE.AND P0, PT, R5, RZ, PT ;  /* 0x000000ff0500720c */ /* 0x000fda0003f05270 */
[----:B------:R-:W0:Y:S01]  /*194d0*/  @!P0 S2R R3, SR_CgaCtaId ;  /* 0x0000000000038919 */ /* 0x000e220000008800 */
[----:B------:R-:W-:-:S04]  /*194e0*/  @!P0 MOV R2, 0x400 ;  /* 0x0000040000028802 */ /* 0x000fc80000000f00 */
[----:B0-----:R-:W-:-:S05]  /*194f0*/  @!P0 LEA R2, R3, R2, 0x18 ;  /* 0x0000000203028211 */ /* 0x001fca00078ec0ff */
[----:B------:R0:W-:Y:S01]  /*19500*/  @!P0 STS.128 [R2+0x388d0], R16 ;  /* 0x0388d01002008388 */ /* 0x0001e20000000c00 */
[----:B------:R-:W-:Y:S06]  /*19510*/  BAR.ARV 0x5, 0x180 ;  /* 0x0146000000007b1d */ /* 0x000fec0000002000 */
.L_x_5517:
[----:B------:R2:W-:Y:S01]  /*19520*/  STL [R1+0x2c], RZ ;  /* 0x00002cff01007387 */ /* 0x0005e20000100800 */
[----:B------:R-:W-:Y:S01]  /*19530*/  ULDC UR4, c[0x0][0xd3c] ;  /* 0x00034f0000047ab9 */ /* 0x000fe20000000800 */
[----:B------:R-:W-:Y:S01]  /*19540*/  IMAD.MOV.U32 R28, RZ, RZ, 0x1 ;  /* 0x00000001ff1c7424 */ /* 0x000fe200078e00ff */
[----:B-1----:R-:W-:Y:S01]  /*19550*/  ISETP.GE.AND P0, PT, R19, UR4, PT ;  /* 0x0000000413007c0c */ /* 0x002fe2000bf06270 */
[----:B------:R-:W-:-:S12]  /*19560*/  IMAD.MOV.U32 R25, RZ, RZ, RZ ;  /* 0x000000ffff197224 */ /* 0x000fd800078e00ff */
[----:B--2---:R-:W-:Y:S05]  /*19570*/  @P0 BRA `(.L_x_5525) ;  /* 0x0000007400940947 */ /* 0x004fea0003800000 */
[----:B------:R-:W2:Y:S01]  /*19580*/  LDL R4, [R1+0x8] ;  /* 0x0000080001047983 */ /* 0x000ea20000100800 */
[----:B------:R-:W1:Y:S01]  /*19590*/  S2UR UR5, SR_CgaCtaId ;  /* 0x00000000000579c3 */ /* 0x000e620000008800 */
[C---:B0-----:R-:W-:Y:S01]  /*195a0*/  IMAD.SHL.U32 R2, R0.reuse, 0x8, RZ ;  /* 0x0000000800027824 */ /* 0x041fe200078e00ff */
        /* <DEDUP_REMOVED lines=17> */
[----:B-1----:R-:W-:Y:S01]  /*196c0*/  ULEA UR4, UR5, UR4, 0x18 ;  /* 0x0000000405047291 */ /* 0x002fe2000f8ec03f */
        /* <DEDUP_REMOVED lines=11> */
.L_x_5638:
[----:B------:R-:W0:Y:S02]  /*19780*/  LDC.64 R2, c[0x0][0xd88] ;  /* 0x00036200ff027b82 */ /* 0x000e240000000a00 */
[----:B0-----:R-:W-:-:S05]  /*19790*/  IMAD.WIDE R2, R19, 0x4, R2 ;  /* 0x0000000413027825 */ /* 0x001fca00078e0202 */
[----:B--2---:R-:W2:Y:S01]  /*197a0*/  LDG.E R37, desc[UR40][R2.64] ;  /* 0x0000002802257981 */ /* 0x004ea2000c1e1900 */
[----:B------:R-:W-:Y:S05]  /*197b0*/  YIELD ;  /* 0x0000000000007946 */ /* 0x000fea0003800000 */
[----:B------:R-:W-:Y:S01]  /*197c0*/  ULDC.64 UR4, c[0x0][0xb20] ;  /* 0x0002c80000047ab9 */ /* 0x000fe20000000a00 */
[----:B------:R-:W-:Y:S01]  /*197d0*/  IMAD.MOV.U32 R34, RZ, RZ, RZ ;  /* 0x000000ffff227224 */ /* 0x000fe200078e00ff */
[----:B------:R-:W-:Y:S01]  /*197e0*/  ISETP.NE.U32.AND P0, PT, RZ, UR4, PT ;  /* 0x00000004ff007c0c */ /* 0x000fe2000bf05070 */
[----:B-1-3--:R-:W-:Y:S01]  /*197f0*/  IMAD.MOV.U32 R6, RZ, RZ, RZ ;  /* 0x000000ffff067224 */ /* 0x00afe200078e00ff */
        /* <DEDUP_REMOVED lines=48> */
.L_x_5526:
        /* <DEDUP_REMOVED lines=9> */
.L_x_5527:
        /* <DEDUP_REMOVED lines=9> */
.L_x_5528:
        /* <DEDUP_REMOVED lines=45> */
.L_x_5693:
[----:B---3--:R-:W-:Y:S02]  /*19ef0*/  ISETP.NE.AND P0, PT, R14, RZ, PT ;  /* 0x000000ff0e00720c */ /* 0x008fe40003f05270 */
[----:B------:R-:W-:-:S11]  /*19f00*/  PLOP3.LUT P6, PT, PT, PT, PT, 0x8, 0x0 ;  /* 0x000000000000781c */ /* 0x000fd60003fce170 */
[----:B------:R-:W-:Y:S05]  /*19f10*/  @P0 BRA `(.L_x_5532) ;  /* 0x00000000000c0947 */ /* 0x000fea0003800000 */
[----:B------:R-:W-:-:S03]  /*19f20*/  UMOV UR4, 0xffffffff ;  /* 0xffffffff00047882 */ /* 0x000fc60000000000 */
[----:B------:R-:W-:Y:S05]  /*19f30*/  BRA.DIV UR4, `(.L_x_5533) ;  /* 0x0000008204707947 */ /* 0x000fea000b800000 */
[----:B------:R-:W-:-:S13]  /*19f40*/  ELECT P6, URZ, PT ;  /* 0x00000000003f782f */ /* 0x000fda00038c0000 */
.L_x_5532:
[----:B--2---:R-:W2:Y:S01]  /*19f50*/  LDL R3, [R1+0x2c] ;  /* 0x00002c0001037983 */ /* 0x004ea20000100800 */
[----:B------:R-:W-:Y:S01]  /*19f60*/  BSSY B1, `(.L_x_5534) ;  /* 0x0000008000017945 */ /* 0x000fe20003800000 */
[----:B--2---:R-:W-:-:S05]  /*19f70*/  VIADD R3, R3, 0x1 ;  /* 0x0000000103037836 */ /* 0x004fca0000000000 */
[----:B0-----:R-:W-:-:S04]  /*19f80*/  LEA.HI R8, R3, R3, RZ, 0x1 ;  /* 0x0000000303087211 */ /* 0x001fc800078f08ff */
[----:B------:R-:W-:-:S05]  /*19f90*/  LOP3.LUT R8, R8, 0xfffffffe, RZ, 0xc0, !PT ;  /* 0xfffffffe08087812 */ /* 0x000fca00078ec0ff */
[----:B------:R-:W-:-:S05]  /*19fa0*/  IMAD.IADD R3, R3, 0x1, -R8 ;  /* 0x0000000103037824 */ /* 0x000fca00078e0a08 */
[----:B------:R-:W-:-:S04]  /*19fb0*/  SHF.L.U32 R3, R3, 0x1f, RZ ;  /* 0x0000001f03037819 */ /* 0x000fc800000006ff */
[----:B------:R-:W0:Y:S02]  /*19fc0*/  SYNCS.PHASECHK.TRANS64.TRYWAIT P0, [R23+URZ+0x38820], R3 ;  /* 0x03882003170075a7 */ /* 0x000e24000800017f */
[----:B0-----:R-:W-:Y:S05]  /*19fd0*/  @!P0 BRA `(.L_x_5535) ;  /* 0x0000008000688947 */ /* 0x001fea0003800000 */
.L_x_5696:
[----:B------:R-:W-:Y:S05]  /*19fe0*/  BSYNC B1 ;  /* 0x0000000000017941 */ /* 0x000fea0003800000 */
.L_x_5534:
        /* <DEDUP_REMOVED lines=10> */
.L_x_5697:
[----:B------:R-:W-:Y:S05]  /*1a090*/  BSYNC B2 ;  /* 0x0000000000027941 */ /* 0x000fea0003800000 */
.L_x_5538:
        /* <DEDUP_REMOVED lines=9> */
.L_x_5541:
[----:B------:R-:W-:Y:S05]  /*1a130*/  BSYNC B2 ;  /* 0x0000000000027941 */ /* 0x000fea0003800000 */
.L_x_5540:
        /* <DEDUP_REMOVED lines=12> */
.L_x_5542:
        /* <DEDUP_REMOVED lines=13> */
.L_x_5698:
[----:B------:R-:W-:Y:S05]  /*1a2d0*/  BSYNC B2 ;  /* 0x0000000000027941 */ /* 0x000fea0003800000 */
.L_x_5543:
        /* <DEDUP_REMOVED lines=11> */
.L_x_5546:
[----:B------:R-:W-:Y:S05]  /*1a390*/  BSYNC B2 ;  /* 0x0000000000027941 */ /* 0x000fea0003800000 */
.L_x_5545:
        /* <DEDUP_REMOVED lines=9> */
.L_x_5547:
        /* <DEDUP_REMOVED lines=15> */
.L_x_5548:
        /* <DEDUP_REMOVED lines=15> */
.L_x_5549:
        /* <DEDUP_REMOVED lines=15> */
.L_x_5550:
        /* <DEDUP_REMOVED lines=15> */
.L_x_5551:
        /* <DEDUP_REMOVED lines=15> */
.L_x_5552:
        /* <DEDUP_REMOVED lines=15> */
.L_x_5553:
        /* <DEDUP_REMOVED lines=15> */
.L_x_5554:
        /* <DEDUP_REMOVED lines=10> */
.L_x_5537:
[----:B------:R-:W-:Y:S05]  /*1ab60*/  BSYNC B1 ;  /* 0x0000000000017941 */ /* 0x000fea0003800000 */
.L_x_5536:
        /* <DEDUP_REMOVED lines=9> */
.L_x_5574:
        /* <DEDUP_REMOVED lines=11> */
.L_x_5699:
[----:B------:R-:W-:Y:S05]  /*1acb0*/  BSYNC B2 ;  /* 0x0000000000027941 */ /* 0x000fea0003800000 */
.L_x_5557:
        /* <DEDUP_REMOVED lines=9> */
.L_x_5560:
[----:B------:R-:W-:Y:S05]  /*1ad50*/  BSYNC B2 ;  /* 0x0000000000027941 */ /* 0x000fea0003800000 */
.L_x_5559:
        /* <DEDUP_REMOVED lines=11> */
.L_x_5561:
        /* <DEDUP_REMOVED lines=13> */
.L_x_5700:
[----:B------:R-:W-:Y:S05]  /*1aee0*/  BSYNC B2 ;  /* 0x0000000000027941 */ /* 0x000fea0003800000 */
.L_x_5562:
        /* <DEDUP_REMOVED lines=11> */
.L_x_5565:
[----:B------:R-:W-:Y:S05]  /*1afa0*/  BSYNC B2 ;  /* 0x0000000000027941 */ /* 0x000fea0003800000 */
.L_x_5564:
        /* <DEDUP_REMOVED lines=9> */
.L_x_5566:
        /* <DEDUP_REMOVED lines=15> */
.L_x_5567:
        /* <DEDUP_REMOVED lines=15> */
.L_x_5568:
        /* <DEDUP_REMOVED lines=15> */
.L_x_5569:
        /* <DEDUP_REMOVED lines=15> */
.L_x_5570:
        /* <DEDUP_REMOVED lines=15> */
.L_x_5571:
        /* <DEDUP_REMOVED lines=15> */
.L_x_5572:
        /* <DEDUP_REMOVED lines=15> */
.L_x_5573:
        /* <DEDUP_REMOVED lines=10> */
.L_x_5556:
[----:B------:R-:W-:Y:S05]  /*1b770*/  BSYNC B1 ;  /* 0x0000000000017941 */ /* 0x000fea0003800000 */
.L_x_5555:
        /* <DEDUP_REMOVED lines=8> */
.L_x_5530:
[----:B------:R-:W-:Y:S05]  /*1b800*/  BSYNC B0 ;  /* 0x0000000000007941 */ /* 0x000fea0003800000 */
.L_x_5529:
        /* <DEDUP_REMOVED lines=35> */
.L_x_5576:
        /* <DEDUP_REMOVED lines=20> */
.L_x_5579:
[----:B------:R-:W-:Y:S05]  /*1bb80*/  BSYNC B6 ;  /* 0x0000000000067941 */ /* 0x000fea0003800000 */
.L_x_5578:
        /* <DEDUP_REMOVED lines=20> */
.L_x_5582:
        /* <DEDUP_REMOVED lines=15> */
.L_x_5581:
[----:B------:R-:W-:Y:S05]  /*1bdc0*/  BSYNC B6 ;  /* 0x0000000000067941 */ /* 0x000fea0003800000 */
.L_x_5580:
[----:B------:R-:W-:Y:S01]  /*1bdd0*/  ULDC.64 UR4, c[0x0][0xaf0] ;  /* 0x0002bc0000047ab9 */ /* 0x000fe20000000a00 */
[----:B------:R-:W0:Y:S01]  /*1bde0*/  S2R R20, SR_TID.X ;  /* 0x0000000000147919 */ /* 0x000e220000002100 */
[----:B------:R-:W-:Y:S01]  /*1bdf0*/  ISETP.NE.U32.AND P0, PT, RZ, UR4, PT ;  /* 0x00000004ff007c0c */ /* 0x000fe2000bf05070 */
[----:B------:R-:W2:Y:S03]  /*1be00*/  LDC R10, c[0x0][0x430] ;  /* 0x00010c00ff0a7b82 */ /* 0x000ea60000000800 */
[----:B------:R-:W-:-:S13]  /*1be10*/  ISETP.NE.AND.EX P0, PT, RZ, UR5, PT, P0 ;  /* 0x00000005ff007c0c */ /* 0x000fda000bf05300 */
[----:B------:R-:W-:Y:S01]  /*1be20*/  @P0 IADD3 R2, P1, R27, UR4, RZ ;  /* 0x000000041b020c10 */ /* 0x000fe2000ff3e0ff */
[----:B------:R-:W3:Y:S01]  /*1be30*/  S2R R11, SR_TID.X ;  /* 0x00000000000b7919 */ /* 0x000ee20000002100 */
[----:B------:R-:W-:Y:S02]  /*1be40*/  ULDC UR4, c[0x0][0x320] ;  /* 0x0000c80000047ab9 */ /* 0x000fe40000000800 */
[----:B------:R-:W-:-:S05]  /*1be50*/  @P0 IADD3.X R3, R30, UR5, RZ, P1, !PT ;  /* 0x000000051e030c10 */ /* 0x000fca0008ffe4ff */
[----:B------:R4:W5:Y:S01]  /*1be60*/  @P0 LDG.E R32, desc[UR40][R2.64] ;  /* 0x0000002802200981 */ /* 0x000962000c1e1900 */
[----:B0-----:R-:W-:-:S04]  /*1be70*/  LOP3.LUT R20, R20, 0x7f, RZ, 0xc0, !PT ;  /* 0x0000007f14147812 */ /* 0x001fc800078ec0ff */
[----:B------:R-:W-:Y:S02]  /*1be80*/  SHF.R.U32.HI R21, RZ, 0x3, R20 ;  /* 0x00000003ff157819 */ /* 0x000fe40000011614 */
[----:B------:R-:W0:Y:S02]  /*1be90*/  S2R R20, SR_TID.X ;  /* 0x0000000000147919 */ /* 0x000e240000002100 */
[----:B0-----:R-:W-:-:S05]  /*1bea0*/  IMAD.SHL.U32 R20, R20, 0x10, RZ ;  /* 0x0000001014147824 */ /* 0x001fca00078e00ff */
[----:B------:R-:W-:Y:S02]  /*1beb0*/  LOP3.LUT R20, R21, 0x70, R20, 0xf8, !PT ;  /* 0x0000007015147812 */ /* 0x000fe400078ef814 */
[----:B------:R-:W0:Y:S01]  /*1bec0*/  S2R R21, SR_TID.X ;  /* 0x0000000000157919 */ /* 0x000e220000002100 */
[----:B--2---:R-:W-:Y:S02]  /*1bed0*/  ISETP.NE.AND P1, PT, R10, 0x1, PT ;  /* 0x000000010a00780c */ /* 0x004fe40003f25270 */
[----:B------:R-:W-:-:S11]  /*1bee0*/  LEA R27, R35, 0xffffffc0, 0x6 ;  /* 0xffffffc0231b7811 */ /* 0x000fd600078e30ff */
[----:B----4-:R-:W2:Y:S01]  /*1bef0*/  @P1 LDC R3, c[0x0][0x434] ;  /* 0x00010d00ff031b82 */ /* 0x010ea20000000800 */
[----:B0-----:R-:W-:-:S07]  /*1bf00*/  IMAD.SHL.U32 R21, R21, 0x8, RZ ;  /* 0x0000000815157824 */ /* 0x001fce00078e00ff */
[----:B------:R-:W0:Y:S01]  /*1bf10*/  @P1 LDC R2, c[0x0][0x438] ;  /* 0x00010e00ff021b82 */ /* 0x000e220000000800 */
[----:B------:R-:W-:-:S04]  /*1bf20*/  LOP3.LUT R21, R21, 0x38, RZ, 0xc0, !PT ;  /* 0x0000003815157812 */ /* 0x000fc800078ec0ff */
[----:B------:R-:W-:-:S04]  /*1bf30*/  LOP3.LUT R21, R21, 0x40, RZ, 0xfc, !PT ;  /* 0x0000004015157812 */ /* 0x000fc800078efcff */
[----:B------:R-:W-:Y:S02]  /*1bf40*/  ISETP.GE.AND P2, PT, R21, UR4, PT ;  /* 0x0000000415007c0c */ /* 0x000fe4000bf46270 */
[----:B------:R-:W4:Y:S01]  /*1bf50*/  S2R R21, SR_TID.X ;  /* 0x0000000000157919 */ /* 0x000f220000002100 */
[----:B------:R-:W-:-:S05]  /*1bf60*/  IMAD.IADD R4, R20, 0x1, R27 ;  /* 0x0000000114047824 */ /* 0x000fca00078e021b */
[C---:B------:R-:W-:Y:S01]  /*1bf70*/  ISETP.GE.AND P0, PT, R4.reuse, R31, PT ;  /* 0x0000001f0400720c */ /* 0x040fe20003f06270 */
[----:B------:R-:W-:Y:S02]  /*1bf80*/  IMAD.IADD R0, R4, 0x1, R34 ;  /* 0x0000000104007824 */ /* 0x000fe400078e0222 */
[----:B---3--:R-:W-:Y:S01]  /*1bf90*/  IMAD.SHL.U32 R11, R11, 0x8, RZ ;  /* 0x000000080b0b7824 */ /* 0x008fe200078e00ff */
[----:B------:R-:W-:Y:S01]  /*1bfa0*/  ISETP.GT.U32.OR P0, PT, R20, 0x3f, P0 ;  /* 0x0000003f1400780c */ /* 0x000fe20000704470 */
[----:B--2---:R-:W-:-:S03]  /*1bfb0*/  @P1 IMAD.HI.U32 R3, R0, R3, RZ ;  /* 0x0000000300031227 */ /* 0x004fc600078e00ff */
[----:B------:R-:W-:Y:S01]  /*1bfc0*/  LOP3.LUT R11, R11, 0x38, RZ, 0xc0, !PT ;  /* 0x000000380b0b7812 */ /* 0x000fe200078ec0ff */
[----:B------:R-:W-:Y:S01]  /*1bfd0*/  IMAD.MOV.U32 R8, RZ, RZ, R0 ;  /* 0x000000ffff087224 */ /* 0x000fe200078e0000 */
[----:B0-----:R-:W-:Y:S02]  /*1bfe0*/  @P1 SHF.R.U32.HI R8, RZ, R2, R3 ;  /* 0x00000002ff081219 */ /* 0x001fe40000011603 */
[----:B------:R-:W-:Y:S02]  /*1bff0*/  ISETP.GE.AND P1, PT, R11, UR4, PT ;  /* 0x000000040b007c0c */ /* 0x000fe4000bf26270 */
[----:B------:R-:W-:Y:S02]  /*1c000*/  LOP3.LUT R22, R22, 0xffffffbf, RZ, 0xc0, !PT ;  /* 0xffffffbf16167812 */ /* 0x000fe400078ec0ff */
[----:B-1----:R-:W-:Y:S01]  /*1c010*/  SEL R9, RZ, 0xffffffff, P2 ;  /* 0xffffffffff097807 */ /* 0x002fe20001000000 */
[----:B------:R-:W0:Y:S01]  /*1c020*/  @!P0 LDC.64 R2, c[0x0][0x428] ;  /* 0x00010a00ff028b82 */ /* 0x000e220000000a00 */
[----:B------:R-:W-:Y:S01]  /*1c030*/  @P2 LOP3.LUT R22, R22, 0x40, RZ, 0xfc, !PT ;  /* 0x0000004016162812 */ /* 0x000fe200078efcff */
[----:B----4-:R-:W-:Y:S01]  /*1c040*/  IMAD.SHL.U32 R21, R21, 0x8, RZ ;  /* 0x0000000815157824 */ /* 0x010fe200078e00ff */
        /* <DEDUP_REMOVED lines=57> */
.L_x_5703:
        /* <DEDUP_REMOVED lines=11> */
.L_x_5584:
        /* <DEDUP_REMOVED lines=9> */
.L_x_5704:
[----:B------:R-:W-:Y:S05]  /*1c520*/  BSYNC B0 ;  /* 0x0000000000007941 */ /* 0x000fea0003800000 */
.L_x_5585:
[----:B------:R-:W0:Y:S01]  /*1c530*/  LDL R2, [R1+0xc] ;  /* 0x00000c0001027983 */ /* 0x000e220000100800 */
[----:B------:R-:W-:-:S03]  /*1c540*/  ULDC.64 UR4, c[0x0][0x300] ;  /* 0x0000c00000047ab9 */ /* 0x000fc60000000a00 */
[----:B------:R-:W2:Y:S01]  /*1c550*/  LDL R4, [R1+0x4] ;  /* 0x0000040001047983 */ /* 0x000ea20000100800 */
        /* <DEDUP_REMOVED lines=17> */
[----:B-1----:R-:W-:Y:S02]  /*1c670*/  IMAD R5, R25, 0x1000, R36 ;  /* 0x0000100019057824 */ /* 0x002fe400078e0224 */
[----:B------:R-:W-:Y:S02]  /*1c680*/  IMAD.IADD R3, R3, 0x1, R0 ;  /* 0x0000000103037824 */ /* 0x000fe400078e0200 */
[----:B------:R-:W-:Y:S02]  /*1c690*/  IMAD R0, R30, UR4, RZ ;  /* 0x000000041e007c24 */ /* 0x000fe4000f8e02ff */
[----:B------:R-:W-:-:S04]  /*1c6a0*/  IMAD.WIDE.U32 R2, R18, UR4, R2 ;  /* 0x0000000412027c25 */ /* 0x000fc8000f8e0002 */
[----:B------:R-:W-:Y:S01]  /*1c6b0*/  IMAD R0, R18, UR5, R0 ;  /* 0x0000000512007c24 */ /* 0x000fe2000f8e0200 */
[----:B------:R-:W-:-:S03]  /*1c6c0*/  ULDC.64 UR4, c[0x0][0x2e8] ;  /* 0x0000ba0000047ab9 */ /* 0x000fc60000000a00 */
        /* <DEDUP_REMOVED lines=41> */
.L_x_5714:
        /* <DEDUP_REMOVED lines=10> */
.L_x_5588:
        /* <DEDUP_REMOVED lines=11> */
.L_x_5589:
        /* <DEDUP_REMOVED lines=34> */
.L_x_5591:
[----:B------:R-:W-:Y:S05]  /*1ccd0*/  BSYNC B6 ;  /* 0x0000000000067941 */ /* 0x000fea0003800000 */
.L_x_5590:
        /* <DEDUP_REMOVED lines=95> */
.L_x_5723:
        /* <DEDUP_REMOVED lines=11> */
.L_x_5593:
        /* <DEDUP_REMOVED lines=28> */
.L_x_5595:
[----:B------:R-:W-:Y:S05]  /*1d540*/  BSYNC B6 ;  /* 0x0000000000067941 */ /* 0x000fea0003800000 */
.L_x_5594:
        /* <DEDUP_REMOVED lines=193> */
.L_x_5733:
        /* <DEDUP_REMOVED lines=26> */
.L_x_5598:
[----:B------:R-:W-:Y:S05]  /*1e300*/  BSYNC B0 ;  /* 0x0000000000007941 */ /* 0x000fea0003800000 */
.L_x_5597:
[----:B------:R-:W-:Y:S01]  /*1e310*/  NOP ;  /* 0x0000000000007918 */ /* 0x000fe20000000000 */
[----:B------:R-:W-:-:S13]  /*1e320*/  PLOP3.LUT P0, PT, PT, PT, PT, 0x80, 0x0 ;  /* 0x000000000000781c */ /* 0x000fda0003f0f070 */
.L_x_5599:
        /* <DEDUP_REMOVED lines=18> */
.L_x_5734:
[----:B------:R-:W-:Y:S05]  /*1e450*/  BSYNC B0 ;  /* 0x0000000000007941 */ /* 0x000fea0003800000 */
.L_x_5600:
[----:B------:R-:W2:Y:S02]  /*1e460*/  LDL R2, [R1+0x50] ;  /* 0x0000500001027983 */ /* 0x000ea40000100800 */
[----:B--2---:R-:W-:-:S13]  /*1e470*/  ISETP.NE.AND P0, PT, R2, 0x3, PT ;  /* 0x000000030200780c */ /* 0x004fda0003f05270 */
[----:B------:R-:W-:Y:S05]  /*1e480*/  @!P0 BRA `(.L_x_5602) ;  /* 0x0000000000048947 */ /* 0x000fea0003800000 */
[----:B------:R-:W-:Y:S01]  /*1e490*/  BPT.TRAP 0x1 ;  /* 0x000000040000795c */ /* 0x000fe20000300000 */
.L_x_5602:
[----:B-1----:R-:W-:Y:S01]  /*1e4a0*/  SHF.L.U32 R0, R28, 0x1f, RZ ;  /* 0x0000001f1c007819 */ /* 0x002fe200000006ff */
[----:B------:R-:W-:Y:S03]  /*1e4b0*/  BSSY B0, `(.L_x_5603) ;  /* 0x0000003000007945 */ /* 0x000fe60003800000 */
[----:B------:R-:W1:Y:S02]  /*1e4c0*/  SYNCS.PHASECHK.TRANS64.TRYWAIT P0, [R31+URZ+0x38860], R0 ;  /* 0x038860001f0075a7 */ /* 0x000e64000800017f */
[----:B-1----:R-:W-:Y:S05]  /*1e4d0*/  @!P0 BRA `(.L_x_5604) ;  /* 0x0000005400388947 */ /* 0x002fea0003800000 */
.L_x_5735:
[----:B------:R-:W-:Y:S05]  /*1e4e0*/  BSYNC B0 ;  /* 0x0000000000007941 */ /* 0x000fea0003800000 */
.L_x_5603:
        /* <DEDUP_REMOVED lines=111> */
.L_x_5745:
        /* <DEDUP_REMOVED lines=34> */
.L_x_5606:
        /* <DEDUP_REMOVED lines=11> */
.L_x_5607:
        /* <DEDUP_REMOVED lines=11> */
.L_x_5622:
        /* <DEDUP_REMOVED lines=42> */
.L_x_5610:
[----:B------:R-:W-:Y:S01]  /*1f200*/  IMAD R6, R25, 0x8, R23 ;  /* 0x0000000819067824 */ /* 0x000fe200078e0217 */
[----:B------:R-:W-:Y:S01]  /*1f210*/  SHF.L.U32 R21, R28, 0x1f, RZ ;  /* 0x0000001f1c157819 */ /* 0x000fe200000006ff */
[----:B------:R-:W-:Y:S01]  /*1f220*/  BSSY B1, `(.L_x_5611) ;  /* 0x0000004000017945 */ /* 0x000fe20003800000 */
[----:B------:R-:W-:Y:S02]  /*1f230*/  SHF.R.S32.HI R9, RZ, 0x1f, R5 ;  /* 0x0000001fff097819 */ /* 0x000fe40000011405 */
[----:B------:R-:W0:Y:S02]  /*1f240*/  SYNCS.PHASECHK.TRANS64.TRYWAIT P0, [R6+URZ+0x38840], R21 ;  /* 0x03884015060075a7 */ /* 0x000e24000800017f */
[----:B0-----:R-:W-:Y:S05]  /*1f250*/  @!P0 BRA `(.L_x_5612) ;  /* 0x0000005000148947 */ /* 0x001fea0003800000 */
.L_x_5746:
[----:B------:R-:W-:Y:S05]  /*1f260*/  BSYNC B1 ;  /* 0x0000000000017941 */ /* 0x000fea0003800000 */
.L_x_5611:
        /* <DEDUP_REMOVED lines=42> */
.L_x_5756:
        /* <DEDUP_REMOVED lines=8> */
.L_x_5614:
        /* <DEDUP_REMOVED lines=11> */
.L_x_5615:
[----:B------:R2:W-:Y:S01]  /*1f640*/  SYNCS.ARRIVE.TRANS64.A1T0 RZ, [R6+URZ+0x38830], RZ ;  /* 0x038830ff06ff79a7 */ /* 0x0005e2000810003f */
[----:B------:R-:W-:Y:S05]  /*1f650*/  @!P2 BRA `(.L_x_5616) ;  /* 0x000000000004a947 */ /* 0x000fea0003800000 */
[----:B------:R-:W-:Y:S01]  /*1f660*/  BPT.TRAP 0x1 ;  /* 0x000000040000795c */ /* 0x000fe20000300000 */
.L_x_5616:
[----:B------:R-:W3:Y:S01]  /*1f670*/  SYNCS.PHASECHK.TRANS64.TRYWAIT P0, [R6+URZ+0x38860], R21 ;  /* 0x03886015060075a7 */ /* 0x000ee2000800017f */
[----:B------:R-:W-:Y:S04]  /*1f680*/  BSSY B1, `(.L_x_5617) ;  /* 0x0000002000017945 */ /* 0x000fe80003800000 */
[----:B---3--:R-:W-:Y:S05]  /*1f690*/  @!P0 BRA `(.L_x_5618) ;  /* 0x0000005000348947 */ /* 0x008fea0003800000 */
.L_x_5757:
[----:B------:R-:W-:Y:S05]  /*1f6a0*/  BSYNC B1 ;  /* 0x0000000000017941 */ /* 0x000fea0003800000 */
.L_x_5617:
        /* <DEDUP_REMOVED lines=81> */
.L_x_5767:
        /* <DEDUP_REMOVED lines=25> */
.L_x_5620:
        /* <DEDUP_REMOVED lines=11> */
.L_x_5621:
[----:B------:R1:W-:Y:S01]  /*1fe00*/  SYNCS.ARRIVE.TRANS64.A1T0 RZ, [R6+URZ+0x38850], RZ ;  /* 0x038850ff06ff79a7 */ /* 0x0003e2000810003f */
[----:B------:R-:W-:Y:S05]  /*1fe10*/  @P3 BRA `(.L_x_5622) ;  /* 0xfffffff000503947 */ /* 0x000fea000383ffff */
.L_x_5609:
[----:B------:R-:W-:Y:S05]  /*1fe20*/  BSYNC B0 ;  /* 0x0000000000007941 */ /* 0x000fea0003800000 */
.L_x_5608:
        /* <DEDUP_REMOVED lines=21> */
.L_x_5624:
[----:B------:R-:W-:Y:S05]  /*1ff80*/  BSYNC B0 ;  /* 0x0000000000007941 */ /* 0x000fea0003800000 */
.L_x_5623:
[----:B------:R-:W-:-:S07]  /*1ff90*/  SEL R25, R25, RZ, P0 ;  /* 0x000000ff19197207 */ /* 0x000fce0000000000 */
.L_x_5577:
[----:B------:R-:W-:Y:S05]  /*1ffa0*/  BSYNC B7 ;  /* 0x0000000000077941 */ /* 0x000fea0003800000 */
.L_x_5575:
        /* <DEDUP_REMOVED lines=11> */
.L_x_5625:
        /* <DEDUP_REMOVED lines=26> */
[----:B------:R-:W1:Y:S02]  /*20200*/  SHFL.UP PT, R14, R5, 0x4, RZ ;  /* 0x04800000050e7989 */ /* 0x000e6400000e00ff */
[----:B-123--:R-:W-:-:S05]  /*20210*/  SEL R6, R14, RZ, P3 ;  /* 0x000000ff0e067207 */ /* 0x00efca0001800000 */
        /* <DEDUP_REMOVED lines=8> */
.L_x_5777:
[----:B------:R-:W-:Y:S02]  /*202a0*/  ULDC UR4, c[0x0][0xd38] ;  /* 0x00034e0000047ab9 */ /* 0x000fe40000000800 */
[----:B------:R-:W-:-:S04]  /*202b0*/  IMAD.U32 R4, RZ, RZ, UR4 ;  /* 0x00000004ff047e24 */ /* 0x000fc8000f8e00ff */
[----:B-1----:R-:W-:-:S04]  /*202c0*/  IMAD R5, R14, R4, RZ ;  /* 0x000000040e057224 */ /* 0x002fc800078e02ff */
[----:B------:R-:W-:-:S05]  /*202d0*/  IMAD.IADD R16, R16, 0x1, R5 ;  /* 0x0000000110107824 */ /* 0x000fca00078e0205 */
[----:B------:R-:W-:-:S13]  /*202e0*/  ISETP.GT.AND P6, PT, R16, R0, PT ;  /* 0x000000001000720c */ /* 0x000fda0003fc4270 */
[----:B------:R-:W-:Y:S05]  /*202f0*/  @P6 BRA `(.L_x_5628) ;  /* 0x00000000009c6947 */ /* 0x000fea0003800000 */
.L_x_5633:
        /* <DEDUP_REMOVED lines=14> */
.L_x_5631:
[----:B------:R-:W-:Y:S05]  /*203e0*/  BSYNC B0 ;  /* 0x0000000000007941 */ /* 0x000fea0003800000 */
.L_x_5630:
        /* <DEDUP_REMOVED lines=18> */
.L_x_5785:
[----:B------:R-:W-:Y:S02]  /*20510*/  ULDC UR4, c[0x0][0xd38] ;  /* 0x00034e0000047ab9 */ /* 0x000fe40000000800 */
[----:B------:R-:W-:-:S04]  /*20520*/  IMAD.U32 R4, RZ, RZ, UR4 ;  /* 0x00000004ff047e24 */ /* 0x000fc8000f8e00ff */
[----:B-1----:R-:W-:-:S04]  /*20530*/  IMAD R5, R14, R4, RZ ;  /* 0x000000040e057224 */ /* 0x002fc800078e02ff */
[----:B------:R-:W-:-:S05]  /*20540*/  IMAD.IADD R16, R5, 0x1, R16 ;  /* 0x0000000105107824 */ /* 0x000fca00078e0210 */
[----:B------:R-:W-:-:S13]  /*20550*/  ISETP.GT.AND P6, PT, R16, R0, PT ;  /* 0x000000001000720c */ /* 0x000fda0003fc4270 */
[----:B------:R-:W-:Y:S05]  /*20560*/  @!P6 BRA `(.L_x_5633) ;  /* 0xfffffffc0064e947 */ /* 0x000fea000383ffff */
.L_x_5628:
        /* <DEDUP_REMOVED lines=8> */
.L_x_5789:
[----:B------:R-:W-:Y:S01]  /*205f0*/  ISETP.NE.AND P0, PT, R6, RZ, PT ;  /* 0x000000ff0600720c */ /* 0x000fe20003f05270 */
[----:B------:R-:W-:-:S12]  /*20600*/  IMAD.MOV.U32 R6, RZ, RZ, RZ ;  /* 0x000000ffff067224 */ /* 0x000fd800078e00ff */
[----:B------:R-:W-:Y:S05]  /*20610*/  @!P0 BRA `(.L_x_5635) ;  /* 0x0000000000108947 */ /* 0x000fea0003800000 */
[----:B------:R-:W-:Y:S01]  /*20620*/  UMOV UR4, 0xffffffff ;  /* 0xffffffff00047882 */ /* 0x000fe20000000000 */
[----:B------:R-:W-:Y:S02]  /*20630*/  VIADD R12, R5, 0xffffffff ;  /* 0xffffffff050c7836 */ /* 0x000fe40000000000 */
[----:B------:R-:W-:Y:S05]  /*20640*/  BRA.DIV UR4, `(.L_x_5636) ;  /* 0x0000005204607947 */ /* 0x000fea000b800000 */
[----:B------:R3:W4:Y:S02]  /*20650*/  SHFL.IDX PT, R6, R3, R12, 0x1f ;  /* 0x00001f0c03067589 */ /* 0x00072400000e0000 */
.L_x_5635:
[----:B01-3--:R-:W0:Y:S01]  /*20660*/  LDC.64 R2, c[0x0][0xd90] ;  /* 0x00036400ff027b82 */ /* 0x00be220000000a00 */
[----:B------:R-:W-:-:S04]  /*20670*/  IMAD.IADD R19, R5, 0x1, R19 ;  /* 0x0000000105137824 */ /* 0x000fc800078e0213 */
[----:B0-----:R-:W-:-:S05]  /*20680*/  IMAD.WIDE R2, R19, 0x4, R2 ;  /* 0x0000000413027825 */ /* 0x001fca00078e0202 */
[----:B------:R0:W2:Y:S01]  /*20690*/  LDG.E R7, desc[UR40][R2.64] ;  /* 0x0000002802077981 */ /* 0x0000a2000c1e1900 */
[----:B----4-:R-:W-:-:S04]  /*206a0*/  IMAD R16, R6, R4, R16 ;  /* 0x0000000406107224 */ /* 0x010fc800078e0210 */
[----:B------:R-:W-:Y:S02]  /*206b0*/  IMAD.IADD R0, R0, 0x1, -R16 ;  /* 0x0000000100007824 */ /* 0x000fe400078e0a10 */
[----:B0-----:R-:W-:Y:S02]  /*206c0*/  IMAD.MOV.U32 R2, RZ, RZ, RZ ;  /* 0x000000ffff027224 */ /* 0x001fe400078e00ff */
[----:B--2---:R-:W-:-:S05]  /*206d0*/  IMAD R5, R17, R7, RZ ;  /* 0x0000000711057224 */ /* 0x004fca00078e02ff */
        /* <DEDUP_REMOVED lines=58> */
.L_x_5629:
[----:B------:R-:W-:Y:S01]  /*20a80*/  UMOV UR4, URZ ;  /* 0x0000003f00047c82 */ /* 0x000fe20008000000 */
[----:B------:R-:W-:Y:S01]  /*20a90*/  UMOV UR5, URZ ;  /* 0x0000003f00057c82 */ /* 0x000fe20008000000 */
[----:B------:R-:W-:Y:S01]  /*20aa0*/  ULDC UR6, c[0x0][0xd3c] ;  /* 0x00034f0000067ab9 */ /* 0x000fe20000000800 */
[----:B------:R-:W-:Y:S02]  /*20ab0*/  IMAD.MOV.U32 R16, RZ, RZ, R0 ;  /* 0x000000ffff107224 */ /* 0x000fe400078e0000 */
[----:B------:R-:W-:Y:S02]  /*20ac0*/  IMAD.U32 R17, RZ, RZ, UR4 ;  /* 0x00000004ff117e24 */ /* 0x000fe4000f8e00ff */
[----:B------:R-:W-:Y:S02]  /*20ad0*/  IMAD.U32 R18, RZ, RZ, UR5 ;  /* 0x00000005ff127e24 */ /* 0x000fe4000f8e00ff */
[----:B------:R-:W-:-:S07]  /*20ae0*/  IMAD.U32 R19, RZ, RZ, UR6 ;  /* 0x00000006ff137e24 */ /* 0x000fce000f8e00ff */
.L_x_5637:
        /* <DEDUP_REMOVED lines=10> */
.L_x_5626:
[----:B------:R-:W-:Y:S02]  /*20b90*/  ULDC UR4, c[0x0][0xd3c] ;  /* 0x00034f0000047ab9 */ /* 0x000fe40000000800 */
[----:B0-----:R-:W-:-:S13]  /*20ba0*/  ISETP.GE.AND P0, PT, R19, UR4, PT ;  /* 0x0000000413007c0c */ /* 0x001fda000bf06270 */
[----:B------:R-:W-:Y:S05]  /*20bb0*/  @!P0 BRA `(.L_x_5638) ;  /* 0xffffff8800f08947 */ /* 0x000fea000383ffff */
[----:B------:R-:W-:Y:S05]  /*20bc0*/  BSYNC B8 ;  /* 0x0000000000087941 */ /* 0x000fea0003800000 */
.L_x_5525:
        /* <DEDUP_REMOVED lines=12> */
.L_x_5792:
[----:B------:R-:W-:Y:S05]  /*20c90*/  BSYNC B0 ;  /* 0x0000000000007941 */ /* 0x000fea0003800000 */
.L_x_5639:
[----:B------:R-:W-:-:S03]  /*20ca0*/  UMOV UR4, 0xffffffff ;  /* 0xffffffff00047882 */ /* 0x000fc60000000000 */
[----:B------:R-:W-:Y:S05]  /*20cb0*/  BRA.DIV UR4, `(.L_x_5641) ;  /* 0x0000004e04007947 */ /* 0x000fea000b800000 */
[----:B0-----:R-:W0:Y:S02]  /*20cc0*/  S2R R0, SR_TID.X ;  /* 0x0000000000007919 */ /* 0x001e240000002100 */
[----:B0-----:R-:W-:-:S04]  /*20cd0*/  SHF.R.U32.HI R0, RZ, 0x5, R0 ;  /* 0x00000005ff007819 */ /* 0x001fc80000011600 */
[----:B------:R-:W-:-:S05]  /*20ce0*/  LOP3.LUT R0, R0, 0x3, RZ, 0xc0, !PT ;  /* 0x0000000300007812 */ /* 0x000fca00078ec0ff */
[----:B------:R0:W1:Y:S02]  /*20cf0*/  SHFL.IDX PT, R14, R0, RZ, 0x1f ;  /* 0x00001fff000e7589 */ /* 0x00006400000e0000 */
.L_x_5795:
[----:B-1----:R-:W-:-:S13]  /*20d00*/  ISETP.NE.AND P0, PT, R14, RZ, PT ;  /* 0x000000ff0e00720c */ /* 0x002fda0003f05270 */
[----:B------:R-:W-:Y:S05]  /*20d10*/  @P0 BRA `(.L_x_5376) ;  /* 0x0000000000880947 */ /* 0x000fea0003800000 */
[----:B------:R-:W-:-:S03]  /*20d20*/  UMOV UR4, 0xffffffff ;  /* 0xffffffff00047882 */ /* 0x000fc60000000000 */
[----:B------:R-:W-:Y:S05]  /*20d30*/  BRA.DIV UR4, `(.L_x_5642) ;  /* 0x0000004e04147947 */ /* 0x000fea000b800000 */
[----:B------:R-:W-:-:S13]  /*20d40*/  ELECT P6, URZ, PT ;  /* 0x00000000003f782f */ /* 0x000fda00038c0000 */
.L_x_5798:
[----:B------:R-:W-:Y:S05]  /*20d50*/  @!P6 BRA `(.L_x_5376) ;  /* 0x000000000078e947 */ /* 0x000fea0003800000 */
[----:B0-----:R-:W5:Y:S02]  /*20d60*/  LDL.LU R0, [R1+0x8] ;  /* 0x0000080001007983 */ /* 0x001f640000300800 */
[----:B-----5:R-:W-:-:S04]  /*20d70*/  LOP3.LUT R0, R0, 0x2, RZ, 0xfc, !PT ;  /* 0x0000000200007812 */ /* 0x020fc800078efcff */
[----:B------:R-:W-:-:S13]  /*20d80*/  ISETP.NE.AND P0, PT, R0, 0x3, PT ;  /* 0x000000030000780c */ /* 0x000fda0003f05270 */
[----:B------:R-:W-:Y:S05]  /*20d90*/  @!P0 BRA `(.L_x_5643) ;  /* 0x0000000000048947 */ /* 0x000fea0003800000 */
[----:B------:R-:W-:Y:S01]  /*20da0*/  BPT.TRAP 0x1 ;  /* 0x000000040000795c */ /* 0x000fe20000300000 */
.L_x_5643:
[C---:B------:R-:W-:Y:S01]  /*20db0*/  IMAD R5, R25.reuse, 0x8, R4 ;  /* 0x0000000819057824 */ /* 0x040fe200078e0204 */
[----:B------:R-:W-:Y:S01]  /*20dc0*/  SHF.L.U32 R0, R28, 0x1f, RZ ;  /* 0x0000001f1c007819 */ /* 0x000fe200000006ff */
[----:B------:R-:W-:-:S03]  /*20dd0*/  VIADD R25, R25, 0x1 ;  /* 0x0000000119197836 */ /* 0x000fc60000000000 */
[----:B------:R-:W0:Y:S02]  /*20de0*/  SYNCS.PHASECHK.TRANS64.TRYWAIT P1, [R5+URZ+0x38840], R0 ;  /* 0x03884000050075a7 */ /* 0x000e24000802017f */
[----:B------:R-:W-:-:S04]  /*20df0*/  ISETP.NE.AND P2, PT, R25, 0x2, PT ;  /* 0x000000021900780c */ /* 0x000fc80003f45270 */
[----:B------:R-:W-:Y:S01]  /*20e00*/  SEL R3, RZ, 0x1, P2 ;  /* 0x00000001ff037807 */ /* 0x000fe20001000000 */
[----:B0-----:R-:W-:Y:S08]  /*20e10*/  @!P1 BRA `(.L_x_5644) ;  /* 0x0000004800fc9947 */ /* 0x001ff00003800000 */
.L_x_5799:
[----:B------:R-:W-:Y:S02]  /*20e20*/  SEL R25, R25, RZ, P2 ;  /* 0x000000ff19197207 */ /* 0x000fe40001000000 */
[----:B------:R-:W-:Y:S01]  /*20e30*/  LOP3.LUT R2, R28, R3, RZ, 0x3c, !PT ;  /* 0x000000031c027212 */ /* 0x000fe200078e3cff */
[----:B------:R-:W-:Y:S06]  /*20e40*/  @!P0 BRA `(.L_x_5645) ;  /* 0x0000000000048947 */ /* 0x000fec0003800000 */
[----:B------:R-:W-:Y:S01]  /*20e50*/  BPT.TRAP 0x1 ;  /* 0x000000040000795c */ /* 0x000fe20000300000 */
.L_x_5645:
[----:B------:R-:W-:Y:S01]  /*20e60*/  IMAD R25, R25, 0x8, R4 ;  /* 0x0000000819197824 */ /* 0x000fe200078e0204 */
[----:B------:R-:W-:-:S04]  /*20e70*/  SHF.L.U32 R2, R2, 0x1f, RZ ;  /* 0x0000001f02027819 */ /* 0x000fc800000006ff */
[----:B------:R-:W1:Y:S02]  /*20e80*/  SYNCS.PHASECHK.TRANS64.TRYWAIT P1, [R25+URZ+0x38840], R2 ;  /* 0x03884002190075a7 */ /* 0x000e64000802017f */
[----:B-1----:R-:W-:Y:S05]  /*20e90*/  @!P1 BRA `(.L_x_5646) ;  /* 0x0000004800f09947 */ /* 0x002fea0003800000 */
.L_x_5800:
[----:B------:R-:W-:Y:S05]  /*20ea0*/  @!P0 BRA `(.L_x_5647) ;  /* 0x0000000000048947 */ /* 0x000fea0003800000 */
[----:B------:R-:W-:Y:S01]  /*20eb0*/  BPT.TRAP 0x1 ;  /* 0x000000040000795c */ /* 0x000fe20000300000 */
.L_x_5647:
[----:B------:R-:W5:Y:S02]  /*20ec0*/  SYNCS.PHASECHK.TRANS64.TRYWAIT P1, [R5+URZ+0x38860], R0 ;  /* 0x03886000050075a7 */ /* 0x000f64000802017f */
[----:B-----5:R-:W-:Y:S05]  /*20ed0*/  @!P1 BRA `(.L_x_5648) ;  /* 0x0000004800f49947 */ /* 0x020fea0003800000 */
.L_x_5801:
[----:B------:R-:W-:Y:S05]  /*20ee0*/  @!P0 BRA `(.L_x_5649) ;  /* 0x0000000000048947 */ /* 0x000fea0003800000 */
[----:B------:R-:W-:Y:S01]  /*20ef0*/  BPT.TRAP 0x1 ;  /* 0x000000040000795c */ /* 0x000fe20000300000 */
.L_x_5649:
[----:B------:R0:W0:Y:S02]  /*20f00*/  SYNCS.PHASECHK.TRANS64.TRYWAIT P0, [R25+URZ+0x38860], R2 ;  /* 0x03886002190075a7 */ /* 0x000024000800017f */
[----:B0-----:R-:W-:Y:S05]  /*20f10*/  @!P0 NANOSLEEP.SYNCS 0x989680 ;  /* 0x009896800000895d */ /* 0x001fea0003900000 */
[----:B------:R-:W0:Y:S02]  /*20f20*/  @!P0 SYNCS.PHASECHK.TRANS64 P0, [R25+URZ+0x38860], R2 ;  /* 0x03886002190085a7 */ /* 0x000e24000800007f */
[----:B0-----:R-:W-:Y:S05]  /*20f30*/  @!P0 BRA `(.L_x_5649) ;  /* 0xfffffffc00f08947 */ /* 0x001fea000383ffff */
.L_x_5376:
[----:B------:R-:W-:Y:S05]  /*20f40*/  BSYNC B9 ;  /* 0x0000000000097941 */ /* 0x000fea0003800000 */
.L_x_5373:
[----:B------:R-:W-:Y:S05]  /*20f50*/  EXIT ;  /* 0x000000000000794d */ /* 0x000fea0003800000 */
.L_x_5392:
[----:B0-----:R0:W1:Y:S02]  /*20f60*/  SYNCS.PHASECHK.TRANS64.TRYWAIT P6, [R61+URZ+0x38890], R70 ;  /* 0x038890463d0075a7 */ /* 0x00106400080c017f */
[----:B-1----:R-:W-:Y:S05]  /*20f70*/  @!P6 NANOSLEEP.SYNCS 0x989680 ;  /* 0x009896800000e95d */ /* 0x002fea0003900000 */
[----:B------:R-:W1:Y:S02]  /*20f80*/  @!P6 SYNCS.PHASECHK.TRANS64 P6, [R61+URZ+0x38890], R70 ;  /* 0x038890463d00e5a7 */ /* 0x000e6400080c007f */
[----:B-1----:R-:W-:Y:S05]  /*20f90*/  @!P6 BRA `(.L_x_5392) ;  /* 0xfffffffc00f0e947 */ /* 0x002fea000383ffff */
[----:B------:R-:W-:Y:S05]  /*20fa0*/  BRA `(.L_x_5650) ;  /* 0xfffffe1c000c7947 */ /* 0x000fea000383ffff */
.L_x_5393:
        /* <DEDUP_REMOVED lines=8> */
.L_x_5652:
[----:B------:R-:W-:Y:S05]  /*21030*/  BSYNC B1 ;  /* 0x0000000000017941 */ /* 0x000fea0003800000 */
.L_x_5651:
        /* <DEDUP_REMOVED lines=8> */
.L_x_5653:
[----:B------:R-:W-:Y:S05]  /*210c0*/  BRA `(.L_x_5654) ;  /* 0xfffffe1800d87947 */ /* 0x000fea000383ffff */
.L_x_5403:
[----:B0-----:R0:W1:Y:S02]  /*210d0*/  SYNCS.PHASECHK.TRANS64.TRYWAIT P6, [R61+URZ+0x38890], R70 ;  /* 0x038890463d0075a7 */ /* 0x00106400080c017f */
[----:B-1----:R-:W-:Y:S05]  /*210e0*/  @!P6 NANOSLEEP.SYNCS 0x989680 ;  /* 0x009896800000e95d */ /* 0x002fea0003900000 */
[----:B------:R-:W1:Y:S02]  /*210f0*/  @!P6 SYNCS.PHASECHK.TRANS64 P6, [R61+URZ+0x38890], R70 ;  /* 0x038890463d00e5a7 */ /* 0x000e6400080c007f */
[----:B-1----:R-:W-:Y:S05]  /*21100*/  @!P6 BRA `(.L_x_5403) ;  /* 0xfffffffc00f0e947 */ /* 0x002fea000383ffff */
[----:B------:R-:W-:Y:S05]  /*21110*/  BRA `(.L_x_5655) ;  /* 0xfffffe2400507947 */ /* 0x000fea000383ffff */
.L_x_5404:
        /* <DEDUP_REMOVED lines=8> */
.L_x_5657:
[----:B------:R-:W-:Y:S05]  /*211a0*/  BSYNC B1 ;  /* 0x0000000000017941 */ /* 0x000fea0003800000 */
.L_x_5656:
        /* <DEDUP_REMOVED lines=8> */
.L_x_5658:
[----:B------:R-:W-:Y:S01]  /*21230*/  IMAD.MOV.U32 R68, RZ, RZ, R14 ;  /* 0x000000ffff447224 */ /* 0x000fe200078e000e */
[----:B------:R-:W-:Y:S06]  /*21240*/  BRA `(.L_x_5659) ;  /* 0xfffffe2400187947 */ /* 0x000fec000383ffff */
.L_x_5409:
[----:B0-----:R0:W1:Y:S02]  /*21250*/  SYNCS.PHASECHK.TRANS64.TRYWAIT P0, [R61+URZ+0x38890], R70 ;  /* 0x038890463d0075a7 */ /* 0x001064000800017f */
[----:B-1----:R-:W-:Y:S05]  /*21260*/  @!P0 NANOSLEEP.SYNCS 0x989680 ;  /* 0x009896800000895d */ /* 0x002fea0003900000 */
[----:B------:R-:W1:Y:S02]  /*21270*/  @!P0 SYNCS.PHASECHK.TRANS64 P0, [R61+URZ+0x38890], R70 ;  /* 0x038890463d0085a7 */ /* 0x000e64000800007f */
[----:B-1----:R-:W-:Y:S05]  /*21280*/  @!P0 BRA `(.L_x_5409) ;  /* 0xfffffffc00f08947 */ /* 0x002fea000383ffff */
[----:B------:R-:W-:Y:S05]  /*21290*/  BRA `(.L_x_5660) ;  /* 0xfffffe2c002c7947 */ /* 0x000fea000383ffff */
.L_x_5410:
[----:B------:R-:W-:Y:S01]  /*212a0*/  BSSY B1, `(.L_x_5661) ;  /* 0x0000007000017945 */ /* 0x000fe20003800000 */
[----:B------:R-:W-:Y:S02]  /*212b0*/  IMAD.MOV.U32 R12, RZ, RZ, RZ ;  /* 0x000000ffff0c7224 */ /* 0x000fe400078e00ff */
[----:B------:R-:W-:Y:S02]  /*212c0*/  IMAD.MOV.U32 R11, RZ, RZ, 0x1c1f ;  /* 0x00001c1fff0b7424 */ /* 0x000fe400078e00ff */
[----:B------:R-:W-:-:S07]  /*212d0*/  IMAD.MOV.U32 R15, RZ, RZ, -0x1 ;  /* 0xffffffffff0f7424 */ /* 0x000fce00078e00ff */
[----:B0-----:R-:W-:Y:S05]  /*212e0*/  WARPSYNC.COLLECTIVE R15, `(.L_x_5662) ;  /* 0x000000000f087348 */ /* 0x001fea0003c00000 */
[----:B------:R1:W2:Y:S02]  /*212f0*/  SHFL.IDX P6, R14, R13, R12, R11 ;  /* 0x0000000c0d0e7389 */ /* 0x0002a400000c000b */
[----:B012---:R-:W-:Y:S01]  /*21300*/  ENDCOLLECTIVE ;  /* 0x000000000000791b */ /* 0x007fe20003800000 */
.L_x_5662:
[----:B------:R-:W-:Y:S05]  /*21310*/  BSYNC B1 ;  /* 0x0000000000017941 */ /* 0x000fea0003800000 */
.L_x_5661:
        /* <DEDUP_REMOVED lines=8> */
.L_x_5663:
[----:B------:R-:W-:Y:S05]  /*213a0*/  BRA `(.L_x_5664) ;  /* 0xfffffe2c00547947 */ /* 0x000fea000383ffff */
.L_x_5414:
[----:B---3--:R3:W4:Y:S02]  /*213b0*/  SYNCS.PHASECHK.TRANS64.TRYWAIT P5, [R61+URZ+0x388b0], R70 ;  /* 0x0388b0463d0075a7 */ /* 0x00872400080a017f */
[----:B----4-:R-:W-:Y:S05]  /*213c0*/  @!P5 NANOSLEEP.SYNCS 0x989680 ;  /* 0x009896800000d95d */ /* 0x010fea0003900000 */
[----:B------:R-:W4:Y:S02]  /*213d0*/  @!P5 SYNCS.PHASECHK.TRANS64 P5, [R61+URZ+0x388b0], R70 ;  /* 0x0388b0463d00d5a7 */ /* 0x000f2400080a007f */
[----:B----4-:R-:W-:Y:S05]  /*213e0*/  @!P5 BRA `(.L_x_5414) ;  /* 0xfffffffc00f0d947 */ /* 0x010fea000383ffff */
[----:B------:R-:W-:Y:S05]  /*213f0*/  BRA `(.L_x_5665) ;  /* 0xfffffe2c00e07947 */ /* 0x000fea000383ffff */
.L_x_5439:
        /* <DEDUP_REMOVED lines=8> */
.L_x_5667:
[----:B------:R-:W-:Y:S05]  /*21480*/  BSYNC B1 ;  /* 0x0000000000017941 */ /* 0x000fea0003800000 */
.L_x_5666:
        /* <DEDUP_REMOVED lines=8> */
.L_x_5668:
[----:B------:R-:W-:Y:S02]  /*21510*/  IMAD.MOV.U32 R13, RZ, RZ, R7 ;  /* 0x000000ffff0d7224 */ /* 0x000fe400078e0007 */
[----:B------:R-:W-:-:S07]  /*21520*/  IMAD.MOV.U32 R2, RZ, RZ, R14 ;  /* 0x000000ffff027224 */ /* 0x000fce00078e000e */
[----:B------:R-:W-:Y:S05]  /*21530*/  WARPSYNC.COLLECTIVE R15, `(.L_x_5669) ;  /* 0x000000000f087348 */ /* 0x000fea0003c00000 */
[----:B------:R0:W1:Y:S02]  /*21540*/  SHFL.IDX P6, R14, R13, R12, R11 ;  /* 0x0000000c0d0e7389 */ /* 0x00006400000c000b */
[----:B01----:R-:W-:Y:S01]  /*21550*/  ENDCOLLECTIVE ;  /* 0x000000000000791b */ /* 0x003fe20003800000 */
.L_x_5669:
[----:B------:R-:W-:Y:S02]  /*21560*/  IMAD.MOV.U32 R13, RZ, RZ, R4 ;  /* 0x000000ffff0d7224 */ /* 0x000fe400078e0004 */
[----:B------:R-:W-:-:S07]  /*21570*/  IMAD.MOV.U32 R5, RZ, RZ, R14 ;  /* 0x000000ffff057224 */ /* 0x000fce00078e000e */
[----:B------:R-:W-:Y:S05]  /*21580*/  WARPSYNC.COLLECTIVE R15, `(.L_x_5670) ;  /* 0x000000000f087348 */ /* 0x000fea0003c00000 */
[----:B------:R0:W1:Y:S02]  /*21590*/  SHFL.IDX P6, R14, R13, R12, R11 ;  /* 0x0000000c0d0e7389 */ /* 0x00006400000c000b */
[----:B01----:R-:W-:Y:S01]  /*215a0*/  ENDCOLLECTIVE ;  /* 0x000000000000791b */ /* 0x003fe20003800000 */
.L_x_5670:
[----:B------:R-:W-:Y:S05]  /*215b0*/  BRA `(.L_x_5671) ;  /* 0xfffffe6000ec7947 */ /* 0x000fea000383ffff */
.L_x_5442:
        /* <DEDUP_REMOVED lines=8> */
.L_x_5673:
[----:B------:R-:W-:Y:S05]  /*21640*/  BSYNC B1 ;  /* 0x0000000000017941 */ /* 0x000fea0003800000 */
.L_x_5672:
        /* <DEDUP_REMOVED lines=8> */
.L_x_5674:
[----:B------:R-:W-:Y:S02]  /*216d0*/  IMAD.MOV.U32 R13, RZ, RZ, R7 ;  /* 0x000000ffff0d7224 */ /* 0x000fe400078e0007 */
[----:B------:R-:W-:-:S07]  /*216e0*/  IMAD.MOV.U32 R2, RZ, RZ, R14 ;  /* 0x000000ffff027224 */ /* 0x000fce00078e000e */
[----:B------:R-:W-:Y:S05]  /*216f0*/  WARPSYNC.COLLECTIVE R15, `(.L_x_5675) ;  /* 0x000000000f087348 */ /* 0x000fea0003c00000 */
[----:B------:R0:W1:Y:S02]  /*21700*/  SHFL.IDX P6, R14, R13, R12, R11 ;  /* 0x0000000c0d0e7389 */ /* 0x00006400000c000b */
[----:B01----:R-:W-:Y:S01]  /*21710*/  ENDCOLLECTIVE ;  /* 0x000000000000791b */ /* 0x003fe20003800000 */
.L_x_5675:
[----:B------:R-:W-:Y:S02]  /*21720*/  IMAD.MOV.U32 R13, RZ, RZ, R4 ;  /* 0x000000ffff0d7224 */ /* 0x000fe400078e0004 */
[----:B------:R-:W-:-:S07]  /*21730*/  IMAD.MOV.U32 R5, RZ, RZ, R14 ;  /* 0x000000ffff057224 */ /* 0x000fce00078e000e */
[----:B------:R-:W-:Y:S05]  /*21740*/  WARPSYNC.COLLECTIVE R15, `(.L_x_5676) ;  /* 0x000000000f087348 */ /* 0x000fea0003c00000 */
[----:B------:R0:W1:Y:S02]  /*21750*/  SHFL.IDX P6, R14, R13, R12, R11 ;  /* 0x0000000c0d0e7389 */ /* 0x00006400000c000b */
[----:B01----:R-:W-:Y:S01]  /*21760*/  ENDCOLLECTIVE ;  /* 0x000000000000791b */ /* 0x003fe20003800000 */
.L_x_5676:
[----:B------:R-:W-:Y:S01]  /*21770*/  IMAD.MOV.U32 R4, RZ, RZ, R14 ;  /* 0x000000ffff047224 */ /* 0x000fe200078e000e */
[----:B------:R-:W-:Y:S06]  /*21780*/  BRA `(.L_x_5677) ;  /* 0xfffffe6400447947 */ /* 0x000fec000383ffff */
.L_x_5446:
[----:B0-----:R0:W1:Y:S02]  /*21790*/  SYNCS.PHASECHK.TRANS64.TRYWAIT P0, [R18+URZ+0x38800], R35 ;  /* 0x03880023120075a7 */ /* 0x001064000800017f */
[----:B-1----:R-:W-:Y:S05]  /*217a0*/  @!P0 NANOSLEEP.SYNCS 0x989680 ;  /* 0x009896800000895d */ /* 0x002fea0003900000 */
[----:B------:R-:W1:Y:S02]  /*217b0*/  @!P0 SYNCS.PHASECHK.TRANS64 P0, [R18+URZ+0x38800], R35 ;  /* 0x03880023120085a7 */ /* 0x000e64000800007f */
[----:B-1----:R-:W-:Y:S05]  /*217c0*/  @!P0 BRA `(.L_x_5446) ;  /* 0xfffffffc00f08947 */ /* 0x002fea000383ffff */
[----:B------:R-:W-:Y:S05]  /*217d0*/  BRA `(.L_x_5678) ;  /* 0xfffffe6800387947 */ /* 0x000fea000383ffff */
.L_x_5454:
        /* <DEDUP_REMOVED lines=9> */
.L_x_5680:
[----:B------:R-:W-:Y:S05]  /*21870*/  BSYNC B1 ;  /* 0x0000000000017941 */ /* 0x000fea0003800000 */
.L_x_5679:
        /* <DEDUP_REMOVED lines=10> */
.L_x_5681:
        /* <DEDUP_REMOVED lines=8> */
.L_x_5682:
[----:B------:R-:W-:-:S05]  /*219a0*/  @!P1 IADD3 R2, P2, R2, R7, RZ ;  /* 0x0000000702029210 */ /* 0x000fca0007f5e0ff */
[----:B------:R-:W-:Y:S02]  /*219b0*/  @!P1 IMAD.X R5, R0, 0x1, R4, P2 ;  /* 0x0000000100059824 */ /* 0x000fe400010e0604 */
[----:B------:R-:W-:Y:S02]  /*219c0*/  @!P1 IMAD.MOV.U32 R8, RZ, RZ, R2 ;  /* 0x000000ffff089224 */ /* 0x000fe400078e0002 */
[----:B------:R-:W-:Y:S02]  /*219d0*/  @!P1 IMAD.MOV.U32 R9, RZ, RZ, R5 ;  /* 0x000000ffff099224 */ /* 0x000fe400078e0005 */
[----:B------:R-:W-:Y:S02]  /*219e0*/  IMAD.MOV.U32 R13, RZ, RZ, R27 ;  /* 0x000000ffff0d7224 */ /* 0x000fe400078e001b */
[----:B------:R-:W-:-:S07]  /*219f0*/  IMAD.MOV.U32 R3, RZ, RZ, R14 ;  /* 0x000000ffff037224 */ /* 0x000fce00078e000e */
[----:B------:R-:W-:Y:S05]  /*21a00*/  WARPSYNC.COLLECTIVE R15, `(.L_x_5683) ;  /* 0x000000000f087348 */ /* 0x000fea0003c00000 */
[----:B------:R0:W1:Y:S02]  /*21a10*/  SHFL.IDX P6, R14, R13, R12, R11 ;  /* 0x0000000c0d0e7389 */ /* 0x00006400000c000b */
[----:B01----:R-:W-:Y:S01]  /*21a20*/  ENDCOLLECTIVE ;  /* 0x000000000000791b */ /* 0x003fe20003800000 */
.L_x_5683:
        /* <DEDUP_REMOVED lines=9> */
[----:B------:R-:W-:Y:S01]  /*21ac0*/  CS2R R20, SRZ ;  /* 0x0000000000147805 */ /* 0x000fe2000001ff00 */
[----:B0-----:R-:W-:Y:S02]  /*21ad0*/  IMAD.MOV.U32 R15, RZ, RZ, -0x1 ;  /* 0xffffffffff0f7424 */ /* 0x001fe400078e00ff */
[----:B--2---:R-:W-:Y:S02]  /*21ae0*/  @!P1 IMAD.MOV.U32 R31, RZ, RZ, R11 ;  /* 0x000000ffff1f9224 */ /* 0x004fe400078e000b */
[----:B------:R-:W-:-:S02]  /*21af0*/  IMAD.MOV.U32 R11, RZ, RZ, 0x1c1f ;  /* 0x00001c1fff0b7424 */ /* 0x000fc400078e00ff */
[----:B------:R-:W-:Y:S02]  /*21b00*/  @!P1 IMAD.MOV.U32 R28, RZ, RZ, R8 ;  /* 0x000000ffff1c9224 */ /* 0x000fe400078e0008 */
[----:B------:R-:W-:-:S07]  /*21b10*/  @!P1 IMAD.MOV.U32 R29, RZ, RZ, R9 ;  /* 0x000000ffff1d9224 */ /* 0x000fce00078e0009 */
[----:B-----5:R-:W-:Y:S05]  /*21b20*/  WARPSYNC.COLLECTIVE R15, `(.L_x_5684) ;  /* 0x000000000f087348 */ /* 0x020fea0003c00000 */
[----:B------:R0:W1:Y:S02]  /*21b30*/  SHFL.IDX P6, R14, R13, R12, R11 ;  /* 0x0000000c0d0e7389 */ /* 0x00006400000c000b */
[----:B01---5:R-:W-:Y:S01]  /*21b40*/  ENDCOLLECTIVE ;  /* 0x000000000000791b */ /* 0x023fe20003800000 */
.L_x_5684:
[----:B------:R-:W-:Y:S02]  /*21b50*/  IMAD.MOV.U32 R0, RZ, RZ, R28 ;  /* 0x000000ffff007224 */ /* 0x000fe400078e001c */
[----:B------:R-:W-:Y:S02]  /*21b60*/  IMAD.MOV.U32 R2, RZ, RZ, R29 ;  /* 0x000000ffff027224 */ /* 0x000fe400078e001d */
[----:B------:R-:W-:Y:S01]  /*21b70*/  @!P1 IMAD.MOV.U32 R30, RZ, RZ, R10 ;  /* 0x000000ffff1e9224 */ /* 0x000fe200078e000a */
[----:B------:R-:W-:Y:S01]  /*21b80*/  PRMT R41, R0, 0x7610, R41 ;  /* 0x0000761000297816 */ /* 0x000fe20000000029 */
[----:B------:R-:W-:Y:S01]  /*21b90*/  IMAD.MOV.U32 R8, RZ, RZ, R31 ;  /* 0x000000ffff087224 */ /* 0x000fe200078e001f */
[----:B------:R-:W-:Y:S01]  /*21ba0*/  PRMT R32, R32, 0x5410, R2 ;  /* 0x0000541020207816 */ /* 0x000fe20000000002 */
[----:B------:R-:W-:Y:S01]  /*21bb0*/  IMAD.MOV.U32 R0, RZ, RZ, R30 ;  /* 0x000000ffff007224 */ /* 0x000fe200078e001e */
[----:B------:R-:W-:Y:S02]  /*21bc0*/  CS2R R2, SRZ ;  /* 0x0000000000027805 */ /* 0x000fe4000001ff00 */
[----:B------:R-:W-:Y:S01]  /*21bd0*/  PRMT R34, R8, 0x7610, R34 ;  /* 0x0000761008227816 */ /* 0x000fe20000000022 */
[----:B------:R-:W-:Y:S01]  /*21be0*/  IMAD.MOV.U32 R13, RZ, RZ, R25 ;  /* 0x000000ffff0d7224 */ /* 0x000fe200078e0019 */
[----:B------:R-:W-:Y:S01]  /*21bf0*/  PRMT R32, R0, 0x7610, R32 ;  /* 0x0000761000207816 */ /* 0x000fe20000000020 */
[----:B------:R-:W-:-:S02]  /*21c00*/  @!P1 IMAD.MOV.U32 R20, RZ, RZ, R4 ;  /* 0x000000ffff149224 */ /* 0x000fc400078e0004 */
[----:B------:R-:W-:Y:S02]  /*21c10*/  @!P1 IMAD.MOV.U32 R21, RZ, RZ, R5 ;  /* 0x000000ffff159224 */ /* 0x000fe400078e0005 */
[----:B------:R-:W-:Y:S02]  /*21c20*/  @!P1 IMAD.MOV.U32 R2, RZ, RZ, R6 ;  /* 0x000000ffff029224 */ /* 0x000fe400078e0006 */
[----:B------:R-:W-:Y:S02]  /*21c30*/  @!P1 IMAD.MOV.U32 R3, RZ, RZ, R7 ;  /* 0x000000ffff039224 */ /* 0x000fe400078e0007 */
[----:B------:R-:W-:-:S07]  /*21c40*/  IMAD.MOV.U32 R24, RZ, RZ, R14 ;  /* 0x000000ffff187224 */ /* 0x000fce00078e000e */
[----:B------:R-:W-:Y:S05]  /*21c50*/  WARPSYNC.COLLECTIVE R15, `(.L_x_5685) ;  /* 0x000000000f087348 */ /* 0x000fea0003c00000 */
[----:B------:R0:W1:Y:S02]  /*21c60*/  SHFL.IDX P6, R14, R13, R12, R11 ;  /* 0x0000000c0d0e7389 */ /* 0x00006400000c000b */
[----:B01----:R-:W-:Y:S01]  /*21c70*/  ENDCOLLECTIVE ;  /* 0x000000000000791b */ /* 0x003fe20003800000 */
.L_x_5685:
        /* <DEDUP_REMOVED lines=13> */
.L_x_5686:
[----:B------:R-:W-:Y:S02]  /*21d50*/  IMAD.MOV.U32 R13, RZ, RZ, R27 ;  /* 0x000000ffff0d7224 */ /* 0x000fe400078e001b */
[----:B------:R-:W-:-:S07]  /*21d60*/  IMAD.MOV.U32 R26, RZ, RZ, R14 ;  /* 0x000000ffff1a7224 */ /* 0x000fce00078e000e */
[----:B------:R-:W-:Y:S05]  /*21d70*/  WARPSYNC.COLLECTIVE R15, `(.L_x_5687) ;  /* 0x000000000f087348 */ /* 0x000fea0003c00000 */
[----:B------:R0:W1:Y:S02]  /*21d80*/  SHFL.IDX P6, R14, R13, R12, R11 ;  /* 0x0000000c0d0e7389 */ /* 0x00006400000c000b */
[----:B01----:R-:W-:Y:S01]  /*21d90*/  ENDCOLLECTIVE ;  /* 0x000000000000791b */ /* 0x003fe20003800000 */
.L_x_5687:
[----:B------:R-:W-:Y:S05]  /*21da0*/  BRA `(.L_x_5688) ;  /* 0xfffffe7400607947 */ /* 0x000fea000383ffff */
.L_x_5458:
[----:B0-----:R0:W1:Y:S02]  /*21db0*/  SYNCS.PHASECHK.TRANS64.TRYWAIT P1, [R18+URZ+0x38800], R13 ;  /* 0x0388000d120075a7 */ /* 0x001064000802017f */
[----:B-1----:R-:W-:Y:S05]  /*21dc0*/  @!P1 NANOSLEEP.SYNCS 0x989680 ;  /* 0x009896800000995d */ /* 0x002fea0003900000 */
[----:B------:R-:W1:Y:S02]  /*21dd0*/  @!P1 SYNCS.PHASECHK.TRANS64 P1, [R18+URZ+0x38800], R13 ;  /* 0x0388000d120095a7 */ /* 0x000e64000802007f */
[----:B-1----:R-:W-:Y:S05]  /*21de0*/  @!P1 BRA `(.L_x_5458) ;  /* 0xfffffffc00f09947 */ /* 0x002fea000383ffff */
[----:B------:R-:W-:Y:S05]  /*21df0*/  BRA `(.L_x_5689) ;  /* 0xfffffe7800007947 */ /* 0x000fea000383ffff */
.L_x_5464:
[----:B0-----:R0:W2:Y:S02]  /*21e00*/  SYNCS.PHASECHK.TRANS64.TRYWAIT P1, [R15+URZ+0x38830], R12 ;  /* 0x0388300c0f0075a7 */ /* 0x0010a4000802017f */
[----:B--2---:R-:W-:Y:S05]  /*21e10*/  @!P1 NANOSLEEP.SYNCS 0x989680 ;  /* 0x009896800000995d */ /* 0x004fea0003900000 */
[----:B------:R-:W2:Y:S02]  /*21e20*/  @!P1 SYNCS.PHASECHK.TRANS64 P1, [R15+URZ+0x38830], R12 ;  /* 0x0388300c0f0095a7 */ /* 0x000ea4000802007f */
[----:B--2---:R-:W-:Y:S05]  /*21e30*/  @!P1 BRA `(.L_x_5464) ;  /* 0xfffffffc00f09947 */ /* 0x004fea000383ffff */
[----:B------:R-:W-:Y:S05]  /*21e40*/  BRA `(.L_x_5463) ;  /* 0xfffffe8400d07947 */ /* 0x000fea000383ffff */
.L_x_5466:
[----:B--2---:R2:W3:Y:S02]  /*21e50*/  SYNCS.PHASECHK.TRANS64.TRYWAIT P1, [R18+URZ+0x38810], R3 ;  /* 0x03881003120075a7 */ /* 0x0044e4000802017f */
[----:B---3--:R-:W-:Y:S05]  /*21e60*/  @!P1 NANOSLEEP.SYNCS 0x989680 ;  /* 0x009896800000995d */ /* 0x008fea0003900000 */
[----:B------:R-:W3:Y:S02]  /*21e70*/  @!P1 SYNCS.PHASECHK.TRANS64 P1, [R18+URZ+0x38810], R3 ;  /* 0x03881003120095a7 */ /* 0x000ee4000802007f */
[----:B---3--:R-:W-:Y:S05]  /*21e80*/  @!P1 BRA `(.L_x_5466) ;  /* 0xfffffffc00f09947 */ /* 0x008fea000383ffff */
[----:B------:R-:W-:Y:S05]  /*21e90*/  BRA `(.L_x_5690) ;  /* 0xfffffe8800807947 */ /* 0x000fea000383ffff */
.L_x_5470:
[----:B----4-:R4:W0:Y:S02]  /*21ea0*/  SYNCS.PHASECHK.TRANS64.TRYWAIT P1, [R15+URZ+0x38850], R12 ;  /* 0x0388500c0f0075a7 */ /* 0x010824000802017f */
[----:B0-----:R-:W-:Y:S05]  /*21eb0*/  @!P1 NANOSLEEP.SYNCS 0x989680 ;  /* 0x009896800000995d */ /* 0x001fea0003900000 */
[----:B------:R-:W0:Y:S02]  /*21ec0*/  @!P1 SYNCS.PHASECHK.TRANS64 P1, [R15+URZ+0x38850], R12 ;  /* 0x0388500c0f0095a7 */ /* 0x000e24000802007f */
[----:B0-----:R-:W-:Y:S05]  /*21ed0*/  @!P1 BRA `(.L_x_5470) ;  /* 0xfffffffc00f09947 */ /* 0x001fea000383ffff */
[----:B------:R-:W-:Y:S05]  /*21ee0*/  BRA `(.L_x_5469) ;  /* 0xfffffe88009c7947 */ /* 0x000fea000383ffff */
.L_x_5479:
[----:B-1----:R1:W2:Y:S02]  /*21ef0*/  SYNCS.PHASECHK.TRANS64.TRYWAIT P1, [R20+URZ+0x38830], R13 ;  /* 0x0388300d140075a7 */ /* 0x0022a4000802017f */
[----:B--2---:R-:W-:Y:S05]  /*21f00*/  @!P1 NANOSLEEP.SYNCS 0x989680 ;  /* 0x009896800000995d */ /* 0x004fea0003900000 */
[----:B------:R-:W2:Y:S02]  /*21f10*/  @!P1 SYNCS.PHASECHK.TRANS64 P1, [R20+URZ+0x38830], R13 ;  /* 0x0388300d140095a7 */ /* 0x000ea4000802007f */
[----:B--2---:R-:W-:Y:S05]  /*21f20*/  @!P1 BRA `(.L_x_5479) ;  /* 0xfffffffc00f09947 */ /* 0x004fea000383ffff */
[----:B------:R-:W-:Y:S05]  /*21f30*/  BRA `(.L_x_5478) ;  /* 0xfffffeb800f07947 */ /* 0x000fea000383ffff */
.L_x_5484:
[----:B---3--:R3:W4:Y:S02]  /*21f40*/  SYNCS.PHASECHK.TRANS64.TRYWAIT P1, [R20+URZ+0x38850], R13 ;  /* 0x0388500d140075a7 */ /* 0x008724000802017f */
[----:B----4-:R-:W-:Y:S05]  /*21f50*/  @!P1 NANOSLEEP.SYNCS 0x989680 ;  /* 0x009896800000995d */ /* 0x010fea0003900000 */
[----:B------:R-:W4:Y:S02]  /*21f60*/  @!P1 SYNCS.PHASECHK.TRANS64 P1, [R20+URZ+0x38850], R13 ;  /* 0x0388500d140095a7 */ /* 0x000f24000802007f */
[----:B----4-:R-:W-:Y:S05]  /*21f70*/  @!P1 BRA `(.L_x_5484) ;  /* 0xfffffffc00f09947 */ /* 0x010fea000383ffff */
[----:B------:R-:W-:Y:S05]  /*21f80*/  BRA `(.L_x_5483) ;  /* 0xfffffebc008c7947 */ /* 0x000fea000383ffff */
.L_x_5494:
[----:B-1----:R1:W2:Y:S02]  /*21f90*/  SYNCS.PHASECHK.TRANS64.TRYWAIT P1, [R20+URZ+0x38830], R13 ;  /* 0x0388300d140075a7 */ /* 0x0022a4000802017f */
[----:B--2---:R-:W-:Y:S05]  /*21fa0*/  @!P1 NANOSLEEP.SYNCS 0x989680 ;  /* 0x009896800000995d */ /* 0x004fea0003900000 */
[----:B------:R-:W2:Y:S02]  /*21fb0*/  @!P1 SYNCS.PHASECHK.TRANS64 P1, [R20+URZ+0x38830], R13 ;  /* 0x0388300d140095a7 */ /* 0x000ea4000802007f */
[----:B--2---:R-:W-:Y:S05]  /*21fc0*/  @!P1 BRA `(.L_x_5494) ;  /* 0xfffffffc00f09947 */ /* 0x004fea000383ffff */
[----:B------:R-:W-:Y:S05]  /*21fd0*/  BRA `(.L_x_5493) ;  /* 0xfffffef400d47947 */ /* 0x000fea000383ffff */
.L_x_5499:
[----:B---3--:R3:W4:Y:S02]  /*21fe0*/  SYNCS.PHASECHK.TRANS64.TRYWAIT P1, [R20+URZ+0x38850], R13 ;  /* 0x0388500d140075a7 */ /* 0x008724000802017f */
[----:B----4-:R-:W-:Y:S05]  /*21ff0*/  @!P1 NANOSLEEP.SYNCS 0x989680 ;  /* 0x009896800000995d */ /* 0x010fea0003900000 */
[----:B------:R-:W4:Y:S02]  /*22000*/  @!P1 SYNCS.PHASECHK.TRANS64 P1, [R20+URZ+0x38850], R13 ;  /* 0x0388500d140095a7 */ /* 0x000f24000802007f */
[----:B----4-:R-:W-:Y:S05]  /*22010*/  @!P1 BRA `(.L_x_5499) ;  /* 0xfffffffc00f09947 */ /* 0x010fea000383ffff */
[----:B------:R-:W-:Y:S05]  /*22020*/  BRA `(.L_x_5498) ;  /* 0xfffffef800707947 */ /* 0x000fea000383ffff */
.L_x_5531:
        /* <DEDUP_REMOVED lines=11> */
.L_x_5692:
[----:B------:R-:W-:Y:S05]  /*220e0*/  BSYNC B1 ;  /* 0x0000000000017941 */ /* 0x000fea0003800000 */
.L_x_5691:
[----:B------:R-:W-:Y:S05]  /*220f0*/  BRA `(.L_x_5693) ;  /* 0xffffff7c007c7947 */ /* 0x000fea000383ffff */
.L_x_5533:
[----:B------:R-:W-:Y:S01]  /*22100*/  BSSY B1, `(.L_x_5694) ;  /* 0x0000006000017945 */ /* 0x000fe20003800000 */
[----:B------:R-:W-:-:S07]  /*22110*/  IMAD.MOV.U32 R15, RZ, RZ, -0x1 ;  /* 0xffffffffff0f7424 */ /* 0x000fce00078e00ff */
[----:B012---:R-:W-:Y:S05]  /*22120*/  WARPSYNC.COLLECTIVE R15, `(.L_x_5695) ;  /* 0x000000000f0c7348 */ /* 0x007fea0003c00000 */
[----:B------:R-:W-:Y:S02]  /*22130*/  ELECT P6, UR62, PT ;  /* 0x00000000003e782f */ /* 0x000fe400038c0000 */
[----:B------:R-:W-:Y:S01]  /*22140*/  MOV R14, UR62 ;  /* 0x0000003e000e7c02 */ /* 0x000fe20008000f00 */
[----:B012---:R-:W-:Y:S10]  /*22150*/  ENDCOLLECTIVE ;  /* 0x000000000000791b */ /* 0x007ff40003800000 */
.L_x_5695:
[----:B------:R-:W-:Y:S05]  /*22160*/  BSYNC B1 ;  /* 0x0000000000017941 */ /* 0x000fea0003800000 */
.L_x_5694:
[----:B------:R-:W-:Y:S05]  /*22170*/  BRA `(.L_x_5532) ;  /* 0xffffff7c00747947 */ /* 0x000fea000383ffff */
.L_x_5535:
[----:B0-----:R0:W2:Y:S02]  /*22180*/  SYNCS.PHASECHK.TRANS64.TRYWAIT P0, [R23+URZ+0x38820], R3 ;  /* 0x03882003170075a7 */ /* 0x0010a4000800017f */
[----:B--2---:R-:W-:Y:S05]  /*22190*/  @!P0 NANOSLEEP.SYNCS 0x989680 ;  /* 0x009896800000895d */ /* 0x004fea0003900000 */
[----:B------:R-:W2:Y:S02]  /*221a0*/  @!P0 SYNCS.PHASECHK.TRANS64 P0, [R23+URZ+0x38820], R3 ;  /* 0x03882003170085a7 */ /* 0x000ea4000800007f */
[----:B--2---:R-:W-:Y:S05]  /*221b0*/  @!P0 BRA `(.L_x_5535) ;  /* 0xfffffffc00f08947 */ /* 0x004fea000383ffff */
[----:B------:R-:W-:Y:S05]  /*221c0*/  BRA `(.L_x_5696) ;  /* 0xffffff7c00847947 */ /* 0x000fea000383ffff */
.L_x_5539:
[----:B0-----:R0:W1:Y:S02]  /*221d0*/  SYNCS.PHASECHK.TRANS64.TRYWAIT P0, [R3+URZ+0x388a0], R8 ;  /* 0x0388a008030075a7 */ /* 0x001064000800017f */
[----:B-1----:R-:W-:Y:S05]  /*221e0*/  @!P0 NANOSLEEP.SYNCS 0x989680 ;  /* 0x009896800000895d */ /* 0x002fea0003900000 */
[----:B------:R-:W1:Y:S02]  /*221f0*/  @!P0 SYNCS.PHASECHK.TRANS64 P0, [R3+URZ+0x388a0], R8 ;  /* 0x0388a008030085a7 */ /* 0x000e64000800007f */
[----:B-1----:R-:W-:Y:S05]  /*22200*/  @!P0 BRA `(.L_x_5539) ;  /* 0xfffffffc00f08947 */ /* 0x002fea000383ffff */
[----:B------:R-:W-:Y:S05]  /*22210*/  BRA `(.L_x_5697) ;  /* 0xffffff7c009c7947 */ /* 0x000fea000383ffff */
.L_x_5544:
[----:B-1----:R1:W2:Y:S02]  /*22220*/  SYNCS.PHASECHK.TRANS64.TRYWAIT P0, [R3+URZ+0x388c0], R8 ;  /* 0x0388c008030075a7 */ /* 0x0022a4000800017f */
[----:B--2---:R-:W-:Y:S05]  /*22230*/  @!P0 NANOSLEEP.SYNCS 0x989680 ;  /* 0x009896800000895d */ /* 0x004fea0003900000 */
[----:B------:R-:W2:Y:S02]  /*22240*/  @!P0 SYNCS.PHASECHK.TRANS64 P0, [R3+URZ+0x388c0], R8 ;  /* 0x0388c008030085a7 */ /* 0x000ea4000800007f */
[----:B--2---:R-:W-:Y:S05]  /*22250*/  @!P0 BRA `(.L_x_5544) ;  /* 0xfffffffc00f08947 */ /* 0x004fea000383ffff */
[----:B------:R-:W-:Y:S05]  /*22260*/  BRA `(.L_x_5698) ;  /* 0xffffff8000187947 */ /* 0x000fea000383ffff */
.L_x_5558:
[----:B0-----:R0:W2:Y:S02]  /*22270*/  SYNCS.PHASECHK.TRANS64.TRYWAIT P1, [R8+URZ+0x388a0], R2 ;  /* 0x0388a002080075a7 */ /* 0x0010a4000802017f */
[----:B--2---:R-:W-:Y:S05]  /*22280*/  @!P1 NANOSLEEP.SYNCS 0x989680 ;  /* 0x009896800000995d */ /* 0x004fea0003900000 */
[----:B------:R-:W2:Y:S02]  /*22290*/  @!P1 SYNCS.PHASECHK.TRANS64 P1, [R8+URZ+0x388a0], R2 ;  /* 0x0388a002080095a7 */ /* 0x000ea4000802007f */
[----:B--2---:R-:W-:Y:S05]  /*222a0*/  @!P1 BRA `(.L_x_5558) ;  /* 0xfffffffc00f09947 */ /* 0x004fea000383ffff */
[----:B------:R-:W-:Y:S05]  /*222b0*/  BRA `(.L_x_5699) ;  /* 0xffffff88007c7947 */ /* 0x000fea000383ffff */
.L_x_5563:
[----:B-1----:R1:W2:Y:S02]  /*222c0*/  SYNCS.PHASECHK.TRANS64.TRYWAIT P1, [R8+URZ+0x388c0], R2 ;  /* 0x0388c002080075a7 */ /* 0x0022a4000802017f */
[----:B--2---:R-:W-:Y:S05]  /*222d0*/  @!P1 NANOSLEEP.SYNCS 0x989680 ;  /* 0x009896800000995d */ /* 0x004fea0003900000 */
[----:B------:R-:W2:Y:S02]  /*222e0*/  @!P1 SYNCS.PHASECHK.TRANS64 P1, [R8+URZ+0x388c0], R2 ;  /* 0x0388c002080095a7 */ /* 0x000ea4000802007f */
[----:B--2---:R-:W-:Y:S05]  /*222f0*/  @!P1 BRA `(.L_x_5563) ;  /* 0xfffffffc00f09947 */ /* 0x004fea000383ffff */
[----:B------:R-:W-:Y:S05]  /*22300*/  BRA `(.L_x_5700) ;  /* 0xffffff8800f47947 */ /* 0x000fea000383ffff */
.L_x_5583:
        /* <DEDUP_REMOVED lines=11> */
.L_x_5702:
[----:B------:R-:W-:Y:S05]  /*223c0*/  BSYNC B0 ;  /* 0x0000000000007941 */ /* 0x000fea0003800000 */
.L_x_5701:
[----:B------:R-:W-:Y:S05]  /*223d0*/  BRA `(.L_x_5703) ;  /* 0xffffffa000007947 */ /* 0x000fea000383ffff */
.L_x_5586:
[----:B0-----:R0:W1:Y:S02]  /*223e0*/  SYNCS.PHASECHK.TRANS64.TRYWAIT P0, [R31+URZ+0x38840], R0 ;  /* 0x038840001f0075a7 */ /* 0x001064000800017f */
[----:B-1----:R-:W-:Y:S05]  /*223f0*/  @!P0 NANOSLEEP.SYNCS 0x989680 ;  /* 0x009896800000895d */ /* 0x002fea0003900000 */
[----:B------:R-:W1:Y:S02]  /*22400*/  @!P0 SYNCS.PHASECHK.TRANS64 P0, [R31+URZ+0x38840], R0 ;  /* 0x038840001f0085a7 */ /* 0x000e64000800007f */
[----:B-1----:R-:W-:Y:S05]  /*22410*/  @!P0 BRA `(.L_x_5586) ;  /* 0xfffffffc00f08947 */ /* 0x002fea000383ffff */
[----:B------:R-:W-:Y:S05]  /*22420*/  BRA `(.L_x_5704) ;  /* 0xffffffa0003c7947 */ /* 0x000fea000383ffff */
.L_x_5587:
        /* <DEDUP_REMOVED lines=8> */
.L_x_5706:
[----:B------:R-:W-:Y:S05]  /*224b0*/  BSYNC B0 ;  /* 0x0000000000007941 */ /* 0x000fea0003800000 */
.L_x_5705:
        /* <DEDUP_REMOVED lines=9> */
.L_x_5707:
[----:B------:R-:W-:Y:S02]  /*22550*/  IMAD.MOV.U32 R13, RZ, RZ, R4 ;  /* 0x000000ffff0d7224 */ /* 0x000fe400078e0004 */
[----:B------:R-:W-:Y:S02]  /*22560*/  IMAD.MOV.U32 R12, RZ, RZ, 0x1 ;  /* 0x00000001ff0c7424 */ /* 0x000fe400078e00ff */
[----:B------:R-:W-:-:S07]  /*22570*/  IMAD.MOV.U32 R3, RZ, RZ, R14 ;  /* 0x000000ffff037224 */ /* 0x000fce00078e000e */
[----:B------:R-:W-:Y:S05]  /*22580*/  WARPSYNC.COLLECTIVE R15, `(.L_x_5708) ;  /* 0x000000000f087348 */ /* 0x000fea0003c00000 */
[----:B------:R0:W1:Y:S02]  /*22590*/  SHFL.IDX P6, R14, R13, R12, R11 ;  /* 0x0000000c0d0e7389 */ /* 0x00006400000c000b */
[----:B01----:R-:W-:Y:S01]  /*225a0*/  ENDCOLLECTIVE ;  /* 0x000000000000791b */ /* 0x003fe20003800000 */
.L_x_5708:
        /* <DEDUP_REMOVED lines=15> */
.L_x_5709:
[----:B------:R-:W-:Y:S02]  /*226a0*/  @P0 IMAD R6, R5, 0x2, R23 ;  /* 0x0000000205060824 */ /* 0x000fe400078e0217 */
[----:B------:R-:W-:Y:S02]  /*226b0*/  IMAD.MOV.U32 R13, RZ, RZ, R4 ;  /* 0x000000ffff0d7224 */ /* 0x000fe400078e0004 */
[----:B------:R-:W-:Y:S02]  /*226c0*/  IMAD.MOV.U32 R12, RZ, RZ, 0x2 ;  /* 0x00000002ff0c7424 */ /* 0x000fe400078e00ff */
[----:B------:R-:W-:-:S07]  /*226d0*/  IMAD.MOV.U32 R3, RZ, RZ, R14 ;  /* 0x000000ffff037224 */ /* 0x000fce00078e000e */
[----:B------:R-:W-:Y:S05]  /*226e0*/  WARPSYNC.COLLECTIVE R15, `(.L_x_5710) ;  /* 0x000000000f087348 */ /* 0x000fea0003c00000 */
[----:B------:R0:W1:Y:S02]  /*226f0*/  SHFL.IDX P6, R14, R13, R12, R11 ;  /* 0x0000000c0d0e7389 */ /* 0x00006400000c000b */
[----:B01----:R-:W-:Y:S01]  /*22700*/  ENDCOLLECTIVE ;  /* 0x000000000000791b */ /* 0x003fe20003800000 */
.L_x_5710:
        /* <DEDUP_REMOVED lines=15> */
.L_x_5711:
[----:B------:R-:W-:Y:S02]  /*22800*/  @P0 IMAD R6, R5, 0x2, R23 ;  /* 0x0000000205060824 */ /* 0x000fe400078e0217 */
[----:B------:R-:W-:Y:S02]  /*22810*/  IMAD.MOV.U32 R13, RZ, RZ, R4 ;  /* 0x000000ffff0d7224 */ /* 0x000fe400078e0004 */
[----:B------:R-:W-:Y:S02]  /*22820*/  IMAD.MOV.U32 R12, RZ, RZ, 0x3 ;  /* 0x00000003ff0c7424 */ /* 0x000fe400078e00ff */
[----:B------:R-:W-:-:S07]  /*22830*/  IMAD.MOV.U32 R3, RZ, RZ, R14 ;  /* 0x000000ffff037224 */ /* 0x000fce00078e000e */
[----:B------:R-:W-:Y:S05]  /*22840*/  WARPSYNC.COLLECTIVE R15, `(.L_x_5712) ;  /* 0x000000000f087348 */ /* 0x000fea0003c00000 */
[----:B------:R0:W1:Y:S02]  /*22850*/  SHFL.IDX P6, R14, R13, R12, R11 ;  /* 0x0000000c0d0e7389 */ /* 0x00006400000c000b */
[----:B01----:R-:W-:Y:S01]  /*22860*/  ENDCOLLECTIVE ;  /* 0x000000000000791b */ /* 0x003fe20003800000 */
.L_x_5712:
        /* <DEDUP_REMOVED lines=10> */
.L_x_5713:
[----:B------:R-:W-:Y:S01]  /*22910*/  @!PT LDS RZ, [RZ] ;  /* 0x00000000fffff984 */ /* 0x000fe20000000800 */
[----:B------:R-:W-:Y:S01]  /*22920*/  @!PT LDS RZ, [RZ] ;  /* 0x00000000fffff984 */ /* 0x000fe20000000800 */
[----:B------:R-:W-:Y:S01]  /*22930*/  @!PT LDS RZ, [RZ] ;  /* 0x00000000fffff984 */ /* 0x000fe20000000800 */
[----:B------:R0:W-:Y:S01]  /*22940*/  @P0 LDGSTS.E.BYPASS.LTC128B.128 [R6+0x23400], desc[UR40][R2.64], !P2 ;  /* 0x2340000002060fae */ /* 0x0001e2000d101d68 */
[----:B------:R-:W-:Y:S01]  /*22950*/  IMAD.MOV.U32 R0, RZ, RZ, R14 ;  /* 0x000000ffff007224 */ /* 0x000fe200078e000e */
[----:B------:R-:W-:Y:S06]  /*22960*/  BRA `(.L_x_5714) ;  /* 0xffffff9c00fc7947 */ /* 0x000fec000383ffff */
.L_x_5592:
        /* <DEDUP_REMOVED lines=9> */
.L_x_5715:
        /* <DEDUP_REMOVED lines=10> */
.L_x_5716:
[----:B------:R-:W-:Y:S02]  /*22aa0*/  IMAD.MOV.U32 R13, RZ, RZ, R3 ;  /* 0x000000ffff0d7224 */ /* 0x000fe400078e0003 */
[----:B------:R-:W-:Y:S02]  /*22ab0*/  IMAD.MOV.U32 R12, RZ, RZ, 0x1 ;  /* 0x00000001ff0c7424 */ /* 0x000fe400078e00ff */
[----:B------:R-:W-:-:S07]  /*22ac0*/  IMAD.MOV.U32 R4, RZ, RZ, R14 ;  /* 0x000000ffff047224 */ /* 0x000fce00078e000e */
[----:B------:R-:W-:Y:S05]  /*22ad0*/  WARPSYNC.COLLECTIVE R15, `(.L_x_5717) ;  /* 0x000000000f087348 */ /* 0x000fea0003c00000 */
[----:B------:R0:W1:Y:S02]  /*22ae0*/  SHFL.IDX P6, R14, R13, R12, R11 ;  /* 0x0000000c0d0e7389 */ /* 0x00006400000c000b */
[----:B01----:R-:W-:Y:S01]  /*22af0*/  ENDCOLLECTIVE ;  /* 0x000000000000791b */ /* 0x003fe20003800000 */
.L_x_5717:
        /* <DEDUP_REMOVED lines=12> */
.L_x_5718:
[----:B------:R-:W-:Y:S02]  /*22bc0*/  IMAD.MOV.U32 R13, RZ, RZ, R3 ;  /* 0x000000ffff0d7224 */ /* 0x000fe400078e0003 */
[----:B------:R-:W-:Y:S02]  /*22bd0*/  IMAD.MOV.U32 R12, RZ, RZ, 0x2 ;  /* 0x00000002ff0c7424 */ /* 0x000fe400078e00ff */
[----:B------:R-:W-:-:S07]  /*22be0*/  IMAD.MOV.U32 R5, RZ, RZ, R14 ;  /* 0x000000ffff057224 */ /* 0x000fce00078e000e */
[----:B------:R-:W-:Y:S05]  /*22bf0*/  WARPSYNC.COLLECTIVE R15, `(.L_x_5719) ;  /* 0x000000000f087348 */ /* 0x000fea0003c00000 */
[----:B------:R0:W1:Y:S02]  /*22c00*/  SHFL.IDX P6, R14, R13, R12, R11 ;  /* 0x0000000c0d0e7389 */ /* 0x00006400000c000b */
[----:B01----:R-:W-:Y:S01]  /*22c10*/  ENDCOLLECTIVE ;  /* 0x000000000000791b */ /* 0x003fe20003800000 */
.L_x_5719:
        /* <DEDUP_REMOVED lines=10> */
.L_x_5720:
        /* <DEDUP_REMOVED lines=11> */
.L_x_5721:
        /* <DEDUP_REMOVED lines=10> */
.L_x_5722:
[----:B------:R-:W-:Y:S01]  /*22e10*/  @!PT LDS RZ, [RZ] ;  /* 0x00000000fffff984 */ /* 0x000fe20000000800 */
[----:B------:R-:W-:Y:S01]  /*22e20*/  @!PT LDS RZ, [RZ] ;  /* 0x00000000fffff984 */ /* 0x000fe20000000800 */
[----:B------:R-:W-:Y:S01]  /*22e30*/  @!PT LDS RZ, [RZ] ;  /* 0x00000000fffff984 */ /* 0x000fe20000000800 */
[----:B------:R0:W-:Y:S01]  /*22e40*/  @!P0 LDGSTS.E.BYPASS.LTC128B.128 [R26+0x21400], desc[UR40][R4.64], !P1 ;  /* 0x21400000041a8fae */ /* 0x0001e2000c901d68 */
[----:B------:R-:W-:Y:S01]  /*22e50*/  IMAD.MOV.U32 R0, RZ, RZ, R14 ;  /* 0x000000ffff007224 */ /* 0x000fe200078e000e */
[----:B------:R-:W-:Y:S06]  /*22e60*/  BRA `(.L_x_5723) ;  /* 0xffffffa400187947 */ /* 0x000fec000383ffff */
.L_x_5596:
        /* <DEDUP_REMOVED lines=45> */
.L_x_5725:
[----:B------:R-:W-:Y:S05]  /*23140*/  BSYNC B0 ;  /* 0x0000000000007941 */ /* 0x000fea0003800000 */
.L_x_5724:
        /* <DEDUP_REMOVED lines=11> */
.L_x_5726:
        /* <DEDUP_REMOVED lines=39> */
.L_x_5727:
        /* <DEDUP_REMOVED lines=8> */
.L_x_5728:
        /* <DEDUP_REMOVED lines=33> */
.L_x_5729:
[----:B------:R-:W-:Y:S02]  /*23700*/  IMAD.MOV.U32 R13, RZ, RZ, R5 ;  /* 0x000000ffff0d7224 */ /* 0x000fe400078e0005 */
[----:B------:R-:W-:-:S07]  /*23710*/  IMAD.MOV.U32 R8, RZ, RZ, R14 ;  /* 0x000000ffff087224 */ /* 0x000fce00078e000e */
[----:B------:R-:W-:Y:S05]  /*23720*/  WARPSYNC.COLLECTIVE R15, `(.L_x_5730) ;  /* 0x000000000f087348 */ /* 0x000fea0003c00000 */
[----:B------:R0:W1:Y:S02]  /*23730*/  SHFL.IDX P6, R14, R13, R12, R11 ;  /* 0x0000000c0d0e7389 */ /* 0x00006400000c000b */
[----:B01----:R-:W-:Y:S01]  /*23740*/  ENDCOLLECTIVE ;  /* 0x000000000000791b */ /* 0x003fe20003800000 */
.L_x_5730:
        /* <DEDUP_REMOVED lines=23> */
.L_x_5731:
        /* <DEDUP_REMOVED lines=9> */
.L_x_5732:
[----:B------:R-:W-:Y:S01]  /*23950*/  IMAD.MOV.U32 R2, RZ, RZ, R14 ;  /* 0x000000ffff027224 */ /* 0x000fe200078e000e */
[----:B------:R-:W-:Y:S06]  /*23960*/  BRA `(.L_x_5733) ;  /* 0xffffffa400fc7947 */ /* 0x000fec000383ffff */
.L_x_5601:
[----:B-1----:R1:W2:Y:S02]  /*23970*/  SYNCS.PHASECHK.TRANS64.TRYWAIT P0, [R23+URZ+0x38820], R0 ;  /* 0x03882000170075a7 */ /* 0x0022a4000800017f */
[----:B--2---:R-:W-:Y:S05]  /*23980*/  @!P0 NANOSLEEP.SYNCS 0x989680 ;  /* 0x009896800000895d */ /* 0x004fea0003900000 */
[----:B------:R-:W2:Y:S02]  /*23990*/  @!P0 SYNCS.PHASECHK.TRANS64 P0, [R23+URZ+0x38820], R0 ;  /* 0x03882000170085a7 */ /* 0x000ea4000800007f */
[----:B--2---:R-:W-:Y:S05]  /*239a0*/  @!P0 BRA `(.L_x_5601) ;  /* 0xfffffffc00f08947 */ /* 0x004fea000383ffff */
[----:B------:R-:W-:Y:S05]  /*239b0*/  BRA `(.L_x_5734) ;  /* 0xffffffa800a47947 */ /* 0x000fea000383ffff */
.L_x_5604:
[----:B-1----:R1:W2:Y:S02]  /*239c0*/  SYNCS.PHASECHK.TRANS64.TRYWAIT P0, [R31+URZ+0x38860], R0 ;  /* 0x038860001f0075a7 */ /* 0x0022a4000800017f */
[----:B--2---:R-:W-:Y:S05]  /*239d0*/  @!P0 NANOSLEEP.SYNCS 0x989680 ;  /* 0x009896800000895d */ /* 0x004fea0003900000 */
[----:B------:R-:W2:Y:S02]  /*239e0*/  @!P0 SYNCS.PHASECHK.TRANS64 P0, [R31+URZ+0x38860], R0 ;  /* 0x038860001f0085a7 */ /* 0x000ea4000800007f */
[----:B--2---:R-:W-:Y:S05]  /*239f0*/  @!P0 BRA `(.L_x_5604) ;  /* 0xfffffffc00f08947 */ /* 0x004fea000383ffff */
[----:B------:R-:W-:Y:S05]  /*23a00*/  BRA `(.L_x_5735) ;  /* 0xffffffa800b47947 */ /* 0x000fea000383ffff */
.L_x_5605:
        /* <DEDUP_REMOVED lines=8> */
.L_x_5737:
[----:B------:R-:W-:Y:S05]  /*23a90*/  BSYNC B0 ;  /* 0x0000000000007941 */ /* 0x000fea0003800000 */
.L_x_5736:
        /* <DEDUP_REMOVED lines=15> */
.L_x_5738:
        /* <DEDUP_REMOVED lines=39> */
.L_x_5739:
[----:B------:R-:W-:Y:S02]  /*23e00*/  IMAD.MOV.U32 R13, RZ, RZ, R5 ;  /* 0x000000ffff0d7224 */ /* 0x000fe400078e0005 */
[----:B------:R-:W-:-:S07]  /*23e10*/  IMAD.MOV.U32 R3, RZ, RZ, R14 ;  /* 0x000000ffff037224 */ /* 0x000fce00078e000e */
[----:B------:R-:W-:Y:S05]  /*23e20*/  WARPSYNC.COLLECTIVE R15, `(.L_x_5740) ;  /* 0x000000000f087348 */ /* 0x000fea0003c00000 */
[----:B------:R0:W1:Y:S02]  /*23e30*/  SHFL.IDX P6, R14, R13, R12, R11 ;  /* 0x0000000c0d0e7389 */ /* 0x00006400000c000b */
[----:B01----:R-:W-:Y:S01]  /*23e40*/  ENDCOLLECTIVE ;  /* 0x000000000000791b */ /* 0x003fe20003800000 */
.L_x_5740:
        /* <DEDUP_REMOVED lines=29> */
.L_x_5741:
[----:B------:R-:W-:Y:S02]  /*24020*/  IMAD.MOV.U32 R13, RZ, RZ, R5 ;  /* 0x000000ffff0d7224 */ /* 0x000fe400078e0005 */
[----:B------:R-:W-:-:S07]  /*24030*/  IMAD.MOV.U32 R7, RZ, RZ, R14 ;  /* 0x000000ffff077224 */ /* 0x000fce00078e000e */
[----:B------:R-:W-:Y:S05]  /*24040*/  WARPSYNC.COLLECTIVE R15, `(.L_x_5742) ;  /* 0x000000000f087348 */ /* 0x000fea0003c00000 */
[----:B------:R0:W1:Y:S02]  /*24050*/  SHFL.IDX P6, R14, R13, R12, R11 ;  /* 0x0000000c0d0e7389 */ /* 0x00006400000c000b */
[----:B01----:R-:W-:Y:S01]  /*24060*/  ENDCOLLECTIVE ;  /* 0x000000000000791b */ /* 0x003fe20003800000 */
.L_x_5742:
        /* <DEDUP_REMOVED lines=29> */
.L_x_5743:
[----:B------:R-:W-:Y:S02]  /*24240*/  IMAD.MOV.U32 R13, RZ, RZ, R5 ;  /* 0x000000ffff0d7224 */ /* 0x000fe400078e0005 */
[----:B------:R-:W-:-:S07]  /*24250*/  IMAD.MOV.U32 R6, RZ, RZ, R14 ;  /* 0x000000ffff067224 */ /* 0x000fce00078e000e */
[----:B------:R-:W-:Y:S05]  /*24260*/  WARPSYNC.COLLECTIVE R15, `(.L_x_5744) ;  /* 0x000000000f087348 */ /* 0x000fea0003c00000 */
[----:B------:R0:W1:Y:S02]  /*24270*/  SHFL.IDX P6, R14, R13, R12, R11 ;  /* 0x0000000c0d0e7389 */ /* 0x00006400000c000b */
[----:B01----:R-:W-:Y:S01]  /*24280*/  ENDCOLLECTIVE ;  /* 0x000000000000791b */ /* 0x003fe20003800000 */
.L_x_5744:
[----:B------:R-:W-:Y:S01]  /*24290*/  IMAD.MOV.U32 R2, RZ, RZ, R14 ;  /* 0x000000ffff027224 */ /* 0x000fe200078e000e */
[----:B------:R-:W-:Y:S06]  /*242a0*/  BRA `(.L_x_5745) ;  /* 0xffffffa8004c7947 */ /* 0x000fec000383ffff */
.L_x_5612:
[----:B0-----:R0:W1:Y:S02]  /*242b0*/  SYNCS.PHASECHK.TRANS64.TRYWAIT P0, [R6+URZ+0x38840], R21 ;  /* 0x03884015060075a7 */ /* 0x001064000800017f */
[----:B-1----:R-:W-:Y:S05]  /*242c0*/  @!P0 NANOSLEEP.SYNCS 0x989680 ;  /* 0x009896800000895d */ /* 0x002fea0003900000 */
[----:B------:R-:W1:Y:S02]  /*242d0*/  @!P0 SYNCS.PHASECHK.TRANS64 P0, [R6+URZ+0x38840], R21 ;  /* 0x03884015060085a7 */ /* 0x000e64000800007f */
[----:B-1----:R-:W-:Y:S05]  /*242e0*/  @!P0 BRA `(.L_x_5612) ;  /* 0xfffffffc00f08947 */ /* 0x002fea000383ffff */
[----:B------:R-:W-:Y:S05]  /*242f0*/  BRA `(.L_x_5746) ;  /* 0xffffffac00d87947 */ /* 0x000fea000383ffff */
.L_x_5613:
        /* <DEDUP_REMOVED lines=8> */
.L_x_5748:
[----:B------:R-:W-:Y:S05]  /*24380*/  BSYNC B1 ;  /* 0x0000000000017941 */ /* 0x000fea0003800000 */
.L_x_5747:
        /* <DEDUP_REMOVED lines=9> */
.L_x_5749:
[----:B------:R-:W-:Y:S02]  /*24420*/  IMAD.MOV.U32 R13, RZ, RZ, R27 ;  /* 0x000000ffff0d7224 */ /* 0x000fe400078e001b */
[----:B------:R-:W-:Y:S02]  /*24430*/  IMAD.MOV.U32 R12, RZ, RZ, 0x1 ;  /* 0x00000001ff0c7424 */ /* 0x000fe400078e00ff */
[----:B------:R-:W-:-:S07]  /*24440*/  IMAD.MOV.U32 R2, RZ, RZ, R14 ;  /* 0x000000ffff027224 */ /* 0x000fce00078e000e */
[----:B------:R-:W-:Y:S05]  /*24450*/  WARPSYNC.COLLECTIVE R15, `(.L_x_5750) ;  /* 0x000000000f087348 */ /* 0x000fea0003c00000 */
[----:B------:R0:W1:Y:S02]  /*24460*/  SHFL.IDX P6, R14, R13, R12, R11 ;  /* 0x0000000c0d0e7389 */ /* 0x00006400000c000b */
[----:B01----:R-:W-:Y:S01]  /*24470*/  ENDCOLLECTIVE ;  /* 0x000000000000791b */ /* 0x003fe20003800000 */
.L_x_5750:
        /* <DEDUP_REMOVED lines=11> */
.L_x_5751:
[----:B------:R-:W-:Y:S02]  /*24530*/  IMAD.MOV.U32 R13, RZ, RZ, R27 ;  /* 0x000000ffff0d7224 */ /* 0x000fe400078e001b */
[----:B------:R-:W-:Y:S02]  /*24540*/  IMAD.MOV.U32 R12, RZ, RZ, 0x2 ;  /* 0x00000002ff0c7424 */ /* 0x000fe400078e00ff */
[----:B------:R-:W-:-:S07]  /*24550*/  IMAD.MOV.U32 R2, RZ, RZ, R14 ;  /* 0x000000ffff027224 */ /* 0x000fce00078e000e */
[----:B------:R-:W-:Y:S05]  /*24560*/  WARPSYNC.COLLECTIVE R15, `(.L_x_5752) ;  /* 0x000000000f087348 */ /* 0x000fea0003c00000 */
[----:B------:R0:W1:Y:S02]  /*24570*/  SHFL.IDX P6, R14, R13, R12, R11 ;  /* 0x0000000c0d0e7389 */ /* 0x00006400000c000b */
[----:B01----:R-:W-:Y:S01]  /*24580*/  ENDCOLLECTIVE ;  /* 0x000000000000791b */ /* 0x003fe20003800000 */
.L_x_5752:
        /* <DEDUP_REMOVED lines=11> */
.L_x_5753:
[----:B------:R-:W-:Y:S02]  /*24640*/  IMAD.MOV.U32 R13, RZ, RZ, R27 ;  /* 0x000000ffff0d7224 */ /* 0x000fe400078e001b */
[----:B------:R-:W-:Y:S02]  /*24650*/  IMAD.MOV.U32 R12, RZ, RZ, 0x3 ;  /* 0x00000003ff0c7424 */ /* 0x000fe400078e00ff */
[----:B------:R-:W-:-:S07]  /*24660*/  IMAD.MOV.U32 R2, RZ, RZ, R14 ;  /* 0x000000ffff027224 */ /* 0x000fce00078e000e */
[----:B------:R-:W-:Y:S05]  /*24670*/  WARPSYNC.COLLECTIVE R15, `(.L_x_5754) ;  /* 0x000000000f087348 */ /* 0x000fea0003c00000 */
[----:B------:R0:W1:Y:S02]  /*24680*/  SHFL.IDX P6, R14, R13, R12, R11 ;  /* 0x0000000c0d0e7389 */ /* 0x00006400000c000b */
[----:B01----:R-:W-:Y:S01]  /*24690*/  ENDCOLLECTIVE ;  /* 0x000000000000791b */ /* 0x003fe20003800000 */
.L_x_5754:
        /* <DEDUP_REMOVED lines=11> */
.L_x_5755:
[----:B------:R-:W-:Y:S01]  /*24750*/  IMAD.MOV.U32 R2, RZ, RZ, R14 ;  /* 0x000000ffff027224 */ /* 0x000fe200078e000e */
[----:B------:R-:W-:Y:S06]  /*24760*/  BRA `(.L_x_5756) ;  /* 0xffffffac00687947 */ /* 0x000fec000383ffff */
.L_x_5618:
[----:B---3--:R3:W4:Y:S02]  /*24770*/  SYNCS.PHASECHK.TRANS64.TRYWAIT P0, [R6+URZ+0x38860], R21 ;  /* 0x03886015060075a7 */ /* 0x008724000800017f */
[----:B----4-:R-:W-:Y:S05]  /*24780*/  @!P0 NANOSLEEP.SYNCS 0x989680 ;  /* 0x009896800000895d */ /* 0x010fea0003900000 */
[----:B------:R-:W4:Y:S02]  /*24790*/  @!P0 SYNCS.PHASECHK.TRANS64 P0, [R6+URZ+0x38860], R21 ;  /* 0x03886015060085a7 */ /* 0x000f24000800007f */
[----:B----4-:R-:W-:Y:S05]  /*247a0*/  @!P0 BRA `(.L_x_5618) ;  /* 0xfffffffc00f08947 */ /* 0x010fea000383ffff */
[----:B------:R-:W-:Y:S05]  /*247b0*/  BRA `(.L_x_5757) ;  /* 0xffffffac00b87947 */ /* 0x000fea000383ffff */
.L_x_5619:
        /* <DEDUP_REMOVED lines=8> */
.L_x_5759:
[----:B------:R-:W-:Y:S05]  /*24840*/  BSYNC B1 ;  /* 0x0000000000017941 */ /* 0x000fea0003800000 */
.L_x_5758:
        /* <DEDUP_REMOVED lines=13> */
.L_x_5760:
        /* <DEDUP_REMOVED lines=17> */
.L_x_5761:
        /* <DEDUP_REMOVED lines=16> */
.L_x_5762:
        /* <DEDUP_REMOVED lines=19> */
.L_x_5763:
        /* <DEDUP_REMOVED lines=14> */
.L_x_5764:
        /* <DEDUP_REMOVED lines=16> */
.L_x_5765:
        /* <DEDUP_REMOVED lines=14> */
.L_x_5766:
[----:B------:R-:W-:Y:S05]  /*24f20*/  BRA `(.L_x_5767) ;  /* 0xffffffac00247947 */ /* 0x000fea000383ffff */
.L_x_5627:
        /* <DEDUP_REMOVED lines=8> */
.L_x_5769:
[----:B------:R-:W-:Y:S05]  /*24fb0*/  BSYNC B0 ;  /* 0x0000000000007941 */ /* 0x000fea0003800000 */
.L_x_5768:
        /* <DEDUP_REMOVED lines=9> */
.L_x_5770:
        /* <DEDUP_REMOVED lines=18> */
.L_x_5771:
[----:B------:R-:W-:Y:S01]  /*25170*/  IMAD.MOV.U32 R12, RZ, RZ, 0x2 ;  /* 0x00000002ff0c7424 */ /* 0x000fe200078e00ff */
[----:B------:R-:W-:-:S05]  /*25180*/  SEL R5, R14, RZ, P1 ;  /* 0x000000ff0e057207 */ /* 0x000fca0000800000 */
[----:B------:R-:W-:-:S04]  /*25190*/  IMAD.IADD R4, R2, 0x1, R5 ;  /* 0x0000000102047824 */ /* 0x000fc800078e0205 */
[----:B------:R-:W-:-:S07]  /*251a0*/  IMAD.MOV.U32 R13, RZ, RZ, R4 ;  /* 0x000000ffff0d7224 */ /* 0x000fce00078e0004 */
[----:B------:R-:W-:Y:S05]  /*251b0*/  WARPSYNC.COLLECTIVE R15, `(.L_x_5772) ;  /* 0x000000000f087348 */ /* 0x000fea0003c00000 */
[----:B------:R0:W1:Y:S02]  /*251c0*/  SHFL.UP P6, R14, R13, R12, R11 ;  /* 0x0400000c0d0e7389 */ /* 0x00006400000c000b */
[----:B01----:R-:W-:Y:S01]  /*251d0*/  ENDCOLLECTIVE ;  /* 0x000000000000791b */ /* 0x003fe20003800000 */
.L_x_5772:
[----:B------:R-:W-:Y:S01]  /*251e0*/  IMAD.MOV.U32 R12, RZ, RZ, 0x4 ;  /* 0x00000004ff0c7424 */ /* 0x000fe200078e00ff */
[----:B------:R-:W-:-:S05]  /*251f0*/  SEL R5, R14, RZ, P2 ;  /* 0x000000ff0e057207 */ /* 0x000fca0001000000 */
[----:B------:R-:W-:-:S04]  /*25200*/  IMAD.IADD R5, R4, 0x1, R5 ;  /* 0x0000000104057824 */ /* 0x000fc800078e0205 */
[----:B------:R-:W-:-:S07]  /*25210*/  IMAD.MOV.U32 R13, RZ, RZ, R5 ;  /* 0x000000ffff0d7224 */ /* 0x000fce00078e0005 */
[----:B------:R-:W-:Y:S05]  /*25220*/  WARPSYNC.COLLECTIVE R15, `(.L_x_5773) ;  /* 0x000000000f087348 */ /* 0x000fea0003c00000 */
[----:B------:R0:W1:Y:S02]  /*25230*/  SHFL.UP P6, R14, R13, R12, R11 ;  /* 0x0400000c0d0e7389 */ /* 0x00006400000c000b */
[----:B01----:R-:W-:Y:S01]  /*25240*/  ENDCOLLECTIVE ;  /* 0x000000000000791b */ /* 0x003fe20003800000 */
.L_x_5773:
[----:B------:R-:W-:Y:S01]  /*25250*/  IMAD.MOV.U32 R12, RZ, RZ, 0x8 ;  /* 0x00000008ff0c7424 */ /* 0x000fe200078e00ff */
[----:B------:R-:W-:-:S05]  /*25260*/  SEL R6, R14, RZ, P3 ;  /* 0x000000ff0e067207 */ /* 0x000fca0001800000 */
[----:B------:R-:W-:-:S04]  /*25270*/  IMAD.IADD R6, R5, 0x1, R6 ;  /* 0x0000000105067824 */ /* 0x000fc800078e0206 */
[----:B------:R-:W-:-:S07]  /*25280*/  IMAD.MOV.U32 R13, RZ, RZ, R6 ;  /* 0x000000ffff0d7224 */ /* 0x000fce00078e0006 */
[----:B------:R-:W-:Y:S05]  /*25290*/  WARPSYNC.COLLECTIVE R15, `(.L_x_5774) ;  /* 0x000000000f087348 */ /* 0x000fea0003c00000 */
[----:B------:R0:W1:Y:S02]  /*252a0*/  SHFL.UP P6, R14, R13, R12, R11 ;  /* 0x0400000c0d0e7389 */ /* 0x00006400000c000b */
[----:B01----:R-:W-:Y:S01]  /*252b0*/  ENDCOLLECTIVE ;  /* 0x000000000000791b */ /* 0x003fe20003800000 */
.L_x_5774:
[----:B------:R-:W-:Y:S01]  /*252c0*/  IMAD.MOV.U32 R12, RZ, RZ, 0x10 ;  /* 0x00000010ff0c7424 */ /* 0x000fe200078e00ff */
[----:B------:R-:W-:-:S05]  /*252d0*/  SEL R3, R14, RZ, P4 ;  /* 0x000000ff0e037207 */ /* 0x000fca0002000000 */
[----:B------:R-:W-:-:S04]  /*252e0*/  IMAD.IADD R4, R6, 0x1, R3 ;  /* 0x0000000106047824 */ /* 0x000fc800078e0203 */
[----:B------:R-:W-:-:S07]  /*252f0*/  IMAD.MOV.U32 R13, RZ, RZ, R4 ;  /* 0x000000ffff0d7224 */ /* 0x000fce00078e0004 */
[----:B------:R-:W-:Y:S05]  /*25300*/  WARPSYNC.COLLECTIVE R15, `(.L_x_5775) ;  /* 0x000000000f087348 */ /* 0x000fea0003c00000 */
[----:B------:R0:W1:Y:S02]  /*25310*/  SHFL.UP P6, R14, R13, R12, R11 ;  /* 0x0400000c0d0e7389 */ /* 0x00006400000c000b */
[----:B01----:R-:W-:Y:S01]  /*25320*/  ENDCOLLECTIVE ;  /* 0x000000000000791b */ /* 0x003fe20003800000 */
.L_x_5775:
        /* <DEDUP_REMOVED lines=8> */
.L_x_5776:
[----:B------:R-:W-:Y:S05]  /*253b0*/  BRA `(.L_x_5777) ;  /* 0xffffffac00b87947 */ /* 0x000fea000383ffff */
.L_x_5632:
        /* <DEDUP_REMOVED lines=8> */
.L_x_5779:
[----:B------:R-:W-:Y:S05]  /*25440*/  BSYNC B0 ;  /* 0x0000000000007941 */ /* 0x000fea0003800000 */
.L_x_5778:
        /* <DEDUP_REMOVED lines=8> */
.L_x_5780:
[----:B------:R-:W-:Y:S01]  /*254d0*/  IMAD.MOV.U32 R12, RZ, RZ, 0x4 ;  /* 0x00000004ff0c7424 */ /* 0x000fe200078e00ff */
[----:B------:R-:W-:-:S05]  /*254e0*/  SEL R14, R14, RZ, P2 ;  /* 0x000000ff0e0e7207 */ /* 0x000fca0001000000 */
[----:B------:R-:W-:-:S04]  /*254f0*/  IMAD.IADD R3, R13, 0x1, R14 ;  /* 0x000000010d037824 */ /* 0x000fc800078e020e */
[----:B------:R-:W-:-:S07]  /*25500*/  IMAD.MOV.U32 R13, RZ, RZ, R3 ;  /* 0x000000ffff0d7224 */ /* 0x000fce00078e0003 */
[----:B------:R-:W-:Y:S05]  /*25510*/  WARPSYNC.COLLECTIVE R15, `(.L_x_5781) ;  /* 0x000000000f087348 */ /* 0x000fea0003c00000 */
[----:B------:R0:W1:Y:S02]  /*25520*/  SHFL.UP P6, R14, R13, R12, R11 ;  /* 0x0400000c0d0e7389 */ /* 0x00006400000c000b */
[----:B01----:R-:W-:Y:S01]  /*25530*/  ENDCOLLECTIVE ;  /* 0x000000000000791b */ /* 0x003fe20003800000 */
.L_x_5781:
[----:B------:R-:W-:Y:S01]  /*25540*/  IMAD.MOV.U32 R12, RZ, RZ, 0x8 ;  /* 0x00000008ff0c7424 */ /* 0x000fe200078e00ff */
[----:B------:R-:W-:-:S05]  /*25550*/  SEL R4, R14, RZ, P3 ;  /* 0x000000ff0e047207 */ /* 0x000fca0001800000 */
[----:B------:R-:W-:-:S04]  /*25560*/  IMAD.IADD R4, R3, 0x1, R4 ;  /* 0x0000000103047824 */ /* 0x000fc800078e0204 */
[----:B------:R-:W-:-:S07]  /*25570*/  IMAD.MOV.U32 R13, RZ, RZ, R4 ;  /* 0x000000ffff0d7224 */ /* 0x000fce00078e0004 */
[----:B------:R-:W-:Y:S05]  /*25580*/  WARPSYNC.COLLECTIVE R15, `(.L_x_5782) ;  /* 0x000000000f087348 */ /* 0x000fea0003c00000 */
[----:B------:R0:W1:Y:S02]  /*25590*/  SHFL.UP P6, R14, R13, R12, R11 ;  /* 0x0400000c0d0e7389 */ /* 0x00006400000c000b */
[----:B01----:R-:W-:Y:S01]  /*255a0*/  ENDCOLLECTIVE ;  /* 0x000000000000791b */ /* 0x003fe20003800000 */
.L_x_5782:
[----:B------:R-:W-:Y:S01]  /*255b0*/  IMAD.MOV.U32 R12, RZ, RZ, 0x10 ;  /* 0x00000010ff0c7424 */ /* 0x000fe200078e00ff */
[----:B------:R-:W-:-:S05]  /*255c0*/  SEL R5, R14, RZ, P4 ;  /* 0x000000ff0e057207 */ /* 0x000fca0002000000 */
[----:B------:R-:W-:-:S04]  /*255d0*/  IMAD.IADD R5, R4, 0x1, R5 ;  /* 0x0000000104057824 */ /* 0x000fc800078e0205 */
[----:B------:R-:W-:-:S07]  /*255e0*/  IMAD.MOV.U32 R13, RZ, RZ, R5 ;  /* 0x000000ffff0d7224 */ /* 0x000fce00078e0005 */
[----:B------:R-:W-:Y:S05]  /*255f0*/  WARPSYNC.COLLECTIVE R15, `(.L_x_5783) ;  /* 0x000000000f087348 */ /* 0x000fea0003c00000 */
[----:B------:R0:W1:Y:S02]  /*25600*/  SHFL.UP P6, R14, R13, R12, R11 ;  /* 0x0400000c0d0e7389 */ /* 0x00006400000c000b */
[----:B01----:R-:W-:Y:S01]  /*25610*/  ENDCOLLECTIVE ;  /* 0x000000000000791b */ /* 0x003fe20003800000 */
.L_x_5783:
        /* <DEDUP_REMOVED lines=8> */
.L_x_5784:
[----:B------:R-:W-:Y:S05]  /*256a0*/  BRA `(.L_x_5785) ;  /* 0xffffffac00987947 */ /* 0x000fea000383ffff */
.L_x_5634:
[----:B------:R-:W-:Y:S01]  /*256b0*/  BSSY B0, `(.L_x_5786) ;  /* 0x0000006000007945 */ /* 0x000fe20003800000 */
[----:B------:R-:W-:Y:S01]  /*256c0*/  PLOP3.LUT P6, PT, P6, PT, PT, 0x8, 0x0 ;  /* 0x000000000000781c */ /* 0x000fe200037ce170 */
[----:B------:R-:W-:-:S12]  /*256d0*/  IMAD.MOV.U32 R15, RZ, RZ, -0x1 ;  /* 0xffffffffff0f7424 */ /* 0x000fd800078e00ff */
[----:B0-----:R-:W-:Y:S05]  /*256e0*/  WARPSYNC.COLLECTIVE R15, `(.L_x_5787) ;  /* 0x000000000f087348 */ /* 0x001fea0003c00000 */
[----:B------:R-:W-:Y:S01]  /*256f0*/  VOTE.ANY R14, PT, P6 ;  /* 0x00000000000e7806 */ /* 0x000fe200030e0100 */
[----:B0-----:R-:W-:Y:S06]  /*25700*/  ENDCOLLECTIVE ;  /* 0x000000000000791b */ /* 0x001fec0003800000 */
.L_x_5787:
[----:B------:R-:W-:Y:S05]  /*25710*/  BSYNC B0 ;  /* 0x0000000000007941 */ /* 0x000fea0003800000 */
.L_x_5786:
        /* <DEDUP_REMOVED lines=9> */
.L_x_5788:
[----:B------:R-:W-:Y:S01]  /*257b0*/  IMAD.MOV.U32 R17, RZ, RZ, R14 ;  /* 0x000000ffff117224 */ /* 0x000fe200078e000e */
[----:B------:R-:W-:Y:S06]  /*257c0*/  BRA `(.L_x_5789) ;  /* 0xffffffac00887947 */ /* 0x000fec000383ffff */
.L_x_5636:
[----:B------:R-:W-:Y:S01]  /*257d0*/  BSSY B0, `(.L_x_5790) ;  /* 0x0000007000007945 */ /* 0x000fe20003800000 */
[----:B------:R-:W-:Y:S02]  /*257e0*/  IMAD.MOV.U32 R13, RZ, RZ, R3 ;  /* 0x000000ffff0d7224 */ /* 0x000fe400078e0003 */
[----:B------:R-:W-:Y:S02]  /*257f0*/  IMAD.MOV.U32 R11, RZ, RZ, 0x1f ;  /* 0x0000001fff0b7424 */ /* 0x000fe400078e00ff */
[----:B------:R-:W-:-:S07]  /*25800*/  IMAD.MOV.U32 R15, RZ, RZ, -0x1 ;  /* 0xffffffffff0f7424 */ /* 0x000fce00078e00ff */
[----:B012---:R-:W-:Y:S05]  /*25810*/  WARPSYNC.COLLECTIVE R15, `(.L_x_5791) ;  /* 0x000000000f087348 */ /* 0x007fea0003c00000 */
[----:B------:R3:W4:Y:S02]  /*25820*/  SHFL.IDX P6, R14, R13, R12, R11 ;  /* 0x0000000c0d0e7389 */ /* 0x00072400000c000b */
[----:B01234-:R-:W-:Y:S01]  /*25830*/  ENDCOLLECTIVE ;  /* 0x000000000000791b */ /* 0x01ffe20003800000 */
.L_x_5791:
[----:B------:R-:W-:Y:S05]  /*25840*/  BSYNC B0 ;  /* 0x0000000000007941 */ /* 0x000fea0003800000 */
.L_x_5790:
[----:B------:R-:W-:Y:S01]  /*25850*/  IMAD.MOV.U32 R6, RZ, RZ, R14 ;  /* 0x000000ffff067224 */ /* 0x000fe200078e000e */
[----:B------:R-:W-:Y:S06]  /*25860*/  BRA `(.L_x_5635) ;  /* 0xffffffac007c7947 */ /* 0x000fec000383ffff */
.L_x_5640:
[----:B0-----:R0:W1:Y:S02]  /*25870*/  SYNCS.PHASECHK.TRANS64.TRYWAIT P0, [R4+URZ+0x38820], R0 ;  /* 0x03882000040075a7 */ /* 0x001064000800017f */
[----:B-1----:R-:W-:Y:S05]  /*25880*/  @!P0 NANOSLEEP.SYNCS 0x989680 ;  /* 0x009896800000895d */ /* 0x002fea0003900000 */
[----:B------:R-:W1:Y:S02]  /*25890*/  @!P0 SYNCS.PHASECHK.TRANS64 P0, [R4+URZ+0x38820], R0 ;  /* 0x03882000040085a7 */ /* 0x000e64000800007f */
[----:B-1----:R-:W-:Y:S05]  /*258a0*/  @!P0 BRA `(.L_x_5640) ;  /* 0xfffffffc00f08947 */ /* 0x002fea000383ffff */
[----:B------:R-:W-:Y:S05]  /*258b0*/  BRA `(.L_x_5792) ;  /* 0xffffffb000f47947 */ /* 0x000fea000383ffff */
.L_x_5641:
        /* <DEDUP_REMOVED lines=11> */
.L_x_5794:
[----:B------:R-:W-:Y:S05]  /*25970*/  BSYNC B0 ;  /* 0x0000000000007941 */ /* 0x000fea0003800000 */
.L_x_5793:
[----:B------:R-:W-:Y:S05]  /*25980*/  BRA `(.L_x_5795) ;  /* 0xffffffb000dc7947 */ /* 0x000fea000383ffff */
.L_x_5642:
[----:B------:R-:W-:Y:S01]  /*25990*/  BSSY B0, `(.L_x_5796) ;  /* 0x0000006000007945 */ /* 0x000fe20003800000 */
[----:B------:R-:W-:-:S07]  /*259a0*/  IMAD.MOV.U32 R15, RZ, RZ, -0x1 ;  /* 0xffffffffff0f7424 */ /* 0x000fce00078e00ff */
[----:B0-234-:R-:W-:Y:S05]  /*259b0*/  WARPSYNC.COLLECTIVE R15, `(.L_x_5797) ;  /* 0x000000000f0c7348 */ /* 0x01dfea0003c00000 */
[----:B------:R-:W-:Y:S02]  /*259c0*/  ELECT P6, UR62, PT ;  /* 0x00000000003e782f */ /* 0x000fe400038c0000 */
[----:B------:R-:W-:Y:S01]  /*259d0*/  MOV R14, UR62 ;  /* 0x0000003e000e7c02 */ /* 0x000fe20008000f00 */
[----:B0-234-:R-:W-:Y:S10]  /*259e0*/  ENDCOLLECTIVE ;  /* 0x000000000000791b */ /* 0x01dff40003800000 */
.L_x_5797:
[----:B------:R-:W-:Y:S05]  /*259f0*/  BSYNC B0 ;  /* 0x0000000000007941 */ /* 0x000fea0003800000 */
.L_x_5796:
[----:B------:R-:W-:Y:S05]  /*25a00*/  BRA `(.L_x_5798) ;  /* 0xffffffb000d07947 */ /* 0x000fea000383ffff */
.L_x_5644:
[----:B0-----:R0:W1:Y:S02]  /*25a10*/  SYNCS.PHASECHK.TRANS64.TRYWAIT P1, [R5+URZ+0x38840], R0 ;  /* 0x03884000050075a7 */ /* 0x001064000802017f */
[----:B-1----:R-:W-:Y:S05]  /*25a20*/  @!P1 NANOSLEEP.SYNCS 0x989680 ;  /* 0x009896800000995d */ /* 0x002fea0003900000 */
[----:B------:R-:W1:Y:S02]  /*25a30*/  @!P1 SYNCS.PHASECHK.TRANS64 P1, [R5+URZ+0x38840], R0 ;  /* 0x03884000050095a7 */ /* 0x000e64000802007f */
[----:B-1----:R-:W-:Y:S05]  /*25a40*/  @!P1 BRA `(.L_x_5644) ;  /* 0xfffffffc00f09947 */ /* 0x002fea000383ffff */
[----:B------:R-:W-:Y:S05]  /*25a50*/  BRA `(.L_x_5799) ;  /* 0xffffffb000f07947 */ /* 0x000fea000383ffff */
.L_x_5646:
[----:B-1----:R1:W0:Y:S02]  /*25a60*/  SYNCS.PHASECHK.TRANS64.TRYWAIT P1, [R25+URZ+0x38840], R2 ;  /* 0x03884002190075a7 */ /* 0x002224000802017f */
[----:B0-----:R-:W-:Y:S05]  /*25a70*/  @!P1 NANOSLEEP.SYNCS 0x989680 ;  /* 0x009896800000995d */ /* 0x001fea0003900000 */
[----:B------:R-:W0:Y:S02]  /*25a80*/  @!P1 SYNCS.PHASECHK.TRANS64 P1, [R25+URZ+0x38840], R2 ;  /* 0x03884002190095a7 */ /* 0x000e24000802007f */
[----:B0-----:R-:W-:Y:S05]  /*25a90*/  @!P1 BRA `(.L_x_5646) ;  /* 0xfffffffc00f09947 */ /* 0x001fea000383ffff */
[----:B------:R-:W-:Y:S05]  /*25aa0*/  BRA `(.L_x_5800) ;  /* 0xffffffb000fc7947 */ /* 0x000fea000383ffff */
.L_x_5648:
[----:B------:R0:W0:Y:S02]  /*25ab0*/  SYNCS.PHASECHK.TRANS64.TRYWAIT P1, [R5+URZ+0x38860], R0 ;  /* 0x03886000050075a7 */ /* 0x000024000802017f */
[----:B0-----:R-:W-:Y:S05]  /*25ac0*/  @!P1 NANOSLEEP.SYNCS 0x989680 ;  /* 0x009896800000995d */ /* 0x001fea0003900000 */
[----:B------:R-:W0:Y:S02]  /*25ad0*/  @!P1 SYNCS.PHASECHK.TRANS64 P1, [R5+URZ+0x38860], R0 ;  /* 0x03886000050095a7 */ /* 0x000e24000802007f */
[----:B0-----:R-:W-:Y:S05]  /*25ae0*/  @!P1 BRA `(.L_x_5648) ;  /* 0xfffffffc00f09947 */ /* 0x001fea000383ffff */
[----:B------:R-:W-:Y:S05]  /*25af0*/  BRA `(.L_x_5801) ;  /* 0xffffffb000f87947 */ /* 0x000fea000383ffff */
.L_x_5802:
        /* <DEDUP_REMOVED lines=16> */
.L_x_5823:


//--------------------- .nv.global.init           --------------------------
	.section	.nv.global.init,"aw",@progbits
.nv.global.init:
	.type		$str$23,@object
	.size		$str$23,($str$24 - $str$23)
$str$23:
        /*0000*/ 	.byte	0x28, 0x61, 0x64, 0x64, 0x72, 0x65, 0x73, 0x73, 0x20, 0x26, 0x20, 0x6d, 0x61, 0x73, 0x6b, 0x29
        /*0010*/ 	.byte	0x20, 0x3d, 0x3d, 0x20, 0x30, 0x00
	.type		$str$24,@object
	.size		$str$24,(__unnamed_4 - $str$24)
$str$24:
        /*0016*/ 	.byte	0x2f, 0x74, 0x6d, 0x70, 0x2f, 0x6f, 0x73, 0x73, 0x5f, 0x6b, 0x65, 0x72, 0x6e, 0x65, 0x6c, 0x73
        /*0026*/ 	.byte	0x5f, 0x73, 0x72, 0x63, 0x2f, 0x66, 0x6c, 0x61, 0x73, 0x68, 0x5f, 0x61, 0x74, 0x74, 0x65, 0x6e
        /*0036*/ 	.byte	0x74, 0x69, 0x6f, 0x6e, 0x2f, 0x63, 0x73, 0x72, 0x63, 0x2f, 0x63, 0x75, 0x74, 0x6c, 0x61, 0x73
        /*0046*/ 	.byte	0x73, 0x2f, 0x69, 0x6e, 0x63, 0x6c, 0x75, 0x64, 0x65, 0x2f, 0x63, 0x75, 0x74, 0x65, 0x2f, 0x70
        /*0056*/ 	.byte	0x6f, 0x69, 0x6e, 0x74, 0x65, 0x72, 0x5f, 0x66, 0x6c, 0x61, 0x67, 0x67, 0x65, 0x64, 0x2e, 0x68
        /*0066*/ 	.byte	0x70, 0x70, 0x00
	.type		__unnamed_4,@object
	.size		__unnamed_4,(__unnamed_5 - __unnamed_4)
__unnamed_4:
        /* <DEDUP_REMOVED lines=24> */
	.type		__unnamed_5,@object
	.size		__unnamed_5,(__unnamed_6 - __unnamed_5)
__unnamed_5:
        /* <DEDUP_REMOVED lines=24> */
        /*0369*/ 	.byte	0x26, 0x5d, 0x00
	.type		__unnamed_6,@object
	.size		__unnamed_6,(__unnamed_1 - __unnamed_6)
__unnamed_6:
        /* <DEDUP_REMOVED lines=28> */
        /*052c*/ 	.byte	0x34, 0x30, 0x39, 0x36, 0x3e, 0x3e, 0x3e, 0x3e, 0x3e, 0x5d, 0x00
	.type		__unnamed_1,@object
	.size		__unnamed_1,(__unnamed_3 - __unnamed_1)
__unnamed_1:
        /* <DEDUP_REMOVED lines=28> */
        /*06f7*/ 	.byte	0x34, 0x30, 0x39, 0x36, 0x3e, 0x3e, 0x3e, 0x3e, 0x3e, 0x20, 0x26, 0x5d, 0x00
	.type		__unnamed_3,@object
	.size		__unnamed_3,(__unnamed_2 - __unnamed_3)
__unnamed_3:
        /* <DEDUP_REMOVED lines=28> */
        /*08c4*/ 	.byte	0x3a, 0x43, 0x3c, 0x33, 0x32, 0x37, 0x36, 0x38, 0x3e, 0x3e, 0x3e, 0x3e, 0x3e, 0x5d, 0x00
	.type		__unnamed_2,@object
	.size		__unnamed_2,(.L_1 - __unnamed_2)
__unnamed_2:
        /* <DEDUP_REMOVED lines=29> */
.L_1:


//--------------------- .nv.shared._ZN7cutlass13device_kernelIN5flash11enable_sm90INS1_16FlashAttnFwdSm90INS1_25CollectiveMainloopFwdSm90ILi2EN4cute5tupleIJNS5_1CILi1EEES8_S8_EEENS6_IJNS7_ILi64EEESA_SA_EEELi512ENS_10bfloat16_tEfNS_4arch4Sm90ELb0ELb0ELb1ELb0ELb1ELb0ELb0ELb0ELb0ELb1ELb0ELb0EEENS1_21CollectiveEpilogueFwdINS6_IJSA_NS7_ILi512EEESA_EEES9_SC_SE_Li256ELb0ELb1ELb0ELb0EEENS1_29StaticPersistentTileSchedulerILb0EEEEEEEEEvNT_6ParamsE --------------------------
	.section	.nv.shared._ZN7cutlass13device_kernelIN5flash11enable_sm90INS1_16FlashAttnFwdSm90INS1_25CollectiveMainloopFwdSm90ILi2EN4cute5tupleIJNS5_1CILi1EEES8_S8_EEENS6_IJNS7_ILi64EEESA_SA_EEELi512ENS_10bfloat16_tEfNS_4arch4Sm90ELb0ELb0ELb1ELb0ELb1ELb0ELb0ELb0ELb0ELb1ELb0ELb0EEENS1_21CollectiveEpilogueFwdINS6_IJSA_NS7_ILi512EEESA_EEES9_SC_SE_Li256ELb0ELb1ELb0ELb0EEENS1_29StaticPersistentTileSchedulerILb0EEEEEEEEEvNT_6ParamsE,"aw",@nobits
	.sectionflags	@""
	.align	16
	.zero		1024


//--------------------- .nv.shared.reserved.0     --------------------------
	.section	.nv.shared.reserved.0,"aw",@nobits
	.weak		__nv_reservedSMEM_offset_0_alias
	.size		__nv_reservedSMEM_offset_0_alias, 0, 0
	.other		__nv_reservedSMEM_offset_0_alias,@"STO_CUDA_RESERVED_SHARED STV_DEFAULT"
__nv_reservedSMEM_offset_0_alias:
	.zero		0


//--------------------- .nv.global                --------------------------
	.section	.nv.global,"aw",@nobits
.nv.global:
	.type		_ZN83_INTERNAL_0d86d042_47_flash_fwd_hdim64_512_bf16_paged_softcap_sm90_cu_a6473388_34404cute1_E,@object
	.size		_ZN83_INTERNAL_0d86d042_47_flash_fwd_hdim64_512_bf16_paged_softcap_sm90_cu_a6473388_34404cute1_E,(_ZN83_INTERNAL_0d86d042_47_flash_fwd_hdim64_512_bf16_paged_softcap_sm90_cu_a6473388_34404cuda3std3__45__cpo6cbeginE - _ZN83_INTERNAL_0d86d042_47_flash_fwd_hdim64_512_bf16_paged_softcap_sm90_cu_a6473388_34404cute1_E)
_ZN83_INTERNAL_0d86d042_47_flash_fwd_hdim64_512_bf16_paged_softcap_sm90_cu_a6473388_34404cute1_E:
	.zero		1
	.type		_ZN83_INTERNAL_0d86d042_47_flash_fwd_hdim64_512_bf16_paged_softcap_sm90_cu_a6473388_34404cuda3std3__45__cpo6cbeginE,@object
	.size		_ZN83_INTERNAL_0d86d042_47_flash_fwd_hdim64_512_bf16_paged_softcap_sm90_cu_a6473388_34404cuda3std3__45__cpo6cbeginE,(_ZN83_INTERNAL_0d86d042_47_flash_fwd_hdim64_512_bf16_paged_softcap_sm90_cu_a6473388_34404cuda3std3__48in_placeE - _ZN83_INTERNAL_0d86d042_47_flash_fwd_hdim64_512_bf16_paged_softcap_sm90_cu_a6473388_34404cuda3std3__45__cpo6cbeginE)
_ZN83_INTERNAL_0d86d042_47_flash_fwd_hdim64_512_bf16_paged_softcap_sm90_cu_a6473388_34404cuda3std3__45__cpo6cbeginE:
	.zero		1
	.type		_ZN83_INTERNAL_0d86d042_47_flash_fwd_hdim64_512_bf16_paged_softcap_sm90_cu_a6473388_34404cuda3std3__48in_placeE,@object
	.size		_ZN83_INTERNAL_0d86d042_47_flash_fwd_hdim64_512_bf16_paged_softcap_sm90_cu_a6473388_34404cuda3std3__48in_placeE,(_ZN83_INTERNAL_0d86d042_47_flash_fwd_hdim64_512_bf16_paged_softcap_sm90_cu_a6473388_34404cuda3std6ranges3__45__cpo9iter_moveE - _ZN83_INTERNAL_0d86d042_47_flash_fwd_hdim64_512_bf16_paged_softcap_sm90_cu_a6473388_34404cuda3std3__48in_placeE)
_ZN83_INTERNAL_0d86d042_47_flash_fwd_hdim64_512_bf16_paged_softcap_sm90_cu_a6473388_34404cuda3std3__48in_placeE:
	.zero		1
	.type		_ZN83_INTERNAL_0d86d042_47_flash_fwd_hdim64_512_bf16_paged_softcap_sm90_cu_a6473388_34404cuda3std6ranges3__45__cpo9iter_moveE,@object
	.size		_ZN83_INTERNAL_0d86d042_47_flash_fwd_hdim64_512_bf16_paged_softcap_sm90_cu_a6473388_34404cuda3std6ranges3__45__cpo9iter_moveE,(_ZN83_INTERNAL_0d86d042_47_flash_fwd_hdim64_512_bf16_paged_softcap_sm90_cu_a6473388_34404cuda3std3__45__cpo5beginE - _ZN83_INTERNAL_0d86d042_47_flash_fwd_hdim64_512_bf16_paged_softcap_sm90_cu_a6473388_34404cuda3std6ranges3__45__cpo9iter_moveE)
_ZN83_INTERNAL_0d86d042_47_flash_fwd_hdim64_512_bf16_paged_softcap_sm90_cu_a6473388_34404cuda3std6ranges3__45__cpo9iter_moveE:
	.zero		1
	.type		_ZN83_INTERNAL_0d86d042_47_flash_fwd_hdim64_512_bf16_paged_softcap_sm90_cu_a6473388_34404cuda3std3__45__cpo5beginE,@object
	.size		_ZN83_INTERNAL_0d86d042_47_flash_fwd_hdim64_512_bf16_paged_softcap_sm90_cu_a6473388_34404cuda3std3__45__cpo5beginE,(_ZN83_INTERNAL_0d86d042_47_flash_fwd_hdim64_512_bf16_paged_softcap_sm90_cu_a6473388_34404cuda3std3__485_GLOBAL__N__0d86d042_47_flash_fwd_hdim64_512_bf16_paged_softcap_sm90_cu_a6473388_34406ignoreE - _ZN83_INTERNAL_0d86d042_47_flash_fwd_hdim64_512_bf16_paged_softcap_sm90_cu_a6473388_34404cuda3std3__45__cpo5beginE)
_ZN83_INTERNAL_0d86d042_47_flash_fwd_hdim64_512_bf16_paged_softcap_sm90_cu_a6473388_34404cuda3std3__45__cpo5beginE:
	.zero		1
	.type		_ZN83_INTERNAL_0d86d042_47_flash_fwd_hdim64_512_bf16_paged_softcap_sm90_cu_a6473388_34404cuda3std3__485_GLOBAL__N__0d86d042_47_flash_fwd_hdim64_512_bf16_paged_softcap_sm90_cu_a6473388_34406ignoreE,@object
	.size		_ZN83_INTERNAL_0d86d042_47_flash_fwd_hdim64_512_bf16_paged_softcap_sm90_cu_a6473388_34404cuda3std3__485_GLOBAL__N__0d86d042_47_flash_fwd_hdim64_512_bf16_paged_softcap_sm90_cu_a6473388_34406ignoreE,(_ZN83_INTERNAL_0d86d042_47_flash_fwd_hdim64_512_bf16_paged_softcap_sm90_cu_a6473388_34404cute7productE - _ZN83_INTERNAL_0d86d042_47_flash_fwd_hdim64_512_bf16_paged_softcap_sm90_cu_a6473388_34404cuda3std3__485_GLOBAL__N__0d86d042_47_flash_fwd_hdim64_512_bf16_paged_softcap_sm90_cu_a6473388_34406ignoreE)
_ZN83_INTERNAL_0d86d042_47_flash_fwd_hdim64_512_bf16_paged_softcap_sm90_cu_a6473388_34404cuda3std3__485_GLOBAL__N__0d86d042_47_flash_fwd_hdim64_512_bf16_paged_softcap_sm90_cu_a6473388_34406ignoreE:
	.zero		1
	.type		_ZN83_INTERNAL_0d86d042_47_flash_fwd_hdim64_512_bf16_paged_softcap_sm90_cu_a6473388_34404cute7productE,@object
	.size		_ZN83_INTERNAL_0d86d042_47_flash_fwd_hdim64_512_bf16_paged_softcap_sm90_cu_a6473388_34404cute7productE,(_ZN83_INTERNAL_0d86d042_47_flash_fwd_hdim64_512_bf16_paged_softcap_sm90_cu_a6473388_34404cuda3std3__45__cpo3endE - _ZN83_INTERNAL_0d86d042_47_flash_fwd_hdim64_512_bf16_paged_softcap_sm90_cu_a6473388_34404cute7productE)
_ZN83_INTERNAL_0d86d042_47_flash_fwd_hdim64_512_bf16_paged_softcap_sm90_cu_a6473388_34404cute7productE:
	.zero		1
	.type		_ZN83_INTERNAL_0d86d042_47_flash_fwd_hdim64_512_bf16_paged_softcap_sm90_cu_a6473388_34404cuda3std3__45__cpo3endE,@object
	.size		_ZN83_INTERNAL_0d86d042_47_flash_fwd_hdim64_512_bf16_paged_softcap_sm90_cu_a6473388_34404cuda3std3__45__cpo3endE,(_ZN83_INTERNAL_0d86d042_47_flash_fwd_hdim64_512_bf16_paged_softcap_sm90_cu_a6473388_34404cuda3std3__419piecewise_constructE - _ZN83_INTERNAL_0d86d042_47_flash_fwd_hdim64_512_bf16_paged_softcap_sm90_cu_a6473388_34404cuda3std3__45__cpo3endE)
_ZN83_INTERNAL_0d86d042_47_flash_fwd_hdim64_512_bf16_paged_softcap_sm90_cu_a6473388_34404cuda3std3__45__cpo3endE:
	.zero		1
	.type		_ZN83_INTERNAL_0d86d042_47_flash_fwd_hdim64_512_bf16_paged_softcap_sm90_cu_a6473388_34404cuda3std3__419piecewise_constructE,@object
	.size		_ZN83_INTERNAL_0d86d042_47_flash_fwd_hdim64_512_bf16_paged_softcap_sm90_cu_a6473388_34404cuda3std3__419piecewise_constructE,(_ZN83_INTERNAL_0d86d042_47_flash_fwd_hdim64_512_bf16_paged_softcap_sm90_cu_a6473388_34404cuda3std3__45__cpo4cendE - _ZN83_INTERNAL_0d86d042_47_flash_fwd_hdim64_512_bf16_paged_softcap_sm90_cu_a6473388_34404cuda3std3__419piecewise_constructE)
_ZN83_INTERNAL_0d86d042_47_flash_fwd_hdim64_512_bf16_paged_softcap_sm90_cu_a6473388_34404cuda3std3__419piecewise_constructE:
	.zero		1
	.type		_ZN83_INTERNAL_0d86d042_47_flash_fwd_hdim64_512_bf16_paged_softcap_sm90_cu_a6473388_34404cuda3std3__45__cpo4cendE,@object
	.size		_ZN83_INTERNAL_0d86d042_47_flash_fwd_hdim64_512_bf16_paged_softcap_sm90_cu_a6473388_34404cuda3std3__45__cpo4cendE,(_ZN83_INTERNAL_0d86d042_47_flash_fwd_hdim64_512_bf16_paged_softcap_sm90_cu_a6473388_34404cuda3std6ranges3__45__cpo4swapE - _ZN83_INTERNAL_0d86d042_47_flash_fwd_hdim64_512_bf16_paged_softcap_sm90_cu_a6473388_34404cuda3std3__45__cpo4cendE)
_ZN83_INTERNAL_0d86d042_47_flash_fwd_hdim64_512_bf16_paged_softcap_sm90_cu_a6473388_34404cuda3std3__45__cpo4cendE:
	.zero		1
	.type		_ZN83_INTERNAL_0d86d042_47_flash_fwd_hdim64_512_bf16_paged_softcap_sm90_cu_a6473388_34404cuda3std6ranges3__45__cpo4swapE,@object
	.size		_ZN83_INTERNAL_0d86d042_47_flash_fwd_hdim64_512_bf16_paged_softcap_sm90_cu_a6473388_34404cuda3std6ranges3__45__cpo4swapE,(.L_13 - _ZN83_INTERNAL_0d86d042_47_flash_fwd_hdim64_512_bf16_paged_softcap_sm90_cu_a6473388_34404cuda3std6ranges3__45__cpo4swapE)
_ZN83_INTERNAL_0d86d042_47_flash_fwd_hdim64_512_bf16_paged_softcap_sm90_cu_a6473388_34404cuda3std6ranges3__45__cpo4swapE:
	.zero		1
.L_13:


//--------------------- .nv.shared._ZN7cutlass13device_kernelIN5flash11enable_sm90INS1_16FlashAttnFwdSm90INS1_25CollectiveMainloopFwdSm90ILi2EN4cute5tupleIJNS5_1CILi1EEES8_S8_EEENS6_IJNS7_ILi64EEESA_SA_EEELi512ENS_10bfloat16_tEfNS_4arch4Sm90ELb0ELb0ELb1ELb0ELb1ELb0ELb1ELb0ELb0ELb1ELb0ELb0EEENS1_21CollectiveEpilogueFwdINS6_IJSA_NS7_ILi512EEESA_EEES9_SC_SE_Li256ELb0ELb1ELb0ELb0EEENS1_29StaticPersistentTileSchedulerILb0EEEEEEEEEvNT_6ParamsE --------------------------
	.section	.nv.shared._ZN7cutlass13device_kernelIN5flash11enable_sm90INS1_16FlashAttnFwdSm90INS1_25CollectiveMainloopFwdSm90ILi2EN4cute5tupleIJNS5_1CILi1EEES8_S8_EEENS6_IJNS7_ILi64EEESA_SA_EEELi512ENS_10bfloat16_tEfNS_4arch4Sm90ELb0ELb0ELb1ELb0ELb1ELb0ELb1ELb0ELb0ELb1ELb0ELb0EEENS1_21CollectiveEpilogueFwdINS6_IJSA_NS7_ILi512EEESA_EEES9_SC_SE_Li256ELb0ELb1ELb0ELb0EEENS1_29StaticPersistentTileSchedulerILb0EEEEEEEEEvNT_6ParamsE,"aw",@nobits
	.sectionflags	@""
	.align	16
	.zero		1024


//--------------------- .nv.shared._ZN7cutlass13device_kernelIN5flash11enable_sm90INS1_16FlashAttnFwdSm90INS1_25CollectiveMainloopFwdSm90ILi2EN4cute5tupleIJNS5_1CILi1EEES8_S8_EEENS6_IJNS7_ILi64EEESA_SA_EEELi512ENS_10bfloat16_tEfNS_4arch4Sm90ELb0ELb0ELb1ELb1ELb1ELb0ELb0ELb0ELb0ELb1ELb0ELb0EEENS1_21CollectiveEpilogueFwdINS6_IJSA_NS7_ILi512EEESA_EEES9_SC_SE_Li256ELb1ELb1ELb0ELb0EEENS1_36VarlenDynamicPersistentTileSchedulerILi64ELi64ELi256ELi128ELb0ELb1ELb1ELb0ELb1ELb1EEEEEEEEEvNT_6ParamsE --------------------------
	.section	.nv.shared._ZN7cutlass13device_kernelIN5flash11enable_sm90INS1_16FlashAttnFwdSm90INS1_25CollectiveMainloopFwdSm90ILi2EN4cute5tupleIJNS5_1CILi1EEES8_S8_EEENS6_IJNS7_ILi64EEESA_SA_EEELi512ENS_10bfloat16_tEfNS_4arch4Sm90ELb0ELb0ELb1ELb1ELb1ELb0ELb0ELb0ELb0ELb1ELb0ELb0EEENS1_21CollectiveEpilogueFwdINS6_IJSA_NS7_ILi512EEESA_EEES9_SC_SE_Li256ELb1ELb1ELb0ELb0EEENS1_36VarlenDynamicPersistentTileSchedulerILi64ELi64ELi256ELi128ELb0ELb1ELb1ELb0ELb1ELb1EEEEEEEEEvNT_6ParamsE,"aw",@nobits
	.sectionflags	@""
	.align	16
	.zero		1024


//--------------------- .nv.shared._ZN7cutlass13device_kernelIN5flash11enable_sm90INS1_16FlashAttnFwdSm90INS1_25CollectiveMainloopFwdSm90ILi2EN4cute5tupleIJNS5_1CILi1EEES8_S8_EEENS6_IJNS7_ILi64EEESA_SA_EEELi512ENS_10bfloat16_tEfNS_4arch4Sm90ELb0ELb0ELb1ELb1ELb1ELb1ELb0ELb0ELb0ELb1ELb0ELb0EEENS1_21CollectiveEpilogueFwdINS6_IJSA_NS7_ILi512EEESA_EEES9_SC_SE_Li256ELb1ELb1ELb0ELb0EEENS1_36VarlenDynamicPersistentTileSchedulerILi64ELi64ELi256ELi128ELb0ELb1ELb1ELb0ELb1ELb1EEEEEEEEEvNT_6ParamsE --------------------------
	.section	.nv.shared._ZN7cutlass13device_kernelIN5flash11enable_sm90INS1_16FlashAttnFwdSm90INS1_25CollectiveMainloopFwdSm90ILi2EN4cute5tupleIJNS5_1CILi1EEES8_S8_EEENS6_IJNS7_ILi64EEESA_SA_EEELi512ENS_10bfloat16_tEfNS_4arch4Sm90ELb0ELb0ELb1ELb1ELb1ELb1ELb0ELb0ELb0ELb1ELb0ELb0EEENS1_21CollectiveEpilogueFwdINS6_IJSA_NS7_ILi512EEESA_EEES9_SC_SE_Li256ELb1ELb1ELb0ELb0EEENS1_36VarlenDynamicPersistentTileSchedulerILi64ELi64ELi256ELi128ELb0ELb1ELb1ELb0ELb1ELb1EEEEEEEEEvNT_6ParamsE,"aw",@nobits
	.sectionflags	@""
	.align	16
	.zero		1024


//--------------------- .nv.shared._ZN7cutlass13device_kernelIN5flash11enable_sm90INS1_16FlashAttnFwdSm90INS1_25CollectiveMainloopFwdSm90ILi2EN4cute5tupleIJNS5_1CILi1EEES8_S8_EEENS6_IJNS7_ILi64EEESA_SA_EEELi512ENS_10bfloat16_tEfNS_4arch4Sm90ELb0ELb0ELb1ELb1ELb1ELb0ELb1ELb0ELb0ELb1ELb0ELb0EEENS1_21CollectiveEpilogueFwdINS6_IJSA_NS7_ILi512EEESA_EEES9_SC_SE_Li256ELb1ELb1ELb0ELb0EEENS1_36VarlenDynamicPersistentTileSchedulerILi64ELi64ELi256ELi128ELb0ELb1ELb1ELb0ELb1ELb1EEEEEEEEEvNT_6ParamsE --------------------------
	.section	.nv.shared._ZN7cutlass13device_kernelIN5flash11enable_sm90INS1_16FlashAttnFwdSm90INS1_25CollectiveMainloopFwdSm90ILi2EN4cute5tupleIJNS5_1CILi1EEES8_S8_EEENS6_IJNS7_ILi64EEESA_SA_EEELi512ENS_10bfloat16_tEfNS_4arch4Sm90ELb0ELb0ELb1ELb1ELb1ELb0ELb1ELb0ELb0ELb1ELb0ELb0EEENS1_21CollectiveEpilogueFwdINS6_IJSA_NS7_ILi512EEESA_EEES9_SC_SE_Li256ELb1ELb1ELb0ELb0EEENS1_36VarlenDynamicPersistentTileSchedulerILi64ELi64ELi256ELi128ELb0ELb1ELb1ELb0ELb1ELb1EEEEEEEEEvNT_6ParamsE,"aw",@nobits
	.sectionflags	@""
	.align	16
	.zero		1024


//--------------------- .nv.shared._ZN7cutlass13device_kernelIN5flash11enable_sm90INS1_16FlashAttnFwdSm90INS1_25CollectiveMainloopFwdSm90ILi2EN4cute5tupleIJNS5_1CILi1EEES8_S8_EEENS6_IJNS7_ILi64EEESA_SA_EEELi512ENS_10bfloat16_tEfNS_4arch4Sm90ELb0ELb0ELb1ELb1ELb1ELb1ELb1ELb0ELb0ELb1ELb0ELb0EEENS1_21CollectiveEpilogueFwdINS6_IJSA_NS7_ILi512EEESA_EEES9_SC_SE_Li256ELb1ELb1ELb0ELb0EEENS1_36VarlenDynamicPersistentTileSchedulerILi64ELi64ELi256ELi128ELb0ELb1ELb1ELb0ELb1ELb1EEEEEEEEEvNT_6ParamsE --------------------------
	.section	.nv.shared._ZN7cutlass13device_kernelIN5flash11enable_sm90INS1_16FlashAttnFwdSm90INS1_25CollectiveMainloopFwdSm90ILi2EN4cute5tupleIJNS5_1CILi1EEES8_S8_EEENS6_IJNS7_ILi64EEESA_SA_EEELi512ENS_10bfloat16_tEfNS_4arch4Sm90ELb0ELb0ELb1ELb1ELb1ELb1ELb1ELb0ELb0ELb1ELb0ELb0EEENS1_21CollectiveEpilogueFwdINS6_IJSA_NS7_ILi512EEESA_EEES9_SC_SE_Li256ELb1ELb1ELb0ELb0EEENS1_36VarlenDynamicPersistentTileSchedulerILi64ELi64ELi256ELi128ELb0ELb1ELb1ELb0ELb1ELb1EEEEEEEEEvNT_6ParamsE,"aw",@nobits
	.sectionflags	@""
	.align	16
	.zero		1024


//--------------------- .nv.shared._ZN7cutlass13device_kernelIN5flash11enable_sm90INS1_16FlashAttnFwdSm90INS1_25CollectiveMainloopFwdSm90ILi2EN4cute5tupleIJNS5_1CILi1EEES8_S8_EEENS6_IJNS7_ILi64EEESA_SA_EEELi512ENS_10bfloat16_tEfNS_4arch4Sm90ELb0ELb1ELb1ELb0ELb1ELb0ELb0ELb0ELb0ELb1ELb0ELb0EEENS1_21CollectiveEpilogueFwdINS6_IJSA_NS7_ILi512EEESA_EEES9_SC_SE_Li256ELb0ELb1ELb0ELb0EEENS1_30DynamicPersistentTileSchedulerILi256ELi128ELb0ELb1ELb1EEEEEEEEEvNT_6ParamsE --------------------------
	.section	.nv.shared._ZN7cutlass13device_kernelIN5flash11enable_sm90INS1_16FlashAttnFwdSm90INS1_25CollectiveMainloopFwdSm90ILi2EN4cute5tupleIJNS5_1CILi1EEES8_S8_EEENS6_IJNS7_ILi64EEESA_SA_EEELi512ENS_10bfloat16_tEfNS_4arch4Sm90ELb0ELb1ELb1ELb0ELb1ELb0ELb0ELb0ELb0ELb1ELb0ELb0EEENS1_21CollectiveEpilogueFwdINS6_IJSA_NS7_ILi512EEESA_EEES9_SC_SE_Li256ELb0ELb1ELb0ELb0EEENS1_30DynamicPersistentTileSchedulerILi256ELi128ELb0ELb1ELb1EEEEEEEEEvNT_6ParamsE,"aw",@nobits
	.sectionflags	@""
	.align	16
	.zero		1024


//--------------------- .nv.shared._ZN7cutlass13device_kernelIN5flash11enable_sm90INS1_16FlashAttnFwdSm90INS1_25CollectiveMainloopFwdSm90ILi2EN4cute5tupleIJNS5_1CILi1EEES8_S8_EEENS6_IJNS7_ILi64EEESA_SA_EEELi512ENS_10bfloat16_tEfNS_4arch4Sm90ELb0ELb1ELb1ELb0ELb1ELb0ELb1ELb0ELb0ELb1ELb0ELb0EEENS1_21CollectiveEpilogueFwdINS6_IJSA_NS7_ILi512EEESA_EEES9_SC_SE_Li256ELb0ELb1ELb0ELb0EEENS1_30DynamicPersistentTileSchedulerILi256ELi128ELb0ELb1ELb1EEEEEEEEEvNT_6ParamsE --------------------------
	.section	.nv.shared._ZN7cutlass13device_kernelIN5flash11enable_sm90INS1_16FlashAttnFwdSm90INS1_25CollectiveMainloopFwdSm90ILi2EN4cute5tupleIJNS5_1CILi1EEES8_S8_EEENS6_IJNS7_ILi64EEESA_SA_EEELi512ENS_10bfloat16_tEfNS_4arch4Sm90ELb0ELb1ELb1ELb0ELb1ELb0ELb1ELb0ELb0ELb1ELb0ELb0EEENS1_21CollectiveEpilogueFwdINS6_IJSA_NS7_ILi512EEESA_EEES9_SC_SE_Li256ELb0ELb1ELb0ELb0EEENS1_30DynamicPersistentTileSchedulerILi256ELi128ELb0ELb1ELb1EEEEEEEEEvNT_6ParamsE,"aw",@nobits
	.sectionflags	@""
	.align	16
	.zero		1024


//--------------------- .nv.shared._ZN7cutlass13device_kernelIN5flash11enable_sm90INS1_16FlashAttnFwdSm90INS1_25CollectiveMainloopFwdSm90ILi2EN4cute5tupleIJNS5_1CILi1EEES8_S8_EEENS6_IJNS7_ILi64EEESA_SA_EEELi512ENS_10bfloat16_tEfNS_4arch4Sm90ELb0ELb1ELb1ELb1ELb1ELb0ELb0ELb0ELb0ELb1ELb0ELb0EEENS1_21CollectiveEpilogueFwdINS6_IJSA_NS7_ILi512EEESA_EEES9_SC_SE_Li256ELb1ELb1ELb0ELb0EEENS1_36VarlenDynamicPersistentTileSchedulerILi64ELi64ELi256ELi128ELb0ELb1ELb1ELb1ELb0ELb1EEEEEEEEEvNT_6ParamsE --------------------------
	.section	.nv.shared._ZN7cutlass13device_kernelIN5flash11enable_sm90INS1_16FlashAttnFwdSm90INS1_25CollectiveMainloopFwdSm90ILi2EN4cute5tupleIJNS5_1CILi1EEES8_S8_EEENS6_IJNS7_ILi64EEESA_SA_EEELi512ENS_10bfloat16_tEfNS_4arch4Sm90ELb0ELb1ELb1ELb1ELb1ELb0ELb0ELb0ELb0ELb1ELb0ELb0EEENS1_21CollectiveEpilogueFwdINS6_IJSA_NS7_ILi512EEESA_EEES9_SC_SE_Li256ELb1ELb1ELb0ELb0EEENS1_36VarlenDynamicPersistentTileSchedulerILi64ELi64ELi256ELi128ELb0ELb1ELb1ELb1ELb0ELb1EEEEEEEEEvNT_6ParamsE,"aw",@nobits
	.sectionflags	@""
	.align	16
	.zero		1024


//--------------------- .nv.shared._ZN7cutlass13device_kernelIN5flash11enable_sm90INS1_16FlashAttnFwdSm90INS1_25CollectiveMainloopFwdSm90ILi2EN4cute5tupleIJNS5_1CILi1EEES8_S8_EEENS6_IJNS7_ILi64EEESA_SA_EEELi512ENS_10bfloat16_tEfNS_4arch4Sm90ELb0ELb1ELb1ELb1ELb1ELb1ELb0ELb0ELb0ELb1ELb0ELb0EEENS1_21CollectiveEpilogueFwdINS6_IJSA_NS7_ILi512EEESA_EEES9_SC_SE_Li256ELb1ELb1ELb0ELb0EEENS1_36VarlenDynamicPersistentTileSchedulerILi64ELi64ELi256ELi128ELb0ELb1ELb1ELb1ELb0ELb1EEEEEEEEEvNT_6ParamsE --------------------------
	.section	.nv.shared._ZN7cutlass13device_kernelIN5flash11enable_sm90INS1_16FlashAttnFwdSm90INS1_25CollectiveMainloopFwdSm90ILi2EN4cute5tupleIJNS5_1CILi1EEES8_S8_EEENS6_IJNS7_ILi64EEESA_SA_EEELi512ENS_10bfloat16_tEfNS_4arch4Sm90ELb0ELb1ELb1ELb1ELb1ELb1ELb0ELb0ELb0ELb1ELb0ELb0EEENS1_21CollectiveEpilogueFwdINS6_IJSA_NS7_ILi512EEESA_EEES9_SC_SE_Li256ELb1ELb1ELb0ELb0EEENS1_36VarlenDynamicPersistentTileSchedulerILi64ELi64ELi256ELi128ELb0ELb1ELb1ELb1ELb0ELb1EEEEEEEEEvNT_6ParamsE,"aw",@nobits
	.sectionflags	@""
	.align	16
	.zero		1024


//--------------------- .nv.shared._ZN7cutlass13device_kernelIN5flash11enable_sm90INS1_16FlashAttnFwdSm90INS1_25CollectiveMainloopFwdSm90ILi2EN4cute5tupleIJNS5_1CILi1EEES8_S8_EEENS6_IJNS7_ILi64EEESA_SA_EEELi512ENS_10bfloat16_tEfNS_4arch4Sm90ELb0ELb1ELb1ELb1ELb1ELb0ELb1ELb0ELb0ELb1ELb0ELb0EEENS1_21CollectiveEpilogueFwdINS6_IJSA_NS7_ILi512EEESA_EEES9_SC_SE_Li256ELb1ELb1ELb0ELb0EEENS1_36VarlenDynamicPersistentTileSchedulerILi64ELi64ELi256ELi128ELb0ELb1ELb1ELb1ELb0ELb1EEEEEEEEEvNT_6ParamsE --------------------------
	.section	.nv.shared._ZN7cutlass13device_kernelIN5flash11enable_sm90INS1_16FlashAttnFwdSm90INS1_25CollectiveMainloopFwdSm90ILi2EN4cute5tupleIJNS5_1CILi1EEES8_S8_EEENS6_IJNS7_ILi64EEESA_SA_EEELi512ENS_10bfloat16_tEfNS_4arch4Sm90ELb0ELb1ELb1ELb1ELb1ELb0ELb1ELb0ELb0ELb1ELb0ELb0EEENS1_21CollectiveEpilogueFwdINS6_IJSA_NS7_ILi512EEESA_EEES9_SC_SE_Li256ELb1ELb1ELb0ELb0EEENS1_36VarlenDynamicPersistentTileSchedulerILi64ELi64ELi256ELi128ELb0ELb1ELb1ELb1ELb0ELb1EEEEEEEEEvNT_6ParamsE,"aw",@nobits
	.sectionflags	@""
	.align	16
	.zero		1024


//--------------------- .nv.shared._ZN7cutlass13device_kernelIN5flash11enable_sm90INS1_16FlashAttnFwdSm90INS1_25CollectiveMainloopFwdSm90ILi2EN4cute5tupleIJNS5_1CILi1EEES8_S8_EEENS6_IJNS7_ILi64EEESA_SA_EEELi512ENS_10bfloat16_tEfNS_4arch4Sm90ELb0ELb1ELb1ELb1ELb1ELb1ELb1ELb0ELb0ELb1ELb0ELb0EEENS1_21CollectiveEpilogueFwdINS6_IJSA_NS7_ILi512EEESA_EEES9_SC_SE_Li256ELb1ELb1ELb0ELb0EEENS1_36VarlenDynamicPersistentTileSchedulerILi64ELi64ELi256ELi128ELb0ELb1ELb1ELb1ELb0ELb1EEEEEEEEEvNT_6ParamsE --------------------------
	.section	.nv.shared._ZN7cutlass13device_kernelIN5flash11enable_sm90INS1_16FlashAttnFwdSm90INS1_25CollectiveMainloopFwdSm90ILi2EN4cute5tupleIJNS5_1CILi1EEES8_S8_EEENS6_IJNS7_ILi64EEESA_SA_EEELi512ENS_10bfloat16_tEfNS_4arch4Sm90ELb0ELb1ELb1ELb1ELb1ELb1ELb1ELb0ELb0ELb1ELb0ELb0EEENS1_21CollectiveEpilogueFwdINS6_IJSA_NS7_ILi512EEESA_EEES9_SC_SE_Li256ELb1ELb1ELb0ELb0EEENS1_36VarlenDynamicPersistentTileSchedulerILi64ELi64ELi256ELi128ELb0ELb1ELb1ELb1ELb0ELb1EEEEEEEEEvNT_6ParamsE,"aw",@nobits
	.sectionflags	@""
	.align	16
	.zero		1024


//--------------------- .nv.shared._ZN7cutlass13device_kernelIN5flash11enable_sm90INS1_16FlashAttnFwdSm90INS1_25CollectiveMainloopFwdSm90ILi2EN4cute5tupleIJNS5_1CILi1EEES8_S8_EEENS6_IJNS7_ILi64EEESA_SA_EEELi512ENS_10bfloat16_tEfNS_4arch4Sm90ELb1ELb0ELb1ELb0ELb1ELb0ELb0ELb0ELb0ELb1ELb0ELb0EEENS1_21CollectiveEpilogueFwdINS6_IJSA_NS7_ILi512EEESA_EEES9_SC_SE_Li256ELb0ELb1ELb0ELb0EEENS1_30DynamicPersistentTileSchedulerILi256ELi128ELb0ELb1ELb1EEEEEEEEEvNT_6ParamsE --------------------------
	.section	.nv.shared._ZN7cutlass13device_kernelIN5flash11enable_sm90INS1_16FlashAttnFwdSm90INS1_25CollectiveMainloopFwdSm90ILi2EN4cute5tupleIJNS5_1CILi1EEES8_S8_EEENS6_IJNS7_ILi64EEESA_SA_EEELi512ENS_10bfloat16_tEfNS_4arch4Sm90ELb1ELb0ELb1ELb0ELb1ELb0ELb0ELb0ELb0ELb1ELb0ELb0EEENS1_21CollectiveEpilogueFwdINS6_IJSA_NS7_ILi512EEESA_EEES9_SC_SE_Li256ELb0ELb1ELb0ELb0EEENS1_30DynamicPersistentTileSchedulerILi256ELi128ELb0ELb1ELb1EEEEEEEEEvNT_6ParamsE,"aw",@nobits
	.sectionflags	@""
	.align	16
	.zero		1024


//--------------------- .nv.shared._ZN7cutlass13device_kernelIN5flash11enable_sm90INS1_16FlashAttnFwdSm90INS1_25CollectiveMainloopFwdSm90ILi2EN4cute5tupleIJNS5_1CILi1EEES8_S8_EEENS6_IJNS7_ILi64EEESA_SA_EEELi512ENS_10bfloat16_tEfNS_4arch4Sm90ELb1ELb0ELb1ELb0ELb1ELb0ELb1ELb0ELb0ELb1ELb0ELb0EEENS1_21CollectiveEpilogueFwdINS6_IJSA_NS7_ILi512EEESA_EEES9_SC_SE_Li256ELb0ELb1ELb0ELb0EEENS1_30DynamicPersistentTileSchedulerILi256ELi128ELb0ELb1ELb1EEEEEEEEEvNT_6ParamsE --------------------------
	.section	.nv.shared._ZN7cutlass13device_kernelIN5flash11enable_sm90INS1_16FlashAttnFwdSm90INS1_25CollectiveMainloopFwdSm90ILi2EN4cute5tupleIJNS5_1CILi1EEES8_S8_EEENS6_IJNS7_ILi64EEESA_SA_EEELi512ENS_10bfloat16_tEfNS_4arch4Sm90ELb1ELb0ELb1ELb0ELb1ELb0ELb1ELb0ELb0ELb1ELb0ELb0EEENS1_21CollectiveEpilogueFwdINS6_IJSA_NS7_ILi512EEESA_EEES9_SC_SE_Li256ELb0ELb1ELb0ELb0EEENS1_30DynamicPersistentTileSchedulerILi256ELi128ELb0ELb1ELb1EEEEEEEEEvNT_6ParamsE,"aw",@nobits
	.sectionflags	@""
	.align	16
	.zero		1024


//--------------------- .nv.shared._ZN7cutlass13device_kernelIN5flash11enable_sm90INS1_16FlashAttnFwdSm90INS1_25CollectiveMainloopFwdSm90ILi2EN4cute5tupleIJNS5_1CILi1EEES8_S8_EEENS6_IJNS7_ILi64EEESA_SA_EEELi512ENS_10bfloat16_tEfNS_4arch4Sm90ELb1ELb0ELb1ELb1ELb1ELb0ELb0ELb0ELb0ELb1ELb0ELb0EEENS1_21CollectiveEpilogueFwdINS6_IJSA_NS7_ILi512EEESA_EEES9_SC_SE_Li256ELb1ELb1ELb0ELb0EEENS1_36VarlenDynamicPersistentTileSchedulerILi64ELi64ELi256ELi128ELb0ELb1ELb1ELb1ELb1ELb1EEEEEEEEEvNT_6ParamsE --------------------------
	.section	.nv.shared._ZN7cutlass13device_kernelIN5flash11enable_sm90INS1_16FlashAttnFwdSm90INS1_25CollectiveMainloopFwdSm90ILi2EN4cute5tupleIJNS5_1CILi1EEES8_S8_EEENS6_IJNS7_ILi64EEESA_SA_EEELi512ENS_10bfloat16_tEfNS_4arch4Sm90ELb1ELb0ELb1ELb1ELb1ELb0ELb0ELb0ELb0ELb1ELb0ELb0EEENS1_21CollectiveEpilogueFwdINS6_IJSA_NS7_ILi512EEESA_EEES9_SC_SE_Li256ELb1ELb1ELb0ELb0EEENS1_36VarlenDynamicPersistentTileSchedulerILi64ELi64ELi256ELi128ELb0ELb1ELb1ELb1ELb1ELb1EEEEEEEEEvNT_6ParamsE,"aw",@nobits
	.sectionflags	@""
	.align	16
	.zero		1024


//--------------------- .nv.shared._ZN7cutlass13device_kernelIN5flash11enable_sm90INS1_16FlashAttnFwdSm90INS1_25CollectiveMainloopFwdSm90ILi2EN4cute5tupleIJNS5_1CILi1EEES8_S8_EEENS6_IJNS7_ILi64EEESA_SA_EEELi512ENS_10bfloat16_tEfNS_4arch4Sm90ELb1ELb0ELb1ELb1ELb1ELb1ELb0ELb0ELb0ELb1ELb0ELb0EEENS1_21CollectiveEpilogueFwdINS6_IJSA_NS7_ILi512EEESA_EEES9_SC_SE_Li256ELb1ELb1ELb0ELb0EEENS1_36VarlenDynamicPersistentTileSchedulerILi64ELi64ELi256ELi128ELb0ELb1ELb1ELb1ELb1ELb1EEEEEEEEEvNT_6ParamsE --------------------------
	.section	.nv.shared._ZN7cutlass13device_kernelIN5flash11enable_sm90INS1_16FlashAttnFwdSm90INS1_25CollectiveMainloopFwdSm90ILi2EN4cute5tupleIJNS5_1CILi1EEES8_S8_EEENS6_IJNS7_ILi64EEESA_SA_EEELi512ENS_10bfloat16_tEfNS_4arch4Sm90ELb1ELb0ELb1ELb1ELb1ELb1ELb0ELb0ELb0ELb1ELb0ELb0EEENS1_21CollectiveEpilogueFwdINS6_IJSA_NS7_ILi512EEESA_EEES9_SC_SE_Li256ELb1ELb1ELb0ELb0EEENS1_36VarlenDynamicPersistentTileSchedulerILi64ELi64ELi256ELi128ELb0ELb1ELb1ELb1ELb1ELb1EEEEEEEEEvNT_6ParamsE,"aw",@nobits
	.sectionflags	@""
	.align	16
	.zero		1024


//--------------------- .nv.shared._ZN7cutlass13device_kernelIN5flash11enable_sm90INS1_16FlashAttnFwdSm90INS1_25CollectiveMainloopFwdSm90ILi2EN4cute5tupleIJNS5_1CILi1EEES8_S8_EEENS6_IJNS7_ILi64EEESA_SA_EEELi512ENS_10bfloat16_tEfNS_4arch4Sm90ELb1ELb0ELb1ELb1ELb1ELb0ELb1ELb0ELb0ELb1ELb0ELb0EEENS1_21CollectiveEpilogueFwdINS6_IJSA_NS7_ILi512EEESA_EEES9_SC_SE_Li256ELb1ELb1ELb0ELb0EEENS1_36VarlenDynamicPersistentTileSchedulerILi64ELi64ELi256ELi128ELb0ELb1ELb1ELb1ELb1ELb1EEEEEEEEEvNT_6ParamsE --------------------------
	.section	.nv.shared._ZN7cutlass13device_kernelIN5flash11enable_sm90INS1_16FlashAttnFwdSm90INS1_25CollectiveMainloopFwdSm90ILi2EN4cute5tupleIJNS5_1CILi1EEES8_S8_EEENS6_IJNS7_ILi64EEESA_SA_EEELi512ENS_10bfloat16_tEfNS_4arch4Sm90ELb1ELb0ELb1ELb1ELb1ELb0ELb1ELb0ELb0ELb1ELb0ELb0EEENS1_21CollectiveEpilogueFwdINS6_IJSA_NS7_ILi512EEESA_EEES9_SC_SE_Li256ELb1ELb1ELb0ELb0EEENS1_36VarlenDynamicPersistentTileSchedulerILi64ELi64ELi256ELi128ELb0ELb1ELb1ELb1ELb1ELb1EEEEEEEEEvNT_6ParamsE,"aw",@nobits
	.sectionflags	@""
	.align	16
	.zero		1024


//--------------------- .nv.shared._ZN7cutlass13device_kernelIN5flash11enable_sm90INS1_16FlashAttnFwdSm90INS1_25CollectiveMainloopFwdSm90ILi2EN4cute5tupleIJNS5_1CILi1EEES8_S8_EEENS6_IJNS7_ILi64EEESA_SA_EEELi512ENS_10bfloat16_tEfNS_4arch4Sm90ELb1ELb0ELb1ELb1ELb1ELb1ELb1ELb0ELb0ELb1ELb0ELb0EEENS1_21CollectiveEpilogueFwdINS6_IJSA_NS7_ILi512EEESA_EEES9_SC_SE_Li256ELb1ELb1ELb0ELb0EEENS1_36VarlenDynamicPersistentTileSchedulerILi64ELi64ELi256ELi128ELb0ELb1ELb1ELb1ELb1ELb1EEEEEEEEEvNT_6ParamsE --------------------------
	.section	.nv.shared._ZN7cutlass13device_kernelIN5flash11enable_sm90INS1_16FlashAttnFwdSm90INS1_25CollectiveMainloopFwdSm90ILi2EN4cute5tupleIJNS5_1CILi1EEES8_S8_EEENS6_IJNS7_ILi64EEESA_SA_EEELi512ENS_10bfloat16_tEfNS_4arch4Sm90ELb1ELb0ELb1ELb1ELb1ELb1ELb1ELb0ELb0ELb1ELb0ELb0EEENS1_21CollectiveEpilogueFwdINS6_IJSA_NS7_ILi512EEESA_EEES9_SC_SE_Li256ELb1ELb1ELb0ELb0EEENS1_36VarlenDynamicPersistentTileSchedulerILi64ELi64ELi256ELi128ELb0ELb1ELb1ELb1ELb1ELb1EEEEEEEEEvNT_6ParamsE,"aw",@nobits
	.sectionflags	@""
	.align	16
	.zero		1024


//--------------------- .nv.constant0._ZN7cutlass13device_kernelIN5flash11enable_sm90INS1_16FlashAttnFwdSm90INS1_25CollectiveMainloopFwdSm90ILi2EN4cute5tupleIJNS5_1CILi1EEES8_S8_EEENS6_IJNS7_ILi64EEESA_SA_EEELi512ENS_10bfloat16_tEfNS_4arch4Sm90ELb0ELb0ELb1ELb0ELb1ELb0ELb0ELb0ELb0ELb1ELb0ELb0EEENS1_21CollectiveEpilogueFwdINS6_IJSA_NS7_ILi512EEESA_EEES9_SC_SE_Li256ELb0ELb1ELb0ELb0EEENS1_29StaticPersistentTileSchedulerILb0EEEEEEEEEvNT_6ParamsE --------------------------
	.section	.nv.constant0._ZN7cutlass13device_kernelIN5flash11enable_sm90INS1_16FlashAttnFwdSm90INS1_25CollectiveMainloopFwdSm90ILi2EN4cute5tupleIJNS5_1CILi1EEES8_S8_EEENS6_IJNS7_ILi64EEESA_SA_EEELi512ENS_10bfloat16_tEfNS_4arch4Sm90ELb0ELb0ELb1ELb0ELb1ELb0ELb0ELb0ELb0ELb1ELb0ELb0EEENS1_21CollectiveEpilogueFwdINS6_IJSA_NS7_ILi512EEESA_EEES9_SC_SE_Li256ELb0ELb1ELb0ELb0EEENS1_29StaticPersistentTileSchedulerILb0EEEEEEEEEvNT_6ParamsE,"a",@progbits
	.sectionflags	@""
	.align	4
.nv.constant0._ZN7cutlass13device_kernelIN5flash11enable_sm90INS1_16FlashAttnFwdSm90INS1_25CollectiveMainloopFwdSm90ILi2EN4cute5tupleIJNS5_1CILi1EEES8_S8_EEENS6_IJNS7_ILi64EEESA_SA_EEELi512ENS_10bfloat16_tEfNS_4arch4Sm90ELb0ELb0ELb1ELb0ELb1ELb0ELb0ELb0ELb0ELb1ELb0ELb0EEENS1_21CollectiveEpilogueFwdINS6_IJSA_NS7_ILi512EEESA_EEES9_SC_SE_Li256ELb0ELb1ELb0ELb0EEENS1_29StaticPersistentTileSchedulerILb0EEEEEEEEEvNT_6ParamsE:
	.zero		3200


//--------------------- .nv.constant0._ZN7cutlass13device_kernelIN5flash11enable_sm90INS1_16FlashAttnFwdSm90INS1_25CollectiveMainloopFwdSm90ILi2EN4cute5tupleIJNS5_1CILi1EEES8_S8_EEENS6_IJNS7_ILi64EEESA_SA_EEELi512ENS_10bfloat16_tEfNS_4arch4Sm90ELb0ELb0ELb1ELb0ELb1ELb0ELb1ELb0ELb0ELb1ELb0ELb0EEENS1_21CollectiveEpilogueFwdINS6_IJSA_NS7_ILi512EEESA_EEES9_SC_SE_Li256ELb0ELb1ELb0ELb0EEENS1_29StaticPersistentTileSchedulerILb0EEEEEEEEEvNT_6ParamsE --------------------------
	.section	.nv.constant0._ZN7cutlass13device_kernelIN5flash11enable_sm90INS1_16FlashAttnFwdSm90INS1_25CollectiveMainloopFwdSm90ILi2EN4cute5tupleIJNS5_1CILi1EEES8_S8_EEENS6_IJNS7_ILi64EEESA_SA_EEELi512ENS_10bfloat16_tEfNS_4arch4Sm90ELb0ELb0ELb1ELb0ELb1ELb0ELb1ELb0ELb0ELb1ELb0ELb0EEENS1_21CollectiveEpilogueFwdINS6_IJSA_NS7_ILi512EEESA_EEES9_SC_SE_Li256ELb0ELb1ELb0ELb0EEENS1_29StaticPersistentTileSchedulerILb0EEEEEEEEEvNT_6ParamsE,"a",@progbits
	.sectionflags	@""
	.align	4
.nv.constant0._ZN7cutlass13device_kernelIN5flash11enable_sm90INS1_16FlashAttnFwdSm90INS1_25CollectiveMainloopFwdSm90ILi2EN4cute5tupleIJNS5_1CILi1EEES8_S8_EEENS6_IJNS7_ILi64EEESA_SA_EEELi512ENS_10bfloat16_tEfNS_4arch4Sm90ELb0ELb0ELb1ELb0ELb1ELb0ELb1ELb0ELb0ELb1ELb0ELb0EEENS1_21CollectiveEpilogueFwdINS6_IJSA_NS7_ILi512EEESA_EEES9_SC_SE_Li256ELb0ELb1ELb0ELb0EEENS1_29StaticPersistentTileSchedulerILb0EEEEEEEEEvNT_6ParamsE:
	.zero		3456


//--------------------- .nv.constant0._ZN7cutlass13device_kernelIN5flash11enable_sm90INS1_16FlashAttnFwdSm90INS1_25CollectiveMainloopFwdSm90ILi2EN4cute5tupleIJNS5_1CILi1EEES8_S8_EEENS6_IJNS7_ILi64EEESA_SA_EEELi512ENS_10bfloat16_tEfNS_4arch4Sm90ELb0ELb0ELb1ELb1ELb1ELb0ELb0ELb0ELb0ELb1ELb0ELb0EEENS1_21CollectiveEpilogueFwdINS6_IJSA_NS7_ILi512EEESA_EEES9_SC_SE_Li256ELb1ELb1ELb0ELb0EEENS1_36VarlenDynamicPersistentTileSchedulerILi64ELi64ELi256ELi128ELb0ELb1ELb1ELb0ELb1ELb1EEEEEEEEEvNT_6ParamsE --------------------------
	.section	.nv.constant0._ZN7cutlass13device_kernelIN5flash11enable_sm90INS1_16FlashAttnFwdSm90INS1_25CollectiveMainloopFwdSm90ILi2EN4cute5tupleIJNS5_1CILi1EEES8_S8_EEENS6_IJNS7_ILi64EEESA_SA_EEELi512ENS_10bfloat16_tEfNS_4arch4Sm90ELb0ELb0ELb1ELb1ELb1ELb0ELb0ELb0ELb0ELb1ELb0ELb0EEENS1_21CollectiveEpilogueFwdINS6_IJSA_NS7_ILi512EEESA_EEES9_SC_SE_Li256ELb1ELb1ELb0ELb0EEENS1_36VarlenDynamicPersistentTileSchedulerILi64ELi64ELi256ELi128ELb0ELb1ELb1ELb0ELb1ELb1EEEEEEEEEvNT_6ParamsE,"a",@progbits
	.sectionflags	@""
	.align	4
.nv.constant0._ZN7cutlass13device_kernelIN5flash11enable_sm90INS1_16FlashAttnFwdSm90INS1_25CollectiveMainloopFwdSm90ILi2EN4cute5tupleIJNS5_1CILi1EEES8_S8_EEENS6_IJNS7_ILi64EEESA_SA_EEELi512ENS_10bfloat16_tEfNS_4arch4Sm90ELb0ELb0ELb1ELb1ELb1ELb0ELb0ELb0ELb0ELb1ELb0ELb0EEENS1_21CollectiveEpilogueFwdINS6_IJSA_NS7_ILi512EEESA_EEES9_SC_SE_Li256ELb1ELb1ELb0ELb0EEENS1_36VarlenDynamicPersistentTileSchedulerILi64ELi64ELi256ELi128ELb0ELb1ELb1ELb0ELb1ELb1EEEEEEEEEvNT_6ParamsE:
	.zero		3328


//--------------------- .nv.constant0._ZN7cutlass13device_kernelIN5flash11enable_sm90INS1_16FlashAttnFwdSm90INS1_25CollectiveMainloopFwdSm90ILi2EN4cute5tupleIJNS5_1CILi1EEES8_S8_EEENS6_IJNS7_ILi64EEESA_SA_EEELi512ENS_10bfloat16_tEfNS_4arch4Sm90ELb0ELb0ELb1ELb1ELb1ELb1ELb0ELb0ELb0ELb1ELb0ELb0EEENS1_21CollectiveEpilogueFwdINS6_IJSA_NS7_ILi512EEESA_EEES9_SC_SE_Li256ELb1ELb1ELb0ELb0EEENS1_36VarlenDynamicPersistentTileSchedulerILi64ELi64ELi256ELi128ELb0ELb1ELb1ELb0ELb1ELb1EEEEEEEEEvNT_6ParamsE --------------------------
	.section	.nv.constant0._ZN7cutlass13device_kernelIN5flash11enable_sm90INS1_16FlashAttnFwdSm90INS1_25CollectiveMainloopFwdSm90ILi2EN4cute5tupleIJNS5_1CILi1EEES8_S8_EEENS6_IJNS7_ILi64EEESA_SA_EEELi512ENS_10bfloat16_tEfNS_4arch4Sm90ELb0ELb0ELb1ELb1ELb1ELb1ELb0ELb0ELb0ELb1ELb0ELb0EEENS1_21CollectiveEpilogueFwdINS6_IJSA_NS7_ILi512EEESA_EEES9_SC_SE_Li256ELb1ELb1ELb0ELb0EEENS1_36VarlenDynamicPersistentTileSchedulerILi64ELi64ELi256ELi128ELb0ELb1ELb1ELb0ELb1ELb1EEEEEEEEEvNT_6ParamsE,"a",@progbits
	.sectionflags	@""
	.align	4
.nv.constant0._ZN7cutlass13device_kernelIN5flash11enable_sm90INS1_16FlashAttnFwdSm90INS1_25CollectiveMainloopFwdSm90ILi2EN4cute5tupleIJNS5_1CILi1EEES8_S8_EEENS6_IJNS7_ILi64EEESA_SA_EEELi512ENS_10bfloat16_tEfNS_4arch4Sm90ELb0ELb0ELb1ELb1ELb1ELb1ELb0ELb0ELb0ELb1ELb0ELb0EEENS1_21CollectiveEpilogueFwdINS6_IJSA_NS7_ILi512EEESA_EEES9_SC_SE_Li256ELb1ELb1ELb0ELb0EEENS1_36VarlenDynamicPersistentTileSchedulerILi64ELi64ELi256ELi128ELb0ELb1ELb1ELb0ELb1ELb1EEEEEEEEEvNT_6ParamsE:
	.zero		3328


//--------------------- .nv.constant0._ZN7cutlass13device_kernelIN5flash11enable_sm90INS1_16FlashAttnFwdSm90INS1_25CollectiveMainloopFwdSm90ILi2EN4cute5tupleIJNS5_1CILi1EEES8_S8_EEENS6_IJNS7_ILi64EEESA_SA_EEELi512ENS_10bfloat16_tEfNS_4arch4Sm90ELb0ELb0ELb1ELb1ELb1ELb0ELb1ELb0ELb0ELb1ELb0ELb0EEENS1_21CollectiveEpilogueFwdINS6_IJSA_NS7_ILi512EEESA_EEES9_SC_SE_Li256ELb1ELb1ELb0ELb0EEENS1_36VarlenDynamicPersistentTileSchedulerILi64ELi64ELi256ELi128ELb0ELb1ELb1ELb0ELb1ELb1EEEEEEEEEvNT_6ParamsE --------------------------
	.section	.nv.constant0._ZN7cutlass13device_kernelIN5flash11enable_sm90INS1_16FlashAttnFwdSm90INS1_25CollectiveMainloopFwdSm90ILi2EN4cute5tupleIJNS5_1CILi1EEES8_S8_EEENS6_IJNS7_ILi64EEESA_SA_EEELi512ENS_10bfloat16_tEfNS_4arch4Sm90ELb0ELb0ELb1ELb1ELb1ELb0ELb1ELb0ELb0ELb1ELb0ELb0EEENS1_21CollectiveEpilogueFwdINS6_IJSA_NS7_ILi512EEESA_EEES9_SC_SE_Li256ELb1ELb1ELb0ELb0EEENS1_36VarlenDynamicPersistentTileSchedulerILi64ELi64ELi256ELi128ELb0ELb1ELb1ELb0ELb1ELb1EEEEEEEEEvNT_6ParamsE,"a",@progbits
	.sectionflags	@""
	.align	4
.nv.constant0._ZN7cutlass13device_kernelIN5flash11enable_sm90INS1_16FlashAttnFwdSm90INS1_25CollectiveMainloopFwdSm90ILi2EN4cute5tupleIJNS5_1CILi1EEES8_S8_EEENS6_IJNS7_ILi64EEESA_SA_EEELi512ENS_10bfloat16_tEfNS_4arch4Sm90ELb0ELb0ELb1ELb1ELb1ELb0ELb1ELb0ELb0ELb1ELb0ELb0EEENS1_21CollectiveEpilogueFwdINS6_IJSA_NS7_ILi512EEESA_EEES9_SC_SE_Li256ELb1ELb1ELb0ELb0EEENS1_36VarlenDynamicPersistentTileSchedulerILi64ELi64ELi256ELi128ELb0ELb1ELb1ELb0ELb1ELb1EEEEEEEEEvNT_6ParamsE:
	.zero		3584


//--------------------- .nv.constant0._ZN7cutlass13device_kernelIN5flash11enable_sm90INS1_16FlashAttnFwdSm90INS1_25CollectiveMainloopFwdSm90ILi2EN4cute5tupleIJNS5_1CILi1EEES8_S8_EEENS6_IJNS7_ILi64EEESA_SA_EEELi512ENS_10bfloat16_tEfNS_4arch4Sm90ELb0ELb0ELb1ELb1ELb1ELb1ELb1ELb0ELb0ELb1ELb0ELb0EEENS1_21CollectiveEpilogueFwdINS6_IJSA_NS7_ILi512EEESA_EEES9_SC_SE_Li256ELb1ELb1ELb0ELb0EEENS1_36VarlenDynamicPersistentTileSchedulerILi64ELi64ELi256ELi128ELb0ELb1ELb1ELb0ELb1ELb1EEEEEEEEEvNT_6ParamsE --------------------------
	.section	.nv.constant0._ZN7cutlass13device_kernelIN5flash11enable_sm90INS1_16FlashAttnFwdSm90INS1_25CollectiveMainloopFwdSm90ILi2EN4cute5tupleIJNS5_1CILi1EEES8_S8_EEENS6_IJNS7_ILi64EEESA_SA_EEELi512ENS_10bfloat16_tEfNS_4arch4Sm90ELb0ELb0ELb1ELb1ELb1ELb1ELb1ELb0ELb0ELb1ELb0ELb0EEENS1_21CollectiveEpilogueFwdINS6_IJSA_NS7_ILi512EEESA_EEES9_SC_SE_Li256ELb1ELb1ELb0ELb0EEENS1_36VarlenDynamicPersistentTileSchedulerILi64ELi64ELi256ELi128ELb0ELb1ELb1ELb0ELb1ELb1EEEEEEEEEvNT_6ParamsE,"a",@progbits
	.sectionflags	@""
	.align	4
.nv.constant0._ZN7cutlass13device_kernelIN5flash11enable_sm90INS1_16FlashAttnFwdSm90INS1_25CollectiveMainloopFwdSm90ILi2EN4cute5tupleIJNS5_1CILi1EEES8_S8_EEENS6_IJNS7_ILi64EEESA_SA_EEELi512ENS_10bfloat16_tEfNS_4arch4Sm90ELb0ELb0ELb1ELb1ELb1ELb1ELb1ELb0ELb0ELb1ELb0ELb0EEENS1_21CollectiveEpilogueFwdINS6_IJSA_NS7_ILi512EEESA_EEES9_SC_SE_Li256ELb1ELb1ELb0ELb0EEENS1_36VarlenDynamicPersistentTileSchedulerILi64ELi64ELi256ELi128ELb0ELb1ELb1ELb0ELb1ELb1EEEEEEEEEvNT_6ParamsE:
	.zero		3584


//--------------------- .nv.constant0._ZN7cutlass13device_kernelIN5flash11enable_sm90INS1_16FlashAttnFwdSm90INS1_25CollectiveMainloopFwdSm90ILi2EN4cute5tupleIJNS5_1CILi1EEES8_S8_EEENS6_IJNS7_ILi64EEESA_SA_EEELi512ENS_10bfloat16_tEfNS_4arch4Sm90ELb0ELb1ELb1ELb0ELb1ELb0ELb0ELb0ELb0ELb1ELb0ELb0EEENS1_21CollectiveEpilogueFwdINS6_IJSA_NS7_ILi512EEESA_EEES9_SC_SE_Li256ELb0ELb1ELb0ELb0EEENS1_30DynamicPersistentTileSchedulerILi256ELi128ELb0ELb1ELb1EEEEEEEEEvNT_6ParamsE --------------------------
	.section	.nv.constant0._ZN7cutlass13device_kernelIN5flash11enable_sm90INS1_16FlashAttnFwdSm90INS1_25CollectiveMainloopFwdSm90ILi2EN4cute5tupleIJNS5_1CILi1EEES8_S8_EEENS6_IJNS7_ILi64EEESA_SA_EEELi512ENS_10bfloat16_tEfNS_4arch4Sm90ELb0ELb1ELb1ELb0ELb1ELb0ELb0ELb0ELb0ELb1ELb0ELb0EEENS1_21CollectiveEpilogueFwdINS6_IJSA_NS7_ILi512EEESA_EEES9_SC_SE_Li256ELb0ELb1ELb0ELb0EEENS1_30DynamicPersistentTileSchedulerILi256ELi128ELb0ELb1ELb1EEEEEEEEEvNT_6ParamsE,"a",@progbits
	.sectionflags	@""
	.align	4
.nv.constant0._ZN7cutlass13device_kernelIN5flash11enable_sm90INS1_16FlashAttnFwdSm90INS1_25CollectiveMainloopFwdSm90ILi2EN4cute5tupleIJNS5_1CILi1EEES8_S8_EEENS6_IJNS7_ILi64EEESA_SA_EEELi512ENS_10bfloat16_tEfNS_4arch4Sm90ELb0ELb1ELb1ELb0ELb1ELb0ELb0ELb0ELb0ELb1ELb0ELb0EEENS1_21CollectiveEpilogueFwdINS6_IJSA_NS7_ILi512EEESA_EEES9_SC_SE_Li256ELb0ELb1ELb0ELb0EEENS1_30DynamicPersistentTileSchedulerILi256ELi128ELb0ELb1ELb1EEEEEEEEEvNT_6ParamsE:
	.zero		3328


//--------------------- .nv.constant0._ZN7cutlass13device_kernelIN5flash11enable_sm90INS1_16FlashAttnFwdSm90INS1_25CollectiveMainloopFwdSm90ILi2EN4cute5tupleIJNS5_1CILi1EEES8_S8_EEENS6_IJNS7_ILi64EEESA_SA_EEELi512ENS_10bfloat16_tEfNS_4arch4Sm90ELb0ELb1ELb1ELb0ELb1ELb0ELb1ELb0ELb0ELb1ELb0ELb0EEENS1_21CollectiveEpilogueFwdINS6_IJSA_NS7_ILi512EEESA_EEES9_SC_SE_Li256ELb0ELb1ELb0ELb0EEENS1_30DynamicPersistentTileSchedulerILi256ELi128ELb0ELb1ELb1EEEEEEEEEvNT_6ParamsE --------------------------
	.section	.nv.constant0._ZN7cutlass13device_kernelIN5flash11enable_sm90INS1_16FlashAttnFwdSm90INS1_25CollectiveMainloopFwdSm90ILi2EN4cute5tupleIJNS5_1CILi1EEES8_S8_EEENS6_IJNS7_ILi64EEESA_SA_EEELi512ENS_10bfloat16_tEfNS_4arch4Sm90ELb0ELb1ELb1ELb0ELb1ELb0ELb1ELb0ELb0ELb1ELb0ELb0EEENS1_21CollectiveEpilogueFwdINS6_IJSA_NS7_ILi512EEESA_EEES9_SC_SE_Li256ELb0ELb1ELb0ELb0EEENS1_30DynamicPersistentTileSchedulerILi256ELi128ELb0ELb1ELb1EEEEEEEEEvNT_6ParamsE,"a",@progbits
	.sectionflags	@""
	.align	4
.nv.constant0._ZN7cutlass13device_kernelIN5flash11enable_sm90INS1_16FlashAttnFwdSm90INS1_25CollectiveMainloopFwdSm90ILi2EN4cute5tupleIJNS5_1CILi1EEES8_S8_EEENS6_IJNS7_ILi64EEESA_SA_EEELi512ENS_10bfloat16_tEfNS_4arch4Sm90ELb0ELb1ELb1ELb0ELb1ELb0ELb1ELb0ELb0ELb1ELb0ELb0EEENS1_21CollectiveEpilogueFwdINS6_IJSA_NS7_ILi512EEESA_EEES9_SC_SE_Li256ELb0ELb1ELb0ELb0EEENS1_30DynamicPersistentTileSchedulerILi256ELi128ELb0ELb1ELb1EEEEEEEEEvNT_6ParamsE:
	.zero		3584


//--------------------- .nv.constant0._ZN7cutlass13device_kernelIN5flash11enable_sm90INS1_16FlashAttnFwdSm90INS1_25CollectiveMainloopFwdSm90ILi2EN4cute5tupleIJNS5_1CILi1EEES8_S8_EEENS6_IJNS7_ILi64EEESA_SA_EEELi512ENS_10bfloat16_tEfNS_4arch4Sm90ELb0ELb1ELb1ELb1ELb1ELb0ELb0ELb0ELb0ELb1ELb0ELb0EEENS1_21CollectiveEpilogueFwdINS6_IJSA_NS7_ILi512EEESA_EEES9_SC_SE_Li256ELb1ELb1ELb0ELb0EEENS1_36VarlenDynamicPersistentTileSchedulerILi64ELi64ELi256ELi128ELb0ELb1ELb1ELb1ELb0ELb1EEEEEEEEEvNT_6ParamsE --------------------------
	.section	.nv.constant0._ZN7cutlass13device_kernelIN5flash11enable_sm90INS1_16FlashAttnFwdSm90INS1_25CollectiveMainloopFwdSm90ILi2EN4cute5tupleIJNS5_1CILi1EEES8_S8_EEENS6_IJNS7_ILi64EEESA_SA_EEELi512ENS_10bfloat16_tEfNS_4arch4Sm90ELb0ELb1ELb1ELb1ELb1ELb0ELb0ELb0ELb0ELb1ELb0ELb0EEENS1_21CollectiveEpilogueFwdINS6_IJSA_NS7_ILi512EEESA_EEES9_SC_SE_Li256ELb1ELb1ELb0ELb0EEENS1_36VarlenDynamicPersistentTileSchedulerILi64ELi64ELi256ELi128ELb0ELb1ELb1ELb1ELb0ELb1EEEEEEEEEvNT_6ParamsE,"a",@progbits
	.sectionflags	@""
	.align	4
.nv.constant0._ZN7cutlass13device_kernelIN5flash11enable_sm90INS1_16FlashAttnFwdSm90INS1_25CollectiveMainloopFwdSm90ILi2EN4cute5tupleIJNS5_1CILi1EEES8_S8_EEENS6_IJNS7_ILi64EEESA_SA_EEELi512ENS_10bfloat16_tEfNS_4arch4Sm90ELb0ELb1ELb1ELb1ELb1ELb0ELb0ELb0ELb0ELb1ELb0ELb0EEENS1_21CollectiveEpilogueFwdINS6_IJSA_NS7_ILi512EEESA_EEES9_SC_SE_Li256ELb1ELb1ELb0ELb0EEENS1_36VarlenDynamicPersistentTileSchedulerILi64ELi64ELi256ELi128ELb0ELb1ELb1ELb1ELb0ELb1EEEEEEEEEvNT_6ParamsE:
	.zero		3328


//--------------------- .nv.constant0._ZN7cutlass13device_kernelIN5flash11enable_sm90INS1_16FlashAttnFwdSm90INS1_25CollectiveMainloopFwdSm90ILi2EN4cute5tupleIJNS5_1CILi1EEES8_S8_EEENS6_IJNS7_ILi64EEESA_SA_EEELi512ENS_10bfloat16_tEfNS_4arch4Sm90ELb0ELb1ELb1ELb1ELb1ELb1ELb0ELb0ELb0ELb1ELb0ELb0EEENS1_21CollectiveEpilogueFwdINS6_IJSA_NS7_ILi512EEESA_EEES9_SC_SE_Li256ELb1ELb1ELb0ELb0EEENS1_36VarlenDynamicPersistentTileSchedulerILi64ELi64ELi256ELi128ELb0ELb1ELb1ELb1ELb0ELb1EEEEEEEEEvNT_6ParamsE --------------------------
	.section	.nv.constant0._ZN7cutlass13device_kernelIN5flash11enable_sm90INS1_16FlashAttnFwdSm90INS1_25CollectiveMainloopFwdSm90ILi2EN4cute5tupleIJNS5_1CILi1EEES8_S8_EEENS6_IJNS7_ILi64EEESA_SA_EEELi512ENS_10bfloat16_tEfNS_4arch4Sm90ELb0ELb1ELb1ELb1ELb1ELb1ELb0ELb0ELb0ELb1ELb0ELb0EEENS1_21CollectiveEpilogueFwdINS6_IJSA_NS7_ILi512EEESA_EEES9_SC_SE_Li256ELb1ELb1ELb0ELb0EEENS1_36VarlenDynamicPersistentTileSchedulerILi64ELi64ELi256ELi128ELb0ELb1ELb1ELb1ELb0ELb1EEEEEEEEEvNT_6ParamsE,"a",@progbits
	.sectionflags	@""
	.align	4
.nv.constant0._ZN7cutlass13device_kernelIN5flash11enable_sm90INS1_16FlashAttnFwdSm90INS1_25CollectiveMainloopFwdSm90ILi2EN4cute5tupleIJNS5_1CILi1EEES8_S8_EEENS6_IJNS7_ILi64EEESA_SA_EEELi512ENS_10bfloat16_tEfNS_4arch4Sm90ELb0ELb1ELb1ELb1ELb1ELb1ELb0ELb0ELb0ELb1ELb0ELb0EEENS1_21CollectiveEpilogueFwdINS6_IJSA_NS7_ILi512EEESA_EEES9_SC_SE_Li256ELb1ELb1ELb0ELb0EEENS1_36VarlenDynamicPersistentTileSchedulerILi64ELi64ELi256ELi128ELb0ELb1ELb1ELb1ELb0ELb1EEEEEEEEEvNT_6ParamsE:
	.zero		3328


//--------------------- .nv.constant0._ZN7cutlass13device_kernelIN5flash11enable_sm90INS1_16FlashAttnFwdSm90INS1_25CollectiveMainloopFwdSm90ILi2EN4cute5tupleIJNS5_1CILi1EEES8_S8_EEENS6_IJNS7_ILi64EEESA_SA_EEELi512ENS_10bfloat16_tEfNS_4arch4Sm90ELb0ELb1ELb1ELb1ELb1ELb0ELb1ELb0ELb0ELb1ELb0ELb0EEENS1_21CollectiveEpilogueFwdINS6_IJSA_NS7_ILi512EEESA_EEES9_SC_SE_Li256ELb1ELb1ELb0ELb0EEENS1_36VarlenDynamicPersistentTileSchedulerILi64ELi64ELi256ELi128ELb0ELb1ELb1ELb1ELb0ELb1EEEEEEEEEvNT_6ParamsE --------------------------
	.section	.nv.constant0._ZN7cutlass13device_kernelIN5flash11enable_sm90INS1_16FlashAttnFwdSm90INS1_25CollectiveMainloopFwdSm90ILi2EN4cute5tupleIJNS5_1CILi1EEES8_S8_EEENS6_IJNS7_ILi64EEESA_SA_EEELi512ENS_10bfloat16_tEfNS_4arch4Sm90ELb0ELb1ELb1ELb1ELb1ELb0ELb1ELb0ELb0ELb1ELb0ELb0EEENS1_21CollectiveEpilogueFwdINS6_IJSA_NS7_ILi512EEESA_EEES9_SC_SE_Li256ELb1ELb1ELb0ELb0EEENS1_36VarlenDynamicPersistentTileSchedulerILi64ELi64ELi256ELi128ELb0ELb1ELb1ELb1ELb0ELb1EEEEEEEEEvNT_6ParamsE,"a",@progbits
	.sectionflags	@""
	.align	4
.nv.constant0._ZN7cutlass13device_kernelIN5flash11enable_sm90INS1_16FlashAttnFwdSm90INS1_25CollectiveMainloopFwdSm90ILi2EN4cute5tupleIJNS5_1CILi1EEES8_S8_EEENS6_IJNS7_ILi64EEESA_SA_EEELi512ENS_10bfloat16_tEfNS_4arch4Sm90ELb0ELb1ELb1ELb1ELb1ELb0ELb1ELb0ELb0ELb1ELb0ELb0EEENS1_21CollectiveEpilogueFwdINS6_IJSA_NS7_ILi512EEESA_EEES9_SC_SE_Li256ELb1ELb1ELb0ELb0EEENS1_36VarlenDynamicPersistentTileSchedulerILi64ELi64ELi256ELi128ELb0ELb1ELb1ELb1ELb0ELb1EEEEEEEEEvNT_6ParamsE:
	.zero		3584


//--------------------- .nv.constant0._ZN7cutlass13device_kernelIN5flash11enable_sm90INS1_16FlashAttnFwdSm90INS1_25CollectiveMainloopFwdSm90ILi2EN4cute5tupleIJNS5_1CILi1EEES8_S8_EEENS6_IJNS7_ILi64EEESA_SA_EEELi512ENS_10bfloat16_tEfNS_4arch4Sm90ELb0ELb1ELb1ELb1ELb1ELb1ELb1ELb0ELb0ELb1ELb0ELb0EEENS1_21CollectiveEpilogueFwdINS6_IJSA_NS7_ILi512EEESA_EEES9_SC_SE_Li256ELb1ELb1ELb0ELb0EEENS1_36VarlenDynamicPersistentTileSchedulerILi64ELi64ELi256ELi128ELb0ELb1ELb1ELb1ELb0ELb1EEEEEEEEEvNT_6ParamsE --------------------------
	.section	.nv.constant0._ZN7cutlass13device_kernelIN5flash11enable_sm90INS1_16FlashAttnFwdSm90INS1_25CollectiveMainloopFwdSm90ILi2EN4cute5tupleIJNS5_1CILi1EEES8_S8_EEENS6_IJNS7_ILi64EEESA_SA_EEELi512ENS_10bfloat16_tEfNS_4arch4Sm90ELb0ELb1ELb1ELb1ELb1ELb1ELb1ELb0ELb0ELb1ELb0ELb0EEENS1_21CollectiveEpilogueFwdINS6_IJSA_NS7_ILi512EEESA_EEES9_SC_SE_Li256ELb1ELb1ELb0ELb0EEENS1_36VarlenDynamicPersistentTileSchedulerILi64ELi64ELi256ELi128ELb0ELb1ELb1ELb1ELb0ELb1EEEEEEEEEvNT_6ParamsE,"a",@progbits
	.sectionflags	@""
	.align	4
.nv.constant0._ZN7cutlass13device_kernelIN5flash11enable_sm90INS1_16FlashAttnFwdSm90INS1_25CollectiveMainloopFwdSm90ILi2EN4cute5tupleIJNS5_1CILi1EEES8_S8_EEENS6_IJNS7_ILi64EEESA_SA_EEELi512ENS_10bfloat16_tEfNS_4arch4Sm90ELb0ELb1ELb1ELb1ELb1ELb1ELb1ELb0ELb0ELb1ELb0ELb0EEENS1_21CollectiveEpilogueFwdINS6_IJSA_NS7_ILi512EEESA_EEES9_SC_SE_Li256ELb1ELb1ELb0ELb0EEENS1_36VarlenDynamicPersistentTileSchedulerILi64ELi64ELi256ELi128ELb0ELb1ELb1ELb1ELb0ELb1EEEEEEEEEvNT_6ParamsE:
	.zero		3584


//--------------------- .nv.constant0._ZN7cutlass13device_kernelIN5flash11enable_sm90INS1_16FlashAttnFwdSm90INS1_25CollectiveMainloopFwdSm90ILi2EN4cute5tupleIJNS5_1CILi1EEES8_S8_EEENS6_IJNS7_ILi64EEESA_SA_EEELi512ENS_10bfloat16_tEfNS_4arch4Sm90ELb1ELb0ELb1ELb0ELb1ELb0ELb0ELb0ELb0ELb1ELb0ELb0EEENS1_21CollectiveEpilogueFwdINS6_IJSA_NS7_ILi512EEESA_EEES9_SC_SE_Li256ELb0ELb1ELb0ELb0EEENS1_30DynamicPersistentTileSchedulerILi256ELi128ELb0ELb1ELb1EEEEEEEEEvNT_6ParamsE --------------------------
	.section	.nv.constant0._ZN7cutlass13device_kernelIN5flash11enable_sm90INS1_16FlashAttnFwdSm90INS1_25CollectiveMainloopFwdSm90ILi2EN4cute5tupleIJNS5_1CILi1EEES8_S8_EEENS6_IJNS7_ILi64EEESA_SA_EEELi512ENS_10bfloat16_tEfNS_4arch4Sm90ELb1ELb0ELb1ELb0ELb1ELb0ELb0ELb0ELb0ELb1ELb0ELb0EEENS1_21CollectiveEpilogueFwdINS6_IJSA_NS7_ILi512EEESA_EEES9_SC_SE_Li256ELb0ELb1ELb0ELb0EEENS1_30DynamicPersistentTileSchedulerILi256ELi128ELb0ELb1ELb1EEEEEEEEEvNT_6ParamsE,"a",@progbits
	.sectionflags	@""
	.align	4
.nv.constant0._ZN7cutlass13device_kernelIN5flash11enable_sm90INS1_16FlashAttnFwdSm90INS1_25CollectiveMainloopFwdSm90ILi2EN4cute5tupleIJNS5_1CILi1EEES8_S8_EEENS6_IJNS7_ILi64EEESA_SA_EEELi512ENS_10bfloat16_tEfNS_4arch4Sm90ELb1ELb0ELb1ELb0ELb1ELb0ELb0ELb0ELb0ELb1ELb0ELb0EEENS1_21CollectiveEpilogueFwdINS6_IJSA_NS7_ILi512EEESA_EEES9_SC_SE_Li256ELb0ELb1ELb0ELb0EEENS1_30DynamicPersistentTileSchedulerILi256ELi128ELb0ELb1ELb1EEEEEEEEEvNT_6ParamsE:
	.zero		3328


//--------------------- .nv.constant0._ZN7cutlass13device_kernelIN5flash11enable_sm90INS1_16FlashAttnFwdSm90INS1_25CollectiveMainloopFwdSm90ILi2EN4cute5tupleIJNS5_1CILi1EEES8_S8_EEENS6_IJNS7_ILi64EEESA_SA_EEELi512ENS_10bfloat16_tEfNS_4arch4Sm90ELb1ELb0ELb1ELb0ELb1ELb0ELb1ELb0ELb0ELb1ELb0ELb0EEENS1_21CollectiveEpilogueFwdINS6_IJSA_NS7_ILi512EEESA_EEES9_SC_SE_Li256ELb0ELb1ELb0ELb0EEENS1_30DynamicPersistentTileSchedulerILi256ELi128ELb0ELb1ELb1EEEEEEEEEvNT_6ParamsE --------------------------
	.section	.nv.constant0._ZN7cutlass13device_kernelIN5flash11enable_sm90INS1_16FlashAttnFwdSm90INS1_25CollectiveMainloopFwdSm90ILi2EN4cute5tupleIJNS5_1CILi1EEES8_S8_EEENS6_IJNS7_ILi64EEESA_SA_EEELi512ENS_10bfloat16_tEfNS_4arch4Sm90ELb1ELb0ELb1ELb0ELb1ELb0ELb1ELb0ELb0ELb1ELb0ELb0EEENS1_21CollectiveEpilogueFwdINS6_IJSA_NS7_ILi512EEESA_EEES9_SC_SE_Li256ELb0ELb1ELb0ELb0EEENS1_30DynamicPersistentTileSchedulerILi256ELi128ELb0ELb1ELb1EEEEEEEEEvNT_6ParamsE,"a",@progbits
	.sectionflags	@""
	.align	4
.nv.constant0._ZN7cutlass13device_kernelIN5flash11enable_sm90INS1_16FlashAttnFwdSm90INS1_25CollectiveMainloopFwdSm90ILi2EN4cute5tupleIJNS5_1CILi1EEES8_S8_EEENS6_IJNS7_ILi64EEESA_SA_EEELi512ENS_10bfloat16_tEfNS_4arch4Sm90ELb1ELb0ELb1ELb0ELb1ELb0ELb1ELb0ELb0ELb1ELb0ELb0EEENS1_21CollectiveEpilogueFwdINS6_IJSA_NS7_ILi512EEESA_EEES9_SC_SE_Li256ELb0ELb1ELb0ELb0EEENS1_30DynamicPersistentTileSchedulerILi256ELi128ELb0ELb1ELb1EEEEEEEEEvNT_6ParamsE:
	.zero		3584


//--------------------- .nv.constant0._ZN7cutlass13device_kernelIN5flash11enable_sm90INS1_16FlashAttnFwdSm90INS1_25CollectiveMainloopFwdSm90ILi2EN4cute5tupleIJNS5_1CILi1EEES8_S8_EEENS6_IJNS7_ILi64EEESA_SA_EEELi512ENS_10bfloat16_tEfNS_4arch4Sm90ELb1ELb0ELb1ELb1ELb1ELb0ELb0ELb0ELb0ELb1ELb0ELb0EEENS1_21CollectiveEpilogueFwdINS6_IJSA_NS7_ILi512EEESA_EEES9_SC_SE_Li256ELb1ELb1ELb0ELb0EEENS1_36VarlenDynamicPersistentTileSchedulerILi64ELi64ELi256ELi128ELb0ELb1ELb1ELb1ELb1ELb1EEEEEEEEEvNT_6ParamsE --------------------------
	.section	.nv.constant0._ZN7cutlass13device_kernelIN5flash11enable_sm90INS1_16FlashAttnFwdSm90INS1_25CollectiveMainloopFwdSm90ILi2EN4cute5tupleIJNS5_1CILi1EEES8_S8_EEENS6_IJNS7_ILi64EEESA_SA_EEELi512ENS_10bfloat16_tEfNS_4arch4Sm90ELb1ELb0ELb1ELb1ELb1ELb0ELb0ELb0ELb0ELb1ELb0ELb0EEENS1_21CollectiveEpilogueFwdINS6_IJSA_NS7_ILi512EEESA_EEES9_SC_SE_Li256ELb1ELb1ELb0ELb0EEENS1_36VarlenDynamicPersistentTileSchedulerILi64ELi64ELi256ELi128ELb0ELb1ELb1ELb1ELb1ELb1EEEEEEEEEvNT_6ParamsE,"a",@progbits
	.sectionflags	@""
	.align	4
.nv.constant0._ZN7cutlass13device_kernelIN5flash11enable_sm90INS1_16FlashAttnFwdSm90INS1_25CollectiveMainloopFwdSm90ILi2EN4cute5tupleIJNS5_1CILi1EEES8_S8_EEENS6_IJNS7_ILi64EEESA_SA_EEELi512ENS_10bfloat16_tEfNS_4arch4Sm90ELb1ELb0ELb1ELb1ELb1ELb0ELb0ELb0ELb0ELb1ELb0ELb0EEENS1_21CollectiveEpilogueFwdINS6_IJSA_NS7_ILi512EEESA_EEES9_SC_SE_Li256ELb1ELb1ELb0ELb0EEENS1_36VarlenDynamicPersistentTileSchedulerILi64ELi64ELi256ELi128ELb0ELb1ELb1ELb1ELb1ELb1EEEEEEEEEvNT_6ParamsE:
	.zero		3328


//--------------------- .nv.constant0._ZN7cutlass13device_kernelIN5flash11enable_sm90INS1_16FlashAttnFwdSm90INS1_25CollectiveMainloopFwdSm90ILi2EN4cute5tupleIJNS5_1CILi1EEES8_S8_EEENS6_IJNS7_ILi64EEESA_SA_EEELi512ENS_10bfloat16_tEfNS_4arch4Sm90ELb1ELb0ELb1ELb1ELb1ELb1ELb0ELb0ELb0ELb1ELb0ELb0EEENS1_21CollectiveEpilogueFwdINS6_IJSA_NS7_ILi512EEESA_EEES9_SC_SE_Li256ELb1ELb1ELb0ELb0EEENS1_36VarlenDynamicPersistentTileSchedulerILi64ELi64ELi256ELi128ELb0ELb1ELb1ELb1ELb1ELb1EEEEEEEEEvNT_6ParamsE --------------------------
	.section	.nv.constant0._ZN7cutlass13device_kernelIN5flash11enable_sm90INS1_16FlashAttnFwdSm90INS1_25CollectiveMainloopFwdSm90ILi2EN4cute5tupleIJNS5_1CILi1EEES8_S8_EEENS6_IJNS7_ILi64EEESA_SA_EEELi512ENS_10bfloat16_tEfNS_4arch4Sm90ELb1ELb0ELb1ELb1ELb1ELb1ELb0ELb0ELb0ELb1ELb0ELb0EEENS1_21CollectiveEpilogueFwdINS6_IJSA_NS7_ILi512EEESA_EEES9_SC_SE_Li256ELb1ELb1ELb0ELb0EEENS1_36VarlenDynamicPersistentTileSchedulerILi64ELi64ELi256ELi128ELb0ELb1ELb1ELb1ELb1ELb1EEEEEEEEEvNT_6ParamsE,"a",@progbits
	.sectionflags	@""
	.align	4
.nv.constant0._ZN7cutlass13device_kernelIN5flash11enable_sm90INS1_16FlashAttnFwdSm90INS1_25CollectiveMainloopFwdSm90ILi2EN4cute5tupleIJNS5_1CILi1EEES8_S8_EEENS6_IJNS7_ILi64EEESA_SA_EEELi512ENS_10bfloat16_tEfNS_4arch4Sm90ELb1ELb0ELb1ELb1ELb1ELb1ELb0ELb0ELb0ELb1ELb0ELb0EEENS1_21CollectiveEpilogueFwdINS6_IJSA_NS7_ILi512EEESA_EEES9_SC_SE_Li256ELb1ELb1ELb0ELb0EEENS1_36VarlenDynamicPersistentTileSchedulerILi64ELi64ELi256ELi128ELb0ELb1ELb1ELb1ELb1ELb1EEEEEEEEEvNT_6ParamsE:
	.zero		3328


//--------------------- .nv.constant0._ZN7cutlass13device_kernelIN5flash11enable_sm90INS1_16FlashAttnFwdSm90INS1_25CollectiveMainloopFwdSm90ILi2EN4cute5tupleIJNS5_1CILi1EEES8_S8_EEENS6_IJNS7_ILi64EEESA_SA_EEELi512ENS_10bfloat16_tEfNS_4arch4Sm90ELb1ELb0ELb1ELb1ELb1ELb0ELb1ELb0ELb0ELb1ELb0ELb0EEENS1_21CollectiveEpilogueFwdINS6_IJSA_NS7_ILi512EEESA_EEES9_SC_SE_Li256ELb1ELb1ELb0ELb0EEENS1_36VarlenDynamicPersistentTileSchedulerILi64ELi64ELi256ELi128ELb0ELb1ELb1ELb1ELb1ELb1EEEEEEEEEvNT_6ParamsE --------------------------
	.section	.nv.constant0._ZN7cutlass13device_kernelIN5flash11enable_sm90INS1_16FlashAttnFwdSm90INS1_25CollectiveMainloopFwdSm90ILi2EN4cute5tupleIJNS5_1CILi1EEES8_S8_EEENS6_IJNS7_ILi64EEESA_SA_EEELi512ENS_10bfloat16_tEfNS_4arch4Sm90ELb1ELb0ELb1ELb1ELb1ELb0ELb1ELb0ELb0ELb1ELb0ELb0EEENS1_21CollectiveEpilogueFwdINS6_IJSA_NS7_ILi512EEESA_EEES9_SC_SE_Li256ELb1ELb1ELb0ELb0EEENS1_36VarlenDynamicPersistentTileSchedulerILi64ELi64ELi256ELi128ELb0ELb1ELb1ELb1ELb1ELb1EEEEEEEEEvNT_6ParamsE,"a",@progbits
	.sectionflags	@""
	.align	4
.nv.constant0._ZN7cutlass13device_kernelIN5flash11enable_sm90INS1_16FlashAttnFwdSm90INS1_25CollectiveMainloopFwdSm90ILi2EN4cute5tupleIJNS5_1CILi1EEES8_S8_EEENS6_IJNS7_ILi64EEESA_SA_EEELi512ENS_10bfloat16_tEfNS_4arch4Sm90ELb1ELb0ELb1ELb1ELb1ELb0ELb1ELb0ELb0ELb1ELb0ELb0EEENS1_21CollectiveEpilogueFwdINS6_IJSA_NS7_ILi512EEESA_EEES9_SC_SE_Li256ELb1ELb1ELb0ELb0EEENS1_36VarlenDynamicPersistentTileSchedulerILi64ELi64ELi256ELi128ELb0ELb1ELb1ELb1ELb1ELb1EEEEEEEEEvNT_6ParamsE:
	.zero		3584


//--------------------- .nv.constant0._ZN7cutlass13device_kernelIN5flash11enable_sm90INS1_16FlashAttnFwdSm90INS1_25CollectiveMainloopFwdSm90ILi2EN4cute5tupleIJNS5_1CILi1EEES8_S8_EEENS6_IJNS7_ILi64EEESA_SA_EEELi512ENS_10bfloat16_tEfNS_4arch4Sm90ELb1ELb0ELb1ELb1ELb1ELb1ELb1ELb0ELb0ELb1ELb0ELb0EEENS1_21CollectiveEpilogueFwdINS6_IJSA_NS7_ILi512EEESA_EEES9_SC_SE_Li256ELb1ELb1ELb0ELb0EEENS1_36VarlenDynamicPersistentTileSchedulerILi64ELi64ELi256ELi128ELb0ELb1ELb1ELb1ELb1ELb1EEEEEEEEEvNT_6ParamsE --------------------------
	.section	.nv.constant0._ZN7cutlass13device_kernelIN5flash11enable_sm90INS1_16FlashAttnFwdSm90INS1_25CollectiveMainloopFwdSm90ILi2EN4cute5tupleIJNS5_1CILi1EEES8_S8_EEENS6_IJNS7_ILi64EEESA_SA_EEELi512ENS_10bfloat16_tEfNS_4arch4Sm90ELb1ELb0ELb1ELb1ELb1ELb1ELb1ELb0ELb0ELb1ELb0ELb0EEENS1_21CollectiveEpilogueFwdINS6_IJSA_NS7_ILi512EEESA_EEES9_SC_SE_Li256ELb1ELb1ELb0ELb0EEENS1_36VarlenDynamicPersistentTileSchedulerILi64ELi64ELi256ELi128ELb0ELb1ELb1ELb1ELb1ELb1EEEEEEEEEvNT_6ParamsE,"a",@progbits
	.sectionflags	@""
	.align	4
.nv.constant0._ZN7cutlass13device_kernelIN5flash11enable_sm90INS1_16FlashAttnFwdSm90INS1_25CollectiveMainloopFwdSm90ILi2EN4cute5tupleIJNS5_1CILi1EEES8_S8_EEENS6_IJNS7_ILi64EEESA_SA_EEELi512ENS_10bfloat16_tEfNS_4arch4Sm90ELb1ELb0ELb1ELb1ELb1ELb1ELb1ELb0ELb0ELb1ELb0ELb0EEENS1_21CollectiveEpilogueFwdINS6_IJSA_NS7_ILi512EEESA_EEES9_SC_SE_Li256ELb1ELb1ELb0ELb0EEENS1_36VarlenDynamicPersistentTileSchedulerILi64ELi64ELi256ELi128ELb0ELb1ELb1ELb1ELb1ELb1EEEEEEEEEvNT_6ParamsE:
	.zero		3584


//--------------------- SYMBOLS --------------------------

	.type		.nv.reservedSmem.offset0,@object
	.size		.nv.reservedSmem.offset0,0x4
	.type		__assertfail,@function
